	.target	sm_80

	.elftype	@"ET_EXEC"


//--------------------- .note.nv.tkinfo           --------------------------
	.section	.note.nv.tkinfo,"",@"SHT_NOTE"
	.sectionflags	@"SHF_NOTE_NV_TKINFO"
	.tkinfo
        /*0018*/ 	.word	0x00000002
        /*0030*/ 	.string	""
        /*0030*/ 	.string	"ptxas"
        /*0030*/ 	.string	"Cuda compilation tools, release 13.0, V13.0.88"
        /*0030*/ 	.string	"Build cuda_13.0.r13.0/compiler.36424714_0"
        /*0030*/ 	.string	"-arch sm_80 -m 64 "



//--------------------- .note.nv.cuinfo           --------------------------
	.section	.note.nv.cuinfo,"",@"SHT_NOTE"
	.sectionflags	@"SHF_NOTE_NV_CUINFO"
        /*0018*/ 	.short	0x0002
        /*001a*/ 	.short	0x0050
        /*001c*/ 	.short	0x0082
	.zero		2


//--------------------- .nv.info                  --------------------------
	.section	.nv.info,"",@"SHT_CUDA_INFO"
	.align	4


	//----- nvinfo : EIATTR_REGCOUNT
	.align		4
        /*0000*/ 	.byte	0x04, 0x2f
        /*0002*/ 	.short	(.L_12 - .L_11)
	.align		4
.L_11:
        /*0004*/ 	.word	index@(_ZN7cutlass13device_kernelIN5flash19enable_sm80_to_sm89INS1_16FlashAttnFwdSm80INS1_25CollectiveMainloopFwdSm80ILi4ELi1ELb0EN4cute5tupleIJNS5_1CILi128EEENS7_ILi64EEES8_EEELi128ENS_6half_tEfNS_4arch4Sm80ELb1ELb0ELb1ELb1ELb0ELb1ELb1ELb0EEENS1_21CollectiveEpilogueFwdINS6_IJS8_S8_S9_EEENS6_IJNS7_ILi1EEESH_SH_EEESB_SD_Li128ELb1ELb1ELb0ELb0EEENS1_19SingleTileSchedulerILb1ELb0ELb1ELi128EEEEEEEEEvNT_6ParamsE)
        /*0008*/ 	.word	0x000000ff


	//----- nvinfo : EIATTR_FRAME_SIZE
	.align		4
.L_12:
        /*000c*/ 	.byte	0x04, 0x11
        /*000e*/ 	.short	(.L_14 - .L_13)
	.align		4
.L_13:
        /*0010*/ 	.word	index@(_ZN7cutlass13device_kernelIN5flash19enable_sm80_to_sm89INS1_16FlashAttnFwdSm80INS1_25CollectiveMainloopFwdSm80ILi4ELi1ELb0EN4cute5tupleIJNS5_1CILi128EEENS7_ILi64EEES8_EEELi128ENS_6half_tEfNS_4arch4Sm80ELb1ELb0ELb1ELb1ELb0ELb1ELb1ELb0EEENS1_21CollectiveEpilogueFwdINS6_IJS8_S8_S9_EEENS6_IJNS7_ILi1EEESH_SH_EEESB_SD_Li128ELb1ELb1ELb0ELb0EEENS1_19SingleTileSchedulerILb1ELb0ELb1ELi128EEEEEEEEEvNT_6ParamsE)
        /*0014*/ 	.word	0x000000a0


	//----- nvinfo : EIATTR_REGCOUNT
	.align		4
.L_14:
        /*0018*/ 	.byte	0x04, 0x2f
        /*001a*/ 	.short	(.L_16 - .L_15)
	.align		4
.L_15:
        /*001c*/ 	.word	index@(_ZN7cutlass13device_kernelIN5flash19enable_sm80_to_sm89INS1_16FlashAttnFwdSm80INS1_25CollectiveMainloopFwdSm80ILi4ELi1ELb0EN4cute5tupleIJNS5_1CILi128EEENS7_ILi64EEES8_EEELi128ENS_6half_tEfNS_4arch4Sm80ELb1ELb0ELb1ELb1ELb0ELb0ELb1ELb0EEENS1_21CollectiveEpilogueFwdINS6_IJS8_S8_S9_EEENS6_IJNS7_ILi1EEESH_SH_EEESB_SD_Li128ELb1ELb1ELb0ELb0EEENS1_19SingleTileSchedulerILb1ELb0ELb1ELi128EEEEEEEEEvNT_6ParamsE)
        /*0020*/ 	.word	0x000000ff


	//----- nvinfo : EIATTR_FRAME_SIZE
	.align		4
.L_16:
        /*0024*/ 	.byte	0x04, 0x11
        /*0026*/ 	.short	(.L_18 - .L_17)
	.align		4
.L_17:
        /*0028*/ 	.word	index@(_ZN7cutlass13device_kernelIN5flash19enable_sm80_to_sm89INS1_16FlashAttnFwdSm80INS1_25CollectiveMainloopFwdSm80ILi4ELi1ELb0EN4cute5tupleIJNS5_1CILi128EEENS7_ILi64EEES8_EEELi128ENS_6half_tEfNS_4arch4Sm80ELb1ELb0ELb1ELb1ELb0ELb0ELb1ELb0EEENS1_21CollectiveEpilogueFwdINS6_IJS8_S8_S9_EEENS6_IJNS7_ILi1EEESH_SH_EEESB_SD_Li128ELb1ELb1ELb0ELb0EEENS1_19SingleTileSchedulerILb1ELb0ELb1ELi128EEEEEEEEEvNT_6ParamsE)
        /*002c*/ 	.word	0x000000b0


	//----- nvinfo : EIATTR_REGCOUNT
	.align		4
.L_18:
        /*0030*/ 	.byte	0x04, 0x2f
        /*0032*/ 	.short	(.L_20 - .L_19)
	.align		4
.L_19:
        /*0034*/ 	.word	index@(_ZN7cutlass13device_kernelIN5flash19enable_sm80_to_sm89INS1_16FlashAttnFwdSm80INS1_25CollectiveMainloopFwdSm80ILi4ELi1ELb0EN4cute5tupleIJNS5_1CILi128EEENS7_ILi64EEES8_EEELi128ENS_6half_tEfNS_4arch4Sm80ELb1ELb0ELb1ELb0ELb0ELb0ELb1ELb0EEENS1_21CollectiveEpilogueFwdINS6_IJS8_S8_S9_EEENS6_IJNS7_ILi1EEESH_SH_EEESB_SD_Li128ELb0ELb1ELb0ELb0EEENS1_30DynamicPersistentTileSchedulerILi128ELi128ELb0ELb1ELb0EEEEEEEEEvNT_6ParamsE)
        /*0038*/ 	.word	0x000000ff


	//----- nvinfo : EIATTR_FRAME_SIZE
	.align		4
.L_20:
        /*003c*/ 	.byte	0x04, 0x11
        /*003e*/ 	.short	(.L_22 - .L_21)
	.align		4
.L_21:
        /*0040*/ 	.word	index@($__internal_3_$__cuda_sm70_shflsync_idx_p)
        /*0044*/ 	.word	0x00000000


	//----- nvinfo : EIATTR_FRAME_SIZE
	.align		4
.L_22:
        /*0048*/ 	.byte	0x04, 0x11
        /*004a*/ 	.short	(.L_24 - .L_23)
	.align		4
.L_23:
        /*004c*/ 	.word	index@($__internal_2_$__cuda_sm70_shflsync_bfly_p)
        /*0050*/ 	.word	0x00000000


	//----- nvinfo : EIATTR_FRAME_SIZE
	.align		4
.L_24:
        /*0054*/ 	.byte	0x04, 0x11
        /*0056*/ 	.short	(.L_26 - .L_25)
	.align		4
.L_25:
        /*0058*/ 	.word	index@(_ZN7cutlass13device_kernelIN5flash19enable_sm80_to_sm89INS1_16FlashAttnFwdSm80INS1_25CollectiveMainloopFwdSm80ILi4ELi1ELb0EN4cute5tupleIJNS5_1CILi128EEENS7_ILi64EEES8_EEELi128ENS_6half_tEfNS_4arch4Sm80ELb1ELb0ELb1ELb0ELb0ELb0ELb1ELb0EEENS1_21CollectiveEpilogueFwdINS6_IJS8_S8_S9_EEENS6_IJNS7_ILi1EEESH_SH_EEESB_SD_Li128ELb0ELb1ELb0ELb0EEENS1_30DynamicPersistentTileSchedulerILi128ELi128ELb0ELb1ELb0EEEEEEEEEvNT_6ParamsE)
        /*005c*/ 	.word	0x000000d8


	//----- nvinfo : EIATTR_REGCOUNT
	.align		4
.L_26:
        /*0060*/ 	.byte	0x04, 0x2f
        /*0062*/ 	.short	(.L_28 - .L_27)
	.align		4
.L_27:
        /*0064*/ 	.word	index@(_ZN7cutlass13device_kernelIN5flash19enable_sm80_to_sm89INS1_16FlashAttnFwdSm80INS1_25CollectiveMainloopFwdSm80ILi4ELi1ELb0EN4cute5tupleIJNS5_1CILi128EEENS7_ILi48EEES8_EEELi128ENS_6half_tEfNS_4arch4Sm80ELb0ELb1ELb1ELb1ELb0ELb1ELb1ELb0EEENS1_21CollectiveEpilogueFwdINS6_IJS8_S8_S9_EEENS6_IJNS7_ILi1EEESH_SH_EEESB_SD_Li128ELb1ELb1ELb0ELb0EEENS1_19SingleTileSchedulerILb1ELb0ELb1ELi128EEEEEEEEEvNT_6ParamsE)
        /*0068*/ 	.word	0x000000ff


	//----- nvinfo : EIATTR_FRAME_SIZE
	.align		4
.L_28:
        /*006c*/ 	.byte	0x04, 0x11
        /*006e*/ 	.short	(.L_30 - .L_29)
	.align		4
.L_29:
        /*0070*/ 	.word	index@(_ZN7cutlass13device_kernelIN5flash19enable_sm80_to_sm89INS1_16FlashAttnFwdSm80INS1_25CollectiveMainloopFwdSm80ILi4ELi1ELb0EN4cute5tupleIJNS5_1CILi128EEENS7_ILi48EEES8_EEELi128ENS_6half_tEfNS_4arch4Sm80ELb0ELb1ELb1ELb1ELb0ELb1ELb1ELb0EEENS1_21CollectiveEpilogueFwdINS6_IJS8_S8_S9_EEENS6_IJNS7_ILi1EEESH_SH_EEESB_SD_Li128ELb1ELb1ELb0ELb0EEENS1_19SingleTileSchedulerILb1ELb0ELb1ELi128EEEEEEEEEvNT_6ParamsE)
        /*0074*/ 	.word	0x00000098


	//----- nvinfo : EIATTR_REGCOUNT
	.align		4
.L_30:
        /*0078*/ 	.byte	0x04, 0x2f
        /*007a*/ 	.short	(.L_32 - .L_31)
	.align		4
.L_31:
        /*007c*/ 	.word	index@(_ZN7cutlass13device_kernelIN5flash19enable_sm80_to_sm89INS1_16FlashAttnFwdSm80INS1_25CollectiveMainloopFwdSm80ILi4ELi1ELb0EN4cute5tupleIJNS5_1CILi128EEENS7_ILi48EEES8_EEELi128ENS_6half_tEfNS_4arch4Sm80ELb0ELb1ELb1ELb1ELb0ELb0ELb1ELb0EEENS1_21CollectiveEpilogueFwdINS6_IJS8_S8_S9_EEENS6_IJNS7_ILi1EEESH_SH_EEESB_SD_Li128ELb1ELb1ELb0ELb0EEENS1_19SingleTileSchedulerILb1ELb0ELb1ELi128EEEEEEEEEvNT_6ParamsE)
        /*0080*/ 	.word	0x000000ff


	//----- nvinfo : EIATTR_FRAME_SIZE
	.align		4
.L_32:
        /*0084*/ 	.byte	0x04, 0x11
        /*0086*/ 	.short	(.L_34 - .L_33)
	.align		4
.L_33:
        /*0088*/ 	.word	index@(_ZN7cutlass13device_kernelIN5flash19enable_sm80_to_sm89INS1_16FlashAttnFwdSm80INS1_25CollectiveMainloopFwdSm80ILi4ELi1ELb0EN4cute5tupleIJNS5_1CILi128EEENS7_ILi48EEES8_EEELi128ENS_6half_tEfNS_4arch4Sm80ELb0ELb1ELb1ELb1ELb0ELb0ELb1ELb0EEENS1_21CollectiveEpilogueFwdINS6_IJS8_S8_S9_EEENS6_IJNS7_ILi1EEESH_SH_EEESB_SD_Li128ELb1ELb1ELb0ELb0EEENS1_19SingleTileSchedulerILb1ELb0ELb1ELi128EEEEEEEEEvNT_6ParamsE)
        /*008c*/ 	.word	0x00000070


	//----- nvinfo : EIATTR_REGCOUNT
	.align		4
.L_34:
        /*0090*/ 	.byte	0x04, 0x2f
        /*0092*/ 	.short	(.L_36 - .L_35)
	.align		4
.L_35:
        /*0094*/ 	.word	index@(_ZN7cutlass13device_kernelIN5flash19enable_sm80_to_sm89INS1_16FlashAttnFwdSm80INS1_25CollectiveMainloopFwdSm80ILi4ELi1ELb0EN4cute5tupleIJNS5_1CILi128EEENS7_ILi48EEES8_EEELi128ENS_6half_tEfNS_4arch4Sm80ELb0ELb1ELb1ELb0ELb0ELb0ELb1ELb0EEENS1_21CollectiveEpilogueFwdINS6_IJS8_S8_S9_EEENS6_IJNS7_ILi1EEESH_SH_EEESB_SD_Li128ELb0ELb1ELb0ELb0EEENS1_19SingleTileSchedulerILb0ELb0ELb1ELi128EEEEEEEEEvNT_6ParamsE)
        /*0098*/ 	.word	0x000000ff


	//----- nvinfo : EIATTR_FRAME_SIZE
	.align		4
.L_36:
        /*009c*/ 	.byte	0x04, 0x11
        /*009e*/ 	.short	(.L_38 - .L_37)
	.align		4
.L_37:
        /*00a0*/ 	.word	index@(_ZN7cutlass13device_kernelIN5flash19enable_sm80_to_sm89INS1_16FlashAttnFwdSm80INS1_25CollectiveMainloopFwdSm80ILi4ELi1ELb0EN4cute5tupleIJNS5_1CILi128EEENS7_ILi48EEES8_EEELi128ENS_6half_tEfNS_4arch4Sm80ELb0ELb1ELb1ELb0ELb0ELb0ELb1ELb0EEENS1_21CollectiveEpilogueFwdINS6_IJS8_S8_S9_EEENS6_IJNS7_ILi1EEESH_SH_EEESB_SD_Li128ELb0ELb1ELb0ELb0EEENS1_19SingleTileSchedulerILb0ELb0ELb1ELi128EEEEEEEEEvNT_6ParamsE)
        /*00a4*/ 	.word	0x00000068


	//----- nvinfo : EIATTR_REGCOUNT
	.align		4
.L_38:
        /*00a8*/ 	.byte	0x04, 0x2f
        /*00aa*/ 	.short	(.L_40 - .L_39)
	.align		4
.L_39:
        /*00ac*/ 	.word	index@(_ZN7cutlass13device_kernelIN5flash19enable_sm80_to_sm89INS1_16FlashAttnFwdSm80INS1_25CollectiveMainloopFwdSm80ILi4ELi1ELb0EN4cute5tupleIJNS5_1CILi128EEENS7_ILi64EEES8_EEELi128ENS_6half_tEfNS_4arch4Sm80ELb0ELb0ELb1ELb1ELb0ELb1ELb1ELb0EEENS1_21CollectiveEpilogueFwdINS6_IJS8_S8_S9_EEENS6_IJNS7_ILi1EEESH_SH_EEESB_SD_Li128ELb1ELb1ELb0ELb0EEENS1_19SingleTileSchedulerILb1ELb0ELb1ELi128EEEEEEEEEvNT_6ParamsE)
        /*00b0*/ 	.word	0x000000ff


	//----- nvinfo : EIATTR_FRAME_SIZE
	.align		4
.L_40:
        /*00b4*/ 	.byte	0x04, 0x11
        /*00b6*/ 	.short	(.L_42 - .L_41)
	.align		4
.L_41:
        /*00b8*/ 	.word	index@(_ZN7cutlass13device_kernelIN5flash19enable_sm80_to_sm89INS1_16FlashAttnFwdSm80INS1_25CollectiveMainloopFwdSm80ILi4ELi1ELb0EN4cute5tupleIJNS5_1CILi128EEENS7_ILi64EEES8_EEELi128ENS_6half_tEfNS_4arch4Sm80ELb0ELb0ELb1ELb1ELb0ELb1ELb1ELb0EEENS1_21CollectiveEpilogueFwdINS6_IJS8_S8_S9_EEENS6_IJNS7_ILi1EEESH_SH_EEESB_SD_Li128ELb1ELb1ELb0ELb0EEENS1_19SingleTileSchedulerILb1ELb0ELb1ELi128EEEEEEEEEvNT_6ParamsE)
        /*00bc*/ 	.word	0x00000098


	//----- nvinfo : EIATTR_REGCOUNT
	.align		4
.L_42:
        /*00c0*/ 	.byte	0x04, 0x2f
        /*00c2*/ 	.short	(.L_44 - .L_43)
	.align		4
.L_43:
        /*00c4*/ 	.word	index@(_ZN7cutlass13device_kernelIN5flash19enable_sm80_to_sm89INS1_16FlashAttnFwdSm80INS1_25CollectiveMainloopFwdSm80ILi4ELi1ELb0EN4cute5tupleIJNS5_1CILi128EEENS7_ILi64EEES8_EEELi128ENS_6half_tEfNS_4arch4Sm80ELb0ELb0ELb1ELb1ELb0ELb0ELb1ELb0EEENS1_21CollectiveEpilogueFwdINS6_IJS8_S8_S9_EEENS6_IJNS7_ILi1EEESH_SH_EEESB_SD_Li128ELb1ELb1ELb0ELb0EEENS1_19SingleTileSchedulerILb1ELb0ELb1ELi128EEEEEEEEEvNT_6ParamsE)
        /*00c8*/ 	.word	0x000000ff


	//----- nvinfo : EIATTR_FRAME_SIZE
	.align		4
.L_44:
        /*00cc*/ 	.byte	0x04, 0x11
        /*00ce*/ 	.short	(.L_46 - .L_45)
	.align		4
.L_45:
        /*00d0*/ 	.word	index@(_ZN7cutlass13device_kernelIN5flash19enable_sm80_to_sm89INS1_16FlashAttnFwdSm80INS1_25CollectiveMainloopFwdSm80ILi4ELi1ELb0EN4cute5tupleIJNS5_1CILi128EEENS7_ILi64EEES8_EEELi128ENS_6half_tEfNS_4arch4Sm80ELb0ELb0ELb1ELb1ELb0ELb0ELb1ELb0EEENS1_21CollectiveEpilogueFwdINS6_IJS8_S8_S9_EEENS6_IJNS7_ILi1EEESH_SH_EEESB_SD_Li128ELb1ELb1ELb0ELb0EEENS1_19SingleTileSchedulerILb1ELb0ELb1ELi128EEEEEEEEEvNT_6ParamsE)
        /*00d4*/ 	.word	0x00000098


	//----- nvinfo : EIATTR_REGCOUNT
	.align		4
.L_46:
        /*00d8*/ 	.byte	0x04, 0x2f
        /*00da*/ 	.short	(.L_48 - .L_47)
	.align		4
.L_47:
        /*00dc*/ 	.word	index@(_ZN7cutlass13device_kernelIN5flash19enable_sm80_to_sm89INS1_16FlashAttnFwdSm80INS1_25CollectiveMainloopFwdSm80ILi4ELi1ELb0EN4cute5tupleIJNS5_1CILi128EEENS7_ILi64EEES8_EEELi128ENS_6half_tEfNS_4arch4Sm80ELb0ELb0ELb1ELb0ELb0ELb0ELb1ELb0EEENS1_21CollectiveEpilogueFwdINS6_IJS8_S8_S9_EEENS6_IJNS7_ILi1EEESH_SH_EEESB_SD_Li128ELb0ELb1ELb0ELb0EEENS1_19SingleTileSchedulerILb0ELb0ELb1ELi128EEEEEEEEEvNT_6ParamsE)
        /*00e0*/ 	.word	0x000000ff


	//----- nvinfo : EIATTR_FRAME_SIZE
	.align		4
.L_48:
        /*00e4*/ 	.byte	0x04, 0x11
        /*00e6*/ 	.short	(.L_50 - .L_49)
	.align		4
.L_49:
        /*00e8*/ 	.word	index@(_ZN7cutlass13device_kernelIN5flash19enable_sm80_to_sm89INS1_16FlashAttnFwdSm80INS1_25CollectiveMainloopFwdSm80ILi4ELi1ELb0EN4cute5tupleIJNS5_1CILi128EEENS7_ILi64EEES8_EEELi128ENS_6half_tEfNS_4arch4Sm80ELb0ELb0ELb1ELb0ELb0ELb0ELb1ELb0EEENS1_21CollectiveEpilogueFwdINS6_IJS8_S8_S9_EEENS6_IJNS7_ILi1EEESH_SH_EEESB_SD_Li128ELb0ELb1ELb0ELb0EEENS1_19SingleTileSchedulerILb0ELb0ELb1ELi128EEEEEEEEEvNT_6ParamsE)
        /*00ec*/ 	.word	0x00000080


	//----- nvinfo : EIATTR_REGCOUNT
	.align		4
.L_50:
        /*00f0*/ 	.byte	0x04, 0x2f
        /*00f2*/ 	.short	(.L_52 - .L_51)
	.align		4
.L_51:
        /*00f4*/ 	.word	index@(_ZN7cutlass13device_kernelIN5flash19enable_sm80_to_sm89INS1_16FlashAttnFwdSm80INS1_25CollectiveMainloopFwdSm80ILi8ELi1ELb1EN4cute5tupleIJNS5_1CILi128EEES8_S8_EEELi128ENS_6half_tEfNS_4arch4Sm80ELb1ELb0ELb1ELb1ELb0ELb1ELb1ELb0EEENS1_21CollectiveEpilogueFwdIS9_NS6_IJNS7_ILi1EEESF_SF_EEESA_SC_Li256ELb1ELb1ELb0ELb0EEENS1_19SingleTileSchedulerILb1ELb0ELb1ELi128EEEEEEEEEvNT_6ParamsE)
        /*00f8*/ 	.word	0x000000ff


	//----- nvinfo : EIATTR_FRAME_SIZE
	.align		4
.L_52:
        /*00fc*/ 	.byte	0x04, 0x11
        /*00fe*/ 	.short	(.L_54 - .L_53)
	.align		4
.L_53:
        /*0100*/ 	.word	index@(_ZN7cutlass13device_kernelIN5flash19enable_sm80_to_sm89INS1_16FlashAttnFwdSm80INS1_25CollectiveMainloopFwdSm80ILi8ELi1ELb1EN4cute5tupleIJNS5_1CILi128EEES8_S8_EEELi128ENS_6half_tEfNS_4arch4Sm80ELb1ELb0ELb1ELb1ELb0ELb1ELb1ELb0EEENS1_21CollectiveEpilogueFwdIS9_NS6_IJNS7_ILi1EEESF_SF_EEESA_SC_Li256ELb1ELb1ELb0ELb0EEENS1_19SingleTileSchedulerILb1ELb0ELb1ELi128EEEEEEEEEvNT_6ParamsE)
        /*0104*/ 	.word	0x00000068


	//----- nvinfo : EIATTR_REGCOUNT
	.align		4
.L_54:
        /*0108*/ 	.byte	0x04, 0x2f
        /*010a*/ 	.short	(.L_56 - .L_55)
	.align		4
.L_55:
        /*010c*/ 	.word	index@(_ZN7cutlass13device_kernelIN5flash19enable_sm80_to_sm89INS1_16FlashAttnFwdSm80INS1_25CollectiveMainloopFwdSm80ILi8ELi1ELb1EN4cute5tupleIJNS5_1CILi128EEES8_S8_EEELi128ENS_6half_tEfNS_4arch4Sm80ELb1ELb0ELb1ELb1ELb0ELb0ELb1ELb0EEENS1_21CollectiveEpilogueFwdIS9_NS6_IJNS7_ILi1EEESF_SF_EEESA_SC_Li256ELb1ELb1ELb0ELb0EEENS1_19SingleTileSchedulerILb1ELb0ELb1ELi128EEEEEEEEEvNT_6ParamsE)
        /*0110*/ 	.word	0x000000ff


	//----- nvinfo : EIATTR_FRAME_SIZE
	.align		4
.L_56:
        /*0114*/ 	.byte	0x04, 0x11
        /*0116*/ 	.short	(.L_58 - .L_57)
	.align		4
.L_57:
        /*0118*/ 	.word	index@(_ZN7cutlass13device_kernelIN5flash19enable_sm80_to_sm89INS1_16FlashAttnFwdSm80INS1_25CollectiveMainloopFwdSm80ILi8ELi1ELb1EN4cute5tupleIJNS5_1CILi128EEES8_S8_EEELi128ENS_6half_tEfNS_4arch4Sm80ELb1ELb0ELb1ELb1ELb0ELb0ELb1ELb0EEENS1_21CollectiveEpilogueFwdIS9_NS6_IJNS7_ILi1EEESF_SF_EEESA_SC_Li256ELb1ELb1ELb0ELb0EEENS1_19SingleTileSchedulerILb1ELb0ELb1ELi128EEEEEEEEEvNT_6ParamsE)
        /*011c*/ 	.word	0x00000058


	//----- nvinfo : EIATTR_REGCOUNT
	.align		4
.L_58:
        /*0120*/ 	.byte	0x04, 0x2f
        /*0122*/ 	.short	(.L_60 - .L_59)
	.align		4
.L_59:
        /*0124*/ 	.word	index@(_ZN7cutlass13device_kernelIN5flash19enable_sm80_to_sm89INS1_16FlashAttnFwdSm80INS1_25CollectiveMainloopFwdSm80ILi8ELi1ELb1EN4cute5tupleIJNS5_1CILi128EEES8_S8_EEELi128ENS_6half_tEfNS_4arch4Sm80ELb1ELb0ELb1ELb0ELb0ELb0ELb1ELb0EEENS1_21CollectiveEpilogueFwdIS9_NS6_IJNS7_ILi1EEESF_SF_EEESA_SC_Li256ELb0ELb1ELb0ELb0EEENS1_30DynamicPersistentTileSchedulerILi256ELi256ELb0ELb1ELb0EEEEEEEEEvNT_6ParamsE)
        /*0128*/ 	.word	0x000000ff


	//----- nvinfo : EIATTR_FRAME_SIZE
	.align		4
.L_60:
        /*012c*/ 	.byte	0x04, 0x11
        /*012e*/ 	.short	(.L_62 - .L_61)
	.align		4
.L_61:
        /*0130*/ 	.word	index@($__internal_1_$__cuda_sm70_shflsync_idx_p)
        /*0134*/ 	.word	0x00000000


	//----- nvinfo : EIATTR_FRAME_SIZE
	.align		4
.L_62:
        /*0138*/ 	.byte	0x04, 0x11
        /*013a*/ 	.short	(.L_64 - .L_63)
	.align		4
.L_63:
        /*013c*/ 	.word	index@($__internal_0_$__cuda_sm70_shflsync_bfly_p)
        /*0140*/ 	.word	0x00000000


	//----- nvinfo : EIATTR_FRAME_SIZE
	.align		4
.L_64:
        /*0144*/ 	.byte	0x04, 0x11
        /*0146*/ 	.short	(.L_66 - .L_65)
	.align		4
.L_65:
        /*0148*/ 	.word	index@(_ZN7cutlass13device_kernelIN5flash19enable_sm80_to_sm89INS1_16FlashAttnFwdSm80INS1_25CollectiveMainloopFwdSm80ILi8ELi1ELb1EN4cute5tupleIJNS5_1CILi128EEES8_S8_EEELi128ENS_6half_tEfNS_4arch4Sm80ELb1ELb0ELb1ELb0ELb0ELb0ELb1ELb0EEENS1_21CollectiveEpilogueFwdIS9_NS6_IJNS7_ILi1EEESF_SF_EEESA_SC_Li256ELb0ELb1ELb0ELb0EEENS1_30DynamicPersistentTileSchedulerILi256ELi256ELb0ELb1ELb0EEEEEEEEEvNT_6ParamsE)
        /*014c*/ 	.word	0x00000078


	//----- nvinfo : EIATTR_REGCOUNT
	.align		4
.L_66:
        /*0150*/ 	.byte	0x04, 0x2f
        /*0152*/ 	.short	(.L_68 - .L_67)
	.align		4
.L_67:
        /*0154*/ 	.word	index@(_ZN7cutlass13device_kernelIN5flash19enable_sm80_to_sm89INS1_16FlashAttnFwdSm80INS1_25CollectiveMainloopFwdSm80ILi8ELi1ELb1EN4cute5tupleIJNS5_1CILi128EEENS7_ILi96EEES8_EEELi128ENS_6half_tEfNS_4arch4Sm80ELb0ELb1ELb1ELb1ELb0ELb1ELb1ELb0EEENS1_21CollectiveEpilogueFwdINS6_IJS8_S8_S9_EEENS6_IJNS7_ILi1EEESH_SH_EEESB_SD_Li256ELb1ELb1ELb0ELb0EEENS1_19SingleTileSchedulerILb1ELb0ELb1ELi128EEEEEEEEEvNT_6ParamsE)
        /*0158*/ 	.word	0x000000fe


	//----- nvinfo : EIATTR_FRAME_SIZE
	.align		4
.L_68:
        /*015c*/ 	.byte	0x04, 0x11
        /*015e*/ 	.short	(.L_70 - .L_69)
	.align		4
.L_69:
        /*0160*/ 	.word	index@(_ZN7cutlass13device_kernelIN5flash19enable_sm80_to_sm89INS1_16FlashAttnFwdSm80INS1_25CollectiveMainloopFwdSm80ILi8ELi1ELb1EN4cute5tupleIJNS5_1CILi128EEENS7_ILi96EEES8_EEELi128ENS_6half_tEfNS_4arch4Sm80ELb0ELb1ELb1ELb1ELb0ELb1ELb1ELb0EEENS1_21CollectiveEpilogueFwdINS6_IJS8_S8_S9_EEENS6_IJNS7_ILi1EEESH_SH_EEESB_SD_Li256ELb1ELb1ELb0ELb0EEENS1_19SingleTileSchedulerILb1ELb0ELb1ELi128EEEEEEEEEvNT_6ParamsE)
        /*0164*/ 	.word	0x00000000


	//----- nvinfo : EIATTR_REGCOUNT
	.align		4
.L_70:
        /*0168*/ 	.byte	0x04, 0x2f
        /*016a*/ 	.short	(.L_72 - .L_71)
	.align		4
.L_71:
        /*016c*/ 	.word	index@(_ZN7cutlass13device_kernelIN5flash19enable_sm80_to_sm89INS1_16FlashAttnFwdSm80INS1_25CollectiveMainloopFwdSm80ILi8ELi1ELb1EN4cute5tupleIJNS5_1CILi128EEENS7_ILi96EEES8_EEELi128ENS_6half_tEfNS_4arch4Sm80ELb0ELb1ELb1ELb1ELb0ELb0ELb1ELb0EEENS1_21CollectiveEpilogueFwdINS6_IJS8_S8_S9_EEENS6_IJNS7_ILi1EEESH_SH_EEESB_SD_Li256ELb1ELb1ELb0ELb0EEENS1_19SingleTileSchedulerILb1ELb0ELb1ELi128EEEEEEEEEvNT_6ParamsE)
        /*0170*/ 	.word	0x000000ff


	//----- nvinfo : EIATTR_FRAME_SIZE
	.align		4
.L_72:
        /*0174*/ 	.byte	0x04, 0x11
        /*0176*/ 	.short	(.L_74 - .L_73)
	.align		4
.L_73:
        /*0178*/ 	.word	index@(_ZN7cutlass13device_kernelIN5flash19enable_sm80_to_sm89INS1_16FlashAttnFwdSm80INS1_25CollectiveMainloopFwdSm80ILi8ELi1ELb1EN4cute5tupleIJNS5_1CILi128EEENS7_ILi96EEES8_EEELi128ENS_6half_tEfNS_4arch4Sm80ELb0ELb1ELb1ELb1ELb0ELb0ELb1ELb0EEENS1_21CollectiveEpilogueFwdINS6_IJS8_S8_S9_EEENS6_IJNS7_ILi1EEESH_SH_EEESB_SD_Li256ELb1ELb1ELb0ELb0EEENS1_19SingleTileSchedulerILb1ELb0ELb1ELi128EEEEEEEEEvNT_6ParamsE)
        /*017c*/ 	.word	0x00000000


	//----- nvinfo : EIATTR_REGCOUNT
	.align		4
.L_74:
        /*0180*/ 	.byte	0x04, 0x2f
        /*0182*/ 	.short	(.L_76 - .L_75)
	.align		4
.L_75:
        /*0184*/ 	.word	index@(_ZN7cutlass13device_kernelIN5flash19enable_sm80_to_sm89INS1_16FlashAttnFwdSm80INS1_25CollectiveMainloopFwdSm80ILi8ELi1ELb1EN4cute5tupleIJNS5_1CILi128EEENS7_ILi96EEES8_EEELi128ENS_6half_tEfNS_4arch4Sm80ELb0ELb1ELb1ELb0ELb0ELb0ELb1ELb0EEENS1_21CollectiveEpilogueFwdINS6_IJS8_S8_S9_EEENS6_IJNS7_ILi1EEESH_SH_EEESB_SD_Li256ELb0ELb1ELb0ELb0EEENS1_19SingleTileSchedulerILb0ELb0ELb1ELi128EEEEEEEEEvNT_6ParamsE)
        /*0188*/ 	.word	0x000000ff


	//----- nvinfo : EIATTR_FRAME_SIZE
	.align		4
.L_76:
        /*018c*/ 	.byte	0x04, 0x11
        /*018e*/ 	.short	(.L_78 - .L_77)
	.align		4
.L_77:
        /*0190*/ 	.word	index@(_ZN7cutlass13device_kernelIN5flash19enable_sm80_to_sm89INS1_16FlashAttnFwdSm80INS1_25CollectiveMainloopFwdSm80ILi8ELi1ELb1EN4cute5tupleIJNS5_1CILi128EEENS7_ILi96EEES8_EEELi128ENS_6half_tEfNS_4arch4Sm80ELb0ELb1ELb1ELb0ELb0ELb0ELb1ELb0EEENS1_21CollectiveEpilogueFwdINS6_IJS8_S8_S9_EEENS6_IJNS7_ILi1EEESH_SH_EEESB_SD_Li256ELb0ELb1ELb0ELb0EEENS1_19SingleTileSchedulerILb0ELb0ELb1ELi128EEEEEEEEEvNT_6ParamsE)
        /*0194*/ 	.word	0x00000000


	//----- nvinfo : EIATTR_REGCOUNT
	.align		4
.L_78:
        /*0198*/ 	.byte	0x04, 0x2f
        /*019a*/ 	.short	(.L_80 - .L_79)
	.align		4
.L_79:
        /*019c*/ 	.word	index@(_ZN7cutlass13device_kernelIN5flash19enable_sm80_to_sm89INS1_16FlashAttnFwdSm80INS1_25CollectiveMainloopFwdSm80ILi8ELi1ELb1EN4cute5tupleIJNS5_1CILi128EEES8_S8_EEELi128ENS_6half_tEfNS_4arch4Sm80ELb0ELb0ELb1ELb1ELb0ELb1ELb1ELb0EEENS1_21CollectiveEpilogueFwdIS9_NS6_IJNS7_ILi1EEESF_SF_EEESA_SC_Li256ELb1ELb1ELb0ELb0EEENS1_19SingleTileSchedulerILb1ELb0ELb1ELi128EEEEEEEEEvNT_6ParamsE)
        /*01a0*/ 	.word	0x000000ff


	//----- nvinfo : EIATTR_FRAME_SIZE
	.align		4
.L_80:
        /*01a4*/ 	.byte	0x04, 0x11
        /*01a6*/ 	.short	(.L_82 - .L_81)
	.align		4
.L_81:
        /*01a8*/ 	.word	index@(_ZN7cutlass13device_kernelIN5flash19enable_sm80_to_sm89INS1_16FlashAttnFwdSm80INS1_25CollectiveMainloopFwdSm80ILi8ELi1ELb1EN4cute5tupleIJNS5_1CILi128EEES8_S8_EEELi128ENS_6half_tEfNS_4arch4Sm80ELb0ELb0ELb1ELb1ELb0ELb1ELb1ELb0EEENS1_21CollectiveEpilogueFwdIS9_NS6_IJNS7_ILi1EEESF_SF_EEESA_SC_Li256ELb1ELb1ELb0ELb0EEENS1_19SingleTileSchedulerILb1ELb0ELb1ELi128EEEEEEEEEvNT_6ParamsE)
        /*01ac*/ 	.word	0x00000050


	//----- nvinfo : EIATTR_REGCOUNT
	.align		4
.L_82:
        /*01b0*/ 	.byte	0x04, 0x2f
        /*01b2*/ 	.short	(.L_84 - .L_83)
	.align		4
.L_83:
        /*01b4*/ 	.word	index@(_ZN7cutlass13device_kernelIN5flash19enable_sm80_to_sm89INS1_16FlashAttnFwdSm80INS1_25CollectiveMainloopFwdSm80ILi8ELi1ELb1EN4cute5tupleIJNS5_1CILi128EEES8_S8_EEELi128ENS_6half_tEfNS_4arch4Sm80ELb0ELb0ELb1ELb1ELb0ELb0ELb1ELb0EEENS1_21CollectiveEpilogueFwdIS9_NS6_IJNS7_ILi1EEESF_SF_EEESA_SC_Li256ELb1ELb1ELb0ELb0EEENS1_19SingleTileSchedulerILb1ELb0ELb1ELi128EEEEEEEEEvNT_6ParamsE)
        /*01b8*/ 	.word	0x000000ff


	//----- nvinfo : EIATTR_FRAME_SIZE
	.align		4
.L_84:
        /*01bc*/ 	.byte	0x04, 0x11
        /*01be*/ 	.short	(.L_86 - .L_85)
	.align		4
.L_85:
        /*01c0*/ 	.word	index@(_ZN7cutlass13device_kernelIN5flash19enable_sm80_to_sm89INS1_16FlashAttnFwdSm80INS1_25CollectiveMainloopFwdSm80ILi8ELi1ELb1EN4cute5tupleIJNS5_1CILi128EEES8_S8_EEELi128ENS_6half_tEfNS_4arch4Sm80ELb0ELb0ELb1ELb1ELb0ELb0ELb1ELb0EEENS1_21CollectiveEpilogueFwdIS9_NS6_IJNS7_ILi1EEESF_SF_EEESA_SC_Li256ELb1ELb1ELb0ELb0EEENS1_19SingleTileSchedulerILb1ELb0ELb1ELi128EEEEEEEEEvNT_6ParamsE)
        /*01c4*/ 	.word	0x00000018


	//----- nvinfo : EIATTR_REGCOUNT
	.align		4
.L_86:
        /*01c8*/ 	.byte	0x04, 0x2f
        /*01ca*/ 	.short	(.L_88 - .L_87)
	.align		4
.L_87:
        /*01cc*/ 	.word	index@(_ZN7cutlass13device_kernelIN5flash19enable_sm80_to_sm89INS1_16FlashAttnFwdSm80INS1_25CollectiveMainloopFwdSm80ILi8ELi1ELb1EN4cute5tupleIJNS5_1CILi128EEES8_S8_EEELi128ENS_6half_tEfNS_4arch4Sm80ELb0ELb0ELb1ELb0ELb0ELb0ELb1ELb0EEENS1_21CollectiveEpilogueFwdIS9_NS6_IJNS7_ILi1EEESF_SF_EEESA_SC_Li256ELb0ELb1ELb0ELb0EEENS1_19SingleTileSchedulerILb0ELb0ELb1ELi128EEEEEEEEEvNT_6ParamsE)
        /*01d0*/ 	.word	0x000000ff


	//----- nvinfo : EIATTR_FRAME_SIZE
	.align		4
.L_88:
        /*01d4*/ 	.byte	0x04, 0x11
        /*01d6*/ 	.short	(.L_90 - .L_89)
	.align		4
.L_89:
        /*01d8*/ 	.word	index@(_ZN7cutlass13device_kernelIN5flash19enable_sm80_to_sm89INS1_16FlashAttnFwdSm80INS1_25CollectiveMainloopFwdSm80ILi8ELi1ELb1EN4cute5tupleIJNS5_1CILi128EEES8_S8_EEELi128ENS_6half_tEfNS_4arch4Sm80ELb0ELb0ELb1ELb0ELb0ELb0ELb1ELb0EEENS1_21CollectiveEpilogueFwdIS9_NS6_IJNS7_ILi1EEESF_SF_EEESA_SC_Li256ELb0ELb1ELb0ELb0EEENS1_19SingleTileSchedulerILb0ELb0ELb1ELi128EEEEEEEEEvNT_6ParamsE)
        /*01dc*/ 	.word	0x00000058


	//----- nvinfo : EIATTR_MIN_STACK_SIZE
	.align		4
.L_90:
        /*01e0*/ 	.byte	0x04, 0x12
        /*01e2*/ 	.short	(.L_92 - .L_91)
	.align		4
.L_91:
        /*01e4*/ 	.word	index@(_ZN7cutlass13device_kernelIN5flash19enable_sm80_to_sm89INS1_16FlashAttnFwdSm80INS1_25CollectiveMainloopFwdSm80ILi8ELi1ELb1EN4cute5tupleIJNS5_1CILi128EEES8_S8_EEELi128ENS_6half_tEfNS_4arch4Sm80ELb0ELb0ELb1ELb0ELb0ELb0ELb1ELb0EEENS1_21CollectiveEpilogueFwdIS9_NS6_IJNS7_ILi1EEESF_SF_EEESA_SC_Li256ELb0ELb1ELb0ELb0EEENS1_19SingleTileSchedulerILb0ELb0ELb1ELi128EEEEEEEEEvNT_6ParamsE)
        /*01e8*/ 	.word	0x00000058


	//----- nvinfo : EIATTR_MIN_STACK_SIZE
	.align		4
.L_92:
        /*01ec*/ 	.byte	0x04, 0x12
        /*01ee*/ 	.short	(.L_94 - .L_93)
	.align		4
.L_93:
        /*01f0*/ 	.word	index@(_ZN7cutlass13device_kernelIN5flash19enable_sm80_to_sm89INS1_16FlashAttnFwdSm80INS1_25CollectiveMainloopFwdSm80ILi8ELi1ELb1EN4cute5tupleIJNS5_1CILi128EEES8_S8_EEELi128ENS_6half_tEfNS_4arch4Sm80ELb0ELb0ELb1ELb1ELb0ELb0ELb1ELb0EEENS1_21CollectiveEpilogueFwdIS9_NS6_IJNS7_ILi1EEESF_SF_EEESA_SC_Li256ELb1ELb1ELb0ELb0EEENS1_19SingleTileSchedulerILb1ELb0ELb1ELi128EEEEEEEEEvNT_6ParamsE)
        /*01f4*/ 	.word	0x00000018


	//----- nvinfo : EIATTR_MIN_STACK_SIZE
	.align		4
.L_94:
        /*01f8*/ 	.byte	0x04, 0x12
        /*01fa*/ 	.short	(.L_96 - .L_95)
	.align		4
.L_95:
        /*01fc*/ 	.word	index@(_ZN7cutlass13device_kernelIN5flash19enable_sm80_to_sm89INS1_16FlashAttnFwdSm80INS1_25CollectiveMainloopFwdSm80ILi8ELi1ELb1EN4cute5tupleIJNS5_1CILi128EEES8_S8_EEELi128ENS_6half_tEfNS_4arch4Sm80ELb0ELb0ELb1ELb1ELb0ELb1ELb1ELb0EEENS1_21CollectiveEpilogueFwdIS9_NS6_IJNS7_ILi1EEESF_SF_EEESA_SC_Li256ELb1ELb1ELb0ELb0EEENS1_19SingleTileSchedulerILb1ELb0ELb1ELi128EEEEEEEEEvNT_6ParamsE)
        /*0200*/ 	.word	0x00000050


	//----- nvinfo : EIATTR_MIN_STACK_SIZE
	.align		4
.L_96:
        /*0204*/ 	.byte	0x04, 0x12
        /*0206*/ 	.short	(.L_98 - .L_97)
	.align		4
.L_97:
        /*0208*/ 	.word	index@(_ZN7cutlass13device_kernelIN5flash19enable_sm80_to_sm89INS1_16FlashAttnFwdSm80INS1_25CollectiveMainloopFwdSm80ILi8ELi1ELb1EN4cute5tupleIJNS5_1CILi128EEENS7_ILi96EEES8_EEELi128ENS_6half_tEfNS_4arch4Sm80ELb0ELb1ELb1ELb0ELb0ELb0ELb1ELb0EEENS1_21CollectiveEpilogueFwdINS6_IJS8_S8_S9_EEENS6_IJNS7_ILi1EEESH_SH_EEESB_SD_Li256ELb0ELb1ELb0ELb0EEENS1_19SingleTileSchedulerILb0ELb0ELb1ELi128EEEEEEEEEvNT_6ParamsE)
        /*020c*/ 	.word	0x00000000


	//----- nvinfo : EIATTR_MIN_STACK_SIZE
	.align		4
.L_98:
        /*0210*/ 	.byte	0x04, 0x12
        /*0212*/ 	.short	(.L_100 - .L_99)
	.align		4
.L_99:
        /*0214*/ 	.word	index@(_ZN7cutlass13device_kernelIN5flash19enable_sm80_to_sm89INS1_16FlashAttnFwdSm80INS1_25CollectiveMainloopFwdSm80ILi8ELi1ELb1EN4cute5tupleIJNS5_1CILi128EEENS7_ILi96EEES8_EEELi128ENS_6half_tEfNS_4arch4Sm80ELb0ELb1ELb1ELb1ELb0ELb0ELb1ELb0EEENS1_21CollectiveEpilogueFwdINS6_IJS8_S8_S9_EEENS6_IJNS7_ILi1EEESH_SH_EEESB_SD_Li256ELb1ELb1ELb0ELb0EEENS1_19SingleTileSchedulerILb1ELb0ELb1ELi128EEEEEEEEEvNT_6ParamsE)
        /*0218*/ 	.word	0x00000000


	//----- nvinfo : EIATTR_MIN_STACK_SIZE
	.align		4
.L_100:
        /*021c*/ 	.byte	0x04, 0x12
        /*021e*/ 	.short	(.L_102 - .L_101)
	.align		4
.L_101:
        /*0220*/ 	.word	index@(_ZN7cutlass13device_kernelIN5flash19enable_sm80_to_sm89INS1_16FlashAttnFwdSm80INS1_25CollectiveMainloopFwdSm80ILi8ELi1ELb1EN4cute5tupleIJNS5_1CILi128EEENS7_ILi96EEES8_EEELi128ENS_6half_tEfNS_4arch4Sm80ELb0ELb1ELb1ELb1ELb0ELb1ELb1ELb0EEENS1_21CollectiveEpilogueFwdINS6_IJS8_S8_S9_EEENS6_IJNS7_ILi1EEESH_SH_EEESB_SD_Li256ELb1ELb1ELb0ELb0EEENS1_19SingleTileSchedulerILb1ELb0ELb1ELi128EEEEEEEEEvNT_6ParamsE)
        /*0224*/ 	.word	0x00000000


	//----- nvinfo : EIATTR_MIN_STACK_SIZE
	.align		4
.L_102:
        /*0228*/ 	.byte	0x04, 0x12
        /*022a*/ 	.short	(.L_104 - .L_103)
	.align		4
.L_103:
        /*022c*/ 	.word	index@(_ZN7cutlass13device_kernelIN5flash19enable_sm80_to_sm89INS1_16FlashAttnFwdSm80INS1_25CollectiveMainloopFwdSm80ILi8ELi1ELb1EN4cute5tupleIJNS5_1CILi128EEES8_S8_EEELi128ENS_6half_tEfNS_4arch4Sm80ELb1ELb0ELb1ELb0ELb0ELb0ELb1ELb0EEENS1_21CollectiveEpilogueFwdIS9_NS6_IJNS7_ILi1EEESF_SF_EEESA_SC_Li256ELb0ELb1ELb0ELb0EEENS1_30DynamicPersistentTileSchedulerILi256ELi256ELb0ELb1ELb0EEEEEEEEEvNT_6ParamsE)
        /*0230*/ 	.word	0x00000078


	//----- nvinfo : EIATTR_MIN_STACK_SIZE
	.align		4
.L_104:
        /*0234*/ 	.byte	0x04, 0x12
        /*0236*/ 	.short	(.L_106 - .L_105)
	.align		4
.L_105:
        /*0238*/ 	.word	index@(_ZN7cutlass13device_kernelIN5flash19enable_sm80_to_sm89INS1_16FlashAttnFwdSm80INS1_25CollectiveMainloopFwdSm80ILi8ELi1ELb1EN4cute5tupleIJNS5_1CILi128EEES8_S8_EEELi128ENS_6half_tEfNS_4arch4Sm80ELb1ELb0ELb1ELb1ELb0ELb0ELb1ELb0EEENS1_21CollectiveEpilogueFwdIS9_NS6_IJNS7_ILi1EEESF_SF_EEESA_SC_Li256ELb1ELb1ELb0ELb0EEENS1_19SingleTileSchedulerILb1ELb0ELb1ELi128EEEEEEEEEvNT_6ParamsE)
        /*023c*/ 	.word	0x00000058


	//----- nvinfo : EIATTR_MIN_STACK_SIZE
	.align		4
.L_106:
        /*0240*/ 	.byte	0x04, 0x12
        /*0242*/ 	.short	(.L_108 - .L_107)
	.align		4
.L_107:
        /*0244*/ 	.word	index@(_ZN7cutlass13device_kernelIN5flash19enable_sm80_to_sm89INS1_16FlashAttnFwdSm80INS1_25CollectiveMainloopFwdSm80ILi8ELi1ELb1EN4cute5tupleIJNS5_1CILi128EEES8_S8_EEELi128ENS_6half_tEfNS_4arch4Sm80ELb1ELb0ELb1ELb1ELb0ELb1ELb1ELb0EEENS1_21CollectiveEpilogueFwdIS9_NS6_IJNS7_ILi1EEESF_SF_EEESA_SC_Li256ELb1ELb1ELb0ELb0EEENS1_19SingleTileSchedulerILb1ELb0ELb1ELi128EEEEEEEEEvNT_6ParamsE)
        /*0248*/ 	.word	0x00000068


	//----- nvinfo : EIATTR_MIN_STACK_SIZE
	.align		4
.L_108:
        /*024c*/ 	.byte	0x04, 0x12
        /*024e*/ 	.short	(.L_110 - .L_109)
	.align		4
.L_109:
        /*0250*/ 	.word	index@(_ZN7cutlass13device_kernelIN5flash19enable_sm80_to_sm89INS1_16FlashAttnFwdSm80INS1_25CollectiveMainloopFwdSm80ILi4ELi1ELb0EN4cute5tupleIJNS5_1CILi128EEENS7_ILi64EEES8_EEELi128ENS_6half_tEfNS_4arch4Sm80ELb0ELb0ELb1ELb0ELb0ELb0ELb1ELb0EEENS1_21CollectiveEpilogueFwdINS6_IJS8_S8_S9_EEENS6_IJNS7_ILi1EEESH_SH_EEESB_SD_Li128ELb0ELb1ELb0ELb0EEENS1_19SingleTileSchedulerILb0ELb0ELb1ELi128EEEEEEEEEvNT_6ParamsE)
        /*0254*/ 	.word	0x00000080


	//----- nvinfo : EIATTR_MIN_STACK_SIZE
	.align		4
.L_110:
        /*0258*/ 	.byte	0x04, 0x12
        /*025a*/ 	.short	(.L_112 - .L_111)
	.align		4
.L_111:
        /*025c*/ 	.word	index@(_ZN7cutlass13device_kernelIN5flash19enable_sm80_to_sm89INS1_16FlashAttnFwdSm80INS1_25CollectiveMainloopFwdSm80ILi4ELi1ELb0EN4cute5tupleIJNS5_1CILi128EEENS7_ILi64EEES8_EEELi128ENS_6half_tEfNS_4arch4Sm80ELb0ELb0ELb1ELb1ELb0ELb0ELb1ELb0EEENS1_21CollectiveEpilogueFwdINS6_IJS8_S8_S9_EEENS6_IJNS7_ILi1EEESH_SH_EEESB_SD_Li128ELb1ELb1ELb0ELb0EEENS1_19SingleTileSchedulerILb1ELb0ELb1ELi128EEEEEEEEEvNT_6ParamsE)
        /*0260*/ 	.word	0x00000098


	//----- nvinfo : EIATTR_MIN_STACK_SIZE
	.align		4
.L_112:
        /*0264*/ 	.byte	0x04, 0x12
        /*0266*/ 	.short	(.L_114 - .L_113)
	.align		4
.L_113:
        /*0268*/ 	.word	index@(_ZN7cutlass13device_kernelIN5flash19enable_sm80_to_sm89INS1_16FlashAttnFwdSm80INS1_25CollectiveMainloopFwdSm80ILi4ELi1ELb0EN4cute5tupleIJNS5_1CILi128EEENS7_ILi64EEES8_EEELi128ENS_6half_tEfNS_4arch4Sm80ELb0ELb0ELb1ELb1ELb0ELb1ELb1ELb0EEENS1_21CollectiveEpilogueFwdINS6_IJS8_S8_S9_EEENS6_IJNS7_ILi1EEESH_SH_EEESB_SD_Li128ELb1ELb1ELb0ELb0EEENS1_19SingleTileSchedulerILb1ELb0ELb1ELi128EEEEEEEEEvNT_6ParamsE)
        /*026c*/ 	.word	0x00000098


	//----- nvinfo : EIATTR_MIN_STACK_SIZE
	.align		4
.L_114:
        /*0270*/ 	.byte	0x04, 0x12
        /*0272*/ 	.short	(.L_116 - .L_115)
	.align		4
.L_115:
        /*0274*/ 	.word	index@(_ZN7cutlass13device_kernelIN5flash19enable_sm80_to_sm89INS1_16FlashAttnFwdSm80INS1_25CollectiveMainloopFwdSm80ILi4ELi1ELb0EN4cute5tupleIJNS5_1CILi128EEENS7_ILi48EEES8_EEELi128ENS_6half_tEfNS_4arch4Sm80ELb0ELb1ELb1ELb0ELb0ELb0ELb1ELb0EEENS1_21CollectiveEpilogueFwdINS6_IJS8_S8_S9_EEENS6_IJNS7_ILi1EEESH_SH_EEESB_SD_Li128ELb0ELb1ELb0ELb0EEENS1_19SingleTileSchedulerILb0ELb0ELb1ELi128EEEEEEEEEvNT_6ParamsE)
        /*0278*/ 	.word	0x00000068


	//----- nvinfo : EIATTR_MIN_STACK_SIZE
	.align		4
.L_116:
        /*027c*/ 	.byte	0x04, 0x12
        /*027e*/ 	.short	(.L_118 - .L_117)
	.align		4
.L_117:
        /*0280*/ 	.word	index@(_ZN7cutlass13device_kernelIN5flash19enable_sm80_to_sm89INS1_16FlashAttnFwdSm80INS1_25CollectiveMainloopFwdSm80ILi4ELi1ELb0EN4cute5tupleIJNS5_1CILi128EEENS7_ILi48EEES8_EEELi128ENS_6half_tEfNS_4arch4Sm80ELb0ELb1ELb1ELb1ELb0ELb0ELb1ELb0EEENS1_21CollectiveEpilogueFwdINS6_IJS8_S8_S9_EEENS6_IJNS7_ILi1EEESH_SH_EEESB_SD_Li128ELb1ELb1ELb0ELb0EEENS1_19SingleTileSchedulerILb1ELb0ELb1ELi128EEEEEEEEEvNT_6ParamsE)
        /*0284*/ 	.word	0x00000070


	//----- nvinfo : EIATTR_MIN_STACK_SIZE
	.align		4
.L_118:
        /*0288*/ 	.byte	0x04, 0x12
        /*028a*/ 	.short	(.L_120 - .L_119)
	.align		4
.L_119:
        /*028c*/ 	.word	index@(_ZN7cutlass13device_kernelIN5flash19enable_sm80_to_sm89INS1_16FlashAttnFwdSm80INS1_25CollectiveMainloopFwdSm80ILi4ELi1ELb0EN4cute5tupleIJNS5_1CILi128EEENS7_ILi48EEES8_EEELi128ENS_6half_tEfNS_4arch4Sm80ELb0ELb1ELb1ELb1ELb0ELb1ELb1ELb0EEENS1_21CollectiveEpilogueFwdINS6_IJS8_S8_S9_EEENS6_IJNS7_ILi1EEESH_SH_EEESB_SD_Li128ELb1ELb1ELb0ELb0EEENS1_19SingleTileSchedulerILb1ELb0ELb1ELi128EEEEEEEEEvNT_6ParamsE)
        /*0290*/ 	.word	0x00000098


	//----- nvinfo : EIATTR_MIN_STACK_SIZE
	.align		4
.L_120:
        /*0294*/ 	.byte	0x04, 0x12
        /*0296*/ 	.short	(.L_122 - .L_121)
	.align		4
.L_121:
        /*0298*/ 	.word	index@(_ZN7cutlass13device_kernelIN5flash19enable_sm80_to_sm89INS1_16FlashAttnFwdSm80INS1_25CollectiveMainloopFwdSm80ILi4ELi1ELb0EN4cute5tupleIJNS5_1CILi128EEENS7_ILi64EEES8_EEELi128ENS_6half_tEfNS_4arch4Sm80ELb1ELb0ELb1ELb0ELb0ELb0ELb1ELb0EEENS1_21CollectiveEpilogueFwdINS6_IJS8_S8_S9_EEENS6_IJNS7_ILi1EEESH_SH_EEESB_SD_Li128ELb0ELb1ELb0ELb0EEENS1_30DynamicPersistentTileSchedulerILi128ELi128ELb0ELb1ELb0EEEEEEEEEvNT_6ParamsE)
        /*029c*/ 	.word	0x000000d8


	//----- nvinfo : EIATTR_MIN_STACK_SIZE
	.align		4
.L_122:
        /*02a0*/ 	.byte	0x04, 0x12
        /*02a2*/ 	.short	(.L_124 - .L_123)
	.align		4
.L_123:
        /*02a4*/ 	.word	index@(_ZN7cutlass13device_kernelIN5flash19enable_sm80_to_sm89INS1_16FlashAttnFwdSm80INS1_25CollectiveMainloopFwdSm80ILi4ELi1ELb0EN4cute5tupleIJNS5_1CILi128EEENS7_ILi64EEES8_EEELi128ENS_6half_tEfNS_4arch4Sm80ELb1ELb0ELb1ELb1ELb0ELb0ELb1ELb0EEENS1_21CollectiveEpilogueFwdINS6_IJS8_S8_S9_EEENS6_IJNS7_ILi1EEESH_SH_EEESB_SD_Li128ELb1ELb1ELb0ELb0EEENS1_19SingleTileSchedulerILb1ELb0ELb1ELi128EEEEEEEEEvNT_6ParamsE)
        /*02a8*/ 	.word	0x000000b0


	//----- nvinfo : EIATTR_MIN_STACK_SIZE
	.align		4
.L_124:
        /*02ac*/ 	.byte	0x04, 0x12
        /*02ae*/ 	.short	(.L_126 - .L_125)
	.align		4
.L_125:
        /*02b0*/ 	.word	index@(_ZN7cutlass13device_kernelIN5flash19enable_sm80_to_sm89INS1_16FlashAttnFwdSm80INS1_25CollectiveMainloopFwdSm80ILi4ELi1ELb0EN4cute5tupleIJNS5_1CILi128EEENS7_ILi64EEES8_EEELi128ENS_6half_tEfNS_4arch4Sm80ELb1ELb0ELb1ELb1ELb0ELb1ELb1ELb0EEENS1_21CollectiveEpilogueFwdINS6_IJS8_S8_S9_EEENS6_IJNS7_ILi1EEESH_SH_EEESB_SD_Li128ELb1ELb1ELb0ELb0EEENS1_19SingleTileSchedulerILb1ELb0ELb1ELi128EEEEEEEEEvNT_6ParamsE)
        /*02b4*/ 	.word	0x000000a0
.L_126:


//--------------------- .nv.info._ZN7cutlass13device_kernelIN5flash19enable_sm80_to_sm89INS1_16FlashAttnFwdSm80INS1_25CollectiveMainloopFwdSm80ILi8ELi1ELb1EN4cute5tupleIJNS5_1CILi128EEES8_S8_EEELi128ENS_6half_tEfNS_4arch4Sm80ELb0ELb0ELb1ELb0ELb0ELb0ELb1ELb0EEENS1_21CollectiveEpilogueFwdIS9_NS6_IJNS7_ILi1EEESF_SF_EEESA_SC_Li256ELb0ELb1ELb0ELb0EEENS1_19SingleTileSchedulerILb0ELb0ELb1ELi128EEEEEEEEEvNT_6ParamsE --------------------------
	.section	.nv.info._ZN7cutlass13device_kernelIN5flash19enable_sm80_to_sm89INS1_16FlashAttnFwdSm80INS1_25CollectiveMainloopFwdSm80ILi8ELi1ELb1EN4cute5tupleIJNS5_1CILi128EEES8_S8_EEELi128ENS_6half_tEfNS_4arch4Sm80ELb0ELb0ELb1ELb0ELb0ELb0ELb1ELb0EEENS1_21CollectiveEpilogueFwdIS9_NS6_IJNS7_ILi1EEESF_SF_EEESA_SC_Li256ELb0ELb1ELb0ELb0EEENS1_19SingleTileSchedulerILb0ELb0ELb1ELi128EEEEEEEEEvNT_6ParamsE,"",@"SHT_CUDA_INFO"
	.sectionflags	@""
	.align	4


	//----- nvinfo : EIATTR_CUDA_API_VERSION
	.align		4
        /*0000*/ 	.byte	0x04, 0x37
        /*0002*/ 	.short	(.L_128 - .L_127)
.L_127:
        /*0004*/ 	.word	0x00000082


	//----- nvinfo : EIATTR_SW2861232_WAR
	.align		4
.L_128:
        /*0008*/ 	.byte	0x01, 0x35
	.zero		2


	//----- nvinfo : EIATTR_PARAM_CBANK
	.align		4
        /*000c*/ 	.byte	0x04, 0x0a
        /*000e*/ 	.short	(.L_130 - .L_129)
	.align		4
.L_129:
        /*0010*/ 	.word	index@(.nv.constant0._ZN7cutlass13device_kernelIN5flash19enable_sm80_to_sm89INS1_16FlashAttnFwdSm80INS1_25CollectiveMainloopFwdSm80ILi8ELi1ELb1EN4cute5tupleIJNS5_1CILi128EEES8_S8_EEELi128ENS_6half_tEfNS_4arch4Sm80ELb0ELb0ELb1ELb0ELb0ELb0ELb1ELb0EEENS1_21CollectiveEpilogueFwdIS9_NS6_IJNS7_ILi1EEESF_SF_EEESA_SC_Li256ELb0ELb1ELb0ELb0EEENS1_19SingleTileSchedulerILb0ELb0ELb1ELi128EEEEEEEEEvNT_6ParamsE)
        /*0014*/ 	.short	0x0160
        /*0016*/ 	.short	0x0418


	//----- nvinfo : EIATTR_CBANK_PARAM_SIZE
	.align		4
.L_130:
        /*0018*/ 	.byte	0x03, 0x19
        /*001a*/ 	.short	0x0418


	//----- nvinfo : EIATTR_KPARAM_INFO
	.align		4
        /*001c*/ 	.byte	0x04, 0x17
        /*001e*/ 	.short	(.L_132 - .L_131)
.L_131:
        /*0020*/ 	.word	0x00000000
        /*0024*/ 	.short	0x0000
        /*0026*/ 	.short	0x0000
        /*0028*/ 	.byte	0x00, 0xf0, 0x61, 0x10


	//----- nvinfo : EIATTR_MAXREG_COUNT
	.align		4
.L_132:
        /*002c*/ 	.byte	0x03, 0x1b
        /*002e*/ 	.short	0x00ff


	//----- nvinfo : EIATTR_NUM_BARRIERS
	.align		4
        /*0030*/ 	.byte	0x02, 0x4c
        /*0032*/ 	.byte	0x02
	.zero		1


	//----- nvinfo : EIATTR_ANNOTATIONS
	.align		4
        /*0034*/ 	.byte	0x04, 0x55
        /*0036*/ 	.short	(.L_134 - .L_133)


	//   ....[0]....
.L_133:
        /*0038*/ 	.word	0x00000001
        /*003c*/ 	.byte	0x50, 0x03, 0x00, 0x00, 0x01, 0x00, 0x00, 0x00, 0x10, 0x04, 0x00, 0x00, 0x01, 0x00, 0x00, 0x00
        /* <DEDUP_REMOVED lines=19> */
        /*017c*/ 	.byte	0xb0, 0x9b, 0x00, 0x00


	//----- nvinfo : EIATTR_MERCURY_ISA_VERSION
	.align		4
.L_134:
        /*0180*/ 	.byte	0x03, 0x5f
        /*0182*/ 	.short	0x0000


	//----- nvinfo : EIATTR_INT_WARP_WIDE_INSTR_OFFSETS
	.align		4
        /*0184*/ 	.byte	0x04, 0x31
        /*0186*/ 	.short	(.L_136 - .L_135)


	//   ....[0]....
.L_135:
        /*0188*/ 	.word	0x00000b00


	//----- nvinfo : EIATTR_COOP_GROUP_MASK_REGIDS
	.align		4
.L_136:
        /*018c*/ 	.byte	0x04, 0x29
        /*018e*/ 	.short	(.L_138 - .L_137)


	//   ....[0]....
.L_137:
        /*0190*/ 	.word	0xffffffff


	//   ....[1]....
        /*0194*/ 	.word	0xffffffff


	//   ....[2]....
        /*0198*/ 	.word	0xffffffff


	//   ....[3]....
        /*019c*/ 	.word	0xffffffff


	//   ....[4]....
        /*01a0*/ 	.word	0xffffffff


	//   ....[5]....
        /*01a4*/ 	.word	0xffffffff


	//   ....[6]....
        /*01a8*/ 	.word	0xffffffff


	//   ....[7]....
        /*01ac*/ 	.word	0xffffffff


	//   ....[8]....
        /*01b0*/ 	.word	0xffffffff


	//   ....[9]....
        /*01b4*/ 	.word	0xffffffff


	//   ....[10]....
        /*01b8*/ 	.word	0xffffffff


	//   ....[11]....
        /*01bc*/ 	.word	0xffffffff


	//   ....[12]....
        /*01c0*/ 	.word	0xffffffff


	//   ....[13]....
        /*01c4*/ 	.word	0xffffffff


	//   ....[14]....
        /*01c8*/ 	.word	0xffffffff


	//   ....[15]....
        /*01cc*/ 	.word	0xffffffff


	//   ....[16]....
        /*01d0*/ 	.word	0xffffffff


	//   ....[17]....
        /*01d4*/ 	.word	0xffffffff


	//   ....[18]....
        /*01d8*/ 	.word	0xffffffff


	//   ....[19]....
        /*01dc*/ 	.word	0xffffffff


	//   ....[20]....
        /*01e0*/ 	.word	0xffffffff


	//   ....[21]....
        /*01e4*/ 	.word	0xffffffff


	//   ....[22]....
        /*01e8*/ 	.word	0xffffffff


	//   ....[23]....
        /*01ec*/ 	.word	0xffffffff


	//   ....[24]....
        /*01f0*/ 	.word	0xffffffff


	//   ....[25]....
        /*01f4*/ 	.word	0xffffffff


	//   ....[26]....
        /*01f8*/ 	.word	0xffffffff


	//   ....[27]....
        /*01fc*/ 	.word	0xffffffff


	//   ....[28]....
        /*0200*/ 	.word	0xffffffff


	//   ....[29]....
        /*0204*/ 	.word	0xffffffff


	//   ....[30]....
        /*0208*/ 	.word	0xffffffff


	//   ....[31]....
        /*020c*/ 	.word	0xffffffff


	//----- nvinfo : EIATTR_COOP_GROUP_INSTR_OFFSETS
	.align		4
.L_138:
        /*0210*/ 	.byte	0x04, 0x28
        /*0212*/ 	.short	(.L_140 - .L_139)


	//   ....[0]....
.L_139:
        /*0214*/ 	.word	0x00000600


	//   ....[1]....
        /*0218*/ 	.word	0x00000650


	//   ....[2]....
        /*021c*/ 	.word	0x00000690


	//   ....[3]....
        /*0220*/ 	.word	0x000006d0


	//   ....[4]....
        /*0224*/ 	.word	0x00000700


	//   ....[5]....
        /*0228*/ 	.word	0x00000750


	//   ....[6]....
        /*022c*/ 	.word	0x00000770


	//   ....[7]....
        /*0230*/ 	.word	0x00000820


	//   ....[8]....
        /*0234*/ 	.word	0x00003740


	//   ....[9]....
        /*0238*/ 	.word	0x00003810


	//   ....[10]....
        /*023c*/ 	.word	0x00003820


	//   ....[11]....
        /*0240*/ 	.word	0x00003850


	//   ....[12]....
        /*0244*/ 	.word	0x00007250


	//   ....[13]....
        /*0248*/ 	.word	0x000072b0


	//   ....[14]....
        /*024c*/ 	.word	0x000072d0


	//   ....[15]....
        /*0250*/ 	.word	0x000072f0


	//   ....[16]....
        /*0254*/ 	.word	0x000096b0


	//   ....[17]....
        /*0258*/ 	.word	0x000096c0


	//   ....[18]....
        /*025c*/ 	.word	0x00009700


	//   ....[19]....
        /*0260*/ 	.word	0x00009710


	//   ....[20]....
        /*0264*/ 	.word	0x0000a670


	//   ....[21]....
        /*0268*/ 	.word	0x0000a680


	//   ....[22]....
        /*026c*/ 	.word	0x0000a6a0


	//   ....[23]....
        /*0270*/ 	.word	0x0000a6b0


	//   ....[24]....
        /*0274*/ 	.word	0x0000a790


	//   ....[25]....
        /*0278*/ 	.word	0x0000a7b0


	//   ....[26]....
        /*027c*/ 	.word	0x0000a8a0


	//   ....[27]....
        /*0280*/ 	.word	0x0000a8d0


	//   ....[28]....
        /*0284*/ 	.word	0x0000a9a0


	//   ....[29]....
        /*0288*/ 	.word	0x0000a9d0


	//   ....[30]....
        /*028c*/ 	.word	0x0000aaa0


	//   ....[31]....
        /*0290*/ 	.word	0x0000aac0


	//----- nvinfo : EIATTR_EXIT_INSTR_OFFSETS
	.align		4
.L_140:
        /*0294*/ 	.byte	0x04, 0x1c
        /*0296*/ 	.short	(.L_142 - .L_141)


	//   ....[0]....
.L_141:
        /*0298*/ 	.word	0x00000040


	//   ....[1]....
        /*029c*/ 	.word	0x0000aad0


	//   ....[2]....
        /*02a0*/ 	.word	0x0000ab20


	//   ....[3]....
        /*02a4*/ 	.word	0x0000ab80


	//----- nvinfo : EIATTR_CTAIDZ_USED
	.align		4
.L_142:
        /*02a8*/ 	.byte	0x01, 0x04
	.zero		2


	//----- nvinfo : EIATTR_MAX_THREADS
	.align		4
        /*02ac*/ 	.byte	0x04, 0x05
        /*02ae*/ 	.short	(.L_144 - .L_143)
.L_143:
        /*02b0*/ 	.word	0x00000100
        /*02b4*/ 	.word	0x00000001
        /*02b8*/ 	.word	0x00000001


	//----- nvinfo : EIATTR_CRS_STACK_SIZE
	.align		4
.L_144:
        /*02bc*/ 	.byte	0x04, 0x1e
        /*02be*/ 	.short	(.L_146 - .L_145)
.L_145:
        /*02c0*/ 	.word	0x00000000
.L_146:


//--------------------- .nv.info._ZN7cutlass13device_kernelIN5flash19enable_sm80_to_sm89INS1_16FlashAttnFwdSm80INS1_25CollectiveMainloopFwdSm80ILi8ELi1ELb1EN4cute5tupleIJNS5_1CILi128EEES8_S8_EEELi128ENS_6half_tEfNS_4arch4Sm80ELb0ELb0ELb1ELb1ELb0ELb0ELb1ELb0EEENS1_21CollectiveEpilogueFwdIS9_NS6_IJNS7_ILi1EEESF_SF_EEESA_SC_Li256ELb1ELb1ELb0ELb0EEENS1_19SingleTileSchedulerILb1ELb0ELb1ELi128EEEEEEEEEvNT_6ParamsE --------------------------
	.section	.nv.info._ZN7cutlass13device_kernelIN5flash19enable_sm80_to_sm89INS1_16FlashAttnFwdSm80INS1_25CollectiveMainloopFwdSm80ILi8ELi1ELb1EN4cute5tupleIJNS5_1CILi128EEES8_S8_EEELi128ENS_6half_tEfNS_4arch4Sm80ELb0ELb0ELb1ELb1ELb0ELb0ELb1ELb0EEENS1_21CollectiveEpilogueFwdIS9_NS6_IJNS7_ILi1EEESF_SF_EEESA_SC_Li256ELb1ELb1ELb0ELb0EEENS1_19SingleTileSchedulerILb1ELb0ELb1ELi128EEEEEEEEEvNT_6ParamsE,"",@"SHT_CUDA_INFO"
	.sectionflags	@""
	.align	4


	//----- nvinfo : EIATTR_CUDA_API_VERSION
	.align		4
        /*0000*/ 	.byte	0x04, 0x37
        /*0002*/ 	.short	(.L_148 - .L_147)
.L_147:
        /*0004*/ 	.word	0x00000082


	//----- nvinfo : EIATTR_SW2861232_WAR
	.align		4
.L_148:
        /*0008*/ 	.byte	0x01, 0x35
	.zero		2


	//----- nvinfo : EIATTR_PARAM_CBANK
	.align		4
        /*000c*/ 	.byte	0x04, 0x0a
        /*000e*/ 	.short	(.L_150 - .L_149)
	.align		4
.L_149:
        /*0010*/ 	.word	index@(.nv.constant0._ZN7cutlass13device_kernelIN5flash19enable_sm80_to_sm89INS1_16FlashAttnFwdSm80INS1_25CollectiveMainloopFwdSm80ILi8ELi1ELb1EN4cute5tupleIJNS5_1CILi128EEES8_S8_EEELi128ENS_6half_tEfNS_4arch4Sm80ELb0ELb0ELb1ELb1ELb0ELb0ELb1ELb0EEENS1_21CollectiveEpilogueFwdIS9_NS6_IJNS7_ILi1EEESF_SF_EEESA_SC_Li256ELb1ELb1ELb0ELb0EEENS1_19SingleTileSchedulerILb1ELb0ELb1ELi128EEEEEEEEEvNT_6ParamsE)
        /*0014*/ 	.short	0x0160
        /*0016*/ 	.short	0x0418


	//----- nvinfo : EIATTR_CBANK_PARAM_SIZE
	.align		4
.L_150:
        /*0018*/ 	.byte	0x03, 0x19
        /*001a*/ 	.short	0x0418


	//----- nvinfo : EIATTR_KPARAM_INFO
	.align		4
        /*001c*/ 	.byte	0x04, 0x17
        /*001e*/ 	.short	(.L_152 - .L_151)
.L_151:
        /*0020*/ 	.word	0x00000000
        /*0024*/ 	.short	0x0000
        /*0026*/ 	.short	0x0000
        /*0028*/ 	.byte	0x00, 0xf0, 0x61, 0x10


	//----- nvinfo : EIATTR_MAXREG_COUNT
	.align		4
.L_152:
        /*002c*/ 	.byte	0x03, 0x1b
        /*002e*/ 	.short	0x00ff


	//----- nvinfo : EIATTR_NUM_BARRIERS
	.align		4
        /*0030*/ 	.byte	0x02, 0x4c
        /*0032*/ 	.byte	0x02
	.zero		1


	//----- nvinfo : EIATTR_ANNOTATIONS
	.align		4
        /*0034*/ 	.byte	0x04, 0x55
        /*0036*/ 	.short	(.L_154 - .L_153)


	//   ....[0]....
.L_153:
        /*0038*/ 	.word	0x00000001
        /*003c*/ 	.byte	0x00, 0x59, 0x00, 0x00, 0x01, 0x00, 0x00, 0x00, 0x20, 0x59, 0x00, 0x00, 0x01, 0x00, 0x00, 0x00
        /*004c*/ 	.byte	0xb0, 0x59, 0x00, 0x00, 0x01, 0x00, 0x00, 0x00, 0xf0, 0x59, 0x00, 0x00, 0x01, 0x00, 0x00, 0x00
        /*005c*/ 	.byte	0x20, 0x5a, 0x00, 0x00, 0x01, 0x00, 0x00, 0x00, 0x30, 0x5a, 0x00, 0x00, 0x01, 0x00, 0x00, 0x00
        /*006c*/ 	.byte	0x50, 0x5a, 0x00, 0x00, 0x01, 0x00, 0x00, 0x00, 0xf0, 0x6a, 0x00, 0x00, 0x01, 0x00, 0x00, 0x00
        /*007c*/ 	.byte	0xe0, 0x7e, 0x00, 0x00, 0x01, 0x00, 0x00, 0x00, 0xe0, 0x91, 0x00, 0x00, 0x01, 0x00, 0x00, 0x00
        /*008c*/ 	.byte	0x20, 0x98, 0x00, 0x00, 0x01, 0x00, 0x00, 0x00, 0x40, 0x98, 0x00, 0x00, 0x01, 0x00, 0x00, 0x00
        /*009c*/ 	.byte	0x70, 0x98, 0x00, 0x00, 0x01, 0x00, 0x00, 0x00, 0x80, 0x98, 0x00, 0x00


	//----- nvinfo : EIATTR_MERCURY_ISA_VERSION
	.align		4
.L_154:
        /*00a8*/ 	.byte	0x03, 0x5f
        /*00aa*/ 	.short	0x0000


	//----- nvinfo : EIATTR_INT_WARP_WIDE_INSTR_OFFSETS
	.align		4
        /*00ac*/ 	.byte	0x04, 0x31
        /*00ae*/ 	.short	(.L_156 - .L_155)


	//   ....[0]....
.L_155:
        /*00b0*/ 	.word	0x000013a0


	//----- nvinfo : EIATTR_COOP_GROUP_MASK_REGIDS
	.align		4
.L_156:
        /*00b4*/ 	.byte	0x04, 0x29
        /*00b6*/ 	.short	(.L_158 - .L_157)


	//   ....[0]....
.L_157:
        /*00b8*/ 	.word	0xffffffff


	//   ....[1]....
        /*00bc*/ 	.word	0xffffffff


	//   ....[2]....
        /*00c0*/ 	.word	0xffffffff


	//   ....[3]....
        /*00c4*/ 	.word	0xffffffff


	//   ....[4]....
        /*00c8*/ 	.word	0xffffffff


	//   ....[5]....
        /*00cc*/ 	.word	0xffffffff


	//   ....[6]....
        /*00d0*/ 	.word	0xffffffff


	//   ....[7]....
        /*00d4*/ 	.word	0xffffffff


	//   ....[8]....
        /*00d8*/ 	.word	0xffffffff


	//   ....[9]....
        /*00dc*/ 	.word	0xffffffff


	//   ....[10]....
        /*00e0*/ 	.word	0xffffffff


	//   ....[11]....
        /*00e4*/ 	.word	0xffffffff


	//   ....[12]....
        /*00e8*/ 	.word	0xffffffff


	//   ....[13]....
        /*00ec*/ 	.word	0xffffffff


	//   ....[14]....
        /*00f0*/ 	.word	0xffffffff


	//   ....[15]....
        /*00f4*/ 	.word	0xffffffff


	//   ....[16]....
        /*00f8*/ 	.word	0xffffffff


	//   ....[17]....
        /*00fc*/ 	.word	0xffffffff


	//   ....[18]....
        /*0100*/ 	.word	0xffffffff


	//   ....[19]....
        /*0104*/ 	.word	0xffffffff


	//   ....[20]....
        /*0108*/ 	.word	0xffffffff


	//   ....[21]....
        /*010c*/ 	.word	0xffffffff


	//   ....[22]....
        /*0110*/ 	.word	0xffffffff


	//   ....[23]....
        /*0114*/ 	.word	0xffffffff


	//   ....[24]....
        /*0118*/ 	.word	0xffffffff


	//   ....[25]....
        /*011c*/ 	.word	0xffffffff


	//   ....[26]....
        /*0120*/ 	.word	0xffffffff


	//   ....[27]....
        /*0124*/ 	.word	0xffffffff


	//   ....[28]....
        /*0128*/ 	.word	0xffffffff


	//   ....[29]....
        /*012c*/ 	.word	0xffffffff


	//   ....[30]....
        /*0130*/ 	.word	0xffffffff


	//   ....[31]....
        /*0134*/ 	.word	0xffffffff


	//   ....[32]....
        /*0138*/ 	.word	0xffffffff


	//   ....[33]....
        /*013c*/ 	.word	0xffffffff


	//   ....[34]....
        /*0140*/ 	.word	0xffffffff


	//   ....[35]....
        /*0144*/ 	.word	0xffffffff


	//   ....[36]....
        /*0148*/ 	.word	0xffffffff


	//   ....[37]....
        /*014c*/ 	.word	0xffffffff


	//   ....[38]....
        /*0150*/ 	.word	0xffffffff


	//   ....[39]....
        /*0154*/ 	.word	0xffffffff


	//   ....[40]....
        /*0158*/ 	.word	0xffffffff


	//----- nvinfo : EIATTR_COOP_GROUP_INSTR_OFFSETS
	.align		4
.L_158:
        /*015c*/ 	.byte	0x04, 0x28
        /*015e*/ 	.short	(.L_160 - .L_159)


	//   ....[0]....
.L_159:
        /*0160*/ 	.word	0x00000090


	//   ....[1]....
        /*0164*/ 	.word	0x00000d90


	//   ....[2]....
        /*0168*/ 	.word	0x00000dd0


	//   ....[3]....
        /*016c*/ 	.word	0x00000e10


	//   ....[4]....
        /*0170*/ 	.word	0x00000e60


	//   ....[5]....
        /*0174*/ 	.word	0x00000ea0


	//   ....[6]....
        /*0178*/ 	.word	0x00000ed0


	//   ....[7]....
        /*017c*/ 	.word	0x00000f00


	//   ....[8]....
        /*0180*/ 	.word	0x00000f20


	//   ....[9]....
        /*0184*/ 	.word	0x00003e60


	//   ....[10]....
        /*0188*/ 	.word	0x00003f10


	//   ....[11]....
        /*018c*/ 	.word	0x00003f20


	//   ....[12]....
        /*0190*/ 	.word	0x00003f50


	//   ....[13]....
        /*0194*/ 	.word	0x00007670


	//   ....[14]....
        /*0198*/ 	.word	0x00007690


	//   ....[15]....
        /*019c*/ 	.word	0x000076b0


	//   ....[16]....
        /*01a0*/ 	.word	0x000076d0


	//   ....[17]....
        /*01a4*/ 	.word	0x000098a0


	//   ....[18]....
        /*01a8*/ 	.word	0x000098b0


	//   ....[19]....
        /*01ac*/ 	.word	0x000098f0


	//   ....[20]....
        /*01b0*/ 	.word	0x00009910


	//   ....[21]....
        /*01b4*/ 	.word	0x0000aa70


	//   ....[22]....
        /*01b8*/ 	.word	0x0000aaa0


	//   ....[23]....
        /*01bc*/ 	.word	0x0000aae0


	//   ....[24]....
        /*01c0*/ 	.word	0x0000ab20


	//   ....[25]....
        /*01c4*/ 	.word	0x0000ace0


	//   ....[26]....
        /*01c8*/ 	.word	0x0000acf0


	//   ....[27]....
        /*01cc*/ 	.word	0x0000ade0


	//   ....[28]....
        /*01d0*/ 	.word	0x0000ae10


	//   ....[29]....
        /*01d4*/ 	.word	0x0000aee0


	//   ....[30]....
        /*01d8*/ 	.word	0x0000af10


	//   ....[31]....
        /*01dc*/ 	.word	0x0000afe0


	//   ....[32]....
        /*01e0*/ 	.word	0x0000b000


	//   ....[33]....
        /*01e4*/ 	.word	0x0000b780


	//   ....[34]....
        /*01e8*/ 	.word	0x0000b7a0


	//   ....[35]....
        /*01ec*/ 	.word	0x0000b870


	//   ....[36]....
        /*01f0*/ 	.word	0x0000b8a0


	//   ....[37]....
        /*01f4*/ 	.word	0x0000b970


	//   ....[38]....
        /*01f8*/ 	.word	0x0000b9a0


	//   ....[39]....
        /*01fc*/ 	.word	0x0000ba70


	//   ....[40]....
        /*0200*/ 	.word	0x0000ba90


	//----- nvinfo : EIATTR_EXIT_INSTR_OFFSETS
	.align		4
.L_160:
        /*0204*/ 	.byte	0x04, 0x1c
        /*0206*/ 	.short	(.L_162 - .L_161)


	//   ....[0]....
.L_161:
        /*0208*/ 	.word	0x00000320


	//   ....[1]....
        /*020c*/ 	.word	0x0000b010


	//   ....[2]....
        /*0210*/ 	.word	0x0000b060


	//   ....[3]....
        /*0214*/ 	.word	0x0000b0c0


	//   ....[4]....
        /*0218*/ 	.word	0x0000baa0


	//   ....[5]....
        /*021c*/ 	.word	0x0000baf0


	//   ....[6]....
        /*0220*/ 	.word	0x0000bb50


	//----- nvinfo : EIATTR_CTAIDZ_USED
	.align		4
.L_162:
        /*0224*/ 	.byte	0x01, 0x04
	.zero		2


	//----- nvinfo : EIATTR_MAX_THREADS
	.align		4
        /*0228*/ 	.byte	0x04, 0x05
        /*022a*/ 	.short	(.L_164 - .L_163)
.L_163:
        /*022c*/ 	.word	0x00000100
        /*0230*/ 	.word	0x00000001
        /*0234*/ 	.word	0x00000001


	//----- nvinfo : EIATTR_CRS_STACK_SIZE
	.align		4
.L_164:
        /*0238*/ 	.byte	0x04, 0x1e
        /*023a*/ 	.short	(.L_166 - .L_165)
.L_165:
        /*023c*/ 	.word	0x00000000
.L_166:


//--------------------- .nv.info._ZN7cutlass13device_kernelIN5flash19enable_sm80_to_sm89INS1_16FlashAttnFwdSm80INS1_25CollectiveMainloopFwdSm80ILi8ELi1ELb1EN4cute5tupleIJNS5_1CILi128EEES8_S8_EEELi128ENS_6half_tEfNS_4arch4Sm80ELb0ELb0ELb1ELb1ELb0ELb1ELb1ELb0EEENS1_21CollectiveEpilogueFwdIS9_NS6_IJNS7_ILi1EEESF_SF_EEESA_SC_Li256ELb1ELb1ELb0ELb0EEENS1_19SingleTileSchedulerILb1ELb0ELb1ELi128EEEEEEEEEvNT_6ParamsE --------------------------
	.section	.nv.info._ZN7cutlass13device_kernelIN5flash19enable_sm80_to_sm89INS1_16FlashAttnFwdSm80INS1_25CollectiveMainloopFwdSm80ILi8ELi1ELb1EN4cute5tupleIJNS5_1CILi128EEES8_S8_EEELi128ENS_6half_tEfNS_4arch4Sm80ELb0ELb0ELb1ELb1ELb0ELb1ELb1ELb0EEENS1_21CollectiveEpilogueFwdIS9_NS6_IJNS7_ILi1EEESF_SF_EEESA_SC_Li256ELb1ELb1ELb0ELb0EEENS1_19SingleTileSchedulerILb1ELb0ELb1ELi128EEEEEEEEEvNT_6ParamsE,"",@"SHT_CUDA_INFO"
	.sectionflags	@""
	.align	4


	//----- nvinfo : EIATTR_CUDA_API_VERSION
	.align		4
        /*0000*/ 	.byte	0x04, 0x37
        /*0002*/ 	.short	(.L_168 - .L_167)
.L_167:
        /*0004*/ 	.word	0x00000082


	//----- nvinfo : EIATTR_SW2861232_WAR
	.align		4
.L_168:
        /*0008*/ 	.byte	0x01, 0x35
	.zero		2


	//----- nvinfo : EIATTR_PARAM_CBANK
	.align		4
        /*000c*/ 	.byte	0x04, 0x0a
        /*000e*/ 	.short	(.L_170 - .L_169)
	.align		4
.L_169:
        /*0010*/ 	.word	index@(.nv.constant0._ZN7cutlass13device_kernelIN5flash19enable_sm80_to_sm89INS1_16FlashAttnFwdSm80INS1_25CollectiveMainloopFwdSm80ILi8ELi1ELb1EN4cute5tupleIJNS5_1CILi128EEES8_S8_EEELi128ENS_6half_tEfNS_4arch4Sm80ELb0ELb0ELb1ELb1ELb0ELb1ELb1ELb0EEENS1_21CollectiveEpilogueFwdIS9_NS6_IJNS7_ILi1EEESF_SF_EEESA_SC_Li256ELb1ELb1ELb0ELb0EEENS1_19SingleTileSchedulerILb1ELb0ELb1ELi128EEEEEEEEEvNT_6ParamsE)
        /*0014*/ 	.short	0x0160
        /*0016*/ 	.short	0x0418


	//----- nvinfo : EIATTR_CBANK_PARAM_SIZE
	.align		4
.L_170:
        /*0018*/ 	.byte	0x03, 0x19
        /*001a*/ 	.short	0x0418


	//----- nvinfo : EIATTR_KPARAM_INFO
	.align		4
        /*001c*/ 	.byte	0x04, 0x17
        /*001e*/ 	.short	(.L_172 - .L_171)
.L_171:
        /*0020*/ 	.word	0x00000000
        /*0024*/ 	.short	0x0000
        /*0026*/ 	.short	0x0000
        /*0028*/ 	.byte	0x00, 0xf0, 0x61, 0x10


	//----- nvinfo : EIATTR_MAXREG_COUNT
	.align		4
.L_172:
        /*002c*/ 	.byte	0x03, 0x1b
        /*002e*/ 	.short	0x00ff


	//----- nvinfo : EIATTR_NUM_BARRIERS
	.align		4
        /*0030*/ 	.byte	0x02, 0x4c
        /*0032*/ 	.byte	0x02
	.zero		1


	//----- nvinfo : EIATTR_ANNOTATIONS
	.align		4
        /*0034*/ 	.byte	0x04, 0x55
        /*0036*/ 	.short	(.L_174 - .L_173)


	//   ....[0]....
.L_173:
        /* <DEDUP_REMOVED lines=24> */


	//----- nvinfo : EIATTR_MERCURY_ISA_VERSION
	.align		4
.L_174:
        /*01a0*/ 	.byte	0x03, 0x5f
        /*01a2*/ 	.short	0x0000


	//----- nvinfo : EIATTR_COOP_GROUP_MASK_REGIDS
	.align		4
        /*01a4*/ 	.byte	0x04, 0x29
        /*01a6*/ 	.short	(.L_176 - .L_175)


	//   ....[0]....
.L_175:
        /*01a8*/ 	.word	0xffffffff


	//   ....[1]....
        /*01ac*/ 	.word	0xffffffff


	//   ....[2]....
        /*01b0*/ 	.word	0xffffffff


	//   ....[3]....
        /*01b4*/ 	.word	0xffffffff


	//   ....[4]....
        /*01b8*/ 	.word	0xffffffff


	//   ....[5]....
        /*01bc*/ 	.word	0xffffffff


	//   ....[6]....
        /*01c0*/ 	.word	0xffffffff


	//   ....[7]....
        /*01c4*/ 	.word	0xffffffff


	//   ....[8]....
        /*01c8*/ 	.word	0xffffffff


	//   ....[9]....
        /*01cc*/ 	.word	0xffffffff


	//   ....[10]....
        /*01d0*/ 	.word	0xffffffff


	//   ....[11]....
        /*01d4*/ 	.word	0xffffffff


	//   ....[12]....
        /*01d8*/ 	.word	0xffffffff


	//   ....[13]....
        /*01dc*/ 	.word	0xffffffff


	//   ....[14]....
        /*01e0*/ 	.word	0xffffffff


	//   ....[15]....
        /*01e4*/ 	.word	0xffffffff


	//   ....[16]....
        /*01e8*/ 	.word	0xffffffff


	//   ....[17]....
        /*01ec*/ 	.word	0xffffffff


	//   ....[18]....
        /*01f0*/ 	.word	0xffffffff


	//   ....[19]....
        /*01f4*/ 	.word	0xffffffff


	//   ....[20]....
        /*01f8*/ 	.word	0xffffffff


	//   ....[21]....
        /*01fc*/ 	.word	0xffffffff


	//   ....[22]....
        /*0200*/ 	.word	0xffffffff


	//   ....[23]....
        /*0204*/ 	.word	0xffffffff


	//   ....[24]....
        /*0208*/ 	.word	0xffffffff


	//   ....[25]....
        /*020c*/ 	.word	0xffffffff


	//   ....[26]....
        /*0210*/ 	.word	0xffffffff


	//   ....[27]....
        /*0214*/ 	.word	0xffffffff


	//   ....[28]....
        /*0218*/ 	.word	0xffffffff


	//   ....[29]....
        /*021c*/ 	.word	0xffffffff


	//   ....[30]....
        /*0220*/ 	.word	0xffffffff


	//   ....[31]....
        /*0224*/ 	.word	0xffffffff


	//   ....[32]....
        /*0228*/ 	.word	0xffffffff


	//   ....[33]....
        /*022c*/ 	.word	0xffffffff


	//   ....[34]....
        /*0230*/ 	.word	0xffffffff


	//   ....[35]....
        /*0234*/ 	.word	0xffffffff


	//   ....[36]....
        /*0238*/ 	.word	0xffffffff


	//   ....[37]....
        /*023c*/ 	.word	0xffffffff


	//   ....[38]....
        /*0240*/ 	.word	0xffffffff


	//   ....[39]....
        /*0244*/ 	.word	0xffffffff


	//   ....[40]....
        /*0248*/ 	.word	0xffffffff


	//----- nvinfo : EIATTR_COOP_GROUP_INSTR_OFFSETS
	.align		4
.L_176:
        /*024c*/ 	.byte	0x04, 0x28
        /*024e*/ 	.short	(.L_178 - .L_177)


	//   ....[0]....
.L_177:
        /*0250*/ 	.word	0x00000090


	//   ....[1]....
        /*0254*/ 	.word	0x00008140


	//   ....[2]....
        /*0258*/ 	.word	0x00008180


	//   ....[3]....
        /*025c*/ 	.word	0x00008230


	//   ....[4]....
        /*0260*/ 	.word	0x00008260


	//   ....[5]....
        /*0264*/ 	.word	0x000083d0


	//   ....[6]....
        /*0268*/ 	.word	0x00008410


	//   ....[7]....
        /*026c*/ 	.word	0x00008520


	//   ....[8]....
        /*0270*/ 	.word	0x00008560


	//   ....[9]....
        /*0274*/ 	.word	0x0000e980


	//   ....[10]....
        /*0278*/ 	.word	0x0000ea80


	//   ....[11]....
        /*027c*/ 	.word	0x0000ea90


	//   ....[12]....
        /*0280*/ 	.word	0x0000eac0


	//   ....[13]....
        /*0284*/ 	.word	0x000123a0


	//   ....[14]....
        /*0288*/ 	.word	0x000124f0


	//   ....[15]....
        /*028c*/ 	.word	0x00012660


	//   ....[16]....
        /*0290*/ 	.word	0x00012770


	//   ....[17]....
        /*0294*/ 	.word	0x00014940


	//   ....[18]....
        /*0298*/ 	.word	0x00014950


	//   ....[19]....
        /*029c*/ 	.word	0x00014980


	//   ....[20]....
        /*02a0*/ 	.word	0x000149a0


	//   ....[21]....
        /*02a4*/ 	.word	0x00015b50


	//   ....[22]....
        /*02a8*/ 	.word	0x00015b80


	//   ....[23]....
        /*02ac*/ 	.word	0x00015bb0


	//   ....[24]....
        /*02b0*/ 	.word	0x00015be0


	//   ....[25]....
        /*02b4*/ 	.word	0x00015da0


	//   ....[26]....
        /*02b8*/ 	.word	0x00015db0


	//   ....[27]....
        /*02bc*/ 	.word	0x00015ea0


	//   ....[28]....
        /*02c0*/ 	.word	0x00015ed0


	//   ....[29]....
        /*02c4*/ 	.word	0x00015fa0


	//   ....[30]....
        /*02c8*/ 	.word	0x00015fd0


	//   ....[31]....
        /*02cc*/ 	.word	0x000160a0


	//   ....[32]....
        /*02d0*/ 	.word	0x000160c0


	//   ....[33]....
        /*02d4*/ 	.word	0x00016800


	//   ....[34]....
        /*02d8*/ 	.word	0x00016820


	//   ....[35]....
        /*02dc*/ 	.word	0x00016900


	//   ....[36]....
        /*02e0*/ 	.word	0x00016930


	//   ....[37]....
        /*02e4*/ 	.word	0x00016a00


	//   ....[38]....
        /*02e8*/ 	.word	0x00016a30


	//   ....[39]....
        /*02ec*/ 	.word	0x00016b00


	//   ....[40]....
        /*02f0*/ 	.word	0x00016b20


	//----- nvinfo : EIATTR_EXIT_INSTR_OFFSETS
	.align		4
.L_178:
        /*02f4*/ 	.byte	0x04, 0x1c
        /*02f6*/ 	.short	(.L_180 - .L_179)


	//   ....[0]....
.L_179:
        /*02f8*/ 	.word	0x00000350


	//   ....[1]....
        /*02fc*/ 	.word	0x000160d0


	//   ....[2]....
        /*0300*/ 	.word	0x00016120


	//   ....[3]....
        /*0304*/ 	.word	0x00016180


	//   ....[4]....
        /*0308*/ 	.word	0x00016b30


	//   ....[5]....
        /*030c*/ 	.word	0x00016b80


	//   ....[6]....
        /*0310*/ 	.word	0x00016be0


	//----- nvinfo : EIATTR_CTAIDZ_USED
	.align		4
.L_180:
        /*0314*/ 	.byte	0x01, 0x04
	.zero		2


	//----- nvinfo : EIATTR_MAX_THREADS
	.align		4
        /*0318*/ 	.byte	0x04, 0x05
        /*031a*/ 	.short	(.L_182 - .L_181)
.L_181:
        /*031c*/ 	.word	0x00000100
        /*0320*/ 	.word	0x00000001
        /*0324*/ 	.word	0x00000001


	//----- nvinfo : EIATTR_CRS_STACK_SIZE
	.align		4
.L_182:
        /*0328*/ 	.byte	0x04, 0x1e
        /*032a*/ 	.short	(.L_184 - .L_183)
.L_183:
        /*032c*/ 	.word	0x00000000
.L_184:


//--------------------- .nv.info._ZN7cutlass13device_kernelIN5flash19enable_sm80_to_sm89INS1_16FlashAttnFwdSm80INS1_25CollectiveMainloopFwdSm80ILi8ELi1ELb1EN4cute5tupleIJNS5_1CILi128EEENS7_ILi96EEES8_EEELi128ENS_6half_tEfNS_4arch4Sm80ELb0ELb1ELb1ELb0ELb0ELb0ELb1ELb0EEENS1_21CollectiveEpilogueFwdINS6_IJS8_S8_S9_EEENS6_IJNS7_ILi1EEESH_SH_EEESB_SD_Li256ELb0ELb1ELb0ELb0EEENS1_19SingleTileSchedulerILb0ELb0ELb1ELi128EEEEEEEEEvNT_6ParamsE --------------------------
	.section	.nv.info._ZN7cutlass13device_kernelIN5flash19enable_sm80_to_sm89INS1_16FlashAttnFwdSm80INS1_25CollectiveMainloopFwdSm80ILi8ELi1ELb1EN4cute5tupleIJNS5_1CILi128EEENS7_ILi96EEES8_EEELi128ENS_6half_tEfNS_4arch4Sm80ELb0ELb1ELb1ELb0ELb0ELb0ELb1ELb0EEENS1_21CollectiveEpilogueFwdINS6_IJS8_S8_S9_EEENS6_IJNS7_ILi1EEESH_SH_EEESB_SD_Li256ELb0ELb1ELb0ELb0EEENS1_19SingleTileSchedulerILb0ELb0ELb1ELi128EEEEEEEEEvNT_6ParamsE,"",@"SHT_CUDA_INFO"
	.sectionflags	@""
	.align	4


	//----- nvinfo : EIATTR_CUDA_API_VERSION
	.align		4
        /*0000*/ 	.byte	0x04, 0x37
        /*0002*/ 	.short	(.L_186 - .L_185)
.L_185:
        /*0004*/ 	.word	0x00000082


	//----- nvinfo : EIATTR_SW2861232_WAR
	.align		4
.L_186:
        /*0008*/ 	.byte	0x01, 0x35
	.zero		2


	//----- nvinfo : EIATTR_PARAM_CBANK
	.align		4
        /*000c*/ 	.byte	0x04, 0x0a
        /*000e*/ 	.short	(.L_188 - .L_187)
	.align		4
.L_187:
        /*0010*/ 	.word	index@(.nv.constant0._ZN7cutlass13device_kernelIN5flash19enable_sm80_to_sm89INS1_16FlashAttnFwdSm80INS1_25CollectiveMainloopFwdSm80ILi8ELi1ELb1EN4cute5tupleIJNS5_1CILi128EEENS7_ILi96EEES8_EEELi128ENS_6half_tEfNS_4arch4Sm80ELb0ELb1ELb1ELb0ELb0ELb0ELb1ELb0EEENS1_21CollectiveEpilogueFwdINS6_IJS8_S8_S9_EEENS6_IJNS7_ILi1EEESH_SH_EEESB_SD_Li256ELb0ELb1ELb0ELb0EEENS1_19SingleTileSchedulerILb0ELb0ELb1ELi128EEEEEEEEEvNT_6ParamsE)
        /*0014*/ 	.short	0x0160
        /*0016*/ 	.short	0x0418


	//----- nvinfo : EIATTR_CBANK_PARAM_SIZE
	.align		4
.L_188:
        /*0018*/ 	.byte	0x03, 0x19
        /*001a*/ 	.short	0x0418


	//----- nvinfo : EIATTR_KPARAM_INFO
	.align		4
        /*001c*/ 	.byte	0x04, 0x17
        /*001e*/ 	.short	(.L_190 - .L_189)
.L_189:
        /*0020*/ 	.word	0x00000000
        /*0024*/ 	.short	0x0000
        /*0026*/ 	.short	0x0000
        /*0028*/ 	.byte	0x00, 0xf0, 0x61, 0x10


	//----- nvinfo : EIATTR_MAXREG_COUNT
	.align		4
.L_190:
        /*002c*/ 	.byte	0x03, 0x1b
        /*002e*/ 	.short	0x00ff


	//----- nvinfo : EIATTR_NUM_BARRIERS
	.align		4
        /*0030*/ 	.byte	0x02, 0x4c
        /*0032*/ 	.byte	0x02
	.zero		1


	//----- nvinfo : EIATTR_MERCURY_ISA_VERSION
	.align		4
        /*0034*/ 	.byte	0x03, 0x5f
        /*0036*/ 	.short	0x0000


	//----- nvinfo : EIATTR_COOP_GROUP_MASK_REGIDS
	.align		4
        /*0038*/ 	.byte	0x04, 0x29
        /*003a*/ 	.short	(.L_192 - .L_191)


	//   ....[0]....
.L_191:
        /*003c*/ 	.word	0xffffffff


	//   ....[1]....
        /*0040*/ 	.word	0xffffffff


	//   ....[2]....
        /*0044*/ 	.word	0xffffffff


	//   ....[3]....
        /*0048*/ 	.word	0xffffffff


	//   ....[4]....
        /*004c*/ 	.word	0xffffffff


	//   ....[5]....
        /*0050*/ 	.word	0xffffffff


	//   ....[6]....
        /*0054*/ 	.word	0xffffffff


	//   ....[7]....
        /*0058*/ 	.word	0xffffffff


	//   ....[8]....
        /*005c*/ 	.word	0xffffffff


	//   ....[9]....
        /*0060*/ 	.word	0xffffffff


	//   ....[10]....
        /*0064*/ 	.word	0xffffffff


	//   ....[11]....
        /*0068*/ 	.word	0xffffffff


	//   ....[12]....
        /*006c*/ 	.word	0xffffffff


	//   ....[13]....
        /*0070*/ 	.word	0xffffffff


	//   ....[14]....
        /*0074*/ 	.word	0xffffffff


	//   ....[15]....
        /*0078*/ 	.word	0xffffffff


	//   ....[16]....
        /*007c*/ 	.word	0xffffffff


	//   ....[17]....
        /*0080*/ 	.word	0xffffffff


	//   ....[18]....
        /*0084*/ 	.word	0xffffffff


	//   ....[19]....
        /*0088*/ 	.word	0xffffffff


	//   ....[20]....
        /*008c*/ 	.word	0xffffffff


	//   ....[21]....
        /*0090*/ 	.word	0xffffffff


	//   ....[22]....
        /*0094*/ 	.word	0xffffffff


	//   ....[23]....
        /*0098*/ 	.word	0xffffffff


	//   ....[24]....
        /*009c*/ 	.word	0xffffffff


	//   ....[25]....
        /*00a0*/ 	.word	0xffffffff


	//   ....[26]....
        /*00a4*/ 	.word	0xffffffff


	//   ....[27]....
        /*00a8*/ 	.word	0xffffffff


	//   ....[28]....
        /*00ac*/ 	.word	0xffffffff


	//   ....[29]....
        /*00b0*/ 	.word	0xffffffff


	//   ....[30]....
        /*00b4*/ 	.word	0xffffffff


	//   ....[31]....
        /*00b8*/ 	.word	0xffffffff


	//   ....[32]....
        /*00bc*/ 	.word	0xffffffff


	//   ....[33]....
        /*00c0*/ 	.word	0xffffffff


	//   ....[34]....
        /*00c4*/ 	.word	0xffffffff


	//   ....[35]....
        /*00c8*/ 	.word	0xffffffff


	//   ....[36]....
        /*00cc*/ 	.word	0xffffffff


	//   ....[37]....
        /*00d0*/ 	.word	0xffffffff


	//   ....[38]....
        /*00d4*/ 	.word	0xffffffff


	//   ....[39]....
        /*00d8*/ 	.word	0xffffffff


	//   ....[40]....
        /*00dc*/ 	.word	0xffffffff


	//   ....[41]....
        /*00e0*/ 	.word	0xffffffff


	//   ....[42]....
        /*00e4*/ 	.word	0xffffffff


	//   ....[43]....
        /*00e8*/ 	.word	0xffffffff


	//   ....[44]....
        /*00ec*/ 	.word	0xffffffff


	//   ....[45]....
        /*00f0*/ 	.word	0xffffffff


	//   ....[46]....
        /*00f4*/ 	.word	0xffffffff


	//   ....[47]....
        /*00f8*/ 	.word	0xffffffff


	//   ....[48]....
        /*00fc*/ 	.word	0xffffffff


	//   ....[49]....
        /*0100*/ 	.word	0xffffffff


	//   ....[50]....
        /*0104*/ 	.word	0xffffffff


	//   ....[51]....
        /*0108*/ 	.word	0xffffffff


	//   ....[52]....
        /*010c*/ 	.word	0xffffffff


	//   ....[53]....
        /*0110*/ 	.word	0xffffffff


	//----- nvinfo : EIATTR_COOP_GROUP_INSTR_OFFSETS
	.align		4
.L_192:
        /*0114*/ 	.byte	0x04, 0x28
        /*0116*/ 	.short	(.L_194 - .L_193)


	//   ....[0]....
.L_193:
        /*0118*/ 	.word	0x00000ae0


	//   ....[1]....
        /*011c*/ 	.word	0x00000b20


	//   ....[2]....
        /*0120*/ 	.word	0x00000b50


	//   ....[3]....
        /*0124*/ 	.word	0x00000b90


	//   ....[4]....
        /*0128*/ 	.word	0x00000bc0


	//   ....[5]....
        /*012c*/ 	.word	0x00000c60


	//   ....[6]....
        /*0130*/ 	.word	0x00000f40


	//   ....[7]....
        /*0134*/ 	.word	0x00000f70


	//   ....[8]....
        /*0138*/ 	.word	0x00002710


	//   ....[9]....
        /*013c*/ 	.word	0x00002a80


	//   ....[10]....
        /*0140*/ 	.word	0x00003fc0


	//   ....[11]....
        /*0144*/ 	.word	0x00004010


	//   ....[12]....
        /*0148*/ 	.word	0x00004020


	//   ....[13]....
        /*014c*/ 	.word	0x00004050


	//   ....[14]....
        /*0150*/ 	.word	0x00006830


	//   ....[15]....
        /*0154*/ 	.word	0x00006bb0


	//   ....[16]....
        /*0158*/ 	.word	0x00007c20


	//   ....[17]....
        /*015c*/ 	.word	0x00007d10


	//   ....[18]....
        /*0160*/ 	.word	0x00007f90


	//   ....[19]....
        /*0164*/ 	.word	0x00008080


	//   ....[20]....
        /*0168*/ 	.word	0x0000aef0


	//   ....[21]....
        /*016c*/ 	.word	0x0000af10


	//   ....[22]....
        /*0170*/ 	.word	0x0000af40


	//   ....[23]....
        /*0174*/ 	.word	0x0000af70


	//   ....[24]....
        /*0178*/ 	.word	0x0000dd10


	//   ....[25]....
        /*017c*/ 	.word	0x0000e340


	//   ....[26]....
        /*0180*/ 	.word	0x0000f0e0


	//   ....[27]....
        /*0184*/ 	.word	0x0000f3e0


	//   ....[28]....
        /*0188*/ 	.word	0x0000f430


	//   ....[29]....
        /*018c*/ 	.word	0x0000f4f0


	//   ....[30]....
        /*0190*/ 	.word	0x00010d00


	//   ....[31]....
        /*0194*/ 	.word	0x00010d30


	//   ....[32]....
        /*0198*/ 	.word	0x00010d70


	//   ....[33]....
        /*019c*/ 	.word	0x00010d80


	//   ....[34]....
        /*01a0*/ 	.word	0x00011ea0


	//   ....[35]....
        /*01a4*/ 	.word	0x00011eb0


	//   ....[36]....
        /*01a8*/ 	.word	0x00011ed0


	//   ....[37]....
        /*01ac*/ 	.word	0x00011ef0


	//   ....[38]....
        /*01b0*/ 	.word	0x00011f10


	//   ....[39]....
        /*01b4*/ 	.word	0x00011f30


	//   ....[40]....
        /*01b8*/ 	.word	0x000120b0


	//   ....[41]....
        /*01bc*/ 	.word	0x000120e0


	//   ....[42]....
        /*01c0*/ 	.word	0x000121b0


	//   ....[43]....
        /*01c4*/ 	.word	0x000121e0


	//   ....[44]....
        /*01c8*/ 	.word	0x000122b0


	//   ....[45]....
        /*01cc*/ 	.word	0x000122d0


	//   ....[46]....
        /*01d0*/ 	.word	0x000128d0


	//   ....[47]....
        /*01d4*/ 	.word	0x000128f0


	//   ....[48]....
        /*01d8*/ 	.word	0x000129c0


	//   ....[49]....
        /*01dc*/ 	.word	0x000129f0


	//   ....[50]....
        /*01e0*/ 	.word	0x00012ac0


	//   ....[51]....
        /*01e4*/ 	.word	0x00012af0


	//   ....[52]....
        /*01e8*/ 	.word	0x00012bc0


	//   ....[53]....
        /*01ec*/ 	.word	0x00012be0


	//----- nvinfo : EIATTR_EXIT_INSTR_OFFSETS
	.align		4
.L_194:
        /*01f0*/ 	.byte	0x04, 0x1c
        /*01f2*/ 	.short	(.L_196 - .L_195)


	//   ....[0]....
.L_195:
        /*01f4*/ 	.word	0x00000030


	//   ....[1]....
        /*01f8*/ 	.word	0x000122e0


	//   ....[2]....
        /*01fc*/ 	.word	0x00012330


	//   ....[3]....
        /*0200*/ 	.word	0x00012390


	//   ....[4]....
        /*0204*/ 	.word	0x00012bf0


	//   ....[5]....
        /*0208*/ 	.word	0x00012c40


	//   ....[6]....
        /*020c*/ 	.word	0x00012ca0


	//----- nvinfo : EIATTR_CTAIDZ_USED
	.align		4
.L_196:
        /*0210*/ 	.byte	0x01, 0x04
	.zero		2


	//----- nvinfo : EIATTR_MAX_THREADS
	.align		4
        /*0214*/ 	.byte	0x04, 0x05
        /*0216*/ 	.short	(.L_198 - .L_197)
.L_197:
        /*0218*/ 	.word	0x00000100
        /*021c*/ 	.word	0x00000001
        /*0220*/ 	.word	0x00000001


	//----- nvinfo : EIATTR_CRS_STACK_SIZE
	.align		4
.L_198:
        /*0224*/ 	.byte	0x04, 0x1e
        /*0226*/ 	.short	(.L_200 - .L_199)
.L_199:
        /*0228*/ 	.word	0x00000000
.L_200:


//--------------------- .nv.info._ZN7cutlass13device_kernelIN5flash19enable_sm80_to_sm89INS1_16FlashAttnFwdSm80INS1_25CollectiveMainloopFwdSm80ILi8ELi1ELb1EN4cute5tupleIJNS5_1CILi128EEENS7_ILi96EEES8_EEELi128ENS_6half_tEfNS_4arch4Sm80ELb0ELb1ELb1ELb1ELb0ELb0ELb1ELb0EEENS1_21CollectiveEpilogueFwdINS6_IJS8_S8_S9_EEENS6_IJNS7_ILi1EEESH_SH_EEESB_SD_Li256ELb1ELb1ELb0ELb0EEENS1_19SingleTileSchedulerILb1ELb0ELb1ELi128EEEEEEEEEvNT_6ParamsE --------------------------
	.section	.nv.info._ZN7cutlass13device_kernelIN5flash19enable_sm80_to_sm89INS1_16FlashAttnFwdSm80INS1_25CollectiveMainloopFwdSm80ILi8ELi1ELb1EN4cute5tupleIJNS5_1CILi128EEENS7_ILi96EEES8_EEELi128ENS_6half_tEfNS_4arch4Sm80ELb0ELb1ELb1ELb1ELb0ELb0ELb1ELb0EEENS1_21CollectiveEpilogueFwdINS6_IJS8_S8_S9_EEENS6_IJNS7_ILi1EEESH_SH_EEESB_SD_Li256ELb1ELb1ELb0ELb0EEENS1_19SingleTileSchedulerILb1ELb0ELb1ELi128EEEEEEEEEvNT_6ParamsE,"",@"SHT_CUDA_INFO"
	.sectionflags	@""
	.align	4


	//----- nvinfo : EIATTR_CUDA_API_VERSION
	.align		4
        /*0000*/ 	.byte	0x04, 0x37
        /*0002*/ 	.short	(.L_202 - .L_201)
.L_201:
        /*0004*/ 	.word	0x00000082


	//----- nvinfo : EIATTR_SW2861232_WAR
	.align		4
.L_202:
        /*0008*/ 	.byte	0x01, 0x35
	.zero		2


	//----- nvinfo : EIATTR_PARAM_CBANK
	.align		4
        /*000c*/ 	.byte	0x04, 0x0a
        /*000e*/ 	.short	(.L_204 - .L_203)
	.align		4
.L_203:
        /*0010*/ 	.word	index@(.nv.constant0._ZN7cutlass13device_kernelIN5flash19enable_sm80_to_sm89INS1_16FlashAttnFwdSm80INS1_25CollectiveMainloopFwdSm80ILi8ELi1ELb1EN4cute5tupleIJNS5_1CILi128EEENS7_ILi96EEES8_EEELi128ENS_6half_tEfNS_4arch4Sm80ELb0ELb1ELb1ELb1ELb0ELb0ELb1ELb0EEENS1_21CollectiveEpilogueFwdINS6_IJS8_S8_S9_EEENS6_IJNS7_ILi1EEESH_SH_EEESB_SD_Li256ELb1ELb1ELb0ELb0EEENS1_19SingleTileSchedulerILb1ELb0ELb1ELi128EEEEEEEEEvNT_6ParamsE)
        /*0014*/ 	.short	0x0160
        /*0016*/ 	.short	0x0418


	//----- nvinfo : EIATTR_CBANK_PARAM_SIZE
	.align		4
.L_204:
        /*0018*/ 	.byte	0x03, 0x19
        /*001a*/ 	.short	0x0418


	//----- nvinfo : EIATTR_KPARAM_INFO
	.align		4
        /*001c*/ 	.byte	0x04, 0x17
        /*001e*/ 	.short	(.L_206 - .L_205)
.L_205:
        /*0020*/ 	.word	0x00000000
        /*0024*/ 	.short	0x0000
        /*0026*/ 	.short	0x0000
        /*0028*/ 	.byte	0x00, 0xf0, 0x61, 0x10


	//----- nvinfo : EIATTR_MAXREG_COUNT
	.align		4
.L_206:
        /*002c*/ 	.byte	0x03, 0x1b
        /*002e*/ 	.short	0x00ff


	//----- nvinfo : EIATTR_NUM_BARRIERS
	.align		4
        /*0030*/ 	.byte	0x02, 0x4c
        /*0032*/ 	.byte	0x02
	.zero		1


	//----- nvinfo : EIATTR_MERCURY_ISA_VERSION
	.align		4
        /*0034*/ 	.byte	0x03, 0x5f
        /*0036*/ 	.short	0x0000


	//----- nvinfo : EIATTR_COOP_GROUP_MASK_REGIDS
	.align		4
        /*0038*/ 	.byte	0x04, 0x29
        /*003a*/ 	.short	(.L_208 - .L_207)


	//   ....[0]....
.L_207:
        /*003c*/ 	.word	0xffffffff


	//   ....[1]....
        /*0040*/ 	.word	0xffffffff


	//   ....[2]....
        /*0044*/ 	.word	0xffffffff


	//   ....[3]....
        /*0048*/ 	.word	0xffffffff


	//   ....[4]....
        /*004c*/ 	.word	0xffffffff


	//   ....[5]....
        /*0050*/ 	.word	0xffffffff


	//   ....[6]....
        /*0054*/ 	.word	0xffffffff


	//   ....[7]....
        /*0058*/ 	.word	0xffffffff


	//   ....[8]....
        /*005c*/ 	.word	0xffffffff


	//   ....[9]....
        /*0060*/ 	.word	0xffffffff


	//   ....[10]....
        /*0064*/ 	.word	0xffffffff


	//   ....[11]....
        /*0068*/ 	.word	0xffffffff


	//   ....[12]....
        /*006c*/ 	.word	0xffffffff


	//   ....[13]....
        /*0070*/ 	.word	0xffffffff


	//   ....[14]....
        /*0074*/ 	.word	0xffffffff


	//   ....[15]....
        /*0078*/ 	.word	0xffffffff


	//   ....[16]....
        /*007c*/ 	.word	0xffffffff


	//   ....[17]....
        /*0080*/ 	.word	0xffffffff


	//   ....[18]....
        /*0084*/ 	.word	0xffffffff


	//   ....[19]....
        /*0088*/ 	.word	0xffffffff


	//   ....[20]....
        /*008c*/ 	.word	0xffffffff


	//   ....[21]....
        /*0090*/ 	.word	0xffffffff


	//   ....[22]....
        /*0094*/ 	.word	0xffffffff


	//   ....[23]....
        /*0098*/ 	.word	0xffffffff


	//   ....[24]....
        /*009c*/ 	.word	0xffffffff


	//   ....[25]....
        /*00a0*/ 	.word	0xffffffff


	//   ....[26]....
        /*00a4*/ 	.word	0xffffffff


	//   ....[27]....
        /*00a8*/ 	.word	0xffffffff


	//   ....[28]....
        /*00ac*/ 	.word	0xffffffff


	//   ....[29]....
        /*00b0*/ 	.word	0xffffffff


	//   ....[30]....
        /*00b4*/ 	.word	0xffffffff


	//   ....[31]....
        /*00b8*/ 	.word	0xffffffff


	//   ....[32]....
        /*00bc*/ 	.word	0xffffffff


	//   ....[33]....
        /*00c0*/ 	.word	0xffffffff


	//   ....[34]....
        /*00c4*/ 	.word	0xffffffff


	//   ....[35]....
        /*00c8*/ 	.word	0xffffffff


	//   ....[36]....
        /*00cc*/ 	.word	0xffffffff


	//   ....[37]....
        /*00d0*/ 	.word	0xffffffff


	//   ....[38]....
        /*00d4*/ 	.word	0xffffffff


	//   ....[39]....
        /*00d8*/ 	.word	0xffffffff


	//   ....[40]....
        /*00dc*/ 	.word	0xffffffff


	//   ....[41]....
        /*00e0*/ 	.word	0xffffffff


	//   ....[42]....
        /*00e4*/ 	.word	0xffffffff


	//   ....[43]....
        /*00e8*/ 	.word	0xffffffff


	//   ....[44]....
        /*00ec*/ 	.word	0xffffffff


	//   ....[45]....
        /*00f0*/ 	.word	0xffffffff


	//   ....[46]....
        /*00f4*/ 	.word	0xffffffff


	//   ....[47]....
        /*00f8*/ 	.word	0xffffffff


	//   ....[48]....
        /*00fc*/ 	.word	0xffffffff


	//   ....[49]....
        /*0100*/ 	.word	0xffffffff


	//   ....[50]....
        /*0104*/ 	.word	0xffffffff


	//   ....[51]....
        /*0108*/ 	.word	0xffffffff


	//   ....[52]....
        /*010c*/ 	.word	0xffffffff


	//   ....[53]....
        /*0110*/ 	.word	0xffffffff


	//   ....[54]....
        /*0114*/ 	.word	0xffffffff


	//----- nvinfo : EIATTR_COOP_GROUP_INSTR_OFFSETS
	.align		4
.L_208:
        /*0118*/ 	.byte	0x04, 0x28
        /*011a*/ 	.short	(.L_210 - .L_209)


	//   ....[0]....
.L_209:
        /*011c*/ 	.word	0x00000080


	//   ....[1]....
        /*0120*/ 	.word	0x00001000


	//   ....[2]....
        /*0124*/ 	.word	0x00001050


	//   ....[3]....
        /*0128*/ 	.word	0x00001090


	//   ....[4]....
        /*012c*/ 	.word	0x000010f0


	//   ....[5]....
        /*0130*/ 	.word	0x00001290


	//   ....[6]....
        /*0134*/ 	.word	0x000012d0


	//   ....[7]....
        /*0138*/ 	.word	0x00001360


	//   ....[8]....
        /*013c*/ 	.word	0x000013a0


	//   ....[9]....
        /*0140*/ 	.word	0x00002ca0


	//   ....[10]....
        /*0144*/ 	.word	0x00002f90


	//   ....[11]....
        /*0148*/ 	.word	0x000044a0


	//   ....[12]....
        /*014c*/ 	.word	0x000044f0


	//   ....[13]....
        /*0150*/ 	.word	0x00004500


	//   ....[14]....
        /*0154*/ 	.word	0x00004530


	//   ....[15]....
        /*0158*/ 	.word	0x00006b80


	//   ....[16]....
        /*015c*/ 	.word	0x00007060


	//   ....[17]....
        /*0160*/ 	.word	0x000080c0


	//   ....[18]....
        /*0164*/ 	.word	0x000081b0


	//   ....[19]....
        /*0168*/ 	.word	0x00008430


	//   ....[20]....
        /*016c*/ 	.word	0x00008520


	//   ....[21]....
        /*0170*/ 	.word	0x0000b380


	//   ....[22]....
        /*0174*/ 	.word	0x0000b3a0


	//   ....[23]....
        /*0178*/ 	.word	0x0000b3d0


	//   ....[24]....
        /*017c*/ 	.word	0x0000b400


	//   ....[25]....
        /*0180*/ 	.word	0x0000e1c0


	//   ....[26]....
        /*0184*/ 	.word	0x0000e7b0


	//   ....[27]....
        /*0188*/ 	.word	0x0000f540


	//   ....[28]....
        /*018c*/ 	.word	0x0000f840


	//   ....[29]....
        /*0190*/ 	.word	0x0000f890


	//   ....[30]....
        /*0194*/ 	.word	0x0000f950


	//   ....[31]....
        /*0198*/ 	.word	0x00011160


	//   ....[32]....
        /*019c*/ 	.word	0x00011190


	//   ....[33]....
        /*01a0*/ 	.word	0x000111d0


	//   ....[34]....
        /*01a4*/ 	.word	0x000111e0


	//   ....[35]....
        /*01a8*/ 	.word	0x000122e0


	//   ....[36]....
        /*01ac*/ 	.word	0x00012320


	//   ....[37]....
        /*01b0*/ 	.word	0x00012360


	//   ....[38]....
        /*01b4*/ 	.word	0x000123a0


	//   ....[39]....
        /*01b8*/ 	.word	0x000125a0


	//   ....[40]....
        /*01bc*/ 	.word	0x000125b0


	//   ....[41]....
        /*01c0*/ 	.word	0x000126a0


	//   ....[42]....
        /*01c4*/ 	.word	0x000126d0


	//   ....[43]....
        /*01c8*/ 	.word	0x000127a0


	//   ....[44]....
        /*01cc*/ 	.word	0x000127d0


	//   ....[45]....
        /*01d0*/ 	.word	0x000128a0


	//   ....[46]....
        /*01d4*/ 	.word	0x000128c0


	//   ....[47]....
        /*01d8*/ 	.word	0x00013040


	//   ....[48]....
        /*01dc*/ 	.word	0x00013060


	//   ....[49]....
        /*01e0*/ 	.word	0x00013130


	//   ....[50]....
        /*01e4*/ 	.word	0x00013160


	//   ....[51]....
        /*01e8*/ 	.word	0x00013230


	//   ....[52]....
        /*01ec*/ 	.word	0x00013260


	//   ....[53]....
        /*01f0*/ 	.word	0x00013330


	//   ....[54]....
        /*01f4*/ 	.word	0x00013350


	//----- nvinfo : EIATTR_EXIT_INSTR_OFFSETS
	.align		4
.L_210:
        /*01f8*/ 	.byte	0x04, 0x1c
        /*01fa*/ 	.short	(.L_212 - .L_211)


	//   ....[0]....
.L_211:
        /*01fc*/ 	.word	0x00000330


	//   ....[1]....
        /*0200*/ 	.word	0x000128d0


	//   ....[2]....
        /*0204*/ 	.word	0x00012920


	//   ....[3]....
        /*0208*/ 	.word	0x00012980


	//   ....[4]....
        /*020c*/ 	.word	0x00013360


	//   ....[5]....
        /*0210*/ 	.word	0x000133b0


	//   ....[6]....
        /*0214*/ 	.word	0x00013410


	//----- nvinfo : EIATTR_CTAIDZ_USED
	.align		4
.L_212:
        /*0218*/ 	.byte	0x01, 0x04
	.zero		2


	//----- nvinfo : EIATTR_MAX_THREADS
	.align		4
        /*021c*/ 	.byte	0x04, 0x05
        /*021e*/ 	.short	(.L_214 - .L_213)
.L_213:
        /*0220*/ 	.word	0x00000100
        /*0224*/ 	.word	0x00000001
        /*0228*/ 	.word	0x00000001


	//----- nvinfo : EIATTR_CRS_STACK_SIZE
	.align		4
.L_214:
        /*022c*/ 	.byte	0x04, 0x1e
        /*022e*/ 	.short	(.L_216 - .L_215)
.L_215:
        /*0230*/ 	.word	0x00000000
.L_216:


//--------------------- .nv.info._ZN7cutlass13device_kernelIN5flash19enable_sm80_to_sm89INS1_16FlashAttnFwdSm80INS1_25CollectiveMainloopFwdSm80ILi8ELi1ELb1EN4cute5tupleIJNS5_1CILi128EEENS7_ILi96EEES8_EEELi128ENS_6half_tEfNS_4arch4Sm80ELb0ELb1ELb1ELb1ELb0ELb1ELb1ELb0EEENS1_21CollectiveEpilogueFwdINS6_IJS8_S8_S9_EEENS6_IJNS7_ILi1EEESH_SH_EEESB_SD_Li256ELb1ELb1ELb0ELb0EEENS1_19SingleTileSchedulerILb1ELb0ELb1ELi128EEEEEEEEEvNT_6ParamsE --------------------------
	.section	.nv.info._ZN7cutlass13device_kernelIN5flash19enable_sm80_to_sm89INS1_16FlashAttnFwdSm80INS1_25CollectiveMainloopFwdSm80ILi8ELi1ELb1EN4cute5tupleIJNS5_1CILi128EEENS7_ILi96EEES8_EEELi128ENS_6half_tEfNS_4arch4Sm80ELb0ELb1ELb1ELb1ELb0ELb1ELb1ELb0EEENS1_21CollectiveEpilogueFwdINS6_IJS8_S8_S9_EEENS6_IJNS7_ILi1EEESH_SH_EEESB_SD_Li256ELb1ELb1ELb0ELb0EEENS1_19SingleTileSchedulerILb1ELb0ELb1ELi128EEEEEEEEEvNT_6ParamsE,"",@"SHT_CUDA_INFO"
	.sectionflags	@""
	.align	4


	//----- nvinfo : EIATTR_CUDA_API_VERSION
	.align		4
        /*0000*/ 	.byte	0x04, 0x37
        /*0002*/ 	.short	(.L_218 - .L_217)
.L_217:
        /*0004*/ 	.word	0x00000082


	//----- nvinfo : EIATTR_SW2861232_WAR
	.align		4
.L_218:
        /*0008*/ 	.byte	0x01, 0x35
	.zero		2


	//----- nvinfo : EIATTR_PARAM_CBANK
	.align		4
        /*000c*/ 	.byte	0x04, 0x0a
        /*000e*/ 	.short	(.L_220 - .L_219)
	.align		4
.L_219:
        /*0010*/ 	.word	index@(.nv.constant0._ZN7cutlass13device_kernelIN5flash19enable_sm80_to_sm89INS1_16FlashAttnFwdSm80INS1_25CollectiveMainloopFwdSm80ILi8ELi1ELb1EN4cute5tupleIJNS5_1CILi128EEENS7_ILi96EEES8_EEELi128ENS_6half_tEfNS_4arch4Sm80ELb0ELb1ELb1ELb1ELb0ELb1ELb1ELb0EEENS1_21CollectiveEpilogueFwdINS6_IJS8_S8_S9_EEENS6_IJNS7_ILi1EEESH_SH_EEESB_SD_Li256ELb1ELb1ELb0ELb0EEENS1_19SingleTileSchedulerILb1ELb0ELb1ELi128EEEEEEEEEvNT_6ParamsE)
        /*0014*/ 	.short	0x0160
        /*0016*/ 	.short	0x0418


	//----- nvinfo : EIATTR_CBANK_PARAM_SIZE
	.align		4
.L_220:
        /*0018*/ 	.byte	0x03, 0x19
        /*001a*/ 	.short	0x0418


	//----- nvinfo : EIATTR_KPARAM_INFO
	.align		4
        /*001c*/ 	.byte	0x04, 0x17
        /*001e*/ 	.short	(.L_222 - .L_221)
.L_221:
        /*0020*/ 	.word	0x00000000
        /*0024*/ 	.short	0x0000
        /*0026*/ 	.short	0x0000
        /*0028*/ 	.byte	0x00, 0xf0, 0x61, 0x10


	//----- nvinfo : EIATTR_MAXREG_COUNT
	.align		4
.L_222:
        /*002c*/ 	.byte	0x03, 0x1b
        /*002e*/ 	.short	0x00ff


	//----- nvinfo : EIATTR_NUM_BARRIERS
	.align		4
        /*0030*/ 	.byte	0x02, 0x4c
        /*0032*/ 	.byte	0x02
	.zero		1


	//----- nvinfo : EIATTR_MERCURY_ISA_VERSION
	.align		4
        /*0034*/ 	.byte	0x03, 0x5f
        /*0036*/ 	.short	0x0000


	//----- nvinfo : EIATTR_COOP_GROUP_MASK_REGIDS
	.align		4
        /*0038*/ 	.byte	0x04, 0x29
        /*003a*/ 	.short	(.L_224 - .L_223)


	//   ....[0]....
.L_223:
        /*003c*/ 	.word	0xffffffff


	//   ....[1]....
        /*0040*/ 	.word	0xffffffff


	//   ....[2]....
        /*0044*/ 	.word	0xffffffff


	//   ....[3]....
        /*0048*/ 	.word	0xffffffff


	//   ....[4]....
        /*004c*/ 	.word	0xffffffff


	//   ....[5]....
        /*0050*/ 	.word	0xffffffff


	//   ....[6]....
        /*0054*/ 	.word	0xffffffff


	//   ....[7]....
        /*0058*/ 	.word	0xffffffff


	//   ....[8]....
        /*005c*/ 	.word	0xffffffff


	//   ....[9]....
        /*0060*/ 	.word	0xffffffff


	//   ....[10]....
        /*0064*/ 	.word	0xffffffff


	//   ....[11]....
        /*0068*/ 	.word	0xffffffff


	//   ....[12]....
        /*006c*/ 	.word	0xffffffff


	//   ....[13]....
        /*0070*/ 	.word	0xffffffff


	//   ....[14]....
        /*0074*/ 	.word	0xffffffff


	//   ....[15]....
        /*0078*/ 	.word	0xffffffff


	//   ....[16]....
        /*007c*/ 	.word	0xffffffff


	//   ....[17]....
        /*0080*/ 	.word	0xffffffff


	//   ....[18]....
        /*0084*/ 	.word	0xffffffff


	//   ....[19]....
        /*0088*/ 	.word	0xffffffff


	//   ....[20]....
        /*008c*/ 	.word	0xffffffff


	//   ....[21]....
        /*0090*/ 	.word	0xffffffff


	//   ....[22]....
        /*0094*/ 	.word	0xffffffff


	//   ....[23]....
        /*0098*/ 	.word	0xffffffff


	//   ....[24]....
        /*009c*/ 	.word	0xffffffff


	//   ....[25]....
        /*00a0*/ 	.word	0xffffffff


	//   ....[26]....
        /*00a4*/ 	.word	0xffffffff


	//   ....[27]....
        /*00a8*/ 	.word	0xffffffff


	//   ....[28]....
        /*00ac*/ 	.word	0xffffffff


	//   ....[29]....
        /*00b0*/ 	.word	0xffffffff


	//   ....[30]....
        /*00b4*/ 	.word	0xffffffff


	//   ....[31]....
        /*00b8*/ 	.word	0xffffffff


	//   ....[32]....
        /*00bc*/ 	.word	0xffffffff


	//   ....[33]....
        /*00c0*/ 	.word	0xffffffff


	//   ....[34]....
        /*00c4*/ 	.word	0xffffffff


	//   ....[35]....
        /*00c8*/ 	.word	0xffffffff


	//   ....[36]....
        /*00cc*/ 	.word	0xffffffff


	//   ....[37]....
        /*00d0*/ 	.word	0xffffffff


	//   ....[38]....
        /*00d4*/ 	.word	0xffffffff


	//   ....[39]....
        /*00d8*/ 	.word	0xffffffff


	//   ....[40]....
        /*00dc*/ 	.word	0xffffffff


	//   ....[41]....
        /*00e0*/ 	.word	0xffffffff


	//   ....[42]....
        /*00e4*/ 	.word	0xffffffff


	//   ....[43]....
        /*00e8*/ 	.word	0xffffffff


	//   ....[44]....
        /*00ec*/ 	.word	0xffffffff


	//   ....[45]....
        /*00f0*/ 	.word	0xffffffff


	//   ....[46]....
        /*00f4*/ 	.word	0xffffffff


	//   ....[47]....
        /*00f8*/ 	.word	0xffffffff


	//   ....[48]....
        /*00fc*/ 	.word	0xffffffff


	//   ....[49]....
        /*0100*/ 	.word	0xffffffff


	//   ....[50]....
        /*0104*/ 	.word	0xffffffff


	//   ....[51]....
        /*0108*/ 	.word	0xffffffff


	//   ....[52]....
        /*010c*/ 	.word	0xffffffff


	//   ....[53]....
        /*0110*/ 	.word	0xffffffff


	//   ....[54]....
        /*0114*/ 	.word	0xffffffff


	//   ....[55]....
        /*0118*/ 	.word	0xffffffff


	//   ....[56]....
        /*011c*/ 	.word	0xffffffff


	//   ....[57]....
        /*0120*/ 	.word	0xffffffff


	//   ....[58]....
        /*0124*/ 	.word	0xffffffff


	//   ....[59]....
        /*0128*/ 	.word	0xffffffff


	//   ....[60]....
        /*012c*/ 	.word	0xffffffff


	//   ....[61]....
        /*0130*/ 	.word	0xffffffff


	//   ....[62]....
        /*0134*/ 	.word	0xffffffff


	//   ....[63]....
        /*0138*/ 	.word	0xffffffff


	//   ....[64]....
        /*013c*/ 	.word	0xffffffff


	//   ....[65]....
        /*0140*/ 	.word	0xffffffff


	//   ....[66]....
        /*0144*/ 	.word	0xffffffff


	//   ....[67]....
        /*0148*/ 	.word	0xffffffff


	//   ....[68]....
        /*014c*/ 	.word	0xffffffff


	//   ....[69]....
        /*0150*/ 	.word	0xffffffff


	//   ....[70]....
        /*0154*/ 	.word	0xffffffff


	//   ....[71]....
        /*0158*/ 	.word	0xffffffff


	//   ....[72]....
        /*015c*/ 	.word	0xffffffff


	//   ....[73]....
        /*0160*/ 	.word	0xffffffff


	//   ....[74]....
        /*0164*/ 	.word	0xffffffff


	//   ....[75]....
        /*0168*/ 	.word	0xffffffff


	//   ....[76]....
        /*016c*/ 	.word	0xffffffff


	//   ....[77]....
        /*0170*/ 	.word	0xffffffff


	//   ....[78]....
        /*0174*/ 	.word	0xffffffff


	//   ....[79]....
        /*0178*/ 	.word	0xffffffff


	//   ....[80]....
        /*017c*/ 	.word	0xffffffff


	//   ....[81]....
        /*0180*/ 	.word	0xffffffff


	//   ....[82]....
        /*0184*/ 	.word	0xffffffff


	//   ....[83]....
        /*0188*/ 	.word	0xffffffff


	//   ....[84]....
        /*018c*/ 	.word	0xffffffff


	//   ....[85]....
        /*0190*/ 	.word	0xffffffff


	//   ....[86]....
        /*0194*/ 	.word	0xffffffff


	//----- nvinfo : EIATTR_COOP_GROUP_INSTR_OFFSETS
	.align		4
.L_224:
        /*0198*/ 	.byte	0x04, 0x28
        /*019a*/ 	.short	(.L_226 - .L_225)


	//   ....[0]....
.L_225:
        /*019c*/ 	.word	0x00000080


	//   ....[1]....
        /*01a0*/ 	.word	0x00006b30


	//   ....[2]....
        /*01a4*/ 	.word	0x00006ba0


	//   ....[3]....
        /*01a8*/ 	.word	0x00006c10


	//   ....[4]....
        /*01ac*/ 	.word	0x00006c40


	//   ....[5]....
        /*01b0*/ 	.word	0x00006c70


	//   ....[6]....
        /*01b4*/ 	.word	0x00006ca0


	//   ....[7]....
        /*01b8*/ 	.word	0x00006d40


	//   ....[8]....
        /*01bc*/ 	.word	0x00006d70


	//   ....[9]....
        /*01c0*/ 	.word	0x000077b0


	//   ....[10]....
        /*01c4*/ 	.word	0x00007820


	//   ....[11]....
        /*01c8*/ 	.word	0x00007840


	//   ....[12]....
        /*01cc*/ 	.word	0x00007860


	//   ....[13]....
        /*01d0*/ 	.word	0x000079e0


	//   ....[14]....
        /*01d4*/ 	.word	0x00007a70


	//   ....[15]....
        /*01d8*/ 	.word	0x00007ab0


	//   ....[16]....
        /*01dc*/ 	.word	0x00007ae0


	//   ....[17]....
        /*01e0*/ 	.word	0x00007c60


	//   ....[18]....
        /*01e4*/ 	.word	0x00007cf0


	//   ....[19]....
        /*01e8*/ 	.word	0x00007d30


	//   ....[20]....
        /*01ec*/ 	.word	0x00007d70


	//   ....[21]....
        /*01f0*/ 	.word	0x00007f00


	//   ....[22]....
        /*01f4*/ 	.word	0x00007f90


	//   ....[23]....
        /*01f8*/ 	.word	0x00007fc0


	//   ....[24]....
        /*01fc*/ 	.word	0x00007fe0


	//   ....[25]....
        /*0200*/ 	.word	0x00009b30


	//   ....[26]....
        /*0204*/ 	.word	0x00009b80


	//   ....[27]....
        /*0208*/ 	.word	0x00009bd0


	//   ....[28]....
        /*020c*/ 	.word	0x00009bf0


	//   ....[29]....
        /*0210*/ 	.word	0x00009d20


	//   ....[30]....
        /*0214*/ 	.word	0x00009d30


	//   ....[31]....
        /*0218*/ 	.word	0x00009d40


	//   ....[32]....
        /*021c*/ 	.word	0x00009d50


	//   ....[33]....
        /*0220*/ 	.word	0x00009ea0


	//   ....[34]....
        /*0224*/ 	.word	0x00009ee0


	//   ....[35]....
        /*0228*/ 	.word	0x00009f20


	//   ....[36]....
        /*022c*/ 	.word	0x00009f40


	//   ....[37]....
        /*0230*/ 	.word	0x0000a070


	//   ....[38]....
        /*0234*/ 	.word	0x0000a090


	//   ....[39]....
        /*0238*/ 	.word	0x0000a0b0


	//   ....[40]....
        /*023c*/ 	.word	0x0000a0d0


	//   ....[41]....
        /*0240*/ 	.word	0x0000d1e0


	//   ....[42]....
        /*0244*/ 	.word	0x0000d590


	//   ....[43]....
        /*0248*/ 	.word	0x0000ea70


	//   ....[44]....
        /*024c*/ 	.word	0x0000eab0


	//   ....[45]....
        /*0250*/ 	.word	0x0000ead0


	//   ....[46]....
        /*0254*/ 	.word	0x0000eaf0


	//   ....[47]....
        /*0258*/ 	.word	0x00011110


	//   ....[48]....
        /*025c*/ 	.word	0x00011660


	//   ....[49]....
        /*0260*/ 	.word	0x00012640


	//   ....[50]....
        /*0264*/ 	.word	0x00012700


	//   ....[51]....
        /*0268*/ 	.word	0x000129c0


	//   ....[52]....
        /*026c*/ 	.word	0x00012ac0


	//   ....[53]....
        /*0270*/ 	.word	0x00015920


	//   ....[54]....
        /*0274*/ 	.word	0x00015940


	//   ....[55]....
        /*0278*/ 	.word	0x00015970


	//   ....[56]....
        /*027c*/ 	.word	0x000159a0


	//   ....[57]....
        /*0280*/ 	.word	0x000187c0


	//   ....[58]....
        /*0284*/ 	.word	0x00018df0


	//   ....[59]....
        /*0288*/ 	.word	0x00019af0


	//   ....[60]....
        /*028c*/ 	.word	0x00019df0


	//   ....[61]....
        /*0290*/ 	.word	0x00019e00


	//   ....[62]....
        /*0294*/ 	.word	0x00019e60


	//   ....[63]....
        /*0298*/ 	.word	0x0001b6d0


	//   ....[64]....
        /*029c*/ 	.word	0x0001b700


	//   ....[65]....
        /*02a0*/ 	.word	0x0001b750


	//   ....[66]....
        /*02a4*/ 	.word	0x0001b760


	//   ....[67]....
        /*02a8*/ 	.word	0x0001c860


	//   ....[68]....
        /*02ac*/ 	.word	0x0001c890


	//   ....[69]....
        /*02b0*/ 	.word	0x0001c8d0


	//   ....[70]....
        /*02b4*/ 	.word	0x0001c910


	//   ....[71]....
        /*02b8*/ 	.word	0x0001caf0


	//   ....[72]....
        /*02bc*/ 	.word	0x0001cb00


	//   ....[73]....
        /*02c0*/ 	.word	0x0001cbf0


	//   ....[74]....
        /*02c4*/ 	.word	0x0001cc20


	//   ....[75]....
        /*02c8*/ 	.word	0x0001ccf0


	//   ....[76]....
        /*02cc*/ 	.word	0x0001cd20


	//   ....[77]....
        /*02d0*/ 	.word	0x0001cdf0


	//   ....[78]....
        /*02d4*/ 	.word	0x0001ce10


	//   ....[79]....
        /*02d8*/ 	.word	0x0001d550


	//   ....[80]....
        /*02dc*/ 	.word	0x0001d570


	//   ....[81]....
        /*02e0*/ 	.word	0x0001d640


	//   ....[82]....
        /*02e4*/ 	.word	0x0001d670


	//   ....[83]....
        /*02e8*/ 	.word	0x0001d740


	//   ....[84]....
        /*02ec*/ 	.word	0x0001d770


	//   ....[85]....
        /*02f0*/ 	.word	0x0001d840


	//   ....[86]....
        /*02f4*/ 	.word	0x0001d860


	//----- nvinfo : EIATTR_EXIT_INSTR_OFFSETS
	.align		4
.L_226:
        /*02f8*/ 	.byte	0x04, 0x1c
        /*02fa*/ 	.short	(.L_228 - .L_227)


	//   ....[0]....
.L_227:
        /*02fc*/ 	.word	0x00000330


	//   ....[1]....
        /*0300*/ 	.word	0x0001ce20


	//   ....[2]....
        /*0304*/ 	.word	0x0001ce70


	//   ....[3]....
        /*0308*/ 	.word	0x0001ced0


	//   ....[4]....
        /*030c*/ 	.word	0x0001d870


	//   ....[5]....
        /*0310*/ 	.word	0x0001d8c0


	//   ....[6]....
        /*0314*/ 	.word	0x0001d920


	//----- nvinfo : EIATTR_CTAIDZ_USED
	.align		4
.L_228:
        /*0318*/ 	.byte	0x01, 0x04
	.zero		2


	//----- nvinfo : EIATTR_MAX_THREADS
	.align		4
        /*031c*/ 	.byte	0x04, 0x05
        /*031e*/ 	.short	(.L_230 - .L_229)
.L_229:
        /*0320*/ 	.word	0x00000100
        /*0324*/ 	.word	0x00000001
        /*0328*/ 	.word	0x00000001


	//----- nvinfo : EIATTR_CRS_STACK_SIZE
	.align		4
.L_230:
        /*032c*/ 	.byte	0x04, 0x1e
        /*032e*/ 	.short	(.L_232 - .L_231)
.L_231:
        /*0330*/ 	.word	0x00000000
.L_232:


//--------------------- .nv.info._ZN7cutlass13device_kernelIN5flash19enable_sm80_to_sm89INS1_16FlashAttnFwdSm80INS1_25CollectiveMainloopFwdSm80ILi8ELi1ELb1EN4cute5tupleIJNS5_1CILi128EEES8_S8_EEELi128ENS_6half_tEfNS_4arch4Sm80ELb1ELb0ELb1ELb0ELb0ELb0ELb1ELb0EEENS1_21CollectiveEpilogueFwdIS9_NS6_IJNS7_ILi1EEESF_SF_EEESA_SC_Li256ELb0ELb1ELb0ELb0EEENS1_30DynamicPersistentTileSchedulerILi256ELi256ELb0ELb1ELb0EEEEEEEEEvNT_6ParamsE --------------------------
	.section	.nv.info._ZN7cutlass13device_kernelIN5flash19enable_sm80_to_sm89INS1_16FlashAttnFwdSm80INS1_25CollectiveMainloopFwdSm80ILi8ELi1ELb1EN4cute5tupleIJNS5_1CILi128EEES8_S8_EEELi128ENS_6half_tEfNS_4arch4Sm80ELb1ELb0ELb1ELb0ELb0ELb0ELb1ELb0EEENS1_21CollectiveEpilogueFwdIS9_NS6_IJNS7_ILi1EEESF_SF_EEESA_SC_Li256ELb0ELb1ELb0ELb0EEENS1_30DynamicPersistentTileSchedulerILi256ELi256ELb0ELb1ELb0EEEEEEEEEvNT_6ParamsE,"",@"SHT_CUDA_INFO"
	.sectionflags	@""
	.align	4


	//----- nvinfo : EIATTR_CUDA_API_VERSION
	.align		4
        /*0000*/ 	.byte	0x04, 0x37
        /*0002*/ 	.short	(.L_234 - .L_233)
.L_233:
        /*0004*/ 	.word	0x00000082


	//----- nvinfo : EIATTR_SW2861232_WAR
	.align		4
.L_234:
        /*0008*/ 	.byte	0x01, 0x35
	.zero		2


	//----- nvinfo : EIATTR_PARAM_CBANK
	.align		4
        /*000c*/ 	.byte	0x04, 0x0a
        /*000e*/ 	.short	(.L_236 - .L_235)
	.align		4
.L_235:
        /*0010*/ 	.word	index@(.nv.constant0._ZN7cutlass13device_kernelIN5flash19enable_sm80_to_sm89INS1_16FlashAttnFwdSm80INS1_25CollectiveMainloopFwdSm80ILi8ELi1ELb1EN4cute5tupleIJNS5_1CILi128EEES8_S8_EEELi128ENS_6half_tEfNS_4arch4Sm80ELb1ELb0ELb1ELb0ELb0ELb0ELb1ELb0EEENS1_21CollectiveEpilogueFwdIS9_NS6_IJNS7_ILi1EEESF_SF_EEESA_SC_Li256ELb0ELb1ELb0ELb0EEENS1_30DynamicPersistentTileSchedulerILi256ELi256ELb0ELb1ELb0EEEEEEEEEvNT_6ParamsE)
        /*0014*/ 	.short	0x0160
        /*0016*/ 	.short	0x0428


	//----- nvinfo : EIATTR_CBANK_PARAM_SIZE
	.align		4
.L_236:
        /*0018*/ 	.byte	0x03, 0x19
        /*001a*/ 	.short	0x0428


	//----- nvinfo : EIATTR_KPARAM_INFO
	.align		4
        /*001c*/ 	.byte	0x04, 0x17
        /*001e*/ 	.short	(.L_238 - .L_237)
.L_237:
        /*0020*/ 	.word	0x00000000
        /*0024*/ 	.short	0x0000
        /*0026*/ 	.short	0x0000
        /*0028*/ 	.byte	0x00, 0xf0, 0xa1, 0x10


	//----- nvinfo : EIATTR_MAXREG_COUNT
	.align		4
.L_238:
        /*002c*/ 	.byte	0x03, 0x1b
        /*002e*/ 	.short	0x00ff


	//----- nvinfo : EIATTR_NUM_BARRIERS
	.align		4
        /*0030*/ 	.byte	0x02, 0x4c
        /*0032*/ 	.byte	0x06
	.zero		1


	//----- nvinfo : EIATTR_ANNOTATIONS
	.align		4
        /*0034*/ 	.byte	0x04, 0x55
        /*0036*/ 	.short	(.L_240 - .L_239)


	//   ....[0]....
.L_239:
        /* <DEDUP_REMOVED lines=52> */


	//----- nvinfo : EIATTR_MERCURY_ISA_VERSION
	.align		4
.L_240:
        /*0360*/ 	.byte	0x03, 0x5f
        /*0362*/ 	.short	0x0000


	//----- nvinfo : EIATTR_INT_WARP_WIDE_INSTR_OFFSETS
	.align		4
        /*0364*/ 	.byte	0x04, 0x31
        /*0366*/ 	.short	(.L_242 - .L_241)


	//   ....[0]....
.L_241:
        /*0368*/ 	.word	0x0000ee00


	//   ....[1]....
        /*036c*/ 	.word	0x0000ee80


	//----- nvinfo : EIATTR_COOP_GROUP_MASK_REGIDS
	.align		4
.L_242:
        /*0370*/ 	.byte	0x04, 0x29
        /*0372*/ 	.short	(.L_244 - .L_243)


	//   ....[0]....
.L_243:
        /*0374*/ 	.word	0xffffffff


	//   ....[1]....
        /*0378*/ 	.word	0xffffffff


	//   ....[2]....
        /*037c*/ 	.word	0xffffffff


	//   ....[3]....
        /*0380*/ 	.word	0xffffffff


	//   ....[4]....
        /*0384*/ 	.word	0xffffffff


	//   ....[5]....
        /*0388*/ 	.word	0xffffffff


	//   ....[6]....
        /*038c*/ 	.word	0xffffffff


	//   ....[7]....
        /*0390*/ 	.word	0xffffffff


	//   ....[8]....
        /*0394*/ 	.word	0xffffffff


	//   ....[9]....
        /*0398*/ 	.word	0xffffffff


	//   ....[10]....
        /*039c*/ 	.word	0xffffffff


	//   ....[11]....
        /*03a0*/ 	.word	0xffffffff


	//   ....[12]....
        /*03a4*/ 	.word	0xffffffff


	//   ....[13]....
        /*03a8*/ 	.word	0xffffffff


	//   ....[14]....
        /*03ac*/ 	.word	0xffffffff


	//   ....[15]....
        /*03b0*/ 	.word	0xffffffff


	//   ....[16]....
        /*03b4*/ 	.word	0xffffffff


	//   ....[17]....
        /*03b8*/ 	.word	0xffffffff


	//   ....[18]....
        /*03bc*/ 	.word	0xffffffff


	//   ....[19]....
        /*03c0*/ 	.word	0xffffffff


	//   ....[20]....
        /*03c4*/ 	.word	0xffffffff


	//   ....[21]....
        /*03c8*/ 	.word	0xffffffff


	//   ....[22]....
        /*03cc*/ 	.word	0xffffffff


	//   ....[23]....
        /*03d0*/ 	.word	0xffffffff


	//   ....[24]....
        /*03d4*/ 	.word	0xffffffff


	//   ....[25]....
        /*03d8*/ 	.word	0xffffffff


	//   ....[26]....
        /*03dc*/ 	.word	0xffffffff


	//   ....[27]....
        /*03e0*/ 	.word	0xffffffff


	//   ....[28]....
        /*03e4*/ 	.word	0xffffffff


	//   ....[29]....
        /*03e8*/ 	.word	0xffffffff


	//   ....[30]....
        /*03ec*/ 	.word	0xffffffff


	//   ....[31]....
        /*03f0*/ 	.word	0xffffffff


	//   ....[32]....
        /*03f4*/ 	.word	0xffffffff


	//   ....[33]....
        /*03f8*/ 	.word	0xffffffff


	//   ....[34]....
        /*03fc*/ 	.word	0xffffffff


	//   ....[35]....
        /*0400*/ 	.word	0xffffffff


	//   ....[36]....
        /*0404*/ 	.word	0xffffffff


	//   ....[37]....
        /*0408*/ 	.word	0xffffffff


	//   ....[38]....
        /*040c*/ 	.word	0xffffffff


	//   ....[39]....
        /*0410*/ 	.word	0xffffffff


	//   ....[40]....
        /*0414*/ 	.word	0xffffffff


	//   ....[41]....
        /*0418*/ 	.word	0xffffffff


	//   ....[42]....
        /*041c*/ 	.word	0xffffffff


	//   ....[43]....
        /*0420*/ 	.word	0xffffffff


	//   ....[44]....
        /*0424*/ 	.word	0xffffffff


	//   ....[45]....
        /*0428*/ 	.word	0xffffffff


	//   ....[46]....
        /*042c*/ 	.word	0xffffffff


	//   ....[47]....
        /*0430*/ 	.word	0xffffffff


	//   ....[48]....
        /*0434*/ 	.word	0xffffffff


	//   ....[49]....
        /*0438*/ 	.word	0xffffffff


	//   ....[50]....
        /*043c*/ 	.word	0xffffffff


	//   ....[51]....
        /*0440*/ 	.word	0xffffffff


	//   ....[52]....
        /*0444*/ 	.word	0xffffffff


	//   ....[53]....
        /*0448*/ 	.word	0xffffffff


	//   ....[54]....
        /*044c*/ 	.word	0xffffffff


	//   ....[55]....
        /*0450*/ 	.word	0xffffffff


	//   ....[56]....
        /*0454*/ 	.word	0xffffffff


	//   ....[57]....
        /*0458*/ 	.word	0xffffffff


	//   ....[58]....
        /*045c*/ 	.word	0xffffffff


	//   ....[59]....
        /*0460*/ 	.word	0xffffffff


	//   ....[60]....
        /*0464*/ 	.word	0xffffffff


	//   ....[61]....
        /*0468*/ 	.word	0xffffffff


	//   ....[62]....
        /*046c*/ 	.word	0xffffffff


	//   ....[63]....
        /*0470*/ 	.word	0xffffffff


	//----- nvinfo : EIATTR_COOP_GROUP_INSTR_OFFSETS
	.align		4
.L_244:
        /*0474*/ 	.byte	0x04, 0x28
        /*0476*/ 	.short	(.L_246 - .L_245)


	//   ....[0]....
.L_245:
        /*0478*/ 	.word	0x00000050


	//   ....[1]....
        /*047c*/ 	.word	0x00001640


	//   ....[2]....
        /*0480*/ 	.word	0x00001660


	//   ....[3]....
        /*0484*/ 	.word	0x00001680


	//   ....[4]....
        /*0488*/ 	.word	0x000016a0


	//   ....[5]....
        /*048c*/ 	.word	0x000016c0


	//   ....[6]....
        /*0490*/ 	.word	0x000016e0


	//   ....[7]....
        /*0494*/ 	.word	0x00001720


	//   ....[8]....
        /*0498*/ 	.word	0x00001780


	//   ....[9]....
        /*049c*/ 	.word	0x000035f0


	//   ....[10]....
        /*04a0*/ 	.word	0x00003600


	//   ....[11]....
        /*04a4*/ 	.word	0x00004220


	//   ....[12]....
        /*04a8*/ 	.word	0x000042b0


	//   ....[13]....
        /*04ac*/ 	.word	0x000042d0


	//   ....[14]....
        /*04b0*/ 	.word	0x000042f0


	//   ....[15]....
        /*04b4*/ 	.word	0x000065f0


	//   ....[16]....
        /*04b8*/ 	.word	0x000071a0


	//   ....[17]....
        /*04bc*/ 	.word	0x00008170


	//   ....[18]....
        /*04c0*/ 	.word	0x00008380


	//   ....[19]....
        /*04c4*/ 	.word	0x000083d0


	//   ....[20]....
        /*04c8*/ 	.word	0x00008470


	//   ....[21]....
        /*04cc*/ 	.word	0x0000c350


	//   ....[22]....
        /*04d0*/ 	.word	0x0000c3c0


	//   ....[23]....
        /*04d4*/ 	.word	0x0000c3f0


	//   ....[24]....
        /*04d8*/ 	.word	0x0000c480


	//   ....[25]....
        /*04dc*/ 	.word	0x0000e7b0


	//   ....[26]....
        /*04e0*/ 	.word	0x0000e800


	//   ....[27]....
        /*04e4*/ 	.word	0x0000e820


	//   ....[28]....
        /*04e8*/ 	.word	0x0000e840


	//   ....[29]....
        /*04ec*/ 	.word	0x0000f460


	//   ....[30]....
        /*04f0*/ 	.word	0x0000f7e0


	//   ....[31]....
        /*04f4*/ 	.word	0x0000f810


	//   ....[32]....
        /*04f8*/ 	.word	0x0000f830


	//   ....[33]....
        /*04fc*/ 	.word	0x0000f850


	//   ....[34]....
        /*0500*/ 	.word	0x0000fa60


	//   ....[35]....
        /*0504*/ 	.word	0x0000fa70


	//   ....[36]....
        /*0508*/ 	.word	0x0000fb50


	//   ....[37]....
        /*050c*/ 	.word	0x0000fb80


	//   ....[38]....
        /*0510*/ 	.word	0x0000fc40


	//   ....[39]....
        /*0514*/ 	.word	0x0000fc70


	//   ....[40]....
        /*0518*/ 	.word	0x0000fd30


	//   ....[41]....
        /*051c*/ 	.word	0x0000fd50


	//   ....[42]....
        /*0520*/ 	.word	0x000102c0


	//   ....[43]....
        /*0524*/ 	.word	0x000102e0


	//   ....[44]....
        /*0528*/ 	.word	0x00010410


	//   ....[45]....
        /*052c*/ 	.word	0x00010420


	//   ....[46]....
        /*0530*/ 	.word	0x00010540


	//   ....[47]....
        /*0534*/ 	.word	0x00010560


	//   ....[48]....
        /*0538*/ 	.word	0x00010680


	//   ....[49]....
        /*053c*/ 	.word	0x00010690


	//   ....[50]....
        /*0540*/ 	.word	0x00010820


	//   ....[51]....
        /*0544*/ 	.word	0x00010900


	//   ....[52]....
        /*0548*/ 	.word	0x00010960


	//   ....[53]....
        /*054c*/ 	.word	0x000109b0


	//   ....[54]....
        /*0550*/ 	.word	0x00010a00


	//   ....[55]....
        /*0554*/ 	.word	0x00010a70


	//   ....[56]....
        /*0558*/ 	.word	0x00010ae0


	//   ....[57]....
        /*055c*/ 	.word	0x00010b40


	//   ....[58]....
        /*0560*/ 	.word	0x00010ba0


	//   ....[59]....
        /*0564*/ 	.word	0x00010c00


	//   ....[60]....
        /*0568*/ 	.word	0x00010c70


	//   ....[61]....
        /*056c*/ 	.word	0x00010cd0


	//   ....[62]....
        /*0570*/ 	.word	0x00010d30


	//   ....[63]....
        /*0574*/ 	.word	0x00010da0


	//----- nvinfo : EIATTR_EXIT_INSTR_OFFSETS
	.align		4
.L_246:
        /*0578*/ 	.byte	0x04, 0x1c
        /*057a*/ 	.short	(.L_248 - .L_247)


	//   ....[0]....
.L_247:
        /*057c*/ 	.word	0x000000a0


	//   ....[1]....
        /*0580*/ 	.word	0x000108c0


	//----- nvinfo : EIATTR_MAX_THREADS
	.align		4
.L_248:
        /*0584*/ 	.byte	0x04, 0x05
        /*0586*/ 	.short	(.L_250 - .L_249)
.L_249:
        /*0588*/ 	.word	0x00000100
        /*058c*/ 	.word	0x00000001
        /*0590*/ 	.word	0x00000001


	//----- nvinfo : EIATTR_CRS_STACK_SIZE
	.align		4
.L_250:
        /*0594*/ 	.byte	0x04, 0x1e
        /*0596*/ 	.short	(.L_252 - .L_251)
.L_251:
        /*0598*/ 	.word	0x00000000
.L_252:


//--------------------- .nv.info._ZN7cutlass13device_kernelIN5flash19enable_sm80_to_sm89INS1_16FlashAttnFwdSm80INS1_25CollectiveMainloopFwdSm80ILi8ELi1ELb1EN4cute5tupleIJNS5_1CILi128EEES8_S8_EEELi128ENS_6half_tEfNS_4arch4Sm80ELb1ELb0ELb1ELb1ELb0ELb0ELb1ELb0EEENS1_21CollectiveEpilogueFwdIS9_NS6_IJNS7_ILi1EEESF_SF_EEESA_SC_Li256ELb1ELb1ELb0ELb0EEENS1_19SingleTileSchedulerILb1ELb0ELb1ELi128EEEEEEEEEvNT_6ParamsE --------------------------
	.section	.nv.info._ZN7cutlass13device_kernelIN5flash19enable_sm80_to_sm89INS1_16FlashAttnFwdSm80INS1_25CollectiveMainloopFwdSm80ILi8ELi1ELb1EN4cute5tupleIJNS5_1CILi128EEES8_S8_EEELi128ENS_6half_tEfNS_4arch4Sm80ELb1ELb0ELb1ELb1ELb0ELb0ELb1ELb0EEENS1_21CollectiveEpilogueFwdIS9_NS6_IJNS7_ILi1EEESF_SF_EEESA_SC_Li256ELb1ELb1ELb0ELb0EEENS1_19SingleTileSchedulerILb1ELb0ELb1ELi128EEEEEEEEEvNT_6ParamsE,"",@"SHT_CUDA_INFO"
	.sectionflags	@""
	.align	4


	//----- nvinfo : EIATTR_CUDA_API_VERSION
	.align		4
        /*0000*/ 	.byte	0x04, 0x37
        /*0002*/ 	.short	(.L_254 - .L_253)
.L_253:
        /*0004*/ 	.word	0x00000082


	//----- nvinfo : EIATTR_SW2861232_WAR
	.align		4
.L_254:
        /*0008*/ 	.byte	0x01, 0x35
	.zero		2


	//----- nvinfo : EIATTR_PARAM_CBANK
	.align		4
        /*000c*/ 	.byte	0x04, 0x0a
        /*000e*/ 	.short	(.L_256 - .L_255)
	.align		4
.L_255:
        /*0010*/ 	.word	index@(.nv.constant0._ZN7cutlass13device_kernelIN5flash19enable_sm80_to_sm89INS1_16FlashAttnFwdSm80INS1_25CollectiveMainloopFwdSm80ILi8ELi1ELb1EN4cute5tupleIJNS5_1CILi128EEES8_S8_EEELi128ENS_6half_tEfNS_4arch4Sm80ELb1ELb0ELb1ELb1ELb0ELb0ELb1ELb0EEENS1_21CollectiveEpilogueFwdIS9_NS6_IJNS7_ILi1EEESF_SF_EEESA_SC_Li256ELb1ELb1ELb0ELb0EEENS1_19SingleTileSchedulerILb1ELb0ELb1ELi128EEEEEEEEEvNT_6ParamsE)
        /*0014*/ 	.short	0x0160
        /*0016*/ 	.short	0x0418


	//----- nvinfo : EIATTR_CBANK_PARAM_SIZE
	.align		4
.L_256:
        /*0018*/ 	.byte	0x03, 0x19
        /*001a*/ 	.short	0x0418


	//----- nvinfo : EIATTR_KPARAM_INFO
	.align		4
        /*001c*/ 	.byte	0x04, 0x17
        /*001e*/ 	.short	(.L_258 - .L_257)
.L_257:
        /*0020*/ 	.word	0x00000000
        /*0024*/ 	.short	0x0000
        /*0026*/ 	.short	0x0000
        /*0028*/ 	.byte	0x00, 0xf0, 0x61, 0x10


	//----- nvinfo : EIATTR_MAXREG_COUNT
	.align		4
.L_258:
        /*002c*/ 	.byte	0x03, 0x1b
        /*002e*/ 	.short	0x00ff


	//----- nvinfo : EIATTR_NUM_BARRIERS
	.align		4
        /*0030*/ 	.byte	0x02, 0x4c
        /*0032*/ 	.byte	0x02
	.zero		1


	//----- nvinfo : EIATTR_ANNOTATIONS
	.align		4
        /*0034*/ 	.byte	0x04, 0x55
        /*0036*/ 	.short	(.L_260 - .L_259)


	//   ....[0]....
.L_259:
        /* <DEDUP_REMOVED lines=32> */


	//----- nvinfo : EIATTR_MERCURY_ISA_VERSION
	.align		4
.L_260:
        /*0220*/ 	.byte	0x03, 0x5f
        /*0222*/ 	.short	0x0000


	//----- nvinfo : EIATTR_INT_WARP_WIDE_INSTR_OFFSETS
	.align		4
        /*0224*/ 	.byte	0x04, 0x31
        /*0226*/ 	.short	(.L_262 - .L_261)


	//   ....[0]....
.L_261:
        /*0228*/ 	.word	0x00001600


	//----- nvinfo : EIATTR_COOP_GROUP_MASK_REGIDS
	.align		4
.L_262:
        /*022c*/ 	.byte	0x04, 0x29
        /*022e*/ 	.short	(.L_264 - .L_263)


	//   ....[0]....
.L_263:
        /*0230*/ 	.word	0xffffffff


	//   ....[1]....
        /*0234*/ 	.word	0xffffffff


	//   ....[2]....
        /*0238*/ 	.word	0xffffffff


	//   ....[3]....
        /*023c*/ 	.word	0xffffffff


	//   ....[4]....
        /*0240*/ 	.word	0xffffffff


	//   ....[5]....
        /*0244*/ 	.word	0xffffffff


	//   ....[6]....
        /*0248*/ 	.word	0xffffffff


	//   ....[7]....
        /*024c*/ 	.word	0xffffffff


	//   ....[8]....
        /*0250*/ 	.word	0xffffffff


	//   ....[9]....
        /*0254*/ 	.word	0xffffffff


	//   ....[10]....
        /*0258*/ 	.word	0xffffffff


	//   ....[11]....
        /*025c*/ 	.word	0xffffffff


	//   ....[12]....
        /*0260*/ 	.word	0xffffffff


	//   ....[13]....
        /*0264*/ 	.word	0xffffffff


	//   ....[14]....
        /*0268*/ 	.word	0xffffffff


	//   ....[15]....
        /*026c*/ 	.word	0xffffffff


	//   ....[16]....
        /*0270*/ 	.word	0xffffffff


	//   ....[17]....
        /*0274*/ 	.word	0xffffffff


	//   ....[18]....
        /*0278*/ 	.word	0xffffffff


	//   ....[19]....
        /*027c*/ 	.word	0xffffffff


	//   ....[20]....
        /*0280*/ 	.word	0xffffffff


	//   ....[21]....
        /*0284*/ 	.word	0xffffffff


	//   ....[22]....
        /*0288*/ 	.word	0xffffffff


	//   ....[23]....
        /*028c*/ 	.word	0xffffffff


	//   ....[24]....
        /*0290*/ 	.word	0xffffffff


	//   ....[25]....
        /*0294*/ 	.word	0xffffffff


	//   ....[26]....
        /*0298*/ 	.word	0xffffffff


	//   ....[27]....
        /*029c*/ 	.word	0xffffffff


	//   ....[28]....
        /*02a0*/ 	.word	0xffffffff


	//   ....[29]....
        /*02a4*/ 	.word	0xffffffff


	//   ....[30]....
        /*02a8*/ 	.word	0xffffffff


	//   ....[31]....
        /*02ac*/ 	.word	0xffffffff


	//   ....[32]....
        /*02b0*/ 	.word	0xffffffff


	//   ....[33]....
        /*02b4*/ 	.word	0xffffffff


	//   ....[34]....
        /*02b8*/ 	.word	0xffffffff


	//   ....[35]....
        /*02bc*/ 	.word	0xffffffff


	//   ....[36]....
        /*02c0*/ 	.word	0xffffffff


	//   ....[37]....
        /*02c4*/ 	.word	0xffffffff


	//   ....[38]....
        /*02c8*/ 	.word	0xffffffff


	//   ....[39]....
        /*02cc*/ 	.word	0xffffffff


	//   ....[40]....
        /*02d0*/ 	.word	0xffffffff


	//   ....[41]....
        /*02d4*/ 	.word	0xffffffff


	//   ....[42]....
        /*02d8*/ 	.word	0xffffffff


	//   ....[43]....
        /*02dc*/ 	.word	0xffffffff


	//   ....[44]....
        /*02e0*/ 	.word	0xffffffff


	//   ....[45]....
        /*02e4*/ 	.word	0xffffffff


	//   ....[46]....
        /*02e8*/ 	.word	0xffffffff


	//   ....[47]....
        /*02ec*/ 	.word	0xffffffff


	//   ....[48]....
        /*02f0*/ 	.word	0xffffffff


	//----- nvinfo : EIATTR_COOP_GROUP_INSTR_OFFSETS
	.align		4
.L_264:
        /*02f4*/ 	.byte	0x04, 0x28
        /*02f6*/ 	.short	(.L_266 - .L_265)


	//   ....[0]....
.L_265:
        /*02f8*/ 	.word	0x00000090


	//   ....[1]....
        /*02fc*/ 	.word	0x00000fc0


	//   ....[2]....
        /*0300*/ 	.word	0x00001070


	//   ....[3]....
        /*0304*/ 	.word	0x00001120


	//   ....[4]....
        /*0308*/ 	.word	0x00001140


	//   ....[5]....
        /*030c*/ 	.word	0x00001200


	//   ....[6]....
        /*0310*/ 	.word	0x00001240


	//   ....[7]....
        /*0314*/ 	.word	0x000013d0


	//   ....[8]....
        /*0318*/ 	.word	0x000013e0


	//   ....[9]....
        /*031c*/ 	.word	0x00003760


	//   ....[10]....
        /*0320*/ 	.word	0x00003780


	//   ....[11]....
        /*0324*/ 	.word	0x000044d0


	//   ....[12]....
        /*0328*/ 	.word	0x00004560


	//   ....[13]....
        /*032c*/ 	.word	0x00004580


	//   ....[14]....
        /*0330*/ 	.word	0x000045a0


	//   ....[15]....
        /*0334*/ 	.word	0x00006d70


	//   ....[16]....
        /*0338*/ 	.word	0x00007710


	//   ....[17]....
        /*033c*/ 	.word	0x00008780


	//   ....[18]....
        /*0340*/ 	.word	0x000088f0


	//   ....[19]....
        /*0344*/ 	.word	0x00008940


	//   ....[20]....
        /*0348*/ 	.word	0x000089d0


	//   ....[21]....
        /*034c*/ 	.word	0x0000c9e0


	//   ....[22]....
        /*0350*/ 	.word	0x0000ca00


	//   ....[23]....
        /*0354*/ 	.word	0x0000ca30


	//   ....[24]....
        /*0358*/ 	.word	0x0000ca40


	//   ....[25]....
        /*035c*/ 	.word	0x0000ed40


	//   ....[26]....
        /*0360*/ 	.word	0x0000ed50


	//   ....[27]....
        /*0364*/ 	.word	0x0000ed80


	//   ....[28]....
        /*0368*/ 	.word	0x0000eda0


	//   ....[29]....
        /*036c*/ 	.word	0x0000ff40


	//   ....[30]....
        /*0370*/ 	.word	0x0000ff80


	//   ....[31]....
        /*0374*/ 	.word	0x0000ffb0


	//   ....[32]....
        /*0378*/ 	.word	0x0000ffd0


	//   ....[33]....
        /*037c*/ 	.word	0x00010190


	//   ....[34]....
        /*0380*/ 	.word	0x000101a0


	//   ....[35]....
        /*0384*/ 	.word	0x00010290


	//   ....[36]....
        /*0388*/ 	.word	0x000102c0


	//   ....[37]....
        /*038c*/ 	.word	0x00010390


	//   ....[38]....
        /*0390*/ 	.word	0x000103c0


	//   ....[39]....
        /*0394*/ 	.word	0x00010490


	//   ....[40]....
        /*0398*/ 	.word	0x000104b0


	//   ....[41]....
        /*039c*/ 	.word	0x00010c30


	//   ....[42]....
        /*03a0*/ 	.word	0x00010c50


	//   ....[43]....
        /*03a4*/ 	.word	0x00010d30


	//   ....[44]....
        /*03a8*/ 	.word	0x00010d60


	//   ....[45]....
        /*03ac*/ 	.word	0x00010e30


	//   ....[46]....
        /*03b0*/ 	.word	0x00010e60


	//   ....[47]....
        /*03b4*/ 	.word	0x00010f30


	//   ....[48]....
        /*03b8*/ 	.word	0x00010f50


	//----- nvinfo : EIATTR_EXIT_INSTR_OFFSETS
	.align		4
.L_266:
        /*03bc*/ 	.byte	0x04, 0x1c
        /*03be*/ 	.short	(.L_268 - .L_267)


	//   ....[0]....
.L_267:
        /*03c0*/ 	.word	0x00000390


	//   ....[1]....
        /*03c4*/ 	.word	0x000104c0


	//   ....[2]....
        /*03c8*/ 	.word	0x00010510


	//   ....[3]....
        /*03cc*/ 	.word	0x00010570


	//   ....[4]....
        /*03d0*/ 	.word	0x00010f60


	//   ....[5]....
        /*03d4*/ 	.word	0x00010fb0


	//   ....[6]....
        /*03d8*/ 	.word	0x00011010


	//----- nvinfo : EIATTR_CTAIDZ_USED
	.align		4
.L_268:
        /*03dc*/ 	.byte	0x01, 0x04
	.zero		2


	//----- nvinfo : EIATTR_MAX_THREADS
	.align		4
        /*03e0*/ 	.byte	0x04, 0x05
        /*03e2*/ 	.short	(.L_270 - .L_269)
.L_269:
        /*03e4*/ 	.word	0x00000100
        /*03e8*/ 	.word	0x00000001
        /*03ec*/ 	.word	0x00000001


	//----- nvinfo : EIATTR_CRS_STACK_SIZE
	.align		4
.L_270:
        /*03f0*/ 	.byte	0x04, 0x1e
        /*03f2*/ 	.short	(.L_272 - .L_271)
.L_271:
        /*03f4*/ 	.word	0x00000000
.L_272:


//--------------------- .nv.info._ZN7cutlass13device_kernelIN5flash19enable_sm80_to_sm89INS1_16FlashAttnFwdSm80INS1_25CollectiveMainloopFwdSm80ILi8ELi1ELb1EN4cute5tupleIJNS5_1CILi128EEES8_S8_EEELi128ENS_6half_tEfNS_4arch4Sm80ELb1ELb0ELb1ELb1ELb0ELb1ELb1ELb0EEENS1_21CollectiveEpilogueFwdIS9_NS6_IJNS7_ILi1EEESF_SF_EEESA_SC_Li256ELb1ELb1ELb0ELb0EEENS1_19SingleTileSchedulerILb1ELb0ELb1ELi128EEEEEEEEEvNT_6ParamsE --------------------------
	.section	.nv.info._ZN7cutlass13device_kernelIN5flash19enable_sm80_to_sm89INS1_16FlashAttnFwdSm80INS1_25CollectiveMainloopFwdSm80ILi8ELi1ELb1EN4cute5tupleIJNS5_1CILi128EEES8_S8_EEELi128ENS_6half_tEfNS_4arch4Sm80ELb1ELb0ELb1ELb1ELb0ELb1ELb1ELb0EEENS1_21CollectiveEpilogueFwdIS9_NS6_IJNS7_ILi1EEESF_SF_EEESA_SC_Li256ELb1ELb1ELb0ELb0EEENS1_19SingleTileSchedulerILb1ELb0ELb1ELi128EEEEEEEEEvNT_6ParamsE,"",@"SHT_CUDA_INFO"
	.sectionflags	@""
	.align	4


	//----- nvinfo : EIATTR_CUDA_API_VERSION
	.align		4
        /*0000*/ 	.byte	0x04, 0x37
        /*0002*/ 	.short	(.L_274 - .L_273)
.L_273:
        /*0004*/ 	.word	0x00000082


	//----- nvinfo : EIATTR_SW2861232_WAR
	.align		4
.L_274:
        /*0008*/ 	.byte	0x01, 0x35
	.zero		2


	//----- nvinfo : EIATTR_PARAM_CBANK
	.align		4
        /*000c*/ 	.byte	0x04, 0x0a
        /*000e*/ 	.short	(.L_276 - .L_275)
	.align		4
.L_275:
        /*0010*/ 	.word	index@(.nv.constant0._ZN7cutlass13device_kernelIN5flash19enable_sm80_to_sm89INS1_16FlashAttnFwdSm80INS1_25CollectiveMainloopFwdSm80ILi8ELi1ELb1EN4cute5tupleIJNS5_1CILi128EEES8_S8_EEELi128ENS_6half_tEfNS_4arch4Sm80ELb1ELb0ELb1ELb1ELb0ELb1ELb1ELb0EEENS1_21CollectiveEpilogueFwdIS9_NS6_IJNS7_ILi1EEESF_SF_EEESA_SC_Li256ELb1ELb1ELb0ELb0EEENS1_19SingleTileSchedulerILb1ELb0ELb1ELi128EEEEEEEEEvNT_6ParamsE)
        /*0014*/ 	.short	0x0160
        /*0016*/ 	.short	0x0418


	//----- nvinfo : EIATTR_CBANK_PARAM_SIZE
	.align		4
.L_276:
        /*0018*/ 	.byte	0x03, 0x19
        /*001a*/ 	.short	0x0418


	//----- nvinfo : EIATTR_KPARAM_INFO
	.align		4
        /*001c*/ 	.byte	0x04, 0x17
        /*001e*/ 	.short	(.L_278 - .L_277)
.L_277:
        /*0020*/ 	.word	0x00000000
        /*0024*/ 	.short	0x0000
        /*0026*/ 	.short	0x0000
        /*0028*/ 	.byte	0x00, 0xf0, 0x61, 0x10


	//----- nvinfo : EIATTR_MAXREG_COUNT
	.align		4
.L_278:
        /*002c*/ 	.byte	0x03, 0x1b
        /*002e*/ 	.short	0x00ff


	//----- nvinfo : EIATTR_NUM_BARRIERS
	.align		4
        /*0030*/ 	.byte	0x02, 0x4c
        /*0032*/ 	.byte	0x02
	.zero		1


	//----- nvinfo : EIATTR_ANNOTATIONS
	.align		4
        /*0034*/ 	.byte	0x04, 0x55
        /*0036*/ 	.short	(.L_280 - .L_279)


	//   ....[0]....
.L_279:
        /* <DEDUP_REMOVED lines=44> */


	//----- nvinfo : EIATTR_MERCURY_ISA_VERSION
	.align		4
.L_280:
        /*02e0*/ 	.byte	0x03, 0x5f
        /*02e2*/ 	.short	0x0000


	//----- nvinfo : EIATTR_COOP_GROUP_MASK_REGIDS
	.align		4
        /*02e4*/ 	.byte	0x04, 0x29
        /*02e6*/ 	.short	(.L_282 - .L_281)


	//   ....[0]....
.L_281:
        /*02e8*/ 	.word	0xffffffff


	//   ....[1]....
        /*02ec*/ 	.word	0xffffffff


	//   ....[2]....
        /*02f0*/ 	.word	0xffffffff


	//   ....[3]....
        /*02f4*/ 	.word	0xffffffff


	//   ....[4]....
        /*02f8*/ 	.word	0xffffffff


	//   ....[5]....
        /*02fc*/ 	.word	0xffffffff


	//   ....[6]....
        /*0300*/ 	.word	0xffffffff


	//   ....[7]....
        /*0304*/ 	.word	0xffffffff


	//   ....[8]....
        /*0308*/ 	.word	0xffffffff


	//   ....[9]....
        /*030c*/ 	.word	0xffffffff


	//   ....[10]....
        /*0310*/ 	.word	0xffffffff


	//   ....[11]....
        /*0314*/ 	.word	0xffffffff


	//   ....[12]....
        /*0318*/ 	.word	0xffffffff


	//   ....[13]....
        /*031c*/ 	.word	0xffffffff


	//   ....[14]....
        /*0320*/ 	.word	0xffffffff


	//   ....[15]....
        /*0324*/ 	.word	0xffffffff


	//   ....[16]....
        /*0328*/ 	.word	0xffffffff


	//   ....[17]....
        /*032c*/ 	.word	0xffffffff


	//   ....[18]....
        /*0330*/ 	.word	0xffffffff


	//   ....[19]....
        /*0334*/ 	.word	0xffffffff


	//   ....[20]....
        /*0338*/ 	.word	0xffffffff


	//   ....[21]....
        /*033c*/ 	.word	0xffffffff


	//   ....[22]....
        /*0340*/ 	.word	0xffffffff


	//   ....[23]....
        /*0344*/ 	.word	0xffffffff


	//   ....[24]....
        /*0348*/ 	.word	0xffffffff


	//   ....[25]....
        /*034c*/ 	.word	0xffffffff


	//   ....[26]....
        /*0350*/ 	.word	0xffffffff


	//   ....[27]....
        /*0354*/ 	.word	0xffffffff


	//   ....[28]....
        /*0358*/ 	.word	0xffffffff


	//   ....[29]....
        /*035c*/ 	.word	0xffffffff


	//   ....[30]....
        /*0360*/ 	.word	0xffffffff


	//   ....[31]....
        /*0364*/ 	.word	0xffffffff


	//   ....[32]....
        /*0368*/ 	.word	0xffffffff


	//   ....[33]....
        /*036c*/ 	.word	0xffffffff


	//   ....[34]....
        /*0370*/ 	.word	0xffffffff


	//   ....[35]....
        /*0374*/ 	.word	0xffffffff


	//   ....[36]....
        /*0378*/ 	.word	0xffffffff


	//   ....[37]....
        /*037c*/ 	.word	0xffffffff


	//   ....[38]....
        /*0380*/ 	.word	0xffffffff


	//   ....[39]....
        /*0384*/ 	.word	0xffffffff


	//   ....[40]....
        /*0388*/ 	.word	0xffffffff


	//   ....[41]....
        /*038c*/ 	.word	0xffffffff


	//   ....[42]....
        /*0390*/ 	.word	0xffffffff


	//   ....[43]....
        /*0394*/ 	.word	0xffffffff


	//   ....[44]....
        /*0398*/ 	.word	0xffffffff


	//   ....[45]....
        /*039c*/ 	.word	0xffffffff


	//   ....[46]....
        /*03a0*/ 	.word	0xffffffff


	//   ....[47]....
        /*03a4*/ 	.word	0xffffffff


	//   ....[48]....
        /*03a8*/ 	.word	0xffffffff


	//   ....[49]....
        /*03ac*/ 	.word	0xffffffff


	//   ....[50]....
        /*03b0*/ 	.word	0xffffffff


	//   ....[51]....
        /*03b4*/ 	.word	0xffffffff


	//   ....[52]....
        /*03b8*/ 	.word	0xffffffff


	//   ....[53]....
        /*03bc*/ 	.word	0xffffffff


	//   ....[54]....
        /*03c0*/ 	.word	0xffffffff


	//   ....[55]....
        /*03c4*/ 	.word	0xffffffff


	//   ....[56]....
        /*03c8*/ 	.word	0xffffffff


	//   ....[57]....
        /*03cc*/ 	.word	0xffffffff


	//   ....[58]....
        /*03d0*/ 	.word	0xffffffff


	//   ....[59]....
        /*03d4*/ 	.word	0xffffffff


	//   ....[60]....
        /*03d8*/ 	.word	0xffffffff


	//   ....[61]....
        /*03dc*/ 	.word	0xffffffff


	//   ....[62]....
        /*03e0*/ 	.word	0xffffffff


	//   ....[63]....
        /*03e4*/ 	.word	0xffffffff


	//   ....[64]....
        /*03e8*/ 	.word	0xffffffff


	//   ....[65]....
        /*03ec*/ 	.word	0xffffffff


	//   ....[66]....
        /*03f0*/ 	.word	0xffffffff


	//   ....[67]....
        /*03f4*/ 	.word	0xffffffff


	//   ....[68]....
        /*03f8*/ 	.word	0xffffffff


	//   ....[69]....
        /*03fc*/ 	.word	0xffffffff


	//   ....[70]....
        /*0400*/ 	.word	0xffffffff


	//   ....[71]....
        /*0404*/ 	.word	0xffffffff


	//   ....[72]....
        /*0408*/ 	.word	0xffffffff


	//   ....[73]....
        /*040c*/ 	.word	0xffffffff


	//   ....[74]....
        /*0410*/ 	.word	0xffffffff


	//   ....[75]....
        /*0414*/ 	.word	0xffffffff


	//   ....[76]....
        /*0418*/ 	.word	0xffffffff


	//   ....[77]....
        /*041c*/ 	.word	0xffffffff


	//   ....[78]....
        /*0420*/ 	.word	0xffffffff


	//   ....[79]....
        /*0424*/ 	.word	0xffffffff


	//   ....[80]....
        /*0428*/ 	.word	0xffffffff


	//----- nvinfo : EIATTR_COOP_GROUP_INSTR_OFFSETS
	.align		4
.L_282:
        /*042c*/ 	.byte	0x04, 0x28
        /*042e*/ 	.short	(.L_284 - .L_283)


	//   ....[0]....
.L_283:
        /*0430*/ 	.word	0x00000090


	//   ....[1]....
        /*0434*/ 	.word	0x00008440


	//   ....[2]....
        /*0438*/ 	.word	0x00008480


	//   ....[3]....
        /*043c*/ 	.word	0x00008490


	//   ....[4]....
        /*0440*/ 	.word	0x000084c0


	//   ....[5]....
        /*0444*/ 	.word	0x00008770


	//   ....[6]....
        /*0448*/ 	.word	0x000087a0


	//   ....[7]....
        /*044c*/ 	.word	0x000087d0


	//   ....[8]....
        /*0450*/ 	.word	0x00008800


	//   ....[9]....
        /*0454*/ 	.word	0x00009150


	//   ....[10]....
        /*0458*/ 	.word	0x00009170


	//   ....[11]....
        /*045c*/ 	.word	0x000091c0


	//   ....[12]....
        /*0460*/ 	.word	0x000091d0


	//   ....[13]....
        /*0464*/ 	.word	0x00009330


	//   ....[14]....
        /*0468*/ 	.word	0x000093f0


	//   ....[15]....
        /*046c*/ 	.word	0x00009430


	//   ....[16]....
        /*0470*/ 	.word	0x00009470


	//   ....[17]....
        /*0474*/ 	.word	0x000095f0


	//   ....[18]....
        /*0478*/ 	.word	0x000096b0


	//   ....[19]....
        /*047c*/ 	.word	0x000096f0


	//   ....[20]....
        /*0480*/ 	.word	0x00009730


	//   ....[21]....
        /*0484*/ 	.word	0x000098e0


	//   ....[22]....
        /*0488*/ 	.word	0x000099a0


	//   ....[23]....
        /*048c*/ 	.word	0x000099e0


	//   ....[24]....
        /*0490*/ 	.word	0x00009a20


	//   ....[25]....
        /*0494*/ 	.word	0x0000b570


	//   ....[26]....
        /*0498*/ 	.word	0x0000b5c0


	//   ....[27]....
        /*049c*/ 	.word	0x0000b5e0


	//   ....[28]....
        /*04a0*/ 	.word	0x0000b650


	//   ....[29]....
        /*04a4*/ 	.word	0x0000b6d0


	//   ....[30]....
        /*04a8*/ 	.word	0x0000b6f0


	//   ....[31]....
        /*04ac*/ 	.word	0x0000b710


	//   ....[32]....
        /*04b0*/ 	.word	0x0000b750


	//   ....[33]....
        /*04b4*/ 	.word	0x0000b920


	//   ....[34]....
        /*04b8*/ 	.word	0x0000b960


	//   ....[35]....
        /*04bc*/ 	.word	0x0000b980


	//   ....[36]....
        /*04c0*/ 	.word	0x0000b990


	//   ....[37]....
        /*04c4*/ 	.word	0x0000ba70


	//   ....[38]....
        /*04c8*/ 	.word	0x0000bad0


	//   ....[39]....
        /*04cc*/ 	.word	0x0000bb30


	//   ....[40]....
        /*04d0*/ 	.word	0x0000bb40


	//   ....[41]....
        /*04d4*/ 	.word	0x0000f800


	//   ....[42]....
        /*04d8*/ 	.word	0x0000f820


	//   ....[43]....
        /*04dc*/ 	.word	0x00010530


	//   ....[44]....
        /*04e0*/ 	.word	0x00010550


	//   ....[45]....
        /*04e4*/ 	.word	0x00010570


	//   ....[46]....
        /*04e8*/ 	.word	0x00010590


	//   ....[47]....
        /*04ec*/ 	.word	0x00013130


	//   ....[48]....
        /*04f0*/ 	.word	0x000139d0


	//   ....[49]....
        /*04f4*/ 	.word	0x000149d0


	//   ....[50]....
        /*04f8*/ 	.word	0x00014b40


	//   ....[51]....
        /*04fc*/ 	.word	0x00014be0


	//   ....[52]....
        /*0500*/ 	.word	0x00014cc0


	//   ....[53]....
        /*0504*/ 	.word	0x00018d70


	//   ....[54]....
        /*0508*/ 	.word	0x00018d90


	//   ....[55]....
        /*050c*/ 	.word	0x00018dc0


	//   ....[56]....
        /*0510*/ 	.word	0x00018dd0


	//   ....[57]....
        /*0514*/ 	.word	0x0001b0e0


	//   ....[58]....
        /*0518*/ 	.word	0x0001b0f0


	//   ....[59]....
        /*051c*/ 	.word	0x0001b120


	//   ....[60]....
        /*0520*/ 	.word	0x0001b140


	//   ....[61]....
        /*0524*/ 	.word	0x0001c2e0


	//   ....[62]....
        /*0528*/ 	.word	0x0001c310


	//   ....[63]....
        /*052c*/ 	.word	0x0001c340


	//   ....[64]....
        /*0530*/ 	.word	0x0001c370


	//   ....[65]....
        /*0534*/ 	.word	0x0001c530


	//   ....[66]....
        /*0538*/ 	.word	0x0001c540


	//   ....[67]....
        /*053c*/ 	.word	0x0001c630


	//   ....[68]....
        /*0540*/ 	.word	0x0001c660


	//   ....[69]....
        /*0544*/ 	.word	0x0001c730


	//   ....[70]....
        /*0548*/ 	.word	0x0001c760


	//   ....[71]....
        /*054c*/ 	.word	0x0001c830


	//   ....[72]....
        /*0550*/ 	.word	0x0001c850


	//   ....[73]....
        /*0554*/ 	.word	0x0001cf90


	//   ....[74]....
        /*0558*/ 	.word	0x0001cfb0


	//   ....[75]....
        /*055c*/ 	.word	0x0001d090


	//   ....[76]....
        /*0560*/ 	.word	0x0001d0c0


	//   ....[77]....
        /*0564*/ 	.word	0x0001d190


	//   ....[78]....
        /*0568*/ 	.word	0x0001d1c0


	//   ....[79]....
        /*056c*/ 	.word	0x0001d290


	//   ....[80]....
        /*0570*/ 	.word	0x0001d2b0


	//----- nvinfo : EIATTR_EXIT_INSTR_OFFSETS
	.align		4
.L_284:
        /*0574*/ 	.byte	0x04, 0x1c
        /*0576*/ 	.short	(.L_286 - .L_285)


	//   ....[0]....
.L_285:
        /*0578*/ 	.word	0x00000370


	//   ....[1]....
        /*057c*/ 	.word	0x0001c860


	//   ....[2]....
        /*0580*/ 	.word	0x0001c8b0


	//   ....[3]....
        /*0584*/ 	.word	0x0001c910


	//   ....[4]....
        /*0588*/ 	.word	0x0001d2c0


	//   ....[5]....
        /*058c*/ 	.word	0x0001d310


	//   ....[6]....
        /*0590*/ 	.word	0x0001d370


	//----- nvinfo : EIATTR_CTAIDZ_USED
	.align		4
.L_286:
        /*0594*/ 	.byte	0x01, 0x04
	.zero		2


	//----- nvinfo : EIATTR_MAX_THREADS
	.align		4
        /*0598*/ 	.byte	0x04, 0x05
        /*059a*/ 	.short	(.L_288 - .L_287)
.L_287:
        /*059c*/ 	.word	0x00000100
        /*05a0*/ 	.word	0x00000001
        /*05a4*/ 	.word	0x00000001


	//----- nvinfo : EIATTR_CRS_STACK_SIZE
	.align		4
.L_288:
        /*05a8*/ 	.byte	0x04, 0x1e
        /*05aa*/ 	.short	(.L_290 - .L_289)
.L_289:
        /*05ac*/ 	.word	0x00000000
.L_290:


//--------------------- .nv.info._ZN7cutlass13device_kernelIN5flash19enable_sm80_to_sm89INS1_16FlashAttnFwdSm80INS1_25CollectiveMainloopFwdSm80ILi4ELi1ELb0EN4cute5tupleIJNS5_1CILi128EEENS7_ILi64EEES8_EEELi128ENS_6half_tEfNS_4arch4Sm80ELb0ELb0ELb1ELb0ELb0ELb0ELb1ELb0EEENS1_21CollectiveEpilogueFwdINS6_IJS8_S8_S9_EEENS6_IJNS7_ILi1EEESH_SH_EEESB_SD_Li128ELb0ELb1ELb0ELb0EEENS1_19SingleTileSchedulerILb0ELb0ELb1ELi128EEEEEEEEEvNT_6ParamsE --------------------------
	.section	.nv.info._ZN7cutlass13device_kernelIN5flash19enable_sm80_to_sm89INS1_16FlashAttnFwdSm80INS1_25CollectiveMainloopFwdSm80ILi4ELi1ELb0EN4cute5tupleIJNS5_1CILi128EEENS7_ILi64EEES8_EEELi128ENS_6half_tEfNS_4arch4Sm80ELb0ELb0ELb1ELb0ELb0ELb0ELb1ELb0EEENS1_21CollectiveEpilogueFwdINS6_IJS8_S8_S9_EEENS6_IJNS7_ILi1EEESH_SH_EEESB_SD_Li128ELb0ELb1ELb0ELb0EEENS1_19SingleTileSchedulerILb0ELb0ELb1ELi128EEEEEEEEEvNT_6ParamsE,"",@"SHT_CUDA_INFO"
	.sectionflags	@""
	.align	4


	//----- nvinfo : EIATTR_CUDA_API_VERSION
	.align		4
        /*0000*/ 	.byte	0x04, 0x37
        /*0002*/ 	.short	(.L_292 - .L_291)
.L_291:
        /*0004*/ 	.word	0x00000082


	//----- nvinfo : EIATTR_SW2861232_WAR
	.align		4
.L_292:
        /*0008*/ 	.byte	0x01, 0x35
	.zero		2


	//----- nvinfo : EIATTR_PARAM_CBANK
	.align		4
        /*000c*/ 	.byte	0x04, 0x0a
        /*000e*/ 	.short	(.L_294 - .L_293)
	.align		4
.L_293:
        /*0010*/ 	.word	index@(.nv.constant0._ZN7cutlass13device_kernelIN5flash19enable_sm80_to_sm89INS1_16FlashAttnFwdSm80INS1_25CollectiveMainloopFwdSm80ILi4ELi1ELb0EN4cute5tupleIJNS5_1CILi128EEENS7_ILi64EEES8_EEELi128ENS_6half_tEfNS_4arch4Sm80ELb0ELb0ELb1ELb0ELb0ELb0ELb1ELb0EEENS1_21CollectiveEpilogueFwdINS6_IJS8_S8_S9_EEENS6_IJNS7_ILi1EEESH_SH_EEESB_SD_Li128ELb0ELb1ELb0ELb0EEENS1_19SingleTileSchedulerILb0ELb0ELb1ELi128EEEEEEEEEvNT_6ParamsE)
        /*0014*/ 	.short	0x0160
        /*0016*/ 	.short	0x0418


	//----- nvinfo : EIATTR_CBANK_PARAM_SIZE
	.align		4
.L_294:
        /*0018*/ 	.byte	0x03, 0x19
        /*001a*/ 	.short	0x0418


	//----- nvinfo : EIATTR_KPARAM_INFO
	.align		4
        /*001c*/ 	.byte	0x04, 0x17
        /*001e*/ 	.short	(.L_296 - .L_295)
.L_295:
        /*0020*/ 	.word	0x00000000
        /*0024*/ 	.short	0x0000
        /*0026*/ 	.short	0x0000
        /*0028*/ 	.byte	0x00, 0xf0, 0x61, 0x10


	//----- nvinfo : EIATTR_MAXREG_COUNT
	.align		4
.L_296:
        /*002c*/ 	.byte	0x03, 0x1b
        /*002e*/ 	.short	0x00ff


	//----- nvinfo : EIATTR_NUM_BARRIERS
	.align		4
        /*0030*/ 	.byte	0x02, 0x4c
        /*0032*/ 	.byte	0x02
	.zero		1


	//----- nvinfo : EIATTR_ANNOTATIONS
	.align		4
        /*0034*/ 	.byte	0x04, 0x55
        /*0036*/ 	.short	(.L_298 - .L_297)


	//   ....[0]....
.L_297:
        /* <DEDUP_REMOVED lines=42> */


	//----- nvinfo : EIATTR_MERCURY_ISA_VERSION
	.align		4
.L_298:
        /*02c0*/ 	.byte	0x03, 0x5f
        /*02c2*/ 	.short	0x0000


	//----- nvinfo : EIATTR_INT_WARP_WIDE_INSTR_OFFSETS
	.align		4
        /*02c4*/ 	.byte	0x04, 0x31
        /*02c6*/ 	.short	(.L_300 - .L_299)


	//   ....[0]....
.L_299:
        /*02c8*/ 	.word	0x00000db0


	//----- nvinfo : EIATTR_COOP_GROUP_MASK_REGIDS
	.align		4
.L_300:
        /*02cc*/ 	.byte	0x04, 0x29
        /*02ce*/ 	.short	(.L_302 - .L_301)


	//   ....[0]....
.L_301:
        /*02d0*/ 	.word	0xffffffff


	//   ....[1]....
        /*02d4*/ 	.word	0xffffffff


	//   ....[2]....
        /*02d8*/ 	.word	0xffffffff


	//   ....[3]....
        /*02dc*/ 	.word	0xffffffff


	//   ....[4]....
        /*02e0*/ 	.word	0xffffffff


	//   ....[5]....
        /*02e4*/ 	.word	0xffffffff


	//   ....[6]....
        /*02e8*/ 	.word	0xffffffff


	//   ....[7]....
        /*02ec*/ 	.word	0xffffffff


	//   ....[8]....
        /*02f0*/ 	.word	0xffffffff


	//   ....[9]....
        /*02f4*/ 	.word	0xffffffff


	//   ....[10]....
        /*02f8*/ 	.word	0xffffffff


	//   ....[11]....
        /*02fc*/ 	.word	0xffffffff


	//   ....[12]....
        /*0300*/ 	.word	0xffffffff


	//   ....[13]....
        /*0304*/ 	.word	0xffffffff


	//   ....[14]....
        /*0308*/ 	.word	0xffffffff


	//   ....[15]....
        /*030c*/ 	.word	0xffffffff


	//   ....[16]....
        /*0310*/ 	.word	0xffffffff


	//   ....[17]....
        /*0314*/ 	.word	0xffffffff


	//   ....[18]....
        /*0318*/ 	.word	0xffffffff


	//   ....[19]....
        /*031c*/ 	.word	0xffffffff


	//   ....[20]....
        /*0320*/ 	.word	0xffffffff


	//   ....[21]....
        /*0324*/ 	.word	0xffffffff


	//   ....[22]....
        /*0328*/ 	.word	0xffffffff


	//   ....[23]....
        /*032c*/ 	.word	0xffffffff


	//   ....[24]....
        /*0330*/ 	.word	0xffffffff


	//   ....[25]....
        /*0334*/ 	.word	0xffffffff


	//   ....[26]....
        /*0338*/ 	.word	0xffffffff


	//   ....[27]....
        /*033c*/ 	.word	0xffffffff


	//   ....[28]....
        /*0340*/ 	.word	0xffffffff


	//   ....[29]....
        /*0344*/ 	.word	0xffffffff


	//   ....[30]....
        /*0348*/ 	.word	0xffffffff


	//   ....[31]....
        /*034c*/ 	.word	0xffffffff


	//   ....[32]....
        /*0350*/ 	.word	0xffffffff


	//   ....[33]....
        /*0354*/ 	.word	0xffffffff


	//   ....[34]....
        /*0358*/ 	.word	0xffffffff


	//   ....[35]....
        /*035c*/ 	.word	0xffffffff


	//   ....[36]....
        /*0360*/ 	.word	0xffffffff


	//   ....[37]....
        /*0364*/ 	.word	0xffffffff


	//   ....[38]....
        /*0368*/ 	.word	0xffffffff


	//   ....[39]....
        /*036c*/ 	.word	0xffffffff


	//   ....[40]....
        /*0370*/ 	.word	0xffffffff


	//   ....[41]....
        /*0374*/ 	.word	0xffffffff


	//   ....[42]....
        /*0378*/ 	.word	0xffffffff


	//   ....[43]....
        /*037c*/ 	.word	0xffffffff


	//   ....[44]....
        /*0380*/ 	.word	0xffffffff


	//   ....[45]....
        /*0384*/ 	.word	0xffffffff


	//   ....[46]....
        /*0388*/ 	.word	0xffffffff


	//   ....[47]....
        /*038c*/ 	.word	0xffffffff


	//   ....[48]....
        /*0390*/ 	.word	0xffffffff


	//   ....[49]....
        /*0394*/ 	.word	0xffffffff


	//   ....[50]....
        /*0398*/ 	.word	0xffffffff


	//   ....[51]....
        /*039c*/ 	.word	0xffffffff


	//   ....[52]....
        /*03a0*/ 	.word	0xffffffff


	//   ....[53]....
        /*03a4*/ 	.word	0xffffffff


	//   ....[54]....
        /*03a8*/ 	.word	0xffffffff


	//   ....[55]....
        /*03ac*/ 	.word	0xffffffff


	//   ....[56]....
        /*03b0*/ 	.word	0xffffffff


	//   ....[57]....
        /*03b4*/ 	.word	0xffffffff


	//   ....[58]....
        /*03b8*/ 	.word	0xffffffff


	//   ....[59]....
        /*03bc*/ 	.word	0xffffffff


	//   ....[60]....
        /*03c0*/ 	.word	0xffffffff


	//   ....[61]....
        /*03c4*/ 	.word	0xffffffff


	//   ....[62]....
        /*03c8*/ 	.word	0xffffffff


	//   ....[63]....
        /*03cc*/ 	.word	0xffffffff


	//----- nvinfo : EIATTR_COOP_GROUP_INSTR_OFFSETS
	.align		4
.L_302:
        /*03d0*/ 	.byte	0x04, 0x28
        /*03d2*/ 	.short	(.L_304 - .L_303)


	//   ....[0]....
.L_303:
        /*03d4*/ 	.word	0x00000500


	//   ....[1]....
        /*03d8*/ 	.word	0x00000540


	//   ....[2]....
        /*03dc*/ 	.word	0x00000570


	//   ....[3]....
        /*03e0*/ 	.word	0x000005a0


	//   ....[4]....
        /*03e4*/ 	.word	0x00000620


	//   ....[5]....
        /*03e8*/ 	.word	0x00000650


	//   ....[6]....
        /*03ec*/ 	.word	0x00000780


	//   ....[7]....
        /*03f0*/ 	.word	0x000007c0


	//   ....[8]....
        /*03f4*/ 	.word	0x00000890


	//   ....[9]....
        /*03f8*/ 	.word	0x000008b0


	//   ....[10]....
        /*03fc*/ 	.word	0x000008e0


	//   ....[11]....
        /*0400*/ 	.word	0x000009a0


	//   ....[12]....
        /*0404*/ 	.word	0x000009e0


	//   ....[13]....
        /*0408*/ 	.word	0x00000a50


	//   ....[14]....
        /*040c*/ 	.word	0x00000b40


	//   ....[15]....
        /*0410*/ 	.word	0x00000b70


	//   ....[16]....
        /*0414*/ 	.word	0x00003560


	//   ....[17]....
        /*0418*/ 	.word	0x00003680


	//   ....[18]....
        /*041c*/ 	.word	0x00003930


	//   ....[19]....
        /*0420*/ 	.word	0x00003940


	//   ....[20]....
        /*0424*/ 	.word	0x00003970


	//   ....[21]....
        /*0428*/ 	.word	0x00003a10


	//   ....[22]....
        /*042c*/ 	.word	0x00003b40


	//   ....[23]....
        /*0430*/ 	.word	0x00003ba0


	//   ....[24]....
        /*0434*/ 	.word	0x00007a90


	//   ....[25]....
        /*0438*/ 	.word	0x00007b00


	//   ....[26]....
        /*043c*/ 	.word	0x00007b30


	//   ....[27]....
        /*0440*/ 	.word	0x00007b50


	//   ....[28]....
        /*0444*/ 	.word	0x00007b80


	//   ....[29]....
        /*0448*/ 	.word	0x00007bc0


	//   ....[30]....
        /*044c*/ 	.word	0x00007c10


	//   ....[31]....
        /*0450*/ 	.word	0x00007c50


	//   ....[32]....
        /*0454*/ 	.word	0x0000adf0


	//   ....[33]....
        /*0458*/ 	.word	0x0000ae00


	//   ....[34]....
        /*045c*/ 	.word	0x0000ae10


	//   ....[35]....
        /*0460*/ 	.word	0x0000ae20


	//   ....[36]....
        /*0464*/ 	.word	0x0000ae70


	//   ....[37]....
        /*0468*/ 	.word	0x0000ae90


	//   ....[38]....
        /*046c*/ 	.word	0x0000aea0


	//   ....[39]....
        /*0470*/ 	.word	0x0000aeb0


	//   ....[40]....
        /*0474*/ 	.word	0x0000c820


	//   ....[41]....
        /*0478*/ 	.word	0x0000c830


	//   ....[42]....
        /*047c*/ 	.word	0x0000c850


	//   ....[43]....
        /*0480*/ 	.word	0x0000c860


	//   ....[44]....
        /*0484*/ 	.word	0x0000c870


	//   ....[45]....
        /*0488*/ 	.word	0x0000c880


	//   ....[46]....
        /*048c*/ 	.word	0x0000c890


	//   ....[47]....
        /*0490*/ 	.word	0x0000c8a0


	//   ....[48]....
        /*0494*/ 	.word	0x0000ca20


	//   ....[49]....
        /*0498*/ 	.word	0x0000ca40


	//   ....[50]....
        /*049c*/ 	.word	0x0000cb30


	//   ....[51]....
        /*04a0*/ 	.word	0x0000cb60


	//   ....[52]....
        /*04a4*/ 	.word	0x0000cc30


	//   ....[53]....
        /*04a8*/ 	.word	0x0000cc60


	//   ....[54]....
        /*04ac*/ 	.word	0x0000cd30


	//   ....[55]....
        /*04b0*/ 	.word	0x0000cd60


	//   ....[56]....
        /*04b4*/ 	.word	0x0000ce30


	//   ....[57]....
        /*04b8*/ 	.word	0x0000ce60


	//   ....[58]....
        /*04bc*/ 	.word	0x0000cf30


	//   ....[59]....
        /*04c0*/ 	.word	0x0000cf60


	//   ....[60]....
        /*04c4*/ 	.word	0x0000d030


	//   ....[61]....
        /*04c8*/ 	.word	0x0000d060


	//   ....[62]....
        /*04cc*/ 	.word	0x0000d130


	//   ....[63]....
        /*04d0*/ 	.word	0x0000d150


	//----- nvinfo : EIATTR_EXIT_INSTR_OFFSETS
	.align		4
.L_304:
        /*04d4*/ 	.byte	0x04, 0x1c
        /*04d6*/ 	.short	(.L_306 - .L_305)


	//   ....[0]....
.L_305:
        /*04d8*/ 	.word	0x00000040


	//   ....[1]....
        /*04dc*/ 	.word	0x0000d160


	//   ....[2]....
        /*04e0*/ 	.word	0x0000d1b0


	//   ....[3]....
        /*04e4*/ 	.word	0x0000d210


	//----- nvinfo : EIATTR_CTAIDZ_USED
	.align		4
.L_306:
        /*04e8*/ 	.byte	0x01, 0x04
	.zero		2


	//----- nvinfo : EIATTR_MAX_THREADS
	.align		4
        /*04ec*/ 	.byte	0x04, 0x05
        /*04ee*/ 	.short	(.L_308 - .L_307)
.L_307:
        /*04f0*/ 	.word	0x00000080
        /*04f4*/ 	.word	0x00000001
        /*04f8*/ 	.word	0x00000001


	//----- nvinfo : EIATTR_CRS_STACK_SIZE
	.align		4
.L_308:
        /*04fc*/ 	.byte	0x04, 0x1e
        /*04fe*/ 	.short	(.L_310 - .L_309)
.L_309:
        /*0500*/ 	.word	0x00000000
.L_310:


//--------------------- .nv.info._ZN7cutlass13device_kernelIN5flash19enable_sm80_to_sm89INS1_16FlashAttnFwdSm80INS1_25CollectiveMainloopFwdSm80ILi4ELi1ELb0EN4cute5tupleIJNS5_1CILi128EEENS7_ILi64EEES8_EEELi128ENS_6half_tEfNS_4arch4Sm80ELb0ELb0ELb1ELb1ELb0ELb0ELb1ELb0EEENS1_21CollectiveEpilogueFwdINS6_IJS8_S8_S9_EEENS6_IJNS7_ILi1EEESH_SH_EEESB_SD_Li128ELb1ELb1ELb0ELb0EEENS1_19SingleTileSchedulerILb1ELb0ELb1ELi128EEEEEEEEEvNT_6ParamsE --------------------------
	.section	.nv.info._ZN7cutlass13device_kernelIN5flash19enable_sm80_to_sm89INS1_16FlashAttnFwdSm80INS1_25CollectiveMainloopFwdSm80ILi4ELi1ELb0EN4cute5tupleIJNS5_1CILi128EEENS7_ILi64EEES8_EEELi128ENS_6half_tEfNS_4arch4Sm80ELb0ELb0ELb1ELb1ELb0ELb0ELb1ELb0EEENS1_21CollectiveEpilogueFwdINS6_IJS8_S8_S9_EEENS6_IJNS7_ILi1EEESH_SH_EEESB_SD_Li128ELb1ELb1ELb0ELb0EEENS1_19SingleTileSchedulerILb1ELb0ELb1ELi128EEEEEEEEEvNT_6ParamsE,"",@"SHT_CUDA_INFO"
	.sectionflags	@""
	.align	4


	//----- nvinfo : EIATTR_CUDA_API_VERSION
	.align		4
        /*0000*/ 	.byte	0x04, 0x37
        /*0002*/ 	.short	(.L_312 - .L_311)
.L_311:
        /*0004*/ 	.word	0x00000082


	//----- nvinfo : EIATTR_SW2861232_WAR
	.align		4
.L_312:
        /*0008*/ 	.byte	0x01, 0x35
	.zero		2


	//----- nvinfo : EIATTR_PARAM_CBANK
	.align		4
        /*000c*/ 	.byte	0x04, 0x0a
        /*000e*/ 	.short	(.L_314 - .L_313)
	.align		4
.L_313:
        /*0010*/ 	.word	index@(.nv.constant0._ZN7cutlass13device_kernelIN5flash19enable_sm80_to_sm89INS1_16FlashAttnFwdSm80INS1_25CollectiveMainloopFwdSm80ILi4ELi1ELb0EN4cute5tupleIJNS5_1CILi128EEENS7_ILi64EEES8_EEELi128ENS_6half_tEfNS_4arch4Sm80ELb0ELb0ELb1ELb1ELb0ELb0ELb1ELb0EEENS1_21CollectiveEpilogueFwdINS6_IJS8_S8_S9_EEENS6_IJNS7_ILi1EEESH_SH_EEESB_SD_Li128ELb1ELb1ELb0ELb0EEENS1_19SingleTileSchedulerILb1ELb0ELb1ELi128EEEEEEEEEvNT_6ParamsE)
        /*0014*/ 	.short	0x0160
        /*0016*/ 	.short	0x0418


	//----- nvinfo : EIATTR_CBANK_PARAM_SIZE
	.align		4
.L_314:
        /*0018*/ 	.byte	0x03, 0x19
        /*001a*/ 	.short	0x0418


	//----- nvinfo : EIATTR_KPARAM_INFO
	.align		4
        /*001c*/ 	.byte	0x04, 0x17
        /*001e*/ 	.short	(.L_316 - .L_315)
.L_315:
        /*0020*/ 	.word	0x00000000
        /*0024*/ 	.short	0x0000
        /*0026*/ 	.short	0x0000
        /*0028*/ 	.byte	0x00, 0xf0, 0x61, 0x10


	//----- nvinfo : EIATTR_MAXREG_COUNT
	.align		4
.L_316:
        /*002c*/ 	.byte	0x03, 0x1b
        /*002e*/ 	.short	0x00ff


	//----- nvinfo : EIATTR_NUM_BARRIERS
	.align		4
        /*0030*/ 	.byte	0x02, 0x4c
        /*0032*/ 	.byte	0x02
	.zero		1


	//----- nvinfo : EIATTR_ANNOTATIONS
	.align		4
        /*0034*/ 	.byte	0x04, 0x55
        /*0036*/ 	.short	(.L_318 - .L_317)


	//   ....[0]....
.L_317:
        /* <DEDUP_REMOVED lines=54> */
        /*038c*/ 	.byte	0x20, 0xcb, 0x00, 0x00, 0x01, 0x00, 0x00, 0x00, 0x80, 0xe7, 0x00, 0x00


	//----- nvinfo : EIATTR_MERCURY_ISA_VERSION
	.align		4
.L_318:
        /*0398*/ 	.byte	0x03, 0x5f
        /*039a*/ 	.short	0x0000


	//----- nvinfo : EIATTR_INT_WARP_WIDE_INSTR_OFFSETS
	.align		4
        /*039c*/ 	.byte	0x04, 0x31
        /*039e*/ 	.short	(.L_320 - .L_319)


	//   ....[0]....
.L_319:
        /*03a0*/ 	.word	0x00001d70


	//----- nvinfo : EIATTR_COOP_GROUP_MASK_REGIDS
	.align		4
.L_320:
        /*03a4*/ 	.byte	0x04, 0x29
        /*03a6*/ 	.short	(.L_322 - .L_321)


	//   ....[0]....
.L_321:
        /*03a8*/ 	.word	0xffffffff


	//   ....[1]....
        /*03ac*/ 	.word	0xffffffff


	//   ....[2]....
        /*03b0*/ 	.word	0xffffffff


	//   ....[3]....
        /*03b4*/ 	.word	0xffffffff


	//   ....[4]....
        /*03b8*/ 	.word	0xffffffff


	//   ....[5]....
        /*03bc*/ 	.word	0xffffffff


	//   ....[6]....
        /*03c0*/ 	.word	0xffffffff


	//   ....[7]....
        /*03c4*/ 	.word	0xffffffff


	//   ....[8]....
        /*03c8*/ 	.word	0xffffffff


	//   ....[9]....
        /*03cc*/ 	.word	0xffffffff


	//   ....[10]....
        /*03d0*/ 	.word	0xffffffff


	//   ....[11]....
        /*03d4*/ 	.word	0xffffffff


	//   ....[12]....
        /*03d8*/ 	.word	0xffffffff


	//   ....[13]....
        /*03dc*/ 	.word	0xffffffff


	//   ....[14]....
        /*03e0*/ 	.word	0xffffffff


	//   ....[15]....
        /*03e4*/ 	.word	0xffffffff


	//   ....[16]....
        /*03e8*/ 	.word	0xffffffff


	//   ....[17]....
        /*03ec*/ 	.word	0xffffffff


	//   ....[18]....
        /*03f0*/ 	.word	0xffffffff


	//   ....[19]....
        /*03f4*/ 	.word	0xffffffff


	//   ....[20]....
        /*03f8*/ 	.word	0xffffffff


	//   ....[21]....
        /*03fc*/ 	.word	0xffffffff


	//   ....[22]....
        /*0400*/ 	.word	0xffffffff


	//   ....[23]....
        /*0404*/ 	.word	0xffffffff


	//   ....[24]....
        /*0408*/ 	.word	0xffffffff


	//   ....[25]....
        /*040c*/ 	.word	0xffffffff


	//   ....[26]....
        /*0410*/ 	.word	0xffffffff


	//   ....[27]....
        /*0414*/ 	.word	0xffffffff


	//   ....[28]....
        /*0418*/ 	.word	0xffffffff


	//   ....[29]....
        /*041c*/ 	.word	0xffffffff


	//   ....[30]....
        /*0420*/ 	.word	0xffffffff


	//   ....[31]....
        /*0424*/ 	.word	0xffffffff


	//   ....[32]....
        /*0428*/ 	.word	0xffffffff


	//   ....[33]....
        /*042c*/ 	.word	0xffffffff


	//   ....[34]....
        /*0430*/ 	.word	0xffffffff


	//   ....[35]....
        /*0434*/ 	.word	0xffffffff


	//   ....[36]....
        /*0438*/ 	.word	0xffffffff


	//   ....[37]....
        /*043c*/ 	.word	0xffffffff


	//   ....[38]....
        /*0440*/ 	.word	0xffffffff


	//   ....[39]....
        /*0444*/ 	.word	0xffffffff


	//   ....[40]....
        /*0448*/ 	.word	0xffffffff


	//   ....[41]....
        /*044c*/ 	.word	0xffffffff


	//   ....[42]....
        /*0450*/ 	.word	0xffffffff


	//   ....[43]....
        /*0454*/ 	.word	0xffffffff


	//   ....[44]....
        /*0458*/ 	.word	0xffffffff


	//   ....[45]....
        /*045c*/ 	.word	0xffffffff


	//   ....[46]....
        /*0460*/ 	.word	0xffffffff


	//   ....[47]....
        /*0464*/ 	.word	0xffffffff


	//   ....[48]....
        /*0468*/ 	.word	0xffffffff


	//   ....[49]....
        /*046c*/ 	.word	0xffffffff


	//   ....[50]....
        /*0470*/ 	.word	0xffffffff


	//   ....[51]....
        /*0474*/ 	.word	0xffffffff


	//   ....[52]....
        /*0478*/ 	.word	0xffffffff


	//   ....[53]....
        /*047c*/ 	.word	0xffffffff


	//   ....[54]....
        /*0480*/ 	.word	0xffffffff


	//   ....[55]....
        /*0484*/ 	.word	0xffffffff


	//   ....[56]....
        /*0488*/ 	.word	0xffffffff


	//   ....[57]....
        /*048c*/ 	.word	0xffffffff


	//   ....[58]....
        /*0490*/ 	.word	0xffffffff


	//   ....[59]....
        /*0494*/ 	.word	0xffffffff


	//   ....[60]....
        /*0498*/ 	.word	0xffffffff


	//   ....[61]....
        /*049c*/ 	.word	0xffffffff


	//   ....[62]....
        /*04a0*/ 	.word	0xffffffff


	//   ....[63]....
        /*04a4*/ 	.word	0xffffffff


	//   ....[64]....
        /*04a8*/ 	.word	0xffffffff


	//   ....[65]....
        /*04ac*/ 	.word	0xffffffff


	//   ....[66]....
        /*04b0*/ 	.word	0xffffffff


	//   ....[67]....
        /*04b4*/ 	.word	0xffffffff


	//   ....[68]....
        /*04b8*/ 	.word	0xffffffff


	//   ....[69]....
        /*04bc*/ 	.word	0xffffffff


	//   ....[70]....
        /*04c0*/ 	.word	0xffffffff


	//   ....[71]....
        /*04c4*/ 	.word	0xffffffff


	//   ....[72]....
        /*04c8*/ 	.word	0xffffffff


	//   ....[73]....
        /*04cc*/ 	.word	0xffffffff


	//   ....[74]....
        /*04d0*/ 	.word	0xffffffff


	//   ....[75]....
        /*04d4*/ 	.word	0xffffffff


	//   ....[76]....
        /*04d8*/ 	.word	0xffffffff


	//   ....[77]....
        /*04dc*/ 	.word	0xffffffff


	//   ....[78]....
        /*04e0*/ 	.word	0xffffffff


	//   ....[79]....
        /*04e4*/ 	.word	0xffffffff


	//   ....[80]....
        /*04e8*/ 	.word	0xffffffff


	//----- nvinfo : EIATTR_COOP_GROUP_INSTR_OFFSETS
	.align		4
.L_322:
        /*04ec*/ 	.byte	0x04, 0x28
        /*04ee*/ 	.short	(.L_324 - .L_323)


	//   ....[0]....
.L_323:
        /*04f0*/ 	.word	0x00000090


	//   ....[1]....
        /*04f4*/ 	.word	0x00001190


	//   ....[2]....
        /*04f8*/ 	.word	0x000011c0


	//   ....[3]....
        /*04fc*/ 	.word	0x00001450


	//   ....[4]....
        /*0500*/ 	.word	0x00001480


	//   ....[5]....
        /*0504*/ 	.word	0x00001560


	//   ....[6]....
        /*0508*/ 	.word	0x00001590


	//   ....[7]....
        /*050c*/ 	.word	0x00001670


	//   ....[8]....
        /*0510*/ 	.word	0x000016a0


	//   ....[9]....
        /*0514*/ 	.word	0x00001780


	//   ....[10]....
        /*0518*/ 	.word	0x000017b0


	//   ....[11]....
        /*051c*/ 	.word	0x00001890


	//   ....[12]....
        /*0520*/ 	.word	0x000018c0


	//   ....[13]....
        /*0524*/ 	.word	0x000019a0


	//   ....[14]....
        /*0528*/ 	.word	0x000019d0


	//   ....[15]....
        /*052c*/ 	.word	0x00001aa0


	//   ....[16]....
        /*0530*/ 	.word	0x00001ae0


	//   ....[17]....
        /*0534*/ 	.word	0x00004380


	//   ....[18]....
        /*0538*/ 	.word	0x00004480


	//   ....[19]....
        /*053c*/ 	.word	0x00004660


	//   ....[20]....
        /*0540*/ 	.word	0x00004680


	//   ....[21]....
        /*0544*/ 	.word	0x00004820


	//   ....[22]....
        /*0548*/ 	.word	0x000048b0


	//   ....[23]....
        /*054c*/ 	.word	0x00004b70


	//   ....[24]....
        /*0550*/ 	.word	0x00004c70


	//   ....[25]....
        /*0554*/ 	.word	0x00008e40


	//   ....[26]....
        /*0558*/ 	.word	0x00008e90


	//   ....[27]....
        /*055c*/ 	.word	0x00008f60


	//   ....[28]....
        /*0560*/ 	.word	0x00008fc0


	//   ....[29]....
        /*0564*/ 	.word	0x000090a0


	//   ....[30]....
        /*0568*/ 	.word	0x000090d0


	//   ....[31]....
        /*056c*/ 	.word	0x00009260


	//   ....[32]....
        /*0570*/ 	.word	0x00009720


	//   ....[33]....
        /*0574*/ 	.word	0x0000c010


	//   ....[34]....
        /*0578*/ 	.word	0x0000c020


	//   ....[35]....
        /*057c*/ 	.word	0x0000c030


	//   ....[36]....
        /*0580*/ 	.word	0x0000c040


	//   ....[37]....
        /*0584*/ 	.word	0x0000c070


	//   ....[38]....
        /*0588*/ 	.word	0x0000c090


	//   ....[39]....
        /*058c*/ 	.word	0x0000c0b0


	//   ....[40]....
        /*0590*/ 	.word	0x0000c0c0


	//   ....[41]....
        /*0594*/ 	.word	0x0000dc00


	//   ....[42]....
        /*0598*/ 	.word	0x0000dc20


	//   ....[43]....
        /*059c*/ 	.word	0x0000dc50


	//   ....[44]....
        /*05a0*/ 	.word	0x0000dc70


	//   ....[45]....
        /*05a4*/ 	.word	0x0000dc90


	//   ....[46]....
        /*05a8*/ 	.word	0x0000dcb0


	//   ....[47]....
        /*05ac*/ 	.word	0x0000dcc0


	//   ....[48]....
        /*05b0*/ 	.word	0x0000dcd0


	//   ....[49]....
        /*05b4*/ 	.word	0x0000df10


	//   ....[50]....
        /*05b8*/ 	.word	0x0000df20


	//   ....[51]....
        /*05bc*/ 	.word	0x0000e020


	//   ....[52]....
        /*05c0*/ 	.word	0x0000e050


	//   ....[53]....
        /*05c4*/ 	.word	0x0000e130


	//   ....[54]....
        /*05c8*/ 	.word	0x0000e160


	//   ....[55]....
        /*05cc*/ 	.word	0x0000e240


	//   ....[56]....
        /*05d0*/ 	.word	0x0000e270


	//   ....[57]....
        /*05d4*/ 	.word	0x0000e350


	//   ....[58]....
        /*05d8*/ 	.word	0x0000e380


	//   ....[59]....
        /*05dc*/ 	.word	0x0000e460


	//   ....[60]....
        /*05e0*/ 	.word	0x0000e490


	//   ....[61]....
        /*05e4*/ 	.word	0x0000e570


	//   ....[62]....
        /*05e8*/ 	.word	0x0000e5a0


	//   ....[63]....
        /*05ec*/ 	.word	0x0000e680


	//   ....[64]....
        /*05f0*/ 	.word	0x0000e6a0


	//   ....[65]....
        /*05f4*/ 	.word	0x0000ee50


	//   ....[66]....
        /*05f8*/ 	.word	0x0000ee60


	//   ....[67]....
        /*05fc*/ 	.word	0x0000ef30


	//   ....[68]....
        /*0600*/ 	.word	0x0000ef60


	//   ....[69]....
        /*0604*/ 	.word	0x0000f030


	//   ....[70]....
        /*0608*/ 	.word	0x0000f060


	//   ....[71]....
        /*060c*/ 	.word	0x0000f130


	//   ....[72]....
        /*0610*/ 	.word	0x0000f160


	//   ....[73]....
        /*0614*/ 	.word	0x0000f230


	//   ....[74]....
        /*0618*/ 	.word	0x0000f260


	//   ....[75]....
        /*061c*/ 	.word	0x0000f330


	//   ....[76]....
        /*0620*/ 	.word	0x0000f360


	//   ....[77]....
        /*0624*/ 	.word	0x0000f430


	//   ....[78]....
        /*0628*/ 	.word	0x0000f460


	//   ....[79]....
        /*062c*/ 	.word	0x0000f530


	//   ....[80]....
        /*0630*/ 	.word	0x0000f550


	//----- nvinfo : EIATTR_EXIT_INSTR_OFFSETS
	.align		4
.L_324:
        /*0634*/ 	.byte	0x04, 0x1c
        /*0636*/ 	.short	(.L_326 - .L_325)


	//   ....[0]....
.L_325:
        /*0638*/ 	.word	0x00000350


	//   ....[1]....
        /*063c*/ 	.word	0x0000e6b0


	//   ....[2]....
        /*0640*/ 	.word	0x0000e710


	//   ....[3]....
        /*0644*/ 	.word	0x0000e770


	//   ....[4]....
        /*0648*/ 	.word	0x0000f560


	//   ....[5]....
        /*064c*/ 	.word	0x0000f5b0


	//   ....[6]....
        /*0650*/ 	.word	0x0000f610


	//----- nvinfo : EIATTR_CTAIDZ_USED
	.align		4
.L_326:
        /*0654*/ 	.byte	0x01, 0x04
	.zero		2


	//----- nvinfo : EIATTR_MAX_THREADS
	.align		4
        /*0658*/ 	.byte	0x04, 0x05
        /*065a*/ 	.short	(.L_328 - .L_327)
.L_327:
        /*065c*/ 	.word	0x00000080
        /*0660*/ 	.word	0x00000001
        /*0664*/ 	.word	0x00000001


	//----- nvinfo : EIATTR_CRS_STACK_SIZE
	.align		4
.L_328:
        /*0668*/ 	.byte	0x04, 0x1e
        /*066a*/ 	.short	(.L_330 - .L_329)
.L_329:
        /*066c*/ 	.word	0x00000000
.L_330:


//--------------------- .nv.info._ZN7cutlass13device_kernelIN5flash19enable_sm80_to_sm89INS1_16FlashAttnFwdSm80INS1_25CollectiveMainloopFwdSm80ILi4ELi1ELb0EN4cute5tupleIJNS5_1CILi128EEENS7_ILi64EEES8_EEELi128ENS_6half_tEfNS_4arch4Sm80ELb0ELb0ELb1ELb1ELb0ELb1ELb1ELb0EEENS1_21CollectiveEpilogueFwdINS6_IJS8_S8_S9_EEENS6_IJNS7_ILi1EEESH_SH_EEESB_SD_Li128ELb1ELb1ELb0ELb0EEENS1_19SingleTileSchedulerILb1ELb0ELb1ELi128EEEEEEEEEvNT_6ParamsE --------------------------
	.section	.nv.info._ZN7cutlass13device_kernelIN5flash19enable_sm80_to_sm89INS1_16FlashAttnFwdSm80INS1_25CollectiveMainloopFwdSm80ILi4ELi1ELb0EN4cute5tupleIJNS5_1CILi128EEENS7_ILi64EEES8_EEELi128ENS_6half_tEfNS_4arch4Sm80ELb0ELb0ELb1ELb1ELb0ELb1ELb1ELb0EEENS1_21CollectiveEpilogueFwdINS6_IJS8_S8_S9_EEENS6_IJNS7_ILi1EEESH_SH_EEESB_SD_Li128ELb1ELb1ELb0ELb0EEENS1_19SingleTileSchedulerILb1ELb0ELb1ELi128EEEEEEEEEvNT_6ParamsE,"",@"SHT_CUDA_INFO"
	.sectionflags	@""
	.align	4


	//----- nvinfo : EIATTR_CUDA_API_VERSION
	.align		4
        /*0000*/ 	.byte	0x04, 0x37
        /*0002*/ 	.short	(.L_332 - .L_331)
.L_331:
        /*0004*/ 	.word	0x00000082


	//----- nvinfo : EIATTR_SW2861232_WAR
	.align		4
.L_332:
        /*0008*/ 	.byte	0x01, 0x35
	.zero		2


	//----- nvinfo : EIATTR_PARAM_CBANK
	.align		4
        /*000c*/ 	.byte	0x04, 0x0a
        /*000e*/ 	.short	(.L_334 - .L_333)
	.align		4
.L_333:
        /*0010*/ 	.word	index@(.nv.constant0._ZN7cutlass13device_kernelIN5flash19enable_sm80_to_sm89INS1_16FlashAttnFwdSm80INS1_25CollectiveMainloopFwdSm80ILi4ELi1ELb0EN4cute5tupleIJNS5_1CILi128EEENS7_ILi64EEES8_EEELi128ENS_6half_tEfNS_4arch4Sm80ELb0ELb0ELb1ELb1ELb0ELb1ELb1ELb0EEENS1_21CollectiveEpilogueFwdINS6_IJS8_S8_S9_EEENS6_IJNS7_ILi1EEESH_SH_EEESB_SD_Li128ELb1ELb1ELb0ELb0EEENS1_19SingleTileSchedulerILb1ELb0ELb1ELi128EEEEEEEEEvNT_6ParamsE)
        /*0014*/ 	.short	0x0160
        /*0016*/ 	.short	0x0418


	//----- nvinfo : EIATTR_CBANK_PARAM_SIZE
	.align		4
.L_334:
        /*0018*/ 	.byte	0x03, 0x19
        /*001a*/ 	.short	0x0418


	//----- nvinfo : EIATTR_KPARAM_INFO
	.align		4
        /*001c*/ 	.byte	0x04, 0x17
        /*001e*/ 	.short	(.L_336 - .L_335)
.L_335:
        /*0020*/ 	.word	0x00000000
        /*0024*/ 	.short	0x0000
        /*0026*/ 	.short	0x0000
        /*0028*/ 	.byte	0x00, 0xf0, 0x61, 0x10


	//----- nvinfo : EIATTR_MAXREG_COUNT
	.align		4
.L_336:
        /*002c*/ 	.byte	0x03, 0x1b
        /*002e*/ 	.short	0x00ff


	//----- nvinfo : EIATTR_NUM_BARRIERS
	.align		4
        /*0030*/ 	.byte	0x02, 0x4c
        /*0032*/ 	.byte	0x02
	.zero		1


	//----- nvinfo : EIATTR_ANNOTATIONS
	.align		4
        /*0034*/ 	.byte	0x04, 0x55
        /*0036*/ 	.short	(.L_338 - .L_337)


	//   ....[0]....
.L_337:
        /* <DEDUP_REMOVED lines=54> */


	//----- nvinfo : EIATTR_MERCURY_ISA_VERSION
	.align		4
.L_338:
        /*0388*/ 	.byte	0x03, 0x5f
        /*038a*/ 	.short	0x0000


	//----- nvinfo : EIATTR_COOP_GROUP_MASK_REGIDS
	.align		4
        /*038c*/ 	.byte	0x04, 0x29
        /*038e*/ 	.short	(.L_340 - .L_339)


	//   ....[0]....
.L_339:
        /*0390*/ 	.word	0xffffffff


	//   ....[1]....
        /*0394*/ 	.word	0xffffffff


	//   ....[2]....
        /*0398*/ 	.word	0xffffffff


	//   ....[3]....
        /*039c*/ 	.word	0xffffffff


	//   ....[4]....
        /*03a0*/ 	.word	0xffffffff


	//   ....[5]....
        /*03a4*/ 	.word	0xffffffff


	//   ....[6]....
        /*03a8*/ 	.word	0xffffffff


	//   ....[7]....
        /*03ac*/ 	.word	0xffffffff


	//   ....[8]....
        /*03b0*/ 	.word	0xffffffff


	//   ....[9]....
        /*03b4*/ 	.word	0xffffffff


	//   ....[10]....
        /*03b8*/ 	.word	0xffffffff


	//   ....[11]....
        /*03bc*/ 	.word	0xffffffff


	//   ....[12]....
        /*03c0*/ 	.word	0xffffffff


	//   ....[13]....
        /*03c4*/ 	.word	0xffffffff


	//   ....[14]....
        /*03c8*/ 	.word	0xffffffff


	//   ....[15]....
        /*03cc*/ 	.word	0xffffffff


	//   ....[16]....
        /*03d0*/ 	.word	0xffffffff


	//   ....[17]....
        /*03d4*/ 	.word	0xffffffff


	//   ....[18]....
        /*03d8*/ 	.word	0xffffffff


	//   ....[19]....
        /*03dc*/ 	.word	0xffffffff


	//   ....[20]....
        /*03e0*/ 	.word	0xffffffff


	//   ....[21]....
        /*03e4*/ 	.word	0xffffffff


	//   ....[22]....
        /*03e8*/ 	.word	0xffffffff


	//   ....[23]....
        /*03ec*/ 	.word	0xffffffff


	//   ....[24]....
        /*03f0*/ 	.word	0xffffffff


	//   ....[25]....
        /*03f4*/ 	.word	0xffffffff


	//   ....[26]....
        /*03f8*/ 	.word	0xffffffff


	//   ....[27]....
        /*03fc*/ 	.word	0xffffffff


	//   ....[28]....
        /*0400*/ 	.word	0xffffffff


	//   ....[29]....
        /*0404*/ 	.word	0xffffffff


	//   ....[30]....
        /*0408*/ 	.word	0xffffffff


	//   ....[31]....
        /*040c*/ 	.word	0xffffffff


	//   ....[32]....
        /*0410*/ 	.word	0xffffffff


	//   ....[33]....
        /*0414*/ 	.word	0xffffffff


	//   ....[34]....
        /*0418*/ 	.word	0xffffffff


	//   ....[35]....
        /*041c*/ 	.word	0xffffffff


	//   ....[36]....
        /*0420*/ 	.word	0xffffffff


	//   ....[37]....
        /*0424*/ 	.word	0xffffffff


	//   ....[38]....
        /*0428*/ 	.word	0xffffffff


	//   ....[39]....
        /*042c*/ 	.word	0xffffffff


	//   ....[40]....
        /*0430*/ 	.word	0xffffffff


	//   ....[41]....
        /*0434*/ 	.word	0xffffffff


	//   ....[42]....
        /*0438*/ 	.word	0xffffffff


	//   ....[43]....
        /*043c*/ 	.word	0xffffffff


	//   ....[44]....
        /*0440*/ 	.word	0xffffffff


	//   ....[45]....
        /*0444*/ 	.word	0xffffffff


	//   ....[46]....
        /*0448*/ 	.word	0xffffffff


	//   ....[47]....
        /*044c*/ 	.word	0xffffffff


	//   ....[48]....
        /*0450*/ 	.word	0xffffffff


	//   ....[49]....
        /*0454*/ 	.word	0xffffffff


	//   ....[50]....
        /*0458*/ 	.word	0xffffffff


	//   ....[51]....
        /*045c*/ 	.word	0xffffffff


	//   ....[52]....
        /*0460*/ 	.word	0xffffffff


	//   ....[53]....
        /*0464*/ 	.word	0xffffffff


	//   ....[54]....
        /*0468*/ 	.word	0xffffffff


	//   ....[55]....
        /*046c*/ 	.word	0xffffffff


	//   ....[56]....
        /*0470*/ 	.word	0xffffffff


	//   ....[57]....
        /*0474*/ 	.word	0xffffffff


	//   ....[58]....
        /*0478*/ 	.word	0xffffffff


	//   ....[59]....
        /*047c*/ 	.word	0xffffffff


	//   ....[60]....
        /*0480*/ 	.word	0xffffffff


	//   ....[61]....
        /*0484*/ 	.word	0xffffffff


	//   ....[62]....
        /*0488*/ 	.word	0xffffffff


	//   ....[63]....
        /*048c*/ 	.word	0xffffffff


	//   ....[64]....
        /*0490*/ 	.word	0xffffffff


	//   ....[65]....
        /*0494*/ 	.word	0xffffffff


	//   ....[66]....
        /*0498*/ 	.word	0xffffffff


	//   ....[67]....
        /*049c*/ 	.word	0xffffffff


	//   ....[68]....
        /*04a0*/ 	.word	0xffffffff


	//   ....[69]....
        /*04a4*/ 	.word	0xffffffff


	//   ....[70]....
        /*04a8*/ 	.word	0xffffffff


	//   ....[71]....
        /*04ac*/ 	.word	0xffffffff


	//   ....[72]....
        /*04b0*/ 	.word	0xffffffff


	//   ....[73]....
        /*04b4*/ 	.word	0xffffffff


	//   ....[74]....
        /*04b8*/ 	.word	0xffffffff


	//   ....[75]....
        /*04bc*/ 	.word	0xffffffff


	//   ....[76]....
        /*04c0*/ 	.word	0xffffffff


	//   ....[77]....
        /*04c4*/ 	.word	0xffffffff


	//   ....[78]....
        /*04c8*/ 	.word	0xffffffff


	//   ....[79]....
        /*04cc*/ 	.word	0xffffffff


	//   ....[80]....
        /*04d0*/ 	.word	0xffffffff


	//----- nvinfo : EIATTR_COOP_GROUP_INSTR_OFFSETS
	.align		4
.L_340:
        /*04d4*/ 	.byte	0x04, 0x28
        /*04d6*/ 	.short	(.L_342 - .L_341)


	//   ....[0]....
.L_341:
        /*04d8*/ 	.word	0x00000090


	//   ....[1]....
        /*04dc*/ 	.word	0x000084a0


	//   ....[2]....
        /*04e0*/ 	.word	0x000084e0


	//   ....[3]....
        /*04e4*/ 	.word	0x00008510


	//   ....[4]....
        /*04e8*/ 	.word	0x00008550


	//   ....[5]....
        /*04ec*/ 	.word	0x00008580


	//   ....[6]....
        /*04f0*/ 	.word	0x000085f0


	//   ....[7]....
        /*04f4*/ 	.word	0x00008650


	//   ....[8]....
        /*04f8*/ 	.word	0x00008710


	//   ....[9]....
        /*04fc*/ 	.word	0x000087c0


	//   ....[10]....
        /*0500*/ 	.word	0x000087e0


	//   ....[11]....
        /*0504*/ 	.word	0x00008850


	//   ....[12]....
        /*0508*/ 	.word	0x000088e0


	//   ....[13]....
        /*050c*/ 	.word	0x000089c0


	//   ....[14]....
        /*0510*/ 	.word	0x000089e0


	//   ....[15]....
        /*0514*/ 	.word	0x00008bb0


	//   ....[16]....
        /*0518*/ 	.word	0x00008bf0


	//   ....[17]....
        /*051c*/ 	.word	0x00011a90


	//   ....[18]....
        /*0520*/ 	.word	0x00011bb0


	//   ....[19]....
        /*0524*/ 	.word	0x00011e40


	//   ....[20]....
        /*0528*/ 	.word	0x00011e60


	//   ....[21]....
        /*052c*/ 	.word	0x00011ea0


	//   ....[22]....
        /*0530*/ 	.word	0x00011f30


	//   ....[23]....
        /*0534*/ 	.word	0x000120a0


	//   ....[24]....
        /*0538*/ 	.word	0x00012120


	//   ....[25]....
        /*053c*/ 	.word	0x00016140


	//   ....[26]....
        /*0540*/ 	.word	0x00016170


	//   ....[27]....
        /*0544*/ 	.word	0x000161b0


	//   ....[28]....
        /*0548*/ 	.word	0x000161e0


	//   ....[29]....
        /*054c*/ 	.word	0x00016270


	//   ....[30]....
        /*0550*/ 	.word	0x000162d0


	//   ....[31]....
        /*0554*/ 	.word	0x00016710


	//   ....[32]....
        /*0558*/ 	.word	0x00016860


	//   ....[33]....
        /*055c*/ 	.word	0x00019330


	//   ....[34]....
        /*0560*/ 	.word	0x00019340


	//   ....[35]....
        /*0564*/ 	.word	0x00019350


	//   ....[36]....
        /*0568*/ 	.word	0x00019360


	//   ....[37]....
        /*056c*/ 	.word	0x00019390


	//   ....[38]....
        /*0570*/ 	.word	0x000193b0


	//   ....[39]....
        /*0574*/ 	.word	0x000193d0


	//   ....[40]....
        /*0578*/ 	.word	0x000193e0


	//   ....[41]....
        /*057c*/ 	.word	0x0001aef0


	//   ....[42]....
        /*0580*/ 	.word	0x0001af30


	//   ....[43]....
        /*0584*/ 	.word	0x0001af60


	//   ....[44]....
        /*0588*/ 	.word	0x0001af80


	//   ....[45]....
        /*058c*/ 	.word	0x0001afa0


	//   ....[46]....
        /*0590*/ 	.word	0x0001afc0


	//   ....[47]....
        /*0594*/ 	.word	0x0001afd0


	//   ....[48]....
        /*0598*/ 	.word	0x0001afe0


	//   ....[49]....
        /*059c*/ 	.word	0x0001b220


	//   ....[50]....
        /*05a0*/ 	.word	0x0001b230


	//   ....[51]....
        /*05a4*/ 	.word	0x0001b330


	//   ....[52]....
        /*05a8*/ 	.word	0x0001b360


	//   ....[53]....
        /*05ac*/ 	.word	0x0001b440


	//   ....[54]....
        /*05b0*/ 	.word	0x0001b470


	//   ....[55]....
        /*05b4*/ 	.word	0x0001b550


	//   ....[56]....
        /*05b8*/ 	.word	0x0001b580


	//   ....[57]....
        /*05bc*/ 	.word	0x0001b660


	//   ....[58]....
        /*05c0*/ 	.word	0x0001b690


	//   ....[59]....
        /*05c4*/ 	.word	0x0001b770


	//   ....[60]....
        /*05c8*/ 	.word	0x0001b7a0


	//   ....[61]....
        /*05cc*/ 	.word	0x0001b880


	//   ....[62]....
        /*05d0*/ 	.word	0x0001b8b0


	//   ....[63]....
        /*05d4*/ 	.word	0x0001b990


	//   ....[64]....
        /*05d8*/ 	.word	0x0001b9b0


	//   ....[65]....
        /*05dc*/ 	.word	0x0001c120


	//   ....[66]....
        /*05e0*/ 	.word	0x0001c130


	//   ....[67]....
        /*05e4*/ 	.word	0x0001c200


	//   ....[68]....
        /*05e8*/ 	.word	0x0001c230


	//   ....[69]....
        /*05ec*/ 	.word	0x0001c300


	//   ....[70]....
        /*05f0*/ 	.word	0x0001c330


	//   ....[71]....
        /*05f4*/ 	.word	0x0001c400


	//   ....[72]....
        /*05f8*/ 	.word	0x0001c430


	//   ....[73]....
        /*05fc*/ 	.word	0x0001c500


	//   ....[74]....
        /*0600*/ 	.word	0x0001c530


	//   ....[75]....
        /*0604*/ 	.word	0x0001c600


	//   ....[76]....
        /*0608*/ 	.word	0x0001c630


	//   ....[77]....
        /*060c*/ 	.word	0x0001c700


	//   ....[78]....
        /*0610*/ 	.word	0x0001c730


	//   ....[79]....
        /*0614*/ 	.word	0x0001c800


	//   ....[80]....
        /*0618*/ 	.word	0x0001c820


	//----- nvinfo : EIATTR_EXIT_INSTR_OFFSETS
	.align		4
.L_342:
        /*061c*/ 	.byte	0x04, 0x1c
        /*061e*/ 	.short	(.L_344 - .L_343)


	//   ....[0]....
.L_343:
        /*0620*/ 	.word	0x00000350


	//   ....[1]....
        /*0624*/ 	.word	0x0001b9c0


	//   ....[2]....
        /*0628*/ 	.word	0x0001ba20


	//   ....[3]....
        /*062c*/ 	.word	0x0001ba80


	//   ....[4]....
        /*0630*/ 	.word	0x0001c830


	//   ....[5]....
        /*0634*/ 	.word	0x0001c880


	//   ....[6]....
        /*0638*/ 	.word	0x0001c8e0


	//----- nvinfo : EIATTR_CTAIDZ_USED
	.align		4
.L_344:
        /*063c*/ 	.byte	0x01, 0x04
	.zero		2


	//----- nvinfo : EIATTR_MAX_THREADS
	.align		4
        /*0640*/ 	.byte	0x04, 0x05
        /*0642*/ 	.short	(.L_346 - .L_345)
.L_345:
        /*0644*/ 	.word	0x00000080
        /*0648*/ 	.word	0x00000001
        /*064c*/ 	.word	0x00000001


	//----- nvinfo : EIATTR_CRS_STACK_SIZE
	.align		4
.L_346:
        /*0650*/ 	.byte	0x04, 0x1e
        /*0652*/ 	.short	(.L_348 - .L_347)
.L_347:
        /*0654*/ 	.word	0x00000000
.L_348:


//--------------------- .nv.info._ZN7cutlass13device_kernelIN5flash19enable_sm80_to_sm89INS1_16FlashAttnFwdSm80INS1_25CollectiveMainloopFwdSm80ILi4ELi1ELb0EN4cute5tupleIJNS5_1CILi128EEENS7_ILi48EEES8_EEELi128ENS_6half_tEfNS_4arch4Sm80ELb0ELb1ELb1ELb0ELb0ELb0ELb1ELb0EEENS1_21CollectiveEpilogueFwdINS6_IJS8_S8_S9_EEENS6_IJNS7_ILi1EEESH_SH_EEESB_SD_Li128ELb0ELb1ELb0ELb0EEENS1_19SingleTileSchedulerILb0ELb0ELb1ELi128EEEEEEEEEvNT_6ParamsE --------------------------
	.section	.nv.info._ZN7cutlass13device_kernelIN5flash19enable_sm80_to_sm89INS1_16FlashAttnFwdSm80INS1_25CollectiveMainloopFwdSm80ILi4ELi1ELb0EN4cute5tupleIJNS5_1CILi128EEENS7_ILi48EEES8_EEELi128ENS_6half_tEfNS_4arch4Sm80ELb0ELb1ELb1ELb0ELb0ELb0ELb1ELb0EEENS1_21CollectiveEpilogueFwdINS6_IJS8_S8_S9_EEENS6_IJNS7_ILi1EEESH_SH_EEESB_SD_Li128ELb0ELb1ELb0ELb0EEENS1_19SingleTileSchedulerILb0ELb0ELb1ELi128EEEEEEEEEvNT_6ParamsE,"",@"SHT_CUDA_INFO"
	.sectionflags	@""
	.align	4


	//----- nvinfo : EIATTR_CUDA_API_VERSION
	.align		4
        /*0000*/ 	.byte	0x04, 0x37
        /*0002*/ 	.short	(.L_350 - .L_349)
.L_349:
        /*0004*/ 	.word	0x00000082


	//----- nvinfo : EIATTR_SW2861232_WAR
	.align		4
.L_350:
        /*0008*/ 	.byte	0x01, 0x35
	.zero		2


	//----- nvinfo : EIATTR_PARAM_CBANK
	.align		4
        /*000c*/ 	.byte	0x04, 0x0a
        /*000e*/ 	.short	(.L_352 - .L_351)
	.align		4
.L_351:
        /*0010*/ 	.word	index@(.nv.constant0._ZN7cutlass13device_kernelIN5flash19enable_sm80_to_sm89INS1_16FlashAttnFwdSm80INS1_25CollectiveMainloopFwdSm80ILi4ELi1ELb0EN4cute5tupleIJNS5_1CILi128EEENS7_ILi48EEES8_EEELi128ENS_6half_tEfNS_4arch4Sm80ELb0ELb1ELb1ELb0ELb0ELb0ELb1ELb0EEENS1_21CollectiveEpilogueFwdINS6_IJS8_S8_S9_EEENS6_IJNS7_ILi1EEESH_SH_EEESB_SD_Li128ELb0ELb1ELb0ELb0EEENS1_19SingleTileSchedulerILb0ELb0ELb1ELi128EEEEEEEEEvNT_6ParamsE)
        /*0014*/ 	.short	0x0160
        /*0016*/ 	.short	0x0418


	//----- nvinfo : EIATTR_CBANK_PARAM_SIZE
	.align		4
.L_352:
        /*0018*/ 	.byte	0x03, 0x19
        /*001a*/ 	.short	0x0418


	//----- nvinfo : EIATTR_KPARAM_INFO
	.align		4
        /*001c*/ 	.byte	0x04, 0x17
        /*001e*/ 	.short	(.L_354 - .L_353)
.L_353:
        /*0020*/ 	.word	0x00000000
        /*0024*/ 	.short	0x0000
        /*0026*/ 	.short	0x0000
        /*0028*/ 	.byte	0x00, 0xf0, 0x61, 0x10


	//----- nvinfo : EIATTR_MAXREG_COUNT
	.align		4
.L_354:
        /*002c*/ 	.byte	0x03, 0x1b
        /*002e*/ 	.short	0x00ff


	//----- nvinfo : EIATTR_NUM_BARRIERS
	.align		4
        /*0030*/ 	.byte	0x02, 0x4c
        /*0032*/ 	.byte	0x02
	.zero		1


	//----- nvinfo : EIATTR_ANNOTATIONS
	.align		4
        /*0034*/ 	.byte	0x04, 0x55
        /*0036*/ 	.short	(.L_356 - .L_355)


	//   ....[0]....
.L_355:
        /* <DEDUP_REMOVED lines=39> */


	//----- nvinfo : EIATTR_MERCURY_ISA_VERSION
	.align		4
.L_356:
        /*0290*/ 	.byte	0x03, 0x5f
        /*0292*/ 	.short	0x0000


	//----- nvinfo : EIATTR_COOP_GROUP_MASK_REGIDS
	.align		4
        /*0294*/ 	.byte	0x04, 0x29
        /*0296*/ 	.short	(.L_358 - .L_357)


	//   ....[0]....
.L_357:
        /*0298*/ 	.word	0xffffffff


	//   ....[1]....
        /*029c*/ 	.word	0xffffffff


	//   ....[2]....
        /*02a0*/ 	.word	0xffffffff


	//   ....[3]....
        /*02a4*/ 	.word	0xffffffff


	//   ....[4]....
        /*02a8*/ 	.word	0xffffffff


	//   ....[5]....
        /*02ac*/ 	.word	0xffffffff


	//   ....[6]....
        /*02b0*/ 	.word	0xffffffff


	//   ....[7]....
        /*02b4*/ 	.word	0xffffffff


	//   ....[8]....
        /*02b8*/ 	.word	0xffffffff


	//   ....[9]....
        /*02bc*/ 	.word	0xffffffff


	//   ....[10]....
        /*02c0*/ 	.word	0xffffffff


	//   ....[11]....
        /*02c4*/ 	.word	0xffffffff


	//   ....[12]....
        /*02c8*/ 	.word	0xffffffff


	//   ....[13]....
        /*02cc*/ 	.word	0xffffffff


	//   ....[14]....
        /*02d0*/ 	.word	0xffffffff


	//   ....[15]....
        /*02d4*/ 	.word	0xffffffff


	//   ....[16]....
        /*02d8*/ 	.word	0xffffffff


	//   ....[17]....
        /*02dc*/ 	.word	0xffffffff


	//   ....[18]....
        /*02e0*/ 	.word	0xffffffff


	//   ....[19]....
        /*02e4*/ 	.word	0xffffffff


	//   ....[20]....
        /*02e8*/ 	.word	0xffffffff


	//   ....[21]....
        /*02ec*/ 	.word	0xffffffff


	//   ....[22]....
        /*02f0*/ 	.word	0xffffffff


	//   ....[23]....
        /*02f4*/ 	.word	0xffffffff


	//   ....[24]....
        /*02f8*/ 	.word	0xffffffff


	//   ....[25]....
        /*02fc*/ 	.word	0xffffffff


	//   ....[26]....
        /*0300*/ 	.word	0xffffffff


	//   ....[27]....
        /*0304*/ 	.word	0xffffffff


	//   ....[28]....
        /*0308*/ 	.word	0xffffffff


	//   ....[29]....
        /*030c*/ 	.word	0xffffffff


	//   ....[30]....
        /*0310*/ 	.word	0xffffffff


	//   ....[31]....
        /*0314*/ 	.word	0xffffffff


	//   ....[32]....
        /*0318*/ 	.word	0xffffffff


	//   ....[33]....
        /*031c*/ 	.word	0xffffffff


	//   ....[34]....
        /*0320*/ 	.word	0xffffffff


	//   ....[35]....
        /*0324*/ 	.word	0xffffffff


	//   ....[36]....
        /*0328*/ 	.word	0xffffffff


	//   ....[37]....
        /*032c*/ 	.word	0xffffffff


	//   ....[38]....
        /*0330*/ 	.word	0xffffffff


	//   ....[39]....
        /*0334*/ 	.word	0xffffffff


	//   ....[40]....
        /*0338*/ 	.word	0xffffffff


	//   ....[41]....
        /*033c*/ 	.word	0xffffffff


	//   ....[42]....
        /*0340*/ 	.word	0xffffffff


	//   ....[43]....
        /*0344*/ 	.word	0xffffffff


	//   ....[44]....
        /*0348*/ 	.word	0xffffffff


	//   ....[45]....
        /*034c*/ 	.word	0xffffffff


	//   ....[46]....
        /*0350*/ 	.word	0xffffffff


	//   ....[47]....
        /*0354*/ 	.word	0xffffffff


	//   ....[48]....
        /*0358*/ 	.word	0xffffffff


	//   ....[49]....
        /*035c*/ 	.word	0xffffffff


	//   ....[50]....
        /*0360*/ 	.word	0xffffffff


	//   ....[51]....
        /*0364*/ 	.word	0xffffffff


	//   ....[52]....
        /*0368*/ 	.word	0xffffffff


	//   ....[53]....
        /*036c*/ 	.word	0xffffffff


	//   ....[54]....
        /*0370*/ 	.word	0xffffffff


	//   ....[55]....
        /*0374*/ 	.word	0xffffffff


	//   ....[56]....
        /*0378*/ 	.word	0xffffffff


	//   ....[57]....
        /*037c*/ 	.word	0xffffffff


	//   ....[58]....
        /*0380*/ 	.word	0xffffffff


	//   ....[59]....
        /*0384*/ 	.word	0xffffffff


	//   ....[60]....
        /*0388*/ 	.word	0xffffffff


	//   ....[61]....
        /*038c*/ 	.word	0xffffffff


	//   ....[62]....
        /*0390*/ 	.word	0xffffffff


	//   ....[63]....
        /*0394*/ 	.word	0xffffffff


	//   ....[64]....
        /*0398*/ 	.word	0xffffffff


	//   ....[65]....
        /*039c*/ 	.word	0xffffffff


	//   ....[66]....
        /*03a0*/ 	.word	0xffffffff


	//   ....[67]....
        /*03a4*/ 	.word	0xffffffff


	//   ....[68]....
        /*03a8*/ 	.word	0xffffffff


	//   ....[69]....
        /*03ac*/ 	.word	0xffffffff


	//   ....[70]....
        /*03b0*/ 	.word	0xffffffff


	//   ....[71]....
        /*03b4*/ 	.word	0xffffffff


	//   ....[72]....
        /*03b8*/ 	.word	0xffffffff


	//   ....[73]....
        /*03bc*/ 	.word	0xffffffff


	//   ....[74]....
        /*03c0*/ 	.word	0xffffffff


	//   ....[75]....
        /*03c4*/ 	.word	0xffffffff


	//   ....[76]....
        /*03c8*/ 	.word	0xffffffff


	//   ....[77]....
        /*03cc*/ 	.word	0xffffffff


	//   ....[78]....
        /*03d0*/ 	.word	0xffffffff


	//   ....[79]....
        /*03d4*/ 	.word	0xffffffff


	//   ....[80]....
        /*03d8*/ 	.word	0xffffffff


	//   ....[81]....
        /*03dc*/ 	.word	0xffffffff


	//   ....[82]....
        /*03e0*/ 	.word	0xffffffff


	//   ....[83]....
        /*03e4*/ 	.word	0xffffffff


	//   ....[84]....
        /*03e8*/ 	.word	0xffffffff


	//   ....[85]....
        /*03ec*/ 	.word	0xffffffff


	//   ....[86]....
        /*03f0*/ 	.word	0xffffffff


	//   ....[87]....
        /*03f4*/ 	.word	0xffffffff


	//   ....[88]....
        /*03f8*/ 	.word	0xffffffff


	//   ....[89]....
        /*03fc*/ 	.word	0xffffffff


	//   ....[90]....
        /*0400*/ 	.word	0xffffffff


	//   ....[91]....
        /*0404*/ 	.word	0xffffffff


	//   ....[92]....
        /*0408*/ 	.word	0xffffffff


	//   ....[93]....
        /*040c*/ 	.word	0xffffffff


	//   ....[94]....
        /*0410*/ 	.word	0xffffffff


	//   ....[95]....
        /*0414*/ 	.word	0xffffffff


	//   ....[96]....
        /*0418*/ 	.word	0xffffffff


	//   ....[97]....
        /*041c*/ 	.word	0xffffffff


	//   ....[98]....
        /*0420*/ 	.word	0xffffffff


	//   ....[99]....
        /*0424*/ 	.word	0xffffffff


	//   ....[100]....
        /*0428*/ 	.word	0xffffffff


	//   ....[101]....
        /*042c*/ 	.word	0xffffffff


	//   ....[102]....
        /*0430*/ 	.word	0xffffffff


	//   ....[103]....
        /*0434*/ 	.word	0xffffffff


	//   ....[104]....
        /*0438*/ 	.word	0xffffffff


	//   ....[105]....
        /*043c*/ 	.word	0xffffffff


	//   ....[106]....
        /*0440*/ 	.word	0xffffffff


	//   ....[107]....
        /*0444*/ 	.word	0xffffffff


	//----- nvinfo : EIATTR_COOP_GROUP_INSTR_OFFSETS
	.align		4
.L_358:
        /*0448*/ 	.byte	0x04, 0x28
        /*044a*/ 	.short	(.L_360 - .L_359)


	//   ....[0]....
.L_359:
        /*044c*/ 	.word	0x00000ed0


	//   ....[1]....
        /*0450*/ 	.word	0x00000f10


	//   ....[2]....
        /*0454*/ 	.word	0x00000f40


	//   ....[3]....
        /*0458*/ 	.word	0x00000f70


	//   ....[4]....
        /*045c*/ 	.word	0x00001020


	//   ....[5]....
        /*0460*/ 	.word	0x00001080


	//   ....[6]....
        /*0464*/ 	.word	0x00001100


	//   ....[7]....
        /*0468*/ 	.word	0x00001140


	//   ....[8]....
        /*046c*/ 	.word	0x00001200


	//   ....[9]....
        /*0470*/ 	.word	0x00001260


	//   ....[10]....
        /*0474*/ 	.word	0x000012d0


	//   ....[11]....
        /*0478*/ 	.word	0x000013b0


	//   ....[12]....
        /*047c*/ 	.word	0x000013e0


	//   ....[13]....
        /*0480*/ 	.word	0x00001410


	//   ....[14]....
        /*0484*/ 	.word	0x00001450


	//   ....[15]....
        /*0488*/ 	.word	0x00001470


	//   ....[16]....
        /*048c*/ 	.word	0x00002d00


	//   ....[17]....
        /*0490*/ 	.word	0x00002fb0


	//   ....[18]....
        /*0494*/ 	.word	0x00003660


	//   ....[19]....
        /*0498*/ 	.word	0x00004040


	//   ....[20]....
        /*049c*/ 	.word	0x000044a0


	//   ....[21]....
        /*04a0*/ 	.word	0x000045d0


	//   ....[22]....
        /*04a4*/ 	.word	0x000046b0


	//   ....[23]....
        /*04a8*/ 	.word	0x000047d0


	//   ....[24]....
        /*04ac*/ 	.word	0x00004c10


	//   ....[25]....
        /*04b0*/ 	.word	0x00004c60


	//   ....[26]....
        /*04b4*/ 	.word	0x00004d20


	//   ....[27]....
        /*04b8*/ 	.word	0x00004ea0


	//   ....[28]....
        /*04bc*/ 	.word	0x00007e80


	//   ....[29]....
        /*04c0*/ 	.word	0x000080b0


	//   ....[30]....
        /*04c4*/ 	.word	0x00008620


	//   ....[31]....
        /*04c8*/ 	.word	0x00008ad0


	//   ....[32]....
        /*04cc*/ 	.word	0x00009150


	//   ....[33]....
        /*04d0*/ 	.word	0x00009250


	//   ....[34]....
        /*04d4*/ 	.word	0x00009360


	//   ....[35]....
        /*04d8*/ 	.word	0x000093b0


	//   ....[36]....
        /*04dc*/ 	.word	0x000094a0


	//   ....[37]....
        /*04e0*/ 	.word	0x000095c0


	//   ....[38]....
        /*04e4*/ 	.word	0x00009690


	//   ....[39]....
        /*04e8*/ 	.word	0x000097c0


	//   ....[40]....
        /*04ec*/ 	.word	0x0000cae0


	//   ....[41]....
        /*04f0*/ 	.word	0x0000cb80


	//   ....[42]....
        /*04f4*/ 	.word	0x0000cbf0


	//   ....[43]....
        /*04f8*/ 	.word	0x0000cd20


	//   ....[44]....
        /*04fc*/ 	.word	0x0000cdb0


	//   ....[45]....
        /*0500*/ 	.word	0x0000cde0


	//   ....[46]....
        /*0504*/ 	.word	0x0000cf70


	//   ....[47]....
        /*0508*/ 	.word	0x0000d450


	//   ....[48]....
        /*050c*/ 	.word	0x00010280


	//   ....[49]....
        /*0510*/ 	.word	0x000109b0


	//   ....[50]....
        /*0514*/ 	.word	0x00010bc0


	//   ....[51]....
        /*0518*/ 	.word	0x00011060


	//   ....[52]....
        /*051c*/ 	.word	0x00011740


	//   ....[53]....
        /*0520*/ 	.word	0x00011850


	//   ....[54]....
        /*0524*/ 	.word	0x000118a0


	//   ....[55]....
        /*0528*/ 	.word	0x00011960


	//   ....[56]....
        /*052c*/ 	.word	0x00011a50


	//   ....[57]....
        /*0530*/ 	.word	0x00011b60


	//   ....[58]....
        /*0534*/ 	.word	0x00011c10


	//   ....[59]....
        /*0538*/ 	.word	0x00011d20


	//   ....[60]....
        /*053c*/ 	.word	0x00013c30


	//   ....[61]....
        /*0540*/ 	.word	0x00013c40


	//   ....[62]....
        /*0544*/ 	.word	0x00013c50


	//   ....[63]....
        /*0548*/ 	.word	0x00013c60


	//   ....[64]....
        /*054c*/ 	.word	0x00013c90


	//   ....[65]....
        /*0550*/ 	.word	0x00013cb0


	//   ....[66]....
        /*0554*/ 	.word	0x00013cd0


	//   ....[67]....
        /*0558*/ 	.word	0x00013ce0


	//   ....[68]....
        /*055c*/ 	.word	0x00015190


	//   ....[69]....
        /*0560*/ 	.word	0x000157e0


	//   ....[70]....
        /*0564*/ 	.word	0x00015800


	//   ....[71]....
        /*0568*/ 	.word	0x00015810


	//   ....[72]....
        /*056c*/ 	.word	0x00015820


	//   ....[73]....
        /*0570*/ 	.word	0x00015830


	//   ....[74]....
        /*0574*/ 	.word	0x00015840


	//   ....[75]....
        /*0578*/ 	.word	0x00015850


	//   ....[76]....
        /*057c*/ 	.word	0x000159b0


	//   ....[77]....
        /*0580*/ 	.word	0x000159c0


	//   ....[78]....
        /*0584*/ 	.word	0x00015ac0


	//   ....[79]....
        /*0588*/ 	.word	0x00015af0


	//   ....[80]....
        /*058c*/ 	.word	0x00015bd0


	//   ....[81]....
        /*0590*/ 	.word	0x00015c00


	//   ....[82]....
        /*0594*/ 	.word	0x00015ce0


	//   ....[83]....
        /*0598*/ 	.word	0x00015d10


	//   ....[84]....
        /*059c*/ 	.word	0x00015df0


	//   ....[85]....
        /*05a0*/ 	.word	0x00015e20


	//   ....[86]....
        /*05a4*/ 	.word	0x00015f00


	//   ....[87]....
        /*05a8*/ 	.word	0x00015f30


	//   ....[88]....
        /*05ac*/ 	.word	0x00016010


	//   ....[89]....
        /*05b0*/ 	.word	0x00016040


	//   ....[90]....
        /*05b4*/ 	.word	0x00016120


	//   ....[91]....
        /*05b8*/ 	.word	0x00016140


	//   ....[92]....
        /*05bc*/ 	.word	0x00016770


	//   ....[93]....
        /*05c0*/ 	.word	0x00016780


	//   ....[94]....
        /*05c4*/ 	.word	0x00016850


	//   ....[95]....
        /*05c8*/ 	.word	0x00016880


	//   ....[96]....
        /*05cc*/ 	.word	0x00016950


	//   ....[97]....
        /*05d0*/ 	.word	0x00016980


	//   ....[98]....
        /*05d4*/ 	.word	0x00016a50


	//   ....[99]....
        /*05d8*/ 	.word	0x00016a80


	//   ....[100]....
        /*05dc*/ 	.word	0x00016b50


	//   ....[101]....
        /*05e0*/ 	.word	0x00016b80


	//   ....[102]....
        /*05e4*/ 	.word	0x00016c50


	//   ....[103]....
        /*05e8*/ 	.word	0x00016c80


	//   ....[104]....
        /*05ec*/ 	.word	0x00016d50


	//   ....[105]....
        /*05f0*/ 	.word	0x00016d80


	//   ....[106]....
        /*05f4*/ 	.word	0x00016e50


	//   ....[107]....
        /*05f8*/ 	.word	0x00016e70


	//----- nvinfo : EIATTR_EXIT_INSTR_OFFSETS
	.align		4
.L_360:
        /*05fc*/ 	.byte	0x04, 0x1c
        /*05fe*/ 	.short	(.L_362 - .L_361)


	//   ....[0]....
.L_361:
        /*0600*/ 	.word	0x00000040


	//   ....[1]....
        /*0604*/ 	.word	0x00016150


	//   ....[2]....
        /*0608*/ 	.word	0x000161b0


	//   ....[3]....
        /*060c*/ 	.word	0x00016210


	//   ....[4]....
        /*0610*/ 	.word	0x00016e80


	//   ....[5]....
        /*0614*/ 	.word	0x00016ed0


	//   ....[6]....
        /*0618*/ 	.word	0x00016f30


	//----- nvinfo : EIATTR_CTAIDZ_USED
	.align		4
.L_362:
        /*061c*/ 	.byte	0x01, 0x04
	.zero		2


	//----- nvinfo : EIATTR_MAX_THREADS
	.align		4
        /*0620*/ 	.byte	0x04, 0x05
        /*0622*/ 	.short	(.L_364 - .L_363)
.L_363:
        /*0624*/ 	.word	0x00000080
        /*0628*/ 	.word	0x00000001
        /*062c*/ 	.word	0x00000001


	//----- nvinfo : EIATTR_CRS_STACK_SIZE
	.align		4
.L_364:
        /*0630*/ 	.byte	0x04, 0x1e
        /*0632*/ 	.short	(.L_366 - .L_365)
.L_365:
        /*0634*/ 	.word	0x00000000
.L_366:


//--------------------- .nv.info._ZN7cutlass13device_kernelIN5flash19enable_sm80_to_sm89INS1_16FlashAttnFwdSm80INS1_25CollectiveMainloopFwdSm80ILi4ELi1ELb0EN4cute5tupleIJNS5_1CILi128EEENS7_ILi48EEES8_EEELi128ENS_6half_tEfNS_4arch4Sm80ELb0ELb1ELb1ELb1ELb0ELb0ELb1ELb0EEENS1_21CollectiveEpilogueFwdINS6_IJS8_S8_S9_EEENS6_IJNS7_ILi1EEESH_SH_EEESB_SD_Li128ELb1ELb1ELb0ELb0EEENS1_19SingleTileSchedulerILb1ELb0ELb1ELi128EEEEEEEEEvNT_6ParamsE --------------------------
	.section	.nv.info._ZN7cutlass13device_kernelIN5flash19enable_sm80_to_sm89INS1_16FlashAttnFwdSm80INS1_25CollectiveMainloopFwdSm80ILi4ELi1ELb0EN4cute5tupleIJNS5_1CILi128EEENS7_ILi48EEES8_EEELi128ENS_6half_tEfNS_4arch4Sm80ELb0ELb1ELb1ELb1ELb0ELb0ELb1ELb0EEENS1_21CollectiveEpilogueFwdINS6_IJS8_S8_S9_EEENS6_IJNS7_ILi1EEESH_SH_EEESB_SD_Li128ELb1ELb1ELb0ELb0EEENS1_19SingleTileSchedulerILb1ELb0ELb1ELi128EEEEEEEEEvNT_6ParamsE,"",@"SHT_CUDA_INFO"
	.sectionflags	@""
	.align	4


	//----- nvinfo : EIATTR_CUDA_API_VERSION
	.align		4
        /*0000*/ 	.byte	0x04, 0x37
        /*0002*/ 	.short	(.L_368 - .L_367)
.L_367:
        /*0004*/ 	.word	0x00000082


	//----- nvinfo : EIATTR_SW2861232_WAR
	.align		4
.L_368:
        /*0008*/ 	.byte	0x01, 0x35
	.zero		2


	//----- nvinfo : EIATTR_PARAM_CBANK
	.align		4
        /*000c*/ 	.byte	0x04, 0x0a
        /*000e*/ 	.short	(.L_370 - .L_369)
	.align		4
.L_369:
        /*0010*/ 	.word	index@(.nv.constant0._ZN7cutlass13device_kernelIN5flash19enable_sm80_to_sm89INS1_16FlashAttnFwdSm80INS1_25CollectiveMainloopFwdSm80ILi4ELi1ELb0EN4cute5tupleIJNS5_1CILi128EEENS7_ILi48EEES8_EEELi128ENS_6half_tEfNS_4arch4Sm80ELb0ELb1ELb1ELb1ELb0ELb0ELb1ELb0EEENS1_21CollectiveEpilogueFwdINS6_IJS8_S8_S9_EEENS6_IJNS7_ILi1EEESH_SH_EEESB_SD_Li128ELb1ELb1ELb0ELb0EEENS1_19SingleTileSchedulerILb1ELb0ELb1ELi128EEEEEEEEEvNT_6ParamsE)
        /*0014*/ 	.short	0x0160
        /*0016*/ 	.short	0x0418


	//----- nvinfo : EIATTR_CBANK_PARAM_SIZE
	.align		4
.L_370:
        /*0018*/ 	.byte	0x03, 0x19
        /*001a*/ 	.short	0x0418


	//----- nvinfo : EIATTR_KPARAM_INFO
	.align		4
        /*001c*/ 	.byte	0x04, 0x17
        /*001e*/ 	.short	(.L_372 - .L_371)
.L_371:
        /*0020*/ 	.word	0x00000000
        /*0024*/ 	.short	0x0000
        /*0026*/ 	.short	0x0000
        /*0028*/ 	.byte	0x00, 0xf0, 0x61, 0x10


	//----- nvinfo : EIATTR_MAXREG_COUNT
	.align		4
.L_372:
        /*002c*/ 	.byte	0x03, 0x1b
        /*002e*/ 	.short	0x00ff


	//----- nvinfo : EIATTR_NUM_BARRIERS
	.align		4
        /*0030*/ 	.byte	0x02, 0x4c
        /*0032*/ 	.byte	0x02
	.zero		1


	//----- nvinfo : EIATTR_ANNOTATIONS
	.align		4
        /*0034*/ 	.byte	0x04, 0x55
        /*0036*/ 	.short	(.L_374 - .L_373)


	//   ....[0]....
.L_373:
        /* <DEDUP_REMOVED lines=45> */


	//----- nvinfo : EIATTR_MERCURY_ISA_VERSION
	.align		4
.L_374:
        /*02f8*/ 	.byte	0x03, 0x5f
        /*02fa*/ 	.short	0x0000


	//----- nvinfo : EIATTR_COOP_GROUP_MASK_REGIDS
	.align		4
        /*02fc*/ 	.byte	0x04, 0x29
        /*02fe*/ 	.short	(.L_376 - .L_375)


	//   ....[0]....
.L_375:
        /*0300*/ 	.word	0xffffffff


	//   ....[1]....
        /*0304*/ 	.word	0xffffffff


	//   ....[2]....
        /*0308*/ 	.word	0xffffffff


	//   ....[3]....
        /*030c*/ 	.word	0xffffffff


	//   ....[4]....
        /*0310*/ 	.word	0xffffffff


	//   ....[5]....
        /*0314*/ 	.word	0xffffffff


	//   ....[6]....
        /*0318*/ 	.word	0xffffffff


	//   ....[7]....
        /*031c*/ 	.word	0xffffffff


	//   ....[8]....
        /*0320*/ 	.word	0xffffffff


	//   ....[9]....
        /*0324*/ 	.word	0xffffffff


	//   ....[10]....
        /*0328*/ 	.word	0xffffffff


	//   ....[11]....
        /*032c*/ 	.word	0xffffffff


	//   ....[12]....
        /*0330*/ 	.word	0xffffffff


	//   ....[13]....
        /*0334*/ 	.word	0xffffffff


	//   ....[14]....
        /*0338*/ 	.word	0xffffffff


	//   ....[15]....
        /*033c*/ 	.word	0xffffffff


	//   ....[16]....
        /*0340*/ 	.word	0xffffffff


	//   ....[17]....
        /*0344*/ 	.word	0xffffffff


	//   ....[18]....
        /*0348*/ 	.word	0xffffffff


	//   ....[19]....
        /*034c*/ 	.word	0xffffffff


	//   ....[20]....
        /*0350*/ 	.word	0xffffffff


	//   ....[21]....
        /*0354*/ 	.word	0xffffffff


	//   ....[22]....
        /*0358*/ 	.word	0xffffffff


	//   ....[23]....
        /*035c*/ 	.word	0xffffffff


	//   ....[24]....
        /*0360*/ 	.word	0xffffffff


	//   ....[25]....
        /*0364*/ 	.word	0xffffffff


	//   ....[26]....
        /*0368*/ 	.word	0xffffffff


	//   ....[27]....
        /*036c*/ 	.word	0xffffffff


	//   ....[28]....
        /*0370*/ 	.word	0xffffffff


	//   ....[29]....
        /*0374*/ 	.word	0xffffffff


	//   ....[30]....
        /*0378*/ 	.word	0xffffffff


	//   ....[31]....
        /*037c*/ 	.word	0xffffffff


	//   ....[32]....
        /*0380*/ 	.word	0xffffffff


	//   ....[33]....
        /*0384*/ 	.word	0xffffffff


	//   ....[34]....
        /*0388*/ 	.word	0xffffffff


	//   ....[35]....
        /*038c*/ 	.word	0xffffffff


	//   ....[36]....
        /*0390*/ 	.word	0xffffffff


	//   ....[37]....
        /*0394*/ 	.word	0xffffffff


	//   ....[38]....
        /*0398*/ 	.word	0xffffffff


	//   ....[39]....
        /*039c*/ 	.word	0xffffffff


	//   ....[40]....
        /*03a0*/ 	.word	0xffffffff


	//   ....[41]....
        /*03a4*/ 	.word	0xffffffff


	//   ....[42]....
        /*03a8*/ 	.word	0xffffffff


	//   ....[43]....
        /*03ac*/ 	.word	0xffffffff


	//   ....[44]....
        /*03b0*/ 	.word	0xffffffff


	//   ....[45]....
        /*03b4*/ 	.word	0xffffffff


	//   ....[46]....
        /*03b8*/ 	.word	0xffffffff


	//   ....[47]....
        /*03bc*/ 	.word	0xffffffff


	//   ....[48]....
        /*03c0*/ 	.word	0xffffffff


	//   ....[49]....
        /*03c4*/ 	.word	0xffffffff


	//   ....[50]....
        /*03c8*/ 	.word	0xffffffff


	//   ....[51]....
        /*03cc*/ 	.word	0xffffffff


	//   ....[52]....
        /*03d0*/ 	.word	0xffffffff


	//   ....[53]....
        /*03d4*/ 	.word	0xffffffff


	//   ....[54]....
        /*03d8*/ 	.word	0xffffffff


	//   ....[55]....
        /*03dc*/ 	.word	0xffffffff


	//   ....[56]....
        /*03e0*/ 	.word	0xffffffff


	//   ....[57]....
        /*03e4*/ 	.word	0xffffffff


	//   ....[58]....
        /*03e8*/ 	.word	0xffffffff


	//   ....[59]....
        /*03ec*/ 	.word	0xffffffff


	//   ....[60]....
        /*03f0*/ 	.word	0xffffffff


	//   ....[61]....
        /*03f4*/ 	.word	0xffffffff


	//   ....[62]....
        /*03f8*/ 	.word	0xffffffff


	//   ....[63]....
        /*03fc*/ 	.word	0xffffffff


	//   ....[64]....
        /*0400*/ 	.word	0xffffffff


	//   ....[65]....
        /*0404*/ 	.word	0xffffffff


	//   ....[66]....
        /*0408*/ 	.word	0xffffffff


	//   ....[67]....
        /*040c*/ 	.word	0xffffffff


	//   ....[68]....
        /*0410*/ 	.word	0xffffffff


	//   ....[69]....
        /*0414*/ 	.word	0xffffffff


	//   ....[70]....
        /*0418*/ 	.word	0xffffffff


	//   ....[71]....
        /*041c*/ 	.word	0xffffffff


	//   ....[72]....
        /*0420*/ 	.word	0xffffffff


	//   ....[73]....
        /*0424*/ 	.word	0xffffffff


	//   ....[74]....
        /*0428*/ 	.word	0xffffffff


	//   ....[75]....
        /*042c*/ 	.word	0xffffffff


	//   ....[76]....
        /*0430*/ 	.word	0xffffffff


	//   ....[77]....
        /*0434*/ 	.word	0xffffffff


	//   ....[78]....
        /*0438*/ 	.word	0xffffffff


	//   ....[79]....
        /*043c*/ 	.word	0xffffffff


	//   ....[80]....
        /*0440*/ 	.word	0xffffffff


	//   ....[81]....
        /*0444*/ 	.word	0xffffffff


	//   ....[82]....
        /*0448*/ 	.word	0xffffffff


	//   ....[83]....
        /*044c*/ 	.word	0xffffffff


	//   ....[84]....
        /*0450*/ 	.word	0xffffffff


	//   ....[85]....
        /*0454*/ 	.word	0xffffffff


	//   ....[86]....
        /*0458*/ 	.word	0xffffffff


	//   ....[87]....
        /*045c*/ 	.word	0xffffffff


	//   ....[88]....
        /*0460*/ 	.word	0xffffffff


	//   ....[89]....
        /*0464*/ 	.word	0xffffffff


	//   ....[90]....
        /*0468*/ 	.word	0xffffffff


	//   ....[91]....
        /*046c*/ 	.word	0xffffffff


	//   ....[92]....
        /*0470*/ 	.word	0xffffffff


	//   ....[93]....
        /*0474*/ 	.word	0xffffffff


	//   ....[94]....
        /*0478*/ 	.word	0xffffffff


	//   ....[95]....
        /*047c*/ 	.word	0xffffffff


	//   ....[96]....
        /*0480*/ 	.word	0xffffffff


	//   ....[97]....
        /*0484*/ 	.word	0xffffffff


	//   ....[98]....
        /*0488*/ 	.word	0xffffffff


	//   ....[99]....
        /*048c*/ 	.word	0xffffffff


	//   ....[100]....
        /*0490*/ 	.word	0xffffffff


	//   ....[101]....
        /*0494*/ 	.word	0xffffffff


	//   ....[102]....
        /*0498*/ 	.word	0xffffffff


	//   ....[103]....
        /*049c*/ 	.word	0xffffffff


	//   ....[104]....
        /*04a0*/ 	.word	0xffffffff


	//   ....[105]....
        /*04a4*/ 	.word	0xffffffff


	//   ....[106]....
        /*04a8*/ 	.word	0xffffffff


	//   ....[107]....
        /*04ac*/ 	.word	0xffffffff


	//   ....[108]....
        /*04b0*/ 	.word	0xffffffff


	//----- nvinfo : EIATTR_COOP_GROUP_INSTR_OFFSETS
	.align		4
.L_376:
        /*04b4*/ 	.byte	0x04, 0x28
        /*04b6*/ 	.short	(.L_378 - .L_377)


	//   ....[0]....
.L_377:
        /*04b8*/ 	.word	0x00000090


	//   ....[1]....
        /*04bc*/ 	.word	0x00001650


	//   ....[2]....
        /*04c0*/ 	.word	0x00001680


	//   ....[3]....
        /*04c4*/ 	.word	0x00001900


	//   ....[4]....
        /*04c8*/ 	.word	0x00001930


	//   ....[5]....
        /*04cc*/ 	.word	0x00001a10


	//   ....[6]....
        /*04d0*/ 	.word	0x00001a40


	//   ....[7]....
        /*04d4*/ 	.word	0x00001b20


	//   ....[8]....
        /*04d8*/ 	.word	0x00001b50


	//   ....[9]....
        /*04dc*/ 	.word	0x00001c30


	//   ....[10]....
        /*04e0*/ 	.word	0x00001c60


	//   ....[11]....
        /*04e4*/ 	.word	0x00001d40


	//   ....[12]....
        /*04e8*/ 	.word	0x00001d70


	//   ....[13]....
        /*04ec*/ 	.word	0x00001e50


	//   ....[14]....
        /*04f0*/ 	.word	0x00001e80


	//   ....[15]....
        /*04f4*/ 	.word	0x00001f60


	//   ....[16]....
        /*04f8*/ 	.word	0x00001fa0


	//   ....[17]....
        /*04fc*/ 	.word	0x000036a0


	//   ....[18]....
        /*0500*/ 	.word	0x00003ef0


	//   ....[19]....
        /*0504*/ 	.word	0x00004640


	//   ....[20]....
        /*0508*/ 	.word	0x00004d90


	//   ....[21]....
        /*050c*/ 	.word	0x000051e0


	//   ....[22]....
        /*0510*/ 	.word	0x00005220


	//   ....[23]....
        /*0514*/ 	.word	0x00005390


	//   ....[24]....
        /*0518*/ 	.word	0x000053d0


	//   ....[25]....
        /*051c*/ 	.word	0x000059a0


	//   ....[26]....
        /*0520*/ 	.word	0x00005a70


	//   ....[27]....
        /*0524*/ 	.word	0x00005ac0


	//   ....[28]....
        /*0528*/ 	.word	0x00005cf0


	//   ....[29]....
        /*052c*/ 	.word	0x00008a40


	//   ....[30]....
        /*0530*/ 	.word	0x00008d10


	//   ....[31]....
        /*0534*/ 	.word	0x00009330


	//   ....[32]....
        /*0538*/ 	.word	0x00009930


	//   ....[33]....
        /*053c*/ 	.word	0x0000a160


	//   ....[34]....
        /*0540*/ 	.word	0x0000a1d0


	//   ....[35]....
        /*0544*/ 	.word	0x0000a300


	//   ....[36]....
        /*0548*/ 	.word	0x0000a350


	//   ....[37]....
        /*054c*/ 	.word	0x0000a750


	//   ....[38]....
        /*0550*/ 	.word	0x0000a790


	//   ....[39]....
        /*0554*/ 	.word	0x0000a810


	//   ....[40]....
        /*0558*/ 	.word	0x0000a8d0


	//   ....[41]....
        /*055c*/ 	.word	0x0000db50


	//   ....[42]....
        /*0560*/ 	.word	0x0000dbe0


	//   ....[43]....
        /*0564*/ 	.word	0x0000dc60


	//   ....[44]....
        /*0568*/ 	.word	0x0000dda0


	//   ....[45]....
        /*056c*/ 	.word	0x0000de30


	//   ....[46]....
        /*0570*/ 	.word	0x0000de60


	//   ....[47]....
        /*0574*/ 	.word	0x0000dff0


	//   ....[48]....
        /*0578*/ 	.word	0x0000e4c0


	//   ....[49]....
        /*057c*/ 	.word	0x00011440


	//   ....[50]....
        /*0580*/ 	.word	0x00011810


	//   ....[51]....
        /*0584*/ 	.word	0x00011e20


	//   ....[52]....
        /*0588*/ 	.word	0x00012410


	//   ....[53]....
        /*058c*/ 	.word	0x00012c30


	//   ....[54]....
        /*0590*/ 	.word	0x00012ca0


	//   ....[55]....
        /*0594*/ 	.word	0x00012dd0


	//   ....[56]....
        /*0598*/ 	.word	0x00012e20


	//   ....[57]....
        /*059c*/ 	.word	0x00013220


	//   ....[58]....
        /*05a0*/ 	.word	0x00013260


	//   ....[59]....
        /*05a4*/ 	.word	0x000132e0


	//   ....[60]....
        /*05a8*/ 	.word	0x000133a0


	//   ....[61]....
        /*05ac*/ 	.word	0x00015160


	//   ....[62]....
        /*05b0*/ 	.word	0x00015170


	//   ....[63]....
        /*05b4*/ 	.word	0x00015180


	//   ....[64]....
        /*05b8*/ 	.word	0x00015190


	//   ....[65]....
        /*05bc*/ 	.word	0x000151c0


	//   ....[66]....
        /*05c0*/ 	.word	0x000151e0


	//   ....[67]....
        /*05c4*/ 	.word	0x00015200


	//   ....[68]....
        /*05c8*/ 	.word	0x00015210


	//   ....[69]....
        /*05cc*/ 	.word	0x00016d90


	//   ....[70]....
        /*05d0*/ 	.word	0x00016db0


	//   ....[71]....
        /*05d4*/ 	.word	0x00016de0


	//   ....[72]....
        /*05d8*/ 	.word	0x00016e00


	//   ....[73]....
        /*05dc*/ 	.word	0x00016e20


	//   ....[74]....
        /*05e0*/ 	.word	0x00016e40


	//   ....[75]....
        /*05e4*/ 	.word	0x00016e50


	//   ....[76]....
        /*05e8*/ 	.word	0x00016e60


	//   ....[77]....
        /*05ec*/ 	.word	0x000170a0


	//   ....[78]....
        /*05f0*/ 	.word	0x000170b0


	//   ....[79]....
        /*05f4*/ 	.word	0x000171b0


	//   ....[80]....
        /*05f8*/ 	.word	0x000171e0


	//   ....[81]....
        /*05fc*/ 	.word	0x000172c0


	//   ....[82]....
        /*0600*/ 	.word	0x000172f0


	//   ....[83]....
        /*0604*/ 	.word	0x000173d0


	//   ....[84]....
        /*0608*/ 	.word	0x00017400


	//   ....[85]....
        /*060c*/ 	.word	0x000174e0


	//   ....[86]....
        /*0610*/ 	.word	0x00017510


	//   ....[87]....
        /*0614*/ 	.word	0x000175f0


	//   ....[88]....
        /*0618*/ 	.word	0x00017620


	//   ....[89]....
        /*061c*/ 	.word	0x00017700


	//   ....[90]....
        /*0620*/ 	.word	0x00017730


	//   ....[91]....
        /*0624*/ 	.word	0x00017810


	//   ....[92]....
        /*0628*/ 	.word	0x00017830


	//   ....[93]....
        /*062c*/ 	.word	0x00017fe0


	//   ....[94]....
        /*0630*/ 	.word	0x00017ff0


	//   ....[95]....
        /*0634*/ 	.word	0x000180c0


	//   ....[96]....
        /*0638*/ 	.word	0x000180f0


	//   ....[97]....
        /*063c*/ 	.word	0x000181c0


	//   ....[98]....
        /*0640*/ 	.word	0x000181f0


	//   ....[99]....
        /*0644*/ 	.word	0x000182c0


	//   ....[100]....
        /*0648*/ 	.word	0x000182f0


	//   ....[101]....
        /*064c*/ 	.word	0x000183c0


	//   ....[102]....
        /*0650*/ 	.word	0x000183f0


	//   ....[103]....
        /*0654*/ 	.word	0x000184c0


	//   ....[104]....
        /*0658*/ 	.word	0x000184f0


	//   ....[105]....
        /*065c*/ 	.word	0x000185c0


	//   ....[106]....
        /*0660*/ 	.word	0x000185f0


	//   ....[107]....
        /*0664*/ 	.word	0x000186c0


	//   ....[108]....
        /*0668*/ 	.word	0x000186e0


	//----- nvinfo : EIATTR_EXIT_INSTR_OFFSETS
	.align		4
.L_378:
        /*066c*/ 	.byte	0x04, 0x1c
        /*066e*/ 	.short	(.L_380 - .L_379)


	//   ....[0]....
.L_379:
        /*0670*/ 	.word	0x00000350


	//   ....[1]....
        /*0674*/ 	.word	0x00017840


	//   ....[2]....
        /*0678*/ 	.word	0x000178a0


	//   ....[3]....
        /*067c*/ 	.word	0x00017900


	//   ....[4]....
        /*0680*/ 	.word	0x000186f0


	//   ....[5]....
        /*0684*/ 	.word	0x00018740


	//   ....[6]....
        /*0688*/ 	.word	0x000187a0


	//----- nvinfo : EIATTR_CTAIDZ_USED
	.align		4
.L_380:
        /*068c*/ 	.byte	0x01, 0x04
	.zero		2


	//----- nvinfo : EIATTR_MAX_THREADS
	.align		4
        /*0690*/ 	.byte	0x04, 0x05
        /*0692*/ 	.short	(.L_382 - .L_381)
.L_381:
        /*0694*/ 	.word	0x00000080
        /*0698*/ 	.word	0x00000001
        /*069c*/ 	.word	0x00000001


	//----- nvinfo : EIATTR_CRS_STACK_SIZE
	.align		4
.L_382:
        /*06a0*/ 	.byte	0x04, 0x1e
        /*06a2*/ 	.short	(.L_384 - .L_383)
.L_383:
        /*06a4*/ 	.word	0x00000000
.L_384:


//--------------------- .nv.info._ZN7cutlass13device_kernelIN5flash19enable_sm80_to_sm89INS1_16FlashAttnFwdSm80INS1_25CollectiveMainloopFwdSm80ILi4ELi1ELb0EN4cute5tupleIJNS5_1CILi128EEENS7_ILi48EEES8_EEELi128ENS_6half_tEfNS_4arch4Sm80ELb0ELb1ELb1ELb1ELb0ELb1ELb1ELb0EEENS1_21CollectiveEpilogueFwdINS6_IJS8_S8_S9_EEENS6_IJNS7_ILi1EEESH_SH_EEESB_SD_Li128ELb1ELb1ELb0ELb0EEENS1_19SingleTileSchedulerILb1ELb0ELb1ELi128EEEEEEEEEvNT_6ParamsE --------------------------
	.section	.nv.info._ZN7cutlass13device_kernelIN5flash19enable_sm80_to_sm89INS1_16FlashAttnFwdSm80INS1_25CollectiveMainloopFwdSm80ILi4ELi1ELb0EN4cute5tupleIJNS5_1CILi128EEENS7_ILi48EEES8_EEELi128ENS_6half_tEfNS_4arch4Sm80ELb0ELb1ELb1ELb1ELb0ELb1ELb1ELb0EEENS1_21CollectiveEpilogueFwdINS6_IJS8_S8_S9_EEENS6_IJNS7_ILi1EEESH_SH_EEESB_SD_Li128ELb1ELb1ELb0ELb0EEENS1_19SingleTileSchedulerILb1ELb0ELb1ELi128EEEEEEEEEvNT_6ParamsE,"",@"SHT_CUDA_INFO"
	.sectionflags	@""
	.align	4


	//----- nvinfo : EIATTR_CUDA_API_VERSION
	.align		4
        /*0000*/ 	.byte	0x04, 0x37
        /*0002*/ 	.short	(.L_386 - .L_385)
.L_385:
        /*0004*/ 	.word	0x00000082


	//----- nvinfo : EIATTR_SW2861232_WAR
	.align		4
.L_386:
        /*0008*/ 	.byte	0x01, 0x35
	.zero		2


	//----- nvinfo : EIATTR_PARAM_CBANK
	.align		4
        /*000c*/ 	.byte	0x04, 0x0a
        /*000e*/ 	.short	(.L_388 - .L_387)
	.align		4
.L_387:
        /*0010*/ 	.word	index@(.nv.constant0._ZN7cutlass13device_kernelIN5flash19enable_sm80_to_sm89INS1_16FlashAttnFwdSm80INS1_25CollectiveMainloopFwdSm80ILi4ELi1ELb0EN4cute5tupleIJNS5_1CILi128EEENS7_ILi48EEES8_EEELi128ENS_6half_tEfNS_4arch4Sm80ELb0ELb1ELb1ELb1ELb0ELb1ELb1ELb0EEENS1_21CollectiveEpilogueFwdINS6_IJS8_S8_S9_EEENS6_IJNS7_ILi1EEESH_SH_EEESB_SD_Li128ELb1ELb1ELb0ELb0EEENS1_19SingleTileSchedulerILb1ELb0ELb1ELi128EEEEEEEEEvNT_6ParamsE)
        /*0014*/ 	.short	0x0160
        /*0016*/ 	.short	0x0418


	//----- nvinfo : EIATTR_CBANK_PARAM_SIZE
	.align		4
.L_388:
        /*0018*/ 	.byte	0x03, 0x19
        /*001a*/ 	.short	0x0418


	//----- nvinfo : EIATTR_KPARAM_INFO
	.align		4
        /*001c*/ 	.byte	0x04, 0x17
        /*001e*/ 	.short	(.L_390 - .L_389)
.L_389:
        /*0020*/ 	.word	0x00000000
        /*0024*/ 	.short	0x0000
        /*0026*/ 	.short	0x0000
        /*0028*/ 	.byte	0x00, 0xf0, 0x61, 0x10


	//----- nvinfo : EIATTR_MAXREG_COUNT
	.align		4
.L_390:
        /*002c*/ 	.byte	0x03, 0x1b
        /*002e*/ 	.short	0x00ff


	//----- nvinfo : EIATTR_NUM_BARRIERS
	.align		4
        /*0030*/ 	.byte	0x02, 0x4c
        /*0032*/ 	.byte	0x02
	.zero		1


	//----- nvinfo : EIATTR_ANNOTATIONS
	.align		4
        /*0034*/ 	.byte	0x04, 0x55
        /*0036*/ 	.short	(.L_392 - .L_391)


	//   ....[0]....
.L_391:
        /* <DEDUP_REMOVED lines=62> */


	//----- nvinfo : EIATTR_MERCURY_ISA_VERSION
	.align		4
.L_392:
        /*0408*/ 	.byte	0x03, 0x5f
        /*040a*/ 	.short	0x0000


	//----- nvinfo : EIATTR_COOP_GROUP_MASK_REGIDS
	.align		4
        /*040c*/ 	.byte	0x04, 0x29
        /*040e*/ 	.short	(.L_394 - .L_393)


	//   ....[0]....
.L_393:
        /*0410*/ 	.word	0xffffffff


	//   ....[1]....
        /*0414*/ 	.word	0xffffffff


	//   ....[2]....
        /*0418*/ 	.word	0xffffffff


	//   ....[3]....
        /*041c*/ 	.word	0xffffffff


	//   ....[4]....
        /*0420*/ 	.word	0xffffffff


	//   ....[5]....
        /*0424*/ 	.word	0xffffffff


	//   ....[6]....
        /*0428*/ 	.word	0xffffffff


	//   ....[7]....
        /*042c*/ 	.word	0xffffffff


	//   ....[8]....
        /*0430*/ 	.word	0xffffffff


	//   ....[9]....
        /*0434*/ 	.word	0xffffffff


	//   ....[10]....
        /*0438*/ 	.word	0xffffffff


	//   ....[11]....
        /*043c*/ 	.word	0xffffffff


	//   ....[12]....
        /*0440*/ 	.word	0xffffffff


	//   ....[13]....
        /*0444*/ 	.word	0xffffffff


	//   ....[14]....
        /*0448*/ 	.word	0xffffffff


	//   ....[15]....
        /*044c*/ 	.word	0xffffffff


	//   ....[16]....
        /*0450*/ 	.word	0xffffffff


	//   ....[17]....
        /*0454*/ 	.word	0xffffffff


	//   ....[18]....
        /*0458*/ 	.word	0xffffffff


	//   ....[19]....
        /*045c*/ 	.word	0xffffffff


	//   ....[20]....
        /*0460*/ 	.word	0xffffffff


	//   ....[21]....
        /*0464*/ 	.word	0xffffffff


	//   ....[22]....
        /*0468*/ 	.word	0xffffffff


	//   ....[23]....
        /*046c*/ 	.word	0xffffffff


	//   ....[24]....
        /*0470*/ 	.word	0xffffffff


	//   ....[25]....
        /*0474*/ 	.word	0xffffffff


	//   ....[26]....
        /*0478*/ 	.word	0xffffffff


	//   ....[27]....
        /*047c*/ 	.word	0xffffffff


	//   ....[28]....
        /*0480*/ 	.word	0xffffffff


	//   ....[29]....
        /*0484*/ 	.word	0xffffffff


	//   ....[30]....
        /*0488*/ 	.word	0xffffffff


	//   ....[31]....
        /*048c*/ 	.word	0xffffffff


	//   ....[32]....
        /*0490*/ 	.word	0xffffffff


	//   ....[33]....
        /*0494*/ 	.word	0xffffffff


	//   ....[34]....
        /*0498*/ 	.word	0xffffffff


	//   ....[35]....
        /*049c*/ 	.word	0xffffffff


	//   ....[36]....
        /*04a0*/ 	.word	0xffffffff


	//   ....[37]....
        /*04a4*/ 	.word	0xffffffff


	//   ....[38]....
        /*04a8*/ 	.word	0xffffffff


	//   ....[39]....
        /*04ac*/ 	.word	0xffffffff


	//   ....[40]....
        /*04b0*/ 	.word	0xffffffff


	//   ....[41]....
        /*04b4*/ 	.word	0xffffffff


	//   ....[42]....
        /*04b8*/ 	.word	0xffffffff


	//   ....[43]....
        /*04bc*/ 	.word	0xffffffff


	//   ....[44]....
        /*04c0*/ 	.word	0xffffffff


	//   ....[45]....
        /*04c4*/ 	.word	0xffffffff


	//   ....[46]....
        /*04c8*/ 	.word	0xffffffff


	//   ....[47]....
        /*04cc*/ 	.word	0xffffffff


	//   ....[48]....
        /*04d0*/ 	.word	0xffffffff


	//   ....[49]....
        /*04d4*/ 	.word	0xffffffff


	//   ....[50]....
        /*04d8*/ 	.word	0xffffffff


	//   ....[51]....
        /*04dc*/ 	.word	0xffffffff


	//   ....[52]....
        /*04e0*/ 	.word	0xffffffff


	//   ....[53]....
        /*04e4*/ 	.word	0xffffffff


	//   ....[54]....
        /*04e8*/ 	.word	0xffffffff


	//   ....[55]....
        /*04ec*/ 	.word	0xffffffff


	//   ....[56]....
        /*04f0*/ 	.word	0xffffffff


	//   ....[57]....
        /*04f4*/ 	.word	0xffffffff


	//   ....[58]....
        /*04f8*/ 	.word	0xffffffff


	//   ....[59]....
        /*04fc*/ 	.word	0xffffffff


	//   ....[60]....
        /*0500*/ 	.word	0xffffffff


	//   ....[61]....
        /*0504*/ 	.word	0xffffffff


	//   ....[62]....
        /*0508*/ 	.word	0xffffffff


	//   ....[63]....
        /*050c*/ 	.word	0xffffffff


	//   ....[64]....
        /*0510*/ 	.word	0xffffffff


	//   ....[65]....
        /*0514*/ 	.word	0xffffffff


	//   ....[66]....
        /*0518*/ 	.word	0xffffffff


	//   ....[67]....
        /*051c*/ 	.word	0xffffffff


	//   ....[68]....
        /*0520*/ 	.word	0xffffffff


	//   ....[69]....
        /*0524*/ 	.word	0xffffffff


	//   ....[70]....
        /*0528*/ 	.word	0xffffffff


	//   ....[71]....
        /*052c*/ 	.word	0xffffffff


	//   ....[72]....
        /*0530*/ 	.word	0xffffffff


	//   ....[73]....
        /*0534*/ 	.word	0xffffffff


	//   ....[74]....
        /*0538*/ 	.word	0xffffffff


	//   ....[75]....
        /*053c*/ 	.word	0xffffffff


	//   ....[76]....
        /*0540*/ 	.word	0xffffffff


	//   ....[77]....
        /*0544*/ 	.word	0xffffffff


	//   ....[78]....
        /*0548*/ 	.word	0xffffffff


	//   ....[79]....
        /*054c*/ 	.word	0xffffffff


	//   ....[80]....
        /*0550*/ 	.word	0xffffffff


	//   ....[81]....
        /*0554*/ 	.word	0xffffffff


	//   ....[82]....
        /*0558*/ 	.word	0xffffffff


	//   ....[83]....
        /*055c*/ 	.word	0xffffffff


	//   ....[84]....
        /*0560*/ 	.word	0xffffffff


	//   ....[85]....
        /*0564*/ 	.word	0xffffffff


	//   ....[86]....
        /*0568*/ 	.word	0xffffffff


	//   ....[87]....
        /*056c*/ 	.word	0xffffffff


	//   ....[88]....
        /*0570*/ 	.word	0xffffffff


	//   ....[89]....
        /*0574*/ 	.word	0xffffffff


	//   ....[90]....
        /*0578*/ 	.word	0xffffffff


	//   ....[91]....
        /*057c*/ 	.word	0xffffffff


	//   ....[92]....
        /*0580*/ 	.word	0xffffffff


	//   ....[93]....
        /*0584*/ 	.word	0xffffffff


	//   ....[94]....
        /*0588*/ 	.word	0xffffffff


	//   ....[95]....
        /*058c*/ 	.word	0xffffffff


	//   ....[96]....
        /*0590*/ 	.word	0xffffffff


	//   ....[97]....
        /*0594*/ 	.word	0xffffffff


	//   ....[98]....
        /*0598*/ 	.word	0xffffffff


	//   ....[99]....
        /*059c*/ 	.word	0xffffffff


	//   ....[100]....
        /*05a0*/ 	.word	0xffffffff


	//   ....[101]....
        /*05a4*/ 	.word	0xffffffff


	//   ....[102]....
        /*05a8*/ 	.word	0xffffffff


	//   ....[103]....
        /*05ac*/ 	.word	0xffffffff


	//   ....[104]....
        /*05b0*/ 	.word	0xffffffff


	//   ....[105]....
        /*05b4*/ 	.word	0xffffffff


	//   ....[106]....
        /*05b8*/ 	.word	0xffffffff


	//   ....[107]....
        /*05bc*/ 	.word	0xffffffff


	//   ....[108]....
        /*05c0*/ 	.word	0xffffffff


	//   ....[109]....
        /*05c4*/ 	.word	0xffffffff


	//   ....[110]....
        /*05c8*/ 	.word	0xffffffff


	//   ....[111]....
        /*05cc*/ 	.word	0xffffffff


	//   ....[112]....
        /*05d0*/ 	.word	0xffffffff


	//   ....[113]....
        /*05d4*/ 	.word	0xffffffff


	//   ....[114]....
        /*05d8*/ 	.word	0xffffffff


	//   ....[115]....
        /*05dc*/ 	.word	0xffffffff


	//   ....[116]....
        /*05e0*/ 	.word	0xffffffff


	//   ....[117]....
        /*05e4*/ 	.word	0xffffffff


	//   ....[118]....
        /*05e8*/ 	.word	0xffffffff


	//   ....[119]....
        /*05ec*/ 	.word	0xffffffff


	//   ....[120]....
        /*05f0*/ 	.word	0xffffffff


	//   ....[121]....
        /*05f4*/ 	.word	0xffffffff


	//   ....[122]....
        /*05f8*/ 	.word	0xffffffff


	//   ....[123]....
        /*05fc*/ 	.word	0xffffffff


	//   ....[124]....
        /*0600*/ 	.word	0xffffffff


	//   ....[125]....
        /*0604*/ 	.word	0xffffffff


	//   ....[126]....
        /*0608*/ 	.word	0xffffffff


	//   ....[127]....
        /*060c*/ 	.word	0xffffffff


	//   ....[128]....
        /*0610*/ 	.word	0xffffffff


	//   ....[129]....
        /*0614*/ 	.word	0xffffffff


	//   ....[130]....
        /*0618*/ 	.word	0xffffffff


	//   ....[131]....
        /*061c*/ 	.word	0xffffffff


	//   ....[132]....
        /*0620*/ 	.word	0xffffffff


	//   ....[133]....
        /*0624*/ 	.word	0xffffffff


	//   ....[134]....
        /*0628*/ 	.word	0xffffffff


	//   ....[135]....
        /*062c*/ 	.word	0xffffffff


	//   ....[136]....
        /*0630*/ 	.word	0xffffffff


	//   ....[137]....
        /*0634*/ 	.word	0xffffffff


	//   ....[138]....
        /*0638*/ 	.word	0xffffffff


	//   ....[139]....
        /*063c*/ 	.word	0xffffffff


	//   ....[140]....
        /*0640*/ 	.word	0xffffffff


	//   ....[141]....
        /*0644*/ 	.word	0xffffffff


	//   ....[142]....
        /*0648*/ 	.word	0xffffffff


	//   ....[143]....
        /*064c*/ 	.word	0xffffffff


	//   ....[144]....
        /*0650*/ 	.word	0xffffffff


	//   ....[145]....
        /*0654*/ 	.word	0xffffffff


	//   ....[146]....
        /*0658*/ 	.word	0xffffffff


	//   ....[147]....
        /*065c*/ 	.word	0xffffffff


	//   ....[148]....
        /*0660*/ 	.word	0xffffffff


	//   ....[149]....
        /*0664*/ 	.word	0xffffffff


	//   ....[150]....
        /*0668*/ 	.word	0xffffffff


	//   ....[151]....
        /*066c*/ 	.word	0xffffffff


	//   ....[152]....
        /*0670*/ 	.word	0xffffffff


	//   ....[153]....
        /*0674*/ 	.word	0xffffffff


	//   ....[154]....
        /*0678*/ 	.word	0xffffffff


	//   ....[155]....
        /*067c*/ 	.word	0xffffffff


	//   ....[156]....
        /*0680*/ 	.word	0xffffffff


	//   ....[157]....
        /*0684*/ 	.word	0xffffffff


	//   ....[158]....
        /*0688*/ 	.word	0xffffffff


	//   ....[159]....
        /*068c*/ 	.word	0xffffffff


	//   ....[160]....
        /*0690*/ 	.word	0xffffffff


	//   ....[161]....
        /*0694*/ 	.word	0xffffffff


	//   ....[162]....
        /*0698*/ 	.word	0xffffffff


	//   ....[163]....
        /*069c*/ 	.word	0xffffffff


	//   ....[164]....
        /*06a0*/ 	.word	0xffffffff


	//   ....[165]....
        /*06a4*/ 	.word	0xffffffff


	//   ....[166]....
        /*06a8*/ 	.word	0xffffffff


	//   ....[167]....
        /*06ac*/ 	.word	0xffffffff


	//   ....[168]....
        /*06b0*/ 	.word	0xffffffff


	//   ....[169]....
        /*06b4*/ 	.word	0xffffffff


	//   ....[170]....
        /*06b8*/ 	.word	0xffffffff


	//   ....[171]....
        /*06bc*/ 	.word	0xffffffff


	//   ....[172]....
        /*06c0*/ 	.word	0xffffffff


	//----- nvinfo : EIATTR_COOP_GROUP_INSTR_OFFSETS
	.align		4
.L_394:
        /*06c4*/ 	.byte	0x04, 0x28
        /*06c6*/ 	.short	(.L_396 - .L_395)


	//   ....[0]....
.L_395:
        /*06c8*/ 	.word	0x00000090


	//   ....[1]....
        /*06cc*/ 	.word	0x00007170


	//   ....[2]....
        /*06d0*/ 	.word	0x00007300


	//   ....[3]....
        /*06d4*/ 	.word	0x000074a0


	//   ....[4]....
        /*06d8*/ 	.word	0x000074d0


	//   ....[5]....
        /*06dc*/ 	.word	0x000075b0


	//   ....[6]....
        /*06e0*/ 	.word	0x000075e0


	//   ....[7]....
        /*06e4*/ 	.word	0x000076d0


	//   ....[8]....
        /*06e8*/ 	.word	0x00007700


	//   ....[9]....
        /*06ec*/ 	.word	0x000077f0


	//   ....[10]....
        /*06f0*/ 	.word	0x00007820


	//   ....[11]....
        /*06f4*/ 	.word	0x00007910


	//   ....[12]....
        /*06f8*/ 	.word	0x00007940


	//   ....[13]....
        /*06fc*/ 	.word	0x00007a30


	//   ....[14]....
        /*0700*/ 	.word	0x00007a60


	//   ....[15]....
        /*0704*/ 	.word	0x00007b70


	//   ....[16]....
        /*0708*/ 	.word	0x00007ba0


	//   ....[17]....
        /*070c*/ 	.word	0x00008260


	//   ....[18]....
        /*0710*/ 	.word	0x000082a0


	//   ....[19]....
        /*0714*/ 	.word	0x000082e0


	//   ....[20]....
        /*0718*/ 	.word	0x00008300


	//   ....[21]....
        /*071c*/ 	.word	0x00008480


	//   ....[22]....
        /*0720*/ 	.word	0x00008540


	//   ....[23]....
        /*0724*/ 	.word	0x00008580


	//   ....[24]....
        /*0728*/ 	.word	0x000085c0


	//   ....[25]....
        /*072c*/ 	.word	0x00008750


	//   ....[26]....
        /*0730*/ 	.word	0x00008810


	//   ....[27]....
        /*0734*/ 	.word	0x00008850


	//   ....[28]....
        /*0738*/ 	.word	0x00008890


	//   ....[29]....
        /*073c*/ 	.word	0x00008a40


	//   ....[30]....
        /*0740*/ 	.word	0x00008b00


	//   ....[31]....
        /*0744*/ 	.word	0x00008b40


	//   ....[32]....
        /*0748*/ 	.word	0x00008b80


	//   ....[33]....
        /*074c*/ 	.word	0x00008d10


	//   ....[34]....
        /*0750*/ 	.word	0x00008dd0


	//   ....[35]....
        /*0754*/ 	.word	0x00008e10


	//   ....[36]....
        /*0758*/ 	.word	0x00008e50


	//   ....[37]....
        /*075c*/ 	.word	0x00009000


	//   ....[38]....
        /*0760*/ 	.word	0x000090c0


	//   ....[39]....
        /*0764*/ 	.word	0x00009100


	//   ....[40]....
        /*0768*/ 	.word	0x00009140


	//   ....[41]....
        /*076c*/ 	.word	0x000092d0


	//   ....[42]....
        /*0770*/ 	.word	0x00009390


	//   ....[43]....
        /*0774*/ 	.word	0x000093d0


	//   ....[44]....
        /*0778*/ 	.word	0x00009410


	//   ....[45]....
        /*077c*/ 	.word	0x000095b0


	//   ....[46]....
        /*0780*/ 	.word	0x00009670


	//   ....[47]....
        /*0784*/ 	.word	0x000096b0


	//   ....[48]....
        /*0788*/ 	.word	0x000096f0


	//   ....[49]....
        /*078c*/ 	.word	0x0000c9d0


	//   ....[50]....
        /*0790*/ 	.word	0x0000ca20


	//   ....[51]....
        /*0794*/ 	.word	0x0000ca50


	//   ....[52]....
        /*0798*/ 	.word	0x0000caa0


	//   ....[53]....
        /*079c*/ 	.word	0x0000cb20


	//   ....[54]....
        /*07a0*/ 	.word	0x0000cb40


	//   ....[55]....
        /*07a4*/ 	.word	0x0000cb60


	//   ....[56]....
        /*07a8*/ 	.word	0x0000cb80


	//   ....[57]....
        /*07ac*/ 	.word	0x0000cd90


	//   ....[58]....
        /*07b0*/ 	.word	0x0000cdd0


	//   ....[59]....
        /*07b4*/ 	.word	0x0000ce00


	//   ....[60]....
        /*07b8*/ 	.word	0x0000ce50


	//   ....[61]....
        /*07bc*/ 	.word	0x0000cfc0


	//   ....[62]....
        /*07c0*/ 	.word	0x0000cfe0


	//   ....[63]....
        /*07c4*/ 	.word	0x0000d000


	//   ....[64]....
        /*07c8*/ 	.word	0x0000d020


	//   ....[65]....
        /*07cc*/ 	.word	0x0000d230


	//   ....[66]....
        /*07d0*/ 	.word	0x0000d270


	//   ....[67]....
        /*07d4*/ 	.word	0x0000d2a0


	//   ....[68]....
        /*07d8*/ 	.word	0x0000d2f0


	//   ....[69]....
        /*07dc*/ 	.word	0x0000d460


	//   ....[70]....
        /*07e0*/ 	.word	0x0000d480


	//   ....[71]....
        /*07e4*/ 	.word	0x0000d4a0


	//   ....[72]....
        /*07e8*/ 	.word	0x0000d4c0


	//   ....[73]....
        /*07ec*/ 	.word	0x0000d6d0


	//   ....[74]....
        /*07f0*/ 	.word	0x0000d710


	//   ....[75]....
        /*07f4*/ 	.word	0x0000d730


	//   ....[76]....
        /*07f8*/ 	.word	0x0000d780


	//   ....[77]....
        /*07fc*/ 	.word	0x0000d8f0


	//   ....[78]....
        /*0800*/ 	.word	0x0000d910


	//   ....[79]....
        /*0804*/ 	.word	0x0000d930


	//   ....[80]....
        /*0808*/ 	.word	0x0000d950


	//   ....[81]....
        /*080c*/ 	.word	0x000125f0


	//   ....[82]....
        /*0810*/ 	.word	0x00012820


	//   ....[83]....
        /*0814*/ 	.word	0x00012ea0


	//   ....[84]....
        /*0818*/ 	.word	0x00013460


	//   ....[85]....
        /*081c*/ 	.word	0x00013c60


	//   ....[86]....
        /*0820*/ 	.word	0x00013d60


	//   ....[87]....
        /*0824*/ 	.word	0x00013e30


	//   ....[88]....
        /*0828*/ 	.word	0x00013f20


	//   ....[89]....
        /*082c*/ 	.word	0x00014300


	//   ....[90]....
        /*0830*/ 	.word	0x00014340


	//   ....[91]....
        /*0834*/ 	.word	0x00014380


	//   ....[92]....
        /*0838*/ 	.word	0x000143c0


	//   ....[93]....
        /*083c*/ 	.word	0x00017790


	//   ....[94]....
        /*0840*/ 	.word	0x00017a20


	//   ....[95]....
        /*0844*/ 	.word	0x00017f60


	//   ....[96]....
        /*0848*/ 	.word	0x000183e0


	//   ....[97]....
        /*084c*/ 	.word	0x000189f0


	//   ....[98]....
        /*0850*/ 	.word	0x00018ad0


	//   ....[99]....
        /*0854*/ 	.word	0x00018bb0


	//   ....[100]....
        /*0858*/ 	.word	0x00018c00


	//   ....[101]....
        /*085c*/ 	.word	0x00018ee0


	//   ....[102]....
        /*0860*/ 	.word	0x00018f30


	//   ....[103]....
        /*0864*/ 	.word	0x00019040


	//   ....[104]....
        /*0868*/ 	.word	0x000190a0


	//   ....[105]....
        /*086c*/ 	.word	0x0001c320


	//   ....[106]....
        /*0870*/ 	.word	0x0001c390


	//   ....[107]....
        /*0874*/ 	.word	0x0001c440


	//   ....[108]....
        /*0878*/ 	.word	0x0001c580


	//   ....[109]....
        /*087c*/ 	.word	0x0001c610


	//   ....[110]....
        /*0880*/ 	.word	0x0001c640


	//   ....[111]....
        /*0884*/ 	.word	0x0001c810


	//   ....[112]....
        /*0888*/ 	.word	0x0001cd60


	//   ....[113]....
        /*088c*/ 	.word	0x0001fdf0


	//   ....[114]....
        /*0890*/ 	.word	0x00020390


	//   ....[115]....
        /*0894*/ 	.word	0x00020570


	//   ....[116]....
        /*0898*/ 	.word	0x000209e0


	//   ....[117]....
        /*089c*/ 	.word	0x00020fe0


	//   ....[118]....
        /*08a0*/ 	.word	0x000210b0


	//   ....[119]....
        /*08a4*/ 	.word	0x00021130


	//   ....[120]....
        /*08a8*/ 	.word	0x00021180


	//   ....[121]....
        /*08ac*/ 	.word	0x00021480


	//   ....[122]....
        /*08b0*/ 	.word	0x000214d0


	//   ....[123]....
        /*08b4*/ 	.word	0x00021610


	//   ....[124]....
        /*08b8*/ 	.word	0x00021670


	//   ....[125]....
        /*08bc*/ 	.word	0x00023460


	//   ....[126]....
        /*08c0*/ 	.word	0x00023470


	//   ....[127]....
        /*08c4*/ 	.word	0x00023480


	//   ....[128]....
        /*08c8*/ 	.word	0x00023490


	//   ....[129]....
        /*08cc*/ 	.word	0x000234c0


	//   ....[130]....
        /*08d0*/ 	.word	0x000234e0


	//   ....[131]....
        /*08d4*/ 	.word	0x00023500


	//   ....[132]....
        /*08d8*/ 	.word	0x00023510


	//   ....[133]....
        /*08dc*/ 	.word	0x00025050


	//   ....[134]....
        /*08e0*/ 	.word	0x00025090


	//   ....[135]....
        /*08e4*/ 	.word	0x000250c0


	//   ....[136]....
        /*08e8*/ 	.word	0x000250e0


	//   ....[137]....
        /*08ec*/ 	.word	0x00025100


	//   ....[138]....
        /*08f0*/ 	.word	0x00025120


	//   ....[139]....
        /*08f4*/ 	.word	0x00025130


	//   ....[140]....
        /*08f8*/ 	.word	0x00025140


	//   ....[141]....
        /*08fc*/ 	.word	0x00025380


	//   ....[142]....
        /*0900*/ 	.word	0x00025390


	//   ....[143]....
        /*0904*/ 	.word	0x00025490


	//   ....[144]....
        /*0908*/ 	.word	0x000254c0


	//   ....[145]....
        /*090c*/ 	.word	0x000255a0


	//   ....[146]....
        /*0910*/ 	.word	0x000255d0


	//   ....[147]....
        /*0914*/ 	.word	0x000256b0


	//   ....[148]....
        /*0918*/ 	.word	0x000256e0


	//   ....[149]....
        /*091c*/ 	.word	0x000257c0


	//   ....[150]....
        /*0920*/ 	.word	0x000257f0


	//   ....[151]....
        /*0924*/ 	.word	0x000258d0


	//   ....[152]....
        /*0928*/ 	.word	0x00025900


	//   ....[153]....
        /*092c*/ 	.word	0x000259e0


	//   ....[154]....
        /*0930*/ 	.word	0x00025a10


	//   ....[155]....
        /*0934*/ 	.word	0x00025af0


	//   ....[156]....
        /*0938*/ 	.word	0x00025b10


	//   ....[157]....
        /*093c*/ 	.word	0x00026280


	//   ....[158]....
        /*0940*/ 	.word	0x00026290


	//   ....[159]....
        /*0944*/ 	.word	0x00026360


	//   ....[160]....
        /*0948*/ 	.word	0x00026390


	//   ....[161]....
        /*094c*/ 	.word	0x00026460


	//   ....[162]....
        /*0950*/ 	.word	0x00026490


	//   ....[163]....
        /*0954*/ 	.word	0x00026560


	//   ....[164]....
        /*0958*/ 	.word	0x00026590


	//   ....[165]....
        /*095c*/ 	.word	0x00026660


	//   ....[166]....
        /*0960*/ 	.word	0x00026690


	//   ....[167]....
        /*0964*/ 	.word	0x00026760


	//   ....[168]....
        /*0968*/ 	.word	0x00026790


	//   ....[169]....
        /*096c*/ 	.word	0x00026860


	//   ....[170]....
        /*0970*/ 	.word	0x00026890


	//   ....[171]....
        /*0974*/ 	.word	0x00026960


	//   ....[172]....
        /*0978*/ 	.word	0x00026980


	//----- nvinfo : EIATTR_EXIT_INSTR_OFFSETS
	.align		4
.L_396:
        /*097c*/ 	.byte	0x04, 0x1c
        /*097e*/ 	.short	(.L_398 - .L_397)


	//   ....[0]....
.L_397:
        /*0980*/ 	.word	0x00000370


	//   ....[1]....
        /*0984*/ 	.word	0x00025b20


	//   ....[2]....
        /*0988*/ 	.word	0x00025b80


	//   ....[3]....
        /*098c*/ 	.word	0x00025be0


	//   ....[4]....
        /*0990*/ 	.word	0x00026990


	//   ....[5]....
        /*0994*/ 	.word	0x000269e0


	//   ....[6]....
        /*0998*/ 	.word	0x00026a40


	//----- nvinfo : EIATTR_CTAIDZ_USED
	.align		4
.L_398:
        /*099c*/ 	.byte	0x01, 0x04
	.zero		2


	//----- nvinfo : EIATTR_MAX_THREADS
	.align		4
        /*09a0*/ 	.byte	0x04, 0x05
        /*09a2*/ 	.short	(.L_400 - .L_399)
.L_399:
        /*09a4*/ 	.word	0x00000080
        /*09a8*/ 	.word	0x00000001
        /*09ac*/ 	.word	0x00000001


	//----- nvinfo : EIATTR_CRS_STACK_SIZE
	.align		4
.L_400:
        /*09b0*/ 	.byte	0x04, 0x1e
        /*09b2*/ 	.short	(.L_402 - .L_401)
.L_401:
        /*09b4*/ 	.word	0x00000000
.L_402:


//--------------------- .nv.info._ZN7cutlass13device_kernelIN5flash19enable_sm80_to_sm89INS1_16FlashAttnFwdSm80INS1_25CollectiveMainloopFwdSm80ILi4ELi1ELb0EN4cute5tupleIJNS5_1CILi128EEENS7_ILi64EEES8_EEELi128ENS_6half_tEfNS_4arch4Sm80ELb1ELb0ELb1ELb0ELb0ELb0ELb1ELb0EEENS1_21CollectiveEpilogueFwdINS6_IJS8_S8_S9_EEENS6_IJNS7_ILi1EEESH_SH_EEESB_SD_Li128ELb0ELb1ELb0ELb0EEENS1_30DynamicPersistentTileSchedulerILi128ELi128ELb0ELb1ELb0EEEEEEEEEvNT_6ParamsE --------------------------
	.section	.nv.info._ZN7cutlass13device_kernelIN5flash19enable_sm80_to_sm89INS1_16FlashAttnFwdSm80INS1_25CollectiveMainloopFwdSm80ILi4ELi1ELb0EN4cute5tupleIJNS5_1CILi128EEENS7_ILi64EEES8_EEELi128ENS_6half_tEfNS_4arch4Sm80ELb1ELb0ELb1ELb0ELb0ELb0ELb1ELb0EEENS1_21CollectiveEpilogueFwdINS6_IJS8_S8_S9_EEENS6_IJNS7_ILi1EEESH_SH_EEESB_SD_Li128ELb0ELb1ELb0ELb0EEENS1_30DynamicPersistentTileSchedulerILi128ELi128ELb0ELb1ELb0EEEEEEEEEvNT_6ParamsE,"",@"SHT_CUDA_INFO"
	.sectionflags	@""
	.align	4


	//----- nvinfo : EIATTR_CUDA_API_VERSION
	.align		4
        /*0000*/ 	.byte	0x04, 0x37
        /*0002*/ 	.short	(.L_404 - .L_403)
.L_403:
        /*0004*/ 	.word	0x00000082


	//----- nvinfo : EIATTR_SW2861232_WAR
	.align		4
.L_404:
        /*0008*/ 	.byte	0x01, 0x35
	.zero		2


	//----- nvinfo : EIATTR_PARAM_CBANK
	.align		4
        /*000c*/ 	.byte	0x04, 0x0a
        /*000e*/ 	.short	(.L_406 - .L_405)
	.align		4
.L_405:
        /*0010*/ 	.word	index@(.nv.constant0._ZN7cutlass13device_kernelIN5flash19enable_sm80_to_sm89INS1_16FlashAttnFwdSm80INS1_25CollectiveMainloopFwdSm80ILi4ELi1ELb0EN4cute5tupleIJNS5_1CILi128EEENS7_ILi64EEES8_EEELi128ENS_6half_tEfNS_4arch4Sm80ELb1ELb0ELb1ELb0ELb0ELb0ELb1ELb0EEENS1_21CollectiveEpilogueFwdINS6_IJS8_S8_S9_EEENS6_IJNS7_ILi1EEESH_SH_EEESB_SD_Li128ELb0ELb1ELb0ELb0EEENS1_30DynamicPersistentTileSchedulerILi128ELi128ELb0ELb1ELb0EEEEEEEEEvNT_6ParamsE)
        /*0014*/ 	.short	0x0160
        /*0016*/ 	.short	0x0428


	//----- nvinfo : EIATTR_CBANK_PARAM_SIZE
	.align		4
.L_406:
        /*0018*/ 	.byte	0x03, 0x19
        /*001a*/ 	.short	0x0428


	//----- nvinfo : EIATTR_KPARAM_INFO
	.align		4
        /*001c*/ 	.byte	0x04, 0x17
        /*001e*/ 	.short	(.L_408 - .L_407)
.L_407:
        /*0020*/ 	.word	0x00000000
        /*0024*/ 	.short	0x0000
        /*0026*/ 	.short	0x0000
        /*0028*/ 	.byte	0x00, 0xf0, 0xa1, 0x10


	//----- nvinfo : EIATTR_MAXREG_COUNT
	.align		4
.L_408:
        /*002c*/ 	.byte	0x03, 0x1b
        /*002e*/ 	.short	0x00ff


	//----- nvinfo : EIATTR_NUM_BARRIERS
	.align		4
        /*0030*/ 	.byte	0x02, 0x4c
        /*0032*/ 	.byte	0x06
	.zero		1


	//----- nvinfo : EIATTR_ANNOTATIONS
	.align		4
        /*0034*/ 	.byte	0x04, 0x55
        /*0036*/ 	.short	(.L_410 - .L_409)


	//   ....[0]....
.L_409:
        /* <DEDUP_REMOVED lines=108> */


	//----- nvinfo : EIATTR_MERCURY_ISA_VERSION
	.align		4
.L_410:
        /*06e8*/ 	.byte	0x03, 0x5f
        /*06ea*/ 	.short	0x0000


	//----- nvinfo : EIATTR_INT_WARP_WIDE_INSTR_OFFSETS
	.align		4
        /*06ec*/ 	.byte	0x04, 0x31
        /*06ee*/ 	.short	(.L_412 - .L_411)


	//   ....[0]....
.L_411:
        /*06f0*/ 	.word	0x00011a90


	//   ....[1]....
        /*06f4*/ 	.word	0x00011b10


	//----- nvinfo : EIATTR_COOP_GROUP_MASK_REGIDS
	.align		4
.L_412:
        /*06f8*/ 	.byte	0x04, 0x29
        /*06fa*/ 	.short	(.L_414 - .L_413)


	//   ....[0]....
.L_413:
        /*06fc*/ 	.word	0xffffffff


	//   ....[1]....
        /*0700*/ 	.word	0xffffffff


	//   ....[2]....
        /*0704*/ 	.word	0xffffffff


	//   ....[3]....
        /*0708*/ 	.word	0xffffffff


	//   ....[4]....
        /*070c*/ 	.word	0xffffffff


	//   ....[5]....
        /*0710*/ 	.word	0xffffffff


	//   ....[6]....
        /*0714*/ 	.word	0xffffffff


	//   ....[7]....
        /*0718*/ 	.word	0xffffffff


	//   ....[8]....
        /*071c*/ 	.word	0xffffffff


	//   ....[9]....
        /*0720*/ 	.word	0xffffffff


	//   ....[10]....
        /*0724*/ 	.word	0xffffffff


	//   ....[11]....
        /*0728*/ 	.word	0xffffffff


	//   ....[12]....
        /*072c*/ 	.word	0xffffffff


	//   ....[13]....
        /*0730*/ 	.word	0xffffffff


	//   ....[14]....
        /*0734*/ 	.word	0xffffffff


	//   ....[15]....
        /*0738*/ 	.word	0xffffffff


	//   ....[16]....
        /*073c*/ 	.word	0xffffffff


	//   ....[17]....
        /*0740*/ 	.word	0xffffffff


	//   ....[18]....
        /*0744*/ 	.word	0xffffffff


	//   ....[19]....
        /*0748*/ 	.word	0xffffffff


	//   ....[20]....
        /*074c*/ 	.word	0xffffffff


	//   ....[21]....
        /*0750*/ 	.word	0xffffffff


	//   ....[22]....
        /*0754*/ 	.word	0xffffffff


	//   ....[23]....
        /*0758*/ 	.word	0xffffffff


	//   ....[24]....
        /*075c*/ 	.word	0xffffffff


	//   ....[25]....
        /*0760*/ 	.word	0xffffffff


	//   ....[26]....
        /*0764*/ 	.word	0xffffffff


	//   ....[27]....
        /*0768*/ 	.word	0xffffffff


	//   ....[28]....
        /*076c*/ 	.word	0xffffffff


	//   ....[29]....
        /*0770*/ 	.word	0xffffffff


	//   ....[30]....
        /*0774*/ 	.word	0xffffffff


	//   ....[31]....
        /*0778*/ 	.word	0xffffffff


	//   ....[32]....
        /*077c*/ 	.word	0xffffffff


	//   ....[33]....
        /*0780*/ 	.word	0xffffffff


	//   ....[34]....
        /*0784*/ 	.word	0xffffffff


	//   ....[35]....
        /*0788*/ 	.word	0xffffffff


	//   ....[36]....
        /*078c*/ 	.word	0xffffffff


	//   ....[37]....
        /*0790*/ 	.word	0xffffffff


	//   ....[38]....
        /*0794*/ 	.word	0xffffffff


	//   ....[39]....
        /*0798*/ 	.word	0xffffffff


	//   ....[40]....
        /*079c*/ 	.word	0xffffffff


	//   ....[41]....
        /*07a0*/ 	.word	0xffffffff


	//   ....[42]....
        /*07a4*/ 	.word	0xffffffff


	//   ....[43]....
        /*07a8*/ 	.word	0xffffffff


	//   ....[44]....
        /*07ac*/ 	.word	0xffffffff


	//   ....[45]....
        /*07b0*/ 	.word	0xffffffff


	//   ....[46]....
        /*07b4*/ 	.word	0xffffffff


	//   ....[47]....
        /*07b8*/ 	.word	0xffffffff


	//   ....[48]....
        /*07bc*/ 	.word	0xffffffff


	//   ....[49]....
        /*07c0*/ 	.word	0xffffffff


	//   ....[50]....
        /*07c4*/ 	.word	0xffffffff


	//   ....[51]....
        /*07c8*/ 	.word	0xffffffff


	//   ....[52]....
        /*07cc*/ 	.word	0xffffffff


	//   ....[53]....
        /*07d0*/ 	.word	0xffffffff


	//   ....[54]....
        /*07d4*/ 	.word	0xffffffff


	//   ....[55]....
        /*07d8*/ 	.word	0xffffffff


	//   ....[56]....
        /*07dc*/ 	.word	0xffffffff


	//   ....[57]....
        /*07e0*/ 	.word	0xffffffff


	//   ....[58]....
        /*07e4*/ 	.word	0xffffffff


	//   ....[59]....
        /*07e8*/ 	.word	0xffffffff


	//   ....[60]....
        /*07ec*/ 	.word	0xffffffff


	//   ....[61]....
        /*07f0*/ 	.word	0xffffffff


	//   ....[62]....
        /*07f4*/ 	.word	0xffffffff


	//   ....[63]....
        /*07f8*/ 	.word	0xffffffff


	//   ....[64]....
        /*07fc*/ 	.word	0xffffffff


	//   ....[65]....
        /*0800*/ 	.word	0xffffffff


	//   ....[66]....
        /*0804*/ 	.word	0xffffffff


	//   ....[67]....
        /*0808*/ 	.word	0xffffffff


	//   ....[68]....
        /*080c*/ 	.word	0xffffffff


	//   ....[69]....
        /*0810*/ 	.word	0xffffffff


	//   ....[70]....
        /*0814*/ 	.word	0xffffffff


	//   ....[71]....
        /*0818*/ 	.word	0xffffffff


	//   ....[72]....
        /*081c*/ 	.word	0xffffffff


	//   ....[73]....
        /*0820*/ 	.word	0xffffffff


	//   ....[74]....
        /*0824*/ 	.word	0xffffffff


	//   ....[75]....
        /*0828*/ 	.word	0xffffffff


	//   ....[76]....
        /*082c*/ 	.word	0xffffffff


	//   ....[77]....
        /*0830*/ 	.word	0xffffffff


	//   ....[78]....
        /*0834*/ 	.word	0xffffffff


	//   ....[79]....
        /*0838*/ 	.word	0xffffffff


	//   ....[80]....
        /*083c*/ 	.word	0xffffffff


	//   ....[81]....
        /*0840*/ 	.word	0xffffffff


	//   ....[82]....
        /*0844*/ 	.word	0xffffffff


	//   ....[83]....
        /*0848*/ 	.word	0xffffffff


	//   ....[84]....
        /*084c*/ 	.word	0xffffffff


	//   ....[85]....
        /*0850*/ 	.word	0xffffffff


	//   ....[86]....
        /*0854*/ 	.word	0xffffffff


	//   ....[87]....
        /*0858*/ 	.word	0xffffffff


	//   ....[88]....
        /*085c*/ 	.word	0xffffffff


	//   ....[89]....
        /*0860*/ 	.word	0xffffffff


	//   ....[90]....
        /*0864*/ 	.word	0xffffffff


	//   ....[91]....
        /*0868*/ 	.word	0xffffffff


	//   ....[92]....
        /*086c*/ 	.word	0xffffffff


	//   ....[93]....
        /*0870*/ 	.word	0xffffffff


	//   ....[94]....
        /*0874*/ 	.word	0xffffffff


	//   ....[95]....
        /*0878*/ 	.word	0xffffffff


	//   ....[96]....
        /*087c*/ 	.word	0xffffffff


	//   ....[97]....
        /*0880*/ 	.word	0xffffffff


	//   ....[98]....
        /*0884*/ 	.word	0xffffffff


	//   ....[99]....
        /*0888*/ 	.word	0xffffffff


	//   ....[100]....
        /*088c*/ 	.word	0xffffffff


	//   ....[101]....
        /*0890*/ 	.word	0xffffffff


	//   ....[102]....
        /*0894*/ 	.word	0xffffffff


	//   ....[103]....
        /*0898*/ 	.word	0xffffffff


	//   ....[104]....
        /*089c*/ 	.word	0xffffffff


	//   ....[105]....
        /*08a0*/ 	.word	0xffffffff


	//   ....[106]....
        /*08a4*/ 	.word	0xffffffff


	//   ....[107]....
        /*08a8*/ 	.word	0xffffffff


	//   ....[108]....
        /*08ac*/ 	.word	0xffffffff


	//   ....[109]....
        /*08b0*/ 	.word	0xffffffff


	//   ....[110]....
        /*08b4*/ 	.word	0xffffffff


	//   ....[111]....
        /*08b8*/ 	.word	0xffffffff


	//   ....[112]....
        /*08bc*/ 	.word	0xffffffff


	//   ....[113]....
        /*08c0*/ 	.word	0xffffffff


	//   ....[114]....
        /*08c4*/ 	.word	0xffffffff


	//   ....[115]....
        /*08c8*/ 	.word	0xffffffff


	//   ....[116]....
        /*08cc*/ 	.word	0xffffffff


	//   ....[117]....
        /*08d0*/ 	.word	0xffffffff


	//   ....[118]....
        /*08d4*/ 	.word	0xffffffff


	//   ....[119]....
        /*08d8*/ 	.word	0xffffffff


	//   ....[120]....
        /*08dc*/ 	.word	0xffffffff


	//   ....[121]....
        /*08e0*/ 	.word	0xffffffff


	//   ....[122]....
        /*08e4*/ 	.word	0xffffffff


	//   ....[123]....
        /*08e8*/ 	.word	0xffffffff


	//   ....[124]....
        /*08ec*/ 	.word	0xffffffff


	//   ....[125]....
        /*08f0*/ 	.word	0xffffffff


	//   ....[126]....
        /*08f4*/ 	.word	0xffffffff


	//   ....[127]....
        /*08f8*/ 	.word	0xffffffff


	//   ....[128]....
        /*08fc*/ 	.word	0xffffffff


	//   ....[129]....
        /*0900*/ 	.word	0xffffffff


	//   ....[130]....
        /*0904*/ 	.word	0xffffffff


	//   ....[131]....
        /*0908*/ 	.word	0xffffffff


	//   ....[132]....
        /*090c*/ 	.word	0xffffffff


	//   ....[133]....
        /*0910*/ 	.word	0xffffffff


	//   ....[134]....
        /*0914*/ 	.word	0xffffffff


	//   ....[135]....
        /*0918*/ 	.word	0xffffffff


	//   ....[136]....
        /*091c*/ 	.word	0xffffffff


	//   ....[137]....
        /*0920*/ 	.word	0xffffffff


	//   ....[138]....
        /*0924*/ 	.word	0xffffffff


	//   ....[139]....
        /*0928*/ 	.word	0xffffffff


	//----- nvinfo : EIATTR_COOP_GROUP_INSTR_OFFSETS
	.align		4
.L_414:
        /*092c*/ 	.byte	0x04, 0x28
        /*092e*/ 	.short	(.L_416 - .L_415)


	//   ....[0]....
.L_415:
        /*0930*/ 	.word	0x00000050


	//   ....[1]....
        /*0934*/ 	.word	0x00001840


	//   ....[2]....
        /*0938*/ 	.word	0x00001860


	//   ....[3]....
        /*093c*/ 	.word	0x000019a0


	//   ....[4]....
        /*0940*/ 	.word	0x000019b0


	//   ....[5]....
        /*0944*/ 	.word	0x00001ae0


	//   ....[6]....
        /*0948*/ 	.word	0x00001b00


	//   ....[7]....
        /*094c*/ 	.word	0x00001c30


	//   ....[8]....
        /*0950*/ 	.word	0x00001c40


	//   ....[9]....
        /*0954*/ 	.word	0x00001d70


	//   ....[10]....
        /*0958*/ 	.word	0x00001d90


	//   ....[11]....
        /*095c*/ 	.word	0x00001ec0


	//   ....[12]....
        /*0960*/ 	.word	0x00001ed0


	//   ....[13]....
        /*0964*/ 	.word	0x00002000


	//   ....[14]....
        /*0968*/ 	.word	0x00002020


	//   ....[15]....
        /*096c*/ 	.word	0x00002150


	//   ....[16]....
        /*0970*/ 	.word	0x00002160


	//   ....[17]....
        /*0974*/ 	.word	0x00003f30


	//   ....[18]....
        /*0978*/ 	.word	0x00003f50


	//   ....[19]....
        /*097c*/ 	.word	0x00004540


	//   ....[20]....
        /*0980*/ 	.word	0x00004570


	//   ....[21]....
        /*0984*/ 	.word	0x000045a0


	//   ....[22]....
        /*0988*/ 	.word	0x000045f0


	//   ....[23]....
        /*098c*/ 	.word	0x00004660


	//   ....[24]....
        /*0990*/ 	.word	0x000047d0


	//   ....[25]....
        /*0994*/ 	.word	0x00004c20


	//   ....[26]....
        /*0998*/ 	.word	0x00004e50


	//   ....[27]....
        /*099c*/ 	.word	0x00004e70


	//   ....[28]....
        /*09a0*/ 	.word	0x00004f30


	//   ....[29]....
        /*09a4*/ 	.word	0x00007450


	//   ....[30]....
        /*09a8*/ 	.word	0x00007460


	//   ....[31]....
        /*09ac*/ 	.word	0x00008100


	//   ....[32]....
        /*09b0*/ 	.word	0x00008130


	//   ....[33]....
        /*09b4*/ 	.word	0x000090c0


	//   ....[34]....
        /*09b8*/ 	.word	0x00009130


	//   ....[35]....
        /*09bc*/ 	.word	0x00009190


	//   ....[36]....
        /*09c0*/ 	.word	0x000091b0


	//   ....[37]....
        /*09c4*/ 	.word	0x000091f0


	//   ....[38]....
        /*09c8*/ 	.word	0x00009210


	//   ....[39]....
        /*09cc*/ 	.word	0x00009250


	//   ....[40]....
        /*09d0*/ 	.word	0x00009290


	//   ....[41]....
        /*09d4*/ 	.word	0x0000da90


	//   ....[42]....
        /*09d8*/ 	.word	0x0000dac0


	//   ....[43]....
        /*09dc*/ 	.word	0x0000db10


	//   ....[44]....
        /*09e0*/ 	.word	0x0000db90


	//   ....[45]....
        /*09e4*/ 	.word	0x0000dc10


	//   ....[46]....
        /*09e8*/ 	.word	0x0000dc40


	//   ....[47]....
        /*09ec*/ 	.word	0x0000e160


	//   ....[48]....
        /*09f0*/ 	.word	0x0000e390


	//   ....[49]....
        /*09f4*/ 	.word	0x00010e90


	//   ....[50]....
        /*09f8*/ 	.word	0x00010f00


	//   ....[51]....
        /*09fc*/ 	.word	0x00010f10


	//   ....[52]....
        /*0a00*/ 	.word	0x00010f20


	//   ....[53]....
        /*0a04*/ 	.word	0x00010f50


	//   ....[54]....
        /*0a08*/ 	.word	0x00010f70


	//   ....[55]....
        /*0a0c*/ 	.word	0x00010f80


	//   ....[56]....
        /*0a10*/ 	.word	0x00010f90


	//   ....[57]....
        /*0a14*/ 	.word	0x000124e0


	//   ....[58]....
        /*0a18*/ 	.word	0x00012900


	//   ....[59]....
        /*0a1c*/ 	.word	0x00012920


	//   ....[60]....
        /*0a20*/ 	.word	0x00012940


	//   ....[61]....
        /*0a24*/ 	.word	0x00012950


	//   ....[62]....
        /*0a28*/ 	.word	0x00012960


	//   ....[63]....
        /*0a2c*/ 	.word	0x00012970


	//   ....[64]....
        /*0a30*/ 	.word	0x00012980


	//   ....[65]....
        /*0a34*/ 	.word	0x00012990


	//   ....[66]....
        /*0a38*/ 	.word	0x00012c20


	//   ....[67]....
        /*0a3c*/ 	.word	0x00012c30


	//   ....[68]....
        /*0a40*/ 	.word	0x00012d10


	//   ....[69]....
        /*0a44*/ 	.word	0x00012d40


	//   ....[70]....
        /*0a48*/ 	.word	0x00012e00


	//   ....[71]....
        /*0a4c*/ 	.word	0x00012e30


	//   ....[72]....
        /*0a50*/ 	.word	0x00012ef0


	//   ....[73]....
        /*0a54*/ 	.word	0x00012f20


	//   ....[74]....
        /*0a58*/ 	.word	0x00012fe0


	//   ....[75]....
        /*0a5c*/ 	.word	0x00013010


	//   ....[76]....
        /*0a60*/ 	.word	0x000130d0


	//   ....[77]....
        /*0a64*/ 	.word	0x00013100


	//   ....[78]....
        /*0a68*/ 	.word	0x000131c0


	//   ....[79]....
        /*0a6c*/ 	.word	0x000131f0


	//   ....[80]....
        /*0a70*/ 	.word	0x000132b0


	//   ....[81]....
        /*0a74*/ 	.word	0x000132d0


	//   ....[82]....
        /*0a78*/ 	.word	0x00013840


	//   ....[83]....
        /*0a7c*/ 	.word	0x00013860


	//   ....[84]....
        /*0a80*/ 	.word	0x00013990


	//   ....[85]....
        /*0a84*/ 	.word	0x000139a0


	//   ....[86]....
        /*0a88*/ 	.word	0x00013ac0


	//   ....[87]....
        /*0a8c*/ 	.word	0x00013ae0


	//   ....[88]....
        /*0a90*/ 	.word	0x00013c00


	//   ....[89]....
        /*0a94*/ 	.word	0x00013c10


	//   ....[90]....
        /*0a98*/ 	.word	0x00013d30


	//   ....[91]....
        /*0a9c*/ 	.word	0x00013d50


	//   ....[92]....
        /*0aa0*/ 	.word	0x00013e70


	//   ....[93]....
        /*0aa4*/ 	.word	0x00013e80


	//   ....[94]....
        /*0aa8*/ 	.word	0x00013fa0


	//   ....[95]....
        /*0aac*/ 	.word	0x00013fc0


	//   ....[96]....
        /*0ab0*/ 	.word	0x000140e0


	//   ....[97]....
        /*0ab4*/ 	.word	0x000140f0


	//   ....[98]....
        /*0ab8*/ 	.word	0x00014280


	//   ....[99]....
        /*0abc*/ 	.word	0x00014370


	//   ....[100]....
        /*0ac0*/ 	.word	0x000143e0


	//   ....[101]....
        /*0ac4*/ 	.word	0x00014440


	//   ....[102]....
        /*0ac8*/ 	.word	0x000144a0


	//   ....[103]....
        /*0acc*/ 	.word	0x00014500


	//   ....[104]....
        /*0ad0*/ 	.word	0x00014570


	//   ....[105]....
        /*0ad4*/ 	.word	0x000145d0


	//   ....[106]....
        /*0ad8*/ 	.word	0x00014630


	//   ....[107]....
        /*0adc*/ 	.word	0x00014690


	//   ....[108]....
        /*0ae0*/ 	.word	0x00014700


	//   ....[109]....
        /*0ae4*/ 	.word	0x00014760


	//   ....[110]....
        /*0ae8*/ 	.word	0x000147c0


	//   ....[111]....
        /*0aec*/ 	.word	0x00014820


	//   ....[112]....
        /*0af0*/ 	.word	0x00014890


	//   ....[113]....
        /*0af4*/ 	.word	0x000148f0


	//   ....[114]....
        /*0af8*/ 	.word	0x00014950


	//   ....[115]....
        /*0afc*/ 	.word	0x000149b0


	//   ....[116]....
        /*0b00*/ 	.word	0x00014a10


	//   ....[117]....
        /*0b04*/ 	.word	0x00014a60


	//   ....[118]....
        /*0b08*/ 	.word	0x00014ac0


	//   ....[119]....
        /*0b0c*/ 	.word	0x00014b10


	//   ....[120]....
        /*0b10*/ 	.word	0x00014b70


	//   ....[121]....
        /*0b14*/ 	.word	0x00014bc0


	//   ....[122]....
        /*0b18*/ 	.word	0x00014c20


	//   ....[123]....
        /*0b1c*/ 	.word	0x00014c80


	//   ....[124]....
        /*0b20*/ 	.word	0x00014cf0


	//   ....[125]....
        /*0b24*/ 	.word	0x00014d50


	//   ....[126]....
        /*0b28*/ 	.word	0x00014db0


	//   ....[127]....
        /*0b2c*/ 	.word	0x00014e10


	//   ....[128]....
        /*0b30*/ 	.word	0x00014e80


	//   ....[129]....
        /*0b34*/ 	.word	0x00014ee0


	//   ....[130]....
        /*0b38*/ 	.word	0x00014f40


	//   ....[131]....
        /*0b3c*/ 	.word	0x00014fa0


	//   ....[132]....
        /*0b40*/ 	.word	0x00015010


	//   ....[133]....
        /*0b44*/ 	.word	0x00015070


	//   ....[134]....
        /*0b48*/ 	.word	0x000150d0


	//   ....[135]....
        /*0b4c*/ 	.word	0x00015130


	//   ....[136]....
        /*0b50*/ 	.word	0x000151a0


	//   ....[137]....
        /*0b54*/ 	.word	0x00015200


	//   ....[138]....
        /*0b58*/ 	.word	0x00015260


	//   ....[139]....
        /*0b5c*/ 	.word	0x000152d0


	//----- nvinfo : EIATTR_EXIT_INSTR_OFFSETS
	.align		4
.L_416:
        /*0b60*/ 	.byte	0x04, 0x1c
        /*0b62*/ 	.short	(.L_418 - .L_417)


	//   ....[0]....
.L_417:
        /*0b64*/ 	.word	0x000000a0


	//   ....[1]....
        /*0b68*/ 	.word	0x00014320


	//----- nvinfo : EIATTR_MAX_THREADS
	.align		4
.L_418:
        /*0b6c*/ 	.byte	0x04, 0x05
        /*0b6e*/ 	.short	(.L_420 - .L_419)
.L_419:
        /*0b70*/ 	.word	0x00000080
        /*0b74*/ 	.word	0x00000001
        /*0b78*/ 	.word	0x00000001


	//----- nvinfo : EIATTR_CRS_STACK_SIZE
	.align		4
.L_420:
        /*0b7c*/ 	.byte	0x04, 0x1e
        /*0b7e*/ 	.short	(.L_422 - .L_421)
.L_421:
        /*0b80*/ 	.word	0x00000000
.L_422:


//--------------------- .nv.info._ZN7cutlass13device_kernelIN5flash19enable_sm80_to_sm89INS1_16FlashAttnFwdSm80INS1_25CollectiveMainloopFwdSm80ILi4ELi1ELb0EN4cute5tupleIJNS5_1CILi128EEENS7_ILi64EEES8_EEELi128ENS_6half_tEfNS_4arch4Sm80ELb1ELb0ELb1ELb1ELb0ELb0ELb1ELb0EEENS1_21CollectiveEpilogueFwdINS6_IJS8_S8_S9_EEENS6_IJNS7_ILi1EEESH_SH_EEESB_SD_Li128ELb1ELb1ELb0ELb0EEENS1_19SingleTileSchedulerILb1ELb0ELb1ELi128EEEEEEEEEvNT_6ParamsE --------------------------
	.section	.nv.info._ZN7cutlass13device_kernelIN5flash19enable_sm80_to_sm89INS1_16FlashAttnFwdSm80INS1_25CollectiveMainloopFwdSm80ILi4ELi1ELb0EN4cute5tupleIJNS5_1CILi128EEENS7_ILi64EEES8_EEELi128ENS_6half_tEfNS_4arch4Sm80ELb1ELb0ELb1ELb1ELb0ELb0ELb1ELb0EEENS1_21CollectiveEpilogueFwdINS6_IJS8_S8_S9_EEENS6_IJNS7_ILi1EEESH_SH_EEESB_SD_Li128ELb1ELb1ELb0ELb0EEENS1_19SingleTileSchedulerILb1ELb0ELb1ELi128EEEEEEEEEvNT_6ParamsE,"",@"SHT_CUDA_INFO"
	.sectionflags	@""
	.align	4


	//----- nvinfo : EIATTR_CUDA_API_VERSION
	.align		4
        /*0000*/ 	.byte	0x04, 0x37
        /*0002*/ 	.short	(.L_424 - .L_423)
.L_423:
        /*0004*/ 	.word	0x00000082


	//----- nvinfo : EIATTR_SW2861232_WAR
	.align		4
.L_424:
        /*0008*/ 	.byte	0x01, 0x35
	.zero		2


	//----- nvinfo : EIATTR_PARAM_CBANK
	.align		4
        /*000c*/ 	.byte	0x04, 0x0a
        /*000e*/ 	.short	(.L_426 - .L_425)
	.align		4
.L_425:
        /*0010*/ 	.word	index@(.nv.constant0._ZN7cutlass13device_kernelIN5flash19enable_sm80_to_sm89INS1_16FlashAttnFwdSm80INS1_25CollectiveMainloopFwdSm80ILi4ELi1ELb0EN4cute5tupleIJNS5_1CILi128EEENS7_ILi64EEES8_EEELi128ENS_6half_tEfNS_4arch4Sm80ELb1ELb0ELb1ELb1ELb0ELb0ELb1ELb0EEENS1_21CollectiveEpilogueFwdINS6_IJS8_S8_S9_EEENS6_IJNS7_ILi1EEESH_SH_EEESB_SD_Li128ELb1ELb1ELb0ELb0EEENS1_19SingleTileSchedulerILb1ELb0ELb1ELi128EEEEEEEEEvNT_6ParamsE)
        /*0014*/ 	.short	0x0160
        /*0016*/ 	.short	0x0418


	//----- nvinfo : EIATTR_CBANK_PARAM_SIZE
	.align		4
.L_426:
        /*0018*/ 	.byte	0x03, 0x19
        /*001a*/ 	.short	0x0418


	//----- nvinfo : EIATTR_KPARAM_INFO
	.align		4
        /*001c*/ 	.byte	0x04, 0x17
        /*001e*/ 	.short	(.L_428 - .L_427)
.L_427:
        /*0020*/ 	.word	0x00000000
        /*0024*/ 	.short	0x0000
        /*0026*/ 	.short	0x0000
        /*0028*/ 	.byte	0x00, 0xf0, 0x61, 0x10


	//----- nvinfo : EIATTR_MAXREG_COUNT
	.align		4
.L_428:
        /*002c*/ 	.byte	0x03, 0x1b
        /*002e*/ 	.short	0x00ff


	//----- nvinfo : EIATTR_NUM_BARRIERS
	.align		4
        /*0030*/ 	.byte	0x02, 0x4c
        /*0032*/ 	.byte	0x02
	.zero		1


	//----- nvinfo : EIATTR_ANNOTATIONS
	.align		4
        /*0034*/ 	.byte	0x04, 0x55
        /*0036*/ 	.short	(.L_430 - .L_429)


	//   ....[0]....
.L_429:
        /* <DEDUP_REMOVED lines=81> */


	//----- nvinfo : EIATTR_MERCURY_ISA_VERSION
	.align		4
.L_430:
        /*0530*/ 	.byte	0x03, 0x5f
        /*0532*/ 	.short	0x0000


	//----- nvinfo : EIATTR_INT_WARP_WIDE_INSTR_OFFSETS
	.align		4
        /*0534*/ 	.byte	0x04, 0x31
        /*0536*/ 	.short	(.L_432 - .L_431)


	//   ....[0]....
.L_431:
        /*0538*/ 	.word	0x00001e80


	//----- nvinfo : EIATTR_COOP_GROUP_MASK_REGIDS
	.align		4
.L_432:
        /*053c*/ 	.byte	0x04, 0x29
        /*053e*/ 	.short	(.L_434 - .L_433)


	//   ....[0]....
.L_433:
        /*0540*/ 	.word	0xffffffff


	//   ....[1]....
        /*0544*/ 	.word	0xffffffff


	//   ....[2]....
        /*0548*/ 	.word	0xffffffff


	//   ....[3]....
        /*054c*/ 	.word	0xffffffff


	//   ....[4]....
        /*0550*/ 	.word	0xffffffff


	//   ....[5]....
        /*0554*/ 	.word	0xffffffff


	//   ....[6]....
        /*0558*/ 	.word	0xffffffff


	//   ....[7]....
        /*055c*/ 	.word	0xffffffff


	//   ....[8]....
        /*0560*/ 	.word	0xffffffff


	//   ....[9]....
        /*0564*/ 	.word	0xffffffff


	//   ....[10]....
        /*0568*/ 	.word	0xffffffff


	//   ....[11]....
        /*056c*/ 	.word	0xffffffff


	//   ....[12]....
        /*0570*/ 	.word	0xffffffff


	//   ....[13]....
        /*0574*/ 	.word	0xffffffff


	//   ....[14]....
        /*0578*/ 	.word	0xffffffff


	//   ....[15]....
        /*057c*/ 	.word	0xffffffff


	//   ....[16]....
        /*0580*/ 	.word	0xffffffff


	//   ....[17]....
        /*0584*/ 	.word	0xffffffff


	//   ....[18]....
        /*0588*/ 	.word	0xffffffff


	//   ....[19]....
        /*058c*/ 	.word	0xffffffff


	//   ....[20]....
        /*0590*/ 	.word	0xffffffff


	//   ....[21]....
        /*0594*/ 	.word	0xffffffff


	//   ....[22]....
        /*0598*/ 	.word	0xffffffff


	//   ....[23]....
        /*059c*/ 	.word	0xffffffff


	//   ....[24]....
        /*05a0*/ 	.word	0xffffffff


	//   ....[25]....
        /*05a4*/ 	.word	0xffffffff


	//   ....[26]....
        /*05a8*/ 	.word	0xffffffff


	//   ....[27]....
        /*05ac*/ 	.word	0xffffffff


	//   ....[28]....
        /*05b0*/ 	.word	0xffffffff


	//   ....[29]....
        /*05b4*/ 	.word	0xffffffff


	//   ....[30]....
        /*05b8*/ 	.word	0xffffffff


	//   ....[31]....
        /*05bc*/ 	.word	0xffffffff


	//   ....[32]....
        /*05c0*/ 	.word	0xffffffff


	//   ....[33]....
        /*05c4*/ 	.word	0xffffffff


	//   ....[34]....
        /*05c8*/ 	.word	0xffffffff


	//   ....[35]....
        /*05cc*/ 	.word	0xffffffff


	//   ....[36]....
        /*05d0*/ 	.word	0xffffffff


	//   ....[37]....
        /*05d4*/ 	.word	0xffffffff


	//   ....[38]....
        /*05d8*/ 	.word	0xffffffff


	//   ....[39]....
        /*05dc*/ 	.word	0xffffffff


	//   ....[40]....
        /*05e0*/ 	.word	0xffffffff


	//   ....[41]....
        /*05e4*/ 	.word	0xffffffff


	//   ....[42]....
        /*05e8*/ 	.word	0xffffffff


	//   ....[43]....
        /*05ec*/ 	.word	0xffffffff


	//   ....[44]....
        /*05f0*/ 	.word	0xffffffff


	//   ....[45]....
        /*05f4*/ 	.word	0xffffffff


	//   ....[46]....
        /*05f8*/ 	.word	0xffffffff


	//   ....[47]....
        /*05fc*/ 	.word	0xffffffff


	//   ....[48]....
        /*0600*/ 	.word	0xffffffff


	//   ....[49]....
        /*0604*/ 	.word	0xffffffff


	//   ....[50]....
        /*0608*/ 	.word	0xffffffff


	//   ....[51]....
        /*060c*/ 	.word	0xffffffff


	//   ....[52]....
        /*0610*/ 	.word	0xffffffff


	//   ....[53]....
        /*0614*/ 	.word	0xffffffff


	//   ....[54]....
        /*0618*/ 	.word	0xffffffff


	//   ....[55]....
        /*061c*/ 	.word	0xffffffff


	//   ....[56]....
        /*0620*/ 	.word	0xffffffff


	//   ....[57]....
        /*0624*/ 	.word	0xffffffff


	//   ....[58]....
        /*0628*/ 	.word	0xffffffff


	//   ....[59]....
        /*062c*/ 	.word	0xffffffff


	//   ....[60]....
        /*0630*/ 	.word	0xffffffff


	//   ....[61]....
        /*0634*/ 	.word	0xffffffff


	//   ....[62]....
        /*0638*/ 	.word	0xffffffff


	//   ....[63]....
        /*063c*/ 	.word	0xffffffff


	//   ....[64]....
        /*0640*/ 	.word	0xffffffff


	//   ....[65]....
        /*0644*/ 	.word	0xffffffff


	//   ....[66]....
        /*0648*/ 	.word	0xffffffff


	//   ....[67]....
        /*064c*/ 	.word	0xffffffff


	//   ....[68]....
        /*0650*/ 	.word	0xffffffff


	//   ....[69]....
        /*0654*/ 	.word	0xffffffff


	//   ....[70]....
        /*0658*/ 	.word	0xffffffff


	//   ....[71]....
        /*065c*/ 	.word	0xffffffff


	//   ....[72]....
        /*0660*/ 	.word	0xffffffff


	//   ....[73]....
        /*0664*/ 	.word	0xffffffff


	//   ....[74]....
        /*0668*/ 	.word	0xffffffff


	//   ....[75]....
        /*066c*/ 	.word	0xffffffff


	//   ....[76]....
        /*0670*/ 	.word	0xffffffff


	//   ....[77]....
        /*0674*/ 	.word	0xffffffff


	//   ....[78]....
        /*0678*/ 	.word	0xffffffff


	//   ....[79]....
        /*067c*/ 	.word	0xffffffff


	//   ....[80]....
        /*0680*/ 	.word	0xffffffff


	//   ....[81]....
        /*0684*/ 	.word	0xffffffff


	//   ....[82]....
        /*0688*/ 	.word	0xffffffff


	//   ....[83]....
        /*068c*/ 	.word	0xffffffff


	//   ....[84]....
        /*0690*/ 	.word	0xffffffff


	//   ....[85]....
        /*0694*/ 	.word	0xffffffff


	//   ....[86]....
        /*0698*/ 	.word	0xffffffff


	//   ....[87]....
        /*069c*/ 	.word	0xffffffff


	//   ....[88]....
        /*06a0*/ 	.word	0xffffffff


	//   ....[89]....
        /*06a4*/ 	.word	0xffffffff


	//   ....[90]....
        /*06a8*/ 	.word	0xffffffff


	//   ....[91]....
        /*06ac*/ 	.word	0xffffffff


	//   ....[92]....
        /*06b0*/ 	.word	0xffffffff


	//   ....[93]....
        /*06b4*/ 	.word	0xffffffff


	//   ....[94]....
        /*06b8*/ 	.word	0xffffffff


	//   ....[95]....
        /*06bc*/ 	.word	0xffffffff


	//   ....[96]....
        /*06c0*/ 	.word	0xffffffff


	//----- nvinfo : EIATTR_COOP_GROUP_INSTR_OFFSETS
	.align		4
.L_434:
        /*06c4*/ 	.byte	0x04, 0x28
        /*06c6*/ 	.short	(.L_436 - .L_435)


	//   ....[0]....
.L_435:
        /*06c8*/ 	.word	0x00000090


	//   ....[1]....
        /*06cc*/ 	.word	0x000012c0


	//   ....[2]....
        /*06d0*/ 	.word	0x000012f0


	//   ....[3]....
        /*06d4*/ 	.word	0x00001580


	//   ....[4]....
        /*06d8*/ 	.word	0x000015b0


	//   ....[5]....
        /*06dc*/ 	.word	0x00001690


	//   ....[6]....
        /*06e0*/ 	.word	0x000016c0


	//   ....[7]....
        /*06e4*/ 	.word	0x000017a0


	//   ....[8]....
        /*06e8*/ 	.word	0x000017d0


	//   ....[9]....
        /*06ec*/ 	.word	0x000018b0


	//   ....[10]....
        /*06f0*/ 	.word	0x000018e0


	//   ....[11]....
        /*06f4*/ 	.word	0x000019c0


	//   ....[12]....
        /*06f8*/ 	.word	0x000019f0


	//   ....[13]....
        /*06fc*/ 	.word	0x00001ad0


	//   ....[14]....
        /*0700*/ 	.word	0x00001b00


	//   ....[15]....
        /*0704*/ 	.word	0x00001be0


	//   ....[16]....
        /*0708*/ 	.word	0x00001c30


	//   ....[17]....
        /*070c*/ 	.word	0x00003d90


	//   ....[18]....
        /*0710*/ 	.word	0x00003dd0


	//   ....[19]....
        /*0714*/ 	.word	0x00004510


	//   ....[20]....
        /*0718*/ 	.word	0x00004620


	//   ....[21]....
        /*071c*/ 	.word	0x00004630


	//   ....[22]....
        /*0720*/ 	.word	0x00004670


	//   ....[23]....
        /*0724*/ 	.word	0x000046a0


	//   ....[24]....
        /*0728*/ 	.word	0x000046d0


	//   ....[25]....
        /*072c*/ 	.word	0x00004e80


	//   ....[26]....
        /*0730*/ 	.word	0x00004fe0


	//   ....[27]....
        /*0734*/ 	.word	0x000050b0


	//   ....[28]....
        /*0738*/ 	.word	0x00005310


	//   ....[29]....
        /*073c*/ 	.word	0x00008000


	//   ....[30]....
        /*0740*/ 	.word	0x00008020


	//   ....[31]....
        /*0744*/ 	.word	0x00008940


	//   ....[32]....
        /*0748*/ 	.word	0x00008a30


	//   ....[33]....
        /*074c*/ 	.word	0x000097b0


	//   ....[34]....
        /*0750*/ 	.word	0x000098a0


	//   ....[35]....
        /*0754*/ 	.word	0x00009910


	//   ....[36]....
        /*0758*/ 	.word	0x00009ae0


	//   ....[37]....
        /*075c*/ 	.word	0x00009b60


	//   ....[38]....
        /*0760*/ 	.word	0x00009e60


	//   ....[39]....
        /*0764*/ 	.word	0x00009f70


	//   ....[40]....
        /*0768*/ 	.word	0x0000a170


	//   ....[41]....
        /*076c*/ 	.word	0x0000e340


	//   ....[42]....
        /*0770*/ 	.word	0x0000e5f0


	//   ....[43]....
        /*0774*/ 	.word	0x0000e6d0


	//   ....[44]....
        /*0778*/ 	.word	0x0000e7a0


	//   ....[45]....
        /*077c*/ 	.word	0x0000e850


	//   ....[46]....
        /*0780*/ 	.word	0x0000e880


	//   ....[47]....
        /*0784*/ 	.word	0x0000ea10


	//   ....[48]....
        /*0788*/ 	.word	0x0000eea0


	//   ....[49]....
        /*078c*/ 	.word	0x000115d0


	//   ....[50]....
        /*0790*/ 	.word	0x000115e0


	//   ....[51]....
        /*0794*/ 	.word	0x000115f0


	//   ....[52]....
        /*0798*/ 	.word	0x00011600


	//   ....[53]....
        /*079c*/ 	.word	0x00011630


	//   ....[54]....
        /*07a0*/ 	.word	0x00011650


	//   ....[55]....
        /*07a4*/ 	.word	0x00011670


	//   ....[56]....
        /*07a8*/ 	.word	0x00011680


	//   ....[57]....
        /*07ac*/ 	.word	0x000131c0


	//   ....[58]....
        /*07b0*/ 	.word	0x000131e0


	//   ....[59]....
        /*07b4*/ 	.word	0x00013210


	//   ....[60]....
        /*07b8*/ 	.word	0x00013230


	//   ....[61]....
        /*07bc*/ 	.word	0x00013250


	//   ....[62]....
        /*07c0*/ 	.word	0x00013270


	//   ....[63]....
        /*07c4*/ 	.word	0x00013280


	//   ....[64]....
        /*07c8*/ 	.word	0x00013290


	//   ....[65]....
        /*07cc*/ 	.word	0x000134d0


	//   ....[66]....
        /*07d0*/ 	.word	0x000134e0


	//   ....[67]....
        /*07d4*/ 	.word	0x000135e0


	//   ....[68]....
        /*07d8*/ 	.word	0x00013610


	//   ....[69]....
        /*07dc*/ 	.word	0x000136f0


	//   ....[70]....
        /*07e0*/ 	.word	0x00013720


	//   ....[71]....
        /*07e4*/ 	.word	0x00013800


	//   ....[72]....
        /*07e8*/ 	.word	0x00013830


	//   ....[73]....
        /*07ec*/ 	.word	0x00013910


	//   ....[74]....
        /*07f0*/ 	.word	0x00013940


	//   ....[75]....
        /*07f4*/ 	.word	0x00013a20


	//   ....[76]....
        /*07f8*/ 	.word	0x00013a50


	//   ....[77]....
        /*07fc*/ 	.word	0x00013b30


	//   ....[78]....
        /*0800*/ 	.word	0x00013b60


	//   ....[79]....
        /*0804*/ 	.word	0x00013c40


	//   ....[80]....
        /*0808*/ 	.word	0x00013c60


	//   ....[81]....
        /*080c*/ 	.word	0x00014410


	//   ....[82]....
        /*0810*/ 	.word	0x00014420


	//   ....[83]....
        /*0814*/ 	.word	0x000144f0


	//   ....[84]....
        /*0818*/ 	.word	0x00014520


	//   ....[85]....
        /*081c*/ 	.word	0x000145f0


	//   ....[86]....
        /*0820*/ 	.word	0x00014620


	//   ....[87]....
        /*0824*/ 	.word	0x000146f0


	//   ....[88]....
        /*0828*/ 	.word	0x00014720


	//   ....[89]....
        /*082c*/ 	.word	0x000147f0


	//   ....[90]....
        /*0830*/ 	.word	0x00014820


	//   ....[91]....
        /*0834*/ 	.word	0x000148f0


	//   ....[92]....
        /*0838*/ 	.word	0x00014920


	//   ....[93]....
        /*083c*/ 	.word	0x000149f0


	//   ....[94]....
        /*0840*/ 	.word	0x00014a20


	//   ....[95]....
        /*0844*/ 	.word	0x00014af0


	//   ....[96]....
        /*0848*/ 	.word	0x00014b10


	//----- nvinfo : EIATTR_EXIT_INSTR_OFFSETS
	.align		4
.L_436:
        /*084c*/ 	.byte	0x04, 0x1c
        /*084e*/ 	.short	(.L_438 - .L_437)


	//   ....[0]....
.L_437:
        /*0850*/ 	.word	0x00000350


	//   ....[1]....
        /*0854*/ 	.word	0x00013c70


	//   ....[2]....
        /*0858*/ 	.word	0x00013cd0


	//   ....[3]....
        /*085c*/ 	.word	0x00013d30


	//   ....[4]....
        /*0860*/ 	.word	0x00014b20


	//   ....[5]....
        /*0864*/ 	.word	0x00014b70


	//   ....[6]....
        /*0868*/ 	.word	0x00014bd0


	//----- nvinfo : EIATTR_CTAIDZ_USED
	.align		4
.L_438:
        /*086c*/ 	.byte	0x01, 0x04
	.zero		2


	//----- nvinfo : EIATTR_MAX_THREADS
	.align		4
        /*0870*/ 	.byte	0x04, 0x05
        /*0872*/ 	.short	(.L_440 - .L_439)
.L_439:
        /*0874*/ 	.word	0x00000080
        /*0878*/ 	.word	0x00000001
        /*087c*/ 	.word	0x00000001


	//----- nvinfo : EIATTR_CRS_STACK_SIZE
	.align		4
.L_440:
        /*0880*/ 	.byte	0x04, 0x1e
        /*0882*/ 	.short	(.L_442 - .L_441)
.L_441:
        /*0884*/ 	.word	0x00000000
.L_442:


//--------------------- .nv.info._ZN7cutlass13device_kernelIN5flash19enable_sm80_to_sm89INS1_16FlashAttnFwdSm80INS1_25CollectiveMainloopFwdSm80ILi4ELi1ELb0EN4cute5tupleIJNS5_1CILi128EEENS7_ILi64EEES8_EEELi128ENS_6half_tEfNS_4arch4Sm80ELb1ELb0ELb1ELb1ELb0ELb1ELb1ELb0EEENS1_21CollectiveEpilogueFwdINS6_IJS8_S8_S9_EEENS6_IJNS7_ILi1EEESH_SH_EEESB_SD_Li128ELb1ELb1ELb0ELb0EEENS1_19SingleTileSchedulerILb1ELb0ELb1ELi128EEEEEEEEEvNT_6ParamsE --------------------------
	.section	.nv.info._ZN7cutlass13device_kernelIN5flash19enable_sm80_to_sm89INS1_16FlashAttnFwdSm80INS1_25CollectiveMainloopFwdSm80ILi4ELi1ELb0EN4cute5tupleIJNS5_1CILi128EEENS7_ILi64EEES8_EEELi128ENS_6half_tEfNS_4arch4Sm80ELb1ELb0ELb1ELb1ELb0ELb1ELb1ELb0EEENS1_21CollectiveEpilogueFwdINS6_IJS8_S8_S9_EEENS6_IJNS7_ILi1EEESH_SH_EEESB_SD_Li128ELb1ELb1ELb0ELb0EEENS1_19SingleTileSchedulerILb1ELb0ELb1ELi128EEEEEEEEEvNT_6ParamsE,"",@"SHT_CUDA_INFO"
	.sectionflags	@""
	.align	4


	//----- nvinfo : EIATTR_CUDA_API_VERSION
	.align		4
        /*0000*/ 	.byte	0x04, 0x37
        /*0002*/ 	.short	(.L_444 - .L_443)
.L_443:
        /*0004*/ 	.word	0x00000082


	//----- nvinfo : EIATTR_SW2861232_WAR
	.align		4
.L_444:
        /*0008*/ 	.byte	0x01, 0x35
	.zero		2


	//----- nvinfo : EIATTR_PARAM_CBANK
	.align		4
        /*000c*/ 	.byte	0x04, 0x0a
        /*000e*/ 	.short	(.L_446 - .L_445)
	.align		4
.L_445:
        /*0010*/ 	.word	index@(.nv.constant0._ZN7cutlass13device_kernelIN5flash19enable_sm80_to_sm89INS1_16FlashAttnFwdSm80INS1_25CollectiveMainloopFwdSm80ILi4ELi1ELb0EN4cute5tupleIJNS5_1CILi128EEENS7_ILi64EEES8_EEELi128ENS_6half_tEfNS_4arch4Sm80ELb1ELb0ELb1ELb1ELb0ELb1ELb1ELb0EEENS1_21CollectiveEpilogueFwdINS6_IJS8_S8_S9_EEENS6_IJNS7_ILi1EEESH_SH_EEESB_SD_Li128ELb1ELb1ELb0ELb0EEENS1_19SingleTileSchedulerILb1ELb0ELb1ELi128EEEEEEEEEvNT_6ParamsE)
        /*0014*/ 	.short	0x0160
        /*0016*/ 	.short	0x0418


	//----- nvinfo : EIATTR_CBANK_PARAM_SIZE
	.align		4
.L_446:
        /*0018*/ 	.byte	0x03, 0x19
        /*001a*/ 	.short	0x0418


	//----- nvinfo : EIATTR_KPARAM_INFO
	.align		4
        /*001c*/ 	.byte	0x04, 0x17
        /*001e*/ 	.short	(.L_448 - .L_447)
.L_447:
        /*0020*/ 	.word	0x00000000
        /*0024*/ 	.short	0x0000
        /*0026*/ 	.short	0x0000
        /*0028*/ 	.byte	0x00, 0xf0, 0x61, 0x10


	//----- nvinfo : EIATTR_MAXREG_COUNT
	.align		4
.L_448:
        /*002c*/ 	.byte	0x03, 0x1b
        /*002e*/ 	.short	0x00ff


	//----- nvinfo : EIATTR_NUM_BARRIERS
	.align		4
        /*0030*/ 	.byte	0x02, 0x4c
        /*0032*/ 	.byte	0x02
	.zero		1


	//----- nvinfo : EIATTR_ANNOTATIONS
	.align		4
        /*0034*/ 	.byte	0x04, 0x55
        /*0036*/ 	.short	(.L_450 - .L_449)


	//   ....[0]....
.L_449:
        /* <DEDUP_REMOVED lines=74> */


	//----- nvinfo : EIATTR_MERCURY_ISA_VERSION
	.align		4
.L_450:
        /*04c0*/ 	.byte	0x03, 0x5f
        /*04c2*/ 	.short	0x0000


	//----- nvinfo : EIATTR_INT_WARP_WIDE_INSTR_OFFSETS
	.align		4
        /*04c4*/ 	.byte	0x04, 0x31
        /*04c6*/ 	.short	(.L_452 - .L_451)


	//   ....[0]....
.L_451:
        /*04c8*/ 	.word	0x00009ee0


	//----- nvinfo : EIATTR_COOP_GROUP_MASK_REGIDS
	.align		4
.L_452:
        /*04cc*/ 	.byte	0x04, 0x29
        /*04ce*/ 	.short	(.L_454 - .L_453)


	//   ....[0]....
.L_453:
        /*04d0*/ 	.word	0xffffffff


	//   ....[1]....
        /*04d4*/ 	.word	0xffffffff


	//   ....[2]....
        /*04d8*/ 	.word	0xffffffff


	//   ....[3]....
        /*04dc*/ 	.word	0xffffffff


	//   ....[4]....
        /*04e0*/ 	.word	0xffffffff


	//   ....[5]....
        /*04e4*/ 	.word	0xffffffff


	//   ....[6]....
        /*04e8*/ 	.word	0xffffffff


	//   ....[7]....
        /*04ec*/ 	.word	0xffffffff


	//   ....[8]....
        /*04f0*/ 	.word	0xffffffff


	//   ....[9]....
        /*04f4*/ 	.word	0xffffffff


	//   ....[10]....
        /*04f8*/ 	.word	0xffffffff


	//   ....[11]....
        /*04fc*/ 	.word	0xffffffff


	//   ....[12]....
        /*0500*/ 	.word	0xffffffff


	//   ....[13]....
        /*0504*/ 	.word	0xffffffff


	//   ....[14]....
        /*0508*/ 	.word	0xffffffff


	//   ....[15]....
        /*050c*/ 	.word	0xffffffff


	//   ....[16]....
        /*0510*/ 	.word	0xffffffff


	//   ....[17]....
        /*0514*/ 	.word	0xffffffff


	//   ....[18]....
        /*0518*/ 	.word	0xffffffff


	//   ....[19]....
        /*051c*/ 	.word	0xffffffff


	//   ....[20]....
        /*0520*/ 	.word	0xffffffff


	//   ....[21]....
        /*0524*/ 	.word	0xffffffff


	//   ....[22]....
        /*0528*/ 	.word	0xffffffff


	//   ....[23]....
        /*052c*/ 	.word	0xffffffff


	//   ....[24]....
        /*0530*/ 	.word	0xffffffff


	//   ....[25]....
        /*0534*/ 	.word	0xffffffff


	//   ....[26]....
        /*0538*/ 	.word	0xffffffff


	//   ....[27]....
        /*053c*/ 	.word	0xffffffff


	//   ....[28]....
        /*0540*/ 	.word	0xffffffff


	//   ....[29]....
        /*0544*/ 	.word	0xffffffff


	//   ....[30]....
        /*0548*/ 	.word	0xffffffff


	//   ....[31]....
        /*054c*/ 	.word	0xffffffff


	//   ....[32]....
        /*0550*/ 	.word	0xffffffff


	//   ....[33]....
        /*0554*/ 	.word	0xffffffff


	//   ....[34]....
        /*0558*/ 	.word	0xffffffff


	//   ....[35]....
        /*055c*/ 	.word	0xffffffff


	//   ....[36]....
        /*0560*/ 	.word	0xffffffff


	//   ....[37]....
        /*0564*/ 	.word	0xffffffff


	//   ....[38]....
        /*0568*/ 	.word	0xffffffff


	//   ....[39]....
        /*056c*/ 	.word	0xffffffff


	//   ....[40]....
        /*0570*/ 	.word	0xffffffff


	//   ....[41]....
        /*0574*/ 	.word	0xffffffff


	//   ....[42]....
        /*0578*/ 	.word	0xffffffff


	//   ....[43]....
        /*057c*/ 	.word	0xffffffff


	//   ....[44]....
        /*0580*/ 	.word	0xffffffff


	//   ....[45]....
        /*0584*/ 	.word	0xffffffff


	//   ....[46]....
        /*0588*/ 	.word	0xffffffff


	//   ....[47]....
        /*058c*/ 	.word	0xffffffff


	//   ....[48]....
        /*0590*/ 	.word	0xffffffff


	//   ....[49]....
        /*0594*/ 	.word	0xffffffff


	//   ....[50]....
        /*0598*/ 	.word	0xffffffff


	//   ....[51]....
        /*059c*/ 	.word	0xffffffff


	//   ....[52]....
        /*05a0*/ 	.word	0xffffffff


	//   ....[53]....
        /*05a4*/ 	.word	0xffffffff


	//   ....[54]....
        /*05a8*/ 	.word	0xffffffff


	//   ....[55]....
        /*05ac*/ 	.word	0xffffffff


	//   ....[56]....
        /*05b0*/ 	.word	0xffffffff


	//   ....[57]....
        /*05b4*/ 	.word	0xffffffff


	//   ....[58]....
        /*05b8*/ 	.word	0xffffffff


	//   ....[59]....
        /*05bc*/ 	.word	0xffffffff


	//   ....[60]....
        /*05c0*/ 	.word	0xffffffff


	//   ....[61]....
        /*05c4*/ 	.word	0xffffffff


	//   ....[62]....
        /*05c8*/ 	.word	0xffffffff


	//   ....[63]....
        /*05cc*/ 	.word	0xffffffff


	//   ....[64]....
        /*05d0*/ 	.word	0xffffffff


	//   ....[65]....
        /*05d4*/ 	.word	0xffffffff


	//   ....[66]....
        /*05d8*/ 	.word	0xffffffff


	//   ....[67]....
        /*05dc*/ 	.word	0xffffffff


	//   ....[68]....
        /*05e0*/ 	.word	0xffffffff


	//   ....[69]....
        /*05e4*/ 	.word	0xffffffff


	//   ....[70]....
        /*05e8*/ 	.word	0xffffffff


	//   ....[71]....
        /*05ec*/ 	.word	0xffffffff


	//   ....[72]....
        /*05f0*/ 	.word	0xffffffff


	//   ....[73]....
        /*05f4*/ 	.word	0xffffffff


	//   ....[74]....
        /*05f8*/ 	.word	0xffffffff


	//   ....[75]....
        /*05fc*/ 	.word	0xffffffff


	//   ....[76]....
        /*0600*/ 	.word	0xffffffff


	//   ....[77]....
        /*0604*/ 	.word	0xffffffff


	//   ....[78]....
        /*0608*/ 	.word	0xffffffff


	//   ....[79]....
        /*060c*/ 	.word	0xffffffff


	//   ....[80]....
        /*0610*/ 	.word	0xffffffff


	//   ....[81]....
        /*0614*/ 	.word	0xffffffff


	//   ....[82]....
        /*0618*/ 	.word	0xffffffff


	//   ....[83]....
        /*061c*/ 	.word	0xffffffff


	//   ....[84]....
        /*0620*/ 	.word	0xffffffff


	//   ....[85]....
        /*0624*/ 	.word	0xffffffff


	//   ....[86]....
        /*0628*/ 	.word	0xffffffff


	//   ....[87]....
        /*062c*/ 	.word	0xffffffff


	//   ....[88]....
        /*0630*/ 	.word	0xffffffff


	//   ....[89]....
        /*0634*/ 	.word	0xffffffff


	//   ....[90]....
        /*0638*/ 	.word	0xffffffff


	//   ....[91]....
        /*063c*/ 	.word	0xffffffff


	//   ....[92]....
        /*0640*/ 	.word	0xffffffff


	//   ....[93]....
        /*0644*/ 	.word	0xffffffff


	//   ....[94]....
        /*0648*/ 	.word	0xffffffff


	//   ....[95]....
        /*064c*/ 	.word	0xffffffff


	//   ....[96]....
        /*0650*/ 	.word	0xffffffff


	//   ....[97]....
        /*0654*/ 	.word	0xffffffff


	//   ....[98]....
        /*0658*/ 	.word	0xffffffff


	//   ....[99]....
        /*065c*/ 	.word	0xffffffff


	//   ....[100]....
        /*0660*/ 	.word	0xffffffff


	//   ....[101]....
        /*0664*/ 	.word	0xffffffff


	//   ....[102]....
        /*0668*/ 	.word	0xffffffff


	//   ....[103]....
        /*066c*/ 	.word	0xffffffff


	//   ....[104]....
        /*0670*/ 	.word	0xffffffff


	//   ....[105]....
        /*0674*/ 	.word	0xffffffff


	//   ....[106]....
        /*0678*/ 	.word	0xffffffff


	//   ....[107]....
        /*067c*/ 	.word	0xffffffff


	//   ....[108]....
        /*0680*/ 	.word	0xffffffff


	//   ....[109]....
        /*0684*/ 	.word	0xffffffff


	//   ....[110]....
        /*0688*/ 	.word	0xffffffff


	//   ....[111]....
        /*068c*/ 	.word	0xffffffff


	//   ....[112]....
        /*0690*/ 	.word	0xffffffff


	//   ....[113]....
        /*0694*/ 	.word	0xffffffff


	//   ....[114]....
        /*0698*/ 	.word	0xffffffff


	//   ....[115]....
        /*069c*/ 	.word	0xffffffff


	//   ....[116]....
        /*06a0*/ 	.word	0xffffffff


	//   ....[117]....
        /*06a4*/ 	.word	0xffffffff


	//   ....[118]....
        /*06a8*/ 	.word	0xffffffff


	//   ....[119]....
        /*06ac*/ 	.word	0xffffffff


	//   ....[120]....
        /*06b0*/ 	.word	0xffffffff


	//   ....[121]....
        /*06b4*/ 	.word	0xffffffff


	//   ....[122]....
        /*06b8*/ 	.word	0xffffffff


	//   ....[123]....
        /*06bc*/ 	.word	0xffffffff


	//   ....[124]....
        /*06c0*/ 	.word	0xffffffff


	//   ....[125]....
        /*06c4*/ 	.word	0xffffffff


	//   ....[126]....
        /*06c8*/ 	.word	0xffffffff


	//   ....[127]....
        /*06cc*/ 	.word	0xffffffff


	//   ....[128]....
        /*06d0*/ 	.word	0xffffffff


	//   ....[129]....
        /*06d4*/ 	.word	0xffffffff


	//   ....[130]....
        /*06d8*/ 	.word	0xffffffff


	//   ....[131]....
        /*06dc*/ 	.word	0xffffffff


	//   ....[132]....
        /*06e0*/ 	.word	0xffffffff


	//   ....[133]....
        /*06e4*/ 	.word	0xffffffff


	//   ....[134]....
        /*06e8*/ 	.word	0xffffffff


	//   ....[135]....
        /*06ec*/ 	.word	0xffffffff


	//   ....[136]....
        /*06f0*/ 	.word	0xffffffff


	//   ....[137]....
        /*06f4*/ 	.word	0xffffffff


	//   ....[138]....
        /*06f8*/ 	.word	0xffffffff


	//   ....[139]....
        /*06fc*/ 	.word	0xffffffff


	//   ....[140]....
        /*0700*/ 	.word	0xffffffff


	//   ....[141]....
        /*0704*/ 	.word	0xffffffff


	//   ....[142]....
        /*0708*/ 	.word	0xffffffff


	//   ....[143]....
        /*070c*/ 	.word	0xffffffff


	//   ....[144]....
        /*0710*/ 	.word	0xffffffff


	//   ....[145]....
        /*0714*/ 	.word	0xffffffff


	//   ....[146]....
        /*0718*/ 	.word	0xffffffff


	//   ....[147]....
        /*071c*/ 	.word	0xffffffff


	//   ....[148]....
        /*0720*/ 	.word	0xffffffff


	//   ....[149]....
        /*0724*/ 	.word	0xffffffff


	//   ....[150]....
        /*0728*/ 	.word	0xffffffff


	//   ....[151]....
        /*072c*/ 	.word	0xffffffff


	//   ....[152]....
        /*0730*/ 	.word	0xffffffff


	//   ....[153]....
        /*0734*/ 	.word	0xffffffff


	//   ....[154]....
        /*0738*/ 	.word	0xffffffff


	//   ....[155]....
        /*073c*/ 	.word	0xffffffff


	//   ....[156]....
        /*0740*/ 	.word	0xffffffff


	//   ....[157]....
        /*0744*/ 	.word	0xffffffff


	//   ....[158]....
        /*0748*/ 	.word	0xffffffff


	//   ....[159]....
        /*074c*/ 	.word	0xffffffff


	//   ....[160]....
        /*0750*/ 	.word	0xffffffff


	//----- nvinfo : EIATTR_COOP_GROUP_INSTR_OFFSETS
	.align		4
.L_454:
        /*0754*/ 	.byte	0x04, 0x28
        /*0756*/ 	.short	(.L_456 - .L_455)


	//   ....[0]....
.L_455:
        /*0758*/ 	.word	0x000000a0


	//   ....[1]....
        /*075c*/ 	.word	0x00009240


	//   ....[2]....
        /*0760*/ 	.word	0x00009350


	//   ....[3]....
        /*0764*/ 	.word	0x000094a0


	//   ....[4]....
        /*0768*/ 	.word	0x000094d0


	//   ....[5]....
        /*076c*/ 	.word	0x000095c0


	//   ....[6]....
        /*0770*/ 	.word	0x000095f0


	//   ....[7]....
        /*0774*/ 	.word	0x000096e0


	//   ....[8]....
        /*0778*/ 	.word	0x00009710


	//   ....[9]....
        /*077c*/ 	.word	0x00009800


	//   ....[10]....
        /*0780*/ 	.word	0x00009830


	//   ....[11]....
        /*0784*/ 	.word	0x00009920


	//   ....[12]....
        /*0788*/ 	.word	0x00009950


	//   ....[13]....
        /*078c*/ 	.word	0x00009a40


	//   ....[14]....
        /*0790*/ 	.word	0x00009a70


	//   ....[15]....
        /*0794*/ 	.word	0x00009b50


	//   ....[16]....
        /*0798*/ 	.word	0x00009b90


	//   ....[17]....
        /*079c*/ 	.word	0x0000a3a0


	//   ....[18]....
        /*07a0*/ 	.word	0x0000a3e0


	//   ....[19]....
        /*07a4*/ 	.word	0x0000a420


	//   ....[20]....
        /*07a8*/ 	.word	0x0000a440


	//   ....[21]....
        /*07ac*/ 	.word	0x0000a5d0


	//   ....[22]....
        /*07b0*/ 	.word	0x0000a690


	//   ....[23]....
        /*07b4*/ 	.word	0x0000a6d0


	//   ....[24]....
        /*07b8*/ 	.word	0x0000a710


	//   ....[25]....
        /*07bc*/ 	.word	0x0000a8a0


	//   ....[26]....
        /*07c0*/ 	.word	0x0000a960


	//   ....[27]....
        /*07c4*/ 	.word	0x0000a9a0


	//   ....[28]....
        /*07c8*/ 	.word	0x0000a9e0


	//   ....[29]....
        /*07cc*/ 	.word	0x0000ab90


	//   ....[30]....
        /*07d0*/ 	.word	0x0000ac50


	//   ....[31]....
        /*07d4*/ 	.word	0x0000ac90


	//   ....[32]....
        /*07d8*/ 	.word	0x0000acd0


	//   ....[33]....
        /*07dc*/ 	.word	0x0000ae60


	//   ....[34]....
        /*07e0*/ 	.word	0x0000af20


	//   ....[35]....
        /*07e4*/ 	.word	0x0000af60


	//   ....[36]....
        /*07e8*/ 	.word	0x0000afa0


	//   ....[37]....
        /*07ec*/ 	.word	0x0000b150


	//   ....[38]....
        /*07f0*/ 	.word	0x0000b210


	//   ....[39]....
        /*07f4*/ 	.word	0x0000b250


	//   ....[40]....
        /*07f8*/ 	.word	0x0000b290


	//   ....[41]....
        /*07fc*/ 	.word	0x0000b420


	//   ....[42]....
        /*0800*/ 	.word	0x0000b4e0


	//   ....[43]....
        /*0804*/ 	.word	0x0000b520


	//   ....[44]....
        /*0808*/ 	.word	0x0000b560


	//   ....[45]....
        /*080c*/ 	.word	0x0000b700


	//   ....[46]....
        /*0810*/ 	.word	0x0000b7c0


	//   ....[47]....
        /*0814*/ 	.word	0x0000b800


	//   ....[48]....
        /*0818*/ 	.word	0x0000b840


	//   ....[49]....
        /*081c*/ 	.word	0x0000ebd0


	//   ....[50]....
        /*0820*/ 	.word	0x0000ec20


	//   ....[51]....
        /*0824*/ 	.word	0x0000ec50


	//   ....[52]....
        /*0828*/ 	.word	0x0000eca0


	//   ....[53]....
        /*082c*/ 	.word	0x0000ed20


	//   ....[54]....
        /*0830*/ 	.word	0x0000ed40


	//   ....[55]....
        /*0834*/ 	.word	0x0000ed60


	//   ....[56]....
        /*0838*/ 	.word	0x0000ed80


	//   ....[57]....
        /*083c*/ 	.word	0x0000ef90


	//   ....[58]....
        /*0840*/ 	.word	0x0000efd0


	//   ....[59]....
        /*0844*/ 	.word	0x0000f000


	//   ....[60]....
        /*0848*/ 	.word	0x0000f050


	//   ....[61]....
        /*084c*/ 	.word	0x0000f1c0


	//   ....[62]....
        /*0850*/ 	.word	0x0000f1e0


	//   ....[63]....
        /*0854*/ 	.word	0x0000f200


	//   ....[64]....
        /*0858*/ 	.word	0x0000f220


	//   ....[65]....
        /*085c*/ 	.word	0x0000f430


	//   ....[66]....
        /*0860*/ 	.word	0x0000f470


	//   ....[67]....
        /*0864*/ 	.word	0x0000f4a0


	//   ....[68]....
        /*0868*/ 	.word	0x0000f4f0


	//   ....[69]....
        /*086c*/ 	.word	0x0000f660


	//   ....[70]....
        /*0870*/ 	.word	0x0000f680


	//   ....[71]....
        /*0874*/ 	.word	0x0000f6a0


	//   ....[72]....
        /*0878*/ 	.word	0x0000f6c0


	//   ....[73]....
        /*087c*/ 	.word	0x0000f8d0


	//   ....[74]....
        /*0880*/ 	.word	0x0000f910


	//   ....[75]....
        /*0884*/ 	.word	0x0000f930


	//   ....[76]....
        /*0888*/ 	.word	0x0000f940


	//   ....[77]....
        /*088c*/ 	.word	0x0000fa20


	//   ....[78]....
        /*0890*/ 	.word	0x0000fa60


	//   ....[79]....
        /*0894*/ 	.word	0x0000faa0


	//   ....[80]....
        /*0898*/ 	.word	0x0000fac0


	//   ....[81]....
        /*089c*/ 	.word	0x00015250


	//   ....[82]....
        /*08a0*/ 	.word	0x000152f0


	//   ....[83]....
        /*08a4*/ 	.word	0x00015990


	//   ....[84]....
        /*08a8*/ 	.word	0x00015a60


	//   ....[85]....
        /*08ac*/ 	.word	0x00015ab0


	//   ....[86]....
        /*08b0*/ 	.word	0x00015af0


	//   ....[87]....
        /*08b4*/ 	.word	0x00015b40


	//   ....[88]....
        /*08b8*/ 	.word	0x00015b50


	//   ....[89]....
        /*08bc*/ 	.word	0x00016390


	//   ....[90]....
        /*08c0*/ 	.word	0x00016520


	//   ....[91]....
        /*08c4*/ 	.word	0x00016590


	//   ....[92]....
        /*08c8*/ 	.word	0x00016760


	//   ....[93]....
        /*08cc*/ 	.word	0x000195e0


	//   ....[94]....
        /*08d0*/ 	.word	0x00019600


	//   ....[95]....
        /*08d4*/ 	.word	0x00019e00


	//   ....[96]....
        /*08d8*/ 	.word	0x00019e30


	//   ....[97]....
        /*08dc*/ 	.word	0x0001a980


	//   ....[98]....
        /*08e0*/ 	.word	0x0001ab00


	//   ....[99]....
        /*08e4*/ 	.word	0x0001af20


	//   ....[100]....
        /*08e8*/ 	.word	0x0001b0a0


	//   ....[101]....
        /*08ec*/ 	.word	0x0001b220


	//   ....[102]....
        /*08f0*/ 	.word	0x0001b3a0


	//   ....[103]....
        /*08f4*/ 	.word	0x0001b540


	//   ....[104]....
        /*08f8*/ 	.word	0x0001b580


	//   ....[105]....
        /*08fc*/ 	.word	0x0001fc00


	//   ....[106]....
        /*0900*/ 	.word	0x0001fcb0


	//   ....[107]....
        /*0904*/ 	.word	0x0001fcf0


	//   ....[108]....
        /*0908*/ 	.word	0x0001fd70


	//   ....[109]....
        /*090c*/ 	.word	0x0001fec0


	//   ....[110]....
        /*0910*/ 	.word	0x0001ff80


	//   ....[111]....
        /*0914*/ 	.word	0x00020340


	//   ....[112]....
        /*0918*/ 	.word	0x00020490


	//   ....[113]....
        /*091c*/ 	.word	0x00022d10


	//   ....[114]....
        /*0920*/ 	.word	0x00022d20


	//   ....[115]....
        /*0924*/ 	.word	0x00022d30


	//   ....[116]....
        /*0928*/ 	.word	0x00022d40


	//   ....[117]....
        /*092c*/ 	.word	0x00022d70


	//   ....[118]....
        /*0930*/ 	.word	0x00022d90


	//   ....[119]....
        /*0934*/ 	.word	0x00022db0


	//   ....[120]....
        /*0938*/ 	.word	0x00022dc0


	//   ....[121]....
        /*093c*/ 	.word	0x00024a70


	//   ....[122]....
        /*0940*/ 	.word	0x00024ab0


	//   ....[123]....
        /*0944*/ 	.word	0x00024ae0


	//   ....[124]....
        /*0948*/ 	.word	0x00024b10


	//   ....[125]....
        /*094c*/ 	.word	0x00024b50


	//   ....[126]....
        /*0950*/ 	.word	0x00024b90


	//   ....[127]....
        /*0954*/ 	.word	0x00024bb0


	//   ....[128]....
        /*0958*/ 	.word	0x00024bc0


	//   ....[129]....
        /*095c*/ 	.word	0x00024d80


	//   ....[130]....
        /*0960*/ 	.word	0x00024d90


	//   ....[131]....
        /*0964*/ 	.word	0x00024e90


	//   ....[132]....
        /*0968*/ 	.word	0x00024ec0


	//   ....[133]....
        /*096c*/ 	.word	0x00024fa0


	//   ....[134]....
        /*0970*/ 	.word	0x00024fd0


	//   ....[135]....
        /*0974*/ 	.word	0x000250b0


	//   ....[136]....
        /*0978*/ 	.word	0x000250e0


	//   ....[137]....
        /*097c*/ 	.word	0x000251c0


	//   ....[138]....
        /*0980*/ 	.word	0x000251f0


	//   ....[139]....
        /*0984*/ 	.word	0x000252d0


	//   ....[140]....
        /*0988*/ 	.word	0x00025300


	//   ....[141]....
        /*098c*/ 	.word	0x000253e0


	//   ....[142]....
        /*0990*/ 	.word	0x00025410


	//   ....[143]....
        /*0994*/ 	.word	0x000254f0


	//   ....[144]....
        /*0998*/ 	.word	0x00025510


	//   ....[145]....
        /*099c*/ 	.word	0x00025e30


	//   ....[146]....
        /*09a0*/ 	.word	0x00025e40


	//   ....[147]....
        /*09a4*/ 	.word	0x00025f10


	//   ....[148]....
        /*09a8*/ 	.word	0x00025f40


	//   ....[149]....
        /*09ac*/ 	.word	0x00026010


	//   ....[150]....
        /*09b0*/ 	.word	0x00026040


	//   ....[151]....
        /*09b4*/ 	.word	0x00026110


	//   ....[152]....
        /*09b8*/ 	.word	0x00026140


	//   ....[153]....
        /*09bc*/ 	.word	0x00026210


	//   ....[154]....
        /*09c0*/ 	.word	0x00026240


	//   ....[155]....
        /*09c4*/ 	.word	0x00026310


	//   ....[156]....
        /*09c8*/ 	.word	0x00026340


	//   ....[157]....
        /*09cc*/ 	.word	0x00026410


	//   ....[158]....
        /*09d0*/ 	.word	0x00026440


	//   ....[159]....
        /*09d4*/ 	.word	0x00026510


	//   ....[160]....
        /*09d8*/ 	.word	0x00026530


	//----- nvinfo : EIATTR_EXIT_INSTR_OFFSETS
	.align		4
.L_456:
        /*09dc*/ 	.byte	0x04, 0x1c
        /*09de*/ 	.short	(.L_458 - .L_457)


	//   ....[0]....
.L_457:
        /*09e0*/ 	.word	0x000003b0


	//   ....[1]....
        /*09e4*/ 	.word	0x00025520


	//   ....[2]....
        /*09e8*/ 	.word	0x00025580


	//   ....[3]....
        /*09ec*/ 	.word	0x000255e0


	//   ....[4]....
        /*09f0*/ 	.word	0x00026540


	//   ....[5]....
        /*09f4*/ 	.word	0x00026590


	//   ....[6]....
        /*09f8*/ 	.word	0x000265f0


	//----- nvinfo : EIATTR_CTAIDZ_USED
	.align		4
.L_458:
        /*09fc*/ 	.byte	0x01, 0x04
	.zero		2


	//----- nvinfo : EIATTR_MAX_THREADS
	.align		4
        /*0a00*/ 	.byte	0x04, 0x05
        /*0a02*/ 	.short	(.L_460 - .L_459)
.L_459:
        /*0a04*/ 	.word	0x00000080
        /*0a08*/ 	.word	0x00000001
        /*0a0c*/ 	.word	0x00000001


	//----- nvinfo : EIATTR_CRS_STACK_SIZE
	.align		4
.L_460:
        /*0a10*/ 	.byte	0x04, 0x1e
        /*0a12*/ 	.short	(.L_462 - .L_461)
.L_461:
        /*0a14*/ 	.word	0x00000000
.L_462:


//--------------------- .nv.callgraph             --------------------------
	.section	.nv.callgraph,"",@"SHT_CUDA_CALLGRAPH"
	.align	4
	.sectionentsize	8
	.align		4
        /*0000*/ 	.word	0x00000000
	.align		4
        /*0004*/ 	.word	0xffffffff
	.align		4
        /*0008*/ 	.word	0x00000000
	.align		4
        /*000c*/ 	.word	0xfffffffe
	.align		4
        /*0010*/ 	.word	0x00000000
	.align		4
        /*0014*/ 	.word	0xfffffffd
	.align		4
        /*0018*/ 	.word	0x00000000
	.align		4
        /*001c*/ 	.word	0xfffffffc


//--------------------- .nv.rel.action            --------------------------
	.section	.nv.rel.action,"",@"SHT_CUDA_RELOCINFO"
	.align	8
	.sectionentsize	8
        /*0000*/ 	.byte	0x73, 0x00, 0x00, 0x00, 0x00, 0x00, 0x00, 0x00, 0x00, 0x00, 0x00, 0x11, 0x25, 0x00, 0x05, 0x36


//--------------------- .nv.constant4             --------------------------
	.section	.nv.constant4,"a",@progbits
	.align	8
	.align		8
.nv.constant4:
        /*0000*/ 	.dword	_ZN74_INTERNAL_d3484f62_38_flash_fwd_hdim128_fp16_softcap_sm80_cu_ceb34e2a_31324cuda3std3__45__cpo5beginE
	.align		8
        /*0008*/ 	.dword	_ZN74_INTERNAL_d3484f62_38_flash_fwd_hdim128_fp16_softcap_sm80_cu_ceb34e2a_31324cuda3std3__45__cpo3endE
	.align		8
        /*0010*/ 	.dword	_ZN74_INTERNAL_d3484f62_38_flash_fwd_hdim128_fp16_softcap_sm80_cu_ceb34e2a_31324cuda3std3__45__cpo6cbeginE
	.align		8
        /*0018*/ 	.dword	_ZN74_INTERNAL_d3484f62_38_flash_fwd_hdim128_fp16_softcap_sm80_cu_ceb34e2a_31324cuda3std3__45__cpo4cendE
	.align		8
        /*0020*/ 	.dword	_ZN74_INTERNAL_d3484f62_38_flash_fwd_hdim128_fp16_softcap_sm80_cu_ceb34e2a_31324cuda3std3__476_GLOBAL__N__d3484f62_38_flash_fwd_hdim128_fp16_softcap_sm80_cu_ceb34e2a_31326ignoreE
	.align		8
        /*0028*/ 	.dword	_ZN74_INTERNAL_d3484f62_38_flash_fwd_hdim128_fp16_softcap_sm80_cu_ceb34e2a_31324cuda3std3__419piecewise_constructE
	.align		8
        /*0030*/ 	.dword	_ZN74_INTERNAL_d3484f62_38_flash_fwd_hdim128_fp16_softcap_sm80_cu_ceb34e2a_31324cuda3std3__48in_placeE
	.align		8
        /*0038*/ 	.dword	_ZN74_INTERNAL_d3484f62_38_flash_fwd_hdim128_fp16_softcap_sm80_cu_ceb34e2a_31324cuda3std6ranges3__45__cpo4swapE
	.align		8
        /*0040*/ 	.dword	_ZN74_INTERNAL_d3484f62_38_flash_fwd_hdim128_fp16_softcap_sm80_cu_ceb34e2a_31324cuda3std6ranges3__45__cpo9iter_moveE
	.align		8
        /*0048*/ 	.dword	_ZN74_INTERNAL_d3484f62_38_flash_fwd_hdim128_fp16_softcap_sm80_cu_ceb34e2a_31324cute7productE
	.align		8
        /*0050*/ 	.dword	_ZN74_INTERNAL_d3484f62_38_flash_fwd_hdim128_fp16_softcap_sm80_cu_ceb34e2a_31324cute1_E


//--------------------- .nv.constant0._ZN7cutlass13device_kernelIN5flash19enable_sm80_to_sm89INS1_16FlashAttnFwdSm80INS1_25CollectiveMainloopFwdSm80ILi8ELi1ELb1EN4cute5tupleIJNS5_1CILi128EEES8_S8_EEELi128ENS_6half_tEfNS_4arch4Sm80ELb0ELb0ELb1ELb0ELb0ELb0ELb1ELb0EEENS1_21CollectiveEpilogueFwdIS9_NS6_IJNS7_ILi1EEESF_SF_EEESA_SC_Li256ELb0ELb1ELb0ELb0EEENS1_19SingleTileSchedulerILb0ELb0ELb1ELi128EEEEEEEEEvNT_6ParamsE --------------------------
	.section	.nv.constant0._ZN7cutlass13device_kernelIN5flash19enable_sm80_to_sm89INS1_16FlashAttnFwdSm80INS1_25CollectiveMainloopFwdSm80ILi8ELi1ELb1EN4cute5tupleIJNS5_1CILi128EEES8_S8_EEELi128ENS_6half_tEfNS_4arch4Sm80ELb0ELb0ELb1ELb0ELb0ELb0ELb1ELb0EEENS1_21CollectiveEpilogueFwdIS9_NS6_IJNS7_ILi1EEESF_SF_EEESA_SC_Li256ELb0ELb1ELb0ELb0EEENS1_19SingleTileSchedulerILb0ELb0ELb1ELi128EEEEEEEEEvNT_6ParamsE,"a",@progbits
	.sectionflags	@""
	.align	4
.nv.constant0._ZN7cutlass13device_kernelIN5flash19enable_sm80_to_sm89INS1_16FlashAttnFwdSm80INS1_25CollectiveMainloopFwdSm80ILi8ELi1ELb1EN4cute5tupleIJNS5_1CILi128EEES8_S8_EEELi128ENS_6half_tEfNS_4arch4Sm80ELb0ELb0ELb1ELb0ELb0ELb0ELb1ELb0EEENS1_21CollectiveEpilogueFwdIS9_NS6_IJNS7_ILi1EEESF_SF_EEESA_SC_Li256ELb0ELb1ELb0ELb0EEENS1_19SingleTileSchedulerILb0ELb0ELb1ELi128EEEEEEEEEvNT_6ParamsE:
	.zero		1400


//--------------------- .nv.constant0._ZN7cutlass13device_kernelIN5flash19enable_sm80_to_sm89INS1_16FlashAttnFwdSm80INS1_25CollectiveMainloopFwdSm80ILi8ELi1ELb1EN4cute5tupleIJNS5_1CILi128EEES8_S8_EEELi128ENS_6half_tEfNS_4arch4Sm80ELb0ELb0ELb1ELb1ELb0ELb0ELb1ELb0EEENS1_21CollectiveEpilogueFwdIS9_NS6_IJNS7_ILi1EEESF_SF_EEESA_SC_Li256ELb1ELb1ELb0ELb0EEENS1_19SingleTileSchedulerILb1ELb0ELb1ELi128EEEEEEEEEvNT_6ParamsE --------------------------
	.section	.nv.constant0._ZN7cutlass13device_kernelIN5flash19enable_sm80_to_sm89INS1_16FlashAttnFwdSm80INS1_25CollectiveMainloopFwdSm80ILi8ELi1ELb1EN4cute5tupleIJNS5_1CILi128EEES8_S8_EEELi128ENS_6half_tEfNS_4arch4Sm80ELb0ELb0ELb1ELb1ELb0ELb0ELb1ELb0EEENS1_21CollectiveEpilogueFwdIS9_NS6_IJNS7_ILi1EEESF_SF_EEESA_SC_Li256ELb1ELb1ELb0ELb0EEENS1_19SingleTileSchedulerILb1ELb0ELb1ELi128EEEEEEEEEvNT_6ParamsE,"a",@progbits
	.sectionflags	@""
	.align	4
.nv.constant0._ZN7cutlass13device_kernelIN5flash19enable_sm80_to_sm89INS1_16FlashAttnFwdSm80INS1_25CollectiveMainloopFwdSm80ILi8ELi1ELb1EN4cute5tupleIJNS5_1CILi128EEES8_S8_EEELi128ENS_6half_tEfNS_4arch4Sm80ELb0ELb0ELb1ELb1ELb0ELb0ELb1ELb0EEENS1_21CollectiveEpilogueFwdIS9_NS6_IJNS7_ILi1EEESF_SF_EEESA_SC_Li256ELb1ELb1ELb0ELb0EEENS1_19SingleTileSchedulerILb1ELb0ELb1ELi128EEEEEEEEEvNT_6ParamsE:
	.zero		1400


//--------------------- .nv.constant0._ZN7cutlass13device_kernelIN5flash19enable_sm80_to_sm89INS1_16FlashAttnFwdSm80INS1_25CollectiveMainloopFwdSm80ILi8ELi1ELb1EN4cute5tupleIJNS5_1CILi128EEES8_S8_EEELi128ENS_6half_tEfNS_4arch4Sm80ELb0ELb0ELb1ELb1ELb0ELb1ELb1ELb0EEENS1_21CollectiveEpilogueFwdIS9_NS6_IJNS7_ILi1EEESF_SF_EEESA_SC_Li256ELb1ELb1ELb0ELb0EEENS1_19SingleTileSchedulerILb1ELb0ELb1ELi128EEEEEEEEEvNT_6ParamsE --------------------------
	.section	.nv.constant0._ZN7cutlass13device_kernelIN5flash19enable_sm80_to_sm89INS1_16FlashAttnFwdSm80INS1_25CollectiveMainloopFwdSm80ILi8ELi1ELb1EN4cute5tupleIJNS5_1CILi128EEES8_S8_EEELi128ENS_6half_tEfNS_4arch4Sm80ELb0ELb0ELb1ELb1ELb0ELb1ELb1ELb0EEENS1_21CollectiveEpilogueFwdIS9_NS6_IJNS7_ILi1EEESF_SF_EEESA_SC_Li256ELb1ELb1ELb0ELb0EEENS1_19SingleTileSchedulerILb1ELb0ELb1ELi128EEEEEEEEEvNT_6ParamsE,"a",@progbits
	.sectionflags	@""
	.align	4
.nv.constant0._ZN7cutlass13device_kernelIN5flash19enable_sm80_to_sm89INS1_16FlashAttnFwdSm80INS1_25CollectiveMainloopFwdSm80ILi8ELi1ELb1EN4cute5tupleIJNS5_1CILi128EEES8_S8_EEELi128ENS_6half_tEfNS_4arch4Sm80ELb0ELb0ELb1ELb1ELb0ELb1ELb1ELb0EEENS1_21CollectiveEpilogueFwdIS9_NS6_IJNS7_ILi1EEESF_SF_EEESA_SC_Li256ELb1ELb1ELb0ELb0EEENS1_19SingleTileSchedulerILb1ELb0ELb1ELi128EEEEEEEEEvNT_6ParamsE:
	.zero		1400


//--------------------- .nv.constant0._ZN7cutlass13device_kernelIN5flash19enable_sm80_to_sm89INS1_16FlashAttnFwdSm80INS1_25CollectiveMainloopFwdSm80ILi8ELi1ELb1EN4cute5tupleIJNS5_1CILi128EEENS7_ILi96EEES8_EEELi128ENS_6half_tEfNS_4arch4Sm80ELb0ELb1ELb1ELb0ELb0ELb0ELb1ELb0EEENS1_21CollectiveEpilogueFwdINS6_IJS8_S8_S9_EEENS6_IJNS7_ILi1EEESH_SH_EEESB_SD_Li256ELb0ELb1ELb0ELb0EEENS1_19SingleTileSchedulerILb0ELb0ELb1ELi128EEEEEEEEEvNT_6ParamsE --------------------------
	.section	.nv.constant0._ZN7cutlass13device_kernelIN5flash19enable_sm80_to_sm89INS1_16FlashAttnFwdSm80INS1_25CollectiveMainloopFwdSm80ILi8ELi1ELb1EN4cute5tupleIJNS5_1CILi128EEENS7_ILi96EEES8_EEELi128ENS_6half_tEfNS_4arch4Sm80ELb0ELb1ELb1ELb0ELb0ELb0ELb1ELb0EEENS1_21CollectiveEpilogueFwdINS6_IJS8_S8_S9_EEENS6_IJNS7_ILi1EEESH_SH_EEESB_SD_Li256ELb0ELb1ELb0ELb0EEENS1_19SingleTileSchedulerILb0ELb0ELb1ELi128EEEEEEEEEvNT_6ParamsE,"a",@progbits
	.sectionflags	@""
	.align	4
.nv.constant0._ZN7cutlass13device_kernelIN5flash19enable_sm80_to_sm89INS1_16FlashAttnFwdSm80INS1_25CollectiveMainloopFwdSm80ILi8ELi1ELb1EN4cute5tupleIJNS5_1CILi128EEENS7_ILi96EEES8_EEELi128ENS_6half_tEfNS_4arch4Sm80ELb0ELb1ELb1ELb0ELb0ELb0ELb1ELb0EEENS1_21CollectiveEpilogueFwdINS6_IJS8_S8_S9_EEENS6_IJNS7_ILi1EEESH_SH_EEESB_SD_Li256ELb0ELb1ELb0ELb0EEENS1_19SingleTileSchedulerILb0ELb0ELb1ELi128EEEEEEEEEvNT_6ParamsE:
	.zero		1400


//--------------------- .nv.constant0._ZN7cutlass13device_kernelIN5flash19enable_sm80_to_sm89INS1_16FlashAttnFwdSm80INS1_25CollectiveMainloopFwdSm80ILi8ELi1ELb1EN4cute5tupleIJNS5_1CILi128EEENS7_ILi96EEES8_EEELi128ENS_6half_tEfNS_4arch4Sm80ELb0ELb1ELb1ELb1ELb0ELb0ELb1ELb0EEENS1_21CollectiveEpilogueFwdINS6_IJS8_S8_S9_EEENS6_IJNS7_ILi1EEESH_SH_EEESB_SD_Li256ELb1ELb1ELb0ELb0EEENS1_19SingleTileSchedulerILb1ELb0ELb1ELi128EEEEEEEEEvNT_6ParamsE --------------------------
	.section	.nv.constant0._ZN7cutlass13device_kernelIN5flash19enable_sm80_to_sm89INS1_16FlashAttnFwdSm80INS1_25CollectiveMainloopFwdSm80ILi8ELi1ELb1EN4cute5tupleIJNS5_1CILi128EEENS7_ILi96EEES8_EEELi128ENS_6half_tEfNS_4arch4Sm80ELb0ELb1ELb1ELb1ELb0ELb0ELb1ELb0EEENS1_21CollectiveEpilogueFwdINS6_IJS8_S8_S9_EEENS6_IJNS7_ILi1EEESH_SH_EEESB_SD_Li256ELb1ELb1ELb0ELb0EEENS1_19SingleTileSchedulerILb1ELb0ELb1ELi128EEEEEEEEEvNT_6ParamsE,"a",@progbits
	.sectionflags	@""
	.align	4
.nv.constant0._ZN7cutlass13device_kernelIN5flash19enable_sm80_to_sm89INS1_16FlashAttnFwdSm80INS1_25CollectiveMainloopFwdSm80ILi8ELi1ELb1EN4cute5tupleIJNS5_1CILi128EEENS7_ILi96EEES8_EEELi128ENS_6half_tEfNS_4arch4Sm80ELb0ELb1ELb1ELb1ELb0ELb0ELb1ELb0EEENS1_21CollectiveEpilogueFwdINS6_IJS8_S8_S9_EEENS6_IJNS7_ILi1EEESH_SH_EEESB_SD_Li256ELb1ELb1ELb0ELb0EEENS1_19SingleTileSchedulerILb1ELb0ELb1ELi128EEEEEEEEEvNT_6ParamsE:
	.zero		1400


//--------------------- .nv.constant0._ZN7cutlass13device_kernelIN5flash19enable_sm80_to_sm89INS1_16FlashAttnFwdSm80INS1_25CollectiveMainloopFwdSm80ILi8ELi1ELb1EN4cute5tupleIJNS5_1CILi128EEENS7_ILi96EEES8_EEELi128ENS_6half_tEfNS_4arch4Sm80ELb0ELb1ELb1ELb1ELb0ELb1ELb1ELb0EEENS1_21CollectiveEpilogueFwdINS6_IJS8_S8_S9_EEENS6_IJNS7_ILi1EEESH_SH_EEESB_SD_Li256ELb1ELb1ELb0ELb0EEENS1_19SingleTileSchedulerILb1ELb0ELb1ELi128EEEEEEEEEvNT_6ParamsE --------------------------
	.section	.nv.constant0._ZN7cutlass13device_kernelIN5flash19enable_sm80_to_sm89INS1_16FlashAttnFwdSm80INS1_25CollectiveMainloopFwdSm80ILi8ELi1ELb1EN4cute5tupleIJNS5_1CILi128EEENS7_ILi96EEES8_EEELi128ENS_6half_tEfNS_4arch4Sm80ELb0ELb1ELb1ELb1ELb0ELb1ELb1ELb0EEENS1_21CollectiveEpilogueFwdINS6_IJS8_S8_S9_EEENS6_IJNS7_ILi1EEESH_SH_EEESB_SD_Li256ELb1ELb1ELb0ELb0EEENS1_19SingleTileSchedulerILb1ELb0ELb1ELi128EEEEEEEEEvNT_6ParamsE,"a",@progbits
	.sectionflags	@""
	.align	4
.nv.constant0._ZN7cutlass13device_kernelIN5flash19enable_sm80_to_sm89INS1_16FlashAttnFwdSm80INS1_25CollectiveMainloopFwdSm80ILi8ELi1ELb1EN4cute5tupleIJNS5_1CILi128EEENS7_ILi96EEES8_EEELi128ENS_6half_tEfNS_4arch4Sm80ELb0ELb1ELb1ELb1ELb0ELb1ELb1ELb0EEENS1_21CollectiveEpilogueFwdINS6_IJS8_S8_S9_EEENS6_IJNS7_ILi1EEESH_SH_EEESB_SD_Li256ELb1ELb1ELb0ELb0EEENS1_19SingleTileSchedulerILb1ELb0ELb1ELi128EEEEEEEEEvNT_6ParamsE:
	.zero		1400


//--------------------- .nv.constant0._ZN7cutlass13device_kernelIN5flash19enable_sm80_to_sm89INS1_16FlashAttnFwdSm80INS1_25CollectiveMainloopFwdSm80ILi8ELi1ELb1EN4cute5tupleIJNS5_1CILi128EEES8_S8_EEELi128ENS_6half_tEfNS_4arch4Sm80ELb1ELb0ELb1ELb0ELb0ELb0ELb1ELb0EEENS1_21CollectiveEpilogueFwdIS9_NS6_IJNS7_ILi1EEESF_SF_EEESA_SC_Li256ELb0ELb1ELb0ELb0EEENS1_30DynamicPersistentTileSchedulerILi256ELi256ELb0ELb1ELb0EEEEEEEEEvNT_6ParamsE --------------------------
	.section	.nv.constant0._ZN7cutlass13device_kernelIN5flash19enable_sm80_to_sm89INS1_16FlashAttnFwdSm80INS1_25CollectiveMainloopFwdSm80ILi8ELi1ELb1EN4cute5tupleIJNS5_1CILi128EEES8_S8_EEELi128ENS_6half_tEfNS_4arch4Sm80ELb1ELb0ELb1ELb0ELb0ELb0ELb1ELb0EEENS1_21CollectiveEpilogueFwdIS9_NS6_IJNS7_ILi1EEESF_SF_EEESA_SC_Li256ELb0ELb1ELb0ELb0EEENS1_30DynamicPersistentTileSchedulerILi256ELi256ELb0ELb1ELb0EEEEEEEEEvNT_6ParamsE,"a",@progbits
	.sectionflags	@""
	.align	4
.nv.constant0._ZN7cutlass13device_kernelIN5flash19enable_sm80_to_sm89INS1_16FlashAttnFwdSm80INS1_25CollectiveMainloopFwdSm80ILi8ELi1ELb1EN4cute5tupleIJNS5_1CILi128EEES8_S8_EEELi128ENS_6half_tEfNS_4arch4Sm80ELb1ELb0ELb1ELb0ELb0ELb0ELb1ELb0EEENS1_21CollectiveEpilogueFwdIS9_NS6_IJNS7_ILi1EEESF_SF_EEESA_SC_Li256ELb0ELb1ELb0ELb0EEENS1_30DynamicPersistentTileSchedulerILi256ELi256ELb0ELb1ELb0EEEEEEEEEvNT_6ParamsE:
	.zero		1416


//--------------------- .nv.constant0._ZN7cutlass13device_kernelIN5flash19enable_sm80_to_sm89INS1_16FlashAttnFwdSm80INS1_25CollectiveMainloopFwdSm80ILi8ELi1ELb1EN4cute5tupleIJNS5_1CILi128EEES8_S8_EEELi128ENS_6half_tEfNS_4arch4Sm80ELb1ELb0ELb1ELb1ELb0ELb0ELb1ELb0EEENS1_21CollectiveEpilogueFwdIS9_NS6_IJNS7_ILi1EEESF_SF_EEESA_SC_Li256ELb1ELb1ELb0ELb0EEENS1_19SingleTileSchedulerILb1ELb0ELb1ELi128EEEEEEEEEvNT_6ParamsE --------------------------
	.section	.nv.constant0._ZN7cutlass13device_kernelIN5flash19enable_sm80_to_sm89INS1_16FlashAttnFwdSm80INS1_25CollectiveMainloopFwdSm80ILi8ELi1ELb1EN4cute5tupleIJNS5_1CILi128EEES8_S8_EEELi128ENS_6half_tEfNS_4arch4Sm80ELb1ELb0ELb1ELb1ELb0ELb0ELb1ELb0EEENS1_21CollectiveEpilogueFwdIS9_NS6_IJNS7_ILi1EEESF_SF_EEESA_SC_Li256ELb1ELb1ELb0ELb0EEENS1_19SingleTileSchedulerILb1ELb0ELb1ELi128EEEEEEEEEvNT_6ParamsE,"a",@progbits
	.sectionflags	@""
	.align	4
.nv.constant0._ZN7cutlass13device_kernelIN5flash19enable_sm80_to_sm89INS1_16FlashAttnFwdSm80INS1_25CollectiveMainloopFwdSm80ILi8ELi1ELb1EN4cute5tupleIJNS5_1CILi128EEES8_S8_EEELi128ENS_6half_tEfNS_4arch4Sm80ELb1ELb0ELb1ELb1ELb0ELb0ELb1ELb0EEENS1_21CollectiveEpilogueFwdIS9_NS6_IJNS7_ILi1EEESF_SF_EEESA_SC_Li256ELb1ELb1ELb0ELb0EEENS1_19SingleTileSchedulerILb1ELb0ELb1ELi128EEEEEEEEEvNT_6ParamsE:
	.zero		1400


//--------------------- .nv.constant0._ZN7cutlass13device_kernelIN5flash19enable_sm80_to_sm89INS1_16FlashAttnFwdSm80INS1_25CollectiveMainloopFwdSm80ILi8ELi1ELb1EN4cute5tupleIJNS5_1CILi128EEES8_S8_EEELi128ENS_6half_tEfNS_4arch4Sm80ELb1ELb0ELb1ELb1ELb0ELb1ELb1ELb0EEENS1_21CollectiveEpilogueFwdIS9_NS6_IJNS7_ILi1EEESF_SF_EEESA_SC_Li256ELb1ELb1ELb0ELb0EEENS1_19SingleTileSchedulerILb1ELb0ELb1ELi128EEEEEEEEEvNT_6ParamsE --------------------------
	.section	.nv.constant0._ZN7cutlass13device_kernelIN5flash19enable_sm80_to_sm89INS1_16FlashAttnFwdSm80INS1_25CollectiveMainloopFwdSm80ILi8ELi1ELb1EN4cute5tupleIJNS5_1CILi128EEES8_S8_EEELi128ENS_6half_tEfNS_4arch4Sm80ELb1ELb0ELb1ELb1ELb0ELb1ELb1ELb0EEENS1_21CollectiveEpilogueFwdIS9_NS6_IJNS7_ILi1EEESF_SF_EEESA_SC_Li256ELb1ELb1ELb0ELb0EEENS1_19SingleTileSchedulerILb1ELb0ELb1ELi128EEEEEEEEEvNT_6ParamsE,"a",@progbits
	.sectionflags	@""
	.align	4
.nv.constant0._ZN7cutlass13device_kernelIN5flash19enable_sm80_to_sm89INS1_16FlashAttnFwdSm80INS1_25CollectiveMainloopFwdSm80ILi8ELi1ELb1EN4cute5tupleIJNS5_1CILi128EEES8_S8_EEELi128ENS_6half_tEfNS_4arch4Sm80ELb1ELb0ELb1ELb1ELb0ELb1ELb1ELb0EEENS1_21CollectiveEpilogueFwdIS9_NS6_IJNS7_ILi1EEESF_SF_EEESA_SC_Li256ELb1ELb1ELb0ELb0EEENS1_19SingleTileSchedulerILb1ELb0ELb1ELi128EEEEEEEEEvNT_6ParamsE:
	.zero		1400


//--------------------- .nv.constant0._ZN7cutlass13device_kernelIN5flash19enable_sm80_to_sm89INS1_16FlashAttnFwdSm80INS1_25CollectiveMainloopFwdSm80ILi4ELi1ELb0EN4cute5tupleIJNS5_1CILi128EEENS7_ILi64EEES8_EEELi128ENS_6half_tEfNS_4arch4Sm80ELb0ELb0ELb1ELb0ELb0ELb0ELb1ELb0EEENS1_21CollectiveEpilogueFwdINS6_IJS8_S8_S9_EEENS6_IJNS7_ILi1EEESH_SH_EEESB_SD_Li128ELb0ELb1ELb0ELb0EEENS1_19SingleTileSchedulerILb0ELb0ELb1ELi128EEEEEEEEEvNT_6ParamsE --------------------------
	.section	.nv.constant0._ZN7cutlass13device_kernelIN5flash19enable_sm80_to_sm89INS1_16FlashAttnFwdSm80INS1_25CollectiveMainloopFwdSm80ILi4ELi1ELb0EN4cute5tupleIJNS5_1CILi128EEENS7_ILi64EEES8_EEELi128ENS_6half_tEfNS_4arch4Sm80ELb0ELb0ELb1ELb0ELb0ELb0ELb1ELb0EEENS1_21CollectiveEpilogueFwdINS6_IJS8_S8_S9_EEENS6_IJNS7_ILi1EEESH_SH_EEESB_SD_Li128ELb0ELb1ELb0ELb0EEENS1_19SingleTileSchedulerILb0ELb0ELb1ELi128EEEEEEEEEvNT_6ParamsE,"a",@progbits
	.sectionflags	@""
	.align	4
.nv.constant0._ZN7cutlass13device_kernelIN5flash19enable_sm80_to_sm89INS1_16FlashAttnFwdSm80INS1_25CollectiveMainloopFwdSm80ILi4ELi1ELb0EN4cute5tupleIJNS5_1CILi128EEENS7_ILi64EEES8_EEELi128ENS_6half_tEfNS_4arch4Sm80ELb0ELb0ELb1ELb0ELb0ELb0ELb1ELb0EEENS1_21CollectiveEpilogueFwdINS6_IJS8_S8_S9_EEENS6_IJNS7_ILi1EEESH_SH_EEESB_SD_Li128ELb0ELb1ELb0ELb0EEENS1_19SingleTileSchedulerILb0ELb0ELb1ELi128EEEEEEEEEvNT_6ParamsE:
	.zero		1400


//--------------------- .nv.constant0._ZN7cutlass13device_kernelIN5flash19enable_sm80_to_sm89INS1_16FlashAttnFwdSm80INS1_25CollectiveMainloopFwdSm80ILi4ELi1ELb0EN4cute5tupleIJNS5_1CILi128EEENS7_ILi64EEES8_EEELi128ENS_6half_tEfNS_4arch4Sm80ELb0ELb0ELb1ELb1ELb0ELb0ELb1ELb0EEENS1_21CollectiveEpilogueFwdINS6_IJS8_S8_S9_EEENS6_IJNS7_ILi1EEESH_SH_EEESB_SD_Li128ELb1ELb1ELb0ELb0EEENS1_19SingleTileSchedulerILb1ELb0ELb1ELi128EEEEEEEEEvNT_6ParamsE --------------------------
	.section	.nv.constant0._ZN7cutlass13device_kernelIN5flash19enable_sm80_to_sm89INS1_16FlashAttnFwdSm80INS1_25CollectiveMainloopFwdSm80ILi4ELi1ELb0EN4cute5tupleIJNS5_1CILi128EEENS7_ILi64EEES8_EEELi128ENS_6half_tEfNS_4arch4Sm80ELb0ELb0ELb1ELb1ELb0ELb0ELb1ELb0EEENS1_21CollectiveEpilogueFwdINS6_IJS8_S8_S9_EEENS6_IJNS7_ILi1EEESH_SH_EEESB_SD_Li128ELb1ELb1ELb0ELb0EEENS1_19SingleTileSchedulerILb1ELb0ELb1ELi128EEEEEEEEEvNT_6ParamsE,"a",@progbits
	.sectionflags	@""
	.align	4
.nv.constant0._ZN7cutlass13device_kernelIN5flash19enable_sm80_to_sm89INS1_16FlashAttnFwdSm80INS1_25CollectiveMainloopFwdSm80ILi4ELi1ELb0EN4cute5tupleIJNS5_1CILi128EEENS7_ILi64EEES8_EEELi128ENS_6half_tEfNS_4arch4Sm80ELb0ELb0ELb1ELb1ELb0ELb0ELb1ELb0EEENS1_21CollectiveEpilogueFwdINS6_IJS8_S8_S9_EEENS6_IJNS7_ILi1EEESH_SH_EEESB_SD_Li128ELb1ELb1ELb0ELb0EEENS1_19SingleTileSchedulerILb1ELb0ELb1ELi128EEEEEEEEEvNT_6ParamsE:
	.zero		1400


//--------------------- .nv.constant0._ZN7cutlass13device_kernelIN5flash19enable_sm80_to_sm89INS1_16FlashAttnFwdSm80INS1_25CollectiveMainloopFwdSm80ILi4ELi1ELb0EN4cute5tupleIJNS5_1CILi128EEENS7_ILi64EEES8_EEELi128ENS_6half_tEfNS_4arch4Sm80ELb0ELb0ELb1ELb1ELb0ELb1ELb1ELb0EEENS1_21CollectiveEpilogueFwdINS6_IJS8_S8_S9_EEENS6_IJNS7_ILi1EEESH_SH_EEESB_SD_Li128ELb1ELb1ELb0ELb0EEENS1_19SingleTileSchedulerILb1ELb0ELb1ELi128EEEEEEEEEvNT_6ParamsE --------------------------
	.section	.nv.constant0._ZN7cutlass13device_kernelIN5flash19enable_sm80_to_sm89INS1_16FlashAttnFwdSm80INS1_25CollectiveMainloopFwdSm80ILi4ELi1ELb0EN4cute5tupleIJNS5_1CILi128EEENS7_ILi64EEES8_EEELi128ENS_6half_tEfNS_4arch4Sm80ELb0ELb0ELb1ELb1ELb0ELb1ELb1ELb0EEENS1_21CollectiveEpilogueFwdINS6_IJS8_S8_S9_EEENS6_IJNS7_ILi1EEESH_SH_EEESB_SD_Li128ELb1ELb1ELb0ELb0EEENS1_19SingleTileSchedulerILb1ELb0ELb1ELi128EEEEEEEEEvNT_6ParamsE,"a",@progbits
	.sectionflags	@""
	.align	4
.nv.constant0._ZN7cutlass13device_kernelIN5flash19enable_sm80_to_sm89INS1_16FlashAttnFwdSm80INS1_25CollectiveMainloopFwdSm80ILi4ELi1ELb0EN4cute5tupleIJNS5_1CILi128EEENS7_ILi64EEES8_EEELi128ENS_6half_tEfNS_4arch4Sm80ELb0ELb0ELb1ELb1ELb0ELb1ELb1ELb0EEENS1_21CollectiveEpilogueFwdINS6_IJS8_S8_S9_EEENS6_IJNS7_ILi1EEESH_SH_EEESB_SD_Li128ELb1ELb1ELb0ELb0EEENS1_19SingleTileSchedulerILb1ELb0ELb1ELi128EEEEEEEEEvNT_6ParamsE:
	.zero		1400


//--------------------- .nv.constant0._ZN7cutlass13device_kernelIN5flash19enable_sm80_to_sm89INS1_16FlashAttnFwdSm80INS1_25CollectiveMainloopFwdSm80ILi4ELi1ELb0EN4cute5tupleIJNS5_1CILi128EEENS7_ILi48EEES8_EEELi128ENS_6half_tEfNS_4arch4Sm80ELb0ELb1ELb1ELb0ELb0ELb0ELb1ELb0EEENS1_21CollectiveEpilogueFwdINS6_IJS8_S8_S9_EEENS6_IJNS7_ILi1EEESH_SH_EEESB_SD_Li128ELb0ELb1ELb0ELb0EEENS1_19SingleTileSchedulerILb0ELb0ELb1ELi128EEEEEEEEEvNT_6ParamsE --------------------------
	.section	.nv.constant0._ZN7cutlass13device_kernelIN5flash19enable_sm80_to_sm89INS1_16FlashAttnFwdSm80INS1_25CollectiveMainloopFwdSm80ILi4ELi1ELb0EN4cute5tupleIJNS5_1CILi128EEENS7_ILi48EEES8_EEELi128ENS_6half_tEfNS_4arch4Sm80ELb0ELb1ELb1ELb0ELb0ELb0ELb1ELb0EEENS1_21CollectiveEpilogueFwdINS6_IJS8_S8_S9_EEENS6_IJNS7_ILi1EEESH_SH_EEESB_SD_Li128ELb0ELb1ELb0ELb0EEENS1_19SingleTileSchedulerILb0ELb0ELb1ELi128EEEEEEEEEvNT_6ParamsE,"a",@progbits
	.sectionflags	@""
	.align	4
.nv.constant0._ZN7cutlass13device_kernelIN5flash19enable_sm80_to_sm89INS1_16FlashAttnFwdSm80INS1_25CollectiveMainloopFwdSm80ILi4ELi1ELb0EN4cute5tupleIJNS5_1CILi128EEENS7_ILi48EEES8_EEELi128ENS_6half_tEfNS_4arch4Sm80ELb0ELb1ELb1ELb0ELb0ELb0ELb1ELb0EEENS1_21CollectiveEpilogueFwdINS6_IJS8_S8_S9_EEENS6_IJNS7_ILi1EEESH_SH_EEESB_SD_Li128ELb0ELb1ELb0ELb0EEENS1_19SingleTileSchedulerILb0ELb0ELb1ELi128EEEEEEEEEvNT_6ParamsE:
	.zero		1400


//--------------------- .nv.constant0._ZN7cutlass13device_kernelIN5flash19enable_sm80_to_sm89INS1_16FlashAttnFwdSm80INS1_25CollectiveMainloopFwdSm80ILi4ELi1ELb0EN4cute5tupleIJNS5_1CILi128EEENS7_ILi48EEES8_EEELi128ENS_6half_tEfNS_4arch4Sm80ELb0ELb1ELb1ELb1ELb0ELb0ELb1ELb0EEENS1_21CollectiveEpilogueFwdINS6_IJS8_S8_S9_EEENS6_IJNS7_ILi1EEESH_SH_EEESB_SD_Li128ELb1ELb1ELb0ELb0EEENS1_19SingleTileSchedulerILb1ELb0ELb1ELi128EEEEEEEEEvNT_6ParamsE --------------------------
	.section	.nv.constant0._ZN7cutlass13device_kernelIN5flash19enable_sm80_to_sm89INS1_16FlashAttnFwdSm80INS1_25CollectiveMainloopFwdSm80ILi4ELi1ELb0EN4cute5tupleIJNS5_1CILi128EEENS7_ILi48EEES8_EEELi128ENS_6half_tEfNS_4arch4Sm80ELb0ELb1ELb1ELb1ELb0ELb0ELb1ELb0EEENS1_21CollectiveEpilogueFwdINS6_IJS8_S8_S9_EEENS6_IJNS7_ILi1EEESH_SH_EEESB_SD_Li128ELb1ELb1ELb0ELb0EEENS1_19SingleTileSchedulerILb1ELb0ELb1ELi128EEEEEEEEEvNT_6ParamsE,"a",@progbits
	.sectionflags	@""
	.align	4
.nv.constant0._ZN7cutlass13device_kernelIN5flash19enable_sm80_to_sm89INS1_16FlashAttnFwdSm80INS1_25CollectiveMainloopFwdSm80ILi4ELi1ELb0EN4cute5tupleIJNS5_1CILi128EEENS7_ILi48EEES8_EEELi128ENS_6half_tEfNS_4arch4Sm80ELb0ELb1ELb1ELb1ELb0ELb0ELb1ELb0EEENS1_21CollectiveEpilogueFwdINS6_IJS8_S8_S9_EEENS6_IJNS7_ILi1EEESH_SH_EEESB_SD_Li128ELb1ELb1ELb0ELb0EEENS1_19SingleTileSchedulerILb1ELb0ELb1ELi128EEEEEEEEEvNT_6ParamsE:
	.zero		1400


//--------------------- .nv.constant0._ZN7cutlass13device_kernelIN5flash19enable_sm80_to_sm89INS1_16FlashAttnFwdSm80INS1_25CollectiveMainloopFwdSm80ILi4ELi1ELb0EN4cute5tupleIJNS5_1CILi128EEENS7_ILi48EEES8_EEELi128ENS_6half_tEfNS_4arch4Sm80ELb0ELb1ELb1ELb1ELb0ELb1ELb1ELb0EEENS1_21CollectiveEpilogueFwdINS6_IJS8_S8_S9_EEENS6_IJNS7_ILi1EEESH_SH_EEESB_SD_Li128ELb1ELb1ELb0ELb0EEENS1_19SingleTileSchedulerILb1ELb0ELb1ELi128EEEEEEEEEvNT_6ParamsE --------------------------
	.section	.nv.constant0._ZN7cutlass13device_kernelIN5flash19enable_sm80_to_sm89INS1_16FlashAttnFwdSm80INS1_25CollectiveMainloopFwdSm80ILi4ELi1ELb0EN4cute5tupleIJNS5_1CILi128EEENS7_ILi48EEES8_EEELi128ENS_6half_tEfNS_4arch4Sm80ELb0ELb1ELb1ELb1ELb0ELb1ELb1ELb0EEENS1_21CollectiveEpilogueFwdINS6_IJS8_S8_S9_EEENS6_IJNS7_ILi1EEESH_SH_EEESB_SD_Li128ELb1ELb1ELb0ELb0EEENS1_19SingleTileSchedulerILb1ELb0ELb1ELi128EEEEEEEEEvNT_6ParamsE,"a",@progbits
	.sectionflags	@""
	.align	4
.nv.constant0._ZN7cutlass13device_kernelIN5flash19enable_sm80_to_sm89INS1_16FlashAttnFwdSm80INS1_25CollectiveMainloopFwdSm80ILi4ELi1ELb0EN4cute5tupleIJNS5_1CILi128EEENS7_ILi48EEES8_EEELi128ENS_6half_tEfNS_4arch4Sm80ELb0ELb1ELb1ELb1ELb0ELb1ELb1ELb0EEENS1_21CollectiveEpilogueFwdINS6_IJS8_S8_S9_EEENS6_IJNS7_ILi1EEESH_SH_EEESB_SD_Li128ELb1ELb1ELb0ELb0EEENS1_19SingleTileSchedulerILb1ELb0ELb1ELi128EEEEEEEEEvNT_6ParamsE:
	.zero		1400


//--------------------- .nv.constant0._ZN7cutlass13device_kernelIN5flash19enable_sm80_to_sm89INS1_16FlashAttnFwdSm80INS1_25CollectiveMainloopFwdSm80ILi4ELi1ELb0EN4cute5tupleIJNS5_1CILi128EEENS7_ILi64EEES8_EEELi128ENS_6half_tEfNS_4arch4Sm80ELb1ELb0ELb1ELb0ELb0ELb0ELb1ELb0EEENS1_21CollectiveEpilogueFwdINS6_IJS8_S8_S9_EEENS6_IJNS7_ILi1EEESH_SH_EEESB_SD_Li128ELb0ELb1ELb0ELb0EEENS1_30DynamicPersistentTileSchedulerILi128ELi128ELb0ELb1ELb0EEEEEEEEEvNT_6ParamsE --------------------------
	.section	.nv.constant0._ZN7cutlass13device_kernelIN5flash19enable_sm80_to_sm89INS1_16FlashAttnFwdSm80INS1_25CollectiveMainloopFwdSm80ILi4ELi1ELb0EN4cute5tupleIJNS5_1CILi128EEENS7_ILi64EEES8_EEELi128ENS_6half_tEfNS_4arch4Sm80ELb1ELb0ELb1ELb0ELb0ELb0ELb1ELb0EEENS1_21CollectiveEpilogueFwdINS6_IJS8_S8_S9_EEENS6_IJNS7_ILi1EEESH_SH_EEESB_SD_Li128ELb0ELb1ELb0ELb0EEENS1_30DynamicPersistentTileSchedulerILi128ELi128ELb0ELb1ELb0EEEEEEEEEvNT_6ParamsE,"a",@progbits
	.sectionflags	@""
	.align	4
.nv.constant0._ZN7cutlass13device_kernelIN5flash19enable_sm80_to_sm89INS1_16FlashAttnFwdSm80INS1_25CollectiveMainloopFwdSm80ILi4ELi1ELb0EN4cute5tupleIJNS5_1CILi128EEENS7_ILi64EEES8_EEELi128ENS_6half_tEfNS_4arch4Sm80ELb1ELb0ELb1ELb0ELb0ELb0ELb1ELb0EEENS1_21CollectiveEpilogueFwdINS6_IJS8_S8_S9_EEENS6_IJNS7_ILi1EEESH_SH_EEESB_SD_Li128ELb0ELb1ELb0ELb0EEENS1_30DynamicPersistentTileSchedulerILi128ELi128ELb0ELb1ELb0EEEEEEEEEvNT_6ParamsE:
	.zero		1416


//--------------------- .nv.constant0._ZN7cutlass13device_kernelIN5flash19enable_sm80_to_sm89INS1_16FlashAttnFwdSm80INS1_25CollectiveMainloopFwdSm80ILi4ELi1ELb0EN4cute5tupleIJNS5_1CILi128EEENS7_ILi64EEES8_EEELi128ENS_6half_tEfNS_4arch4Sm80ELb1ELb0ELb1ELb1ELb0ELb0ELb1ELb0EEENS1_21CollectiveEpilogueFwdINS6_IJS8_S8_S9_EEENS6_IJNS7_ILi1EEESH_SH_EEESB_SD_Li128ELb1ELb1ELb0ELb0EEENS1_19SingleTileSchedulerILb1ELb0ELb1ELi128EEEEEEEEEvNT_6ParamsE --------------------------
	.section	.nv.constant0._ZN7cutlass13device_kernelIN5flash19enable_sm80_to_sm89INS1_16FlashAttnFwdSm80INS1_25CollectiveMainloopFwdSm80ILi4ELi1ELb0EN4cute5tupleIJNS5_1CILi128EEENS7_ILi64EEES8_EEELi128ENS_6half_tEfNS_4arch4Sm80ELb1ELb0ELb1ELb1ELb0ELb0ELb1ELb0EEENS1_21CollectiveEpilogueFwdINS6_IJS8_S8_S9_EEENS6_IJNS7_ILi1EEESH_SH_EEESB_SD_Li128ELb1ELb1ELb0ELb0EEENS1_19SingleTileSchedulerILb1ELb0ELb1ELi128EEEEEEEEEvNT_6ParamsE,"a",@progbits
	.sectionflags	@""
	.align	4
.nv.constant0._ZN7cutlass13device_kernelIN5flash19enable_sm80_to_sm89INS1_16FlashAttnFwdSm80INS1_25CollectiveMainloopFwdSm80ILi4ELi1ELb0EN4cute5tupleIJNS5_1CILi128EEENS7_ILi64EEES8_EEELi128ENS_6half_tEfNS_4arch4Sm80ELb1ELb0ELb1ELb1ELb0ELb0ELb1ELb0EEENS1_21CollectiveEpilogueFwdINS6_IJS8_S8_S9_EEENS6_IJNS7_ILi1EEESH_SH_EEESB_SD_Li128ELb1ELb1ELb0ELb0EEENS1_19SingleTileSchedulerILb1ELb0ELb1ELi128EEEEEEEEEvNT_6ParamsE:
	.zero		1400


//--------------------- .nv.constant0._ZN7cutlass13device_kernelIN5flash19enable_sm80_to_sm89INS1_16FlashAttnFwdSm80INS1_25CollectiveMainloopFwdSm80ILi4ELi1ELb0EN4cute5tupleIJNS5_1CILi128EEENS7_ILi64EEES8_EEELi128ENS_6half_tEfNS_4arch4Sm80ELb1ELb0ELb1ELb1ELb0ELb1ELb1ELb0EEENS1_21CollectiveEpilogueFwdINS6_IJS8_S8_S9_EEENS6_IJNS7_ILi1EEESH_SH_EEESB_SD_Li128ELb1ELb1ELb0ELb0EEENS1_19SingleTileSchedulerILb1ELb0ELb1ELi128EEEEEEEEEvNT_6ParamsE --------------------------
	.section	.nv.constant0._ZN7cutlass13device_kernelIN5flash19enable_sm80_to_sm89INS1_16FlashAttnFwdSm80INS1_25CollectiveMainloopFwdSm80ILi4ELi1ELb0EN4cute5tupleIJNS5_1CILi128EEENS7_ILi64EEES8_EEELi128ENS_6half_tEfNS_4arch4Sm80ELb1ELb0ELb1ELb1ELb0ELb1ELb1ELb0EEENS1_21CollectiveEpilogueFwdINS6_IJS8_S8_S9_EEENS6_IJNS7_ILi1EEESH_SH_EEESB_SD_Li128ELb1ELb1ELb0ELb0EEENS1_19SingleTileSchedulerILb1ELb0ELb1ELi128EEEEEEEEEvNT_6ParamsE,"a",@progbits
	.sectionflags	@""
	.align	4
.nv.constant0._ZN7cutlass13device_kernelIN5flash19enable_sm80_to_sm89INS1_16FlashAttnFwdSm80INS1_25CollectiveMainloopFwdSm80ILi4ELi1ELb0EN4cute5tupleIJNS5_1CILi128EEENS7_ILi64EEES8_EEELi128ENS_6half_tEfNS_4arch4Sm80ELb1ELb0ELb1ELb1ELb0ELb1ELb1ELb0EEENS1_21CollectiveEpilogueFwdINS6_IJS8_S8_S9_EEENS6_IJNS7_ILi1EEESH_SH_EEESB_SD_Li128ELb1ELb1ELb0ELb0EEENS1_19SingleTileSchedulerILb1ELb0ELb1ELi128EEEEEEEEEvNT_6ParamsE:
	.zero		1400


//--------------------- .text._ZN7cutlass13device_kernelIN5flash19enable_sm80_to_sm89INS1_16FlashAttnFwdSm80INS1_25CollectiveMainloopFwdSm80ILi8ELi1ELb1EN4cute5tupleIJNS5_1CILi128EEES8_S8_EEELi128ENS_6half_tEfNS_4arch4Sm80ELb0ELb0ELb1ELb0ELb0ELb0ELb1ELb0EEENS1_21CollectiveEpilogueFwdIS9_NS6_IJNS7_ILi1EEESF_SF_EEESA_SC_Li256ELb0ELb1ELb0ELb0EEENS1_19SingleTileSchedulerILb0ELb0ELb1ELi128EEEEEEEEEvNT_6ParamsE --------------------------
	.section	.text._ZN7cutlass13device_kernelIN5flash19enable_sm80_to_sm89INS1_16FlashAttnFwdSm80INS1_25CollectiveMainloopFwdSm80ILi8ELi1ELb1EN4cute5tupleIJNS5_1CILi128EEES8_S8_EEELi128ENS_6half_tEfNS_4arch4Sm80ELb0ELb0ELb1ELb0ELb0ELb0ELb1ELb0EEENS1_21CollectiveEpilogueFwdIS9_NS6_IJNS7_ILi1EEESF_SF_EEESA_SC_Li256ELb0ELb1ELb0ELb0EEENS1_19SingleTileSchedulerILb0ELb0ELb1ELi128EEEEEEEEEvNT_6ParamsE,"ax",@progbits
	.sectioninfo	@"SHI_REGISTERS=255"
	.align	128
.text._ZN7cutlass13device_kernelIN5flash19enable_sm80_to_sm89INS1_16FlashAttnFwdSm80INS1_25CollectiveMainloopFwdSm80ILi8ELi1ELb1EN4cute5tupleIJNS5_1CILi128EEES8_S8_EEELi128ENS_6half_tEfNS_4arch4Sm80ELb0ELb0ELb1ELb0ELb0ELb0ELb1ELb0EEENS1_21CollectiveEpilogueFwdIS9_NS6_IJNS7_ILi1EEESF_SF_EEESA_SC_Li256ELb0ELb1ELb0ELb0EEENS1_19SingleTileSchedulerILb0ELb0ELb1ELi128EEEEEEEEEvNT_6ParamsE:
        .type           _ZN7cutlass13device_kernelIN5flash19enable_sm80_to_sm89INS1_16FlashAttnFwdSm80INS1_25CollectiveMainloopFwdSm80ILi8ELi1ELb1EN4cute5tupleIJNS5_1CILi128EEES8_S8_EEELi128ENS_6half_tEfNS_4arch4Sm80ELb0ELb0ELb1ELb0ELb0ELb0ELb1ELb0EEENS1_21CollectiveEpilogueFwdIS9_NS6_IJNS7_ILi1EEESF_SF_EEESA_SC_Li256ELb0ELb1ELb0ELb0EEENS1_19SingleTileSchedulerILb0ELb0ELb1ELi128EEEEEEEEEvNT_6ParamsE,@function
        .size           _ZN7cutlass13device_kernelIN5flash19enable_sm80_to_sm89INS1_16FlashAttnFwdSm80INS1_25CollectiveMainloopFwdSm80ILi8ELi1ELb1EN4cute5tupleIJNS5_1CILi128EEES8_S8_EEELi128ENS_6half_tEfNS_4arch4Sm80ELb0ELb0ELb1ELb0ELb0ELb0ELb1ELb0EEENS1_21CollectiveEpilogueFwdIS9_NS6_IJNS7_ILi1EEESF_SF_EEESA_SC_Li256ELb0ELb1ELb0ELb0EEENS1_19SingleTileSchedulerILb0ELb0ELb1ELi128EEEEEEEEEvNT_6ParamsE,(.L_x_1712 - _ZN7cutlass13device_kernelIN5flash19enable_sm80_to_sm89INS1_16FlashAttnFwdSm80INS1_25CollectiveMainloopFwdSm80ILi8ELi1ELb1EN4cute5tupleIJNS5_1CILi128EEES8_S8_EEELi128ENS_6half_tEfNS_4arch4Sm80ELb0ELb0ELb1ELb0ELb0ELb0ELb1ELb0EEENS1_21CollectiveEpilogueFwdIS9_NS6_IJNS7_ILi1EEESF_SF_EEESA_SC_Li256ELb0ELb1ELb0ELb0EEENS1_19SingleTileSchedulerILb0ELb0ELb1ELi128EEEEEEEEEvNT_6ParamsE)
        .other          _ZN7cutlass13device_kernelIN5flash19enable_sm80_to_sm89INS1_16FlashAttnFwdSm80INS1_25CollectiveMainloopFwdSm80ILi8ELi1ELb1EN4cute5tupleIJNS5_1CILi128EEES8_S8_EEELi128ENS_6half_tEfNS_4arch4Sm80ELb0ELb0ELb1ELb0ELb0ELb0ELb1ELb0EEENS1_21CollectiveEpilogueFwdIS9_NS6_IJNS7_ILi1EEESF_SF_EEESA_SC_Li256ELb0ELb1ELb0ELb0EEENS1_19SingleTileSchedulerILb0ELb0ELb1ELi128EEEEEEEEEvNT_6ParamsE,@"STO_CUDA_ENTRY STV_DEFAULT"
_ZN7cutlass13device_kernelIN5flash19enable_sm80_to_sm89INS1_16FlashAttnFwdSm80INS1_25CollectiveMainloopFwdSm80ILi8ELi1ELb1EN4cute5tupleIJNS5_1CILi128EEES8_S8_EEELi128ENS_6half_tEfNS_4arch4Sm80ELb0ELb0ELb1ELb0ELb0ELb0ELb1ELb0EEENS1_21CollectiveEpilogueFwdIS9_NS6_IJNS7_ILi1EEESF_SF_EEESA_SC_Li256ELb0ELb1ELb0ELb0EEENS1_19SingleTileSchedulerILb0ELb0ELb1ELi128EEEEEEEEEvNT_6ParamsE:
[----:B------:R-:W-:-:S03]  /*0000*/  MOV R1, c[0x0][0x28] ;  /* 0x00000a0000017a02 */ /* 0x000fc60000000f00 */
[----:B------:R-:W1:Y:S01]  /*0010*/  S2R R15, SR_CTAID.Z ;  /* 0x00000000000f7919 */ /* 0x000e620000002700 */
[----:B------:R-:W-:Y:S02]  /*0020*/  IADD3 R1, R1, -0x58, RZ ;  /* 0xffffffa801017810 */ /* 0x000fe40007ffe0ff */
[----:B-1----:R-:W-:-:S13]  /*0030*/  ISETP.GE.AND P0, PT, R15, RZ, PT ;  /* 0x000000ff0f00720c */ /* 0x002fda0003f06270 */
[----:B------:R-:W-:Y:S05]  /*0040*/  @!P0 EXIT ;  /* 0x000000000000894d */ /* 0x000fea0003800000 */
[----:B------:R-:W-:Y:S01]  /*0050*/  ISETP.NE.U32.AND P2, PT, RZ, c[0x0][0x340], PT ;  /* 0x0000d000ff007a0c */ /* 0x000fe20003f45070 */
[----:B------:R-:W-:Y:S01]  /*0060*/  ULDC.64 UR22, c[0x0][0x118] ;  /* 0x0000460000167ab9 */ /* 0x000fe20000000a00 */
[----:B------:R-:W1:Y:S04]  /*0070*/  S2R R28, SR_TID.X ;  /* 0x00000000001c7919 */ /* 0x000e680000002100 */
[----:B------:R-:W2:Y:S01]  /*0080*/  S2R R29, SR_CTAID.Y ;  /* 0x00000000001d7919 */ /* 0x000ea20000002600 */
[----:B------:R-:W-:-:S03]  /*0090*/  ISETP.NE.AND.EX P2, PT, RZ, c[0x0][0x344], PT, P2 ;  /* 0x0000d100ff007a0c */ /* 0x000fc60003f45320 */
[----:B------:R-:W3:Y:S01]  /*00a0*/  S2R R6, SR_CTAID.X ;  /* 0x0000000000067919 */ /* 0x000ee20000002500 */
[----:B------:R-:W-:Y:S01]  /*00b0*/  IMAD.MOV.U32 R7, RZ, RZ, c[0x0][0x2c4] ;  /* 0x0000b100ff077624 */ /* 0x000fe200078e00ff */
[----:B------:R-:W-:Y:S01]  /*00c0*/  SHF.R.S32.HI R16, RZ, 0x1f, R15 ;  /* 0x0000001fff107819 */ /* 0x000fe2000001140f */
[----:B------:R-:W-:Y:S02]  /*00d0*/  ULDC UR8, c[0x0][0x1d0] ;  /* 0x0000740000087ab9 */ /* 0x000fe40000000800 */
[----:B------:R-:W-:Y:S02]  /*00e0*/  UMOV UR9, 0x7 ;  /* 0x0000000700097882 */ /* 0x000fe40000000000 */
[----:B------:R-:W-:-:S03]  /*00f0*/  ULDC.64 UR6, c[0x0][0x1e0] ;  /* 0x0000780000067ab9 */ /* 0x000fc60000000a00 */
[----:B------:R-:W-:-:S04]  /*0100*/  @P2 IMAD.MOV.U32 R2, RZ, RZ, 0x4 ;  /* 0x00000004ff022424 */ /* 0x000fc800078e00ff */
[----:B------:R-:W-:-:S05]  /*0110*/  @P2 IMAD.WIDE R2, R15, R2, c[0x0][0x340] ;  /* 0x0000d0000f022625 */ /* 0x000fca00078e0202 */
[----:B------:R4:W5:Y:S01]  /*0120*/  @P2 LDG.E R20, [R2.64] ;  /* 0x0000001602142981 */ /* 0x000962000c1e1900 */
[----:B-1----:R-:W-:Y:S01]  /*0130*/  SHF.R.S32.HI R27, RZ, 0x1f, R28 ;  /* 0x0000001fff1b7819 */ /* 0x002fe2000001141c */
[----:B--2---:R-:W-:Y:S01]  /*0140*/  IMAD.WIDE.U32 R4, R29, c[0x0][0x1b8], RZ ;  /* 0x00006e001d047a25 */ /* 0x004fe200078e00ff */
[----:B------:R-:W-:Y:S01]  /*0150*/  SHF.R.S32.HI R30, RZ, 0x1f, R29 ;  /* 0x0000001fff1e7819 */ /* 0x000fe2000001141d */
[----:B------:R-:W-:Y:S01]  /*0160*/  UIADD3 UR4, UR8, 0x7f, URZ ;  /* 0x0000007f08047890 */ /* 0x000fe2000fffe03f */
[C---:B------:R-:W-:Y:S01]  /*0170*/  ISETP.NE.AND P0, PT, R7.reuse, 0x1, PT ;  /* 0x000000010700780c */ /* 0x040fe20003f05270 */
[----:B------:R-:W-:Y:S01]  /*0180*/  IMAD R7, R7, c[0x0][0x168], RZ ;  /* 0x00005a0007077a24 */ /* 0x000fe200078e02ff */
[----:B------:R-:W-:Y:S01]  /*0190*/  LEA.HI R25, R27, R28, RZ, 0x4 ;  /* 0x0000001c1b197211 */ /* 0x000fe200078f20ff */
[----:B------:R-:W-:Y:S02]  /*01a0*/  USHF.R.S32.HI UR18, URZ, 0x1f, UR4 ;  /* 0x0000001f3f127899 */ /* 0x000fe40008011404 */
[----:B------:R-:W-:Y:S01]  /*01b0*/  USHF.L.U64.HI UR9, UR6, UR9, UR7 ;  /* 0x0000000906097299 */ /* 0x000fe20008010207 */
[----:B------:R-:W-:Y:S01]  /*01c0*/  SHF.R.S32.HI R14, RZ, 0x4, R25 ;  /* 0x00000004ff0e7819 */ /* 0x000fe20000011419 */
[----:B------:R-:W-:-:S02]  /*01d0*/  ULEA.HI UR18, UR18, UR4, URZ, 0x7 ;  /* 0x0000000412127291 */ /* 0x000fc4000f8f383f */
[----:B------:R-:W-:Y:S02]  /*01e0*/  USHF.L.U32 UR10, UR6, 0x7, URZ ;  /* 0x00000007060a7899 */ /* 0x000fe4000800063f */
[----:B------:R-:W-:Y:S02]  /*01f0*/  ULEA.HI.SX32 UR13, UR18, 0xffffffff, 0x19 ;  /* 0xffffffff120d7891 */ /* 0x000fe4000f8fca3f */
[----:B------:R-:W-:Y:S02]  /*0200*/  UIMAD.WIDE.U32 UR20, UR6, 0x40, URZ ;  /* 0x00000040061478a5 */ /* 0x000fe4000f8e003f */
[----:B------:R-:W-:Y:S02]  /*0210*/  USHF.R.S32.HI UR12, URZ, 0x1f, UR13 ;  /* 0x0000001f3f0c7899 */ /* 0x000fe4000801140d */
[----:B------:R-:W-:Y:S02]  /*0220*/  UIMAD UR4, UR9, UR13, URZ ;  /* 0x0000000d090472a4 */ /* 0x000fe4000f8e023f */
[----:B------:R-:W-:Y:S01]  /*0230*/  USHF.L.U32 UR14, UR7, 0x6, URZ ;  /* 0x00000006070e7899 */ /* 0x000fe2000800063f */
[----:B----4-:R-:W-:Y:S01]  /*0240*/  LEA.HI R3, R27, R28, RZ, 0x3 ;  /* 0x0000001c1b037211 */ /* 0x010fe200078f18ff */
[----:B------:R-:W-:Y:S01]  /*0250*/  IMAD R2, R30, c[0x0][0x1b8], RZ ;  /* 0x00006e001e027a24 */ /* 0x000fe200078e02ff */
[----:B------:R-:W-:-:S02]  /*0260*/  UIMAD UR4, UR12, UR10, UR4 ;  /* 0x0000000a0c0472a4 */ /* 0x000fc4000f8e0204 */
[----:B------:R-:W-:Y:S01]  /*0270*/  LOP3.LUT R0, R3, 0xfffffff8, RZ, 0xc0, !PT ;  /* 0xfffffff803007812 */ /* 0x000fe200078ec0ff */
[----:B------:R-:W-:Y:S01]  /*0280*/  IMAD R2, R29, c[0x0][0x1bc], R2 ;  /* 0x00006f001d027a24 */ /* 0x000fe200078e0202 */
[----:B------:R-:W-:Y:S01]  /*0290*/  SHF.R.S32.HI R23, RZ, 0x3, R3 ;  /* 0x00000003ff177819 */ /* 0x000fe20000011403 */
[----:B------:R-:W-:Y:S02]  /*02a0*/  UIADD3 UR14, UR21, UR14, URZ ;  /* 0x0000000e150e7290 */ /* 0x000fe4000fffe03f */
[----:B------:R-:W-:Y:S01]  /*02b0*/  IMAD.IADD R32, R28, 0x1, -R0 ;  /* 0x000000011c207824 */ /* 0x000fe200078e0a00 */
[--C-:B------:R-:W-:Y:S01]  /*02c0*/  SHF.R.S32.HI R26, RZ, 0x1f, R23.reuse ;  /* 0x0000001fff1a7819 */ /* 0x100fe20000011417 */
[----:B------:R-:W-:Y:S01]  /*02d0*/  IMAD.IADD R3, R5, 0x1, R2 ;  /* 0x0000000105037824 */ /* 0x000fe200078e0202 */
[----:B------:R-:W-:Y:S01]  /*02e0*/  IADD3 R22, -R23, c[0x0][0x1d0], RZ ;  /* 0x0000740017167a10 */ /* 0x000fe20007ffe1ff */
[----:B------:R-:W-:Y:S01]  /*02f0*/  IMAD R0, R32, 0x20, R23 ;  /* 0x0000002020007824 */ /* 0x000fe200078e0217 */
[----:B------:R-:W-:Y:S01]  /*0300*/  UMOV UR11, 0x40 ;  /* 0x00000040000b7882 */ /* 0x000fe20000000000 */
[----:B------:R-:W-:-:S02]  /*0310*/  IMAD R5, R16, c[0x0][0x1c0], RZ ;  /* 0x0000700010057a24 */ /* 0x000fc400078e02ff */
[----:B---3--:R-:W-:Y:S02]  /*0320*/  IMAD R9, R6, 0x80, R0 ;  /* 0x0000008006097824 */ /* 0x008fe400078e0200 */
[----:B------:R-:W-:Y:S02]  /*0330*/  IMAD.MOV.U32 R2, RZ, RZ, R4 ;  /* 0x000000ffff027224 */ /* 0x000fe400078e0004 */
[----:B------:R-:W-:Y:S01]  /*0340*/  IMAD R4, R15, c[0x0][0x1c4], R5 ;  /* 0x000071000f047a24 */ /* 0x000fe200078e0205 */
[----:B------:R1:W-:Y:S01]  /*0350*/  STL [R1+0x48], R9 ;  /* 0x0000480901007387 */ /* 0x0003e20000100800 */
[----:B------:R-:W-:-:S04]  /*0360*/  @P0 IMAD.HI.U32 R5, R9, c[0x0][0x2c8], RZ ;  /* 0x0000b20009050a27 */ /* 0x000fc800078e00ff */
[----:B------:R-:W-:Y:S01]  /*0370*/  IMAD.MOV.U32 R0, RZ, RZ, R9 ;  /* 0x000000ffff007224 */ /* 0x000fe200078e0009 */
[----:B------:R-:W-:Y:S01]  /*0380*/  @P0 SHF.R.U32.HI R0, RZ, c[0x0][0x2cc], R5 ;  /* 0x0000b300ff000a19 */ /* 0x000fe20000011605 */
[----:B------:R-:W-:-:S04]  /*0390*/  IMAD.WIDE.U32 R2, R15, c[0x0][0x1c0], R2 ;  /* 0x000070000f027a25 */ /* 0x000fc800078e0002 */
[----:B------:R-:W-:Y:S02]  /*03a0*/  IMAD R8, R6, 0x80, R23 ;  /* 0x0000008006087824 */ /* 0x000fe400078e0217 */
[----:B------:R-:W-:Y:S01]  /*03b0*/  IMAD.IADD R3, R3, 0x1, R4 ;  /* 0x0000000103037824 */ /* 0x000fe200078e0204 */
[----:B------:R-:W-:Y:S01]  /*03c0*/  SHF.R.S32.HI R4, RZ, 0x1f, R0 ;  /* 0x0000001fff047819 */ /* 0x000fe20000011400 */
[----:B------:R-:W-:Y:S01]  /*03d0*/  IMAD.SHL.U32 R34, R32, 0x8, RZ ;  /* 0x0000000820227824 */ /* 0x000fe200078e00ff */
[----:B------:R-:W-:Y:S01]  /*03e0*/  IADD3 R6, R8, 0x20, RZ ;  /* 0x0000002008067810 */ /* 0x000fe20007ffe0ff */
[----:B------:R-:W-:Y:S01]  /*03f0*/  IMAD.WIDE.U32 R2, R0, c[0x0][0x1b0], R2 ;  /* 0x00006c0000027a25 */ /* 0x000fe200078e0002 */
[----:B------:R-:W-:Y:S01]  /*0400*/  IADD3 R5, R8, 0x40, RZ ;  /* 0x0000004008057810 */ /* 0x000fe20007ffe0ff */
[----:B------:R2:W-:Y:S01]  /*0410*/  STL [R1+0x4c], R8 ;  /* 0x00004c0801007387 */ /* 0x0005e20000100800 */
[-C--:B------:R-:W-:Y:S01]  /*0420*/  ISETP.GE.AND P6, PT, R6, R7.reuse, PT ;  /* 0x000000070600720c */ /* 0x080fe20003fc6270 */
[----:B------:R-:W-:Y:S01]  /*0430*/  IMAD R4, R4, c[0x0][0x1b0], RZ ;  /* 0x00006c0004047a24 */ /* 0x000fe200078e02ff */
[-C--:B------:R-:W-:Y:S01]  /*0440*/  ISETP.GE.AND P5, PT, R5, R7.reuse, PT ;  /* 0x000000070500720c */ /* 0x080fe20003fa6270 */
[----:B------:R-:W-:Y:S01]  /*0450*/  IMAD.MOV R6, RZ, RZ, -R0 ;  /* 0x000000ffff067224 */ /* 0x000fe200078e0a00 */
[----:B------:R-:W-:Y:S01]  /*0460*/  IADD3 R5, R8, 0x60, RZ ;  /* 0x0000006008057810 */ /* 0x000fe20007ffe0ff */
[----:B------:R-:W-:Y:S01]  /*0470*/  IMAD R4, R0, c[0x0][0x1b4], R4 ;  /* 0x00006d0000047a24 */ /* 0x000fe200078e0204 */
[-C--:B------:R-:W-:Y:S01]  /*0480*/  ISETP.GE.AND P4, PT, R8, R7.reuse, PT ;  /* 0x000000070800720c */ /* 0x080fe20003f86270 */
[----:B------:R-:W-:Y:S01]  /*0490*/  IMAD R0, R6, c[0x0][0x2c4], R9 ;  /* 0x0000b10006007a24 */ /* 0x000fe200078e0209 */
[----:B------:R-:W-:Y:S01]  /*04a0*/  ISETP.GE.AND P1, PT, R5, R7, PT ;  /* 0x000000070500720c */ /* 0x000fe20003f26270 */
[----:B------:R-:W-:Y:S01]  /*04b0*/  IMAD.IADD R3, R3, 0x1, R4 ;  /* 0x0000000103037824 */ /* 0x000fe200078e0204 */
[----:B------:R-:W-:Y:S01]  /*04c0*/  SHF.R.S32.HI R35, RZ, 0x1f, R34 ;  /* 0x0000001fff237819 */ /* 0x000fe20000011422 */
[----:B------:R-:W-:Y:S01]  /*04d0*/  IMAD.SHL.U32 R5, R23, 0x40, RZ ;  /* 0x0000004017057824 */ /* 0x000fe200078e00ff */
[----:B------:R-:W-:Y:S01]  /*04e0*/  SHF.R.S32.HI R4, RZ, 0x1f, R0 ;  /* 0x0000001fff047819 */ /* 0x000fe20000011400 */
[----:B------:R-:W-:Y:S01]  /*04f0*/  IMAD.WIDE.U32 R2, R0, c[0x0][0x1a8], R2 ;  /* 0x00006a0000027a25 */ /* 0x000fe200078e0002 */
[----:B-1----:R-:W-:Y:S01]  /*0500*/  LEA.HI R9, R27, R28, RZ, 0x6 ;  /* 0x0000001c1b097211 */ /* 0x002fe200078f30ff */
[----:B------:R-:W-:Y:S01]  /*0510*/  STL.64 [R1+0x20], R34 ;  /* 0x0000202201007387 */ /* 0x000fe20000100a00 */
[----:B------:R-:W-:Y:S01]  /*0520*/  LOP3.LUT R5, R5, 0x1c0, RZ, 0xc0, !PT ;  /* 0x000001c005057812 */ /* 0x000fe200078ec0ff */
[----:B------:R-:W-:Y:S01]  /*0530*/  IMAD R4, R4, c[0x0][0x1a8], RZ ;  /* 0x00006a0004047a24 */ /* 0x000fe200078e02ff */
[----:B------:R-:W-:Y:S01]  /*0540*/  LEA R12, P0, R2, c[0x0][0x160], 0x1 ;  /* 0x00005800020c7a11 */ /* 0x000fe200078008ff */
[----:B------:R-:W-:Y:S01]  /*0550*/  IMAD.U32 R7, RZ, RZ, UR13 ;  /* 0x0000000dff077e24 */ /* 0x000fe2000f8e00ff */
[----:B------:R-:W-:Y:S01]  /*0560*/  IADD3 R31, R34, 0x40, RZ ;  /* 0x00000040221f7810 */ /* 0x000fe20007ffe0ff */
[----:B------:R-:W-:Y:S01]  /*0570*/  IMAD R6, R0, c[0x0][0x1ac], R4 ;  /* 0x00006b0000067a24 */ /* 0x000fe200078e0204 */
[----:B------:R-:W-:Y:S01]  /*0580*/  SHF.R.U32.HI R0, RZ, 0x3, R5 ;  /* 0x00000003ff007819 */ /* 0x000fe20000011605 */
[----:B------:R-:W-:Y:S01]  /*0590*/  IMAD R10, R26, c[0x0][0x1e0], RZ ;  /* 0x000078001a0a7a24 */ /* 0x000fe200078e02ff */
[----:B------:R-:W-:Y:S01]  /*05a0*/  LOP3.LUT R4, R5, 0x38, R34, 0xf8, !PT ;  /* 0x0000003805047812 */ /* 0x000fe200078ef822 */
[----:B------:R-:W-:Y:S01]  /*05b0*/  IMAD R22, R7, -0x80, R22 ;  /* 0xffffff8007167824 */ /* 0x000fe200078e0216 */
[----:B--2---:R-:W-:Y:S01]  /*05c0*/  LEA.HI R8, R25, R14, RZ, 0x1 ;  /* 0x0000000e19087211 */ /* 0x004fe200078f08ff */
[----:B------:R-:W-:Y:S01]  /*05d0*/  IMAD R10, R23, c[0x0][0x1e4], R10 ;  /* 0x00007900170a7a24 */ /* 0x000fe200078e020a */
[----:B------:R-:W-:Y:S01]  /*05e0*/  LOP3.LUT R13, R4, R0, RZ, 0x3c, !PT ;  /* 0x00000000040d7212 */ /* 0x000fe200078e3cff */
[----:B------:R-:W-:Y:S01]  /*05f0*/  IMAD.IADD R0, R3, 0x1, R6 ;  /* 0x0000000103007824 */ /* 0x000fe200078e0206 */
[----:B------:R-:W-:Y:S01]  /*0600*/  SHFL.IDX PT, R4, R12, RZ, 0x181f ;  /* 0x00181fff0c047589 */ /* 0x000fe200000e0000 */
[----:B------:R-:W-:Y:S01]  /*0610*/  IMAD.WIDE.U32 R6, R23, c[0x0][0x1e0], R34 ;  /* 0x0000780017067a25 */ /* 0x000fe200078e0022 */
[----:B------:R-:W-:-:S02]  /*0620*/  LOP3.LUT R8, R8, 0xfffffffe, RZ, 0xc0, !PT ;  /* 0xfffffffe08087812 */ /* 0x000fc400078ec0ff */
[----:B------:R-:W-:Y:S01]  /*0630*/  LEA.HI.X R0, R2, c[0x0][0x164], R0, 0x1, P0 ;  /* 0x0000590002007a11 */ /* 0x000fe200000f0c00 */
[----:B------:R-:W-:Y:S01]  /*0640*/  IMAD.IADD R11, R7, 0x1, R10 ;  /* 0x00000001070b7824 */ /* 0x000fe200078e020a */
[----:B------:R-:W-:Y:S01]  /*0650*/  SHFL.IDX PT, R2, R12, 0x1, 0x181f ;  /* 0x00381f000c027f89 */ /* 0x000fe200000e0000 */
[----:B------:R-:W-:Y:S01]  /*0660*/  IMAD.SHL.U32 R9, R9, 0x8, RZ ;  /* 0x0000000809097824 */ /* 0x000fe200078e00ff */
[----:B------:R-:W-:Y:S01]  /*0670*/  ISETP.GE.AND P0, PT, R34, c[0x0][0x198], PT ;  /* 0x0000660022007a0c */ /* 0x000fe20003f06270 */
[----:B------:R-:W-:Y:S01]  /*0680*/  IMAD.MOV.U32 R10, RZ, RZ, R6 ;  /* 0x000000ffff0a7224 */ /* 0x000fe200078e0006 */
[----:B------:R-:W-:Y:S01]  /*0690*/  SHFL.IDX PT, R5, R0, RZ, 0x181f ;  /* 0x00181fff00057589 */ /* 0x000fe200000e0000 */
[----:B------:R-:W-:Y:S01]  /*06a0*/  @!P4 SHF.R.S32.HI R6, RZ, 0x1f, R31 ;  /* 0x0000001fff06c819 */ /* 0x000fe2000001141f */
[----:B------:R-:W-:Y:S01]  /*06b0*/  IMAD.IADD R24, R14, 0x1, -R8 ;  /* 0x000000010e187824 */ /* 0x000fe200078e0a08 */
[----:B------:R-:W-:Y:S01]  /*06c0*/  LOP3.LUT R135, R13, 0xfffffe00, R9, 0xf8, !PT ;  /* 0xfffffe000d877812 */ /* 0x000fe200078ef809 */
[----:B------:R-:W1:Y:S01]  /*06d0*/  SHFL.IDX PT, R3, R0, 0x1, 0x181f ;  /* 0x00381f0000037f89 */ /* 0x000e6200000e0000 */
[----:B------:R-:W-:-:S02]  /*06e0*/  @!P4 LEA.HI R9, R6, R31, RZ, 0x3 ;  /* 0x0000001f0609c211 */ /* 0x000fc400078f18ff */
[----:B------:R-:W-:Y:S01]  /*06f0*/  @!P6 SHF.R.S32.HI R8, RZ, 0x1f, R31 ;  /* 0x0000001fff08e819 */ /* 0x000fe2000001141f */
[----:B------:R-:W2:Y:S04]  /*0700*/  SHFL.IDX PT, R6, R12, 0x2, 0x181f ;  /* 0x00581f000c067f89 */ /* 0x000ea800000e0000 */
[----:B------:R-:W-:Y:S01]  /*0710*/  BAR.SYNC.DEFER_BLOCKING 0x0 ;  /* 0x0000000000007b1d */ /* 0x000fe20000010000 */
[----:B------:R-:W-:Y:S02]  /*0720*/  @!P6 LEA.HI R8, R8, R31, RZ, 0x3 ;  /* 0x0000001f0808e211 */ /* 0x000fe400078f18ff */
[----:B------:R-:W-:Y:S02]  /*0730*/  ISETP.GE.AND P3, PT, R31, c[0x0][0x198], PT ;  /* 0x000066001f007a0c */ /* 0x000fe40003f66270 */
[----:B------:R-:W-:Y:S01]  /*0740*/  @!P4 LOP3.LUT R9, R9, 0xfffffff8, RZ, 0xc0, !PT ;  /* 0xfffffff80909c812 */ /* 0x000fe200078ec0ff */
[----:B------:R-:W3:Y:S01]  /*0750*/  SHFL.IDX PT, R7, R0, 0x2, 0x181f ;  /* 0x00581f0000077f89 */ /* 0x000ee200000e0000 */
[----:B------:R-:W-:-:S03]  /*0760*/  @!P6 LOP3.LUT R13, R8, 0xfffffff8, RZ, 0xc0, !PT ;  /* 0xfffffff8080de812 */ /* 0x000fc600078ec0ff */
[----:B------:R4:W-:Y:S04]  /*0770*/  SHFL.IDX PT, R17, R0, 0x3, 0x181f ;  /* 0x00781f0000117f89 */ /* 0x0009e800000e0000 */
[----:B------:R-:W-:Y:S01]  /*0780*/  STL [R1+0x18], R31 ;  /* 0x0000181f01007387 */ /* 0x000fe20000100800 */
[----:B-1----:R-:W-:-:S03]  /*0790*/  @!P6 IMAD.WIDE R18, R13, 0x2, R2 ;  /* 0x000000020d12e825 */ /* 0x002fc600078e0202 */
[----:B------:R-:W-:Y:S01]  /*07a0*/  STL [R1+0x44], R135 ;  /* 0x0000448701007387 */ /* 0x000fe20000100800 */
[C---:B------:R-:W-:Y:S02]  /*07b0*/  @!P1 IMAD.SHL.U32 R13, R135.reuse, 0x2, RZ ;  /* 0x00000002870d9824 */ /* 0x040fe400078e00ff */
[----:B----4-:R-:W-:Y:S01]  /*07c0*/  @!P5 IMAD.SHL.U32 R0, R135, 0x2, RZ ;  /* 0x000000028700d824 */ /* 0x010fe200078e00ff */
[----:B-----5:R-:W-:Y:S01]  /*07d0*/  @P2 SHF.R.S32.HI R21, RZ, 0x1f, R20 ;  /* 0x0000001fff152819 */ /* 0x020fe20000011414 */
[----:B------:R-:W-:Y:S02]  /*07e0*/  @!P2 IMAD.MOV.U32 R20, RZ, RZ, R15 ;  /* 0x000000ffff14a224 */ /* 0x000fe400078e000f */
[----:B------:R-:W-:Y:S01]  /*07f0*/  @!P2 IMAD.MOV.U32 R21, RZ, RZ, R16 ;  /* 0x000000ffff15a224 */ /* 0x000fe200078e0010 */
[C---:B------:R-:W-:Y:S01]  /*0800*/  @!P4 LEA R8, P2, R34.reuse, R4, 0x1 ;  /* 0x000000042208c211 */ /* 0x040fe200078408ff */
[----:B------:R-:W-:Y:S01]  /*0810*/  @!P4 IMAD.WIDE R14, R9, 0x2, R4 ;  /* 0x00000002090ec825 */ /* 0x000fe200078e0204 */
[----:B------:R1:W4:Y:S02]  /*0820*/  SHFL.IDX PT, R16, R12, 0x3, 0x181f ;  /* 0x00781f000c107f89 */ /* 0x00032400000e0000 */
[----:B------:R-:W-:Y:S01]  /*0830*/  @!P4 LEA.HI.X R9, R34, R5, R35, 0x1, P2 ;  /* 0x000000052209c211 */ /* 0x000fe200010f0c23 */
[----:B------:R-:W-:Y:S01]  /*0840*/  @!P4 IMAD.SHL.U32 R4, R135, 0x2, RZ ;  /* 0x000000028704c824 */ /* 0x000fe200078e00ff */
[----:B------:R-:W-:-:S04]  /*0850*/  @!P5 SHF.R.S32.HI R5, RZ, 0x1f, R31 ;  /* 0x0000001fff05d819 */ /* 0x000fc8000001141f */
[----:B------:R5:W-:Y:S04]  /*0860*/  @!P4 LDGSTS.E.BYPASS.LTC128B.128 [R4+0x100], [R8.64], !P0 ;  /* 0x001000000804cfae */ /* 0x000be8000c101d56 */
[----:B------:R2:W-:Y:S01]  /*0870*/  @!P4 LDGSTS.E.BYPASS.LTC128B.128 [R4+0x4100], [R14.64], !P3 ;  /* 0x041000000e04cfae */ /* 0x0005e2000d901d56 */
[----:B-1----:R-:W-:Y:S01]  /*0880*/  @!P6 IMAD.SHL.U32 R12, R135, 0x2, RZ ;  /* 0x00000002870ce824 */ /* 0x002fe200078e00ff */
[----:B-----5:R-:W-:Y:S02]  /*0890*/  @!P5 LEA.HI R8, R5, R31, RZ, 0x3 ;  /* 0x0000001f0508d211 */ /* 0x020fe400078f18ff */
[----:B--2---:R-:W-:Y:S02]  /*08a0*/  @!P6 LEA R4, P4, R34, R2, 0x1 ;  /* 0x000000022204e211 */ /* 0x004fe400078808ff */
[----:B------:R-:W-:-:S02]  /*08b0*/  @!P5 LOP3.LUT R8, R8, 0xfffffff8, RZ, 0xc0, !PT ;  /* 0xfffffff80808d812 */ /* 0x000fc400078ec0ff */
[C---:B------:R-:W-:Y:S02]  /*08c0*/  @!P5 LEA R2, P2, R34.reuse, R6, 0x1 ;  /* 0x000000062202d211 */ /* 0x040fe400078408ff */
[----:B------:R-:W-:Y:S01]  /*08d0*/  @!P6 LEA.HI.X R5, R34, R3, R35, 0x1, P4 ;  /* 0x000000032205e211 */ /* 0x000fe200020f0c23 */
[----:B---3--:R-:W-:Y:S01]  /*08e0*/  @!P5 IMAD.WIDE R8, R8, 0x2, R6 ;  /* 0x000000020808d825 */ /* 0x008fe200078e0206 */
[----:B------:R-:W-:Y:S02]  /*08f0*/  @!P5 LEA.HI.X R3, R34, R7, R35, 0x1, P2 ;  /* 0x000000072203d211 */ /* 0x000fe400010f0c23 */
[C---:B------:R-:W-:Y:S01]  /*0900*/  ISETP.GE.AND P4, PT, R22.reuse, 0x41, PT ;  /* 0x000000411600780c */ /* 0x040fe20003f86270 */
[----:B------:R1:W-:Y:S01]  /*0910*/  @!P6 LDGSTS.E.BYPASS.LTC128B.128 [R12+0x1100], [R4.64], !P0 ;  /* 0x01100000040cefae */ /* 0x0003e2000c101d56 */
[----:B------:R-:W-:Y:S02]  /*0920*/  IMAD R6, R21, c[0x0][0x1f0], RZ ;  /* 0x00007c0015067a24 */ /* 0x000fe400078e02ff */
[----:B------:R-:W-:Y:S01]  /*0930*/  IMAD.SHL.U32 R7, R23, 0x8, RZ ;  /* 0x0000000817077824 */ /* 0x000fe200078e00ff */
[----:B------:R2:W-:Y:S01]  /*0940*/  @!P6 LDGSTS.E.BYPASS.LTC128B.128 [R12+0x5100], [R18.64], !P3 ;  /* 0x05100000120cefae */ /* 0x0005e2000d901d56 */
[----:B------:R-:W-:Y:S01]  /*0950*/  ISETP.GE.AND P6, PT, R22, 0x1, PT ;  /* 0x000000011600780c */ /* 0x000fe20003fc6270 */
[----:B------:R-:W-:-:S02]  /*0960*/  IMAD R6, R20, c[0x0][0x1f4], R6 ;  /* 0x00007d0014067a24 */ /* 0x000fc400078e0206 */
[----:B------:R3:W-:Y:S04]  /*0970*/  @!P5 LDGSTS.E.BYPASS.LTC128B.128 [R0+0x2100], [R2.64], !P0 ;  /* 0x021000000200dfae */ /* 0x0007e8000c101d56 */
[----:B------:R5:W-:Y:S01]  /*0980*/  @!P5 LDGSTS.E.BYPASS.LTC128B.128 [R0+0x6100], [R8.64], !P3 ;  /* 0x061000000800dfae */ /* 0x000be2000d901d56 */
[----:B------:R-:W-:Y:S01]  /*0990*/  ISETP.GE.AND P5, PT, R22, 0x21, PT ;  /* 0x000000211600780c */ /* 0x000fe20003fa6270 */
[----:B-1----:R-:W-:Y:S02]  /*09a0*/  IMAD R4, R30, c[0x0][0x1e8], RZ ;  /* 0x00007a001e047a24 */ /* 0x002fe400078e02ff */
[----:B---3--:R-:W-:-:S04]  /*09b0*/  IMAD.WIDE.U32 R2, R29, c[0x0][0x1e8], R10 ;  /* 0x00007a001d027a25 */ /* 0x008fc800078e000a */
[----:B-----5:R-:W-:Y:S01]  /*09c0*/  IMAD R0, R29, c[0x0][0x1ec], R4 ;  /* 0x00007b001d007a24 */ /* 0x020fe200078e0204 */
[----:B----4-:R-:W-:-:S03]  /*09d0*/  @!P1 LEA R4, P2, R34, R16, 0x1 ;  /* 0x0000001022049211 */ /* 0x010fc600078408ff */
[----:B------:R-:W-:Y:S01]  /*09e0*/  IMAD.IADD R3, R3, 0x1, R0 ;  /* 0x0000000103037824 */ /* 0x000fe200078e0200 */
[----:B------:R-:W-:Y:S01]  /*09f0*/  @!P1 LEA.HI.X R5, R34, R17, R35, 0x1, P2 ;  /* 0x0000001122059211 */ /* 0x000fe200010f0c23 */
[----:B------:R-:W-:Y:S01]  /*0a00*/  IMAD.SHL.U32 R0, R32, 0x40, RZ ;  /* 0x0000004020007824 */ /* 0x000fe200078e00ff */
[----:B------:R-:W-:Y:S01]  /*0a10*/  ISETP.GE.AND P2, PT, R22, 0x61, PT ;  /* 0x000000611600780c */ /* 0x000fe20003f46270 */
[----:B------:R-:W-:Y:S02]  /*0a20*/  IMAD.WIDE.U32 R36, R20, c[0x0][0x1f0], R2 ;  /* 0x00007c0014247a25 */ /* 0x000fe400078e0002 */
[----:B------:R1:W-:Y:S01]  /*0a30*/  @!P1 LDGSTS.E.BYPASS.LTC128B.128 [R13+0x3100], [R4.64], !P0 ;  /* 0x03100000040d9fae */ /* 0x0003e2000c101d56 */
[----:B------:R-:W-:Y:S01]  /*0a40*/  LOP3.LUT R0, R0, 0x1c0, RZ, 0xc0, !PT ;  /* 0x000001c000007812 */ /* 0x000fe200078ec0ff */
[----:B------:R-:W-:Y:S02]  /*0a50*/  IMAD.IADD R137, R37, 0x1, R6 ;  /* 0x0000000125897824 */ /* 0x000fe400078e0206 */
[----:B------:R-:W-:Y:S01]  /*0a60*/  IMAD.U32 R2, RZ, RZ, UR13 ;  /* 0x0000000dff027e24 */ /* 0x000fe2000f8e00ff */
[----:B------:R-:W-:Y:S01]  /*0a70*/  LOP3.LUT R3, R0, 0x8, R7, 0xf8, !PT ;  /* 0x0000000800037812 */ /* 0x000fe200078ef807 */
[----:B------:R-:W-:Y:S01]  /*0a80*/  IMAD.MOV.U32 R136, RZ, RZ, R36 ;  /* 0x000000ffff887224 */ /* 0x000fe200078e0024 */
[----:B------:R-:W-:Y:S01]  /*0a90*/  SHF.R.U32.HI R0, RZ, 0x3, R0 ;  /* 0x00000003ff007819 */ /* 0x000fe20000011600 */
[----:B------:R-:W-:Y:S01]  /*0aa0*/  IMAD.U32 R7, RZ, RZ, UR6 ;  /* 0x00000006ff077e24 */ /* 0x000fe2000f8e00ff */
[----:B------:R3:W-:Y:S01]  /*0ab0*/  STL.64 [R1+0x38], R36 ;  /* 0x0000382401007387 */ /* 0x0007e20000100a00 */
[----:B------:R-:W-:Y:S01]  /*0ac0*/  IMAD.U32 R6, RZ, RZ, UR7 ;  /* 0x00000007ff067e24 */ /* 0x000fe2000f8e00ff */
[----:B--2---:R-:W-:Y:S01]  /*0ad0*/  LOP3.LUT R18, R3, R0, RZ, 0x3c, !PT ;  /* 0x0000000003127212 */ /* 0x004fe200078e3cff */
[----:B------:R-:W-:Y:S01]  /*0ae0*/  IMAD.WIDE.U32 R2, R2, UR10, R136 ;  /* 0x0000000a02027c25 */ /* 0x000fe2000f8e0088 */
[----:B------:R-:W-:Y:S01]  /*0af0*/  LOP3.LUT R0, R25, 0xfffffff0, RZ, 0xc0, !PT ;  /* 0xfffffff019007812 */ /* 0x000fe200078ec0ff */
[----:B------:R-:W-:Y:S01]  /*0b00*/  VOTEU.ANY UP0, P2 ;  /* 0x00000000003f7886 */ /* 0x000fe20001000100 */
[----:B------:R3:W-:Y:S02]  /*0b10*/  STL.64 [R1+0x28], R136 ;  /* 0x0000288801007387 */ /* 0x0007e40000100a00 */
[----:B------:R-:W-:Y:S01]  /*0b20*/  IADD3 R3, R3, UR4, RZ ;  /* 0x0000000403037c10 */ /* 0x000fe2000fffe0ff */
[----:B------:R-:W-:Y:S01]  /*0b30*/  IMAD.IADD R0, R28, 0x1, -R0 ;  /* 0x000000011c007824 */ /* 0x000fe200078e0a00 */
[----:B------:R-:W-:Y:S01]  /*0b40*/  @P6 LEA R10, P0, R2, c[0x0][0x1c8], 0x1 ;  /* 0x00007200020a6a11 */ /* 0x000fe200078008ff */
[----:B------:R-:W-:-:S02]  /*0b50*/  @UP0 UIMAD UR4, UR7, 0x60, URZ ;  /* 0x00000060070408a4 */ /* 0x000fc4000f8e023f */
[----:B------:R-:W-:Y:S01]  /*0b60*/  UISETP.GE.AND UP0, UPT, UR8, 0x1, UPT ;  /* 0x000000010800788c */ /* 0x000fe2000bf06270 */
[----:B------:R-:W-:Y:S02]  /*0b70*/  @P6 LEA.HI.X R11, R2, c[0x0][0x1cc], R3, 0x1, P0 ;  /* 0x00007300020b6a11 */ /* 0x000fe400000f0c03 */
[----:B------:R-:W-:Y:S01]  /*0b80*/  SHF.R.S32.HI R15, RZ, 0x1f, R0 ;  /* 0x0000001fff0f7819 */ /* 0x000fe20000011400 */
[----:B-1----:R-:W-:Y:S01]  /*0b90*/  IMAD.U32 R4, RZ, RZ, UR6 ;  /* 0x00000006ff047e24 */ /* 0x002fe2000f8e00ff */
[----:B------:R-:W-:Y:S02]  /*0ba0*/  @!P1 SHF.R.S32.HI R5, RZ, 0x1f, R31 ;  /* 0x0000001fff059819 */ /* 0x000fe4000001141f */
[----:B------:R-:W-:Y:S02]  /*0bb0*/  LEA.HI R15, R15, R0, RZ, 0x3 ;  /* 0x000000000f0f7211 */ /* 0x000fe400078f18ff */
[----:B------:R-:W-:Y:S02]  /*0bc0*/  @P5 LEA R4, P0, R4, R2, 0x5 ;  /* 0x0000000204045211 */ /* 0x000fe400078028ff */
[----:B------:R-:W-:-:S02]  /*0bd0*/  LOP3.LUT R12, R15, 0xfffffff8, RZ, 0xc0, !PT ;  /* 0xfffffff80f0c7812 */ /* 0x000fc400078ec0ff */
[----:B------:R-:W-:Y:S02]  /*0be0*/  @P5 LEA.HI.X R6, R7, R3, R6, 0x5, P0 ;  /* 0x0000000307065211 */ /* 0x000fe400000f2c06 */
[----:B------:R-:W-:Y:S01]  /*0bf0*/  @P5 LEA R8, P0, R4, c[0x0][0x1c8], 0x1 ;  /* 0x0000720004085a11 */ /* 0x000fe200078008ff */
[----:B------:R-:W-:Y:S01]  /*0c00*/  IMAD.IADD R14, R0, 0x1, -R12 ;  /* 0x00000001000e7824 */ /* 0x000fe200078e0a0c */
[----:B------:R-:W-:Y:S01]  /*0c10*/  @!P1 LEA.HI R5, R5, R31, RZ, 0x3 ;  /* 0x0000001f05059211 */ /* 0x000fe200078f18ff */
[----:B------:R-:W-:Y:S01]  /*0c20*/  IMAD.U32 R12, RZ, RZ, UR6 ;  /* 0x00000006ff0c7e24 */ /* 0x000fe2000f8e00ff */
[----:B------:R-:W-:Y:S02]  /*0c30*/  @P5 LEA.HI.X R9, R4, c[0x0][0x1cc], R6, 0x1, P0 ;  /* 0x0000730004095a11 */ /* 0x000fe400000f0c06 */
[----:B------:R-:W-:Y:S02]  /*0c40*/  @P4 IADD3 R7, P0, R2, UR20, RZ ;  /* 0x0000001402074c10 */ /* 0x000fe4000ff1e0ff */
[----:B------:R-:W-:-:S02]  /*0c50*/  @!P1 LOP3.LUT R5, R5, 0xfffffff8, RZ, 0xc0, !PT ;  /* 0xfffffff805059812 */ /* 0x000fc400078ec0ff */
[----:B------:R-:W-:Y:S01]  /*0c60*/  @P4 IADD3.X R0, R3, UR14, RZ, P0, !PT ;  /* 0x0000000e03004c10 */ /* 0x000fe200087fe4ff */
[----:B------:R-:W-:Y:S01]  /*0c70*/  @P2 IMAD.WIDE.U32 R2, R12, 0x60, R2 ;  /* 0x000000600c022825 */ /* 0x000fe200078e0002 */
[----:B------:R-:W-:-:S03]  /*0c80*/  @P4 LEA R6, P0, R7, c[0x0][0x1c8], 0x1 ;  /* 0x0000720007064a11 */ /* 0x000fc600078008ff */
[----:B------:R-:W-:Y:S01]  /*0c90*/  @!P1 IMAD.WIDE R4, R5, 0x2, R16 ;  /* 0x0000000205049825 */ /* 0x000fe200078e0210 */
[----:B------:R-:W-:Y:S02]  /*0ca0*/  @P4 LEA.HI.X R7, R7, c[0x0][0x1cc], R0, 0x1, P0 ;  /* 0x0000730007074a11 */ /* 0x000fe400000f0c00 */
[----:B------:R-:W-:Y:S01]  /*0cb0*/  ISETP.GE.AND P0, PT, R31, c[0x0][0x1d4], PT ;  /* 0x000075001f007a0c */ /* 0x000fe20003f06270 */
[----:B------:R-:W-:Y:S01]  /*0cc0*/  IMAD.SHL.U32 R0, R14, 0x40, RZ ;  /* 0x000000400e007824 */ /* 0x000fe200078e00ff */
[----:B------:R1:W-:Y:S01]  /*0cd0*/  @!P1 LDGSTS.E.BYPASS.LTC128B.128 [R13+0x7100], [R4.64], !P3 ;  /* 0x07100000040d9fae */ /* 0x0003e2000d901d56 */
[----:B------:R-:W-:Y:S01]  /*0ce0*/  IMAD.SHL.U32 R12, R24, 0x8, RZ ;  /* 0x00000008180c7824 */ /* 0x000fe200078e00ff */
[----:B------:R-:W-:Y:S02]  /*0cf0*/  ISETP.GE.AND P3, PT, R34, c[0x0][0x1d4], PT ;  /* 0x0000750022007a0c */ /* 0x000fe40003f66270 */
[----:B------:R-:W-:Y:S01]  /*0d00*/  LOP3.LUT R0, R0, 0x1c0, RZ, 0xc0, !PT ;  /* 0x000001c000007812 */ /* 0x000fe200078ec0ff */
[----:B------:R-:W0:Y:S03]  /*0d10*/  LDGDEPBAR ;  /* 0x00000000000079af */ /* 0x000e260000000000 */
[----:B-1----:R-:W-:-:S02]  /*0d20*/  LOP3.LUT R13, R0, 0x8, R12, 0xf8, !PT ;  /* 0x00000008000d7812 */ /* 0x002fc400078ef80c */
[----:B------:R-:W-:Y:S01]  /*0d30*/  SHF.R.U32.HI R5, RZ, 0x3, R0 ;  /* 0x00000003ff057819 */ /* 0x000fe20000011600 */
[----:B------:R-:W-:Y:S01]  /*0d40*/  IMAD R0, R24, 0x200, R18 ;  /* 0x0000020018007824 */ /* 0x000fe200078e0212 */
[----:B------:R-:W-:Y:S01]  /*0d50*/  @P2 IADD3 R12, R3, UR4, RZ ;  /* 0x00000004030c2c10 */ /* 0x000fe2000fffe0ff */
[----:B------:R-:W-:Y:S01]  /*0d60*/  @P6 IMAD.SHL.U32 R3, R135, 0x2, RZ ;  /* 0x0000000287036824 */ /* 0x000fe200078e00ff */
[----:B------:R-:W-:Y:S01]  /*0d70*/  @P2 LEA R4, P1, R2, c[0x0][0x1c8], 0x1 ;  /* 0x0000720002042a11 */ /* 0x000fe200078208ff */
[----:B------:R-:W-:Y:S01]  /*0d80*/  IMAD.SHL.U32 R212, R0, 0x2, RZ ;  /* 0x0000000200d47824 */ /* 0x000fe200078e00ff */
[----:B------:R-:W-:Y:S01]  /*0d90*/  LOP3.LUT R13, R13, R5, RZ, 0x3c, !PT ;  /* 0x000000050d0d7212 */ /* 0x000fe200078e3cff */
[----:B------:R-:W-:Y:S01]  /*0da0*/  ULDC.64 UR4, c[0x0][0x208] ;  /* 0x0000820000047ab9 */ /* 0x000fe20000000a00 */
[----:B------:R-:W-:Y:S01]  /*0db0*/  @P2 LEA.HI.X R5, R2, c[0x0][0x1cc], R12, 0x1, P1 ;  /* 0x0000730002052a11 */ /* 0x000fe200008f0c0c */
[----:B------:R-:W-:Y:S01]  /*0dc0*/  @P5 IMAD.SHL.U32 R2, R135, 0x2, RZ ;  /* 0x0000000287025824 */ /* 0x000fe200078e00ff */
[----:B------:R1:W-:Y:S01]  /*0dd0*/  @P6 LDGSTS.E.BYPASS.LTC128B.128 [R3+0x8100], [R10.64], !P3 ;  /* 0x081000000a036fae */ /* 0x0003e2000d901d56 */
[C---:B------:R-:W-:Y:S01]  /*0de0*/  IADD3 R0, R212.reuse, 0x8100, RZ ;  /* 0x00008100d4007810 */ /* 0x040fe20007ffe0ff */
[----:B------:R-:W-:Y:S01]  /*0df0*/  UIMAD.WIDE.U32 UR16, UR11, UR4, URZ ;  /* 0x000000040b1072a5 */ /* 0x000fe2000f8e003f */
[----:B------:R-:W-:Y:S01]  /*0e00*/  IADD3 R219, R212, 0x8120, RZ ;  /* 0x00008120d4db7810 */ /* 0x000fe20007ffe0ff */
[----:B------:R1:W-:Y:S01]  /*0e10*/  @P6 LDGSTS.E.BYPASS.LTC128B.128 [R3+0xc100], [R10.64+0x80], !P0 ;  /* 0x0c1000800a036fae */ /* 0x0003e2000c101d56 */
[----:B------:R-:W-:-:S03]  /*0e20*/  UIMAD UR11, UR11, UR5, URZ ;  /* 0x000000050b0b72a4 */ /* 0x000fc6000f8e023f */
[----:B------:R2:W-:Y:S01]  /*0e30*/  @P5 LDGSTS.E.BYPASS.LTC128B.128 [R2+0x9100], [R8.64], !P3 ;  /* 0x0910000008025fae */ /* 0x0005e2000d901d56 */
[----:B------:R-:W-:-:S03]  /*0e40*/  UIADD3 UR11, UR17, UR11, URZ ;  /* 0x0000000b110b7290 */ /* 0x000fc6000fffe03f */
[----:B------:R2:W-:Y:S01]  /*0e50*/  @P5 LDGSTS.E.BYPASS.LTC128B.128 [R2+0xd100], [R8.64+0x80], !P0 ;  /* 0x0d10008008025fae */ /* 0x0005e2000c101d56 */
[----:B-1----:R-:W-:-:S05]  /*0e60*/  @P4 IMAD.SHL.U32 R3, R135, 0x2, RZ ;  /* 0x0000000287034824 */ /* 0x002fca00078e00ff */
[----:B------:R1:W-:Y:S01]  /*0e70*/  @P4 LDGSTS.E.BYPASS.LTC128B.128 [R3+0xa100], [R6.64], !P3 ;  /* 0x0a10000006034fae */ /* 0x0003e2000d901d56 */
[----:B--2---:R-:W-:-:S03]  /*0e80*/  @P2 IMAD.SHL.U32 R2, R135, 0x2, RZ ;  /* 0x0000000287022824 */ /* 0x004fc600078e00ff */
[----:B------:R1:W-:Y:S01]  /*0e90*/  @P4 LDGSTS.E.BYPASS.LTC128B.128 [R3+0xe100], [R6.64+0x80], !P0 ;  /* 0x0e10008006034fae */ /* 0x0003e2000c101d56 */
[----:B------:R-:W-:-:S03]  /*0ea0*/  LOP3.LUT P4, RZ, R32, 0x2, RZ, 0xc0, !PT ;  /* 0x0000000220ff7812 */ /* 0x000fc6000788c0ff */
[----:B------:R2:W-:Y:S04]  /*0eb0*/  @P2 LDGSTS.E.BYPASS.LTC128B.128 [R2+0xb100], [R4.64], !P3 ;  /* 0x0b10000004022fae */ /* 0x0005e8000d901d56 */
[----:B------:R2:W-:Y:S01]  /*0ec0*/  @P2 LDGSTS.E.BYPASS.LTC128B.128 [R2+0xf100], [R4.64+0x80], !P0 ;  /* 0x0f10008004022fae */ /* 0x0005e2000c101d56 */
[----:B------:R-:W-:-:S03]  /*0ed0*/  R2P PR, R14, 0x6 ;  /* 0x000000060e007804 */ /* 0x000fc60000000000 */
[----:B------:R-:W0:Y:S02]  /*0ee0*/  LDGDEPBAR ;  /* 0x00000000000079af */ /* 0x000e240000000000 */
[----:B------:R-:W-:-:S04]  /*0ef0*/  @P4 IADD3 R219, R0, -0x20, RZ ;  /* 0xffffffe000db4810 */ /* 0x000fc80007ffe0ff */
[C---:B------:R-:W-:Y:S02]  /*0f00*/  IADD3 R234, R219.reuse, 0x800, RZ ;  /* 0x00000800dbea7810 */ /* 0x040fe40007ffe0ff */
[C---:B------:R-:W-:Y:S02]  /*0f10*/  IADD3 R233, R219.reuse, 0x1000, RZ ;  /* 0x00001000dbe97810 */ /* 0x040fe40007ffe0ff */
[C---:B------:R-:W-:Y:S02]  /*0f20*/  IADD3 R232, R219.reuse, 0x1800, RZ ;  /* 0x00001800dbe87810 */ /* 0x040fe40007ffe0ff */
[C---:B------:R-:W-:Y:S02]  /*0f30*/  IADD3 R231, R219.reuse, 0x2000, RZ ;  /* 0x00002000dbe77810 */ /* 0x040fe40007ffe0ff */
[----:B------:R-:W-:Y:S01]  /*0f40*/  IADD3 R230, R219, 0x2800, RZ ;  /* 0x00002800dbe67810 */ /* 0x000fe20007ffe0ff */
[----:B-1----:R-:W-:Y:S01]  /*0f50*/  IMAD.MOV.U32 R3, RZ, RZ, 0x20 ;  /* 0x00000020ff037424 */ /* 0x002fe200078e00ff */
[----:B------:R-:W-:-:S02]  /*0f60*/  LEA.HI R7, R27, R28, RZ, 0x5 ;  /* 0x0000001c1b077211 */ /* 0x000fc400078f28ff */
[----:B------:R-:W-:Y:S02]  /*0f70*/  IADD3 R229, R219, 0x3000, RZ ;  /* 0x00003000dbe57810 */ /* 0x000fe40007ffe0ff */
[----:B------:R-:W-:Y:S02]  /*0f80*/  SHF.R.S32.HI R188, RZ, 0x5, R7 ;  /* 0x00000005ffbc7819 */ /* 0x000fe40000011407 */
[----:B------:R-:W-:Y:S01]  /*0f90*/  SEL R0, R3, 0xffffffe0, !P2 ;  /* 0xffffffe003007807 */ /* 0x000fe20005000000 */
[----:B--2---:R-:W-:Y:S01]  /*0fa0*/  IMAD.SHL.U32 R4, R15, 0x40, RZ ;  /* 0x000000400f047824 */ /* 0x004fe200078e00ff */
[----:B------:R-:W-:-:S04]  /*0fb0*/  DEPBAR.LE SB0, 0x1 ;  /* 0x000080400000791a */ /* 0x000fc80000000000 */
[----:B------:R-:W-:Y:S01]  /*0fc0*/  LOP3.LUT R4, R13, 0xfffffe00, R4, 0xf8, !PT ;  /* 0xfffffe000d047812 */ /* 0x000fe200078ef804 */
[----:B------:R-:W-:Y:S01]  /*0fd0*/  IMAD.MOV.U32 R5, RZ, RZ, 0x10 ;  /* 0x00000010ff057424 */ /* 0x000fe200078e00ff */
[----:B------:R-:W-:Y:S01]  /*0fe0*/  LOP3.LUT R7, R7, 0xffffffe0, RZ, 0xc0, !PT ;  /* 0xffffffe007077812 */ /* 0x000fe200078ec0ff */
[----:B------:R-:W-:Y:S01]  /*0ff0*/  IMAD R2, R26, c[0x0][0x208], RZ ;  /* 0x000082001a027a24 */ /* 0x000fe200078e02ff */
[----:B------:R-:W-:Y:S01]  /*1000*/  BAR.SYNC.DEFER_BLOCKING 0x0 ;  /* 0x0000000000007b1d */ /* 0x000fe20000010000 */
[----:B------:R-:W-:Y:S01]  /*1010*/  IMAD R188, R188, 0x400, R4 ;  /* 0x00000400bcbc7824 */ /* 0x000fe200078e0204 */
[----:B------:R-:W-:Y:S01]  /*1020*/  SEL R5, R5, 0xfffffff0, !P1 ;  /* 0xfffffff005057807 */ /* 0x000fe20004800000 */
[----:B------:R-:W-:Y:S01]  /*1030*/  IMAD R6, R23, c[0x0][0x20c], R2 ;  /* 0x0000830017067a24 */ /* 0x000fe200078e0202 */
[----:B------:R-:W-:Y:S01]  /*1040*/  PLOP3.LUT P1, PT, PT, PT, UP0, 0x80, 0x0 ;  /* 0x000000000000781c */ /* 0x000fe20003f2f008 */
[----:B------:R-:W-:Y:S01]  /*1050*/  IMAD.SHL.U32 R188, R188, 0x2, RZ ;  /* 0x00000002bcbc7824 */ /* 0x000fe200078e00ff */
[----:B------:R-:W-:Y:S01]  /*1060*/  IADD3 R228, R219, 0x3800, RZ ;  /* 0x00003800dbe47810 */ /* 0x000fe20007ffe0ff */
[----:B------:R-:W-:-:S04]  /*1070*/  IMAD.WIDE.U32 R2, R23, c[0x0][0x208], R34 ;  /* 0x0000820017027a25 */ /* 0x000fc800078e0022 */
[--C-:B------:R-:W-:Y:S02]  /*1080*/  IMAD R196, R5, 0x2, R188.reuse ;  /* 0x0000000205c47824 */ /* 0x100fe400078e02bc */
[C---:B------:R-:W-:Y:S02]  /*1090*/  IMAD R200, R0.reuse, 0x2, R188 ;  /* 0x0000000200c87824 */ /* 0x040fe400078e02bc */
[----:B------:R-:W-:Y:S02]  /*10a0*/  IMAD R208, R0, 0x2, R196 ;  /* 0x0000000200d07824 */ /* 0x000fe400078e02c4 */
[----:B------:R-:W-:Y:S02]  /*10b0*/  IMAD.IADD R3, R3, 0x1, R6 ;  /* 0x0000000103037824 */ /* 0x000fe400078e0206 */
[----:B------:R-:W-:Y:S02]  /*10c0*/  IMAD R6, R30, c[0x0][0x210], RZ ;  /* 0x000084001e067a24 */ /* 0x000fe400078e02ff */
[C---:B------:R-:W-:Y:S01]  /*10d0*/  IMAD.WIDE.U32 R2, R29.reuse, c[0x0][0x210], R2 ;  /* 0x000084001d027a25 */ /* 0x040fe200078e0002 */
[----:B------:R3:W1:Y:S03]  /*10e0*/  LDSM.16.M88.4 R140, [R188+0x100] ;  /* 0x00010000bc8c783b */ /* 0x0006660000000200 */
[----:B------:R-:W-:-:S02]  /*10f0*/  IMAD R6, R29, c[0x0][0x214], R6 ;  /* 0x000085001d067a24 */ /* 0x000fc400078e0206 */
[----:B------:R-:W-:Y:S01]  /*1100*/  IMAD.IADD R132, R28, 0x1, -R7 ;  /* 0x000000011c847824 */ /* 0x000fe200078e0a07 */
[----:B------:R3:W2:Y:S01]  /*1110*/  LDSM.16.M88.4 R144, [R196+0x100] ;  /* 0x00010000c490783b */ /* 0x0006a20000000200 */
[----:B------:R-:W-:Y:S02]  /*1120*/  IMAD.IADD R3, R3, 0x1, R6 ;  /* 0x0000000103037824 */ /* 0x000fe400078e0206 */
[----:B------:R-:W-:Y:S01]  /*1130*/  IMAD R6, R21, c[0x0][0x218], RZ ;  /* 0x0000860015067a24 */ /* 0x000fe200078e02ff */
[----:B------:R3:W4:Y:S01]  /*1140*/  LDSM.16.M88.4 R164, [R200+0x100] ;  /* 0x00010000c8a4783b */ /* 0x0007220000000200 */
[----:B------:R-:W-:-:S03]  /*1150*/  IMAD.WIDE.U32 R10, R20, c[0x0][0x218], R2 ;  /* 0x00008600140a7a25 */ /* 0x000fc600078e0002 */
[----:B------:R3:W1:Y:S01]  /*1160*/  LDSM.16.M88.4 R184, [R208+0x100] ;  /* 0x00010000d0b8783b */ /* 0x0006620000000200 */
[----:B------:R-:W-:-:S03]  /*1170*/  IMAD R6, R20, c[0x0][0x21c], R6 ;  /* 0x0000870014067a24 */ /* 0x000fc600078e0206 */
[----:B------:R-:W1:Y:S01]  /*1180*/  LDSM.16.M88.4 R188, [R188+0x4100] ;  /* 0x00410000bcbc783b */ /* 0x000e620000000200 */
[----:B------:R-:W-:-:S03]  /*1190*/  IMAD.IADD R8, R11, 0x1, R6 ;  /* 0x000000010b087824 */ /* 0x000fc600078e0206 */
[----:B------:R-:W1:Y:S04]  /*11a0*/  LDSM.16.M88.4 R196, [R196+0x4100] ;  /* 0x00410000c4c4783b */ /* 0x000e680000000200 */
[----:B------:R-:W1:Y:S04]  /*11b0*/  LDSM.16.M88.4 R200, [R200+0x4100] ;  /* 0x00410000c8c8783b */ /* 0x000e680000000200 */
[----:B------:R-:W1:Y:S04]  /*11c0*/  LDSM.16.M88.4 R208, [R208+0x4100] ;  /* 0x00410000d0d0783b */ /* 0x000e680000000200 */
[----:B------:R-:W-:Y:S06]  /*11d0*/  BAR.SYNC.DEFER_BLOCKING 0x0 ;  /* 0x0000000000007b1d */ /* 0x000fec0000010000 */
[----:B------:R3:W-:Y:S04]  /*11e0*/  STL.64 [R1+0x30], R10 ;  /* 0x0000300a01007387 */ /* 0x0007e80000100a00 */
[----:B------:R3:W-:Y:S01]  /*11f0*/  STL [R1+0x40], R8 ;  /* 0x0000400801007387 */ /* 0x0007e20000100800 */
[----:B------:R-:W-:-:S04]  /*1200*/  DEPBAR.LE SB0, 0x0 ;  /* 0x000080000000791a */ /* 0x000fc80000000000 */
[----:B------:R-:W-:Y:S06]  /*1210*/  BAR.SYNC.DEFER_BLOCKING 0x0 ;  /* 0x0000000000007b1d */ /* 0x000fec0000010000 */
[----:B------:R3:W1:Y:S04]  /*1220*/  LDSM.16.M88.4 R24, [R212+0x8100] ;  /* 0x00810000d418783b */ /* 0x0006680000000200 */
[----:B------:R3:W1:Y:S04]  /*1230*/  LDSM.16.M88.4 R16, [R212+0x8900] ;  /* 0x00890000d410783b */ /* 0x0006680000000200 */
[----:B------:R3:W1:Y:S04]  /*1240*/  LDSM.16.M88.4 R36, [R212+0x9100] ;  /* 0x00910000d424783b */ /* 0x0006680000000200 */
[----:B------:R3:W1:Y:S04]  /*1250*/  LDSM.16.M88.4 R48, [R212+0x9900] ;  /* 0x00990000d430783b */ /* 0x0006680000000200 */
[----:B------:R3:W1:Y:S04]  /*1260*/  LDSM.16.M88.4 R52, [R212+0xa100] ;  /* 0x00a10000d434783b */ /* 0x0006680000000200 */
[----:B------:R3:W1:Y:S04]  /*1270*/  LDSM.16.M88.4 R60, [R212+0xa900] ;  /* 0x00a90000d43c783b */ /* 0x0006680000000200 */
[----:B------:R3:W1:Y:S04]  /*1280*/  LDSM.16.M88.4 R80, [R212+0xb100] ;  /* 0x00b10000d450783b */ /* 0x0006680000000200 */
[----:B------:R3:W1:Y:S04]  /*1290*/  LDSM.16.M88.4 R84, [R212+0xb900] ;  /* 0x00b90000d454783b */ /* 0x0006680000000200 */
[----:B------:R3:W1:Y:S04]  /*12a0*/  LDSM.16.M88.4 R40, [R219] ;  /* 0x00000000db28783b */ /* 0x0006680000000200 */
[----:B------:R3:W1:Y:S04]  /*12b0*/  LDSM.16.M88.4 R56, [R219+0x800] ;  /* 0x00080000db38783b */ /* 0x0006680000000200 */
[----:B------:R3:W1:Y:S04]  /*12c0*/  LDSM.16.M88.4 R44, [R219+0x1000] ;  /* 0x00100000db2c783b */ /* 0x0006680000000200 */
[----:B------:R3:W1:Y:S04]  /*12d0*/  LDSM.16.M88.4 R88, [R219+0x1800] ;  /* 0x00180000db58783b */ /* 0x0006680000000200 */
[----:B------:R3:W1:Y:S04]  /*12e0*/  LDSM.16.M88.4 R124, [R219+0x2000] ;  /* 0x00200000db7c783b */ /* 0x0006680000000200 */
[----:B------:R3:W1:Y:S04]  /*12f0*/  LDSM.16.M88.4 R92, [R219+0x2800] ;  /* 0x00280000db5c783b */ /* 0x0006680000000200 */
[----:B------:R3:W1:Y:S04]  /*1300*/  LDSM.16.M88.4 R112, [R219+0x3000] ;  /* 0x00300000db70783b */ /* 0x0006680000000200 */
[----:B------:R3:W1:Y:S01]  /*1310*/  LDSM.16.M88.4 R104, [R219+0x3800] ;  /* 0x00380000db68783b */ /* 0x0006620000000200 */
[----:B------:R-:W-:Y:S05]  /*1320*/  @!P1 BRA `(.L_x_0) ;  /* 0x0000031000009947 */ /* 0x000fea0003800000 */
[----:B--2-4-:R-:W-:Y:S01]  /*1330*/  ULDC.64 UR4, c[0x0][0x208] ;  /* 0x0000820000047ab9 */ /* 0x014fe20000000a00 */
[----:B------:R-:W-:Y:S01]  /*1340*/  IMAD.SHL.U32 R12, R135, 0x2, RZ ;  /* 0x00000002870c7824 */ /* 0x000fe200078e00ff */
[----:B------:R-:W-:-:S02]  /*1350*/  UIMAD UR12, UR12, UR4, URZ ;  /* 0x000000040c0c72a4 */ /* 0x000fc4000f8e023f */
[----:B------:R-:W-:Y:S02]  /*1360*/  UIMAD.WIDE.U32 UR24, UR13, UR4, URZ ;  /* 0x000000040d1872a5 */ /* 0x000fe4000f8e003f */
[----:B------:R-:W-:Y:S02]  /*1370*/  UIMAD UR5, UR13, UR5, UR12 ;  /* 0x000000050d0572a4 */ /* 0x000fe4000f8e020c */
[----:B------:R-:W-:Y:S02]  /*1380*/  UIMAD UR4, UR13, -0x80, UR8 ;  /* 0xffffff800d0478a4 */ /* 0x000fe4000f8e0208 */
[----:B------:R-:W-:Y:S01]  /*1390*/  UIADD3 UR5, UR25, UR5, URZ ;  /* 0x0000000519057290 */ /* 0x000fe2000fffe03f */
[----:B------:R-:W-:Y:S02]  /*13a0*/  IMAD.U32 R6, RZ, RZ, UR24 ;  /* 0x00000018ff067e24 */ /* 0x000fe4000f8e00ff */
[----:B------:R-:W-:Y:S01]  /*13b0*/  IMAD.U32 R7, RZ, RZ, UR25 ;  /* 0x00000019ff077e24 */ /* 0x000fe2000f8e00ff */
[----:B------:R-:W-:-:S02]  /*13c0*/  IADD3 R2, -R23, UR4, RZ ;  /* 0x0000000417027c10 */ /* 0x000fc4000fffe1ff */
[----:B------:R-:W-:Y:S01]  /*13d0*/  IMAD.U32 R7, RZ, RZ, UR5 ;  /* 0x00000005ff077e24 */ /* 0x000fe2000f8e00ff */
[----:B------:R-:W-:Y:S01]  /*13e0*/  LEA R3, P1, R6, R10, 0x7 ;  /* 0x0000000a06037211 */ /* 0x000fe200078238ff */
[----:B------:R-:W-:Y:S01]  /*13f0*/  UIADD3 UR5, UP0, UR16, 0x80, URZ ;  /* 0x0000008010057890 */ /* 0x000fe2000ff1e03f */
[C---:B------:R-:W-:Y:S02]  /*1400*/  ISETP.LT.OR P4, PT, R2.reuse, 0x1, P3 ;  /* 0x000000010200780c */ /* 0x040fe40001f81670 */
[----:B------:R-:W-:Y:S01]  /*1410*/  ISETP.LT.OR P2, PT, R2, 0x1, P0 ;  /* 0x000000010200780c */ /* 0x000fe20000741670 */
[----:B------:R-:W-:Y:S01]  /*1420*/  UIADD3.X UR4, URZ, UR11, URZ, UP0, !UPT ;  /* 0x0000000b3f047290 */ /* 0x000fe200087fe43f */
[----:B------:R-:W-:Y:S02]  /*1430*/  LEA.HI.X R7, R6, R8, R7, 0x7, P1 ;  /* 0x0000000806077211 */ /* 0x000fe400008f3c07 */
[----:B------:R-:W-:Y:S02]  /*1440*/  LEA R6, P1, R3, c[0x0][0x1f8], 0x1 ;  /* 0x00007e0003067a11 */ /* 0x000fe400078208ff */
[----:B------:R-:W-:-:S02]  /*1450*/  ISETP.LT.OR P6, PT, R2, 0x21, P3 ;  /* 0x000000210200780c */ /* 0x000fc40001fc1670 */
[----:B------:R-:W-:Y:S01]  /*1460*/  LEA.HI.X R7, R3, c[0x0][0x1fc], R7, 0x1, P1 ;  /* 0x00007f0003077a11 */ /* 0x000fe200008f0c07 */
[----:B------:R-:W-:Y:S01]  /*1470*/  IMAD.U32 R3, RZ, RZ, UR16 ;  /* 0x00000010ff037e24 */ /* 0x000fe2000f8e00ff */
[----:B------:R-:W-:Y:S02]  /*1480*/  ISETP.LT.OR P1, PT, R2, 0x21, P0 ;  /* 0x000000210200780c */ /* 0x000fe40000721670 */
[----:B---3--:R-:W-:Y:S01]  /*1490*/  IADD3 R8, P5, R6, UR16, RZ ;  /* 0x0000001006087c10 */ /* 0x008fe2000ffbe0ff */
[----:B------:R-:W-:Y:S01]  /*14a0*/  @!PT LDS RZ, [RZ] ;  /* 0x00000000fffff984 */ /* 0x000fe20000000800 */
[----:B------:R-:W-:Y:S01]  /*14b0*/  @!PT LDS RZ, [RZ] ;  /* 0x00000000fffff984 */ /* 0x000fe20000000800 */
[----:B------:R-:W-:Y:S01]  /*14c0*/  @!PT LDS RZ, [RZ] ;  /* 0x00000000fffff984 */ /* 0x000fe20000000800 */
[----:B------:R2:W-:Y:S03]  /*14d0*/  LDGSTS.E.BYPASS.LTC128B.128 [R12+0x100], [R6.64], !P4 ;  /* 0x00100000060c7fae */ /* 0x0005e6000e101d56 */
[----:B------:R-:W-:Y:S01]  /*14e0*/  IADD3.X R9, R7, UR11, RZ, P5, !PT ;  /* 0x0000000b07097c10 */ /* 0x000fe2000affe4ff */
[----:B------:R2:W-:Y:S01]  /*14f0*/  LDGSTS.E.BYPASS.LTC128B.128 [R12+0x4100], [R6.64+0x80], !P2 ;  /* 0x04100080060c7fae */ /* 0x0005e2000d101d56 */
[----:B------:R-:W-:-:S02]  /*1500*/  IADD3 R10, P4, P2, R3, 0x80, R6 ;  /* 0x00000080030a7810 */ /* 0x000fc40007a9e006 */
[C---:B------:R-:W-:Y:S01]  /*1510*/  ISETP.LT.OR P5, PT, R2.reuse, 0x41, P0 ;  /* 0x000000410200780c */ /* 0x040fe200007a1670 */
[----:B------:R3:W-:Y:S01]  /*1520*/  LDGSTS.E.BYPASS.LTC128B.128 [R12+0x1100], [R8.64], !P6 ;  /* 0x01100000080c7fae */ /* 0x0007e2000f101d56 */
[----:B------:R-:W-:Y:S02]  /*1530*/  IADD3.X R11, RZ, UR11, R7, P4, P2 ;  /* 0x0000000bff0b7c10 */ /* 0x000fe4000a7e4407 */
[----:B------:R-:W-:-:S03]  /*1540*/  ISETP.LT.OR P6, PT, R2, 0x41, P3 ;  /* 0x000000410200780c */ /* 0x000fc60001fc1670 */
[----:B------:R4:W-:Y:S01]  /*1550*/  LDGSTS.E.BYPASS.LTC128B.128 [R12+0x5100], [R10.64], !P1 ;  /* 0x051000000a0c7fae */ /* 0x0009e2000c901d56 */
[----:B--2---:R-:W-:-:S04]  /*1560*/  IADD3 R6, P4, R8, UR16, RZ ;  /* 0x0000001008067c10 */ /* 0x004fc8000ff9e0ff */
[----:B------:R-:W-:Y:S02]  /*1570*/  IADD3.X R7, R9, UR11, RZ, P4, !PT ;  /* 0x0000000b09077c10 */ /* 0x000fe4000a7fe4ff */
[----:B------:R-:W-:-:S03]  /*1580*/  ISETP.LT.OR P4, PT, R2, 0x61, P3 ;  /* 0x000000610200780c */ /* 0x000fc60001f81670 */
[----:B------:R2:W-:Y:S01]  /*1590*/  LDGSTS.E.BYPASS.LTC128B.128 [R12+0x2100], [R6.64], !P6 ;  /* 0x02100000060c7fae */ /* 0x0005e2000f101d56 */
[----:B----4-:R-:W-:Y:S02]  /*15a0*/  IADD3 R10, P2, R8, UR5, RZ ;  /* 0x00000005080a7c10 */ /* 0x010fe4000ff5e0ff */
[----:B---3--:R-:W-:Y:S02]  /*15b0*/  IADD3 R8, P1, R6, UR16, RZ ;  /* 0x0000001006087c10 */ /* 0x008fe4000ff3e0ff */
[----:B------:R-:W-:Y:S02]  /*15c0*/  IADD3.X R11, R9, UR4, RZ, P2, !PT ;  /* 0x00000004090b7c10 */ /* 0x000fe400097fe4ff */
[----:B------:R-:W-:Y:S02]  /*15d0*/  ISETP.LT.OR P2, PT, R2, 0x61, P0 ;  /* 0x000000610200780c */ /* 0x000fe40000741670 */
[----:B------:R-:W-:Y:S01]  /*15e0*/  IADD3.X R9, R7, UR11, RZ, P1, !PT ;  /* 0x0000000b07097c10 */ /* 0x000fe20008ffe4ff */
[----:B------:R2:W-:Y:S01]  /*15f0*/  LDGSTS.E.BYPASS.LTC128B.128 [R12+0x6100], [R10.64], !P5 ;  /* 0x061000000a0c7fae */ /* 0x0005e2000e901d56 */
[----:B------:R-:W-:-:S03]  /*1600*/  IADD3 R2, P1, R6, UR5, RZ ;  /* 0x0000000506027c10 */ /* 0x000fc6000ff3e0ff */
[----:B------:R2:W-:Y:S01]  /*1610*/  LDGSTS.E.BYPASS.LTC128B.128 [R12+0x3100], [R8.64], !P4 ;  /* 0x03100000080c7fae */ /* 0x0005e2000e101d56 */
[----:B------:R-:W-:-:S05]  /*1620*/  IADD3.X R3, R7, UR4, RZ, P1, !PT ;  /* 0x0000000407037c10 */ /* 0x000fca0008ffe4ff */
[----:B------:R2:W-:Y:S04]  /*1630*/  LDGSTS.E.BYPASS.LTC128B.128 [R12+0x7100], [R2.64], !P2 ;  /* 0x07100000020c7fae */ /* 0x0005e8000d101d56 */
.L_x_0:
[C---:B-12-4-:R-:W-:Y:S01]  /*1640*/  HMMA.16816.F32 R28, R140.reuse, R24, RZ ;  /* 0x000000188c1c723c */ /* 0x056fe200000018ff */
[----:B------:R-:W-:Y:S01]  /*1650*/  LOP3.LUT P1, RZ, R32, 0x4, RZ, 0xc0, !PT ;  /* 0x0000000420ff7812 */ /* 0x000fe2000782c0ff */
[----:B------:R-:W0:Y:S01]  /*1660*/  LDGDEPBAR ;  /* 0x00000000000079af */ /* 0x000e220000000000 */
[----:B------:R-:W-:Y:S01]  /*1670*/  MOV R2, 0x40 ;  /* 0x0000004000027802 */ /* 0x000fe20000000f00 */
[----:B------:R-:W-:Y:S01]  /*1680*/  UISETP.GE.AND UP0, UPT, UR8, 0x81, UPT ;  /* 0x000000810800788c */ /* 0x000fe2000bf06270 */
[C---:B------:R-:W-:Y:S02]  /*1690*/  IADD3 R227, R219.reuse, 0x4000, RZ ;  /* 0x00004000dbe37810 */ /* 0x040fe40007ffe0ff */
[----:B------:R-:W-:Y:S01]  /*16a0*/  SEL R2, R2, 0xffffffc0, !P1 ;  /* 0xffffffc002027807 */ /* 0x000fe20004800000 */
[----:B------:R-:W-:Y:S01]  /*16b0*/  HMMA.16816.F32 R24, R140, R26, RZ ;  /* 0x0000001a8c18723c */ /* 0x000fe200000018ff */
[----:B------:R-:W-:Y:S02]  /*16c0*/  IADD3 R226, R219, 0x4800, RZ ;  /* 0x00004800dbe27810 */ /* 0x000fe40007ffe0ff */
[----:B------:R-:W-:-:S02]  /*16d0*/  IADD3 R218, R212, R2, RZ ;  /* 0x00000002d4da7210 */ /* 0x000fc40007ffe0ff */
[C---:B------:R-:W-:Y:S02]  /*16e0*/  IADD3 R215, R219.reuse, R2, RZ ;  /* 0x00000002dbd77210 */ /* 0x040fe40007ffe0ff */
[----:B------:R-:W-:Y:S01]  /*16f0*/  PLOP3.LUT P1, PT, PT, PT, UP0, 0x80, 0x0 ;  /* 0x000000000000781c */ /* 0x000fe20003f2f008 */
[C---:B------:R-:W-:Y:S01]  /*1700*/  HMMA.16816.F32 R12, R140.reuse, R36, RZ ;  /* 0x000000248c0c723c */ /* 0x040fe200000018ff */
[C---:B------:R-:W-:Y:S02]  /*1710*/  IADD3 R225, R219.reuse, 0x5000, RZ ;  /* 0x00005000dbe17810 */ /* 0x040fe40007ffe0ff */
[C---:B------:R-:W-:Y:S02]  /*1720*/  IADD3 R224, R219.reuse, 0x5800, RZ ;  /* 0x00005800dbe07810 */ /* 0x040fe40007ffe0ff */
[C---:B------:R-:W-:Y:S02]  /*1730*/  IADD3 R223, R219.reuse, 0x6000, RZ ;  /* 0x00006000dbdf7810 */ /* 0x040fe40007ffe0ff */
[C---:B------:R-:W-:Y:S01]  /*1740*/  IADD3 R222, R219.reuse, 0x6800, RZ ;  /* 0x00006800dbde7810 */ /* 0x040fe20007ffe0ff */
[----:B---3--:R-:W-:Y:S01]  /*1750*/  HMMA.16816.F32 R8, R140, R38, RZ ;  /* 0x000000268c08723c */ /* 0x008fe200000018ff */
[----:B------:R-:W-:-:S02]  /*1760*/  IADD3 R221, R219, 0x7000, RZ ;  /* 0x00007000dbdd7810 */ /* 0x000fc40007ffe0ff */
[----:B------:R-:W-:-:S05]  /*1770*/  IADD3 R220, R219, 0x7800, RZ ;  /* 0x00007800dbdc7810 */ /* 0x000fca0007ffe0ff */
[C---:B------:R-:W-:Y:S08]  /*1780*/  HMMA.16816.F32 R20, R140.reuse, R16, RZ ;  /* 0x000000108c14723c */ /* 0x040ff000000018ff */
[C---:B------:R-:W-:Y:S08]  /*1790*/  HMMA.16816.F32 R16, R140.reuse, R18, RZ ;  /* 0x000000128c10723c */ /* 0x040ff000000018ff */
[----:B------:R-:W-:Y:S08]  /*17a0*/  HMMA.16816.F32 R36, R140, R52, RZ ;  /* 0x000000348c24723c */ /* 0x000ff000000018ff */
[C---:B------:R-:W-:Y:S08]  /*17b0*/  HMMA.16816.F32 R72, R144.reuse, R42, R24 ;  /* 0x0000002a9048723c */ /* 0x040ff00000001818 */
[C---:B------:R-:W-:Y:S08]  /*17c0*/  HMMA.16816.F32 R68, R144.reuse, R44, R12 ;  /* 0x0000002c9044723c */ /* 0x040ff0000000180c */
[----:B------:R-:W-:Y:S08]  /*17d0*/  HMMA.16816.F32 R128, R144, R46, R8 ;  /* 0x0000002e9080723c */ /* 0x000ff00000001808 */
[----:B------:R-:W-:Y:S01]  /*17e0*/  HMMA.16816.F32 R32, R140, R54, RZ ;  /* 0x000000368c20723c */ /* 0x000fe200000018ff */
[----:B------:R-:W1:Y:S07]  /*17f0*/  LDSM.16.M88.4 R52, [R218+0x8900] ;  /* 0x00890000da34783b */ /* 0x000e6e0000000200 */
[----:B------:R-:W-:Y:S08]  /*1800*/  HMMA.16816.F32 R64, R144, R56, R20 ;  /* 0x000000389040723c */ /* 0x000ff00000001814 */
[C---:B------:R-:W-:Y:S08]  /*1810*/  HMMA.16816.F32 R44, R140.reuse, R48, RZ ;  /* 0x000000308c2c723c */ /* 0x040ff000000018ff */
[C---:B------:R-:W-:Y:S08]  /*1820*/  HMMA.16816.F32 R24, R140.reuse, R62, RZ ;  /* 0x0000003e8c18723c */ /* 0x040ff000000018ff */
[C---:B------:R-:W-:Y:S08]  /*1830*/  HMMA.16816.F32 R20, R140.reuse, R80, RZ ;  /* 0x000000508c14723c */ /* 0x040ff000000018ff */
[----:B------:R-:W-:Y:S08]  /*1840*/  HMMA.16816.F32 R12, R140, R84, RZ ;  /* 0x000000548c0c723c */ /* 0x000ff000000018ff */
[C---:B------:R-:W-:Y:S08]  /*1850*/  HMMA.16816.F32 R76, R144.reuse, R40, R28 ;  /* 0x00000028904c723c */ /* 0x040ff0000000181c */
[----:B------:R-:W-:Y:S08]  /*1860*/  HMMA.16816.F32 R56, R144, R58, R16 ;  /* 0x0000003a9038723c */ /* 0x000ff00000001810 */
[C---:B------:R-:W-:Y:S01]  /*1870*/  HMMA.16816.F32 R40, R140.reuse, R50, RZ ;  /* 0x000000328c28723c */ /* 0x040fe200000018ff */
[----:B------:R-:W2:Y:S07]  /*1880*/  LDSM.16.M88.4 R48, [R218+0x8100] ;  /* 0x00810000da30783b */ /* 0x000eae0000000200 */
[C---:B------:R-:W-:Y:S08]  /*1890*/  HMMA.16816.F32 R8, R140.reuse, R86, RZ ;  /* 0x000000568c08723c */ /* 0x040ff000000018ff */
[C---:B------:R-:W-:Y:S08]  /*18a0*/  HMMA.16816.F32 R28, R140.reuse, R60, RZ ;  /* 0x0000003c8c1c723c */ /* 0x040ff000000018ff */
[----:B------:R-:W-:Y:S08]  /*18b0*/  HMMA.16816.F32 R16, R140, R82, RZ ;  /* 0x000000528c10723c */ /* 0x000ff000000018ff */
[C---:B------:R-:W-:Y:S08]  /*18c0*/  HMMA.16816.F32 R36, R144.reuse, R124, R36 ;  /* 0x0000007c9024723c */ /* 0x040ff00000001824 */
[C---:B------:R-:W-:Y:S08]  /*18d0*/  HMMA.16816.F32 R124, R144.reuse, R126, R32 ;  /* 0x0000007e907c723c */ /* 0x040ff00000001820 */
[C---:B------:R-:W-:Y:S01]  /*18e0*/  HMMA.16816.F32 R60, R144.reuse, R88, R44 ;  /* 0x00000058903c723c */ /* 0x040fe2000000182c */
[----:B------:R-:W3:Y:S07]  /*18f0*/  LDSM.16.M88.4 R44, [R218+0x9100] ;  /* 0x00910000da2c783b */ /* 0x000eee0000000200 */
[C---:B------:R-:W-:Y:S01]  /*1900*/  HMMA.16816.F32 R32, R144.reuse, R94, R24 ;  /* 0x0000005e9020723c */ /* 0x040fe20000001818 */
[----:B------:R-:W4:Y:S07]  /*1910*/  LDSM.16.M88.4 R24, [R218+0x9900] ;  /* 0x00990000da18783b */ /* 0x000f2e0000000200 */
[C---:B------:R-:W-:Y:S01]  /*1920*/  HMMA.16816.F32 R116, R144.reuse, R112, R20 ;  /* 0x000000709074723c */ /* 0x040fe20000001814 */
[----:B------:R-:W5:Y:S07]  /*1930*/  LDSM.16.M88.4 R20, [R218+0xa100] ;  /* 0x00a10000da14783b */ /* 0x000f6e0000000200 */
[C---:B------:R-:W-:Y:S01]  /*1940*/  HMMA.16816.F32 R108, R144.reuse, R104, R12 ;  /* 0x00000068906c723c */ /* 0x040fe2000000180c */
[----:B------:R-:W2:Y:S07]  /*1950*/  LDSM.16.M88.4 R12, [R218+0xb100] ;  /* 0x00b10000da0c783b */ /* 0x000eae0000000200 */
[C---:B------:R-:W-:Y:S08]  /*1960*/  HMMA.16816.F32 R40, R144.reuse, R90, R40 ;  /* 0x0000005a9028723c */ /* 0x040ff00000001828 */
[C---:B------:R-:W-:Y:S01]  /*1970*/  HMMA.16816.F32 R104, R144.reuse, R106, R8 ;  /* 0x0000006a9068723c */ /* 0x040fe20000001808 */
[----:B------:R-:W3:Y:S07]  /*1980*/  LDSM.16.M88.4 R8, [R218+0xb900] ;  /* 0x00b90000da08783b */ /* 0x000eee0000000200 */
[C---:B------:R-:W-:Y:S01]  /*1990*/  HMMA.16816.F32 R120, R144.reuse, R92, R28 ;  /* 0x0000005c9078723c */ /* 0x040fe2000000181c */
[----:B------:R-:W4:Y:S07]  /*19a0*/  LDSM.16.M88.4 R28, [R215] ;  /* 0x00000000d71c783b */ /* 0x000f2e0000000200 */
[----:B------:R-:W-:Y:S01]  /*19b0*/  HMMA.16816.F32 R112, R144, R114, R16 ;  /* 0x000000729070723c */ /* 0x000fe20000001810 */
[----:B------:R-:W5:Y:S07]  /*19c0*/  LDSM.16.M88.4 R16, [R218+0xa900] ;  /* 0x00a90000da10783b */ /* 0x000f6e0000000200 */
[C---:B-1----:R-:W-:Y:S01]  /*19d0*/  HMMA.16816.F32 R88, R164.reuse, R54, R56 ;  /* 0x00000036a458723c */ /* 0x042fe20000001838 */
[----:B------:R-:W1:Y:S07]  /*19e0*/  LDSM.16.M88.4 R56, [R215+0x2000] ;  /* 0x00200000d738783b */ /* 0x000e6e0000000200 */
[C---:B--2---:R-:W-:Y:S01]  /*19f0*/  HMMA.16816.F32 R100, R164.reuse, R48, R76 ;  /* 0x00000030a464723c */ /* 0x044fe2000000184c */
[----:B------:R-:W-:Y:S07]  /*1a00*/  LDSM.16.M88.4 R76, [R215+0x800] ;  /* 0x00080000d74c783b */ /* 0x000fee0000000200 */
[C---:B------:R-:W-:Y:S08]  /*1a10*/  HMMA.16816.F32 R92, R164.reuse, R50, R72 ;  /* 0x00000032a45c723c */ /* 0x040ff00000001848 */
[C---:B---3--:R-:W-:Y:S08]  /*1a20*/  HMMA.16816.F32 R84, R164.reuse, R44, R68 ;  /* 0x0000002ca454723c */ /* 0x048ff00000001844 */
[C---:B----4-:R-:W-:Y:S01]  /*1a30*/  HMMA.16816.F32 R72, R164.reuse, R24, R60 ;  /* 0x00000018a448723c */ /* 0x050fe2000000183c */
[----:B------:R-:W-:Y:S07]  /*1a40*/  LDSM.16.M88.4 R60, [R215+0x1800] ;  /* 0x00180000d73c783b */ /* 0x000fee0000000200 */
[C---:B------:R-:W-:Y:S08]  /*1a50*/  HMMA.16816.F32 R48, R164.reuse, R26, R40 ;  /* 0x0000001aa430723c */ /* 0x040ff00000001828 */
[C---:B-----5:R-:W-:Y:S08]  /*1a60*/  HMMA.16816.F32 R40, R164.reuse, R22, R124 ;  /* 0x00000016a428723c */ /* 0x060ff0000000187c */
[C---:B------:R-:W-:Y:S08]  /*1a70*/  HMMA.16816.F32 R68, R164.reuse, R12, R116 ;  /* 0x0000000ca444723c */ /* 0x040ff00000001874 */
[C---:B------:R-:W-:Y:S01]  /*1a80*/  HMMA.16816.F32 R24, R164.reuse, R14, R112 ;  /* 0x0000000ea418723c */ /* 0x040fe20000001870 */
[----:B------:R-:W2:Y:S07]  /*1a90*/  LDSM.16.M88.4 R12, [R212+0xc100] ;  /* 0x00c10000d40c783b */ /* 0x000eae0000000200 */
[C---:B------:R-:W-:Y:S08]  /*1aa0*/  HMMA.16816.F32 R108, R164.reuse, R8, R108 ;  /* 0x00000008a46c723c */ /* 0x040ff0000000186c */
[----:B------:R-:W-:Y:S08]  /*1ab0*/  HMMA.16816.F32 R104, R164, R10, R104 ;  /* 0x0000000aa468723c */ /* 0x000ff00000001868 */
[----:B------:R-:W-:Y:S08]  /*1ac0*/  HMMA.16816.F32 R8, R184, R28, R100 ;  /* 0x0000001cb808723c */ /* 0x000ff00000001864 */
[C---:B------:R-:W-:Y:S08]  /*1ad0*/  HMMA.16816.F32 R80, R164.reuse, R46, R128 ;  /* 0x0000002ea450723c */ /* 0x040ff00000001880 */
[C---:B------:R-:W-:Y:S01]  /*1ae0*/  HMMA.16816.F32 R44, R164.reuse, R20, R36 ;  /* 0x00000014a42c723c */ /* 0x040fe20000001824 */
[----:B------:R-:W-:Y:S07]  /*1af0*/  LDSM.16.M88.4 R20, [R215+0x3000] ;  /* 0x00300000d714783b */ /* 0x000fee0000000200 */
[C---:B------:R-:W-:Y:S08]  /*1b00*/  HMMA.16816.F32 R36, R164.reuse, R16, R120 ;  /* 0x00000010a424723c */ /* 0x040ff00000001878 */
[----:B------:R-:W-:Y:S08]  /*1b10*/  HMMA.16816.F32 R32, R164, R18, R32 ;  /* 0x00000012a420723c */ /* 0x000ff00000001820 */
[C---:B------:R-:W-:Y:S01]  /*1b20*/  HMMA.16816.F32 R16, R184.reuse, R30, R92 ;  /* 0x0000001eb810723c */ /* 0x040fe2000000185c */
[----:B------:R-:W-:Y:S07]  /*1b30*/  LDSM.16.M88.4 R28, [R218+0xc100] ;  /* 0x00c10000da1c783b */ /* 0x000fee0000000200 */
[----:B-1----:R-:W-:Y:S01]  /*1b40*/  HMMA.16816.F32 R92, R184, R58, R40 ;  /* 0x0000003ab85c723c */ /* 0x002fe20000001828 */
[----:B------:R-:W1:Y:S07]  /*1b50*/  LDSM.16.M88.4 R40, [R219+0x4000] ;  /* 0x00400000db28783b */ /* 0x000e6e0000000200 */
[----:B------:R-:W-:Y:S01]  /*1b60*/  HMMA.16816.F32 R96, R164, R52, R64 ;  /* 0x00000034a460723c */ /* 0x000fe20000001840 */
[----:B------:R-:W3:Y:S04]  /*1b70*/  LDSM.16.M88.4 R64, [R215+0x1000] ;  /* 0x00100000d740783b */ /* 0x000ee80000000200 */
[----:B------:R-:W4:Y:S03]  /*1b80*/  LDSM.16.M88.4 R52, [R215+0x2800] ;  /* 0x00280000d734783b */ /* 0x000f260000000200 */
[C---:B--2---:R-:W-:Y:S08]  /*1b90*/  HMMA.16816.F32 R8, R188.reuse, R12, R8 ;  /* 0x0000000cbc08723c */ /* 0x044ff00000001808 */
[----:B------:R-:W-:Y:S01]  /*1ba0*/  HMMA.16816.F32 R12, R188, R14, R16 ;  /* 0x0000000ebc0c723c */ /* 0x000fe20000001810 */
[----:B------:R-:W2:Y:S07]  /*1bb0*/  LDSM.16.M88.4 R16, [R212+0xc900] ;  /* 0x00c90000d410783b */ /* 0x000eae0000000200 */
[C---:B------:R-:W-:Y:S08]  /*1bc0*/  HMMA.16816.F32 R96, R184.reuse, R76, R96 ;  /* 0x0000004cb860723c */ /* 0x040ff00000001860 */
[----:B------:R-:W-:Y:S08]  /*1bd0*/  HMMA.16816.F32 R88, R184, R78, R88 ;  /* 0x0000004eb858723c */ /* 0x000ff00000001858 */
[----:B-1----:R-:W-:Y:S08]  /*1be0*/  HMMA.16816.F32 R8, R196, R40, R8 ;  /* 0x00000028c408723c */ /* 0x002ff00000001808 */
[C---:B---3--:R-:W-:Y:S08]  /*1bf0*/  HMMA.16816.F32 R84, R184.reuse, R64, R84 ;  /* 0x00000040b854723c */ /* 0x048ff00000001854 */
[C---:B------:R-:W-:Y:S08]  /*1c00*/  HMMA.16816.F32 R64, R184.reuse, R66, R80 ;  /* 0x00000042b840723c */ /* 0x040ff00000001850 */
[C---:B------:R-:W-:Y:S01]  /*1c10*/  HMMA.16816.F32 R76, R184.reuse, R62, R48 ;  /* 0x0000003eb84c723c */ /* 0x040fe20000001830 */
[----:B------:R-:W-:Y:S07]  /*1c20*/  LDSM.16.M88.4 R48, [R215+0x4000] ;  /* 0x00400000d730783b */ /* 0x000fee0000000200 */
[----:B------:R-:W-:Y:S01]  /*1c30*/  HMMA.16816.F32 R80, R184, R56, R44 ;  /* 0x00000038b850723c */ /* 0x000fe2000000182c */
[----:B------:R-:W1:Y:S07]  /*1c40*/  LDSM.16.M88.4 R44, [R215+0x3800] ;  /* 0x00380000d72c783b */ /* 0x000e6e0000000200 */
[----:B------:R-:W-:Y:S01]  /*1c50*/  HMMA.16816.F32 R12, R196, R42, R12 ;  /* 0x0000002ac40c723c */ /* 0x000fe2000000180c */
[----:B------:R-:W3:Y:S07]  /*1c60*/  LDSM.16.M88.4 R40, [R219+0x4800] ;  /* 0x00480000db28783b */ /* 0x000eee0000000200 */
[C---:B----4-:R-:W-:Y:S01]  /*1c70*/  HMMA.16816.F32 R112, R184.reuse, R54, R32 ;  /* 0x00000036b870723c */ /* 0x050fe20000001820 */
[----:B------:R-:W4:Y:S07]  /*1c80*/  LDSM.16.M88.4 R32, [R212+0xd100] ;  /* 0x00d10000d420783b */ /* 0x000f2e0000000200 */
[C---:B------:R-:W-:Y:S08]  /*1c90*/  HMMA.16816.F32 R116, R184.reuse, R20, R68 ;  /* 0x00000014b874723c */ /* 0x040ff00000001844 */
[----:B------:R-:W-:Y:S08]  /*1ca0*/  HMMA.16816.F32 R120, R184, R22, R24 ;  /* 0x00000016b878723c */ /* 0x000ff00000001818 */
[----:B------:R-:W-:Y:S08]  /*1cb0*/  HMMA.16816.F32 R8, R200, R28, R8 ;  /* 0x0000001cc808723c */ /* 0x000ff00000001808 */
[C---:B--2---:R-:W-:Y:S08]  /*1cc0*/  HMMA.16816.F32 R20, R188.reuse, R16, R96 ;  /* 0x00000010bc14723c */ /* 0x044ff00000001860 */
[----:B------:R-:W-:Y:S08]  /*1cd0*/  HMMA.16816.F32 R24, R188, R18, R88 ;  /* 0x00000012bc18723c */ /* 0x000ff00000001858 */
[----:B------:R-:W-:Y:S01]  /*1ce0*/  HMMA.16816.F32 R12, R200, R30, R12 ;  /* 0x0000001ec80c723c */ /* 0x000fe2000000180c */
[----:B------:R-:W2:Y:S07]  /*1cf0*/  LDSM.16.M88.4 R28, [R218+0xc900] ;  /* 0x00c90000da1c783b */ /* 0x000eae0000000200 */
[C---:B-1----:R-:W-:Y:S08]  /*1d00*/  HMMA.16816.F32 R108, R184.reuse, R44, R108 ;  /* 0x0000002cb86c723c */ /* 0x042ff0000000186c */
[----:B------:R-:W-:Y:S01]  /*1d10*/  HMMA.16816.F32 R124, R184, R46, R104 ;  /* 0x0000002eb87c723c */ /* 0x000fe20000001868 */
[----:B------:R-:W1:Y:S07]  /*1d20*/  LDSM.16.M88.4 R44, [R219+0x5000] ;  /* 0x00500000db2c783b */ /* 0x000e6e0000000200 */
[----:B------:R-:W-:Y:S08]  /*1d30*/  HMMA.16816.F32 R16, R208, R48, R8 ;  /* 0x00000030d010723c */ /* 0x000ff00000001808 */
[----:B---3--:R-:W-:Y:S08]  /*1d40*/  HMMA.16816.F32 R8, R196, R40, R20 ;  /* 0x00000028c408723c */ /* 0x008ff00000001814 */
[----:B------:R-:W-:Y:S01]  /*1d50*/  HMMA.16816.F32 R100, R184, R52, R36 ;  /* 0x00000034b864723c */ /* 0x000fe20000001824 */
[----:B------:R-:W3:Y:S04]  /*1d60*/  LDSM.16.M88.4 R36, [R212+0xd900] ;  /* 0x00d90000d424783b */ /* 0x000ee80000000200 */
[----:B------:R-:W-:Y:S03]  /*1d70*/  LDSM.16.M88.4 R52, [R218+0xd100] ;  /* 0x00d10000da34783b */ /* 0x000fe60000000200 */
[----:B------:R-:W-:Y:S01]  /*1d80*/  HMMA.16816.F32 R20, R196, R42, R24 ;  /* 0x0000002ac414723c */ /* 0x000fe20000001818 */
[----:B------:R-:W5:Y:S01]  /*1d90*/  LDSM.16.M88.4 R40, [R215+0x4800] ;  /* 0x00480000d728783b */ /* 0x000f620000000200 */
[----:B------:R-:W-:-:S03]  /*1da0*/  FMUL.FTZ R2, R16, c[0x0][0x320] ;  /* 0x0000c80010027a20 */ /* 0x000fc60000410000 */
[----:B------:R-:W1:Y:S01]  /*1db0*/  LDSM.16.M88.4 R24, [R219+0x5800] ;  /* 0x00580000db18783b */ /* 0x000e620000000200 */
[----:B------:R2:W1:Y:S02]  /*1dc0*/  MUFU.TANH R134, R2 ;  /* 0x0000000200867308 */ /* 0x0004640000002400 */
[----:B----4-:R-:W-:Y:S08]  /*1dd0*/  HMMA.16816.F32 R56, R188, R32, R84 ;  /* 0x00000020bc38723c */ /* 0x010ff00000001854 */
[----:B------:R-:W-:Y:S01]  /*1de0*/  HMMA.16816.F32 R72, R184, R60, R72 ;  /* 0x0000003cb848723c */ /* 0x000fe20000001848 */
[----:B------:R-:W4:Y:S01]  /*1df0*/  LDSM.16.M88.4 R60, [R212+0xe100] ;  /* 0x00e10000d43c783b */ /* 0x000f220000000200 */
[----:B--2---:R-:W-:-:S06]  /*1e00*/  FMUL.FTZ R2, R17, c[0x0][0x320] ;  /* 0x0000c80011027a20 */ /* 0x004fcc0000410000 */
[----:B------:R-:W-:Y:S01]  /*1e10*/  HMMA.16816.F32 R8, R200, R28, R8 ;  /* 0x0000001cc808723c */ /* 0x000fe20000001808 */
[----:B------:R2:W1:Y:S07]  /*1e20*/  MUFU.TANH R133, R2 ;  /* 0x0000000200857308 */ /* 0x00046e0000002400 */
[----:B------:R-:W-:Y:S08]  /*1e30*/  HMMA.16816.F32 R64, R188, R34, R64 ;  /* 0x00000022bc40723c */ /* 0x000ff00000001840 */
[----:B------:R-:W-:Y:S01]  /*1e40*/  HMMA.16816.F32 R32, R208, R50, R12 ;  /* 0x00000032d020723c */ /* 0x000fe2000000180c */
[----:B------:R-:W4:Y:S01]  /*1e50*/  LDSM.16.M88.4 R48, [R212+0xe900] ;  /* 0x00e90000d430783b */ /* 0x000f220000000200 */
[----:B--2---:R-:W-:-:S04]  /*1e60*/  FMUL.FTZ R2, R18, c[0x0][0x320] ;  /* 0x0000c80012027a20 */ /* 0x004fc80000410000 */
[----:B------:R2:W2:Y:S02]  /*1e70*/  MUFU.TANH R131, R2 ;  /* 0x0000000200837308 */ /* 0x0004a40000002400 */
[----:B-1----:R-:W-:Y:S01]  /*1e80*/  HMMA.16816.F32 R12, R196, R44, R56 ;  /* 0x0000002cc40c723c */ /* 0x002fe20000001838 */
[----:B------:R-:W-:Y:S07]  /*1e90*/  LDSM.16.M88.4 R56, [R218+0xd900] ;  /* 0x00d90000da38783b */ /* 0x000fee0000000200 */
[----:B---3--:R-:W-:Y:S01]  /*1ea0*/  HMMA.16816.F32 R68, R188, R36, R72 ;  /* 0x00000024bc44723c */ /* 0x008fe20000001848 */
[----:B--2---:R-:W-:-:S07]  /*1eb0*/  FMUL.FTZ R2, R19, c[0x0][0x320] ;  /* 0x0000c80013027a20 */ /* 0x004fce0000410000 */
[----:B------:R-:W-:Y:S01]  /*1ec0*/  HMMA.16816.F32 R16, R200, R30, R20 ;  /* 0x0000001ec810723c */ /* 0x000fe20000001814 */
[----:B------:R1:W2:Y:S07]  /*1ed0*/  MUFU.TANH R130, R2 ;  /* 0x0000000200827308 */ /* 0x0002ae0000002400 */
[----:B------:R-:W-:Y:S01]  /*1ee0*/  HMMA.16816.F32 R76, R188, R38, R76 ;  /* 0x00000026bc4c723c */ /* 0x000fe2000000184c */
[----:B------:R-:W-:Y:S07]  /*1ef0*/  LDSM.16.M88.4 R36, [R215+0x5000] ;  /* 0x00500000d724783b */ /* 0x000fee0000000200 */
[----:B-----5:R-:W-:Y:S01]  /*1f00*/  HMMA.16816.F32 R20, R208, R40, R8 ;  /* 0x00000028d014723c */ /* 0x020fe20000001808 */
[----:B-1----:R-:W-:-:S04]  /*1f10*/  FMUL.FTZ R2, R32, c[0x0][0x320] ;  /* 0x0000c80020027a20 */ /* 0x002fc80000410000 */
[----:B------:R1:W3:Y:S03]  /*1f20*/  MUFU.TANH R129, R2 ;  /* 0x0000000200817308 */ /* 0x0002e60000002400 */
[----:B------:R-:W-:Y:S08]  /*1f30*/  HMMA.16816.F32 R8, R200, R52, R12 ;  /* 0x00000034c808723c */ /* 0x000ff0000000180c */
[----:B------:R-:W-:Y:S01]  /*1f40*/  HMMA.16816.F32 R28, R196, R46, R64 ;  /* 0x0000002ec41c723c */ /* 0x000fe20000001840 */
[----:B------:R-:W-:Y:S01]  /*1f50*/  LDSM.16.M88.4 R44, [R215+0x5800] ;  /* 0x00580000d72c783b */ /* 0x000fe20000000200 */
[----:B-1----:R-:W-:-:S06]  /*1f60*/  FMUL.FTZ R2, R33, c[0x0][0x320] ;  /* 0x0000c80021027a20 */ /* 0x002fcc0000410000 */
[----:B------:R-:W-:Y:S01]  /*1f70*/  HMMA.16816.F32 R12, R208, R42, R16 ;  /* 0x0000002ad00c723c */ /* 0x000fe20000001810 */
[----:B------:R-:W-:Y:S01]  /*1f80*/  LDSM.16.M88.4 R40, [R219+0x6800] ;  /* 0x00680000db28783b */ /* 0x000fe20000000200 */
[----:B------:R1:W1:Y:S06]  /*1f90*/  MUFU.TANH R128, R2 ;  /* 0x0000000200807308 */ /* 0x00026c0000002400 */
[----:B------:R-:W-:Y:S08]  /*1fa0*/  HMMA.16816.F32 R16, R196, R24, R68 ;  /* 0x00000018c410723c */ /* 0x000ff00000001844 */
[----:B----4-:R-:W-:Y:S01]  /*1fb0*/  HMMA.16816.F32 R80, R188, R60, R80 ;  /* 0x0000003cbc50723c */ /* 0x010fe20000001850 */
[----:B-1----:R-:W-:-:S04]  /*1fc0*/  FMUL.FTZ R2, R34, c[0x0][0x320] ;  /* 0x0000c80022027a20 */ /* 0x002fc80000410000 */
[----:B------:R1:W4:Y:S03]  /*1fd0*/  MUFU.TANH R107, R2 ;  /* 0x00000002006b7308 */ /* 0x0003260000002400 */
[----:B------:R-:W-:Y:S01]  /*1fe0*/  HMMA.16816.F32 R72, R188, R62, R92 ;  /* 0x0000003ebc48723c */ /* 0x000fe2000000185c */
[----:B------:R-:W5:Y:S07]  /*1ff0*/  LDSM.16.M88.4 R60, [R212+0xf100] ;  /* 0x00f10000d43c783b */ /* 0x000f6e0000000200 */
[----:B------:R-:W-:Y:S01]  /*2000*/  HMMA.16816.F32 R24, R196, R26, R76 ;  /* 0x0000001ac418723c */ /* 0x000fe2000000184c */
[----:B-1----:R-:W-:-:S02]  /*2010*/  FMUL.FTZ R2, R35, c[0x0][0x320] ;  /* 0x0000c80023027a20 */ /* 0x002fc40000410000 */
[----:B------:R-:W1:Y:S05]  /*2020*/  LDSM.16.M88.4 R32, [R219+0x6000] ;  /* 0x00600000db20783b */ /* 0x000e6a0000000200 */
[C---:B------:R-:W-:Y:S01]  /*2030*/  HMMA.16816.F32 R64, R188.reuse, R48, R100 ;  /* 0x00000030bc40723c */ /* 0x040fe20000001864 */
[----:B------:R2:W1:Y:S07]  /*2040*/  MUFU.TANH R106, R2 ;  /* 0x00000002006a7308 */ /* 0x00046e0000002400 */
[----:B------:R-:W-:Y:S01]  /*2050*/  HMMA.16816.F32 R68, R188, R50, R112 ;  /* 0x00000032bc44723c */ /* 0x000fe20000001870 */
[----:B------:R-:W-:Y:S01]  /*2060*/  LDSM.16.M88.4 R48, [R218+0xe900] ;  /* 0x00e90000da30783b */ /* 0x000fe20000000200 */
[----:B--2---:R-:W-:-:S04]  /*2070*/  FMUL.FTZ R2, R20, c[0x0][0x320] ;  /* 0x0000c80014027a20 */ /* 0x004fc80000410000 */
[----:B------:R2:W1:Y:S02]  /*2080*/  MUFU.TANH R105, R2 ;  /* 0x0000000200697308 */ /* 0x0004640000002400 */
[----:B-----5:R-:W-:Y:S01]  /*2090*/  HMMA.16816.F32 R76, R188, R60, R116 ;  /* 0x0000003cbc4c723c */ /* 0x020fe20000001874 */
[----:B--2---:R-:W-:-:S05]  /*20a0*/  FMUL.FTZ R2, R21, c[0x0][0x320] ;  /* 0x0000c80015027a20 */ /* 0x004fca0000410000 */
[----:B------:R2:W1:Y:S02]  /*20b0*/  MUFU.TANH R104, R2 ;  /* 0x0000000200687308 */ /* 0x0004640000002400 */
[----:B--2---:R-:W-:-:S06]  /*20c0*/  FMUL.FTZ R2, R22, c[0x0][0x320] ;  /* 0x0000c80016027a20 */ /* 0x004fcc0000410000 */
[----:B------:R2:W1:Y:S02]  /*20d0*/  MUFU.TANH R99, R2 ;  /* 0x0000000200637308 */ /* 0x0004640000002400 */
[----:B--2---:R-:W-:Y:S02]  /*20e0*/  FMUL.FTZ R2, R23, c[0x0][0x320] ;  /* 0x0000c80017027a20 */ /* 0x004fe40000410000 */
[----:B------:R-:W-:Y:S04]  /*20f0*/  HMMA.16816.F32 R20, R208, R36, R8 ;  /* 0x00000024d014723c */ /* 0x000fe80000001808 */
[----:B------:R2:W1:Y:S04]  /*2100*/  MUFU.TANH R98, R2 ;  /* 0x0000000200627308 */ /* 0x0004680000002400 */
[----:B------:R-:W-:Y:S01]  /*2110*/  HMMA.16816.F32 R8, R200, R54, R28 ;  /* 0x00000036c808723c */ /* 0x000fe2000000181c */
[----:B------:R-:W-:Y:S01]  /*2120*/  LDSM.16.M88.4 R52, [R215+0x6000] ;  /* 0x00600000d734783b */ /* 0x000fe20000000200 */
[----:B--2---:R-:W-:-:S04]  /*2130*/  FMUL.FTZ R2, R12, c[0x0][0x320] ;  /* 0x0000c8000c027a20 */ /* 0x004fc80000410000 */
[----:B------:R2:W1:Y:S11]  /*2140*/  MUFU.TANH R97, R2 ;  /* 0x0000000200617308 */ /* 0x0004760000002400 */
[----:B------:R-:W-:Y:S07]  /*2150*/  @!UPT UIADD3 URZ, URZ, URZ, URZ ;  /* 0x0000003f3f3ff290 */ /* 0x000fee000fffe03f */
[----:B------:R-:W-:Y:S01]  /*2160*/  HMMA.16816.F32 R8, R208, R38, R8 ;  /* 0x00000026d008723c */ /* 0x000fe20000001808 */
[----:B------:R-:W5:Y:S01]  /*2170*/  LDSM.16.M88.4 R36, [R218+0xe100] ;  /* 0x00e10000da24783b */ /* 0x000f620000000200 */
[----:B--2---:R-:W-:-:S04]  /*2180*/  FMUL.FTZ R2, R13, c[0x0][0x320] ;  /* 0x0000c8000d027a20 */ /* 0x004fc80000410000 */
[----:B------:R2:W1:Y:S02]  /*2190*/  MUFU.TANH R96, R2 ;  /* 0x0000000200607308 */ /* 0x0004640000002400 */
[----:B--2---:R-:W-:-:S06]  /*21a0*/  FMUL.FTZ R2, R14, c[0x0][0x320] ;  /* 0x0000c8000e027a20 */ /* 0x004fcc0000410000 */
[----:B------:R2:W1:Y:S02]  /*21b0*/  MUFU.TANH R95, R2 ;  /* 0x00000002005f7308 */ /* 0x0004640000002400 */
[----:B--2---:R-:W-:Y:S02]  /*21c0*/  FMUL.FTZ R2, R15, c[0x0][0x320] ;  /* 0x0000c8000f027a20 */ /* 0x004fe40000410000 */
[----:B------:R-:W-:Y:S04]  /*21d0*/  HMMA.16816.F32 R12, R200, R56, R16 ;  /* 0x00000038c80c723c */ /* 0x000fe80000001810 */
[----:B------:R2:W2:Y:S04]  /*21e0*/  MUFU.TANH R94, R2 ;  /* 0x00000002005e7308 */ /* 0x0004a80000002400 */
[----:B-1----:R-:W-:Y:S01]  /*21f0*/  HMMA.16816.F32 R16, R196, R32, R80 ;  /* 0x00000020c410723c */ /* 0x002fe20000001850 */
[----:B--2---:R-:W-:-:S04]  /*2200*/  FMUL.FTZ R2, R20, c[0x0][0x320] ;  /* 0x0000c80014027a20 */ /* 0x004fc80000410000 */
[----:B------:R1:W2:Y:S11]  /*2210*/  MUFU.TANH R93, R2 ;  /* 0x00000002005d7308 */ /* 0x0002b60000002400 */
[----:B------:R-:W-:Y:S08]  /*2220*/  HMMA.16816.F32 R28, R208, R44, R12 ;  /* 0x0000002cd01c723c */ /* 0x000ff0000000180c */
[----:B------:R-:W-:Y:S01]  /*2230*/  HMMA.16816.F32 R12, R200, R58, R24 ;  /* 0x0000003ac80c723c */ /* 0x000fe20000001818 */
[----:B-1----:R-:W-:-:S07]  /*2240*/  FMUL.FTZ R2, R21, c[0x0][0x320] ;  /* 0x0000c80015027a20 */ /* 0x002fce0000410000 */
[----:B------:R-:W-:Y:S01]  /*2250*/  HMMA.16816.F32 R24, R196, R34, R72 ;  /* 0x00000022c418723c */ /* 0x000fe20000001848 */
[----:B------:R-:W-:Y:S01]  /*2260*/  LDSM.16.M88.4 R32, [R219+0x7000] ;  /* 0x00700000db20783b */ /* 0x000fe20000000200 */
[----:B------:R1:W1:Y:S02]  /*2270*/  MUFU.TANH R92, R2 ;  /* 0x00000002005c7308 */ /* 0x0002640000002400 */
[----:B-1----:R-:W-:-:S06]  /*2280*/  FMUL.FTZ R2, R22, c[0x0][0x320] ;  /* 0x0000c80016027a20 */ /* 0x002fcc0000410000 */
[----:B------:R1:W1:Y:S02]  /*2290*/  MUFU.TANH R91, R2 ;  /* 0x00000002005b7308 */ /* 0x0002640000002400 */
[----:B-1----:R-:W-:Y:S02]  /*22a0*/  FMUL.FTZ R2, R23, c[0x0][0x320] ;  /* 0x0000c80017027a20 */ /* 0x002fe40000410000 */
[----:B-----5:R-:W-:Y:S04]  /*22b0*/  HMMA.16816.F32 R20, R200, R36, R16 ;  /* 0x00000024c814723c */ /* 0x020fe80000001810 */
[----:B------:R1:W1:Y:S04]  /*22c0*/  MUFU.TANH R90, R2 ;  /* 0x00000002005a7308 */ /* 0x0002680000002400 */
[----:B------:R-:W-:Y:S01]  /*22d0*/  HMMA.16816.F32 R16, R196, R40, R64 ;  /* 0x00000028c410723c */ /* 0x000fe20000001840 */
[----:B------:R-:W5:Y:S01]  /*22e0*/  LDSM.16.M88.4 R64, [R212+0xf900] ;  /* 0x00f90000d440783b */ /* 0x000f620000000200 */
[----:B-1----:R-:W-:-:S04]  /*22f0*/  FMUL.FTZ R2, R8, c[0x0][0x320] ;  /* 0x0000c80008027a20 */ /* 0x002fc80000410000 */
[----:B------:R1:W1:Y:S02]  /*2300*/  MUFU.TANH R89, R2 ;  /* 0x0000000200597308 */ /* 0x0002640000002400 */
[----:B-1----:R-:W-:-:S06]  /*2310*/  FMUL.FTZ R2, R9, c[0x0][0x320] ;  /* 0x0000c80009027a20 */ /* 0x002fcc0000410000 */
[----:B------:R1:W1:Y:S01]  /*2320*/  MUFU.TANH R88, R2 ;  /* 0x0000000200587308 */ /* 0x0002620000002400 */
[----:B-----5:R-:W-:Y:S01]  /*2330*/  HMMA.16816.F32 R56, R188, R64, R108 ;  /* 0x00000040bc38723c */ /* 0x020fe2000000186c */
[----:B-1----:R-:W-:-:S06]  /*2340*/  FMUL.FTZ R2, R10, c[0x0][0x320] ;  /* 0x0000c8000a027a20 */ /* 0x002fcc0000410000 */
[----:B------:R1:W1:Y:S02]  /*2350*/  MUFU.TANH R87, R2 ;  /* 0x0000000200577308 */ /* 0x0002640000002400 */
[----:B-1----:R-:W-:Y:S02]  /*2360*/  FMUL.FTZ R2, R11, c[0x0][0x320] ;  /* 0x0000c8000b027a20 */ /* 0x002fe40000410000 */
[----:B------:R-:W-:Y:S04]  /*2370*/  HMMA.16816.F32 R8, R208, R46, R12 ;  /* 0x0000002ed008723c */ /* 0x000fe8000000180c */
[----:B------:R1:W1:Y:S04]  /*2380*/  MUFU.TANH R86, R2 ;  /* 0x0000000200567308 */ /* 0x0002680000002400 */
[----:B------:R-:W-:Y:S01]  /*2390*/  HMMA.16816.F32 R12, R200, R38, R24 ;  /* 0x00000026c80c723c */ /* 0x000fe20000001818 */
[----:B------:R-:W5:Y:S07]  /*23a0*/  LDSM.16.M88.4 R36, [R215+0x6800] ;  /* 0x00680000d724783b */ /* 0x000f6e0000000200 */
[----:B------:R-:W-:Y:S01]  /*23b0*/  HMMA.16816.F32 R24, R196, R42, R68 ;  /* 0x0000002ac418723c */ /* 0x000fe20000001844 */
[----:B------:R-:W-:Y:S01]  /*23c0*/  LDSM.16.M88.4 R40, [R215+0x7000] ;  /* 0x00700000d728783b */ /* 0x000fe20000000200 */
[----:B-1----:R-:W-:-:S04]  /*23d0*/  FMUL.FTZ R2, R28, c[0x0][0x320] ;  /* 0x0000c8001c027a20 */ /* 0x002fc80000410000 */
[----:B------:R1:W1:Y:S02]  /*23e0*/  MUFU.TANH R85, R2 ;  /* 0x0000000200557308 */ /* 0x0002640000002400 */
[----:B------:R-:W-:Y:S01]  /*23f0*/  HMMA.16816.F32 R44, R188, R62, R120 ;  /* 0x0000003ebc2c723c */ /* 0x000fe20000001878 */
[----:B-1----:R-:W-:-:S05]  /*2400*/  FMUL.FTZ R2, R29, c[0x0][0x320] ;  /* 0x0000c8001d027a20 */ /* 0x002fca0000410000 */
[----:B------:R1:W1:Y:S02]  /*2410*/  MUFU.TANH R84, R2 ;  /* 0x0000000200547308 */ /* 0x0002640000002400 */
[----:B-1----:R-:W-:-:S06]  /*2420*/  FMUL.FTZ R2, R30, c[0x0][0x320] ;  /* 0x0000c8001e027a20 */ /* 0x002fcc0000410000 */
[----:B------:R1:W1:Y:S02]  /*2430*/  MUFU.TANH R83, R2 ;  /* 0x0000000200537308 */ /* 0x0002640000002400 */
[----:B-1----:R-:W-:Y:S02]  /*2440*/  FMUL.FTZ R2, R31, c[0x0][0x320] ;  /* 0x0000c8001f027a20 */ /* 0x002fe40000410000 */
[----:B------:R-:W-:Y:S04]  /*2450*/  HMMA.16816.F32 R28, R208, R52, R20 ;  /* 0x00000034d01c723c */ /* 0x000fe80000001814 */
[----:B------:R1:W1:Y:S04]  /*2460*/  MUFU.TANH R82, R2 ;  /* 0x0000000200527308 */ /* 0x0002680000002400 */
[----:B------:R-:W-:Y:S08]  /*2470*/  HMMA.16816.F32 R20, R200, R48, R16 ;  /* 0x00000030c814723c */ /* 0x000ff00000001810 */
[----:B------:R-:W-:Y:S01]  /*2480*/  HMMA.16816.F32 R16, R196, R32, R76 ;  /* 0x00000020c410723c */ /* 0x000fe2000000184c */
[----:B-1----:R-:W-:-:S04]  /*2490*/  FMUL.FTZ R2, R8, c[0x0][0x320] ;  /* 0x0000c80008027a20 */ /* 0x002fc80000410000 */
[----:B------:R1:W1:Y:S02]  /*24a0*/  MUFU.TANH R81, R2 ;  /* 0x0000000200517308 */ /* 0x0002640000002400 */
[----:B-1----:R-:W-:-:S06]  /*24b0*/  FMUL.FTZ R2, R9, c[0x0][0x320] ;  /* 0x0000c80009027a20 */ /* 0x002fcc0000410000 */
[----:B------:R1:W1:Y:S02]  /*24c0*/  MUFU.TANH R80, R2 ;  /* 0x0000000200507308 */ /* 0x0002640000002400 */
[----:B-1----:R-:W-:-:S06]  /*24d0*/  FMUL.FTZ R2, R10, c[0x0][0x320] ;  /* 0x0000c8000a027a20 */ /* 0x002fcc0000410000 */
[----:B------:R1:W1:Y:S02]  /*24e0*/  MUFU.TANH R75, R2 ;  /* 0x00000002004b7308 */ /* 0x0002640000002400 */
[----:B-1----:R-:W-:Y:S02]  /*24f0*/  FMUL.FTZ R2, R11, c[0x0][0x320] ;  /* 0x0000c8000b027a20 */ /* 0x002fe40000410000 */
[----:B------:R-:W-:Y:S01]  /*2500*/  HMMA.16816.F32 R8, R208, R54, R12 ;  /* 0x00000036d008723c */ /* 0x000fe2000000180c */
[----:B------:R-:W1:Y:S03]  /*2510*/  LDSM.16.M88.4 R52, [R218+0xf100] ;  /* 0x00f10000da34783b */ /* 0x000e660000000200 */
[----:B------:R2:W1:Y:S04]  /*2520*/  MUFU.TANH R74, R2 ;  /* 0x00000002004a7308 */ /* 0x0004680000002400 */
[----:B------:R-:W-:Y:S01]  /*2530*/  HMMA.16816.F32 R12, R200, R50, R24 ;  /* 0x00000032c80c723c */ /* 0x000fe20000001818 */
[----:B------:R-:W3:Y:S07]  /*2540*/  LDSM.16.M88.4 R48, [R219+0x7800] ;  /* 0x00780000db30783b */ /* 0x000eee0000000200 */
[----:B-----5:R-:W-:Y:S01]  /*2550*/  HMMA.16816.F32 R24, R208, R36, R20 ;  /* 0x00000024d018723c */ /* 0x020fe20000001814 */
[----:B--2---:R-:W-:-:S04]  /*2560*/  FMUL.FTZ R2, R28, c[0x0][0x320] ;  /* 0x0000c8001c027a20 */ /* 0x004fc80000410000 */
[----:B------:R2:W1:Y:S11]  /*2570*/  MUFU.TANH R73, R2 ;  /* 0x0000000200497308 */ /* 0x0004760000002400 */
[----:B------:R-:W-:Y:S01]  /*2580*/  HMMA.16816.F32 R12, R208, R38, R12 ;  /* 0x00000026d00c723c */ /* 0x000fe2000000180c */
[----:B------:R-:W5:Y:S01]  /*2590*/  LDSM.16.M88.4 R36, [R218+0xf900] ;  /* 0x00f90000da24783b */ /* 0x000f620000000200 */
[----:B--2---:R-:W-:-:S06]  /*25a0*/  FMUL.FTZ R2, R29, c[0x0][0x320] ;  /* 0x0000c8001d027a20 */ /* 0x004fcc0000410000 */
[----:B------:R-:W-:Y:S01]  /*25b0*/  FMUL.FTZ R25, R25, c[0x0][0x320] ;  /* 0x0000c80019197a20 */ /* 0x000fe20000410000 */
[----:B-1----:R-:W-:Y:S01]  /*25c0*/  HMMA.16816.F32 R20, R200, R52, R16 ;  /* 0x00000034c814723c */ /* 0x002fe20000001810 */
[----:B------:R1:W2:Y:S01]  /*25d0*/  MUFU.TANH R72, R2 ;  /* 0x0000000200487308 */ /* 0x0002a20000002400 */
[----:B------:R-:W-:Y:S02]  /*25e0*/  FMUL.FTZ R26, R26, c[0x0][0x320] ;  /* 0x0000c8001a1a7a20 */ /* 0x000fe40000410000 */
[----:B------:R-:W-:-:S04]  /*25f0*/  FMUL.FTZ R27, R27, c[0x0][0x320] ;  /* 0x0000c8001b1b7a20 */ /* 0x000fc80000410000 */
[----:B---3--:R-:W-:Y:S01]  /*2600*/  HMMA.16816.F32 R16, R196, R48, R56 ;  /* 0x00000030c410723c */ /* 0x008fe20000001838 */
[----:B------:R-:W3:Y:S06]  /*2610*/  MUFU.TANH R52, R25 ;  /* 0x0000001900347308 */ /* 0x000eec0000002400 */
[----:B------:R-:W-:Y:S02]  /*2620*/  FMUL.FTZ R12, R12, c[0x0][0x320] ;  /* 0x0000c8000c0c7a20 */ /* 0x000fe40000410000 */
[----:B-1----:R-:W-:Y:S01]  /*2630*/  FMUL.FTZ R2, R30, c[0x0][0x320] ;  /* 0x0000c8001e027a20 */ /* 0x002fe20000410000 */
[----:B------:R-:W1:Y:S01]  /*2640*/  MUFU.TANH R49, R26 ;  /* 0x0000001a00317308 */ /* 0x000e620000002400 */
[----:B------:R-:W-:-:S02]  /*2650*/  FMUL.FTZ R13, R13, c[0x0][0x320] ;  /* 0x0000c8000d0d7a20 */ /* 0x000fc40000410000 */
[----:B------:R-:W-:Y:S02]  /*2660*/  FMUL.FTZ R14, R14, c[0x0][0x320] ;  /* 0x0000c8000e0e7a20 */ /* 0x000fe40000410000 */
[----:B------:R-:W-:-:S03]  /*2670*/  FMUL.FTZ R15, R15, c[0x0][0x320] ;  /* 0x0000c8000f0f7a20 */ /* 0x000fc60000410000 */
[----:B------:R1:W1:Y:S06]  /*2680*/  MUFU.TANH R65, R2 ;  /* 0x0000000200417308 */ /* 0x00026c0000002400 */
[----:B-----5:R-:W-:Y:S02]  /*2690*/  HMMA.16816.F32 R16, R200, R36, R16 ;  /* 0x00000024c810723c */ /* 0x020fe40000001810 */
[----:B------:R-:W2:Y:S01]  /*26a0*/  MUFU.TANH R48, R27 ;  /* 0x0000001b00307308 */ /* 0x000ea20000002400 */
[----:B-1----:R-:W-:-:S05]  /*26b0*/  FMUL.FTZ R2, R31, c[0x0][0x320] ;  /* 0x0000c8001f027a20 */ /* 0x002fca0000410000 */
[----:B------:R-:W-:Y:S01]  /*26c0*/  HMMA.16816.F32 R28, R196, R34, R44 ;  /* 0x00000022c41c723c */ /* 0x000fe2000000182c */
[----:B------:R-:W1:Y:S01]  /*26d0*/  LDSM.16.M88.4 R32, [R215+0x7800] ;  /* 0x00780000d720783b */ /* 0x000e620000000200 */
[----:B------:R5:W1:Y:S01]  /*26e0*/  MUFU.TANH R64, R2 ;  /* 0x0000000200407308 */ /* 0x000a620000002400 */
[----:B------:R-:W-:-:S07]  /*26f0*/  DEPBAR.LE SB0, 0x0 ;  /* 0x000080000000791a */ /* 0x000fce0000000000 */
[----:B------:R-:W1:Y:S01]  /*2700*/  MUFU.TANH R47, R12 ;  /* 0x0000000c002f7308 */ /* 0x000e620000002400 */
[----:B-----5:R-:W-:-:S07]  /*2710*/  FMUL.FTZ R2, R8, c[0x0][0x320] ;  /* 0x0000c80008027a20 */ /* 0x020fce0000410000 */
[----:B------:R-:W1:Y:S06]  /*2720*/  MUFU.TANH R46, R13 ;  /* 0x0000000d002e7308 */ /* 0x000e6c0000002400 */
[----:B------:R-:W-:Y:S02]  /*2730*/  HMMA.16816.F32 R28, R200, R54, R28 ;  /* 0x00000036c81c723c */ /* 0x000fe4000000181c */
[----:B------:R5:W1:Y:S08]  /*2740*/  MUFU.TANH R63, R2 ;  /* 0x00000002003f7308 */ /* 0x000a700000002400 */
[----:B------:R-:W1:Y:S01]  /*2750*/  MUFU.TANH R45, R14 ;  /* 0x0000000e002d7308 */ /* 0x000e620000002400 */
[----:B-----5:R-:W-:-:S07]  /*2760*/  FMUL.FTZ R2, R9, c[0x0][0x320] ;  /* 0x0000c80009027a20 */ /* 0x020fce0000410000 */
[----:B------:R1:W1:Y:S08]  /*2770*/  MUFU.TANH R44, R15 ;  /* 0x0000000f002c7308 */ /* 0x0002700000002400 */
[----:B------:R5:W2:Y:S01]  /*2780*/  MUFU.TANH R62, R2 ;  /* 0x00000002003e7308 */ /* 0x000aa20000002400 */
[----:B-1----:R-:W-:Y:S01]  /*2790*/  HMMA.16816.F32 R12, R208, R32, R16 ;  /* 0x00000020d00c723c */ /* 0x002fe20000001810 */
[----:B-----5:R-:W-:-:S06]  /*27a0*/  FMUL.FTZ R2, R10, c[0x0][0x320] ;  /* 0x0000c8000a027a20 */ /* 0x020fcc0000410000 */
[----:B------:R1:W1:Y:S11]  /*27b0*/  MUFU.TANH R61, R2 ;  /* 0x00000002003d7308 */ /* 0x0002760000002400 */
[----:B------:R-:W-:Y:S06]  /*27c0*/  @!UPT UIADD3 URZ, URZ, URZ, URZ ;  /* 0x0000003f3f3ff290 */ /* 0x000fec000fffe03f */
[----:B------:R-:W-:Y:S02]  /*27d0*/  FMUL.FTZ R12, R12, c[0x0][0x320] ;  /* 0x0000c8000c0c7a20 */ /* 0x000fe40000410000 */
[----:B------:R-:W-:Y:S02]  /*27e0*/  FMUL.FTZ R13, R13, c[0x0][0x320] ;  /* 0x0000c8000d0d7a20 */ /* 0x000fe40000410000 */
[----:B-1----:R-:W-:Y:S01]  /*27f0*/  FMUL.FTZ R2, R11, c[0x0][0x320] ;  /* 0x0000c8000b027a20 */ /* 0x002fe20000410000 */
[----:B------:R-:W1:Y:S01]  /*2800*/  MUFU.TANH R19, R12 ;  /* 0x0000000c00137308 */ /* 0x000e620000002400 */
[----:B------:R-:W-:Y:S01]  /*2810*/  HMMA.16816.F32 R8, R188, R66, R124 ;  /* 0x00000042bc08723c */ /* 0x000fe2000000187c */
[----:B------:R-:W-:Y:S02]  /*2820*/  FMUL.FTZ R14, R14, c[0x0][0x320] ;  /* 0x0000c8000e0e7a20 */ /* 0x000fe40000410000 */
[----:B------:R-:W-:-:S04]  /*2830*/  FMUL.FTZ R15, R15, c[0x0][0x320] ;  /* 0x0000c8000f0f7a20 */ /* 0x000fc80000410000 */
[----:B------:R5:W1:Y:S08]  /*2840*/  MUFU.TANH R60, R2 ;  /* 0x00000002003c7308 */ /* 0x000a700000002400 */
[----:B------:R1:W1:Y:S01]  /*2850*/  MUFU.TANH R18, R13 ;  /* 0x0000000d00127308 */ /* 0x0002620000002400 */
[----:B-----5:R-:W-:-:S08]  /*2860*/  FMUL.FTZ R2, R24, c[0x0][0x320] ;  /* 0x0000c80018027a20 */ /* 0x020fd00000410000 */
[----:B------:R-:W-:Y:S01]  /*2870*/  HMMA.16816.F32 R8, R196, R50, R8 ;  /* 0x00000032c408723c */ /* 0x000fe20000001808 */
[----:B------:R1:W1:Y:S07]  /*2880*/  MUFU.TANH R53, R2 ;  /* 0x0000000200357308 */ /* 0x00026e0000002400 */
[C---:B------:R-:W-:Y:S08]  /*2890*/  HMMA.16816.F32 R24, R208.reuse, R40, R20 ;  /* 0x00000028d018723c */ /* 0x040ff00000001814 */
[----:B------:R-:W-:Y:S08]  /*28a0*/  HMMA.16816.F32 R20, R208, R42, R28 ;  /* 0x0000002ad014723c */ /* 0x000ff0000000181c */
[----:B------:R-:W-:Y:S08]  /*28b0*/  HMMA.16816.F32 R8, R200, R38, R8 ;  /* 0x00000026c808723c */ /* 0x000ff00000001808 */
[----:B------:R-:W-:-:S02]  /*28c0*/  FMUL.FTZ R25, R25, c[0x0][0x320] ;  /* 0x0000c80019197a20 */ /* 0x000fc40000410000 */
[----:B------:R-:W-:Y:S02]  /*28d0*/  FMUL.FTZ R26, R26, c[0x0][0x320] ;  /* 0x0000c8001a1a7a20 */ /* 0x000fe40000410000 */
[----:B------:R-:W-:Y:S01]  /*28e0*/  FMUL.FTZ R27, R27, c[0x0][0x320] ;  /* 0x0000c8001b1b7a20 */ /* 0x000fe20000410000 */
[----:B------:R1:W1:Y:S01]  /*28f0*/  MUFU.TANH R40, R25 ;  /* 0x0000001900287308 */ /* 0x0002620000002400 */
[----:B------:R-:W-:Y:S02]  /*2900*/  FMUL.FTZ R24, R24, c[0x0][0x320] ;  /* 0x0000c80018187a20 */ /* 0x000fe40000410000 */
[----:B------:R-:W-:Y:S02]  /*2910*/  FMUL.FTZ R20, R20, c[0x0][0x320] ;  /* 0x0000c80014147a20 */ /* 0x000fe40000410000 */
[----:B------:R-:W-:Y:S02]  /*2920*/  FMUL.FTZ R21, R21, c[0x0][0x320] ;  /* 0x0000c80015157a20 */ /* 0x000fe40000410000 */
[----:B------:R-:W-:Y:S01]  /*2930*/  FMUL.FTZ R22, R22, c[0x0][0x320] ;  /* 0x0000c80016167a20 */ /* 0x000fe20000410000 */
[----:B------:R1:W1:Y:S01]  /*2940*/  MUFU.TANH R37, R26 ;  /* 0x0000001a00257308 */ /* 0x0002620000002400 */
[----:B------:R-:W-:-:S02]  /*2950*/  FMUL.FTZ R23, R23, c[0x0][0x320] ;  /* 0x0000c80017177a20 */ /* 0x000fc40000410000 */
[----:B------:R-:W-:Y:S05]  /*2960*/  HMMA.16816.F32 R8, R208, R34, R8 ;  /* 0x00000022d008723c */ /* 0x000fea0000001808 */
[----:B------:R1:W1:Y:S08]  /*2970*/  MUFU.TANH R36, R27 ;  /* 0x0000001b00247308 */ /* 0x0002700000002400 */
[----:B------:R1:W1:Y:S08]  /*2980*/  MUFU.TANH R41, R24 ;  /* 0x0000001800297308 */ /* 0x0002700000002400 */
[----:B------:R1:W1:Y:S03]  /*2990*/  MUFU.TANH R27, R20 ;  /* 0x00000014001b7308 */ /* 0x0002660000002400 */
[----:B------:R-:W-:-:S02]  /*29a0*/  FMUL.FTZ R8, R8, c[0x0][0x320] ;  /* 0x0000c80008087a20 */ /* 0x000fc40000410000 */
[----:B------:R-:W-:Y:S02]  /*29b0*/  FMUL.FTZ R9, R9, c[0x0][0x320] ;  /* 0x0000c80009097a20 */ /* 0x000fe40000410000 */
[----:B------:R-:W-:Y:S01]  /*29c0*/  FMUL.FTZ R10, R10, c[0x0][0x320] ;  /* 0x0000c8000a0a7a20 */ /* 0x000fe20000410000 */
[----:B------:R1:W1:Y:S01]  /*29d0*/  MUFU.TANH R26, R21 ;  /* 0x00000015001a7308 */ /* 0x0002620000002400 */
[----:B------:R-:W-:-:S07]  /*29e0*/  FMUL.FTZ R11, R11, c[0x0][0x320] ;  /* 0x0000c8000b0b7a20 */ /* 0x000fce0000410000 */
[----:B------:R1:W1:Y:S08]  /*29f0*/  MUFU.TANH R25, R23 ;  /* 0x0000001700197308 */ /* 0x0002700000002400 */
[----:B------:R-:W1:Y:S08]  /*2a00*/  MUFU.TANH R22, R22 ;  /* 0x0000001600167308 */ /* 0x000e700000002400 */
[----:B------:R1:W1:Y:S08]  /*2a10*/  MUFU.TANH R24, R14 ;  /* 0x0000000e00187308 */ /* 0x0002700000002400 */
[----:B------:R1:W1:Y:S08]  /*2a20*/  MUFU.TANH R23, R15 ;  /* 0x0000000f00177308 */ /* 0x0002700000002400 */
[----:B------:R1:W1:Y:S08]  /*2a30*/  MUFU.TANH R17, R8 ;  /* 0x0000000800117308 */ /* 0x0002700000002400 */
[----:B------:R1:W1:Y:S08]  /*2a40*/  MUFU.TANH R16, R9 ;  /* 0x0000000900107308 */ /* 0x0002700000002400 */
[----:B------:R1:W1:Y:S08]  /*2a50*/  MUFU.TANH R21, R10 ;  /* 0x0000000a00157308 */ /* 0x0002700000002400 */
[----:B------:R1:W1:Y:S01]  /*2a60*/  MUFU.TANH R20, R11 ;  /* 0x0000000b00147308 */ /* 0x0002620000002400 */
[----:B------:R-:W-:Y:S06]  /*2a70*/  BAR.SYNC.DEFER_BLOCKING 0x0 ;  /* 0x0000000000007b1d */ /* 0x000fec0000010000 */
[----:B------:R-:W-:Y:S05]  /*2a80*/  @!P1 BRA `(.L_x_1) ;  /* 0x0000026000009947 */ /* 0x000fea0003800000 */
[----:B--234-:R-:W-:Y:S01]  /*2a90*/  ULEA.HI.SX32 UR5, UR18, 0xfffffffe, 0x19 ;  /* 0xfffffffe12057891 */ /* 0x01cfe2000f8fca3f */
[----:B-1----:R-:W-:-:S03]  /*2aa0*/  IMAD.SHL.U32 R14, R135, 0x2, RZ ;  /* 0x00000002870e7824 */ /* 0x002fc600078e00ff */
[----:B------:R-:W-:Y:S02]  /*2ab0*/  USHF.R.S32.HI UR4, URZ, 0x1f, UR5 ;  /* 0x0000001f3f047899 */ /* 0x000fe40008011405 */
[----:B------:R-:W-:Y:S01]  /*2ac0*/  UIMAD UR9, UR9, UR5, URZ ;  /* 0x00000005090972a4 */ /* 0x000fe2000f8e023f */
[----:B------:R-:W-:Y:S01]  /*2ad0*/  IMAD.U32 R6, RZ, RZ, UR5 ;  /* 0x00000005ff067e24 */ /* 0x000fe2000f8e00ff */
[----:B------:R-:W-:Y:S02]  /*2ae0*/  USHF.L.U32 UR5, UR6, 0x6, URZ ;  /* 0x0000000606057899 */ /* 0x000fe4000800063f */
[----:B------:R-:W-:Y:S01]  /*2af0*/  UIMAD UR4, UR4, UR10, UR9 ;  /* 0x0000000a040472a4 */ /* 0x000fe2000f8e0209 */
[----:B------:R-:W-:Y:S01]  /*2b00*/  IMAD.WIDE.U32 R6, R6, UR10, R136 ;  /* 0x0000000a06067c25 */ /* 0x000fe2000f8e0088 */
[----:B------:R-:W-:Y:S02]  /*2b10*/  USHF.L.U64.HI UR6, UR6, 0x6, UR7 ;  /* 0x0000000606067899 */ /* 0x000fe40008010207 */
[----:B------:R-:W-:Y:S01]  /*2b20*/  UIADD3 UR7, UP0, UR20, 0x80, URZ ;  /* 0x0000008014077890 */ /* 0x000fe2000ff1e03f */
[----:B------:R-:W-:Y:S01]  /*2b30*/  IMAD.U32 R12, RZ, RZ, UR5 ;  /* 0x00000005ff0c7e24 */ /* 0x000fe2000f8e00ff */
[----:B------:R-:W-:-:S02]  /*2b40*/  IADD3 R3, R7, UR4, RZ ;  /* 0x0000000407037c10 */ /* 0x000fc4000fffe0ff */
[----:B------:R-:W-:Y:S01]  /*2b50*/  LEA R2, P2, R6, c[0x0][0x1c8], 0x1 ;  /* 0x0000720006027a11 */ /* 0x000fe200078408ff */
[----:B------:R-:W-:-:S03]  /*2b60*/  UIADD3.X UR4, URZ, UR14, URZ, UP0, !UPT ;  /* 0x0000000e3f047290 */ /* 0x000fc600087fe43f */
[----:B------:R-:W-:Y:S02]  /*2b70*/  LEA.HI.X R3, R6, c[0x0][0x1cc], R3, 0x1, P2 ;  /* 0x0000730006037a11 */ /* 0x000fe400010f0c03 */
[----:B------:R-:W-:Y:S02]  /*2b80*/  IADD3 R6, P5, R2, UR5, RZ ;  /* 0x0000000502067c10 */ /* 0x000fe4000ffbe0ff */
[----:B------:R-:W-:Y:S01]  /*2b90*/  IADD3 R12, P4, P2, R12, 0x80, R2 ;  /* 0x000000800c0c7810 */ /* 0x000fe20007a9e002 */
[----:B------:R-:W-:Y:S01]  /*2ba0*/  @!PT LDS RZ, [RZ] ;  /* 0x00000000fffff984 */ /* 0x000fe20000000800 */
[----:B------:R-:W-:Y:S01]  /*2bb0*/  @!PT LDS RZ, [RZ] ;  /* 0x00000000fffff984 */ /* 0x000fe20000000800 */
[----:B------:R-:W-:Y:S01]  /*2bc0*/  @!PT LDS RZ, [RZ] ;  /* 0x00000000fffff984 */ /* 0x000fe20000000800 */
[----:B------:R1:W-:Y:S01]  /*2bd0*/  LDGSTS.E.BYPASS.LTC128B.128 [R14+0x8100], [R2.64], !P3 ;  /* 0x08100000020e7fae */ /* 0x0003e2000d901d56 */
[----:B------:R-:W-:Y:S02]  /*2be0*/  IADD3.X R7, R3, UR6, RZ, P5, !PT ;  /* 0x0000000603077c10 */ /* 0x000fe4000affe4ff */
[----:B------:R-:W-:Y:S01]  /*2bf0*/  IADD3.X R13, RZ, UR6, R3, P4, P2 ;  /* 0x00000006ff0d7c10 */ /* 0x000fe2000a7e4403 */
[----:B------:R1:W-:Y:S01]  /*2c00*/  LDGSTS.E.BYPASS.LTC128B.128 [R14+0xc100], [R2.64+0x80], !P0 ;  /* 0x0c100080020e7fae */ /* 0x0003e2000c101d56 */
[----:B------:R-:W-:-:S03]  /*2c10*/  IADD3 R10, P5, R6, UR7, RZ ;  /* 0x00000007060a7c10 */ /* 0x000fc6000ffbe0ff */
[----:B------:R2:W-:Y:S01]  /*2c20*/  LDGSTS.E.BYPASS.LTC128B.128 [R14+0x9100], [R6.64], !P3 ;  /* 0x09100000060e7fae */ /* 0x0005e2000d901d56 */
[----:B------:R-:W-:-:S03]  /*2c30*/  IADD3.X R11, R7, UR4, RZ, P5, !PT ;  /* 0x00000004070b7c10 */ /* 0x000fc6000affe4ff */
[----:B------:R3:W-:Y:S01]  /*2c40*/  LDGSTS.E.BYPASS.LTC128B.128 [R14+0xd100], [R12.64], !P0 ;  /* 0x0d1000000c0e7fae */ /* 0x0007e2000c101d56 */
[----:B-1----:R-:W-:-:S04]  /*2c50*/  IADD3 R2, P2, R6, UR5, RZ ;  /* 0x0000000506027c10 */ /* 0x002fc8000ff5e0ff */
[----:B------:R-:W-:Y:S02]  /*2c60*/  IADD3.X R3, R7, UR6, RZ, P2, !PT ;  /* 0x0000000607037c10 */ /* 0x000fe400097fe4ff */
[C---:B------:R-:W-:Y:S02]  /*2c70*/  IADD3 R8, P4, R2.reuse, UR5, RZ ;  /* 0x0000000502087c10 */ /* 0x040fe4000ff9e0ff */
[----:B--2---:R-:W-:Y:S01]  /*2c80*/  IADD3 R6, P2, R2, UR7, RZ ;  /* 0x0000000702067c10 */ /* 0x004fe2000ff5e0ff */
[----:B------:R3:W-:Y:S01]  /*2c90*/  LDGSTS.E.BYPASS.LTC128B.128 [R14+0xa100], [R2.64], !P3 ;  /* 0x0a100000020e7fae */ /* 0x0007e2000d901d56 */
[C---:B------:R-:W-:Y:S02]  /*2ca0*/  IADD3.X R9, R3.reuse, UR6, RZ, P4, !PT ;  /* 0x0000000603097c10 */ /* 0x040fe4000a7fe4ff */
[----:B------:R-:W-:Y:S01]  /*2cb0*/  IADD3.X R7, R3, UR4, RZ, P2, !PT ;  /* 0x0000000403077c10 */ /* 0x000fe200097fe4ff */
[----:B------:R3:W-:Y:S04]  /*2cc0*/  LDGSTS.E.BYPASS.LTC128B.128 [R14+0xe100], [R10.64], !P0 ;  /* 0x0e1000000a0e7fae */ /* 0x0007e8000c101d56 */
[----:B------:R3:W-:Y:S04]  /*2cd0*/  LDGSTS.E.BYPASS.LTC128B.128 [R14+0xb100], [R8.64], !P3 ;  /* 0x0b100000080e7fae */ /* 0x0007e8000d901d56 */
[----:B------:R3:W-:Y:S02]  /*2ce0*/  LDGSTS.E.BYPASS.LTC128B.128 [R14+0xf100], [R6.64], !P0 ;  /* 0x0f100000060e7fae */ /* 0x0007e4000c101d56 */
.L_x_1:
[----:B-1234-:R-:W-:Y:S01]  /*2cf0*/  SHF.R.S32.HI R2, RZ, 0x1f, R132 ;  /* 0x0000001fff027819 */ /* 0x01efe20000011484 */
[----:B------:R-:W-:Y:S01]  /*2d00*/  UIMAD UR8, UR13, -0x80, UR8 ;  /* 0xffffff800d0878a4 */ /* 0x000fe2000f8e0208 */
[----:B------:R-:W-:Y:S01]  /*2d10*/  IMAD.SHL.U32 R213, R4, 0x2, RZ ;  /* 0x0000000204d57824 */ /* 0x000fe200078e00ff */
[----:B------:R-:W0:Y:S01]  /*2d20*/  LDGDEPBAR ;  /* 0x00000000000079af */ /* 0x000e220000000000 */
[----:B------:R-:W-:-:S02]  /*2d30*/  LEA.HI R3, R2, R132, RZ, 0x2 ;  /* 0x0000008402037211 */ /* 0x000fc400078f10ff */
[--C-:B------:R-:W-:Y:S02]  /*2d40*/  IMAD R214, R5, 0x2, R213.reuse ;  /* 0x0000000205d67824 */ /* 0x100fe400078e02d5 */
[----:B------:R-:W-:Y:S01]  /*2d50*/  LOP3.LUT R2, R3, 0x7ffffffc, RZ, 0xc0, !PT ;  /* 0x7ffffffc03027812 */ /* 0x000fe200078ec0ff */
[----:B------:R1:W-:Y:S01]  /*2d60*/  STL [R1+0x50], R3 ;  /* 0x0000500301007387 */ /* 0x0003e20000100800 */
[C---:B------:R-:W-:Y:S02]  /*2d70*/  IMAD R217, R0.reuse, 0x2, R213 ;  /* 0x0000000200d97824 */ /* 0x040fe400078e02d5 */
[----:B------:R-:W-:Y:S02]  /*2d80*/  IMAD R216, R0, 0x2, R214 ;  /* 0x0000000200d87824 */ /* 0x000fe400078e02d6 */
[----:B------:R-:W-:Y:S02]  /*2d90*/  IMAD.IADD R2, R132, 0x1, -R2 ;  /* 0x0000000184027824 */ /* 0x000fe400078e0a02 */
[----:B-1----:R-:W-:-:S04]  /*2da0*/  IMAD.U32 R3, RZ, RZ, UR8 ;  /* 0x00000008ff037e24 */ /* 0x002fc8000f8e00ff */
[----:B------:R-:W-:-:S05]  /*2db0*/  IMAD R2, R2, -0x2, R3 ;  /* 0xfffffffe02027824 */ /* 0x000fca00078e0203 */
[C---:B------:R-:W-:Y:S02]  /*2dc0*/  ISETP.GT.AND P6, PT, R2.reuse, RZ, PT ;  /* 0x000000ff0200720c */ /* 0x040fe40003fc4270 */
[C---:B------:R-:W-:Y:S02]  /*2dd0*/  ISETP.GT.AND P5, PT, R2.reuse, 0x1, PT ;  /* 0x000000010200780c */ /* 0x040fe40003fa4270 */
[----:B------:R-:W-:Y:S02]  /*2de0*/  ISETP.GT.AND P4, PT, R2, 0x8, PT ;  /* 0x000000080200780c */ /* 0x000fe40003f84270 */
[----:B------:R-:W-:Y:S02]  /*2df0*/  FSEL R8, R134, -INF , P6 ;  /* 0xff80000086087808 */ /* 0x000fe40003000000 */
[----:B------:R-:W-:Y:S02]  /*2e00*/  FSEL R9, R133, -INF , P5 ;  /* 0xff80000085097808 */ /* 0x000fe40002800000 */
[----:B------:R-:W-:-:S02]  /*2e10*/  ISETP.GT.AND P2, PT, R2, 0x9, PT ;  /* 0x000000090200780c */ /* 0x000fc40003f44270 */
[----:B------:R-:W-:Y:S02]  /*2e20*/  FSEL R10, R129, -INF , P4 ;  /* 0xff800000810a7808 */ /* 0x000fe40002000000 */
[----:B------:R-:W-:Y:S02]  /*2e30*/  FMNMX.FTZ R68, R8, R9, !PT ;  /* 0x0000000908447209 */ /* 0x000fe40007810000 */
[----:B------:R-:W-:Y:S02]  /*2e40*/  FSEL R12, R131, -INF , P6 ;  /* 0xff800000830c7808 */ /* 0x000fe40003000000 */
[----:B------:R-:W-:Y:S02]  /*2e50*/  ISETP.GT.AND P6, PT, R2, 0x10, PT ;  /* 0x000000100200780c */ /* 0x000fe40003fc4270 */
[----:B------:R-:W-:Y:S02]  /*2e60*/  FSEL R11, R128, -INF , P2 ;  /* 0xff800000800b7808 */ /* 0x000fe40001000000 */
[----:B------:R-:W-:-:S02]  /*2e70*/  FMNMX.FTZ R68, R10, R68, !PT ;  /* 0x000000440a447209 */ /* 0x000fc40007810000 */
[----:B------:R-:W-:Y:S02]  /*2e80*/  FSEL R13, R130, -INF , P5 ;  /* 0xff800000820d7808 */ /* 0x000fe40002800000 */
[C---:B------:R-:W-:Y:S02]  /*2e90*/  ISETP.GT.AND P5, PT, R2.reuse, 0x11, PT ;  /* 0x000000110200780c */ /* 0x040fe40003fa4270 */
[----:B------:R-:W-:Y:S02]  /*2ea0*/  FSEL R28, R105, -INF , P6 ;  /* 0xff800000691c7808 */ /* 0x000fe40003000000 */
[----:B------:R-:W-:Y:S02]  /*2eb0*/  FMNMX.FTZ R68, R11, R68, !PT ;  /* 0x000000440b447209 */ /* 0x000fe40007810000 */
        /* <DEDUP_REMOVED lines=9> */
[----:B------:R-:W-:Y:S02]  /*2f50*/  ISETP.GT.AND P6, PT, R2, 0x20, PT ;  /* 0x000000200200780c */ /* 0x000fe40003fc4270 */
[----:B------:R-:W-:Y:S02]  /*2f60*/  FSEL R31, R96, -INF , P2 ;  /* 0xff800000601f7808 */ /* 0x000fe40001000000 */
[----:B------:R-:W-:Y:S02]  /*2f70*/  FMNMX.FTZ R68, R30, R68, !PT ;  /* 0x000000441e447209 */ /* 0x000fe40007810000 */
[----:B------:R-:W-:Y:S02]  /*2f80*/  FSEL R33, R98, -INF , P5 ;  /* 0xff80000062217808 */ /* 0x000fe40002800000 */
[----:B------:R-:W-:-:S02]  /*2f90*/  ISETP.GT.AND P5, PT, R2, 0x21, PT ;  /* 0x000000210200780c */ /* 0x000fc40003fa4270 */
[----:B------:R-:W-:Y:S02]  /*2fa0*/  FSEL R71, R93, -INF , P6 ;  /* 0xff8000005d477808 */ /* 0x000fe40003000000 */
[----:B------:R-:W-:Y:S02]  /*2fb0*/  FMNMX.FTZ R68, R31, R68, !PT ;  /* 0x000000441f447209 */ /* 0x000fe40007810000 */
[----:B------:R-:W-:Y:S02]  /*2fc0*/  FMNMX.FTZ R3, R12, R13, !PT ;  /* 0x0000000d0c037209 */ /* 0x000fe40007810000 */
[----:B------:R-:W-:Y:S02]  /*2fd0*/  FSEL R69, R95, -INF , P4 ;  /* 0xff8000005f457808 */ /* 0x000fe40002000000 */
[----:B------:R-:W-:Y:S02]  /*2fe0*/  ISETP.GT.AND P4, PT, R2, 0x28, PT ;  /* 0x000000280200780c */ /* 0x000fe40003f84270 */
[----:B------:R-:W-:-:S02]  /*2ff0*/  FSEL R109, R92, -INF , P5 ;  /* 0xff8000005c6d7808 */ /* 0x000fc40002800000 */
[----:B------:R-:W-:Y:S02]  /*3000*/  FMNMX.FTZ R68, R71, R68, !PT ;  /* 0x0000004447447209 */ /* 0x000fe40007810000 */
[----:B------:R-:W-:Y:S02]  /*3010*/  FMNMX.FTZ R3, R14, R3, !PT ;  /* 0x000000030e037209 */ /* 0x000fe40007810000 */
[----:B------:R-:W-:Y:S02]  /*3020*/  FSEL R70, R94, -INF , P2 ;  /* 0xff8000005e467808 */ /* 0x000fe40001000000 */
[----:B------:R-:W-:Y:S02]  /*3030*/  ISETP.GT.AND P2, PT, R2, 0x29, PT ;  /* 0x000000290200780c */ /* 0x000fe40003f44270 */
[----:B------:R-:W-:Y:S02]  /*3040*/  FSEL R108, R89, -INF , P4 ;  /* 0xff800000596c7808 */ /* 0x000fe40002000000 */
[----:B------:R-:W-:-:S02]  /*3050*/  FMNMX.FTZ R68, R109, R68, !PT ;  /* 0x000000446d447209 */ /* 0x000fc40007810000 */
[----:B------:R-:W-:Y:S02]  /*3060*/  FMNMX.FTZ R3, R15, R3, !PT ;  /* 0x000000030f037209 */ /* 0x000fe40007810000 */
[----:B------:R-:W-:Y:S02]  /*3070*/  FSEL R112, R91, -INF , P6 ;  /* 0xff8000005b707808 */ /* 0x000fe40003000000 */
[----:B------:R-:W-:Y:S02]  /*3080*/  ISETP.GT.AND P6, PT, R2, 0x30, PT ;  /* 0x000000300200780c */ /* 0x000fe40003fc4270 */
[----:B------:R-:W-:Y:S02]  /*3090*/  FSEL R110, R88, -INF , P2 ;  /* 0xff800000586e7808 */ /* 0x000fe40001000000 */
[----:B------:R-:W-:Y:S02]  /*30a0*/  FMNMX.FTZ R68, R108, R68, !PT ;  /* 0x000000446c447209 */ /* 0x000fe40007810000 */
[----:B------:R-:W-:-:S02]  /*30b0*/  FMNMX.FTZ R3, R32, R3, !PT ;  /* 0x0000000320037209 */ /* 0x000fc40007810000 */
[----:B------:R-:W-:Y:S02]  /*30c0*/  FSEL R113, R90, -INF , P5 ;  /* 0xff8000005a717808 */ /* 0x000fe40002800000 */
[----:B------:R-:W-:Y:S02]  /*30d0*/  ISETP.GT.AND P5, PT, R2, 0x31, PT ;  /* 0x000000310200780c */ /* 0x000fe40003fa4270 */
[----:B------:R-:W-:Y:S02]  /*30e0*/  FSEL R136, R85, -INF , P6 ;  /* 0xff80000055887808 */ /* 0x000fe40003000000 */
[----:B------:R-:W-:Y:S02]  /*30f0*/  FMNMX.FTZ R68, R110, R68, !PT ;  /* 0x000000446e447209 */ /* 0x000fe40007810000 */
[----:B------:R-:W-:Y:S02]  /*3100*/  FMNMX.FTZ R3, R33, R3, !PT ;  /* 0x0000000321037209 */ /* 0x000fe40007810000 */
[----:B------:R-:W-:-:S02]  /*3110*/  FSEL R124, R87, -INF , P4 ;  /* 0xff800000577c7808 */ /* 0x000fc40002000000 */
[----:B------:R-:W-:Y:S02]  /*3120*/  ISETP.GT.AND P4, PT, R2, 0x38, PT ;  /* 0x000000380200780c */ /* 0x000fe40003f84270 */
[----:B------:R-:W-:Y:S02]  /*3130*/  FSEL R138, R84, -INF , P5 ;  /* 0xff800000548a7808 */ /* 0x000fe40002800000 */
[----:B------:R-:W-:Y:S02]  /*3140*/  FMNMX.FTZ R68, R136, R68, !PT ;  /* 0x0000004488447209 */ /* 0x000fe40007810000 */
        /* <DEDUP_REMOVED lines=59> */
[----:B------:R-:W-:Y:S01]  /*3500*/  FMNMX.FTZ R68, R193, R68, !PT ;  /* 0x00000044c1447209 */ /* 0x000fe20007810000 */
[----:B------:R-:W-:Y:S01]  /*3510*/  LDSM.16.MT88.4 R40, [R214+0x4100] ;  /* 0x00410000d628783b */ /* 0x000fe20000004200 */
        /* <DEDUP_REMOVED lines=12> */
[----:B------:R-:W-:Y:S01]  /*35e0*/  ISETP.GT.AND P5, PT, R2, 0x71, PT ;  /* 0x000000710200780c */ /* 0x000fe20003fa4270 */
[----:B------:R-:W-:Y:S01]  /*35f0*/  LDSM.16.MT88.4 R36, [R213+0x900] ;  /* 0x00090000d524783b */ /* 0x000fe20000004200 */
        /* <DEDUP_REMOVED lines=14> */
[----:B------:R-:W-:Y:S01]  /*36e0*/  FMNMX.FTZ R68, R244, R68, !PT ;  /* 0x00000044f4447209 */ /* 0x000fe20007810000 */
[----:B------:R-:W-:Y:S01]  /*36f0*/  LDSM.16.MT88.4 R16, [R214+0x100] ;  /* 0x00010000d610783b */ /* 0x000fe20000004200 */
[----:B------:R-:W-:Y:S02]  /*3700*/  FMNMX.FTZ R2, R206, R2, !PT ;  /* 0x00000002ce027209 */ /* 0x000fe40007810000 */
[----:B------:R-:W-:Y:S02]  /*3710*/  FMNMX.FTZ R68, R247, R68, !PT ;  /* 0x00000044f7447209 */ /* 0x000fe40007810000 */
[----:B------:R-:W-:Y:S02]  /*3720*/  FMNMX.FTZ R2, R205, R2, !PT ;  /* 0x00000002cd027209 */ /* 0x000fe40007810000 */
[----:B------:R-:W-:Y:S01]  /*3730*/  FSEL R248, R24, -INF , P6 ;  /* 0xff80000018f87808 */ /* 0x000fe20003000000 */
[----:B------:R-:W1:Y:S01]  /*3740*/  SHFL.BFLY PT, R3, R68, 0x2, 0x1f ;  /* 0x0c401f0044037f89 */ /* 0x000e6200000e0000 */
[----:B------:R-:W-:-:S02]  /*3750*/  FMNMX.FTZ R2, R207, R2, !PT ;  /* 0x00000002cf027209 */ /* 0x000fc40007810000 */
[----:B------:R-:W-:Y:S01]  /*3760*/  FSEL R250, R23, -INF , P5 ;  /* 0xff80000017fa7808 */ /* 0x000fe20002800000 */
[----:B------:R-:W-:Y:S01]  /*3770*/  LDSM.16.MT88.4 R24, [R216+0x100] ;  /* 0x00010000d818783b */ /* 0x000fe20000004200 */
[----:B------:R-:W-:Y:S02]  /*3780*/  FMNMX.FTZ R2, R235, R2, !PT ;  /* 0x00000002eb027209 */ /* 0x000fe40007810000 */
[----:B------:R-:W-:Y:S02]  /*3790*/  FSEL R249, R21, -INF , P4 ;  /* 0xff80000015f97808 */ /* 0x000fe40002000000 */
[----:B------:R-:W-:Y:S02]  /*37a0*/  FMNMX.FTZ R2, R248, R2, !PT ;  /* 0x00000002f8027209 */ /* 0x000fe40007810000 */
[----:B------:R-:W-:Y:S02]  /*37b0*/  FSEL R114, R20, -INF , P2 ;  /* 0xff80000014727808 */ /* 0x000fe40001000000 */
[----:B------:R-:W-:Y:S01]  /*37c0*/  FMNMX.FTZ R2, R250, R2, !PT ;  /* 0x00000002fa027209 */ /* 0x000fe20007810000 */
[----:B------:R-:W-:Y:S03]  /*37d0*/  LDSM.16.MT88.4 R20, [R213+0x100] ;  /* 0x00010000d514783b */ /* 0x000fe60000004200 */
[----:B------:R-:W-:-:S04]  /*37e0*/  FMNMX.FTZ R2, R249, R2, !PT ;  /* 0x00000002f9027209 */ /* 0x000fc80007810000 */
[----:B------:R-:W-:Y:S02]  /*37f0*/  FMNMX.FTZ R2, R114, R2, !PT ;  /* 0x0000000272027209 */ /* 0x000fe40007810000 */
[----:B-1----:R-:W-:-:S03]  /*3800*/  FMNMX.FTZ R68, R68, R3, !PT ;  /* 0x0000000344447209 */ /* 0x002fc60007810000 */
[----:B------:R-:W1:Y:S04]  /*3810*/  SHFL.BFLY PT, R3, R2, 0x2, 0x1f ;  /* 0x0c401f0002037f89 */ /* 0x000e6800000e0000 */
[----:B------:R-:W2:Y:S01]  /*3820*/  SHFL.BFLY PT, R6, R68, 0x1, 0x1f ;  /* 0x0c201f0044067f89 */ /* 0x000ea200000e0000 */
[----:B-1----:R-:W-:Y:S02]  /*3830*/  FMNMX.FTZ R2, R2, R3, !PT ;  /* 0x0000000302027209 */ /* 0x002fe40007810000 */
[----:B--2---:R-:W-:-:S03]  /*3840*/  FMNMX.FTZ R68, R68, R6, !PT ;  /* 0x0000000644447209 */ /* 0x004fc60007810000 */
[----:B------:R-:W1:Y:S01]  /*3850*/  SHFL.BFLY PT, R7, R2, 0x1, 0x1f ;  /* 0x0c201f0002077f89 */ /* 0x000e6200000e0000 */
[C---:B------:R-:W-:Y:S01]  /*3860*/  FSETP.NEU.FTZ.AND P2, PT, R68.reuse, -INF , PT ;  /* 0xff8000004400780b */ /* 0x040fe20003f5d000 */
[----:B------:R-:W-:-:S05]  /*3870*/  FMUL.FTZ R6, R68, c[0x0][0x2d0] ;  /* 0x0000b40044067a20 */ /* 0x000fca0000410000 */
[----:B------:R-:W-:-:S05]  /*3880*/  FSEL R6, R6, RZ, P2 ;  /* 0x000000ff06067208 */ /* 0x000fca0001000000 */
[--C-:B------:R-:W-:Y:S02]  /*3890*/  FFMA.FTZ R3, R8, c[0x0][0x2d0], -R6.reuse ;  /* 0x0000b40008037a23 */ /* 0x100fe40000010806 */
[--C-:B------:R-:W-:Y:S02]  /*38a0*/  FFMA.FTZ R0, R28, c[0x0][0x2d0], -R6.reuse ;  /* 0x0000b4001c007a23 */ /* 0x100fe40000010806 */
[----:B------:R2:W-:Y:S08]  /*38b0*/  MUFU.EX2 R163, R3 ;  /* 0x0000000300a37308 */ /* 0x0005f00000000800 */
[----:B------:R3:W-:Y:S01]  /*38c0*/  MUFU.EX2 R161, R0 ;  /* 0x0000000000a17308 */ /* 0x0007e20000000800 */
[----:B--2---:R-:W-:-:S07]  /*38d0*/  FFMA.FTZ R3, R9, c[0x0][0x2d0], -R6 ;  /* 0x0000b40009037a23 */ /* 0x004fce0000010806 */
[----:B------:R1:W2:Y:S01]  /*38e0*/  MUFU.EX2 R111, R3 ;  /* 0x00000003006f7308 */ /* 0x0002a20000000800 */
[----:B---3--:R-:W-:-:S07]  /*38f0*/  FFMA.FTZ R0, R29, c[0x0][0x2d0], -R6 ;  /* 0x0000b4001d007a23 */ /* 0x008fce0000010806 */
[----:B------:R3:W-:Y:S01]  /*3900*/  MUFU.EX2 R180, R0 ;  /* 0x0000000000b47308 */ /* 0x0007e20000000800 */
[----:B-1----:R-:W-:Y:S01]  /*3910*/  FMNMX.FTZ R3, R2, R7, !PT ;  /* 0x0000000702037209 */ /* 0x002fe20007810000 */
[--C-:B------:R-:W-:Y:S01]  /*3920*/  FFMA.FTZ R2, R10, c[0x0][0x2d0], -R6.reuse ;  /* 0x0000b4000a027a23 */ /* 0x100fe20000010806 */
[----:B--2---:R-:W-:Y:S01]  /*3930*/  F2FP.PACK_AB R8, R111, R163 ;  /* 0x000000a36f08723e */ /* 0x004fe200000000ff */
[----:B------:R-:W-:Y:S01]  /*3940*/  FFMA.FTZ R7, R11, c[0x0][0x2d0], -R6 ;  /* 0x0000b4000b077a23 */ /* 0x000fe20000010806 */
[----:B------:R-:W-:-:S03]  /*3950*/  FSETP.NEU.FTZ.AND P2, PT, R3, -INF , PT ;  /* 0xff8000000300780b */ /* 0x000fc60003f5d000 */
[----:B------:R1:W-:Y:S01]  /*3960*/  MUFU.EX2 R34, R2 ;  /* 0x0000000200227308 */ /* 0x0003e20000000800 */
[----:B---3--:R-:W-:-:S07]  /*3970*/  FFMA.FTZ R0, R30, c[0x0][0x2d0], -R6 ;  /* 0x0000b4001e007a23 */ /* 0x008fce0000010806 */
[----:B------:R2:W-:Y:S01]  /*3980*/  MUFU.EX2 R162, R7 ;  /* 0x0000000700a27308 */ /* 0x0005e20000000800 */
[----:B-1----:R-:W-:-:S07]  /*3990*/  FMUL.FTZ R2, R3, c[0x0][0x2d0] ;  /* 0x0000b40003027a20 */ /* 0x002fce0000410000 */
[----:B------:R1:W-:Y:S01]  /*39a0*/  MUFU.EX2 R179, R0 ;  /* 0x0000000000b37308 */ /* 0x0003e20000000800 */
[----:B------:R-:W-:Y:S01]  /*39b0*/  FSEL R2, R2, RZ, P2 ;  /* 0x000000ff02027208 */ /* 0x000fe20001000000 */
[----:B--2---:R-:W-:-:S04]  /*39c0*/  IMAD.MOV.U32 R7, RZ, RZ, R114 ;  /* 0x000000ffff077224 */ /* 0x004fc800078e0072 */
[----:B------:R-:W-:-:S04]  /*39d0*/  FFMA.FTZ R4, R12, c[0x0][0x2d0], -R2 ;  /* 0x0000b4000c047a23 */ /* 0x000fc80000010802 */
[----:B------:R2:W-:Y:S01]  /*39e0*/  MUFU.EX2 R169, R4 ;  /* 0x0000000400a97308 */ /* 0x0005e20000000800 */
[----:B-1----:R-:W-:Y:S02]  /*39f0*/  FFMA.FTZ R0, R31, c[0x0][0x2d0], -R6 ;  /* 0x0000b4001f007a23 */ /* 0x002fe40000010806 */
[----:B------:R-:W-:Y:S05]  /*3a00*/  LDSM.16.MT88.4 R28, [R217+0x900] ;  /* 0x00090000d91c783b */ /* 0x000fea0000004200 */
[----:B------:R1:W-:Y:S01]  /*3a10*/  MUFU.EX2 R5, R0 ;  /* 0x0000000000057308 */ /* 0x0003e20000000800 */
[----:B--2---:R-:W-:-:S07]  /*3a20*/  FFMA.FTZ R4, R13, c[0x0][0x2d0], -R2 ;  /* 0x0000b4000d047a23 */ /* 0x004fce0000010802 */
[----:B------:R2:W3:Y:S01]  /*3a30*/  MUFU.EX2 R168, R4 ;  /* 0x0000000400a87308 */ /* 0x0004e20000000800 */
[----:B-1----:R-:W-:-:S07]  /*3a40*/  FFMA.FTZ R0, R32, c[0x0][0x2d0], -R2 ;  /* 0x0000b40020007a23 */ /* 0x002fce0000010802 */
[----:B------:R1:W-:Y:S01]  /*3a50*/  MUFU.EX2 R160, R0 ;  /* 0x0000000000a07308 */ /* 0x0003e20000000800 */
[----:B--2---:R-:W-:Y:S01]  /*3a60*/  FFMA.FTZ R4, R14, c[0x0][0x2d0], -R2 ;  /* 0x0000b4000e047a23 */ /* 0x004fe20000010802 */
[----:B---3--:R-:W-:-:S06]  /*3a70*/  F2FP.PACK_AB R9, R168, R169 ;  /* 0x000000a9a809723e */ /* 0x008fcc00000000ff */
[----:B------:R2:W-:Y:S01]  /*3a80*/  MUFU.EX2 R178, R4 ;  /* 0x0000000400b27308 */ /* 0x0005e20000000800 */
[----:B-1----:R-:W-:-:S07]  /*3a90*/  FFMA.FTZ R0, R33, c[0x0][0x2d0], -R2 ;  /* 0x0000b40021007a23 */ /* 0x002fce0000010802 */
[----:B------:R1:W-:Y:S01]  /*3aa0*/  MUFU.EX2 R251, R0 ;  /* 0x0000000000fb7308 */ /* 0x0003e20000000800 */
[--C-:B--2---:R-:W-:Y:S02]  /*3ab0*/  FFMA.FTZ R4, R15, c[0x0][0x2d0], -R2.reuse ;  /* 0x0000b4000f047a23 */ /* 0x104fe40000010802 */
[----:B------:R-:W2:Y:S05]  /*3ac0*/  LDSM.16.MT88.4 R12, [R217+0x100] ;  /* 0x00010000d90c783b */ /* 0x000eaa0000004200 */
[----:B------:R3:W4:Y:S01]  /*3ad0*/  MUFU.EX2 R115, R4 ;  /* 0x0000000400737308 */ /* 0x0007220000000800 */
[----:B-1----:R-:W-:-:S07]  /*3ae0*/  FFMA.FTZ R0, R69, c[0x0][0x2d0], -R2 ;  /* 0x0000b40045007a23 */ /* 0x002fce0000010802 */
[----:B------:R1:W-:Y:S01]  /*3af0*/  MUFU.EX2 R252, R0 ;  /* 0x0000000000fc7308 */ /* 0x0003e20000000800 */
[----:B---3--:R-:W-:Y:S01]  /*3b00*/  IMAD.MOV.U32 R4, RZ, RZ, R34 ;  /* 0x000000ffff047224 */ /* 0x008fe200078e0022 */
[----:B----4-:R-:W-:Y:S01]  /*3b10*/  F2FP.PACK_AB R11, R115, R178 ;  /* 0x000000b2730b723e */ /* 0x010fe200000000ff */
[----:B------:R-:W-:Y:S03]  /*3b20*/  LDSM.16.MT88.4 R32, [R214+0x900] ;  /* 0x00090000d620783b */ /* 0x000fe60000004200 */
[----:B------:R-:W-:Y:S01]  /*3b30*/  F2FP.PACK_AB R10, R162, R4 ;  /* 0x00000004a20a723e */ /* 0x000fe200000000ff */
[----:B-1----:R-:W-:Y:S02]  /*3b40*/  FFMA.FTZ R0, R70, c[0x0][0x2d0], -R2 ;  /* 0x0000b40046007a23 */ /* 0x002fe40000010802 */
[----:B------:R-:W-:-:S04]  /*3b50*/  IMAD.MOV.U32 R70, RZ, RZ, R111 ;  /* 0x000000ffff467224 */ /* 0x000fc800078e006f */
[C---:B------:R-:W-:Y:S01]  /*3b60*/  HMMA.16816.F32 R76, R8.reuse, R20, RZ ;  /* 0x00000014084c723c */ /* 0x040fe200000018ff */
[----:B------:R1:W3:Y:S07]  /*3b70*/  MUFU.EX2 R69, R0 ;  /* 0x0000000000457308 */ /* 0x0002ee0000000800 */
[C---:B------:R-:W-:Y:S01]  /*3b80*/  HMMA.16816.F32 R64, R8.reuse, R22, RZ ;  /* 0x000000160840723c */ /* 0x040fe200000018ff */
[----:B------:R-:W4:Y:S07]  /*3b90*/  LDSM.16.MT88.4 R20, [R213+0x4100] ;  /* 0x00410000d514783b */ /* 0x000f2e0000004200 */
[----:B------:R-:W-:Y:S01]  /*3ba0*/  HMMA.16816.F32 R60, R8, R16, RZ ;  /* 0x00000010083c723c */ /* 0x000fe200000018ff */
[----:B-1----:R-:W-:-:S02]  /*3bb0*/  FFMA.FTZ R0, R71, c[0x0][0x2d0], -R6 ;  /* 0x0000b40047007a23 */ /* 0x002fc40000010806 */
[----:B------:R-:W-:Y:S02]  /*3bc0*/  IMAD.MOV.U32 R71, RZ, RZ, R115 ;  /* 0x000000ffff477224 */ /* 0x000fe400078e0073 */
[----:B------:R1:W-:Y:S03]  /*3bd0*/  MUFU.EX2 R243, R0 ;  /* 0x0000000000f37308 */ /* 0x0003e60000000800 */
[C---:B------:R-:W-:Y:S01]  /*3be0*/  HMMA.16816.F32 R56, R8.reuse, R18, RZ ;  /* 0x000000120838723c */ /* 0x040fe200000018ff */
[----:B------:R-:W5:Y:S07]  /*3bf0*/  LDSM.16.MT88.4 R16, [R217+0x4100] ;  /* 0x00410000d910783b */ /* 0x000f6e0000004200 */
[----:B--2---:R-:W-:Y:S01]  /*3c00*/  HMMA.16816.F32 R48, R8, R12, RZ ;  /* 0x0000000c0830723c */ /* 0x004fe200000018ff */
[----:B-1----:R-:W-:-:S07]  /*3c10*/  FFMA.FTZ R0, R109, c[0x0][0x2d0], -R6 ;  /* 0x0000b4006d007a23 */ /* 0x002fce0000010806 */
[C---:B------:R-:W-:Y:S01]  /*3c20*/  HMMA.16816.F32 R44, R8.reuse, R14, RZ ;  /* 0x0000000e082c723c */ /* 0x040fe200000018ff */
[----:B------:R-:W1:Y:S01]  /*3c30*/  LDSM.16.MT88.4 R12, [R216+0x4100] ;  /* 0x00410000d80c783b */ /* 0x000e620000004200 */
[----:B------:R2:W1:Y:S06]  /*3c40*/  MUFU.EX2 R241, R0 ;  /* 0x0000000000f17308 */ /* 0x00046c0000000800 */
[C---:B------:R-:W-:Y:S08]  /*3c50*/  HMMA.16816.F32 R52, R8.reuse, R24, RZ ;  /* 0x000000180834723c */ /* 0x040ff000000018ff */
[----:B------:R-:W-:Y:S01]  /*3c60*/  HMMA.16816.F32 R72, R8, R26, RZ ;  /* 0x0000001a0848723c */ /* 0x000fe200000018ff */
[----:B------:R-:W1:Y:S01]  /*3c70*/  LDSM.16.MT88.4 R24, [R216+0x900] ;  /* 0x00090000d818783b */ /* 0x000e620000004200 */
[----:B--2---:R-:W-:-:S04]  /*3c80*/  FFMA.FTZ R0, R108, c[0x0][0x2d0], -R6 ;  /* 0x0000b4006c007a23 */ /* 0x004fc80000010806 */
[----:B------:R2:W-:Y:S02]  /*3c90*/  MUFU.EX2 R240, R0 ;  /* 0x0000000000f07308 */ /* 0x0005e40000000800 */
[C---:B----4-:R-:W-:Y:S08]  /*3ca0*/  HMMA.16816.F32 R84, R8.reuse, R20, RZ ;  /* 0x000000140854723c */ /* 0x050ff000000018ff */
[----:B------:R-:W-:Y:S01]  /*3cb0*/  HMMA.16816.F32 R88, R8, R22, RZ ;  /* 0x000000160858723c */ /* 0x000fe200000018ff */
[----:B------:R-:W4:Y:S01]  /*3cc0*/  LDSM.16.MT88.4 R20, [R213+0x4900] ;  /* 0x00490000d514783b */ /* 0x000f220000004200 */
[----:B--2---:R-:W-:-:S06]  /*3cd0*/  FFMA.FTZ R0, R110, c[0x0][0x2d0], -R6 ;  /* 0x0000b4006e007a23 */ /* 0x004fcc0000010806 */
[C---:B------:R-:W-:Y:S01]  /*3ce0*/  HMMA.16816.F32 R100, R8.reuse, R40, RZ ;  /* 0x000000280864723c */ /* 0x040fe200000018ff */
[----:B------:R2:W1:Y:S07]  /*3cf0*/  MUFU.EX2 R242, R0 ;  /* 0x0000000000f27308 */ /* 0x00046e0000000800 */
[C---:B------:R-:W-:Y:S01]  /*3d00*/  HMMA.16816.F32 R104, R8.reuse, R42, RZ ;  /* 0x0000002a0868723c */ /* 0x040fe200000018ff */
[----:B------:R-:W3:Y:S07]  /*3d10*/  LDSM.16.MT88.4 R40, [R214+0x4900] ;  /* 0x00490000d628783b */ /* 0x000eee0000004200 */
[----:B-----5:R-:W-:Y:S01]  /*3d20*/  HMMA.16816.F32 R96, R8, R16, RZ ;  /* 0x000000100860723c */ /* 0x020fe200000018ff */
[----:B--2---:R-:W-:-:S04]  /*3d30*/  FFMA.FTZ R0, R112, c[0x0][0x2d0], -R2 ;  /* 0x0000b40070007a23 */ /* 0x004fc80000010802 */
[----:B------:R2:W-:Y:S03]  /*3d40*/  MUFU.EX2 R239, R0 ;  /* 0x0000000000ef7308 */ /* 0x0005e60000000800 */
[C---:B------:R-:W-:Y:S01]  /*3d50*/  HMMA.16816.F32 R92, R8.reuse, R18, RZ ;  /* 0x00000012085c723c */ /* 0x040fe200000018ff */
[----:B------:R-:W5:Y:S07]  /*3d60*/  LDSM.16.MT88.4 R16, [R217+0x4900] ;  /* 0x00490000d910783b */ /* 0x000f6e0000004200 */
[----:B-1----:R-:W-:Y:S01]  /*3d70*/  HMMA.16816.F32 R116, R8, R12, RZ ;  /* 0x0000000c0874723c */ /* 0x002fe200000018ff */
[----:B--2---:R-:W-:-:S07]  /*3d80*/  FFMA.FTZ R0, R113, c[0x0][0x2d0], -R2 ;  /* 0x0000b40071007a23 */ /* 0x004fce0000010802 */
[----:B------:R-:W-:Y:S01]  /*3d90*/  HMMA.16816.F32 R80, R8, R14, RZ ;  /* 0x0000000e0850723c */ /* 0x000fe200000018ff */
[----:B------:R-:W1:Y:S01]  /*3da0*/  LDSM.16.MT88.4 R12, [R216+0x4900] ;  /* 0x00490000d80c783b */ /* 0x000e620000004200 */
[----:B------:R2:W1:Y:S05]  /*3db0*/  MUFU.EX2 R238, R0 ;  /* 0x0000000000ee7308 */ /* 0x00046a0000000800 */
[----:B------:R-:W-:Y:S02]  /*3dc0*/  F2FP.PACK_AB R8, R180, R161 ;  /* 0x000000a1b408723e */ /* 0x000fe400000000ff */
[----:B------:R-:W-:Y:S02]  /*3dd0*/  F2FP.PACK_AB R10, R5, R179 ;  /* 0x000000b3050a723e */ /* 0x000fe400000000ff */
[----:B------:R-:W-:-:S02]  /*3de0*/  F2FP.PACK_AB R9, R251, R160 ;  /* 0x000000a0fb09723e */ /* 0x000fc400000000ff */
[----:B---3--:R-:W-:Y:S01]  /*3df0*/  F2FP.PACK_AB R11, R69, R252 ;  /* 0x000000fc450b723e */ /* 0x008fe200000000ff */
[----:B--2---:R-:W-:-:S06]  /*3e00*/  FFMA.FTZ R0, R124, c[0x0][0x2d0], -R2 ;  /* 0x0000b4007c007a23 */ /* 0x004fcc0000010802 */
[C---:B------:R-:W-:Y:S01]  /*3e10*/  HMMA.16816.F32 R128, R8.reuse, R36, R76 ;  /* 0x000000240880723c */ /* 0x040fe2000000184c */
[----:B------:R2:W-:Y:S07]  /*3e20*/  MUFU.EX2 R237, R0 ;  /* 0x0000000000ed7308 */ /* 0x0005ee0000000800 */
[C---:B------:R-:W-:Y:S01]  /*3e30*/  HMMA.16816.F32 R120, R8.reuse, R38, R64 ;  /* 0x000000260878723c */ /* 0x040fe20000001840 */
[----:B------:R-:W3:Y:S07]  /*3e40*/  LDSM.16.MT88.4 R36, [R213+0x1100] ;  /* 0x00110000d524783b */ /* 0x000eee0000004200 */
[----:B------:R-:W-:Y:S01]  /*3e50*/  HMMA.16816.F32 R76, R8, R32, R60 ;  /* 0x00000020084c723c */ /* 0x000fe2000000183c */
[----:B--2---:R-:W-:-:S04]  /*3e60*/  FFMA.FTZ R0, R132, c[0x0][0x2d0], -R2 ;  /* 0x0000b40084007a23 */ /* 0x004fc80000010802 */
[----:B------:R2:W1:Y:S03]  /*3e70*/  MUFU.EX2 R236, R0 ;  /* 0x0000000000ec7308 */ /* 0x0004660000000800 */
[C---:B------:R-:W-:Y:S01]  /*3e80*/  HMMA.16816.F32 R64, R8.reuse, R34, R56 ;  /* 0x000000220840723c */ /* 0x040fe20000001838 */
[----:B------:R-:W-:Y:S07]  /*3e90*/  LDSM.16.MT88.4 R32, [R214+0x1100] ;  /* 0x00110000d620783b */ /* 0x000fee0000004200 */
[----:B------:R-:W-:Y:S01]  /*3ea0*/  HMMA.16816.F32 R60, R8, R28, R48 ;  /* 0x0000001c083c723c */ /* 0x000fe20000001830 */
[----:B--2---:R-:W-:-:S07]  /*3eb0*/  FFMA.FTZ R0, R136, c[0x0][0x2d0], -R6 ;  /* 0x0000b40088007a23 */ /* 0x004fce0000010806 */
[C---:B------:R-:W-:Y:S01]  /*3ec0*/  HMMA.16816.F32 R48, R8.reuse, R24, R52 ;  /* 0x000000180830723c */ /* 0x040fe20000001834 */
[----:B------:R2:W-:Y:S07]  /*3ed0*/  MUFU.EX2 R192, R0 ;  /* 0x0000000000c07308 */ /* 0x0005ee0000000800 */
[C---:B------:R-:W-:Y:S01]  /*3ee0*/  HMMA.16816.F32 R56, R8.reuse, R26, R72 ;  /* 0x0000001a0838723c */ /* 0x040fe20000001848 */
[----:B------:R-:W1:Y:S07]  /*3ef0*/  LDSM.16.MT88.4 R24, [R217+0x1100] ;  /* 0x00110000d918783b */ /* 0x000e6e0000004200 */
[----:B------:R-:W-:Y:S01]  /*3f00*/  HMMA.16816.F32 R44, R8, R30, R44 ;  /* 0x0000001e082c723c */ /* 0x000fe2000000182c */
[----:B------:R-:W1:Y:S01]  /*3f10*/  LDSM.16.MT88.4 R28, [R216+0x1100] ;  /* 0x00110000d81c783b */ /* 0x000e620000004200 */
[----:B--2---:R-:W-:-:S04]  /*3f20*/  FFMA.FTZ R0, R138, c[0x0][0x2d0], -R6 ;  /* 0x0000b4008a007a23 */ /* 0x004fc80000010806 */
[----:B------:R2:W1:Y:S02]  /*3f30*/  MUFU.EX2 R182, R0 ;  /* 0x0000000000b67308 */ /* 0x0004640000000800 */
[C---:B----4-:R-:W-:Y:S08]  /*3f40*/  HMMA.16816.F32 R112, R8.reuse, R22, R88 ;  /* 0x000000160870723c */ /* 0x050ff00000001858 */
[----:B------:R-:W-:Y:S01]  /*3f50*/  HMMA.16816.F32 R124, R8, R40, R100 ;  /* 0x00000028087c723c */ /* 0x000fe20000001864 */
[----:B--2---:R-:W-:-:S07]  /*3f60*/  FFMA.FTZ R0, R137, c[0x0][0x2d0], -R6 ;  /* 0x0000b40089007a23 */ /* 0x004fce0000010806 */
[C---:B------:R-:W-:Y:S01]  /*3f70*/  HMMA.16816.F32 R108, R8.reuse, R20, R84 ;  /* 0x00000014086c723c */ /* 0x040fe20000001854 */
[----:B------:R-:W2:Y:S01]  /*3f80*/  LDSM.16.MT88.4 R20, [R213+0x5100] ;  /* 0x00510000d514783b */ /* 0x000ea20000004200 */
[----:B------:R4:W-:Y:S06]  /*3f90*/  MUFU.EX2 R181, R0 ;  /* 0x0000000000b57308 */ /* 0x0009ec0000000800 */
[C---:B------:R-:W-:Y:S08]  /*3fa0*/  HMMA.16816.F32 R132, R8.reuse, R42, R104 ;  /* 0x0000002a0884723c */ /* 0x040ff00000001868 */
[----:B-----5:R-:W-:Y:S01]  /*3fb0*/  HMMA.16816.F32 R100, R8, R16, R96 ;  /* 0x000000100864723c */ /* 0x020fe20000001860 */
[----:B----4-:R-:W-:-:S04]  /*3fc0*/  FFMA.FTZ R0, R139, c[0x0][0x2d0], -R6 ;  /* 0x0000b4008b007a23 */ /* 0x010fc80000010806 */
[----:B------:R4:W5:Y:S03]  /*3fd0*/  MUFU.EX2 R183, R0 ;  /* 0x0000000000b77308 */ /* 0x0009660000000800 */
[C---:B------:R-:W-:Y:S01]  /*3fe0*/  HMMA.16816.F32 R92, R8.reuse, R18, R92 ;  /* 0x00000012085c723c */ /* 0x040fe2000000185c */
[----:B------:R-:W-:Y:S07]  /*3ff0*/  LDSM.16.MT88.4 R16, [R217+0x5100] ;  /* 0x00510000d910783b */ /* 0x000fee0000004200 */
[----:B-1----:R-:W-:Y:S01]  /*4000*/  HMMA.16816.F32 R88, R8, R12, R116 ;  /* 0x0000000c0858723c */ /* 0x002fe20000001874 */
[----:B----4-:R-:W-:-:S07]  /*4010*/  FFMA.FTZ R0, R149, c[0x0][0x2d0], -R2 ;  /* 0x0000b40095007a23 */ /* 0x010fce0000010802 */
[----:B------:R-:W-:Y:S01]  /*4020*/  HMMA.16816.F32 R72, R8, R14, R80 ;  /* 0x0000000e0848723c */ /* 0x000fe20000001850 */
[----:B------:R-:W-:Y:S01]  /*4030*/  LDSM.16.MT88.4 R12, [R216+0x5100] ;  /* 0x00510000d80c783b */ /* 0x000fe20000004200 */
[----:B------:R-:W-:Y:S02]  /*4040*/  IMAD.MOV.U32 R119, RZ, RZ, R180 ;  /* 0x000000ffff777224 */ /* 0x000fe400078e00b4 */
[----:B------:R1:W-:Y:S01]  /*4050*/  MUFU.EX2 R180, R0 ;  /* 0x0000000000b47308 */ /* 0x0003e20000000800 */
[----:B------:R-:W-:Y:S02]  /*4060*/  IMAD.MOV.U32 R118, RZ, RZ, R179 ;  /* 0x000000ffff767224 */ /* 0x000fe400078e00b3 */
[----:B------:R-:W-:Y:S01]  /*4070*/  F2FP.PACK_AB R8, R241, R243 ;  /* 0x000000f3f108723e */ /* 0x000fe200000000ff */
[----:B------:R-:W-:Y:S01]  /*4080*/  IMAD.MOV.U32 R117, RZ, RZ, R169 ;  /* 0x000000ffff757224 */ /* 0x000fe200078e00a9 */
[----:B------:R-:W-:Y:S01]  /*4090*/  F2FP.PACK_AB R10, R242, R240 ;  /* 0x000000f0f20a723e */ /* 0x000fe200000000ff */
[----:B------:R-:W-:Y:S01]  /*40a0*/  IMAD.MOV.U32 R116, RZ, RZ, R168 ;  /* 0x000000ffff747224 */ /* 0x000fe200078e00a8 */
[----:B------:R-:W-:-:S02]  /*40b0*/  F2FP.PACK_AB R9, R238, R239 ;  /* 0x000000efee09723e */ /* 0x000fc400000000ff */
[----:B------:R-:W-:-:S07]  /*40c0*/  F2FP.PACK_AB R11, R236, R237 ;  /* 0x000000edec0b723e */ /* 0x000fce00000000ff */
[----:B---3--:R-:W-:Y:S01]  /*40d0*/  HMMA.16816.F32 R84, R8, R36, R128 ;  /* 0x000000240854723c */ /* 0x008fe20000001880 */
[----:B-1----:R-:W-:-:S04]  /*40e0*/  FFMA.FTZ R0, R148, c[0x0][0x2d0], -R2 ;  /* 0x0000b40094007a23 */ /* 0x002fc80000010802 */
[----:B------:R1:W3:Y:S02]  /*40f0*/  MUFU.EX2 R179, R0 ;  /* 0x0000000000b37308 */ /* 0x0002e40000000800 */
[----:B------:R-:W-:Y:S01]  /*4100*/  IMAD.MOV.U32 R131, RZ, RZ, R162 ;  /* 0x000000ffff837224 */ /* 0x000fe200078e00a2 */
[----:B------:R-:W-:Y:S01]  /*4110*/  HMMA.16816.F32 R80, R8, R38, R120 ;  /* 0x000000260850723c */ /* 0x000fe20000001878 */
[----:B------:R-:W4:Y:S01]  /*4120*/  LDSM.16.MT88.4 R36, [R214+0x5100] ;  /* 0x00510000d624783b */ /* 0x000f220000004200 */
[----:B------:R-:W-:Y:S02]  /*4130*/  IMAD.MOV.U32 R130, RZ, RZ, R161 ;  /* 0x000000ffff827224 */ /* 0x000fe400078e00a1 */
[----:B------:R-:W-:-:S03]  /*4140*/  IMAD.MOV.U32 R129, RZ, RZ, R160 ;  /* 0x000000ffff817224 */ /* 0x000fc600078e00a0 */
[----:B------:R-:W-:Y:S01]  /*4150*/  IMAD.MOV.U32 R122, RZ, RZ, R71 ;  /* 0x000000ffff7a7224 */ /* 0x000fe200078e0047 */
[C---:B------:R-:W-:Y:S01]  /*4160*/  HMMA.16816.F32 R52, R8.reuse, R26, R44 ;  /* 0x0000001a0834723c */ /* 0x040fe2000000182c */
[----:B------:R-:W-:Y:S02]  /*4170*/  IMAD.MOV.U32 R71, RZ, RZ, R163 ;  /* 0x000000ffff477224 */ /* 0x000fe400078e00a3 */
[----:B------:R-:W-:Y:S02]  /*4180*/  IMAD.MOV.U32 R123, RZ, RZ, R131 ;  /* 0x000000ffff7b7224 */ /* 0x000fe400078e0083 */
[----:B-1----:R-:W-:Y:S02]  /*4190*/  FFMA.FTZ R0, R150, c[0x0][0x2d0], -R2 ;  /* 0x0000b40096007a23 */ /* 0x002fe40000010802 */
[----:B------:R-:W-:Y:S01]  /*41a0*/  IMAD.MOV.U32 R131, RZ, RZ, R116 ;  /* 0x000000ffff837224 */ /* 0x000fe200078e0074 */
[C---:B------:R-:W-:Y:S08]  /*41b0*/  HMMA.16816.F32 R44, R8.reuse, R28, R48 ;  /* 0x0000001c082c723c */ /* 0x040ff00000001830 */
[C---:B------:R-:W-:Y:S01]  /*41c0*/  HMMA.16816.F32 R40, R8.reuse, R30, R56 ;  /* 0x0000001e0828723c */ /* 0x040fe20000001838 */
[----:B------:R-:W1:Y:S07]  /*41d0*/  LDSM.16.MT88.4 R28, [R213+0x1900] ;  /* 0x00190000d51c783b */ /* 0x000e6e0000004200 */
[C---:B------:R-:W-:Y:S01]  /*41e0*/  HMMA.16816.F32 R60, R8.reuse, R24, R60 ;  /* 0x00000018083c723c */ /* 0x040fe2000000183c */
[----:B------:R-:W1:Y:S07]  /*41f0*/  LDSM.16.MT88.4 R24, [R214+0x1900] ;  /* 0x00190000d618783b */ /* 0x000e6e0000004200 */
[C---:B--2---:R-:W-:Y:S08]  /*4200*/  HMMA.16816.F32 R96, R8.reuse, R20, R108 ;  /* 0x000000140860723c */ /* 0x044ff0000000186c */
[C---:B----4-:R-:W-:Y:S07]  /*4210*/  HMMA.16816.F32 R108, R8.reuse, R36, R124 ;  /* 0x00000024086c723c */ /* 0x050fee000000187c */
[----:B------:R-:W-:Y:S01]  /*4220*/  IMAD.MOV.U32 R124, RZ, RZ, R119 ;  /* 0x000000ffff7c7224 */ /* 0x000fe200078e0077 */
[----:B------:R-:W-:Y:S01]  /*4230*/  HMMA.16816.F32 R76, R8, R32, R76 ;  /* 0x00000020084c723c */ /* 0x000fe2000000184c */
[----:B------:R-:W-:-:S02]  /*4240*/  IMAD.MOV.U32 R119, RZ, RZ, R4 ;  /* 0x000000ffff777224 */ /* 0x000fc400078e0004 */
[----:B------:R2:W-:Y:S01]  /*4250*/  MUFU.EX2 R4, R0 ;  /* 0x0000000000047308 */ /* 0x0005e20000000800 */
[----:B------:R-:W-:Y:S02]  /*4260*/  IMAD.MOV.U32 R125, RZ, RZ, R118 ;  /* 0x000000ffff7d7224 */ /* 0x000fe400078e0076 */
[----:B------:R-:W-:Y:S02]  /*4270*/  IMAD.MOV.U32 R118, RZ, RZ, R178 ;  /* 0x000000ffff767224 */ /* 0x000fe400078e00b2 */
[----:B------:R-:W-:Y:S01]  /*4280*/  HMMA.16816.F32 R64, R8, R34, R64 ;  /* 0x000000220840723c */ /* 0x000fe20000001840 */
[----:B------:R-:W-:Y:S01]  /*4290*/  LDSM.16.MT88.4 R32, [R216+0x1900] ;  /* 0x00190000d820783b */ /* 0x000fe20000004200 */
[----:B------:R-:W-:Y:S02]  /*42a0*/  IMAD.MOV.U32 R128, RZ, RZ, R118 ;  /* 0x000000ffff807224 */ /* 0x000fe400078e0076 */
[----:B------:R-:W-:Y:S02]  /*42b0*/  IMAD.MOV.U32 R127, RZ, RZ, R69 ;  /* 0x000000ffff7f7224 */ /* 0x000fe400078e0045 */
[----:B------:R-:W-:-:S02]  /*42c0*/  IMAD.MOV.U32 R126, RZ, RZ, R7 ;  /* 0x000000ffff7e7224 */ /* 0x000fc400078e0007 */
[----:B------:R-:W-:Y:S01]  /*42d0*/  HMMA.16816.F32 R104, R8, R22, R112 ;  /* 0x000000160868723c */ /* 0x000fe20000001870 */
[----:B------:R-:W4:Y:S01]  /*42e0*/  LDSM.16.MT88.4 R20, [R217+0x1900] ;  /* 0x00190000d914783b */ /* 0x000f220000004200 */
[----:B--2---:R-:W-:-:S04]  /*42f0*/  FFMA.FTZ R0, R151, c[0x0][0x2d0], -R2 ;  /* 0x0000b40097007a23 */ /* 0x004fc80000010802 */
[----:B------:R2:W1:Y:S02]  /*4300*/  MUFU.EX2 R178, R0 ;  /* 0x0000000000b27308 */ /* 0x0004640000000800 */
[C---:B------:R-:W-:Y:S08]  /*4310*/  HMMA.16816.F32 R112, R8.reuse, R38, R132 ;  /* 0x000000260870723c */ /* 0x040ff00000001884 */
[----:B------:R-:W-:Y:S01]  /*4320*/  HMMA.16816.F32 R100, R8, R16, R100 ;  /* 0x000000100864723c */ /* 0x000fe20000001864 */
[----:B--2---:R-:W-:-:S07]  /*4330*/  FFMA.FTZ R0, R153, c[0x0][0x2d0], -R6 ;  /* 0x0000b40099007a23 */ /* 0x004fce0000010806 */
[C---:B------:R-:W-:Y:S01]  /*4340*/  HMMA.16816.F32 R92, R8.reuse, R18, R92 ;  /* 0x00000012085c723c */ /* 0x040fe2000000185c */
[----:B------:R-:W-:Y:S01]  /*4350*/  LDSM.16.MT88.4 R16, [R213+0x2100] ;  /* 0x00210000d510783b */ /* 0x000fe20000004200 */
[----:B------:R2:W-:Y:S06]  /*4360*/  MUFU.EX2 R169, R0 ;  /* 0x0000000000a97308 */ /* 0x0005ec0000000800 */
[C---:B------:R-:W-:Y:S08]  /*4370*/  HMMA.16816.F32 R88, R8.reuse, R12, R88 ;  /* 0x0000000c0858723c */ /* 0x040ff00000001858 */
[----:B------:R-:W-:Y:S01]  /*4380*/  HMMA.16816.F32 R72, R8, R14, R72 ;  /* 0x0000000e0848723c */ /* 0x000fe20000001848 */
[----:B------:R-:W4:Y:S01]  /*4390*/  LDSM.16.MT88.4 R12, [R213+0x5900] ;  /* 0x00590000d50c783b */ /* 0x000f220000004200 */
[----:B--2---:R-:W-:-:S05]  /*43a0*/  FFMA.FTZ R0, R154, c[0x0][0x2d0], -R6 ;  /* 0x0000b4009a007a23 */ /* 0x004fca0000010806 */
[----:B------:R-:W-:Y:S01]  /*43b0*/  F2FP.PACK_AB R8, R182, R192 ;  /* 0x000000c0b608723e */ /* 0x000fe200000000ff */
[----:B------:R2:W2:Y:S01]  /*43c0*/  MUFU.EX2 R168, R0 ;  /* 0x0000000000a87308 */ /* 0x0004a20000000800 */
[----:B-----5:R-:W-:Y:S02]  /*43d0*/  F2FP.PACK_AB R10, R183, R181 ;  /* 0x000000b5b70a723e */ /* 0x020fe400000000ff */
[----:B---3--:R-:W-:Y:S02]  /*43e0*/  F2FP.PACK_AB R9, R179, R180 ;  /* 0x000000b4b309723e */ /* 0x008fe400000000ff */
[----:B-1----:R-:W-:-:S07]  /*43f0*/  F2FP.PACK_AB R11, R178, R4 ;  /* 0x00000004b20b723e */ /* 0x002fce00000000ff */
[----:B------:R-:W-:Y:S01]  /*4400*/  HMMA.16816.F32 R84, R8, R28, R84 ;  /* 0x0000001c0854723c */ /* 0x000fe20000001854 */
[----:B--2---:R-:W-:-:S07]  /*4410*/  FFMA.FTZ R0, R152, c[0x0][0x2d0], -R6 ;  /* 0x0000b40098007a23 */ /* 0x004fce0000010806 */
[C---:B------:R-:W-:Y:S01]  /*4420*/  HMMA.16816.F32 R56, R8.reuse, R30, R80 ;  /* 0x0000001e0838723c */ /* 0x040fe20000001850 */
[----:B------:R-:W1:Y:S01]  /*4430*/  LDSM.16.MT88.4 R28, [R214+0x5900] ;  /* 0x00590000d61c783b */ /* 0x000e620000004200 */
[----:B------:R2:W-:Y:S06]  /*4440*/  MUFU.EX2 R162, R0 ;  /* 0x0000000000a27308 */ /* 0x0005ec0000000800 */
[C---:B------:R-:W-:Y:S08]  /*4450*/  HMMA.16816.F32 R76, R8.reuse, R24, R76 ;  /* 0x00000018084c723c */ /* 0x040ff0000000184c */
[----:B------:R-:W-:Y:S01]  /*4460*/  HMMA.16816.F32 R64, R8, R26, R64 ;  /* 0x0000001a0840723c */ /* 0x000fe20000001840 */
[----:B------:R-:W3:Y:S01]  /*4470*/  LDSM.16.MT88.4 R24, [R217+0x5900] ;  /* 0x00590000d918783b */ /* 0x000ee20000004200 */
[----:B--2---:R-:W-:-:S04]  /*4480*/  FFMA.FTZ R0, R155, c[0x0][0x2d0], -R6 ;  /* 0x0000b4009b007a23 */ /* 0x004fc80000010806 */
[----:B------:R2:W5:Y:S02]  /*4490*/  MUFU.EX2 R163, R0 ;  /* 0x0000000000a37308 */ /* 0x0005640000000800 */
[C---:B----4-:R-:W-:Y:S08]  /*44a0*/  HMMA.16816.F32 R60, R8.reuse, R20, R60 ;  /* 0x00000014083c723c */ /* 0x050ff0000000183c */
[----:B------:R-:W-:Y:S01]  /*44b0*/  HMMA.16816.F32 R52, R8, R22, R52 ;  /* 0x000000160834723c */ /* 0x000fe20000001834 */
[----:B------:R-:W4:Y:S01]  /*44c0*/  LDSM.16.MT88.4 R20, [R216+0x5900] ;  /* 0x00590000d814783b */ /* 0x000f220000004200 */
[----:B--2---:R-:W-:-:S06]  /*44d0*/  FFMA.FTZ R0, R156, c[0x0][0x2d0], -R2 ;  /* 0x0000b4009c007a23 */ /* 0x004fcc0000010802 */
[C---:B------:R-:W-:Y:S01]  /*44e0*/  HMMA.16816.F32 R48, R8.reuse, R32, R44 ;  /* 0x000000200830723c */ /* 0x040fe2000000182c */
[----:B------:R2:W-:Y:S07]  /*44f0*/  MUFU.EX2 R161, R0 ;  /* 0x0000000000a17308 */ /* 0x0005ee0000000800 */
[C---:B------:R-:W-:Y:S01]  /*4500*/  HMMA.16816.F32 R36, R8.reuse, R34, R40 ;  /* 0x000000220824723c */ /* 0x040fe20000001828 */
[----:B------:R-:W-:Y:S07]  /*4510*/  LDSM.16.MT88.4 R32, [R217+0x2100] ;  /* 0x00210000d920783b */ /* 0x000fee0000004200 */
[----:B------:R-:W-:Y:S01]  /*4520*/  HMMA.16816.F32 R44, R8, R12, R96 ;  /* 0x0000000c082c723c */ /* 0x000fe20000001860 */
[----:B--2---:R-:W-:-:S04]  /*4530*/  FFMA.FTZ R0, R158, c[0x0][0x2d0], -R2 ;  /* 0x0000b4009e007a23 */ /* 0x004fc80000010802 */
[----:B------:R2:W2:Y:S03]  /*4540*/  MUFU.EX2 R160, R0 ;  /* 0x0000000000a07308 */ /* 0x0004a60000000800 */
[C---:B------:R-:W-:Y:S01]  /*4550*/  HMMA.16816.F32 R40, R8.reuse, R14, R104 ;  /* 0x0000000e0828723c */ /* 0x040fe20000001868 */
[----:B------:R-:W5:Y:S07]  /*4560*/  LDSM.16.MT88.4 R12, [R214+0x2100] ;  /* 0x00210000d60c783b */ /* 0x000f6e0000004200 */
[----:B-1----:R-:W-:Y:S01]  /*4570*/  HMMA.16816.F32 R80, R8, R28, R108 ;  /* 0x0000001c0850723c */ /* 0x002fe2000000186c */
[----:B--2---:R-:W-:-:S02]  /*4580*/  FFMA.FTZ R0, R159, c[0x0][0x2d0], -R2 ;  /* 0x0000b4009f007a23 */ /* 0x004fc40000010802 */
[----:B------:R-:W-:-:S05]  /*4590*/  IMAD.MOV.U32 R159, RZ, RZ, R129 ;  /* 0x000000ffff9f7224 */ /* 0x000fca00078e0081 */
[C---:B------:R-:W-:Y:S01]  /*45a0*/  HMMA.16816.F32 R104, R8.reuse, R30, R112 ;  /* 0x0000001e0868723c */ /* 0x040fe20000001870 */
[----:B------:R1:W-:Y:S01]  /*45b0*/  MUFU.EX2 R158, R0 ;  /* 0x00000000009e7308 */ /* 0x0003e20000000800 */
[----:B------:R-:W-:Y:S01]  /*45c0*/  IMAD.MOV.U32 R129, RZ, RZ, R119 ;  /* 0x000000ffff817224 */ /* 0x000fe200078e0077 */
[----:B------:R-:W2:Y:S05]  /*45d0*/  LDSM.16.MT88.4 R28, [R216+0x2100] ;  /* 0x00210000d81c783b */ /* 0x000eaa0000004200 */
[C---:B---3--:R-:W-:Y:S08]  /*45e0*/  HMMA.16816.F32 R112, R8.reuse, R26, R92 ;  /* 0x0000001a0870723c */ /* 0x048ff0000000185c */
[----:B----4-:R-:W-:Y:S01]  /*45f0*/  HMMA.16816.F32 R108, R8, R20, R88 ;  /* 0x00000014086c723c */ /* 0x010fe20000001858 */
[----:B-1----:R-:W-:-:S02]  /*4600*/  FFMA.FTZ R0, R157, c[0x0][0x2d0], -R2 ;  /* 0x0000b4009d007a23 */ /* 0x002fc40000010802 */
[----:B------:R-:W-:Y:S02]  /*4610*/  IMAD.MOV.U32 R157, RZ, RZ, R130 ;  /* 0x000000ffff9d7224 */ /* 0x000fe400078e0082 */
[----:B------:R-:W-:Y:S01]  /*4620*/  IMAD.MOV.U32 R130, RZ, RZ, R117 ;  /* 0x000000ffff827224 */ /* 0x000fe200078e0075 */
[----:B------:R1:W3:Y:S02]  /*4630*/  MUFU.EX2 R156, R0 ;  /* 0x00000000009c7308 */ /* 0x0002e40000000800 */
[C---:B------:R-:W-:Y:S01]  /*4640*/  HMMA.16816.F32 R116, R8.reuse, R24, R100 ;  /* 0x000000180874723c */ /* 0x040fe20000001864 */
[----:B------:R-:W4:Y:S07]  /*4650*/  LDSM.16.MT88.4 R24, [R213+0x6100] ;  /* 0x00610000d518783b */ /* 0x000f2e0000004200 */
[----:B------:R-:W-:Y:S01]  /*4660*/  HMMA.16816.F32 R96, R8, R22, R72 ;  /* 0x000000160860723c */ /* 0x000fe20000001848 */
[----:B------:R-:W2:Y:S01]  /*4670*/  LDSM.16.MT88.4 R20, [R214+0x6100] ;  /* 0x00610000d614783b */ /* 0x000ea20000004200 */
[----:B-1----:R-:W-:-:S05]  /*4680*/  FFMA.FTZ R0, R170, c[0x0][0x2d0], -R6 ;  /* 0x0000b400aa007a23 */ /* 0x002fca0000010806 */
[----:B------:R-:W-:Y:S01]  /*4690*/  F2FP.PACK_AB R8, R168, R169 ;  /* 0x000000a9a808723e */ /* 0x000fe200000000ff */
[----:B------:R-:W-:Y:S01]  /*46a0*/  IMAD.MOV.U32 R170, RZ, RZ, R122 ;  /* 0x000000ffffaa7224 */ /* 0x000fe200078e007a */
[----:B-----5:R-:W-:Y:S01]  /*46b0*/  F2FP.PACK_AB R10, R163, R162 ;  /* 0x000000a2a30a723e */ /* 0x020fe200000000ff */
[----:B------:R1:W-:Y:S01]  /*46c0*/  MUFU.EX2 R155, R0 ;  /* 0x00000000009b7308 */ /* 0x0003e20000000800 */
[----:B------:R-:W-:Y:S02]  /*46d0*/  F2FP.PACK_AB R9, R160, R161 ;  /* 0x000000a1a009723e */ /* 0x000fe400000000ff */
[----:B---3--:R-:W-:-:S07]  /*46e0*/  F2FP.PACK_AB R11, R156, R158 ;  /* 0x0000009e9c0b723e */ /* 0x008fce00000000ff */
[----:B------:R-:W-:Y:S01]  /*46f0*/  HMMA.16816.F32 R100, R8, R16, R84 ;  /* 0x000000100864723c */ /* 0x000fe20000001854 */
[----:B-1----:R-:W-:-:S07]  /*4700*/  FFMA.FTZ R0, R172, c[0x0][0x2d0], -R6 ;  /* 0x0000b400ac007a23 */ /* 0x002fce0000010806 */
[----:B------:R-:W-:Y:S01]  /*4710*/  HMMA.16816.F32 R92, R8, R18, R56 ;  /* 0x00000012085c723c */ /* 0x000fe20000001838 */
[----:B------:R-:W1:Y:S01]  /*4720*/  LDSM.16.MT88.4 R16, [R217+0x6100] ;  /* 0x00610000d910783b */ /* 0x000e620000004200 */
[----:B------:R3:W5:Y:S01]  /*4730*/  MUFU.EX2 R154, R0 ;  /* 0x00000000009a7308 */ /* 0x0007620000000800 */
[----:B------:R-:W-:-:S05]  /*4740*/  IMAD.MOV.U32 R172, RZ, RZ, R123 ;  /* 0x000000ffffac7224 */ /* 0x000fca00078e007b */
[C---:B------:R-:W-:Y:S08]  /*4750*/  HMMA.16816.F32 R88, R8.reuse, R12, R76 ;  /* 0x0000000c0858723c */ /* 0x040ff0000000184c */
[----:B------:R-:W-:Y:S01]  /*4760*/  HMMA.16816.F32 R84, R8, R14, R64 ;  /* 0x0000000e0854723c */ /* 0x000fe20000001840 */
[----:B------:R-:W1:Y:S01]  /*4770*/  LDSM.16.MT88.4 R12, [R216+0x6100] ;  /* 0x00610000d80c783b */ /* 0x000e620000004200 */
[----:B---3--:R-:W-:-:S02]  /*4780*/  FFMA.FTZ R0, R171, c[0x0][0x2d0], -R6 ;  /* 0x0000b400ab007a23 */ /* 0x008fc40000010806 */
[----:B------:R-:W-:Y:S02]  /*4790*/  IMAD.MOV.U32 R171, RZ, RZ, R128 ;  /* 0x000000ffffab7224 */ /* 0x000fe400078e0080 */
[----:B------:R3:W-:Y:S02]  /*47a0*/  MUFU.EX2 R153, R0 ;  /* 0x0000000000997308 */ /* 0x0007e40000000800 */
[C---:B------:R-:W-:Y:S08]  /*47b0*/  HMMA.16816.F32 R76, R8.reuse, R32, R60 ;  /* 0x00000020084c723c */ /* 0x040ff0000000183c */
[----:B------:R-:W-:Y:S01]  /*47c0*/  HMMA.16816.F32 R72, R8, R34, R52 ;  /* 0x000000220848723c */ /* 0x000fe20000001834 */
[----:B------:R-:W1:Y:S01]  /*47d0*/  LDSM.16.MT88.4 R32, [R213+0x2900] ;  /* 0x00290000d520783b */ /* 0x000e620000004200 */
[----:B---3--:R-:W-:-:S06]  /*47e0*/  FFMA.FTZ R0, R173, c[0x0][0x2d0], -R6 ;  /* 0x0000b400ad007a23 */ /* 0x008fcc0000010806 */
[C---:B--2---:R-:W-:Y:S01]  /*47f0*/  HMMA.16816.F32 R64, R8.reuse, R28, R48 ;  /* 0x0000001c0840723c */ /* 0x044fe20000001830 */
[----:B------:R-:W-:Y:S01]  /*4800*/  IMAD.MOV.U32 R173, RZ, RZ, R129 ;  /* 0x000000ffffad7224 */ /* 0x000fe200078e0081 */
[----:B------:R2:W3:Y:S06]  /*4810*/  MUFU.EX2 R152, R0 ;  /* 0x0000000000987308 */ /* 0x0004ec0000000800 */
[C---:B----4-:R-:W-:Y:S08]  /*4820*/  HMMA.16816.F32 R44, R8.reuse, R24, R44 ;  /* 0x00000018082c723c */ /* 0x050ff0000000182c */
[----:B------:R-:W-:Y:S01]  /*4830*/  HMMA.16816.F32 R48, R8, R26, R40 ;  /* 0x0000001a0830723c */ /* 0x000fe20000001828 */
[----:B------:R-:W4:Y:S01]  /*4840*/  LDSM.16.MT88.4 R24, [R217+0x2900] ;  /* 0x00290000d918783b */ /* 0x000f220000004200 */
[----:B--2---:R-:W-:-:S02]  /*4850*/  FFMA.FTZ R0, R174, c[0x0][0x2d0], -R2 ;  /* 0x0000b400ae007a23 */ /* 0x004fc40000010802 */
[----:B------:R-:W-:Y:S02]  /*4860*/  IMAD.MOV.U32 R174, RZ, RZ, R130 ;  /* 0x000000ffffae7224 */ /* 0x000fe400078e0082 */
[----:B------:R2:W-:Y:S02]  /*4870*/  MUFU.EX2 R151, R0 ;  /* 0x0000000000977308 */ /* 0x0005e40000000800 */
[C---:B------:R-:W-:Y:S01]  /*4880*/  HMMA.16816.F32 R56, R8.reuse, R30, R36 ;  /* 0x0000001e0838723c */ /* 0x040fe20000001824 */
[----:B------:R-:W3:Y:S07]  /*4890*/  LDSM.16.MT88.4 R28, [R214+0x2900] ;  /* 0x00290000d61c783b */ /* 0x000eee0000004200 */
[----:B------:R-:W-:Y:S01]  /*48a0*/  HMMA.16816.F32 R40, R8, R20, R80 ;  /* 0x000000140828723c */ /* 0x000fe20000001850 */
[----:B--2---:R-:W-:-:S07]  /*48b0*/  FFMA.FTZ R0, R176, c[0x0][0x2d0], -R2 ;  /* 0x0000b400b0007a23 */ /* 0x004fce0000010802 */
[C---:B-1----:R-:W-:Y:S01]  /*48c0*/  HMMA.16816.F32 R60, R8.reuse, R18, R112 ;  /* 0x00000012083c723c */ /* 0x042fe20000001870 */
[----:B------:R-:W-:Y:S01]  /*48d0*/  IMAD.MOV.U32 R176, RZ, RZ, R131 ;  /* 0x000000ffffb07224 */ /* 0x000fe200078e0083 */
[----:B------:R1:W2:Y:S06]  /*48e0*/  MUFU.EX2 R150, R0 ;  /* 0x0000000000967308 */ /* 0x0002ac0000000800 */
[C---:B------:R-:W-:Y:S01]  /*48f0*/  HMMA.16816.F32 R36, R8.reuse, R22, R104 ;  /* 0x000000160824723c */ /* 0x040fe20000001868 */
[----:B------:R-:W4:Y:S07]  /*4900*/  LDSM.16.MT88.4 R20, [R216+0x2900] ;  /* 0x00290000d814783b */ /* 0x000f2e0000004200 */
[----:B------:R-:W-:Y:S01]  /*4910*/  HMMA.16816.F32 R52, R8, R16, R116 ;  /* 0x000000100834723c */ /* 0x000fe20000001874 */
[----:B------:R-:W-:Y:S01]  /*4920*/  LDSM.16.MT88.4 R16, [R214+0x6900] ;  /* 0x00690000d610783b */ /* 0x000fe20000004200 */
[----:B-1----:R-:W-:-:S02]  /*4930*/  FFMA.FTZ R0, R175, c[0x0][0x2d0], -R2 ;  /* 0x0000b400af007a23 */ /* 0x002fc40000010802 */
[----:B------:R-:W-:Y:S02]  /*4940*/  IMAD.MOV.U32 R175, RZ, RZ, R71 ;  /* 0x000000ffffaf7224 */ /* 0x000fe400078e0047 */
[----:B------:R1:W-:Y:S02]  /*4950*/  MUFU.EX2 R149, R0 ;  /* 0x0000000000957308 */ /* 0x0003e40000000800 */
[C---:B------:R-:W-:Y:S08]  /*4960*/  HMMA.16816.F32 R112, R8.reuse, R12, R108 ;  /* 0x0000000c0870723c */ /* 0x040ff0000000186c */
[----:B------:R-:W-:Y:S01]  /*4970*/  HMMA.16816.F32 R80, R8, R14, R96 ;  /* 0x0000000e0850723c */ /* 0x000fe20000001860 */
[----:B------:R-:W4:Y:S01]  /*4980*/  LDSM.16.MT88.4 R12, [R213+0x6900] ;  /* 0x00690000d50c783b */ /* 0x000f220000004200 */
[----:B-1----:R-:W-:-:S05]  /*4990*/  FFMA.FTZ R0, R177, c[0x0][0x2d0], -R2 ;  /* 0x0000b400b1007a23 */ /* 0x002fca0000010802 */
[----:B-----5:R-:W-:Y:S01]  /*49a0*/  F2FP.PACK_AB R8, R154, R155 ;  /* 0x0000009b9a08723e */ /* 0x020fe200000000ff */
[----:B------:R-:W-:Y:S01]  /*49b0*/  IMAD.MOV.U32 R177, RZ, RZ, R70 ;  /* 0x000000ffffb17224 */ /* 0x000fe200078e0046 */
[----:B---3--:R-:W-:Y:S01]  /*49c0*/  F2FP.PACK_AB R10, R152, R153 ;  /* 0x00000099980a723e */ /* 0x008fe200000000ff */
[----:B------:R-:W1:Y:S01]  /*49d0*/  MUFU.EX2 R148, R0 ;  /* 0x0000000000947308 */ /* 0x000e620000000800 */
[----:B--2---:R-:W-:Y:S02]  /*49e0*/  F2FP.PACK_AB R9, R150, R151 ;  /* 0x000000979609723e */ /* 0x004fe400000000ff */
[----:B-1----:R-:W-:Y:S01]  /*49f0*/  F2FP.PACK_AB R11, R148, R149 ;  /* 0x00000095940b723e */ /* 0x002fe200000000ff */
[----:B------:R-:W-:-:S04]  /*4a00*/  FFMA.FTZ R0, R193, c[0x0][0x2d0], -R6 ;  /* 0x0000b400c1007a23 */ /* 0x000fc80000010806 */
[----:B------:R1:W-:Y:S02]  /*4a10*/  MUFU.EX2 R139, R0 ;  /* 0x00000000008b7308 */ /* 0x0003e40000000800 */
[C---:B------:R-:W-:Y:S08]  /*4a20*/  HMMA.16816.F32 R116, R8.reuse, R34, R92 ;  /* 0x000000220874723c */ /* 0x040ff0000000185c */
[----:B----4-:R-:W-:Y:S01]  /*4a30*/  HMMA.16816.F32 R96, R8, R24, R76 ;  /* 0x000000180860723c */ /* 0x010fe2000000184c */
[----:B-1----:R-:W-:-:S07]  /*4a40*/  FFMA.FTZ R0, R194, c[0x0][0x2d0], -R6 ;  /* 0x0000b400c2007a23 */ /* 0x002fce0000010806 */
[C---:B------:R-:W-:Y:S01]  /*4a50*/  HMMA.16816.F32 R92, R8.reuse, R26, R72 ;  /* 0x0000001a085c723c */ /* 0x040fe20000001848 */
[----:B------:R-:W1:Y:S01]  /*4a60*/  LDSM.16.MT88.4 R24, [R217+0x6900] ;  /* 0x00690000d918783b */ /* 0x000e620000004200 */
[----:B------:R2:W3:Y:S06]  /*4a70*/  MUFU.EX2 R138, R0 ;  /* 0x00000000008a7308 */ /* 0x0004ec0000000800 */
[C---:B------:R-:W-:Y:S01]  /*4a80*/  HMMA.16816.F32 R108, R8.reuse, R32, R100 ;  /* 0x00000020086c723c */ /* 0x040fe20000001864 */
[----:B------:R-:W4:Y:S07]  /*4a90*/  LDSM.16.MT88.4 R32, [R216+0x6900] ;  /* 0x00690000d820783b */ /* 0x000f2e0000004200 */
[----:B------:R-:W-:Y:S01]  /*4aa0*/  HMMA.16816.F32 R104, R8, R28, R88 ;  /* 0x0000001c0868723c */ /* 0x000fe20000001858 */
[----:B--2---:R-:W-:-:S04]  /*4ab0*/  FFMA.FTZ R0, R195, c[0x0][0x2d0], -R6 ;  /* 0x0000b400c3007a23 */ /* 0x004fc80000010806 */
[----:B------:R2:W-:Y:S03]  /*4ac0*/  MUFU.EX2 R137, R0 ;  /* 0x0000000000897308 */ /* 0x0005e60000000800 */
[C---:B------:R-:W-:Y:S08]  /*4ad0*/  HMMA.16816.F32 R88, R8.reuse, R20, R64 ;  /* 0x000000140858723c */ /* 0x040ff00000001840 */
[----:B------:R-:W-:Y:S01]  /*4ae0*/  HMMA.16816.F32 R64, R8, R14, R48 ;  /* 0x0000000e0840723c */ /* 0x000fe20000001830 */
[----:B--2---:R-:W-:-:S07]  /*4af0*/  FFMA.FTZ R0, R204, c[0x0][0x2d0], -R6 ;  /* 0x0000b400cc007a23 */ /* 0x004fce0000010806 */
[C---:B------:R-:W-:Y:S01]  /*4b00*/  HMMA.16816.F32 R76, R8.reuse, R12, R44 ;  /* 0x0000000c084c723c */ /* 0x040fe2000000182c */
[----:B------:R-:W-:Y:S01]  /*4b10*/  LDSM.16.MT88.4 R12, [R216+0x3100] ;  /* 0x00310000d80c783b */ /* 0x000fe20000004200 */
[----:B------:R2:W5:Y:S06]  /*4b20*/  MUFU.EX2 R136, R0 ;  /* 0x0000000000887308 */ /* 0x00056c0000000800 */
[C---:B-1----:R-:W-:Y:S08]  /*4b30*/  HMMA.16816.F32 R48, R8.reuse, R24, R52 ;  /* 0x000000180830723c */ /* 0x042ff00000001834 */
[----:B------:R-:W-:Y:S01]  /*4b40*/  HMMA.16816.F32 R52, R8, R26, R60 ;  /* 0x0000001a0834723c */ /* 0x000fe2000000183c */
[----:B------:R-:W1:Y:S01]  /*4b50*/  LDSM.16.MT88.4 R24, [R213+0x7100] ;  /* 0x00710000d518783b */ /* 0x000e620000004200 */
[----:B--2---:R-:W-:-:S04]  /*4b60*/  FFMA.FTZ R0, R206, c[0x0][0x2d0], -R2 ;  /* 0x0000b400ce007a23 */ /* 0x004fc80000010802 */
[----:B------:R2:W-:Y:S02]  /*4b70*/  MUFU.EX2 R71, R0 ;  /* 0x0000000000477308 */ /* 0x0005e40000000800 */
[C---:B------:R-:W-:Y:S01]  /*4b80*/  HMMA.16816.F32 R100, R8.reuse, R30, R84 ;  /* 0x0000001e0864723c */ /* 0x040fe20000001854 */
[----:B------:R-:W-:Y:S07]  /*4b90*/  LDSM.16.MT88.4 R28, [R213+0x3100] ;  /* 0x00310000d51c783b */ /* 0x000fee0000004200 */
[----:B------:R-:W-:Y:S01]  /*4ba0*/  HMMA.16816.F32 R84, R8, R22, R56 ;  /* 0x000000160854723c */ /* 0x000fe20000001838 */
[----:B------:R-:W1:Y:S01]  /*4bb0*/  LDSM.16.MT88.4 R20, [R214+0x3100] ;  /* 0x00310000d614783b */ /* 0x000e620000004200 */
[----:B--2---:R-:W-:-:S06]  /*4bc0*/  FFMA.FTZ R0, R205, c[0x0][0x2d0], -R2 ;  /* 0x0000b400cd007a23 */ /* 0x004fcc0000010802 */
[C---:B------:R-:W-:Y:S01]  /*4bd0*/  HMMA.16816.F32 R56, R8.reuse, R16, R40 ;  /* 0x000000100838723c */ /* 0x040fe20000001828 */
[----:B------:R2:W1:Y:S07]  /*4be0*/  MUFU.EX2 R70, R0 ;  /* 0x0000000000467308 */ /* 0x00046e0000000800 */
[C---:B------:R-:W-:Y:S01]  /*4bf0*/  HMMA.16816.F32 R40, R8.reuse, R18, R36 ;  /* 0x000000120828723c */ /* 0x040fe20000001824 */
[----:B------:R-:W1:Y:S07]  /*4c00*/  LDSM.16.MT88.4 R16, [R217+0x3100] ;  /* 0x00310000d910783b */ /* 0x000e6e0000004200 */
[----:B----4-:R-:W-:Y:S01]  /*4c10*/  HMMA.16816.F32 R44, R8, R32, R112 ;  /* 0x00000020082c723c */ /* 0x010fe20000001870 */
[----:B--2---:R-:W-:-:S04]  /*4c20*/  FFMA.FTZ R0, R207, c[0x0][0x2d0], -R2 ;  /* 0x0000b400cf007a23 */ /* 0x004fc80000010802 */
[----:B------:R2:W-:Y:S03]  /*4c30*/  MUFU.EX2 R69, R0 ;  /* 0x0000000000457308 */ /* 0x0005e60000000800 */
[----:B------:R-:W-:Y:S01]  /*4c40*/  HMMA.16816.F32 R36, R8, R34, R80 ;  /* 0x000000220824723c */ /* 0x000fe20000001850 */
[----:B------:R-:W4:Y:S06]  /*4c50*/  LDSM.16.MT88.4 R32, [R214+0x7100] ;  /* 0x00710000d620783b */ /* 0x000f2c0000004200 */
[----:B---3--:R-:W-:-:S02]  /*4c60*/  F2FP.PACK_AB R8, R138, R139 ;  /* 0x0000008b8a08723e */ /* 0x008fc400000000ff */
[----:B-----5:R-:W-:Y:S02]  /*4c70*/  F2FP.PACK_AB R10, R136, R137 ;  /* 0x00000089880a723e */ /* 0x020fe400000000ff */
[----:B-1----:R-:W-:Y:S01]  /*4c80*/  F2FP.PACK_AB R9, R70, R71 ;  /* 0x000000474609723e */ /* 0x002fe200000000ff */
[----:B--2---:R-:W-:-:S04]  /*4c90*/  FFMA.FTZ R0, R235, c[0x0][0x2d0], -R2 ;  /* 0x0000b400eb007a23 */ /* 0x004fc80000010802 */
[----:B------:R1:W2:Y:S02]  /*4ca0*/  MUFU.EX2 R62, R0 ;  /* 0x00000000003e7308 */ /* 0x0002a40000000800 */
[----:B-1----:R-:W-:Y:S01]  /*4cb0*/  FFMA.FTZ R0, R245, c[0x0][0x2d0], -R6 ;  /* 0x0000b400f5007a23 */ /* 0x002fe20000010806 */
[----:B--2---:R-:W-:-:S05]  /*4cc0*/  F2FP.PACK_AB R11, R62, R69 ;  /* 0x000000453e0b723e */ /* 0x004fca00000000ff */
[----:B------:R1:W-:Y:S02]  /*4cd0*/  MUFU.EX2 R61, R0 ;  /* 0x00000000003d7308 */ /* 0x0003e40000000800 */
[C---:B------:R-:W-:Y:S08]  /*4ce0*/  HMMA.16816.F32 R64, R8.reuse, R26, R64 ;  /* 0x0000001a0840723c */ /* 0x040ff00000001840 */
[----:B------:R-:W-:Y:S01]  /*4cf0*/  HMMA.16816.F32 R128, R8, R24, R76 ;  /* 0x000000180880723c */ /* 0x000fe2000000184c */
[----:B------:R-:W-:Y:S01]  /*4d00*/  LDSM.16.MT88.4 R76, [R213+0x3900] ;  /* 0x00390000d54c783b */ /* 0x000fe20000004200 */
[----:B-1----:R-:W-:-:S04]  /*4d10*/  FFMA.FTZ R0, R246, c[0x0][0x2d0], -R6 ;  /* 0x0000b400f6007a23 */ /* 0x002fc80000010806 */
[----:B------:R1:W2:Y:S02]  /*4d20*/  MUFU.EX2 R60, R0 ;  /* 0x00000000003c7308 */ /* 0x0002a40000000800 */
[C---:B------:R-:W-:Y:S08]  /*4d30*/  HMMA.16816.F32 R80, R8.reuse, R20, R104 ;  /* 0x000000140850723c */ /* 0x040ff00000001868 */
[----:B------:R-:W-:Y:S01]  /*4d40*/  HMMA.16816.F32 R96, R8, R16, R96 ;  /* 0x000000100860723c */ /* 0x000fe20000001860 */
[----:B-1----:R-:W-:-:S07]  /*4d50*/  FFMA.FTZ R0, R244, c[0x0][0x2d0], -R6 ;  /* 0x0000b400f4007a23 */ /* 0x002fce0000010806 */
[C---:B------:R-:W-:Y:S01]  /*4d60*/  HMMA.16816.F32 R104, R8.reuse, R18, R92 ;  /* 0x000000120868723c */ /* 0x040fe2000000185c */
[----:B------:R-:W1:Y:S01]  /*4d70*/  LDSM.16.MT88.4 R16, [R217+0x7100] ;  /* 0x00710000d910783b */ /* 0x000e620000004200 */
[----:B--2---:R-:W-:Y:S01]  /*4d80*/  F2FP.PACK_AB R132, R60, R61 ;  /* 0x0000003d3c84723e */ /* 0x004fe200000000ff */
[----:B------:R2:W-:Y:S02]  /*4d90*/  MUFU.EX2 R26, R0 ;  /* 0x00000000001a7308 */ /* 0x0005e40000000800 */
[----:B------:R-:W-:Y:S03]  /*4da0*/  LDSM.16.MT88.4 R92, [R217+0x3900] ;  /* 0x00390000d95c783b */ /* 0x000fe60000004200 */
[C---:B------:R-:W-:Y:S08]  /*4db0*/  HMMA.16816.F32 R112, R8.reuse, R12, R88 ;  /* 0x0000000c0870723c */ /* 0x040ff00000001858 */
[----:B------:R-:W-:Y:S01]  /*4dc0*/  HMMA.16816.F32 R120, R8, R14, R84 ;  /* 0x0000000e0878723c */ /* 0x000fe20000001854 */
[----:B------:R-:W3:Y:S01]  /*4dd0*/  LDSM.16.MT88.4 R12, [R216+0x7100] ;  /* 0x00710000d80c783b */ /* 0x000ee20000004200 */
[----:B--2---:R-:W-:-:S03]  /*4de0*/  FFMA.FTZ R0, R247, c[0x0][0x2d0], -R6 ;  /* 0x0000b400f7007a23 */ /* 0x004fc60000010806 */
[----:B------:R-:W-:Y:S01]  /*4df0*/  LDSM.16.MT88.4 R84, [R214+0x3900] ;  /* 0x00390000d654783b */ /* 0x000fe20000004200 */
[----:B------:R2:W5:Y:S02]  /*4e00*/  MUFU.EX2 R25, R0 ;  /* 0x0000000000197308 */ /* 0x0005640000000800 */
[C---:B------:R-:W-:Y:S01]  /*4e10*/  HMMA.16816.F32 R20, R8.reuse, R22, R100 ;  /* 0x000000160814723c */ /* 0x040fe20000001864 */
[----:B------:R-:W3:Y:S07]  /*4e20*/  LDSM.16.MT88.4 R100, [R216+0x3900] ;  /* 0x00390000d864783b */ /* 0x000eee0000004200 */
[----:B------:R-:W-:Y:S01]  /*4e30*/  HMMA.16816.F32 R72, R8, R28, R108 ;  /* 0x0000001c0848723c */ /* 0x000fe2000000186c */
[----:B------:R-:W3:Y:S01]  /*4e40*/  LDSM.16.MT88.4 R108, [R213+0x7900] ;  /* 0x00790000d56c783b */ /* 0x000ee20000004200 */
[----:B--2---:R-:W-:-:S06]  /*4e50*/  FFMA.FTZ R0, R248, c[0x0][0x2d0], -R2 ;  /* 0x0000b400f8007a23 */ /* 0x004fcc0000010802 */
[C---:B------:R-:W-:Y:S01]  /*4e60*/  HMMA.16816.F32 R28, R8.reuse, R30, R116 ;  /* 0x0000001e081c723c */ /* 0x040fe20000001874 */
[----:B------:R-:W2:Y:S01]  /*4e70*/  LDSM.16.MT88.4 R116, [R214+0x7900] ;  /* 0x00790000d674783b */ /* 0x000ea20000004200 */
[----:B-----5:R-:W-:Y:S01]  /*4e80*/  F2FP.PACK_AB R134, R25, R26 ;  /* 0x0000001a1986723e */ /* 0x020fe200000000ff */
[----:B------:R5:W-:Y:S05]  /*4e90*/  MUFU.EX2 R24, R0 ;  /* 0x0000000000187308 */ /* 0x000bea0000000800 */
[C---:B----4-:R-:W-:Y:S08]  /*4ea0*/  HMMA.16816.F32 R56, R8.reuse, R32, R56 ;  /* 0x000000200838723c */ /* 0x050ff00000001838 */
[----:B------:R-:W-:Y:S01]  /*4eb0*/  HMMA.16816.F32 R40, R8, R34, R40 ;  /* 0x000000220828723c */ /* 0x000fe20000001828 */
[----:B-----5:R-:W-:-:S04]  /*4ec0*/  FFMA.FTZ R0, R250, c[0x0][0x2d0], -R2 ;  /* 0x0000b400fa007a23 */ /* 0x020fc80000010802 */
[----:B------:R4:W5:Y:S03]  /*4ed0*/  MUFU.EX2 R7, R0 ;  /* 0x0000000000077308 */ /* 0x0009660000000800 */
[C---:B-1----:R-:W-:Y:S08]  /*4ee0*/  HMMA.16816.F32 R48, R8.reuse, R16, R48 ;  /* 0x000000100830723c */ /* 0x042ff00000001830 */
[----:B------:R-:W-:Y:S01]  /*4ef0*/  HMMA.16816.F32 R52, R8, R18, R52 ;  /* 0x000000120834723c */ /* 0x000fe20000001834 */
[----:B----4-:R-:W-:-:S07]  /*4f00*/  FFMA.FTZ R0, R249, c[0x0][0x2d0], -R2 ;  /* 0x0000b400f9007a23 */ /* 0x010fce0000010802 */
[----:B---3--:R-:W-:Y:S01]  /*4f10*/  HMMA.16816.F32 R44, R8, R12, R44 ;  /* 0x0000000c082c723c */ /* 0x008fe2000000182c */
[----:B------:R-:W-:Y:S01]  /*4f20*/  FFMA.FTZ R2, R126, c[0x0][0x2d0], -R2 ;  /* 0x0000b4007e027a23 */ /* 0x000fe20000010802 */
[----:B-----5:R-:W-:Y:S01]  /*4f30*/  F2FP.PACK_AB R133, R7, R24 ;  /* 0x000000180785723e */ /* 0x020fe200000000ff */
[----:B------:R1:W-:Y:S01]  /*4f40*/  MUFU.EX2 R6, R0 ;  /* 0x0000000000067308 */ /* 0x0003e20000000800 */
[----:B------:R-:W-:-:S04]  /*4f50*/  IMAD.MOV.U32 R126, RZ, RZ, R5 ;  /* 0x000000ffff7e7224 */ /* 0x000fc800078e0005 */
[----:B------:R-:W-:Y:S01]  /*4f60*/  HMMA.16816.F32 R36, R8, R14, R36 ;  /* 0x0000000e0824723c */ /* 0x000fe20000001824 */
[----:B------:R-:W-:Y:S02]  /*4f70*/  LDSM.16.MT88.4 R8, [R216+0x7900] ;  /* 0x00790000d808783b */ /* 0x000fe40000004200 */
[----:B------:R3:W4:Y:S01]  /*4f80*/  MUFU.EX2 R5, R2 ;  /* 0x0000000200057308 */ /* 0x0007220000000800 */
[----:B-1----:R-:W-:-:S04]  /*4f90*/  FADD.FTZ R0, R175, R177 ;  /* 0x000000b1af007221 */ /* 0x002fc80000010000 */
[----:B------:R-:W-:Y:S02]  /*4fa0*/  FADD.FTZ R0, R173, R0 ;  /* 0x00000000ad007221 */ /* 0x000fe40000010000 */
[----:B---3--:R-:W-:Y:S01]  /*4fb0*/  FADD.FTZ R2, R174, R176 ;  /* 0x000000b0ae027221 */ /* 0x008fe20000010000 */
[----:B----4-:R-:W-:Y:S01]  /*4fc0*/  F2FP.PACK_AB R135, R5, R6 ;  /* 0x000000060587723e */ /* 0x010fe200000000ff */
[----:B------:R-:W-:Y:S02]  /*4fd0*/  FADD.FTZ R0, R172, R0 ;  /* 0x00000000ac007221 */ /* 0x000fe40000010000 */
[----:B------:R-:W-:Y:S02]  /*4fe0*/  FADD.FTZ R2, R171, R2 ;  /* 0x00000002ab027221 */ /* 0x000fe40000010000 */
[----:B------:R-:W-:Y:S02]  /*4ff0*/  FADD.FTZ R0, R157, R0 ;  /* 0x000000009d007221 */ /* 0x000fe40000010000 */
[----:B------:R-:W-:Y:S01]  /*5000*/  FADD.FTZ R2, R170, R2 ;  /* 0x00000002aa027221 */ /* 0x000fe20000010000 */
[----:B------:R-:W-:Y:S01]  /*5010*/  HMMA.16816.F32 R88, R132, R92, R96 ;  /* 0x0000005c8458723c */ /* 0x000fe20000001860 */
[----:B------:R-:W-:-:S02]  /*5020*/  FADD.FTZ R0, R124, R0 ;  /* 0x000000007c007221 */ /* 0x000fc40000010000 */
[----:B------:R-:W-:Y:S02]  /*5030*/  FADD.FTZ R2, R159, R2 ;  /* 0x000000029f027221 */ /* 0x000fe40000010000 */
[----:B------:R-:W-:Y:S02]  /*5040*/  FADD.FTZ R0, R125, R0 ;  /* 0x000000007d007221 */ /* 0x000fe40000010000 */
[----:B------:R-:W-:Y:S01]  /*5050*/  FADD.FTZ R2, R251, R2 ;  /* 0x00000002fb027221 */ /* 0x000fe20000010000 */
[----:B------:R-:W-:Y:S01]  /*5060*/  HMMA.16816.F32 R96, R132, R100, R112 ;  /* 0x000000648460723c */ /* 0x000fe20000001870 */
[----:B------:R-:W-:Y:S02]  /*5070*/  FADD.FTZ R0, R126, R0 ;  /* 0x000000007e007221 */ /* 0x000fe40000010000 */
[----:B------:R-:W-:Y:S02]  /*5080*/  FADD.FTZ R2, R252, R2 ;  /* 0x00000002fc027221 */ /* 0x000fe40000010000 */
[----:B------:R-:W-:-:S02]  /*5090*/  FADD.FTZ R0, R243, R0 ;  /* 0x00000000f3007221 */ /* 0x000fc40000010000 */
[----:B------:R-:W-:Y:S01]  /*50a0*/  FADD.FTZ R2, R127, R2 ;  /* 0x000000027f027221 */ /* 0x000fe20000010000 */
[C---:B------:R-:W-:Y:S01]  /*50b0*/  HMMA.16816.F32 R92, R132.reuse, R94, R104 ;  /* 0x0000005e845c723c */ /* 0x040fe20000001868 */
[----:B------:R-:W-:Y:S01]  /*50c0*/  FADD.FTZ R0, R241, R0 ;  /* 0x00000000f1007221 */ /* 0x000fe20000010000 */
[----:B------:R-:W1:Y:S01]  /*50d0*/  LDSM.16.MT88.4 R124, [R217+0x7900] ;  /* 0x00790000d97c783b */ /* 0x000e620000004200 */
        /* <DEDUP_REMOVED lines=13> */
[C---:B------:R-:W-:Y:S03]  /*51b0*/  HMMA.16816.F32 R80, R132.reuse, R84, R80 ;  /* 0x000000548450723c */ /* 0x040fe60000001850 */
        /* <DEDUP_REMOVED lines=8> */
[----:B--2---:R-:W-:Y:S01]  /*5240*/  HMMA.16816.F32 R112, R132, R116, R56 ;  /* 0x000000748470723c */ /* 0x004fe20000001838 */
[----:B------:R-:W-:Y:S02]  /*5250*/  FADD.FTZ R2, R162, R2 ;  /* 0x00000002a2027221 */ /* 0x000fe40000010000 */
[----:B------:R-:W-:Y:S02]  /*5260*/  FADD.FTZ R0, R158, R0 ;  /* 0x000000009e007221 */ /* 0x000fe40000010000 */
[----:B------:R-:W-:-:S02]  /*5270*/  FADD.FTZ R2, R163, R2 ;  /* 0x00000002a3027221 */ /* 0x000fc40000010000 */
[----:B------:R-:W-:Y:S01]  /*5280*/  FADD.FTZ R0, R156, R0 ;  /* 0x000000009c007221 */ /* 0x000fe20000010000 */
[C---:B-1----:R-:W-:Y:S01]  /*5290*/  HMMA.16816.F32 R120, R132.reuse, R124, R48 ;  /* 0x0000007c8478723c */ /* 0x042fe20000001830 */
        /* <DEDUP_REMOVED lines=29> */
[C---:B------:R-:W-:Y:S04]  /*5470*/  HMMA.16816.F32 R128, R132.reuse, R8, R44 ;  /* 0x000000088480723c */ /* 0x040fe8000000182c */
[----:B------:R1:W-:Y:S04]  /*5480*/  STL [R1+0x4], R0 ;  /* 0x0000040001007387 */ /* 0x0003e80000100800 */
[----:B------:R1:W-:Y:S01]  /*5490*/  STL [R1], R4 ;  /* 0x0000000401007387 */ /* 0x0003e20000100800 */
[----:B------:R-:W-:Y:S01]  /*54a0*/  HMMA.16816.F32 R132, R132, R10, R36 ;  /* 0x0000000a8484723c */ /* 0x000fe20000001824 */
[----:B------:R-:W-:Y:S07]  /*54b0*/  @!P1 BRA `(.L_x_2) ;  /* 0x000040d000009947 */ /* 0x000fee0003800000 */
[----:B------:R-:W2:Y:S04]  /*54c0*/  LDL.64 R174, [R1+0x30] ;  /* 0x0000300001ae7983 */ /* 0x000ea80000100a00 */
[----:B------:R-:W3:Y:S04]  /*54d0*/  LDL.64 R172, [R1+0x38] ;  /* 0x0000380001ac7983 */ /* 0x000ee80000100a00 */
[----:B------:R-:W4:Y:S04]  /*54e0*/  LDL R159, [R1+0x40] ;  /* 0x00004000019f7983 */ /* 0x000f280000100800 */
[----:B------:R-:W5:Y:S04]  /*54f0*/  LDL.64 R170, [R1+0x28] ;  /* 0x0000280001aa7983 */ /* 0x000f680000100a00 */
[----:B------:R-:W4:Y:S01]  /*5500*/  LDL R157, [R1+0x44] ;  /* 0x00004400019d7983 */ /* 0x000f220000100800 */
[----:B------:R-:W-:Y:S01]  /*5510*/  UIADD3 UR12, UP0, UR16, 0x80, URZ ;  /* 0x00000080100c7890 */ /* 0x000fe2000ff1e03f */
[----:B------:R-:W-:Y:S01]  /*5520*/  IMAD.MOV.U32 R70, RZ, RZ, R3 ;  /* 0x000000ffff467224 */ /* 0x000fe200078e0003 */
[----:B------:R-:W-:Y:S01]  /*5530*/  MOV R69, R68 ;  /* 0x0000004400457202 */ /* 0x000fe20000000f00 */
[----:B------:R-:W-:-:S02]  /*5540*/  UMOV UR13, 0x6 ;  /* 0x00000006000d7882 */ /* 0x000fc40000000000 */
[----:B------:R-:W-:Y:S02]  /*5550*/  ULDC.64 UR6, c[0x0][0x208] ;  /* 0x0000820000067ab9 */ /* 0x000fe40000000a00 */
[----:B------:R-:W-:Y:S02]  /*5560*/  ULEA.HI.SX32 UR18, UR18, 0xfffffffe, 0x19 ;  /* 0xfffffffe12127891 */ /* 0x000fe4000f8fca3f */
[----:B------:R-:W-:Y:S02]  /*5570*/  USHF.L.U64.HI UR15, UR6, UR13, UR7 ;  /* 0x0000000d060f7299 */ /* 0x000fe40008010207 */
[----:B------:R-:W-:Y:S02]  /*5580*/  USHF.L.U32 UR16, UR6, 0x6, URZ ;  /* 0x0000000606107899 */ /* 0x000fe4000800063f */
[----:B------:R-:W-:Y:S02]  /*5590*/  UIADD3.X UR11, URZ, UR11, URZ, UP0, !UPT ;  /* 0x0000000b3f0b7290 */ /* 0x000fe400087fe43f */
[----:B------:R-:W-:Y:S01]  /*55a0*/  ULDC.64 UR4, c[0x0][0x1e0] ;  /* 0x0000780000047ab9 */ /* 0x000fe20000000a00 */
[----:B--2---:R-:W-:-:S02]  /*55b0*/  IADD3 R2, P2, R174, 0x40, RZ ;  /* 0x00000040ae027810 */ /* 0x004fc40007f5e0ff */
[----:B-1-3--:R-:W-:-:S03]  /*55c0*/  IADD3 R0, P1, R172, 0x40, RZ ;  /* 0x00000040ac007810 */ /* 0x00afc60007f3e0ff */
[----:B------:R4:W-:Y:S04]  /*55d0*/  STL [R1+0x14], R2 ;  /* 0x0000140201007387 */ /* 0x0009e80000100800 */
[----:B------:R5:W-:Y:S01]  /*55e0*/  STL [R1+0xc], R0 ;  /* 0x00000c0001007387 */ /* 0x000be20000100800 */
[----:B----4-:R-:W-:Y:S01]  /*55f0*/  IADD3.X R2, RZ, R159, RZ, P2, !PT ;  /* 0x0000009fff027210 */ /* 0x010fe200017fe4ff */
[----:B-----5:R-:W-:-:S04]  /*5600*/  IMAD.X R0, RZ, RZ, R171, P1 ;  /* 0x000000ffff007224 */ /* 0x020fc800008e06ab */
[----:B------:R1:W-:Y:S04]  /*5610*/  STL [R1+0x10], R2 ;  /* 0x0000100201007387 */ /* 0x0003e80000100800 */
[----:B------:R1:W-:Y:S01]  /*5620*/  STL [R1+0x8], R0 ;  /* 0x0000080001007387 */ /* 0x0003e20000100800 */
[----:B------:R-:W-:-:S03]  /*5630*/  IMAD.SHL.U32 R235, R157, 0x2, RZ ;  /* 0x000000029deb7824 */ /* 0x000fc600078e00ff */
.L_x_3:
[----:B------:R-:W2:Y:S01]  /*5640*/  LDL.64 R156, [R1+0x30] ;  /* 0x00003000019c7983 */ /* 0x000ea20000100a00 */
[----:B------:R-:W-:Y:S04]  /*5650*/  DEPBAR.LE SB0, 0x0 ;  /* 0x000080000000791a */ /* 0x000fe80000000000 */
[----:B------:R-:W-:Y:S01]  /*5660*/  USHF.R.S32.HI UR8, URZ, 0x1f, UR18 ;  /* 0x0000001f3f087899 */ /* 0x000fe20008011412 */
[----:B------:R-:W3:Y:S01]  /*5670*/  LDL R3, [R1+0x40] ;  /* 0x0000400001037983 */ /* 0x000ee20000100800 */
[----:B------:R-:W-:Y:S02]  /*5680*/  UIMAD.WIDE.U32 UR24, UR18, UR6, URZ ;  /* 0x00000006121872a5 */ /* 0x000fe4000f8e003f */
[----:B------:R-:W-:Y:S01]  /*5690*/  UIMAD UR8, UR8, UR6, URZ ;  /* 0x00000006080872a4 */ /* 0x000fe2000f8e023f */
[----:B-1----:R-:W4:Y:S01]  /*56a0*/  LDL R2, [R1+0x14] ;  /* 0x0000140001027983 */ /* 0x002f220000100800 */
[----:B------:R-:W-:Y:S02]  /*56b0*/  USHF.L.U32 UR9, UR24, 0x7, URZ ;  /* 0x0000000718097899 */ /* 0x000fe4000800063f */
[----:B------:R-:W-:Y:S01]  /*56c0*/  UIMAD UR8, UR18, UR7, UR8 ;  /* 0x00000007120872a4 */ /* 0x000fe2000f8e0208 */
[----:B------:R-:W5:Y:S01]  /*56d0*/  LDL R68, [R1+0x10] ;  /* 0x0000100001447983 */ /* 0x000f620000100800 */
[----:B------:R-:W-:Y:S02]  /*56e0*/  UISETP.GT.AND UP1, UPT, UR18, URZ, UPT ;  /* 0x0000003f1200728c */ /* 0x000fe4000bf24270 */
[----:B------:R-:W-:Y:S01]  /*56f0*/  UIADD3 UR8, UR25, UR8, URZ ;  /* 0x0000000819087290 */ /* 0x000fe2000fffe03f */
[----:B------:R-:W-:Y:S01]  /*5700*/  BAR.SYNC.DEFER_BLOCKING 0x0 ;  /* 0x0000000000007b1d */ /* 0x000fe20000010000 */
[----:B------:R-:W-:Y:S02]  /*5710*/  UIADD3 UR18, UR18, -0x1, URZ ;  /* 0xffffffff12127890 */ /* 0x000fe4000fffe03f */
[----:B------:R-:W-:Y:S05]  /*5720*/  USHF.L.U64.HI UR8, UR24, 0x7, UR8 ;  /* 0x0000000718087899 */ /* 0x000fea0008010208 */
[----:B------:R-:W-:Y:S02]  /*5730*/  @UP1 USHF.L.U32 UR10, UR4, 0x6, URZ ;  /* 0x00000006040a1899 */ /* 0x000fe4000800063f */
[----:B------:R-:W-:Y:S02]  /*5740*/  @UP1 USHF.L.U64.HI UR17, UR4, UR13, UR5 ;  /* 0x0000000d04111299 */ /* 0x000fe40008010205 */
[----:B------:R-:W-:Y:S01]  /*5750*/  @UP1 UIMAD.WIDE.U32 UR24, UR18, UR4, URZ ;  /* 0x00000004121812a5 */ /* 0x000fe2000f8e003f */
[----:B------:R-:W1:Y:S08]  /*5760*/  LDSM.16.M88.4 R8, [R212+0x8100] ;  /* 0x00810000d408783b */ /* 0x000e700000000200 */
[----:B------:R-:W1:Y:S08]  /*5770*/  LDSM.16.M88.4 R16, [R212+0x8900] ;  /* 0x00890000d410783b */ /* 0x000e700000000200 */
[----:B------:R-:W1:Y:S08]  /*5780*/  LDSM.16.M88.4 R24, [R212+0x9100] ;  /* 0x00910000d418783b */ /* 0x000e700000000200 */
[----:B------:R-:W1:Y:S08]  /*5790*/  LDSM.16.M88.4 R32, [R212+0x9900] ;  /* 0x00990000d420783b */ /* 0x000e700000000200 */
[----:B------:R-:W1:Y:S02]  /*57a0*/  LDSM.16.M88.4 R40, [R212+0xa100] ;  /* 0x00a10000d428783b */ /* 0x000e640000000200 */
[C---:B-1----:R-:W-:Y:S06]  /*57b0*/  HMMA.16816.F32 R4, R140.reuse, R8, RZ ;  /* 0x000000088c04723c */ /* 0x042fec00000018ff */
[----:B------:R-:W1:Y:S02]  /*57c0*/  LDSM.16.M88.4 R48, [R212+0xa900] ;  /* 0x00a90000d430783b */ /* 0x000e640000000200 */
[C---:B------:R-:W-:Y:S06]  /*57d0*/  HMMA.16816.F32 R8, R140.reuse, R10, RZ ;  /* 0x0000000a8c08723c */ /* 0x040fec00000018ff */
[----:B------:R-:W1:Y:S02]  /*57e0*/  LDSM.16.M88.4 R56, [R212+0xb100] ;  /* 0x00b10000d438783b */ /* 0x000e640000000200 */
[C---:B------:R-:W-:Y:S06]  /*57f0*/  HMMA.16816.F32 R12, R140.reuse, R16, RZ ;  /* 0x000000108c0c723c */ /* 0x040fec00000018ff */
[----:B------:R-:W1:Y:S02]  /*5800*/  LDSM.16.M88.4 R64, [R212+0xb900] ;  /* 0x00b90000d440783b */ /* 0x000e640000000200 */
[C---:B------:R-:W-:Y:S06]  /*5810*/  HMMA.16816.F32 R16, R140.reuse, R18, RZ ;  /* 0x000000128c10723c */ /* 0x040fec00000018ff */
[----:B------:R-:W1:Y:S02]  /*5820*/  LDSM.16.M88.4 R136, [R219] ;  /* 0x00000000db88783b */ /* 0x000e640000000200 */
[C---:B------:R-:W-:Y:S06]  /*5830*/  HMMA.16816.F32 R20, R140.reuse, R24, RZ ;  /* 0x000000188c14723c */ /* 0x040fec00000018ff */
[----:B------:R-:W1:Y:S02]  /*5840*/  LDSM.16.M88.4 R148, [R234] ;  /* 0x00000000ea94783b */ /* 0x000e640000000200 */
[C---:B------:R-:W-:Y:S06]  /*5850*/  HMMA.16816.F32 R24, R140.reuse, R26, RZ ;  /* 0x0000001a8c18723c */ /* 0x040fec00000018ff */
[----:B------:R-:W1:Y:S02]  /*5860*/  LDSM.16.M88.4 R152, [R233] ;  /* 0x00000000e998783b */ /* 0x000e640000000200 */
[C---:B------:R-:W-:Y:S06]  /*5870*/  HMMA.16816.F32 R28, R140.reuse, R32, RZ ;  /* 0x000000208c1c723c */ /* 0x040fec00000018ff */
[----:B------:R-:W-:Y:S02]  /*5880*/  LDSM.16.M88.4 R160, [R228] ;  /* 0x00000000e4a0783b */ /* 0x000fe40000000200 */
[C---:B------:R-:W-:Y:S08]  /*5890*/  HMMA.16816.F32 R32, R140.reuse, R34, RZ ;  /* 0x000000228c20723c */ /* 0x040ff000000018ff */
[C---:B------:R-:W-:Y:S08]  /*58a0*/  HMMA.16816.F32 R36, R140.reuse, R40, RZ ;  /* 0x000000288c24723c */ /* 0x040ff000000018ff */
[C---:B------:R-:W-:Y:S08]  /*58b0*/  HMMA.16816.F32 R40, R140.reuse, R42, RZ ;  /* 0x0000002a8c28723c */ /* 0x040ff000000018ff */
[C---:B-1----:R-:W-:Y:S08]  /*58c0*/  HMMA.16816.F32 R44, R140.reuse, R48, RZ ;  /* 0x000000308c2c723c */ /* 0x042ff000000018ff */
[C---:B------:R-:W-:Y:S08]  /*58d0*/  HMMA.16816.F32 R48, R140.reuse, R50, RZ ;  /* 0x000000328c30723c */ /* 0x040ff000000018ff */
[C---:B------:R-:W-:Y:S08]  /*58e0*/  HMMA.16816.F32 R52, R140.reuse, R56, RZ ;  /* 0x000000388c34723c */ /* 0x040ff000000018ff */
[C---:B------:R-:W-:Y:S08]  /*58f0*/  HMMA.16816.F32 R56, R140.reuse, R58, RZ ;  /* 0x0000003a8c38723c */ /* 0x040ff000000018ff */
[C---:B------:R-:W-:Y:S08]  /*5900*/  HMMA.16816.F32 R60, R140.reuse, R64, RZ ;  /* 0x000000408c3c723c */ /* 0x040ff000000018ff */
[----:B------:R-:W-:Y:S08]  /*5910*/  HMMA.16816.F32 R64, R140, R66, RZ ;  /* 0x000000428c40723c */ /* 0x000ff000000018ff */
[C---:B------:R-:W-:Y:S08]  /*5920*/  HMMA.16816.F32 R4, R144.reuse, R136, R4 ;  /* 0x000000889004723c */ /* 0x040ff00000001804 */
[C---:B------:R-:W-:Y:S01]  /*5930*/  HMMA.16816.F32 R8, R144.reuse, R138, R8 ;  /* 0x0000008a9008723c */ /* 0x040fe20000001808 */
[----:B------:R-:W1:Y:S07]  /*5940*/  LDSM.16.M88.4 R136, [R232] ;  /* 0x00000000e888783b */ /* 0x000e6e0000000200 */
[C---:B------:R-:W-:Y:S08]  /*5950*/  HMMA.16816.F32 R12, R144.reuse, R148, R12 ;  /* 0x00000094900c723c */ /* 0x040ff0000000180c */
[C---:B------:R-:W-:Y:S01]  /*5960*/  HMMA.16816.F32 R16, R144.reuse, R150, R16 ;  /* 0x000000969010723c */ /* 0x040fe20000001810 */
[----:B------:R-:W1:Y:S07]  /*5970*/  LDSM.16.M88.4 R148, [R231] ;  /* 0x00000000e794783b */ /* 0x000e6e0000000200 */
[C---:B------:R-:W-:Y:S08]  /*5980*/  HMMA.16816.F32 R20, R144.reuse, R152, R20 ;  /* 0x000000989014723c */ /* 0x040ff00000001814 */
[C---:B------:R-:W-:Y:S01]  /*5990*/  HMMA.16816.F32 R24, R144.reuse, R154, R24 ;  /* 0x0000009a9018723c */ /* 0x040fe20000001818 */
[----:B------:R-:W2:Y:S07]  /*59a0*/  LDSM.16.M88.4 R152, [R230] ;  /* 0x00000000e698783b */ /* 0x000eae0000000200 */
[C---:B-1----:R-:W-:Y:S08]  /*59b0*/  HMMA.16816.F32 R28, R144.reuse, R136, R28 ;  /* 0x00000088901c723c */ /* 0x042ff0000000181c */
[C---:B------:R-:W-:Y:S08]  /*59c0*/  HMMA.16816.F32 R32, R144.reuse, R138, R32 ;  /* 0x0000008a9020723c */ /* 0x040ff00000001820 */
[C---:B------:R-:W-:Y:S08]  /*59d0*/  HMMA.16816.F32 R36, R144.reuse, R148, R36 ;  /* 0x000000949024723c */ /* 0x040ff00000001824 */
[C---:B------:R-:W-:Y:S08]  /*59e0*/  HMMA.16816.F32 R40, R144.reuse, R150, R40 ;  /* 0x000000969028723c */ /* 0x040ff00000001828 */
[C---:B--2---:R-:W-:Y:S08]  /*59f0*/  HMMA.16816.F32 R44, R144.reuse, R152, R44 ;  /* 0x00000098902c723c */ /* 0x044ff0000000182c */
[C---:B------:R-:W-:Y:S04]  /*5a00*/  HMMA.16816.F32 R48, R144.reuse, R154, R48 ;  /* 0x0000009a9030723c */ /* 0x040fe80000001830 */
[----:B------:R-:W-:Y:S02]  /*5a10*/  IADD3 R0, P5, R156, UR9, RZ ;  /* 0x000000099c007c10 */ /* 0x000fe4000ffbe0ff */
[----:B------:R-:W1:Y:S02]  /*5a20*/  LDSM.16.M88.4 R156, [R229] ;  /* 0x00000000e59c783b */ /* 0x000e640000000200 */
[----:B------:R-:W-:Y:S04]  /*5a30*/  LEA R168, P4, R0, c[0x0][0x1f8], 0x1 ;  /* 0x00007e0000a87a11 */ /* 0x000fe800078808ff */
[----:B---3--:R-:W-:Y:S02]  /*5a40*/  IADD3.X R3, R3, UR8, RZ, P5, !PT ;  /* 0x0000000803037c10 */ /* 0x008fe4000affe4ff */
[----:B----4-:R-:W-:Y:S01]  /*5a50*/  IADD3 R2, P2, R2, UR9, RZ ;  /* 0x0000000902027c10 */ /* 0x010fe2000ff5e0ff */
[----:B------:R-:W-:Y:S01]  /*5a60*/  @UP1 USHF.R.S32.HI UR9, URZ, 0x1f, UR18 ;  /* 0x0000001f3f091899 */ /* 0x000fe20008011412 */
[----:B------:R-:W-:Y:S02]  /*5a70*/  LEA.HI.X R169, R0, c[0x0][0x1fc], R3, 0x1, P4 ;  /* 0x00007f0000a97a11 */ /* 0x000fe400020f0c03 */
[----:B------:R-:W-:Y:S01]  /*5a80*/  LEA R170, P1, R2, c[0x0][0x1f8], 0x1 ;  /* 0x00007e0002aa7a11 */ /* 0x000fe200078208ff */
[----:B------:R-:W-:Y:S01]  /*5a90*/  @UP1 UIMAD UR9, UR9, UR4, URZ ;  /* 0x00000004090912a4 */ /* 0x000fe2000f8e023f */
[----:B-----5:R-:W-:Y:S01]  /*5aa0*/  IADD3.X R68, R68, UR8, RZ, P2, !PT ;  /* 0x0000000844447c10 */ /* 0x020fe200097fe4ff */
[----:B------:R-:W-:Y:S01]  /*5ab0*/  @!PT LDS RZ, [RZ] ;  /* 0x00000000fffff984 */ /* 0x000fe20000000800 */
[----:B------:R-:W-:Y:S01]  /*5ac0*/  @!PT LDS RZ, [RZ] ;  /* 0x00000000fffff984 */ /* 0x000fe20000000800 */
[----:B------:R-:W-:Y:S01]  /*5ad0*/  @!PT LDS RZ, [RZ] ;  /* 0x00000000fffff984 */ /* 0x000fe20000000800 */
[----:B------:R2:W-:Y:S01]  /*5ae0*/  LDGSTS.E.BYPASS.LTC128B.128 [R235+0x100], [R168.64], !P3 ;  /* 0x00100000a8eb7fae */ /* 0x0005e2000d901d56 */
[----:B------:R-:W-:Y:S02]  /*5af0*/  @UP1 USHF.L.U32 UR8, UR24, 0x7, URZ ;  /* 0x0000000718081899 */ /* 0x000fe4000800063f */
[----:B------:R-:W-:Y:S01]  /*5b00*/  LEA.HI.X R171, R2, c[0x0][0x1fc], R68, 0x1, P1 ;  /* 0x00007f0002ab7a11 */ /* 0x000fe200008f0c44 */
[----:B------:R-:W-:Y:S01]  /*5b10*/  @UP1 UIMAD UR9, UR18, UR5, UR9 ;  /* 0x00000005120912a4 */ /* 0x000fe2000f8e0209 */
[----:B------:R-:W-:Y:S03]  /*5b20*/  IADD3 R2, P1, R168, UR16, RZ ;  /* 0x00000010a8027c10 */ /* 0x000fe6000ff3e0ff */
[----:B------:R3:W-:Y:S01]  /*5b30*/  LDGSTS.E.BYPASS.LTC128B.128 [R235+0x4100], [R170.64], !P0 ;  /* 0x04100000aaeb7fae */ /* 0x0007e2000c101d56 */
[----:B------:R-:W-:Y:S01]  /*5b40*/  IADD3.X R3, R169, UR15, RZ, P1, !PT ;  /* 0x0000000fa9037c10 */ /* 0x000fe20008ffe4ff */
[----:B------:R-:W-:Y:S01]  /*5b50*/  @UP1 UIADD3 UR9, UR25, UR9, URZ ;  /* 0x0000000919091290 */ /* 0x000fe2000fffe03f */
[----:B------:R-:W-:Y:S03]  /*5b60*/  IADD3 R136, P1, R2, UR16, RZ ;  /* 0x0000001002887c10 */ /* 0x000fe6000ff3e0ff */
[----:B------:R-:W-:Y:S01]  /*5b70*/  @UP1 USHF.L.U64.HI UR9, UR24, 0x7, UR9 ;  /* 0x0000000718091899 */ /* 0x000fe20008010209 */
[----:B------:R-:W-:Y:S01]  /*5b80*/  IADD3.X R137, R3, UR15, RZ, P1, !PT ;  /* 0x0000000f03897c10 */ /* 0x000fe20008ffe4ff */
[----:B------:R4:W-:Y:S01]  /*5b90*/  LDGSTS.E.BYPASS.LTC128B.128 [R235+0x1100], [R2.64], !P3 ;  /* 0x0110000002eb7fae */ /* 0x0009e2000d901d56 */
[----:B------:R-:W-:Y:S04]  /*5ba0*/  IADD3 R138, P2, R136, UR16, RZ ;  /* 0x00000010888a7c10 */ /* 0x000fe8000ff5e0ff */
[----:B------:R-:W-:Y:S03]  /*5bb0*/  IADD3.X R139, R137, UR15, RZ, P2, !PT ;  /* 0x0000000f898b7c10 */ /* 0x000fe600097fe4ff */
[----:B------:R4:W-:Y:S01]  /*5bc0*/  LDGSTS.E.BYPASS.LTC128B.128 [R235+0x5100], [R2.64+0x80], !P0 ;  /* 0x0510008002eb7fae */ /* 0x0009e2000c101d56 */
[C---:B-1----:R-:W-:Y:S03]  /*5bd0*/  HMMA.16816.F32 R52, R144.reuse, R156, R52 ;  /* 0x0000009c9034723c */ /* 0x042fe60000001834 */
[----:B--2---:R-:W-:Y:S04]  /*5be0*/  IADD3 R168, P4, R2, UR12, RZ ;  /* 0x0000000c02a87c10 */ /* 0x004fe8000ff9e0ff */
[----:B------:R1:W-:Y:S01]  /*5bf0*/  LDGSTS.E.BYPASS.LTC128B.128 [R235+0x2100], [R136.64], !P3 ;  /* 0x0210000088eb7fae */ /* 0x0003e2000d901d56 */
[C---:B------:R-:W-:Y:S04]  /*5c00*/  HMMA.16816.F32 R56, R144.reuse, R158, R56 ;  /* 0x0000009e9038723c */ /* 0x040fe80000001838 */
[----:B------:R-:W-:Y:S04]  /*5c10*/  IADD3.X R169, R3, UR11, RZ, P4, !PT ;  /* 0x0000000b03a97c10 */ /* 0x000fe8000a7fe4ff */
[C---:B------:R-:W-:Y:S01]  /*5c20*/  HMMA.16816.F32 R60, R144.reuse, R160, R60 ;  /* 0x000000a0903c723c */ /* 0x040fe2000000183c */
[----:B------:R3:W-:Y:S07]  /*5c30*/  LDGSTS.E.BYPASS.LTC128B.128 [R235+0x6100], [R168.64], !P0 ;  /* 0x06100000a8eb7fae */ /* 0x0007ee000c101d56 */
[----:B------:R-:W-:Y:S01]  /*5c40*/  HMMA.16816.F32 R64, R144, R162, R64 ;  /* 0x000000a29040723c */ /* 0x000fe20000001840 */
[----:B------:R1:W-:Y:S03]  /*5c50*/  LDGSTS.E.BYPASS.LTC128B.128 [R235+0x3100], [R138.64], !P3 ;  /* 0x031000008aeb7fae */ /* 0x0003e6000d901d56 */
[----:B----4-:R-:W-:Y:S04]  /*5c60*/  IADD3 R2, P1, R136, UR12, RZ ;  /* 0x0000000c88027c10 */ /* 0x010fe8000ff3e0ff */
[----:B------:R-:W-:Y:S02]  /*5c70*/  IADD3.X R3, R137, UR11, RZ, P1, !PT ;  /* 0x0000000b89037c10 */ /* 0x000fe40008ffe4ff */
[----:B------:R-:W-:Y:S03]  /*5c80*/  PLOP3.LUT P1, PT, PT, PT, UP1, 0x80, 0x0 ;  /* 0x000000000000781c */ /* 0x000fe60003f2f018 */
[----:B------:R2:W-:Y:S08]  /*5c90*/  LDGSTS.E.BYPASS.LTC128B.128 [R235+0x7100], [R2.64], !P0 ;  /* 0x0710000002eb7fae */ /* 0x0005f0000c101d56 */
[----:B---3--:R-:W-:Y:S08]  /*5ca0*/  LDSM.16.M88.4 R168, [R218+0x8900] ;  /* 0x00890000daa8783b */ /* 0x008ff00000000200 */
[----:B-1----:R-:W1:Y:S08]  /*5cb0*/  LDSM.16.M88.4 R136, [R218+0x8100] ;  /* 0x00810000da88783b */ /* 0x002e700000000200 */
[----:B------:R-:W3:Y:S08]  /*5cc0*/  LDSM.16.M88.4 R172, [R218+0x9100] ;  /* 0x00910000daac783b */ /* 0x000ef00000000200 */
[----:B------:R-:W0:Y:S08]  /*5cd0*/  LDGDEPBAR ;  /* 0x00000000000079af */ /* 0x000e300000000000 */
[----:B------:R-:W4:Y:S08]  /*5ce0*/  LDSM.16.M88.4 R148, [R218+0x9900] ;  /* 0x00990000da94783b */ /* 0x000f300000000200 */
[----:B------:R-:W5:Y:S01]  /*5cf0*/  LDSM.16.M88.4 R176, [R218+0xa100] ;  /* 0x00a10000dab0783b */ /* 0x000f620000000200 */
[C---:B-1----:R-:W-:Y:S07]  /*5d00*/  HMMA.16816.F32 R4, R164.reuse, R136, R4 ;  /* 0x00000088a404723c */ /* 0x042fee0000001804 */
[----:B------:R-:W1:Y:S01]  /*5d10*/  LDSM.16.M88.4 R152, [R218+0xa900] ;  /* 0x00a90000da98783b */ /* 0x000e620000000200 */
[C---:B------:R-:W-:Y:S07]  /*5d20*/  HMMA.16816.F32 R8, R164.reuse, R138, R8 ;  /* 0x0000008aa408723c */ /* 0x040fee0000001808 */
[----:B------:R-:W1:Y:S01]  /*5d30*/  LDSM.16.M88.4 R180, [R218+0xb100] ;  /* 0x00b10000dab4783b */ /* 0x000e620000000200 */
[C---:B------:R-:W-:Y:S07]  /*5d40*/  HMMA.16816.F32 R12, R164.reuse, R168, R12 ;  /* 0x000000a8a40c723c */ /* 0x040fee000000180c */
[----:B------:R-:W1:Y:S01]  /*5d50*/  LDSM.16.M88.4 R156, [R218+0xb900] ;  /* 0x00b90000da9c783b */ /* 0x000e620000000200 */
[C---:B------:R-:W-:Y:S07]  /*5d60*/  HMMA.16816.F32 R16, R164.reuse, R170, R16 ;  /* 0x000000aaa410723c */ /* 0x040fee0000001810 */
[----:B------:R-:W1:Y:S01]  /*5d70*/  LDSM.16.M88.4 R136, [R215] ;  /* 0x00000000d788783b */ /* 0x000e620000000200 */
[C---:B---3--:R-:W-:Y:S07]  /*5d80*/  HMMA.16816.F32 R20, R164.reuse, R172, R20 ;  /* 0x000000aca414723c */ /* 0x048fee0000001814 */
[----:B------:R-:W-:Y:S01]  /*5d90*/  LDSM.16.M88.4 R160, [R215+0x1000] ;  /* 0x00100000d7a0783b */ /* 0x000fe20000000200 */
[C---:B------:R-:W-:Y:S07]  /*5da0*/  HMMA.16816.F32 R24, R164.reuse, R174, R24 ;  /* 0x000000aea418723c */ /* 0x040fee0000001818 */
[----:B------:R-:W-:Y:S01]  /*5db0*/  LDSM.16.M88.4 R168, [R215+0x1800] ;  /* 0x00180000d7a8783b */ /* 0x000fe20000000200 */
[C---:B----4-:R-:W-:Y:S07]  /*5dc0*/  HMMA.16816.F32 R28, R164.reuse, R148, R28 ;  /* 0x00000094a41c723c */ /* 0x050fee000000181c */
[----:B------:R-:W-:Y:S01]  /*5dd0*/  LDSM.16.M88.4 R172, [R215+0x2000] ;  /* 0x00200000d7ac783b */ /* 0x000fe20000000200 */
[C---:B------:R-:W-:Y:S07]  /*5de0*/  HMMA.16816.F32 R32, R164.reuse, R150, R32 ;  /* 0x00000096a420723c */ /* 0x040fee0000001820 */
[----:B------:R-:W3:Y:S01]  /*5df0*/  LDSM.16.M88.4 R148, [R215+0x800] ;  /* 0x00080000d794783b */ /* 0x000ee20000000200 */
[C---:B-----5:R-:W-:Y:S07]  /*5e00*/  HMMA.16816.F32 R36, R164.reuse, R176, R36 ;  /* 0x000000b0a424723c */ /* 0x060fee0000001824 */
[----:B------:R-:W-:Y:S01]  /*5e10*/  LDSM.16.M88.4 R192, [R212+0xc100] ;  /* 0x00c10000d4c0783b */ /* 0x000fe20000000200 */
[C---:B------:R-:W-:Y:S07]  /*5e20*/  HMMA.16816.F32 R40, R164.reuse, R178, R40 ;  /* 0x000000b2a428723c */ /* 0x040fee0000001828 */
[----:B------:R-:W-:Y:S01]  /*5e30*/  LDSM.16.M88.4 R176, [R215+0x3000] ;  /* 0x00300000d7b0783b */ /* 0x000fe20000000200 */
[C---:B-1----:R-:W-:Y:S07]  /*5e40*/  HMMA.16816.F32 R44, R164.reuse, R152, R44 ;  /* 0x00000098a42c723c */ /* 0x042fee000000182c */
[----:B------:R-:W-:Y:S01]  /*5e50*/  LDSM.16.M88.4 R204, [R218+0xf900] ;  /* 0x00f90000dacc783b */ /* 0x000fe20000000200 */
[C---:B------:R-:W-:Y:S07]  /*5e60*/  HMMA.16816.F32 R48, R164.reuse, R154, R48 ;  /* 0x0000009aa430723c */ /* 0x040fee0000001830 */
[----:B------:R-:W1:Y:S01]  /*5e70*/  LDSM.16.M88.4 R152, [R215+0x2800] ;  /* 0x00280000d798783b */ /* 0x000e620000000200 */
[C---:B------:R-:W-:Y:S08]  /*5e80*/  HMMA.16816.F32 R52, R164.reuse, R180, R52 ;  /* 0x000000b4a434723c */ /* 0x040ff00000001834 */
[C---:B------:R-:W-:Y:S01]  /*5e90*/  HMMA.16816.F32 R56, R164.reuse, R182, R56 ;  /* 0x000000b6a438723c */ /* 0x040fe20000001838 */
[----:B------:R-:W4:Y:S07]  /*5ea0*/  LDSM.16.M88.4 R180, [R215+0x3800] ;  /* 0x00380000d7b4783b */ /* 0x000f2e0000000200 */
[C---:B------:R-:W-:Y:S08]  /*5eb0*/  HMMA.16816.F32 R60, R164.reuse, R156, R60 ;  /* 0x0000009ca43c723c */ /* 0x040ff0000000183c */
[----:B------:R-:W-:Y:S01]  /*5ec0*/  HMMA.16816.F32 R64, R164, R158, R64 ;  /* 0x0000009ea440723c */ /* 0x000fe20000001840 */
[----:B------:R-:W5:Y:S07]  /*5ed0*/  LDSM.16.M88.4 R156, [R212+0xc900] ;  /* 0x00c90000d49c783b */ /* 0x000f6e0000000200 */
[C---:B------:R-:W-:Y:S08]  /*5ee0*/  HMMA.16816.F32 R4, R184.reuse, R136, R4 ;  /* 0x00000088b804723c */ /* 0x040ff00000001804 */
[C---:B------:R-:W-:Y:S01]  /*5ef0*/  HMMA.16816.F32 R8, R184.reuse, R138, R8 ;  /* 0x0000008ab808723c */ /* 0x040fe20000001808 */
[----:B------:R-:W1:Y:S07]  /*5f00*/  LDSM.16.M88.4 R136, [R212+0xd100] ;  /* 0x00d10000d488783b */ /* 0x000e6e0000000200 */
[C---:B---3--:R-:W-:Y:S08]  /*5f10*/  HMMA.16816.F32 R12, R184.reuse, R148, R12 ;  /* 0x00000094b80c723c */ /* 0x048ff0000000180c */
[C---:B------:R-:W-:Y:S01]  /*5f20*/  HMMA.16816.F32 R16, R184.reuse, R150, R16 ;  /* 0x00000096b810723c */ /* 0x040fe20000001810 */
[----:B------:R-:W3:Y:S07]  /*5f30*/  LDSM.16.M88.4 R148, [R212+0xd900] ;  /* 0x00d90000d494783b */ /* 0x000eee0000000200 */
[C---:B------:R-:W-:Y:S08]  /*5f40*/  HMMA.16816.F32 R20, R184.reuse, R160, R20 ;  /* 0x000000a0b814723c */ /* 0x040ff00000001814 */
[C---:B------:R-:W-:Y:S01]  /*5f50*/  HMMA.16816.F32 R24, R184.reuse, R162, R24 ;  /* 0x000000a2b818723c */ /* 0x040fe20000001818 */
[----:B------:R-:W2:Y:S07]  /*5f60*/  LDSM.16.M88.4 R160, [R212+0xe100] ;  /* 0x00e10000d4a0783b */ /* 0x000eae0000000200 */
[C---:B------:R-:W-:Y:S08]  /*5f70*/  HMMA.16816.F32 R28, R184.reuse, R168, R28 ;  /* 0x000000a8b81c723c */ /* 0x040ff0000000181c */
[C---:B------:R-:W-:Y:S01]  /*5f80*/  HMMA.16816.F32 R32, R184.reuse, R170, R32 ;  /* 0x000000aab820723c */ /* 0x040fe20000001820 */
[----:B------:R-:W-:Y:S07]  /*5f90*/  LDSM.16.M88.4 R168, [R212+0xf100] ;  /* 0x00f10000d4a8783b */ /* 0x000fee0000000200 */
[C---:B------:R-:W-:Y:S08]  /*5fa0*/  HMMA.16816.F32 R36, R184.reuse, R172, R36 ;  /* 0x000000acb824723c */ /* 0x040ff00000001824 */
[C---:B------:R-:W-:Y:S01]  /*5fb0*/  HMMA.16816.F32 R40, R184.reuse, R174, R40 ;  /* 0x000000aeb828723c */ /* 0x040fe20000001828 */
[----:B------:R-:W-:Y:S07]  /*5fc0*/  LDSM.16.M88.4 R172, [R212+0xf900] ;  /* 0x00f90000d4ac783b */ /* 0x000fee0000000200 */
[C---:B-1----:R-:W-:Y:S08]  /*5fd0*/  HMMA.16816.F32 R44, R184.reuse, R152, R44 ;  /* 0x00000098b82c723c */ /* 0x042ff0000000182c */
[C---:B------:R-:W-:Y:S01]  /*5fe0*/  HMMA.16816.F32 R48, R184.reuse, R154, R48 ;  /* 0x0000009ab830723c */ /* 0x040fe20000001830 */
[----:B------:R-:W1:Y:S07]  /*5ff0*/  LDSM.16.M88.4 R152, [R212+0xe900] ;  /* 0x00e90000d498783b */ /* 0x000e6e0000000200 */
[C---:B------:R-:W-:Y:S08]  /*6000*/  HMMA.16816.F32 R52, R184.reuse, R176, R52 ;  /* 0x000000b0b834723c */ /* 0x040ff00000001834 */
[C---:B------:R-:W-:Y:S01]  /*6010*/  HMMA.16816.F32 R56, R184.reuse, R178, R56 ;  /* 0x000000b2b838723c */ /* 0x040fe20000001838 */
[----:B------:R-:W1:Y:S07]  /*6020*/  LDSM.16.M88.4 R176, [R227] ;  /* 0x00000000e3b0783b */ /* 0x000e6e0000000200 */
[C---:B----4-:R-:W-:Y:S08]  /*6030*/  HMMA.16816.F32 R60, R184.reuse, R180, R60 ;  /* 0x000000b4b83c723c */ /* 0x050ff0000000183c */
[----:B------:R-:W-:Y:S01]  /*6040*/  HMMA.16816.F32 R64, R184, R182, R64 ;  /* 0x000000b6b840723c */ /* 0x000fe20000001840 */
[----:B------:R-:W4:Y:S07]  /*6050*/  LDSM.16.M88.4 R180, [R226] ;  /* 0x00000000e2b4783b */ /* 0x000f2e0000000200 */
[C---:B------:R-:W-:Y:S08]  /*6060*/  HMMA.16816.F32 R4, R188.reuse, R192, R4 ;  /* 0x000000c0bc04723c */ /* 0x040ff00000001804 */
[C---:B------:R-:W-:Y:S01]  /*6070*/  HMMA.16816.F32 R8, R188.reuse, R194, R8 ;  /* 0x000000c2bc08723c */ /* 0x040fe20000001808 */
[----:B------:R-:W1:Y:S07]  /*6080*/  LDSM.16.M88.4 R192, [R225] ;  /* 0x00000000e1c0783b */ /* 0x000e6e0000000200 */
[C---:B-----5:R-:W-:Y:S08]  /*6090*/  HMMA.16816.F32 R12, R188.reuse, R156, R12 ;  /* 0x0000009cbc0c723c */ /* 0x060ff0000000180c */
[C---:B------:R-:W-:Y:S01]  /*60a0*/  HMMA.16816.F32 R16, R188.reuse, R158, R16 ;  /* 0x0000009ebc10723c */ /* 0x040fe20000001810 */
[----:B------:R-:W5:Y:S07]  /*60b0*/  LDSM.16.M88.4 R156, [R224] ;  /* 0x00000000e09c783b */ /* 0x000f6e0000000200 */
[C---:B------:R-:W-:Y:S08]  /*60c0*/  HMMA.16816.F32 R20, R188.reuse, R136, R20 ;  /* 0x00000088bc14723c */ /* 0x040ff00000001814 */
[C---:B------:R-:W-:Y:S01]  /*60d0*/  HMMA.16816.F32 R24, R188.reuse, R138, R24 ;  /* 0x0000008abc18723c */ /* 0x040fe20000001818 */
[----:B------:R-:W4:Y:S07]  /*60e0*/  LDSM.16.M88.4 R136, [R223] ;  /* 0x00000000df88783b */ /* 0x000f2e0000000200 */
[C---:B---3--:R-:W-:Y:S08]  /*60f0*/  HMMA.16816.F32 R28, R188.reuse, R148, R28 ;  /* 0x00000094bc1c723c */ /* 0x048ff0000000181c */
[C---:B------:R-:W-:Y:S01]  /*6100*/  HMMA.16816.F32 R32, R188.reuse, R150, R32 ;  /* 0x00000096bc20723c */ /* 0x040fe20000001820 */
[----:B------:R-:W3:Y:S07]  /*6110*/  LDSM.16.M88.4 R148, [R222] ;  /* 0x00000000de94783b */ /* 0x000eee0000000200 */
[C---:B--2---:R-:W-:Y:S08]  /*6120*/  HMMA.16816.F32 R36, R188.reuse, R160, R36 ;  /* 0x000000a0bc24723c */ /* 0x044ff00000001824 */
[C---:B------:R-:W-:Y:S01]  /*6130*/  HMMA.16816.F32 R40, R188.reuse, R162, R40 ;  /* 0x000000a2bc28723c */ /* 0x040fe20000001828 */
[----:B------:R-:W-:Y:S07]  /*6140*/  LDSM.16.M88.4 R160, [R220] ;  /* 0x00000000dca0783b */ /* 0x000fee0000000200 */
[C---:B-1----:R-:W-:Y:S08]  /*6150*/  HMMA.16816.F32 R44, R188.reuse, R152, R44 ;  /* 0x00000098bc2c723c */ /* 0x042ff0000000182c */
[C---:B------:R-:W-:Y:S01]  /*6160*/  HMMA.16816.F32 R48, R188.reuse, R154, R48 ;  /* 0x0000009abc30723c */ /* 0x040fe20000001830 */
[----:B------:R-:W1:Y:S07]  /*6170*/  LDSM.16.M88.4 R152, [R221] ;  /* 0x00000000dd98783b */ /* 0x000e6e0000000200 */
[C---:B------:R-:W-:Y:S08]  /*6180*/  HMMA.16816.F32 R52, R188.reuse, R168, R52 ;  /* 0x000000a8bc34723c */ /* 0x040ff00000001834 */
[C---:B------:R-:W-:Y:S01]  /*6190*/  HMMA.16816.F32 R56, R188.reuse, R170, R56 ;  /* 0x000000aabc38723c */ /* 0x040fe20000001838 */
[----:B------:R-:W-:Y:S07]  /*61a0*/  LDSM.16.M88.4 R168, [R218+0xd100] ;  /* 0x00d10000daa8783b */ /* 0x000fee0000000200 */
[C---:B------:R-:W-:Y:S08]  /*61b0*/  HMMA.16816.F32 R60, R188.reuse, R172, R60 ;  /* 0x000000acbc3c723c */ /* 0x040ff0000000183c */
[----:B------:R-:W-:Y:S01]  /*61c0*/  HMMA.16816.F32 R64, R188, R174, R64 ;  /* 0x000000aebc40723c */ /* 0x000fe20000001840 */
[----:B------:R-:W-:Y:S07]  /*61d0*/  LDSM.16.M88.4 R172, [R218+0xd900] ;  /* 0x00d90000daac783b */ /* 0x000fee0000000200 */
[C---:B------:R-:W-:Y:S08]  /*61e0*/  HMMA.16816.F32 R4, R196.reuse, R176, R4 ;  /* 0x000000b0c404723c */ /* 0x040ff00000001804 */
[C---:B------:R-:W-:Y:S01]  /*61f0*/  HMMA.16816.F32 R8, R196.reuse, R178, R8 ;  /* 0x000000b2c408723c */ /* 0x040fe20000001808 */
[----:B------:R-:W-:Y:S07]  /*6200*/  LDSM.16.M88.4 R176, [R218+0xe100] ;  /* 0x00e10000dab0783b */ /* 0x000fee0000000200 */
[C---:B----4-:R-:W-:Y:S08]  /*6210*/  HMMA.16816.F32 R12, R196.reuse, R180, R12 ;  /* 0x000000b4c40c723c */ /* 0x050ff0000000180c */
[C---:B------:R-:W-:Y:S01]  /*6220*/  HMMA.16816.F32 R16, R196.reuse, R182, R16 ;  /* 0x000000b6c410723c */ /* 0x040fe20000001810 */
[----:B------:R-:W-:Y:S07]  /*6230*/  LDSM.16.M88.4 R180, [R218+0xe900] ;  /* 0x00e90000dab4783b */ /* 0x000fee0000000200 */
[C---:B------:R-:W-:Y:S08]  /*6240*/  HMMA.16816.F32 R20, R196.reuse, R192, R20 ;  /* 0x000000c0c414723c */ /* 0x040ff00000001814 */
[C---:B------:R-:W-:Y:S01]  /*6250*/  HMMA.16816.F32 R24, R196.reuse, R194, R24 ;  /* 0x000000c2c418723c */ /* 0x040fe20000001818 */
[----:B------:R-:W-:Y:S07]  /*6260*/  LDSM.16.M88.4 R192, [R218+0xf100] ;  /* 0x00f10000dac0783b */ /* 0x000fee0000000200 */
[C---:B-----5:R-:W-:Y:S08]  /*6270*/  HMMA.16816.F32 R28, R196.reuse, R156, R28 ;  /* 0x0000009cc41c723c */ /* 0x060ff0000000181c */
[C---:B------:R-:W-:Y:S01]  /*6280*/  HMMA.16816.F32 R32, R196.reuse, R158, R32 ;  /* 0x0000009ec420723c */ /* 0x040fe20000001820 */
[----:B------:R-:W2:Y:S07]  /*6290*/  LDSM.16.M88.4 R156, [R218+0xc100] ;  /* 0x00c10000da9c783b */ /* 0x000eae0000000200 */
[C---:B------:R-:W-:Y:S08]  /*62a0*/  HMMA.16816.F32 R36, R196.reuse, R136, R36 ;  /* 0x00000088c424723c */ /* 0x040ff00000001824 */
[C---:B------:R-:W-:Y:S01]  /*62b0*/  HMMA.16816.F32 R40, R196.reuse, R138, R40 ;  /* 0x0000008ac428723c */ /* 0x040fe20000001828 */
[----:B------:R-:W4:Y:S07]  /*62c0*/  LDSM.16.M88.4 R136, [R218+0xc900] ;  /* 0x00c90000da88783b */ /* 0x000f2e0000000200 */
[C---:B---3--:R-:W-:Y:S08]  /*62d0*/  HMMA.16816.F32 R44, R196.reuse, R148, R44 ;  /* 0x00000094c42c723c */ /* 0x048ff0000000182c */
[C---:B------:R-:W-:Y:S01]  /*62e0*/  HMMA.16816.F32 R48, R196.reuse, R150, R48 ;  /* 0x00000096c430723c */ /* 0x040fe20000001830 */
[----:B------:R-:W3:Y:S07]  /*62f0*/  LDSM.16.M88.4 R148, [R215+0x4000] ;  /* 0x00400000d794783b */ /* 0x000eee0000000200 */
[C---:B-1----:R-:W-:Y:S08]  /*6300*/  HMMA.16816.F32 R52, R196.reuse, R152, R52 ;  /* 0x00000098c434723c */ /* 0x042ff00000001834 */
[C---:B------:R-:W-:Y:S08]  /*6310*/  HMMA.16816.F32 R56, R196.reuse, R154, R56 ;  /* 0x0000009ac438723c */ /* 0x040ff00000001838 */
[C---:B------:R-:W-:Y:S08]  /*6320*/  HMMA.16816.F32 R60, R196.reuse, R160, R60 ;  /* 0x000000a0c43c723c */ /* 0x040ff0000000183c */
[----:B------:R-:W-:Y:S08]  /*6330*/  HMMA.16816.F32 R64, R196, R162, R64 ;  /* 0x000000a2c440723c */ /* 0x000ff00000001840 */
[C---:B--2---:R-:W-:Y:S08]  /*6340*/  HMMA.16816.F32 R4, R200.reuse, R156, R4 ;  /* 0x0000009cc804723c */ /* 0x044ff00000001804 */
[C---:B------:R-:W-:Y:S08]  /*6350*/  HMMA.16816.F32 R8, R200.reuse, R158, R8 ;  /* 0x0000009ec808723c */ /* 0x040ff00000001808 */
[C---:B----4-:R-:W-:Y:S08]  /*6360*/  HMMA.16816.F32 R12, R200.reuse, R136, R12 ;  /* 0x00000088c80c723c */ /* 0x050ff0000000180c */
[C---:B------:R-:W-:Y:S01]  /*6370*/  HMMA.16816.F32 R16, R200.reuse, R138, R16 ;  /* 0x0000008ac810723c */ /* 0x040fe20000001810 */
[----:B------:R-:W1:Y:S07]  /*6380*/  LDSM.16.M88.4 R136, [R215+0x4800] ;  /* 0x00480000d788783b */ /* 0x000e6e0000000200 */
[C---:B------:R-:W-:Y:S08]  /*6390*/  HMMA.16816.F32 R20, R200.reuse, R168, R20 ;  /* 0x000000a8c814723c */ /* 0x040ff00000001814 */
        /* <DEDUP_REMOVED lines=10> */
[----:B------:R-:W-:Y:S08]  /*6440*/  HMMA.16816.F32 R64, R200, R206, R64 ;  /* 0x000000cec840723c */ /* 0x000ff00000001840 */
[C---:B---3--:R-:W-:Y:S08]  /*6450*/  HMMA.16816.F32 R4, R208.reuse, R148, R4 ;  /* 0x00000094d004723c */ /* 0x048ff00000001804 */
[C---:B------:R-:W-:Y:S08]  /*6460*/  HMMA.16816.F32 R8, R208.reuse, R150, R8 ;  /* 0x00000096d008723c */ /* 0x040ff00000001808 */
[C---:B-1----:R-:W-:Y:S08]  /*6470*/  HMMA.16816.F32 R12, R208.reuse, R136, R12 ;  /* 0x00000088d00c723c */ /* 0x042ff0000000180c */
[----:B------:R-:W-:Y:S01]  /*6480*/  FMUL.FTZ R4, R4, c[0x0][0x320] ;  /* 0x0000c80004047a20 */ /* 0x000fe20000410000 */
[C---:B------:R-:W-:Y:S03]  /*6490*/  HMMA.16816.F32 R16, R208.reuse, R138, R16 ;  /* 0x0000008ad010723c */ /* 0x040fe60000001810 */
[----:B------:R-:W-:Y:S01]  /*64a0*/  MUFU.TANH R150, R4 ;  /* 0x0000000400967308 */ /* 0x000fe20000002400 */
[----:B------:R-:W-:Y:S02]  /*64b0*/  FMUL.FTZ R5, R5, c[0x0][0x320] ;  /* 0x0000c80005057a20 */ /* 0x000fe40000410000 */
[----:B------:R-:W-:Y:S02]  /*64c0*/  FMUL.FTZ R6, R6, c[0x0][0x320] ;  /* 0x0000c80006067a20 */ /* 0x000fe40000410000 */
[----:B------:R-:W-:Y:S04]  /*64d0*/  FMUL.FTZ R7, R7, c[0x0][0x320] ;  /* 0x0000c80007077a20 */ /* 0x000fe80000410000 */
[----:B------:R-:W-:Y:S01]  /*64e0*/  FMUL.FTZ R8, R8, c[0x0][0x320] ;  /* 0x0000c80008087a20 */ /* 0x000fe20000410000 */
[----:B------:R-:W-:Y:S01]  /*64f0*/  MUFU.TANH R149, R5 ;  /* 0x0000000500957308 */ /* 0x000fe20000002400 */
[----:B------:R-:W-:Y:S02]  /*6500*/  FMUL.FTZ R9, R9, c[0x0][0x320] ;  /* 0x0000c80009097a20 */ /* 0x000fe40000410000 */
[----:B------:R-:W-:Y:S02]  /*6510*/  FMUL.FTZ R10, R10, c[0x0][0x320] ;  /* 0x0000c8000a0a7a20 */ /* 0x000fe40000410000 */
[----:B------:R-:W-:Y:S02]  /*6520*/  FMUL.FTZ R11, R11, c[0x0][0x320] ;  /* 0x0000c8000b0b7a20 */ /* 0x000fe40000410000 */
[----:B------:R-:W-:Y:S02]  /*6530*/  FMUL.FTZ R15, R15, c[0x0][0x320] ;  /* 0x0000c8000f0f7a20 */ /* 0x000fe40000410000 */
[----:B------:R-:W-:Y:S01]  /*6540*/  FMUL.FTZ R13, R13, c[0x0][0x320] ;  /* 0x0000c8000d0d7a20 */ /* 0x000fe20000410000 */
[----:B------:R-:W1:Y:S01]  /*6550*/  MUFU.TANH R154, R6 ;  /* 0x00000006009a7308 */ /* 0x000e620000002400 */
[----:B------:R-:W-:Y:S02]  /*6560*/  FMUL.FTZ R14, R14, c[0x0][0x320] ;  /* 0x0000c8000e0e7a20 */ /* 0x000fe40000410000 */
[----:B------:R-:W-:Y:S02]  /*6570*/  FMUL.FTZ R16, R16, c[0x0][0x320] ;  /* 0x0000c80010107a20 */ /* 0x000fe40000410000 */
[----:B------:R-:W-:Y:S02]  /*6580*/  FMUL.FTZ R17, R17, c[0x0][0x320] ;  /* 0x0000c80011117a20 */ /* 0x000fe40000410000 */
[----:B------:R-:W-:Y:S02]  /*6590*/  FMUL.FTZ R18, R18, c[0x0][0x320] ;  /* 0x0000c80012127a20 */ /* 0x000fe40000410000 */
[----:B------:R-:W-:Y:S01]  /*65a0*/  FMUL.FTZ R19, R19, c[0x0][0x320] ;  /* 0x0000c80013137a20 */ /* 0x000fe20000410000 */
[----:B------:R2:W3:Y:S01]  /*65b0*/  MUFU.TANH R155, R7 ;  /* 0x00000007009b7308 */ /* 0x0004e20000002400 */
[----:B------:R-:W-:Y:S09]  /*65c0*/  FMUL.FTZ R12, R12, c[0x0][0x320] ;  /* 0x0000c8000c0c7a20 */ /* 0x000ff20000410000 */
[----:B------:R-:W-:Y:S01]  /*65d0*/  MUFU.TANH R151, R8 ;  /* 0x0000000800977308 */ /* 0x000fe20000002400 */
[----:B-1----:R-:W-:Y:S09]  /*65e0*/  FMNMX.FTZ R2, R154, R70, !PT ;  /* 0x000000469a027209 */ /* 0x002ff20007810000 */
[----:B------:R-:W-:Y:S01]  /*65f0*/  MUFU.TANH R148, R9 ;  /* 0x0000000900947308 */ /* 0x000fe20000002400 */
[----:B--2---:R-:W1:Y:S01]  /*6600*/  LDSM.16.M88.4 R4, [R215+0x5000] ;  /* 0x00500000d704783b */ /* 0x004e620000000200 */
[----:B---3--:R-:W-:Y:S08]  /*6610*/  FMNMX.FTZ R2, R155, R2, !PT ;  /* 0x000000029b027209 */ /* 0x008ff00007810000 */
[----:B------:R-:W2:Y:S10]  /*6620*/  MUFU.TANH R152, R10 ;  /* 0x0000000a00987308 */ /* 0x000eb40000002400 */
[----:B------:R3:W4:Y:S10]  /*6630*/  MUFU.TANH R153, R11 ;  /* 0x0000000b00997308 */ /* 0x0007340000002400 */
[----:B------:R-:W-:Y:S01]  /*6640*/  MUFU.TANH R138, R12 ;  /* 0x0000000c008a7308 */ /* 0x000fe20000002400 */
[----:B--2---:R-:W-:Y:S09]  /*6650*/  FMNMX.FTZ R2, R152, R2, !PT ;  /* 0x0000000298027209 */ /* 0x004ff20007810000 */
[----:B------:R-:W-:Y:S01]  /*6660*/  MUFU.TANH R139, R13 ;  /* 0x0000000d008b7308 */ /* 0x000fe20000002400 */
[----:B---3--:R-:W2:Y:S01]  /*6670*/  LDSM.16.M88.4 R8, [R215+0x5800] ;  /* 0x00580000d708783b */ /* 0x008ea20000000200 */
[C---:B-1----:R-:W-:Y:S03]  /*6680*/  HMMA.16816.F32 R20, R208.reuse, R4, R20 ;  /* 0x00000004d014723c */ /* 0x042fe60000001814 */
[----:B----4-:R-:W-:Y:S05]  /*6690*/  FMNMX.FTZ R2, R153, R2, !PT ;  /* 0x0000000299027209 */ /* 0x010fea0007810000 */
[----:B------:R-:W1:Y:S01]  /*66a0*/  MUFU.TANH R158, R14 ;  /* 0x0000000e009e7308 */ /* 0x000e620000002400 */
[C---:B------:R-:W-:Y:S01]  /*66b0*/  HMMA.16816.F32 R24, R208.reuse, R6, R24 ;  /* 0x00000006d018723c */ /* 0x040fe20000001818 */
[----:B------:R-:W3:Y:S08]  /*66c0*/  LDSM.16.M88.4 R4, [R215+0x6000] ;  /* 0x00600000d704783b */ /* 0x000ef00000000200 */
[----:B------:R-:W-:Y:S06]  /*66d0*/  MUFU.TANH R156, R16 ;  /* 0x00000010009c7308 */ /* 0x000fec0000002400 */
[----:B------:R-:W-:Y:S04]  /*66e0*/  FMUL.FTZ R20, R20, c[0x0][0x320] ;  /* 0x0000c80014147a20 */ /* 0x000fe80000410000 */
[----:B------:R-:W4:Y:S01]  /*66f0*/  MUFU.TANH R160, R15 ;  /* 0x0000000f00a07308 */ /* 0x000f220000002400 */
[----:B------:R-:W-:Y:S02]  /*6700*/  FMUL.FTZ R21, R21, c[0x0][0x320] ;  /* 0x0000c80015157a20 */ /* 0x000fe40000410000 */
[----:B------:R-:W-:Y:S01]  /*6710*/  FMUL.FTZ R22, R22, c[0x0][0x320] ;  /* 0x0000c80016167a20 */ /* 0x000fe20000410000 */
[----:B-1----:R-:W-:Y:S01]  /*6720*/  FMNMX.FTZ R2, R158, R2, !PT ;  /* 0x000000029e027209 */ /* 0x002fe20007810000 */
[----:B------:R-:W-:Y:S02]  /*6730*/  FMUL.FTZ R23, R23, c[0x0][0x320] ;  /* 0x0000c80017177a20 */ /* 0x000fe40000410000 */
[----:B------:R-:W-:Y:S02]  /*6740*/  FMUL.FTZ R24, R24, c[0x0][0x320] ;  /* 0x0000c80018187a20 */ /* 0x000fe40000410000 */
[----:B------:R-:W-:Y:S01]  /*6750*/  FMUL.FTZ R25, R25, c[0x0][0x320] ;  /* 0x0000c80019197a20 */ /* 0x000fe20000410000 */
[----:B------:R-:W-:Y:S01]  /*6760*/  MUFU.TANH R157, R17 ;  /* 0x00000011009d7308 */ /* 0x000fe20000002400 */
[----:B------:R-:W-:Y:S02]  /*6770*/  FMUL.FTZ R26, R26, c[0x0][0x320] ;  /* 0x0000c8001a1a7a20 */ /* 0x000fe40000410000 */
[----:B------:R-:W-:Y:S01]  /*6780*/  FMUL.FTZ R27, R27, c[0x0][0x320] ;  /* 0x0000c8001b1b7a20 */ /* 0x000fe20000410000 */
[C---:B--2---:R-:W-:Y:S06]  /*6790*/  HMMA.16816.F32 R28, R208.reuse, R8, R28 ;  /* 0x00000008d01c723c */ /* 0x044fec000000181c */
[----:B------:R-:W1:Y:S02]  /*67a0*/  MUFU.TANH R159, R18 ;  /* 0x00000012009f7308 */ /* 0x000e640000002400 */
[C---:B------:R-:W-:Y:S01]  /*67b0*/  HMMA.16816.F32 R32, R208.reuse, R10, R32 ;  /* 0x0000000ad020723c */ /* 0x040fe20000001820 */
[----:B------:R-:W2:Y:S03]  /*67c0*/  LDSM.16.M88.4 R8, [R215+0x6800] ;  /* 0x00680000d708783b */ /* 0x000ea60000000200 */
[----:B----4-:R-:W-:Y:S04]  /*67d0*/  FMNMX.FTZ R2, R160, R2, !PT ;  /* 0x00000002a0027209 */ /* 0x010fe80007810000 */
[----:B------:R-:W-:Y:S01]  /*67e0*/  MUFU.TANH R162, R20 ;  /* 0x0000001400a27308 */ /* 0x000fe20000002400 */
[C---:B---3--:R-:W-:Y:S07]  /*67f0*/  HMMA.16816.F32 R36, R208.reuse, R4, R36 ;  /* 0x00000004d024723c */ /* 0x048fee0000001824 */
[----:B------:R-:W-:Y:S01]  /*6800*/  FMUL.FTZ R28, R28, c[0x0][0x320] ;  /* 0x0000c8001c1c7a20 */ /* 0x000fe20000410000 */
[C---:B------:R-:W-:Y:S01]  /*6810*/  HMMA.16816.F32 R40, R208.reuse, R6, R40 ;  /* 0x00000006d028723c */ /* 0x040fe20000001828 */
[----:B------:R-:W3:Y:S01]  /*6820*/  MUFU.TANH R161, R19 ;  /* 0x0000001300a17308 */ /* 0x000ee20000002400 */
[----:B------:R-:W4:Y:S02]  /*6830*/  LDSM.16.M88.4 R4, [R215+0x7000] ;  /* 0x00700000d704783b */ /* 0x000f240000000200 */
[----:B------:R-:W-:Y:S01]  /*6840*/  FMUL.FTZ R29, R29, c[0x0][0x320] ;  /* 0x0000c8001d1d7a20 */ /* 0x000fe20000410000 */
[----:B-1----:R-:W-:Y:S01]  /*6850*/  FMNMX.FTZ R2, R159, R2, !PT ;  /* 0x000000029f027209 */ /* 0x002fe20007810000 */
[----:B------:R-:W-:Y:S02]  /*6860*/  FMUL.FTZ R30, R30, c[0x0][0x320] ;  /* 0x0000c8001e1e7a20 */ /* 0x000fe40000410000 */
[----:B------:R-:W-:Y:S03]  /*6870*/  FMUL.FTZ R31, R31, c[0x0][0x320] ;  /* 0x0000c8001f1f7a20 */ /* 0x000fe60000410000 */
[----:B------:R-:W-:Y:S01]  /*6880*/  MUFU.TANH R171, R21 ;  /* 0x0000001500ab7308 */ /* 0x000fe20000002400 */
[----:B------:R-:W-:Y:S02]  /*6890*/  FMUL.FTZ R33, R33, c[0x0][0x320] ;  /* 0x0000c80021217a20 */ /* 0x000fe40000410000 */
[----:B------:R-:W-:Y:S02]  /*68a0*/  FMUL.FTZ R34, R34, c[0x0][0x320] ;  /* 0x0000c80022227a20 */ /* 0x000fe40000410000 */
[----:B------:R-:W-:Y:S02]  /*68b0*/  FMUL.FTZ R36, R36, c[0x0][0x320] ;  /* 0x0000c80024247a20 */ /* 0x000fe40000410000 */
[----:B------:R-:W-:Y:S02]  /*68c0*/  FMUL.FTZ R37, R37, c[0x0][0x320] ;  /* 0x0000c80025257a20 */ /* 0x000fe40000410000 */
[----:B------:R-:W-:Y:S01]  /*68d0*/  FMUL.FTZ R38, R38, c[0x0][0x320] ;  /* 0x0000c80026267a20 */ /* 0x000fe20000410000 */
[----:B------:R-:W1:Y:S01]  /*68e0*/  MUFU.TANH R175, R22 ;  /* 0x0000001600af7308 */ /* 0x000e620000002400 */
[----:B------:R-:W-:Y:S01]  /*68f0*/  FMUL.FTZ R39, R39, c[0x0][0x320] ;  /* 0x0000c80027277a20 */ /* 0x000fe20000410000 */
[C---:B--2---:R-:W-:Y:S03]  /*6900*/  HMMA.16816.F32 R44, R208.reuse, R8, R44 ;  /* 0x00000008d02c723c */ /* 0x044fe6000000182c */
[----:B------:R-:W-:Y:S01]  /*6910*/  FMUL.FTZ R35, R35, c[0x0][0x320] ;  /* 0x0000c80023237a20 */ /* 0x000fe20000410000 */
[----:B---3--:R-:W-:Y:S01]  /*6920*/  FMNMX.FTZ R2, R161, R2, !PT ;  /* 0x00000002a1027209 */ /* 0x008fe20007810000 */
[----:B------:R-:W-:Y:S03]  /*6930*/  FMUL.FTZ R32, R32, c[0x0][0x320] ;  /* 0x0000c80020207a20 */ /* 0x000fe60000410000 */
[----:B------:R-:W-:Y:S01]  /*6940*/  MUFU.TANH R173, R24 ;  /* 0x0000001800ad7308 */ /* 0x000fe20000002400 */
[C---:B------:R-:W-:Y:S01]  /*6950*/  HMMA.16816.F32 R48, R208.reuse, R10, R48 ;  /* 0x0000000ad030723c */ /* 0x040fe20000001830 */
[----:B------:R-:W2:Y:S01]  /*6960*/  LDSM.16.M88.4 R8, [R215+0x7800] ;  /* 0x00780000d708783b */ /* 0x000ea20000000200 */
[----:B------:R-:W-:Y:S04]  /*6970*/  DEPBAR.LE SB0, 0x0 ;  /* 0x000080000000791a */ /* 0x000fe80000000000 */
[----:B------:R-:W-:Y:S02]  /*6980*/  FMUL.FTZ R41, R41, c[0x0][0x320] ;  /* 0x0000c80029297a20 */ /* 0x000fe40000410000 */
[----:B------:R-:W-:Y:S01]  /*6990*/  FMUL.FTZ R42, R42, c[0x0][0x320] ;  /* 0x0000c8002a2a7a20 */ /* 0x000fe20000410000 */
[----:B------:R-:W3:Y:S01]  /*69a0*/  MUFU.TANH R176, R23 ;  /* 0x0000001700b07308 */ /* 0x000ee20000002400 */
[C---:B----4-:R-:W-:Y:S01]  /*69b0*/  HMMA.16816.F32 R52, R208.reuse, R4, R52 ;  /* 0x00000004d034723c */ /* 0x050fe20000001834 */
[----:B------:R-:W4:Y:S04]  /*69c0*/  LDL R5, [R1+0xc] ;  /* 0x00000c0001057983 */ /* 0x000f280000100800 */
[----:B------:R-:W-:Y:S01]  /*69d0*/  FMUL.FTZ R43, R43, c[0x0][0x320] ;  /* 0x0000c8002b2b7a20 */ /* 0x000fe20000410000 */
[----:B-1----:R-:W-:Y:S01]  /*69e0*/  FMNMX.FTZ R2, R175, R2, !PT ;  /* 0x00000002af027209 */ /* 0x002fe20007810000 */
[----:B------:R-:W-:Y:S01]  /*69f0*/  FMUL.FTZ R44, R44, c[0x0][0x320] ;  /* 0x0000c8002c2c7a20 */ /* 0x000fe20000410000 */
[C---:B------:R-:W-:Y:S01]  /*6a00*/  HMMA.16816.F32 R56, R208.reuse, R6, R56 ;  /* 0x00000006d038723c */ /* 0x040fe20000001838 */
[----:B------:R-:W-:Y:S01]  /*6a10*/  MUFU.TANH R172, R25 ;  /* 0x0000001900ac7308 */ /* 0x000fe20000002400 */
[----:B------:R-:W5:Y:S02]  /*6a20*/  LDL.64 R6, [R1+0x38] ;  /* 0x0000380001067983 */ /* 0x000f640000100a00 */
[----:B------:R-:W-:Y:S02]  /*6a30*/  FMUL.FTZ R45, R45, c[0x0][0x320] ;  /* 0x0000c8002d2d7a20 */ /* 0x000fe40000410000 */
[----:B------:R-:W-:Y:S02]  /*6a40*/  FMUL.FTZ R46, R46, c[0x0][0x320] ;  /* 0x0000c8002e2e7a20 */ /* 0x000fe40000410000 */
[----:B------:R-:W-:Y:S03]  /*6a50*/  FMUL.FTZ R47, R47, c[0x0][0x320] ;  /* 0x0000c8002f2f7a20 */ /* 0x000fe60000410000 */
[----:B------:R-:W1:Y:S01]  /*6a60*/  MUFU.TANH R174, R26 ;  /* 0x0000001a00ae7308 */ /* 0x000e620000002400 */
[----:B------:R-:W-:Y:S01]  /*6a70*/  BAR.SYNC.DEFER_BLOCKING 0x0 ;  /* 0x0000000000007b1d */ /* 0x000fe20000010000 */
[----:B------:R-:W-:Y:S02]  /*6a80*/  FMUL.FTZ R49, R49, c[0x0][0x320] ;  /* 0x0000c80031317a20 */ /* 0x000fe40000410000 */
[----:B------:R-:W-:Y:S01]  /*6a90*/  FMUL.FTZ R50, R50, c[0x0][0x320] ;  /* 0x0000c80032327a20 */ /* 0x000fe20000410000 */
[----:B---3--:R-:W-:Y:S01]  /*6aa0*/  FMNMX.FTZ R2, R176, R2, !PT ;  /* 0x00000002b0027209 */ /* 0x008fe20007810000 */
[----:B------:R-:W-:Y:S02]  /*6ab0*/  FMUL.FTZ R53, R53, c[0x0][0x320] ;  /* 0x0000c80035357a20 */ /* 0x000fe40000410000 */
[----:B------:R-:W-:Y:S02]  /*6ac0*/  FMUL.FTZ R52, R52, c[0x0][0x320] ;  /* 0x0000c80034347a20 */ /* 0x000fe40000410000 */
[----:B------:R-:W3:Y:S01]  /*6ad0*/  MUFU.TANH R0, R53 ;  /* 0x0000003500007308 */ /* 0x000ee20000002400 */
[----:B------:R-:W-:Y:S01]  /*6ae0*/  FMUL.FTZ R54, R54, c[0x0][0x320] ;  /* 0x0000c80036367a20 */ /* 0x000fe20000410000 */
[C---:B--2---:R-:W-:Y:S01]  /*6af0*/  HMMA.16816.F32 R60, R208.reuse, R8, R60 ;  /* 0x00000008d03c723c */ /* 0x044fe2000000183c */
[----:B------:R-:W2:Y:S02]  /*6b00*/  LDL.64 R8, [R1+0x28] ;  /* 0x0000280001087983 */ /* 0x000ea40000100a00 */
[----:B------:R-:W-:Y:S02]  /*6b10*/  FMUL.FTZ R56, R56, c[0x0][0x320] ;  /* 0x0000c80038387a20 */ /* 0x000fe40000410000 */
[----:B------:R-:W-:Y:S02]  /*6b20*/  FMUL.FTZ R55, R55, c[0x0][0x320] ;  /* 0x0000c80037377a20 */ /* 0x000fe40000410000 */
[----:B------:R-:W-:Y:S01]  /*6b30*/  FMUL.FTZ R59, R59, c[0x0][0x320] ;  /* 0x0000c8003b3b7a20 */ /* 0x000fe20000410000 */
[----:B------:R3:W-:Y:S01]  /*6b40*/  MUFU.TANH R241, R56 ;  /* 0x0000003800f17308 */ /* 0x0007e20000002400 */
[----:B------:R-:W-:Y:S01]  /*6b50*/  HMMA.16816.F32 R64, R208, R10, R64 ;  /* 0x0000000ad040723c */ /* 0x000fe20000001840 */
[----:B------:R-:W2:Y:S02]  /*6b60*/  LDL R10, [R1+0x8] ;  /* 0x00000800010a7983 */ /* 0x000ea40000100800 */
[----:B------:R-:W-:Y:S01]  /*6b70*/  FMUL.FTZ R57, R57, c[0x0][0x320] ;  /* 0x0000c80039397a20 */ /* 0x000fe20000410000 */
[----:B-1----:R-:W-:Y:S01]  /*6b80*/  FMNMX.FTZ R2, R174, R2, !PT ;  /* 0x00000002ae027209 */ /* 0x002fe20007810000 */
[----:B------:R-:W-:Y:S02]  /*6b90*/  FMUL.FTZ R58, R58, c[0x0][0x320] ;  /* 0x0000c8003a3a7a20 */ /* 0x000fe40000410000 */
[----:B------:R-:W-:Y:S02]  /*6ba0*/  FMUL.FTZ R51, R51, c[0x0][0x320] ;  /* 0x0000c80033337a20 */ /* 0x000fe40000410000 */
[----:B------:R-:W-:Y:S03]  /*6bb0*/  MUFU.TANH R178, R28 ;  /* 0x0000001c00b27308 */ /* 0x000fe60000002400 */
[----:B------:R-:W-:Y:S02]  /*6bc0*/  FMUL.FTZ R40, R40, c[0x0][0x320] ;  /* 0x0000c80028287a20 */ /* 0x000fe40000410000 */
[----:B------:R-:W-:Y:S02]  /*6bd0*/  FMUL.FTZ R48, R48, c[0x0][0x320] ;  /* 0x0000c80030307a20 */ /* 0x000fe40000410000 */
[----:B------:R-:W-:Y:S02]  /*6be0*/  FMUL.FTZ R62, R62, c[0x0][0x320] ;  /* 0x0000c8003e3e7a20 */ /* 0x000fe40000410000 */
[----:B------:R-:W-:Y:S01]  /*6bf0*/  FMUL.FTZ R60, R60, c[0x0][0x320] ;  /* 0x0000c8003c3c7a20 */ /* 0x000fe20000410000 */
[----:B------:R-:W1:Y:S01]  /*6c00*/  MUFU.TANH R177, R27 ;  /* 0x0000001b00b17308 */ /* 0x000e620000002400 */
[----:B------:R-:W-:Y:S02]  /*6c10*/  FMUL.FTZ R61, R61, c[0x0][0x320] ;  /* 0x0000c8003d3d7a20 */ /* 0x000fe40000410000 */
[----:B------:R-:W-:Y:S01]  /*6c20*/  FMUL.FTZ R63, R63, c[0x0][0x320] ;  /* 0x0000c8003f3f7a20 */ /* 0x000fe20000410000 */
[----:B---3--:R-:W-:Y:S01]  /*6c30*/  MOV R56, R0 ;  /* 0x0000000000387202 */ /* 0x008fe20000000f00 */
[----:B------:R-:W-:Y:S01]  /*6c40*/  FMUL.FTZ R64, R64, c[0x0][0x320] ;  /* 0x0000c80040407a20 */ /* 0x000fe20000410000 */
[----:B------:R-:W-:Y:S01]  /*6c50*/  FMNMX.FTZ R0, R150, R69, !PT ;  /* 0x0000004596007209 */ /* 0x000fe20007810000 */
[----:B------:R-:W-:Y:S02]  /*6c60*/  FMUL.FTZ R65, R65, c[0x0][0x320] ;  /* 0x0000c80041417a20 */ /* 0x000fe40000410000 */
[----:B------:R-:W-:Y:S01]  /*6c70*/  FMUL.FTZ R66, R66, c[0x0][0x320] ;  /* 0x0000c80042427a20 */ /* 0x000fe20000410000 */
[----:B------:R-:W-:Y:S01]  /*6c80*/  MUFU.TANH R183, R29 ;  /* 0x0000001d00b77308 */ /* 0x000fe20000002400 */
[----:B------:R-:W-:Y:S04]  /*6c90*/  FMNMX.FTZ R0, R149, R0, !PT ;  /* 0x0000000095007209 */ /* 0x000fe80007810000 */
[----:B------:R-:W-:Y:S04]  /*6ca0*/  FMNMX.FTZ R0, R151, R0, !PT ;  /* 0x0000000097007209 */ /* 0x000fe80007810000 */
[----:B------:R-:W-:Y:S01]  /*6cb0*/  FMNMX.FTZ R0, R148, R0, !PT ;  /* 0x0000000094007209 */ /* 0x000fe20007810000 */
[----:B------:R-:W3:Y:S03]  /*6cc0*/  MUFU.TANH R204, R30 ;  /* 0x0000001e00cc7308 */ /* 0x000ee60000002400 */
[----:B------:R-:W-:Y:S02]  /*6cd0*/  FMNMX.FTZ R0, R138, R0, !PT ;  /* 0x000000008a007209 */ /* 0x000fe40007810000 */
[----:B-1----:R-:W-:Y:S02]  /*6ce0*/  FMNMX.FTZ R2, R177, R2, !PT ;  /* 0x00000002b1027209 */ /* 0x002fe40007810000 */
[----:B------:R-:W-:Y:S03]  /*6cf0*/  FMNMX.FTZ R0, R139, R0, !PT ;  /* 0x000000008b007209 */ /* 0x000fe60007810000 */
[----:B------:R-:W1:Y:S01]  /*6d00*/  MUFU.TANH R192, R32 ;  /* 0x0000002000c07308 */ /* 0x000e620000002400 */
[----:B------:R-:W-:Y:S04]  /*6d10*/  FMNMX.FTZ R0, R156, R0, !PT ;  /* 0x000000009c007209 */ /* 0x000fe80007810000 */
[----:B------:R-:W-:Y:S04]  /*6d20*/  FMNMX.FTZ R0, R157, R0, !PT ;  /* 0x000000009d007209 */ /* 0x000fe80007810000 */
[----:B------:R-:W-:Y:S01]  /*6d30*/  FMNMX.FTZ R0, R162, R0, !PT ;  /* 0x00000000a2007209 */ /* 0x000fe20007810000 */
[----:B------:R-:W1:Y:S03]  /*6d40*/  MUFU.TANH R236, R31 ;  /* 0x0000001f00ec7308 */ /* 0x000e660000002400 */
[----:B------:R-:W-:Y:S02]  /*6d50*/  FMNMX.FTZ R0, R171, R0, !PT ;  /* 0x00000000ab007209 */ /* 0x000fe40007810000 */
[----:B---3--:R-:W-:Y:S02]  /*6d60*/  FMNMX.FTZ R2, R204, R2, !PT ;  /* 0x00000002cc027209 */ /* 0x008fe40007810000 */
[----:B------:R-:W-:Y:S03]  /*6d70*/  FMNMX.FTZ R0, R173, R0, !PT ;  /* 0x00000000ad007209 */ /* 0x000fe60007810000 */
[----:B------:R-:W3:Y:S01]  /*6d80*/  MUFU.TANH R193, R33 ;  /* 0x0000002100c17308 */ /* 0x000ee20000002400 */
[----:B------:R-:W-:Y:S04]  /*6d90*/  FMNMX.FTZ R0, R172, R0, !PT ;  /* 0x00000000ac007209 */ /* 0x000fe80007810000 */
[----:B------:R-:W-:Y:S04]  /*6da0*/  FMNMX.FTZ R0, R178, R0, !PT ;  /* 0x00000000b2007209 */ /* 0x000fe80007810000 */
[----:B------:R-:W-:Y:S01]  /*6db0*/  FMNMX.FTZ R0, R183, R0, !PT ;  /* 0x00000000b7007209 */ /* 0x000fe20007810000 */
[----:B------:R-:W3:Y:S03]  /*6dc0*/  MUFU.TANH R242, R36 ;  /* 0x0000002400f27308 */ /* 0x000ee60000002400 */
[----:B-1----:R-:W-:Y:S02]  /*6dd0*/  FMNMX.FTZ R0, R192, R0, !PT ;  /* 0x00000000c0007209 */ /* 0x002fe40007810000 */
[----:B------:R-:W-:Y:S05]  /*6de0*/  FMNMX.FTZ R2, R236, R2, !PT ;  /* 0x00000002ec027209 */ /* 0x000fea0007810000 */
[----:B------:R-:W1:Y:S01]  /*6df0*/  MUFU.TANH R206, R34 ;  /* 0x0000002200ce7308 */ /* 0x000e620000002400 */
[----:B---3--:R-:W-:Y:S09]  /*6e00*/  FMNMX.FTZ R0, R193, R0, !PT ;  /* 0x00000000c1007209 */ /* 0x008ff20007810000 */
[----:B------:R-:W3:Y:S01]  /*6e10*/  MUFU.TANH R244, R37 ;  /* 0x0000002500f47308 */ /* 0x000ee20000002400 */
[----:B------:R-:W-:Y:S09]  /*6e20*/  FMNMX.FTZ R0, R242, R0, !PT ;  /* 0x00000000f2007209 */ /* 0x000ff20007810000 */
[----:B------:R-:W3:Y:S01]  /*6e30*/  MUFU.TANH R237, R35 ;  /* 0x0000002300ed7308 */ /* 0x000ee20000002400 */
[----:B-1----:R-:W-:Y:S09]  /*6e40*/  FMNMX.FTZ R2, R206, R2, !PT ;  /* 0x00000002ce027209 */ /* 0x002ff20007810000 */
[----:B------:R-:W1:Y:S01]  /*6e50*/  MUFU.TANH R247, R38 ;  /* 0x0000002600f77308 */ /* 0x000e620000002400 */
[----:B---3--:R-:W-:Y:S09]  /*6e60*/  FMNMX.FTZ R0, R244, R0, !PT ;  /* 0x00000000f4007209 */ /* 0x008ff20007810000 */
[----:B------:R-:W3:Y:S01]  /*6e70*/  MUFU.TANH R243, R40 ;  /* 0x0000002800f37308 */ /* 0x000ee20000002400 */
[----:B------:R-:W-:Y:S09]  /*6e80*/  FMNMX.FTZ R2, R237, R2, !PT ;  /* 0x00000002ed027209 */ /* 0x000ff20007810000 */
[----:B------:R3:W3:Y:S01]  /*6e90*/  MUFU.TANH R3, R57 ;  /* 0x0000003900037308 */ /* 0x0006e20000002400 */
[----:B-1----:R-:W-:Y:S09]  /*6ea0*/  FMNMX.FTZ R2, R247, R2, !PT ;  /* 0x00000002f7027209 */ /* 0x002ff20007810000 */
[----:B------:R-:W-:Y:S01]  /*6eb0*/  MUFU.TANH R12, R64 ;  /* 0x00000040000c7308 */ /* 0x000fe20000002400 */
[----:B---3--:R-:W-:Y:S09]  /*6ec0*/  FMNMX.FTZ R0, R243, R0, !PT ;  /* 0x00000000f3007209 */ /* 0x008ff20007810000 */
[----:B------:R1:W3:Y:S01]  /*6ed0*/  MUFU.TANH R4, R58 ;  /* 0x0000003a00047308 */ /* 0x0002e20000002400 */
[----:B------:R-:W-:Y:S09]  /*6ee0*/  MOV R57, R241 ;  /* 0x000000f100397202 */ /* 0x000ff20000000f00 */
[----:B------:R-:W3:Y:S10]  /*6ef0*/  MUFU.TANH R248, R39 ;  /* 0x0000002700f87308 */ /* 0x000ef40000002400 */
[----:B------:R-:W3:Y:S01]  /*6f00*/  MUFU.TANH R245, R41 ;  /* 0x0000002900f57308 */ /* 0x000ee20000002400 */
[----:B-1----:R-:W-:Y:S02]  /*6f10*/  MOV R58, R3 ;  /* 0x00000003003a7202 */ /* 0x002fe40000000f00 */
[----:B---3--:R-:W-:Y:S07]  /*6f20*/  MOV R64, R4 ;  /* 0x0000000400407202 */ /* 0x008fee0000000f00 */
[----:B------:R-:W1:Y:S01]  /*6f30*/  MUFU.TANH R250, R44 ;  /* 0x0000002c00fa7308 */ /* 0x000e620000002400 */
[----:B------:R-:W-:Y:S09]  /*6f40*/  FMNMX.FTZ R2, R248, R2, !PT ;  /* 0x00000002f8027209 */ /* 0x000ff20007810000 */
        /* <DEDUP_REMOVED lines=8> */
[----:B------:R-:W4:Y:S01]  /*6fd0*/  MUFU.TANH R179, R48 ;  /* 0x0000003000b37308 */ /* 0x000f220000002400 */
[----:B-1----:R-:W-:Y:S09]  /*6fe0*/  FMNMX.FTZ R2, R249, R2, !PT ;  /* 0x00000002f9027209 */ /* 0x002ff20007810000 */
[----:B------:R-:W1:Y:S01]  /*6ff0*/  MUFU.TANH R163, R47 ;  /* 0x0000002f00a37308 */ /* 0x000e620000002400 */
[----:B---3--:R-:W-:Y:S09]  /*7000*/  FMNMX.FTZ R2, R169, R2, !PT ;  /* 0x00000002a9027209 */ /* 0x008ff20007810000 */
[----:B------:R-:W3:Y:S01]  /*7010*/  MUFU.TANH R252, R49 ;  /* 0x0000003100fc7308 */ /* 0x000ee20000002400 */
[----:B----4-:R-:W-:Y:S02]  /*7020*/  @P1 IADD3 R5, P4, R5, UR8, RZ ;  /* 0x0000000805051c10 */ /* 0x010fe4000ff9e0ff */
[----:B------:R-:W-:Y:S07]  /*7030*/  FMNMX.FTZ R0, R179, R0, !PT ;  /* 0x00000000b3007209 */ /* 0x000fee0007810000 */
[----:B------:R-:W4:Y:S01]  /*7040*/  MUFU.TANH R239, R52 ;  /* 0x0000003400ef7308 */ /* 0x000f220000002400 */
[----:B-1----:R-:W-:Y:S09]  /*7050*/  FMNMX.FTZ R2, R163, R2, !PT ;  /* 0x00000002a3027209 */ /* 0x002ff20007810000 */
[----:B------:R-:W-:Y:S01]  /*7060*/  MUFU.TANH R13, R59 ;  /* 0x0000003b000d7308 */ /* 0x000fe20000002400 */
[----:B---3--:R-:W-:Y:S09]  /*7070*/  FMNMX.FTZ R0, R252, R0, !PT ;  /* 0x00000000fc007209 */ /* 0x008ff20007810000 */
[----:B------:R-:W1:Y:S01]  /*7080*/  MUFU.TANH R181, R50 ;  /* 0x0000003200b57308 */ /* 0x000e620000002400 */
[----:B----4-:R-:W-:Y:S09]  /*7090*/  FMNMX.FTZ R0, R239, R0, !PT ;  /* 0x00000000ef007209 */ /* 0x010ff20007810000 */
[----:B------:R-:W3:Y:S10]  /*70a0*/  MUFU.TANH R71, R51 ;  /* 0x0000003300477308 */ /* 0x000ef40000002400 */
[----:B------:R-:W4:Y:S01]  /*70b0*/  MUFU.TANH R3, R62 ;  /* 0x0000003e00037308 */ /* 0x000f220000002400 */
[----:B-1----:R-:W-:Y:S09]  /*70c0*/  FMNMX.FTZ R2, R181, R2, !PT ;  /* 0x00000002b5027209 */ /* 0x002ff20007810000 */
[----:B------:R4:W1:Y:S01]  /*70d0*/  MUFU.TANH R4, R65 ;  /* 0x0000004100047308 */ /* 0x0008620000002400 */
[----:B---3--:R-:W-:Y:S09]  /*70e0*/  MOV R59, R71 ;  /* 0x00000047003b7202 */ /* 0x008ff20000000f00 */
[----:B------:R-:W-:Y:S10]  /*70f0*/  MUFU.TANH R180, R60 ;  /* 0x0000003c00b47308 */ /* 0x000ff40000002400 */
[----:B------:R-:W-:Y:S01]  /*7100*/  MUFU.TANH R182, R61 ;  /* 0x0000003d00b67308 */ /* 0x000fe20000002400 */
[----:B----4-:R-:W-:Y:S02]  /*7110*/  MOV R65, R3 ;  /* 0x0000000300417202 */ /* 0x010fe40000000f00 */
[----:B------:R-:W-:Y:S02]  /*7120*/  FMNMX.FTZ R3, R59, R2, !PT ;  /* 0x000000023b037209 */ /* 0x000fe40007810000 */
[----:B------:R-:W-:Y:S01]  /*7130*/  FMNMX.FTZ R2, R56, R0, !PT ;  /* 0x0000000038027209 */ /* 0x000fe20007810000 */
[----:B------:R-:W-:Y:S04]  /*7140*/  FMUL.FTZ R0, R67, c[0x0][0x320] ;  /* 0x0000c80043007a20 */ /* 0x000fe80000410000 */
[----:B------:R-:W3:Y:S01]  /*7150*/  MUFU.TANH R238, R54 ;  /* 0x0000003600ee7308 */ /* 0x000ee20000002400 */
[----:B-1----:R-:W-:Y:S02]  /*7160*/  MOV R67, R4 ;  /* 0x0000000400437202 */ /* 0x002fe40000000f00 */
[----:B------:R-:W-:Y:S07]  /*7170*/  FMNMX.FTZ R2, R57, R2, !PT ;  /* 0x0000000239027209 */ /* 0x000fee0007810000 */
[----:B------:R1:W-:Y:S10]  /*7180*/  MUFU.TANH R136, R0 ;  /* 0x0000000000887308 */ /* 0x0003f40000002400 */
[----:B------:R-:W4:Y:S01]  /*7190*/  MUFU.TANH R240, R55 ;  /* 0x0000003700f07308 */ /* 0x000f220000002400 */
[----:B---3--:R-:W-:Y:S09]  /*71a0*/  FMNMX.FTZ R3, R238, R3, !PT ;  /* 0x00000003ee037209 */ /* 0x008ff20007810000 */
[----:B------:R4:W-:Y:S01]  /*71b0*/  MUFU.TANH R71, R66 ;  /* 0x0000004200477308 */ /* 0x0009e20000002400 */
[----:B-1----:R-:W-:Y:S04]  /*71c0*/  FMNMX.FTZ R0, R58, R2, !PT ;  /* 0x000000023a007209 */ /* 0x002fe80007810000 */
[----:B------:R-:W-:Y:S05]  /*71d0*/  FMNMX.FTZ R0, R180, R0, !PT ;  /* 0x00000000b4007209 */ /* 0x000fea0007810000 */
[----:B------:R-:W1:Y:S01]  /*71e0*/  MUFU.TANH R14, R63 ;  /* 0x0000003f000e7308 */ /* 0x000e620000002400 */
[----:B------:R-:W-:Y:S04]  /*71f0*/  FMNMX.FTZ R0, R182, R0, !PT ;  /* 0x00000000b6007209 */ /* 0x000fe80007810000 */
[----:B------:R-:W-:Y:S04]  /*7200*/  FMNMX.FTZ R68, R12, R0, !PT ;  /* 0x000000000c447209 */ /* 0x000fe80007810000 */
[----:B------:R-:W-:Y:S02]  /*7210*/  FMNMX.FTZ R68, R67, R68, !PT ;  /* 0x0000004443447209 */ /* 0x000fe40007810000 */
[----:B----4-:R-:W-:Y:S04]  /*7220*/  MOV R66, R240 ;  /* 0x000000f000427202 */ /* 0x010fe80000000f00 */
[----:B------:R-:W-:Y:S04]  /*7230*/  FMNMX.FTZ R3, R66, R3, !PT ;  /* 0x0000000342037209 */ /* 0x000fe80007810000 */
[----:B------:R-:W-:Y:S02]  /*7240*/  FMNMX.FTZ R2, R64, R3, !PT ;  /* 0x0000000340027209 */ /* 0x000fe40007810000 */
[----:B------:R-:W3:Y:S02]  /*7250*/  SHFL.BFLY PT, R3, R68, 0x2, 0x1f ;  /* 0x0c401f0044037f89 */ /* 0x000ee400000e0000 */
[----:B------:R-:W-:Y:S04]  /*7260*/  FMNMX.FTZ R2, R13, R2, !PT ;  /* 0x000000020d027209 */ /* 0x000fe80007810000 */
[----:B------:R-:W-:Y:S04]  /*7270*/  FMNMX.FTZ R2, R65, R2, !PT ;  /* 0x0000000241027209 */ /* 0x000fe80007810000 */
[----:B-1----:R-:W-:Y:S04]  /*7280*/  FMNMX.FTZ R0, R14, R2, !PT ;  /* 0x000000020e007209 */ /* 0x002fe80007810000 */
[----:B------:R-:W-:Y:S04]  /*7290*/  FMNMX.FTZ R0, R71, R0, !PT ;  /* 0x0000000047007209 */ /* 0x000fe80007810000 */
[----:B------:R-:W-:Y:S05]  /*72a0*/  FMNMX.FTZ R0, R136, R0, !PT ;  /* 0x0000000088007209 */ /* 0x000fea0007810000 */
[----:B------:R-:W1:Y:S01]  /*72b0*/  SHFL.BFLY PT, R2, R0, 0x2, 0x1f ;  /* 0x0c401f0000027f89 */ /* 0x000e6200000e0000 */
[----:B---3--:R-:W-:Y:S07]  /*72c0*/  FMNMX.FTZ R68, R68, R3, !PT ;  /* 0x0000000344447209 */ /* 0x008fee0007810000 */
[----:B------:R-:W3:Y:S01]  /*72d0*/  SHFL.BFLY PT, R4, R68, 0x1, 0x1f ;  /* 0x0c201f0044047f89 */ /* 0x000ee200000e0000 */
[----:B-1----:R-:W-:Y:S07]  /*72e0*/  FMNMX.FTZ R0, R0, R2, !PT ;  /* 0x0000000200007209 */ /* 0x002fee0007810000 */
[----:B------:R-:W1:Y:S01]  /*72f0*/  SHFL.BFLY PT, R3, R0, 0x1, 0x1f ;  /* 0x0c201f0000037f89 */ /* 0x000e6200000e0000 */
[----:B---3--:R-:W-:Y:S05]  /*7300*/  FMNMX.FTZ R68, R68, R4, !PT ;  /* 0x0000000444447209 */ /* 0x008fea0007810000 */
[C---:B------:R-:W-:Y:S02]  /*7310*/  FMUL.FTZ R137, R68.reuse, c[0x0][0x2d0] ;  /* 0x0000b40044897a20 */ /* 0x040fe40000410000 */
[----:B------:R-:W-:Y:S02]  /*7320*/  FADD.FTZ R2, -R68, R69 ;  /* 0x0000004544027221 */ /* 0x000fe40000010100 */
[--C-:B------:R-:W-:Y:S01]  /*7330*/  FFMA.FTZ R4, R150, c[0x0][0x2d0], -R137.reuse ;  /* 0x0000b40096047a23 */ /* 0x100fe20000010889 */
[----:B------:R-:W-:Y:S01]  /*7340*/  MOV R150, R14 ;  /* 0x0000000e00967202 */ /* 0x000fe20000000f00 */
[--C-:B-----5:R-:W-:Y:S01]  /*7350*/  FFMA.FTZ R7, R149, c[0x0][0x2d0], -R137.reuse ;  /* 0x0000b40095077a23 */ /* 0x120fe20000010889 */
[----:B------:R-:W-:Y:S01]  /*7360*/  MOV R149, R12 ;  /* 0x0000000c00957202 */ /* 0x000fe20000000f00 */
[----:B------:R3:W-:Y:S01]  /*7370*/  MUFU.EX2 R241, R4 ;  /* 0x0000000400f17308 */ /* 0x0007e20000000800 */
[--C-:B------:R-:W-:Y:S01]  /*7380*/  FFMA.FTZ R32, R138, c[0x0][0x2d0], -R137.reuse ;  /* 0x0000b4008a207a23 */ /* 0x100fe20000010889 */
[----:B------:R-:W-:Y:S01]  /*7390*/  MOV R138, R150 ;  /* 0x00000096008a7202 */ /* 0x000fe20000000f00 */
[----:B------:R-:W-:Y:S01]  /*73a0*/  FFMA.FTZ R40, R156, c[0x0][0x2d0], -R137 ;  /* 0x0000b4009c287a23 */ /* 0x000fe20000010889 */
[----:B------:R-:W-:Y:S02]  /*73b0*/  MOV R150, R182 ;  /* 0x000000b600967202 */ /* 0x000fe40000000f00 */
[----:B-1----:R-:W-:Y:S01]  /*73c0*/  FMNMX.FTZ R3, R0, R3, !PT ;  /* 0x0000000300037209 */ /* 0x002fe20007810000 */
[----:B------:R-:W-:Y:S03]  /*73d0*/  FMUL.FTZ R0, R2, c[0x0][0x2d0] ;  /* 0x0000b40002007a20 */ /* 0x000fe60000410000 */
[----:B------:R2:W-:Y:S01]  /*73e0*/  MUFU.EX2 R240, R7 ;  /* 0x0000000700f07308 */ /* 0x0005e20000000800 */
[----:B------:R-:W-:Y:S04]  /*73f0*/  FMUL.FTZ R69, R3, c[0x0][0x2d0] ;  /* 0x0000b40003457a20 */ /* 0x000fe80000410000 */
[--C-:B------:R-:W-:Y:S01]  /*7400*/  FFMA.FTZ R12, R155, c[0x0][0x2d0], -R69.reuse ;  /* 0x0000b4009b0c7a23 */ /* 0x100fe20000010845 */
[----:B------:R-:W-:Y:S01]  /*7410*/  MOV R155, R163 ;  /* 0x000000a3009b7202 */ /* 0x000fe20000000f00 */
[--C-:B------:R-:W-:Y:S03]  /*7420*/  FFMA.FTZ R48, R158, c[0x0][0x2d0], -R69.reuse ;  /* 0x0000b4009e307a23 */ /* 0x100fe60000010845 */
[----:B------:R1:W4:Y:S01]  /*7430*/  MUFU.EX2 R2, R0 ;  /* 0x0000000000027308 */ /* 0x0003220000000800 */
[----:B------:R-:W-:Y:S01]  /*7440*/  FFMA.FTZ R71, R71, c[0x0][0x2d0], -R69 ;  /* 0x0000b40047477a23 */ /* 0x000fe20000010845 */
[----:B---3--:R-:W-:Y:S04]  /*7450*/  @P1 IADD3 R4, P2, R6, UR8, RZ ;  /* 0x0000000806041c10 */ /* 0x008fe8000ff5e0ff */
[----:B------:R-:W-:Y:S04]  /*7460*/  @P1 LEA R6, P5, R4, c[0x0][0x1c8], 0x1 ;  /* 0x0000720004061a11 */ /* 0x000fe800078a08ff */
[----:B------:R3:W-:Y:S01]  /*7470*/  MUFU.EX2 R207, R32 ;  /* 0x0000002000cf7308 */ /* 0x0007e20000000800 */
[----:B--2---:R-:W-:Y:S02]  /*7480*/  @P1 IADD3.X R7, R9, UR9, RZ, P2, !PT ;  /* 0x0000000909071c10 */ /* 0x004fe400097fe4ff */
[----:B------:R-:W-:Y:S01]  /*7490*/  @P1 IADD3.X R9, R10, UR9, RZ, P4, !PT ;  /* 0x000000090a091c10 */ /* 0x000fe2000a7fe4ff */
[----:B------:R-:W-:Y:S01]  /*74a0*/  FFMA.FTZ R10, R151, c[0x0][0x2d0], -R137 ;  /* 0x0000b400970a7a23 */ /* 0x000fe20000010889 */
[----:B------:R-:W-:Y:S01]  /*74b0*/  @P1 LEA.HI.X R7, R4, c[0x0][0x1cc], R7, 0x1, P5 ;  /* 0x0000730004071a11 */ /* 0x000fe200028f0c07 */
[----:B------:R-:W-:Y:S01]  /*74c0*/  @UP1 UIADD3 UR9, UP0, UR20, 0x80, URZ ;  /* 0x0000008014091890 */ /* 0x000fe2000ff1e03f */
[----:B------:R-:W-:Y:S03]  /*74d0*/  @P1 LEA R8, P2, R5, c[0x0][0x1c8], 0x1 ;  /* 0x0000720005081a11 */ /* 0x000fe600078408ff */
[----:B------:R2:W-:Y:S01]  /*74e0*/  MUFU.EX2 R195, R40 ;  /* 0x0000002800c37308 */ /* 0x0005e20000000800 */
[----:B------:R-:W-:Y:S01]  /*74f0*/  MOV R151, R13 ;  /* 0x0000000d00977202 */ /* 0x000fe20000000f00 */
[----:B------:R5:W-:Y:S01]  /*7500*/  @P1 LDGSTS.E.BYPASS.LTC128B.128 [R235+0x8100], [R6.64], !P3 ;  /* 0x0810000006eb1fae */ /* 0x000be2000d901d56 */
[----:B-1----:R-:W-:Y:S01]  /*7510*/  FADD.FTZ R0, -R3, R70 ;  /* 0x0000004603007221 */ /* 0x002fe20000010100 */
[----:B------:R-:W-:Y:S01]  /*7520*/  MOV R70, R239 ;  /* 0x000000ef00467202 */ /* 0x000fe20000000f00 */
[----:B------:R-:W-:Y:S01]  /*7530*/  @UP1 UIADD3.X UR8, URZ, UR14, URZ, UP0, !UPT ;  /* 0x0000000e3f081290 */ /* 0x000fe200087fe43f */
[----:B------:R-:W-:Y:S01]  /*7540*/  @P1 LEA.HI.X R9, R5, c[0x0][0x1cc], R9, 0x1, P2 ;  /* 0x0000730005091a11 */ /* 0x000fe200010f0c09 */
[----:B------:R-:W-:Y:S01]  /*7550*/  FMUL.FTZ R0, R0, c[0x0][0x2d0] ;  /* 0x0000b40000007a20 */ /* 0x000fe20000410000 */
[----:B------:R-:W-:Y:S01]  /*7560*/  @P1 IADD3 R4, P2, R6, UR10, RZ ;  /* 0x0000000a06041c10 */ /* 0x000fe2000ff5e0ff */
[C---:B----4-:R-:W-:Y:S01]  /*7570*/  FMUL.FTZ R16, R2.reuse, R84 ;  /* 0x0000005402107220 */ /* 0x050fe20000410000 */
[----:B------:R1:W-:Y:S01]  /*7580*/  MUFU.EX2 R239, R10 ;  /* 0x0000000a00ef7308 */ /* 0x0003e20000000800 */
[----:B------:R4:W-:Y:S01]  /*7590*/  @P1 LDGSTS.E.BYPASS.LTC128B.128 [R235+0xc100], [R8.64], !P0 ;  /* 0x0c10000008eb1fae */ /* 0x0009e2000c101d56 */
[----:B------:R-:W-:Y:S01]  /*75a0*/  @P1 IADD3.X R5, R7, UR17, RZ, P2, !PT ;  /* 0x0000001107051c10 */ /* 0x000fe200097fe4ff */
[C---:B------:R-:W-:Y:S02]  /*75b0*/  FMUL.FTZ R17, R2.reuse, R85 ;  /* 0x0000005502117220 */ /* 0x040fe40000410000 */
[C---:B------:R-:W-:Y:S02]  /*75c0*/  FMUL.FTZ R24, R2.reuse, R92 ;  /* 0x0000005c02187220 */ /* 0x040fe40000410000 */
[C---:B------:R-:W-:Y:S02]  /*75d0*/  FMUL.FTZ R25, R2.reuse, R93 ;  /* 0x0000005d02197220 */ /* 0x040fe40000410000 */
[----:B------:R4:W-:Y:S01]  /*75e0*/  @P1 LDGSTS.E.BYPASS.LTC128B.128 [R235+0x9100], [R4.64], !P3 ;  /* 0x0910000004eb1fae */ /* 0x0009e2000d901d56 */
[----:B------:R-:W4:Y:S01]  /*75f0*/  MUFU.EX2 R0, R0 ;  /* 0x0000000000007308 */ /* 0x000f220000000800 */
[C---:B---3--:R-:W-:Y:S02]  /*7600*/  FMUL.FTZ R32, R2.reuse, R100 ;  /* 0x0000006402207220 */ /* 0x048fe40000410000 */
[C---:B------:R-:W-:Y:S02]  /*7610*/  FMUL.FTZ R33, R2.reuse, R101 ;  /* 0x0000006502217220 */ /* 0x040fe40000410000 */
[----:B------:R-:W-:Y:S01]  /*7620*/  FMUL.FTZ R41, R2, R109 ;  /* 0x0000006d02297220 */ /* 0x000fe20000410000 */
[----:B------:R-:W-:Y:S01]  /*7630*/  MOV R109, R70 ;  /* 0x00000046006d7202 */ /* 0x000fe20000000f00 */
[----:B------:R3:W-:Y:S01]  /*7640*/  @P1 LDGSTS.E.BYPASS.LTC128B.128 [R235+0xd100], [R4.64+0x80], !P0 ;  /* 0x0d10008004eb1fae */ /* 0x0007e2000c101d56 */
[----:B------:R-:W-:Y:S01]  /*7650*/  FFMA.FTZ R70, R162, c[0x0][0x2d0], -R137 ;  /* 0x0000b400a2467a23 */ /* 0x000fe20000010889 */
[----:B-----5:R-:W-:Y:S01]  /*7660*/  @P1 IADD3 R6, P2, R4, UR10, RZ ;  /* 0x0000000a04061c10 */ /* 0x020fe2000ff5e0ff */
[----:B------:R-:W-:Y:S01]  /*7670*/  FFMA.FTZ R7, R154, c[0x0][0x2d0], -R69 ;  /* 0x0000b4009a077a23 */ /* 0x000fe20000010845 */
[----:B------:R-:W-:Y:S01]  /*7680*/  MOV R154, R169 ;  /* 0x000000a9009a7202 */ /* 0x000fe20000000f00 */
[----:B--2---:R-:W-:Y:S01]  /*7690*/  FMUL.FTZ R40, R2, R108 ;  /* 0x0000006c02287220 */ /* 0x004fe20000410000 */
[----:B------:R-:W-:Y:S01]  /*76a0*/  MUFU.EX2 R169, R12 ;  /* 0x0000000c00a97308 */ /* 0x000fe20000000800 */
[--C-:B-1----:R-:W-:Y:S01]  /*76b0*/  FFMA.FTZ R10, R148, c[0x0][0x2d0], -R137.reuse ;  /* 0x0000b400940a7a23 */ /* 0x102fe20000010889 */
[----:B------:R-:W-:Y:S01]  /*76c0*/  MOV R148, R238 ;  /* 0x000000ee00947202 */ /* 0x000fe20000000f00 */
[C---:B------:R-:W-:Y:S01]  /*76d0*/  FMUL.FTZ R49, R2.reuse, R117 ;  /* 0x0000007502317220 */ /* 0x040fe20000410000 */
[----:B------:R-:W-:Y:S01]  /*76e0*/  MOV R108, R65 ;  /* 0x00000041006c7202 */ /* 0x000fe20000000f00 */
[----:B------:R-:W-:Y:S01]  /*76f0*/  FMUL.FTZ R65, R2, R133 ;  /* 0x0000008502417220 */ /* 0x000fe20000410000 */
[----:B----4-:R-:W-:Y:S04]  /*7700*/  @P1 IADD3 R8, P4, R6, UR10, RZ ;  /* 0x0000000a06081c10 */ /* 0x010fe8000ff9e0ff */
[----:B------:R1:W-:Y:S01]  /*7710*/  MUFU.EX2 R170, R7 ;  /* 0x0000000700aa7308 */ /* 0x0003e20000000800 */
[C---:B------:R-:W-:Y:S02]  /*7720*/  FMUL.FTZ R18, R0.reuse, R86 ;  /* 0x0000005600127220 */ /* 0x040fe40000410000 */
[C---:B------:R-:W-:Y:S02]  /*7730*/  FMUL.FTZ R19, R0.reuse, R87 ;  /* 0x0000005700137220 */ /* 0x040fe40000410000 */
[C---:B------:R-:W-:Y:S02]  /*7740*/  FMUL.FTZ R26, R0.reuse, R94 ;  /* 0x0000005e001a7220 */ /* 0x040fe40000410000 */
[C---:B------:R-:W-:Y:S02]  /*7750*/  FMUL.FTZ R27, R0.reuse, R95 ;  /* 0x0000005f001b7220 */ /* 0x040fe40000410000 */
[C---:B------:R-:W-:Y:S01]  /*7760*/  FMUL.FTZ R34, R0.reuse, R102 ;  /* 0x0000006600227220 */ /* 0x040fe20000410000 */
[----:B------:R2:W4:Y:S01]  /*7770*/  MUFU.EX2 R238, R10 ;  /* 0x0000000a00ee7308 */ /* 0x0005220000000800 */
[C---:B------:R-:W-:Y:S02]  /*7780*/  FMUL.FTZ R35, R0.reuse, R103 ;  /* 0x0000006700237220 */ /* 0x040fe40000410000 */
[C---:B------:R-:W-:Y:S01]  /*7790*/  FMUL.FTZ R42, R0.reuse, R110 ;  /* 0x0000006e002a7220 */ /* 0x040fe20000410000 */
[----:B------:R-:W-:Y:S01]  /*77a0*/  MOV R110, R66 ;  /* 0x00000042006e7202 */ /* 0x000fe20000000f00 */
[C---:B------:R-:W-:Y:S01]  /*77b0*/  FMUL.FTZ R43, R0.reuse, R111 ;  /* 0x0000006f002b7220 */ /* 0x040fe20000410000 */
[----:B------:R-:W-:Y:S01]  /*77c0*/  MOV R111, R148 ;  /* 0x00000094006f7202 */ /* 0x000fe20000000f00 */
[C---:B------:R-:W-:Y:S01]  /*77d0*/  FMUL.FTZ R50, R0.reuse, R118 ;  /* 0x0000007600327220 */ /* 0x040fe20000410000 */
[----:B------:R-:W-:Y:S01]  /*77e0*/  MOV R148, R67 ;  /* 0x0000004300947202 */ /* 0x000fe20000000f00 */
[C---:B------:R-:W-:Y:S01]  /*77f0*/  FMUL.FTZ R51, R0.reuse, R119 ;  /* 0x0000007700337220 */ /* 0x040fe20000410000 */
[----:B------:R5:W-:Y:S01]  /*7800*/  MUFU.EX2 R182, R70 ;  /* 0x0000004600b67308 */ /* 0x000be20000000800 */
[----:B------:R-:W-:Y:S01]  /*7810*/  MOV R119, R59 ;  /* 0x0000003b00777202 */ /* 0x000fe20000000f00 */
[C---:B------:R-:W-:Y:S01]  /*7820*/  FMUL.FTZ R59, R0.reuse, R127 ;  /* 0x0000007f003b7220 */ /* 0x040fe20000410000 */
[----:B-1----:R-:W-:Y:S01]  /*7830*/  @P1 IADD3.X R7, R5, UR17, RZ, P2, !PT ;  /* 0x0000001105071c10 */ /* 0x002fe200097fe4ff */
[C---:B------:R-:W-:Y:S02]  /*7840*/  FMUL.FTZ R66, R0.reuse, R134 ;  /* 0x0000008600427220 */ /* 0x040fe40000410000 */
[----:B------:R-:W-:Y:S01]  /*7850*/  FMUL.FTZ R67, R0, R135 ;  /* 0x0000008700437220 */ /* 0x000fe20000410000 */
[----:B------:R-:W-:Y:S01]  /*7860*/  @P1 IADD3.X R9, R7, UR17, RZ, P4, !PT ;  /* 0x0000001107091c10 */ /* 0x000fe2000a7fe4ff */
[----:B------:R1:W-:Y:S02]  /*7870*/  @P1 LDGSTS.E.BYPASS.LTC128B.128 [R235+0xa100], [R6.64], !P3 ;  /* 0x0a10000006eb1fae */ /* 0x0003e4000d901d56 */
[----:B------:R4:W-:Y:S01]  /*7880*/  MUFU.EX2 R158, R48 ;  /* 0x00000030009e7308 */ /* 0x0009e20000000800 */
[----:B--2---:R-:W-:Y:S02]  /*7890*/  @P1 IADD3 R10, P5, R4, UR9, RZ ;  /* 0x00000009040a1c10 */ /* 0x004fe4000ffbe0ff */
[----:B---3--:R-:W-:Y:S02]  /*78a0*/  @P1 IADD3 R4, P2, R6, UR9, RZ ;  /* 0x0000000906041c10 */ /* 0x008fe4000ff5e0ff */
[----:B------:R-:W-:Y:S02]  /*78b0*/  @P1 IADD3.X R11, R5, UR8, RZ, P5, !PT ;  /* 0x00000008050b1c10 */ /* 0x000fe4000affe4ff */
[----:B------:R-:W-:Y:S03]  /*78c0*/  @P1 IADD3.X R5, R7, UR8, RZ, P2, !PT ;  /* 0x0000000807051c10 */ /* 0x000fe600097fe4ff */
[----:B------:R-:W-:Y:S01]  /*78d0*/  MUFU.EX2 R71, R71 ;  /* 0x0000004700477308 */ /* 0x000fe20000000800 */
[----:B------:R2:W-:Y:S01]  /*78e0*/  @P1 LDGSTS.E.BYPASS.LTC128B.128 [R235+0xe100], [R10.64], !P0 ;  /* 0x0e1000000aeb1fae */ /* 0x0005e2000c101d56 */
[----:B-----5:R-:W-:Y:S07]  /*78f0*/  FFMA.FTZ R70, R171, c[0x0][0x2d0], -R137 ;  /* 0x0000b400ab467a23 */ /* 0x020fee0000010889 */
[----:B------:R3:W-:Y:S01]  /*7900*/  @P1 LDGSTS.E.BYPASS.LTC128B.128 [R235+0xb100], [R8.64], !P3 ;  /* 0x0b10000008eb1fae */ /* 0x0007e2000d901d56 */
[----:B----4-:R-:W-:Y:S02]  /*7910*/  FMUL.FTZ R48, R2, R116 ;  /* 0x0000007402307220 */ /* 0x010fe40000410000 */
[--C-:B-1----:R-:W-:Y:S01]  /*7920*/  FFMA.FTZ R6, R152, c[0x0][0x2d0], -R69.reuse ;  /* 0x0000b40098067a23 */ /* 0x102fe20000010845 */
[----:B------:R-:W-:Y:S01]  /*7930*/  MOV R152, R58 ;  /* 0x0000003a00987202 */ /* 0x000fe20000000f00 */
[C---:B------:R-:W-:Y:S03]  /*7940*/  FMUL.FTZ R7, R0.reuse, R75 ;  /* 0x0000004b00077220 */ /* 0x040fe60000410000 */
[----:B------:R1:W-:Y:S01]  /*7950*/  @P1 LDGSTS.E.BYPASS.LTC128B.128 [R235+0xf100], [R4.64], !P0 ;  /* 0x0f10000004eb1fae */ /* 0x0003e2000c101d56 */
[----:B------:R4:W-:Y:S01]  /*7960*/  MUFU.EX2 R168, R6 ;  /* 0x0000000600a87308 */ /* 0x0009e20000000800 */
[C---:B------:R-:W-:Y:S06]  /*7970*/  FMUL.FTZ R58, R0.reuse, R126 ;  /* 0x0000007e003a7220 */ /* 0x040fec0000410000 */
[----:B------:R-:W5:Y:S01]  /*7980*/  LDSM.16.MT88.4 R12, [R213+0x100] ;  /* 0x00010000d50c783b */ /* 0x000f620000004200 */
[C---:B--2---:R-:W-:Y:S02]  /*7990*/  FMUL.FTZ R10, R0.reuse, R78 ;  /* 0x0000004e000a7220 */ /* 0x044fe40000410000 */
[----:B------:R-:W-:Y:S05]  /*79a0*/  FMUL.FTZ R11, R0, R79 ;  /* 0x0000004f000b7220 */ /* 0x000fea0000410000 */
[----:B------:R-:W2:Y:S01]  /*79b0*/  LDSM.16.MT88.4 R20, [R214+0x100] ;  /* 0x00010000d614783b */ /* 0x000ea20000004200 */
[C---:B---3--:R-:W-:Y:S02]  /*79c0*/  FMUL.FTZ R8, R2.reuse, R76 ;  /* 0x0000004c02087220 */ /* 0x048fe40000410000 */
[----:B------:R-:W-:Y:S05]  /*79d0*/  FMUL.FTZ R9, R2, R77 ;  /* 0x0000004d02097220 */ /* 0x000fea0000410000 */
[----:B------:R-:W3:Y:S01]  /*79e0*/  LDSM.16.MT88.4 R28, [R217+0x100] ;  /* 0x00010000d91c783b */ /* 0x000ee20000004200 */
[----:B----4-:R-:W-:Y:S01]  /*79f0*/  FMUL.FTZ R6, R0, R74 ;  /* 0x0000004a00067220 */ /* 0x010fe20000410000 */
[----:B------:R-:W-:Y:S01]  /*7a00*/  F2FP.PACK_AB R74, R238, R239 ;  /* 0x000000efee4a723e */ /* 0x000fe200000000ff */
[----:B-1----:R-:W-:Y:S01]  /*7a10*/  FFMA.FTZ R4, R153, c[0x0][0x2d0], -R69 ;  /* 0x0000b40099047a23 */ /* 0x002fe20000010845 */
[----:B------:R-:W-:Y:S01]  /*7a20*/  MOV R153, R57 ;  /* 0x0000003900997202 */ /* 0x000fe20000000f00 */
[C---:B------:R-:W-:Y:S01]  /*7a30*/  FMUL.FTZ R5, R2.reuse, R73 ;  /* 0x0000004902057220 */ /* 0x040fe20000410000 */
[----:B------:R-:W-:Y:S01]  /*7a40*/  F2FP.PACK_AB R73, R169, R170 ;  /* 0x000000aaa949723e */ /* 0x000fe200000000ff */
[----:B------:R1:W4:Y:S01]  /*7a50*/  MUFU.EX2 R163, R4 ;  /* 0x0000000400a37308 */ /* 0x0003220000000800 */
[----:B------:R-:W2:Y:S01]  /*7a60*/  LDSM.16.MT88.4 R36, [R216+0x100] ;  /* 0x00010000d824783b */ /* 0x000ea20000004200 */
[C---:B------:R-:W-:Y:S07]  /*7a70*/  FMUL.FTZ R57, R2.reuse, R125 ;  /* 0x0000007d02397220 */ /* 0x040fee0000410000 */
[----:B------:R-:W2:Y:S08]  /*7a80*/  LDSM.16.MT88.4 R44, [R213+0x4100] ;  /* 0x00410000d52c783b */ /* 0x000eb00000004200 */
[----:B------:R-:W2:Y:S01]  /*7a90*/  LDSM.16.MT88.4 R52, [R214+0x4100] ;  /* 0x00410000d634783b */ /* 0x000ea20000004200 */
[----:B-1----:R-:W-:Y:S01]  /*7aa0*/  FMUL.FTZ R4, R2, R72 ;  /* 0x0000004802047220 */ /* 0x002fe20000410000 */
[----:B------:R-:W-:Y:S06]  /*7ab0*/  F2FP.PACK_AB R72, R240, R241 ;  /* 0x000000f1f048723e */ /* 0x000fec00000000ff */
[----:B------:R-:W1:Y:S01]  /*7ac0*/  LDSM.16.MT88.4 R60, [R217+0x4100] ;  /* 0x00410000d93c783b */ /* 0x000e620000004200 */
[----:B----4-:R-:W-:Y:S07]  /*7ad0*/  F2FP.PACK_AB R75, R163, R168 ;  /* 0x000000a8a34b723e */ /* 0x010fee00000000ff */
[C---:B-----5:R-:W-:Y:S01]  /*7ae0*/  HMMA.16816.F32 R4, R72.reuse, R12, R4 ;  /* 0x0000000c4804723c */ /* 0x060fe20000001804 */
[----:B------:R-:W4:Y:S06]  /*7af0*/  LDSM.16.MT88.4 R76, [R216+0x4100] ;  /* 0x00410000d84c783b */ /* 0x000f2c0000004200 */
[C---:B------:R-:W-:Y:S01]  /*7b00*/  FMUL.FTZ R12, R2.reuse, R80 ;  /* 0x00000050020c7220 */ /* 0x040fe20000410000 */
[C---:B------:R-:W-:Y:S01]  /*7b10*/  HMMA.16816.F32 R8, R72.reuse, R14, R8 ;  /* 0x0000000e4808723c */ /* 0x040fe20000001808 */
[----:B------:R-:W-:Y:S03]  /*7b20*/  LDSM.16.MT88.4 R84, [R214+0x900] ;  /* 0x00090000d654783b */ /* 0x000fe60000004200 */
[----:B------:R-:W-:Y:S03]  /*7b30*/  FMUL.FTZ R13, R2, R81 ;  /* 0x00000051020d7220 */ /* 0x000fe60000410000 */
[C---:B------:R-:W-:Y:S02]  /*7b40*/  FMUL.FTZ R14, R0.reuse, R82 ;  /* 0x00000052000e7220 */ /* 0x040fe40000410000 */
[----:B------:R-:W-:Y:S01]  /*7b50*/  FMUL.FTZ R15, R0, R83 ;  /* 0x00000053000f7220 */ /* 0x000fe20000410000 */
[----:B------:R-:W-:Y:S06]  /*7b60*/  LDSM.16.MT88.4 R92, [R216+0x900] ;  /* 0x00090000d85c783b */ /* 0x000fec0000004200 */
[C---:B--2---:R-:W-:Y:S02]  /*7b70*/  HMMA.16816.F32 R12, R72.reuse, R20, R12 ;  /* 0x00000014480c723c */ /* 0x044fe4000000180c */
[----:B------:R-:W2:Y:S05]  /*7b80*/  LDSM.16.MT88.4 R80, [R213+0x900] ;  /* 0x00090000d550783b */ /* 0x000eaa0000004200 */
[C---:B------:R-:W-:Y:S01]  /*7b90*/  FMUL.FTZ R20, R2.reuse, R88 ;  /* 0x0000005802147220 */ /* 0x040fe20000410000 */
[C---:B------:R-:W-:Y:S02]  /*7ba0*/  HMMA.16816.F32 R16, R72.reuse, R22, R16 ;  /* 0x000000164810723c */ /* 0x040fe40000001810 */
[----:B------:R-:W-:Y:S02]  /*7bb0*/  LDSM.16.MT88.4 R100, [R216+0x5100] ;  /* 0x00510000d864783b */ /* 0x000fe40000004200 */
[----:B------:R-:W-:Y:S03]  /*7bc0*/  FMUL.FTZ R21, R2, R89 ;  /* 0x0000005902157220 */ /* 0x000fe60000410000 */
[C---:B------:R-:W-:Y:S02]  /*7bd0*/  FMUL.FTZ R22, R0.reuse, R90 ;  /* 0x0000005a00167220 */ /* 0x040fe40000410000 */
[----:B------:R-:W-:Y:S01]  /*7be0*/  FMUL.FTZ R23, R0, R91 ;  /* 0x0000005b00177220 */ /* 0x000fe20000410000 */
[----:B------:R-:W0:Y:S06]  /*7bf0*/  LDGDEPBAR ;  /* 0x00000000000079af */ /* 0x000e2c0000000000 */
[C---:B---3--:R-:W-:Y:S02]  /*7c00*/  HMMA.16816.F32 R20, R72.reuse, R28, R20 ;  /* 0x0000001c4814723c */ /* 0x048fe40000001814 */
[----:B------:R-:W3:Y:S05]  /*7c10*/  LDSM.16.MT88.4 R88, [R217+0x900] ;  /* 0x00090000d958783b */ /* 0x000eea0000004200 */
[C---:B------:R-:W-:Y:S01]  /*7c20*/  FMUL.FTZ R28, R2.reuse, R96 ;  /* 0x00000060021c7220 */ /* 0x040fe20000410000 */
[C---:B------:R-:W-:Y:S04]  /*7c30*/  HMMA.16816.F32 R24, R72.reuse, R30, R24 ;  /* 0x0000001e4818723c */ /* 0x040fe80000001818 */
[----:B------:R-:W-:Y:S03]  /*7c40*/  FMUL.FTZ R29, R2, R97 ;  /* 0x00000061021d7220 */ /* 0x000fe60000410000 */
[C---:B------:R-:W-:Y:S02]  /*7c50*/  FMUL.FTZ R30, R0.reuse, R98 ;  /* 0x00000062001e7220 */ /* 0x040fe40000410000 */
[----:B------:R-:W-:Y:S02]  /*7c60*/  FMUL.FTZ R31, R0, R99 ;  /* 0x00000063001f7220 */ /* 0x000fe40000410000 */
[----:B------:R-:W-:Y:S05]  /*7c70*/  LDSM.16.MT88.4 R96, [R217+0x5100] ;  /* 0x00510000d960783b */ /* 0x000fea0000004200 */
[C---:B------:R-:W-:Y:S07]  /*7c80*/  HMMA.16816.F32 R28, R72.reuse, R36, R28 ;  /* 0x00000024481c723c */ /* 0x040fee000000181c */
[--C-:B------:R-:W-:Y:S01]  /*7c90*/  FFMA.FTZ R36, R139, c[0x0][0x2d0], -R137.reuse ;  /* 0x0000b4008b247a23 */ /* 0x100fe20000010889 */
[C---:B------:R-:W-:Y:S03]  /*7ca0*/  HMMA.16816.F32 R32, R72.reuse, R38, R32 ;  /* 0x000000264820723c */ /* 0x040fe60000001820 */
[----:B------:R5:W-:Y:S01]  /*7cb0*/  MUFU.EX2 R205, R36 ;  /* 0x0000002400cd7308 */ /* 0x000be20000000800 */
[C---:B------:R-:W-:Y:S01]  /*7cc0*/  FMUL.FTZ R37, R2.reuse, R105 ;  /* 0x0000006902257220 */ /* 0x040fe20000410000 */
[----:B------:R-:W-:Y:S01]  /*7cd0*/  MOV R139, R64 ;  /* 0x00000040008b7202 */ /* 0x000fe20000000f00 */
[----:B------:R-:W-:Y:S02]  /*7ce0*/  FMUL.FTZ R64, R2, R132 ;  /* 0x0000008402407220 */ /* 0x000fe40000410000 */
[C---:B------:R-:W-:Y:S04]  /*7cf0*/  FMUL.FTZ R38, R0.reuse, R106 ;  /* 0x0000006a00267220 */ /* 0x040fe80000410000 */
[----:B------:R-:W-:Y:S02]  /*7d00*/  FMUL.FTZ R39, R0, R107 ;  /* 0x0000006b00277220 */ /* 0x000fe40000410000 */
[C---:B-----5:R-:W-:Y:S02]  /*7d10*/  FMUL.FTZ R36, R2.reuse, R104 ;  /* 0x0000006802247220 */ /* 0x060fe40000410000 */
[----:B------:R-:W-:Y:S05]  /*7d20*/  LDSM.16.MT88.4 R104, [R214+0x1900] ;  /* 0x00190000d668783b */ /* 0x000fea0000004200 */
[C---:B------:R-:W-:Y:S07]  /*7d30*/  HMMA.16816.F32 R36, R72.reuse, R44, R36 ;  /* 0x0000002c4824723c */ /* 0x040fee0000001824 */
[----:B------:R-:W-:Y:S01]  /*7d40*/  FFMA.FTZ R44, R157, c[0x0][0x2d0], -R137 ;  /* 0x0000b4009d2c7a23 */ /* 0x000fe20000010889 */
[C---:B------:R-:W-:Y:S03]  /*7d50*/  HMMA.16816.F32 R40, R72.reuse, R46, R40 ;  /* 0x0000002e4828723c */ /* 0x040fe60000001828 */
[----:B------:R5:W-:Y:S01]  /*7d60*/  MUFU.EX2 R194, R44 ;  /* 0x0000002c00c27308 */ /* 0x000be20000000800 */
[----:B------:R-:W-:Y:S03]  /*7d70*/  FMUL.FTZ R45, R2, R113 ;  /* 0x00000071022d7220 */ /* 0x000fe60000410000 */
[C---:B------:R-:W-:Y:S02]  /*7d80*/  FMUL.FTZ R46, R0.reuse, R114 ;  /* 0x00000072002e7220 */ /* 0x040fe40000410000 */
[----:B------:R-:W-:Y:S03]  /*7d90*/  FMUL.FTZ R47, R0, R115 ;  /* 0x00000073002f7220 */ /* 0x000fe60000410000 */
[----:B-----5:R-:W-:Y:S07]  /*7da0*/  FMUL.FTZ R44, R2, R112 ;  /* 0x00000070022c7220 */ /* 0x020fee0000410000 */
[C---:B------:R-:W-:Y:S07]  /*7db0*/  HMMA.16816.F32 R44, R72.reuse, R52, R44 ;  /* 0x00000034482c723c */ /* 0x040fee000000182c */
[--C-:B------:R-:W-:Y:S01]  /*7dc0*/  FFMA.FTZ R52, R160, c[0x0][0x2d0], -R69.reuse ;  /* 0x0000b400a0347a23 */ /* 0x100fe20000010845 */
[C---:B------:R-:W-:Y:S03]  /*7dd0*/  HMMA.16816.F32 R48, R72.reuse, R54, R48 ;  /* 0x000000364830723c */ /* 0x040fe60000001830 */
[----:B------:R5:W1:Y:S01]  /*7de0*/  MUFU.EX2 R118, R52 ;  /* 0x0000003400767308 */ /* 0x000a620000000800 */
[----:B------:R-:W-:Y:S01]  /*7df0*/  MOV R160, R181 ;  /* 0x000000b500a07202 */ /* 0x000fe20000000f00 */
[----:B------:R-:W-:Y:S01]  /*7e00*/  FMUL.FTZ R53, R2, R121 ;  /* 0x0000007902357220 */ /* 0x000fe20000410000 */
[----:B------:R-:W-:Y:S01]  /*7e10*/  MOV R121, R154 ;  /* 0x0000009a00797202 */ /* 0x000fe20000000f00 */
[C---:B------:R-:W-:Y:S01]  /*7e20*/  FMUL.FTZ R55, R0.reuse, R123 ;  /* 0x0000007b00377220 */ /* 0x040fe20000410000 */
[----:B------:R-:W-:Y:S01]  /*7e30*/  MOV R154, R56 ;  /* 0x00000038009a7202 */ /* 0x000fe20000000f00 */
[----:B------:R-:W-:Y:S03]  /*7e40*/  FFMA.FTZ R56, R159, c[0x0][0x2d0], -R69 ;  /* 0x0000b4009f387a23 */ /* 0x000fe60000010845 */
[----:B------:R-:W-:Y:S01]  /*7e50*/  MOV R159, R179 ;  /* 0x000000b3009f7202 */ /* 0x000fe20000000f00 */
[----:B------:R2:W-:Y:S01]  /*7e60*/  MUFU.EX2 R181, R70 ;  /* 0x0000004600b57308 */ /* 0x0005e20000000800 */
[----:B------:R-:W-:Y:S09]  /*7e70*/  FMUL.FTZ R54, R0, R122 ;  /* 0x0000007a00367220 */ /* 0x000ff20000410000 */
[----:B------:R3:W-:Y:S01]  /*7e80*/  MUFU.EX2 R117, R56 ;  /* 0x0000003800757308 */ /* 0x0007e20000000800 */
[C---:B-----5:R-:W-:Y:S01]  /*7e90*/  FMUL.FTZ R52, R2.reuse, R120 ;  /* 0x0000007802347220 */ /* 0x060fe20000410000 */
[----:B------:R-:W-:Y:S02]  /*7ea0*/  MOV R120, R155 ;  /* 0x0000009b00787202 */ /* 0x000fe40000000f00 */
[----:B------:R-:W-:Y:S02]  /*7eb0*/  MOV R155, R151 ;  /* 0x00000097009b7202 */ /* 0x000fe40000000f00 */
[----:B------:R-:W-:Y:S02]  /*7ec0*/  MOV R151, R180 ;  /* 0x000000b400977202 */ /* 0x000fe40000000f00 */
[C---:B-1----:R-:W-:Y:S03]  /*7ed0*/  HMMA.16816.F32 R52, R72.reuse, R60, R52 ;  /* 0x0000003c4834723c */ /* 0x042fe60000001834 */
[----:B--2---:R-:W-:Y:S04]  /*7ee0*/  FFMA.FTZ R70, R173, c[0x0][0x2d0], -R137 ;  /* 0x0000b400ad467a23 */ /* 0x004fe80000010889 */
[----:B------:R1:W-:Y:S01]  /*7ef0*/  MUFU.EX2 R180, R70 ;  /* 0x0000004600b47308 */ /* 0x0003e20000000800 */
[----:B------:R-:W-:Y:S04]  /*7f00*/  FFMA.FTZ R60, R161, c[0x0][0x2d0], -R69 ;  /* 0x0000b400a13c7a23 */ /* 0x000fe80000010845 */
[C---:B------:R-:W-:Y:S02]  /*7f10*/  FMUL.FTZ R61, R2.reuse, R129 ;  /* 0x00000081023d7220 */ /* 0x040fe40000410000 */
[----:B---3--:R-:W-:Y:S03]  /*7f20*/  FMUL.FTZ R56, R2, R124 ;  /* 0x0000007c02387220 */ /* 0x008fe60000410000 */
[----:B------:R2:W3:Y:S04]  /*7f30*/  MUFU.EX2 R116, R60 ;  /* 0x0000003c00747308 */ /* 0x0004e80000000800 */
[C---:B------:R-:W-:Y:S07]  /*7f40*/  HMMA.16816.F32 R56, R72.reuse, R62, R56 ;  /* 0x0000003e4838723c */ /* 0x040fee0000001838 */
[C---:B------:R-:W-:Y:S02]  /*7f50*/  FMUL.FTZ R62, R0.reuse, R130 ;  /* 0x00000082003e7220 */ /* 0x040fe40000410000 */
[----:B------:R-:W-:Y:S03]  /*7f60*/  FMUL.FTZ R63, R0, R131 ;  /* 0x00000083003f7220 */ /* 0x000fe60000410000 */
[----:B-1----:R-:W-:Y:S04]  /*7f70*/  FFMA.FTZ R70, R172, c[0x0][0x2d0], -R137 ;  /* 0x0000b400ac467a23 */ /* 0x002fe80000010889 */
[----:B------:R1:W-:Y:S01]  /*7f80*/  MUFU.EX2 R179, R70 ;  /* 0x0000004600b37308 */ /* 0x0003e20000000800 */
[----:B--2---:R-:W-:Y:S01]  /*7f90*/  FMUL.FTZ R60, R2, R128 ;  /* 0x00000080023c7220 */ /* 0x004fe20000410000 */
[----:B------:R-:W-:Y:S06]  /*7fa0*/  MOV R128, R160 ;  /* 0x000000a000807202 */ /* 0x000fec0000000f00 */
[C---:B----4-:R-:W-:Y:S08]  /*7fb0*/  HMMA.16816.F32 R60, R72.reuse, R76, R60 ;  /* 0x0000004c483c723c */ /* 0x050ff0000000183c */
[----:B------:R-:W-:Y:S01]  /*7fc0*/  HMMA.16816.F32 R64, R72, R78, R64 ;  /* 0x0000004e4840723c */ /* 0x000fe20000001840 */
[----:B------:R-:W2:Y:S03]  /*7fd0*/  LDSM.16.MT88.4 R76, [R213+0x4900] ;  /* 0x00490000d54c783b */ /* 0x000ea60000004200 */
[--C-:B-1----:R-:W-:Y:S03]  /*7fe0*/  FFMA.FTZ R70, R175, c[0x0][0x2d0], -R69.reuse ;  /* 0x0000b400af467a23 */ /* 0x102fe60000010845 */
[----:B------:R-:W-:Y:S01]  /*7ff0*/  F2FP.PACK_AB R73, R118, R158 ;  /* 0x0000009e7649723e */ /* 0x000fe200000000ff */
[----:B------:R1:W-:Y:S01]  /*8000*/  MUFU.EX2 R127, R70 ;  /* 0x00000046007f7308 */ /* 0x0003e20000000800 */
[----:B---3--:R-:W-:Y:S03]  /*8010*/  F2FP.PACK_AB R75, R116, R117 ;  /* 0x00000075744b723e */ /* 0x008fe600000000ff */
[----:B------:R-:W-:Y:S02]  /*8020*/  F2FP.PACK_AB R72, R205, R207 ;  /* 0x000000cfcd48723e */ /* 0x000fe400000000ff */
[----:B------:R-:W-:Y:S07]  /*8030*/  F2FP.PACK_AB R74, R194, R195 ;  /* 0x000000c3c24a723e */ /* 0x000fee00000000ff */
[C---:B------:R-:W-:Y:S08]  /*8040*/  HMMA.16816.F32 R4, R72.reuse, R80, R4 ;  /* 0x000000504804723c */ /* 0x040ff00000001804 */
[C---:B------:R-:W-:Y:S01]  /*8050*/  HMMA.16816.F32 R8, R72.reuse, R82, R8 ;  /* 0x000000524808723c */ /* 0x040fe20000001808 */
[----:B------:R-:W3:Y:S03]  /*8060*/  LDSM.16.MT88.4 R80, [R214+0x4900] ;  /* 0x00490000d650783b */ /* 0x000ee60000004200 */
[--C-:B-1----:R-:W-:Y:S04]  /*8070*/  FFMA.FTZ R70, R176, c[0x0][0x2d0], -R69.reuse ;  /* 0x0000b400b0467a23 */ /* 0x102fe80000010845 */
[C---:B------:R-:W-:Y:S01]  /*8080*/  HMMA.16816.F32 R12, R72.reuse, R84, R12 ;  /* 0x00000054480c723c */ /* 0x040fe2000000180c */
[----:B------:R1:W4:Y:S07]  /*8090*/  MUFU.EX2 R126, R70 ;  /* 0x00000046007e7308 */ /* 0x00032e0000000800 */
[C---:B------:R-:W-:Y:S01]  /*80a0*/  HMMA.16816.F32 R16, R72.reuse, R86, R16 ;  /* 0x000000564810723c */ /* 0x040fe20000001810 */
[----:B------:R-:W5:Y:S07]  /*80b0*/  LDSM.16.MT88.4 R84, [R217+0x4900] ;  /* 0x00490000d954783b */ /* 0x000f6e0000004200 */
[C---:B------:R-:W-:Y:S08]  /*80c0*/  HMMA.16816.F32 R20, R72.reuse, R88, R20 ;  /* 0x000000584814723c */ /* 0x040ff00000001814 */
[C---:B------:R-:W-:Y:S01]  /*80d0*/  HMMA.16816.F32 R24, R72.reuse, R90, R24 ;  /* 0x0000005a4818723c */ /* 0x040fe20000001818 */
[----:B------:R-:W4:Y:S03]  /*80e0*/  LDSM.16.MT88.4 R88, [R216+0x4900] ;  /* 0x00490000d858783b */ /* 0x000f260000004200 */
[--C-:B-1----:R-:W-:Y:S04]  /*80f0*/  FFMA.FTZ R70, R174, c[0x0][0x2d0], -R69.reuse ;  /* 0x0000b400ae467a23 */ /* 0x102fe80000010845 */
[C---:B------:R-:W-:Y:S01]  /*8100*/  HMMA.16816.F32 R28, R72.reuse, R92, R28 ;  /* 0x0000005c481c723c */ /* 0x040fe2000000181c */
[----:B------:R1:W-:Y:S07]  /*8110*/  MUFU.EX2 R125, R70 ;  /* 0x00000046007d7308 */ /* 0x0003ee0000000800 */
[C---:B------:R-:W-:Y:S01]  /*8120*/  HMMA.16816.F32 R32, R72.reuse, R94, R32 ;  /* 0x0000005e4820723c */ /* 0x040fe20000001820 */
[----:B------:R-:W-:Y:S07]  /*8130*/  LDSM.16.MT88.4 R92, [R214+0x5100] ;  /* 0x00510000d65c783b */ /* 0x000fee0000004200 */
[C---:B--2---:R-:W-:Y:S08]  /*8140*/  HMMA.16816.F32 R36, R72.reuse, R76, R36 ;  /* 0x0000004c4824723c */ /* 0x044ff00000001824 */
[C---:B------:R-:W-:Y:S01]  /*8150*/  HMMA.16816.F32 R40, R72.reuse, R78, R40 ;  /* 0x0000004e4828723c */ /* 0x040fe20000001828 */
[----:B------:R-:W2:Y:S03]  /*8160*/  LDSM.16.MT88.4 R76, [R213+0x1100] ;  /* 0x00110000d54c783b */ /* 0x000ea60000004200 */
[----:B-1----:R-:W-:Y:S04]  /*8170*/  FFMA.FTZ R70, R177, c[0x0][0x2d0], -R69 ;  /* 0x0000b400b1467a23 */ /* 0x002fe80000010845 */
[C---:B---3--:R-:W-:Y:S01]  /*8180*/  HMMA.16816.F32 R44, R72.reuse, R80, R44 ;  /* 0x00000050482c723c */ /* 0x048fe2000000182c */
[----:B------:R1:W3:Y:S07]  /*8190*/  MUFU.EX2 R124, R70 ;  /* 0x00000046007c7308 */ /* 0x0002ee0000000800 */
[C---:B------:R-:W-:Y:S01]  /*81a0*/  HMMA.16816.F32 R48, R72.reuse, R82, R48 ;  /* 0x000000524830723c */ /* 0x040fe20000001830 */
[----:B------:R-:W2:Y:S07]  /*81b0*/  LDSM.16.MT88.4 R80, [R214+0x1100] ;  /* 0x00110000d650783b */ /* 0x000eae0000004200 */
[C---:B-----5:R-:W-:Y:S08]  /*81c0*/  HMMA.16816.F32 R52, R72.reuse, R84, R52 ;  /* 0x000000544834723c */ /* 0x060ff00000001834 */
[C---:B------:R-:W-:Y:S01]  /*81d0*/  HMMA.16816.F32 R56, R72.reuse, R86, R56 ;  /* 0x000000564838723c */ /* 0x040fe20000001838 */
[----:B------:R-:W5:Y:S03]  /*81e0*/  LDSM.16.MT88.4 R84, [R217+0x1100] ;  /* 0x00110000d954783b */ /* 0x000f660000004200 */
[--C-:B-1----:R-:W-:Y:S04]  /*81f0*/  FFMA.FTZ R70, R178, c[0x0][0x2d0], -R137.reuse ;  /* 0x0000b400b2467a23 */ /* 0x102fe80000010889 */
[C---:B----4-:R-:W-:Y:S01]  /*8200*/  HMMA.16816.F32 R60, R72.reuse, R88, R60 ;  /* 0x00000058483c723c */ /* 0x050fe2000000183c */
[----:B------:R1:W-:Y:S07]  /*8210*/  MUFU.EX2 R178, R70 ;  /* 0x0000004600b27308 */ /* 0x0003ee0000000800 */
[----:B------:R-:W-:Y:S01]  /*8220*/  HMMA.16816.F32 R64, R72, R90, R64 ;  /* 0x0000005a4840723c */ /* 0x000fe20000001840 */
[----:B------:R-:W4:Y:S06]  /*8230*/  LDSM.16.MT88.4 R88, [R216+0x1100] ;  /* 0x00110000d858783b */ /* 0x000f2c0000004200 */
[----:B------:R-:W-:Y:S02]  /*8240*/  F2FP.PACK_AB R73, R126, R127 ;  /* 0x0000007f7e49723e */ /* 0x000fe400000000ff */
[----:B---3--:R-:W-:Y:S03]  /*8250*/  F2FP.PACK_AB R75, R124, R125 ;  /* 0x0000007d7c4b723e */ /* 0x008fe600000000ff */
[----:B------:R-:W-:Y:S02]  /*8260*/  F2FP.PACK_AB R72, R181, R182 ;  /* 0x000000b6b548723e */ /* 0x000fe400000000ff */
[----:B------:R-:W-:Y:S01]  /*8270*/  F2FP.PACK_AB R74, R179, R180 ;  /* 0x000000b4b34a723e */ /* 0x000fe200000000ff */
[--C-:B-1----:R-:W-:Y:S06]  /*8280*/  FFMA.FTZ R70, R183, c[0x0][0x2d0], -R137.reuse ;  /* 0x0000b400b7467a23 */ /* 0x102fec0000010889 */
[C---:B--2---:R-:W-:Y:S01]  /*8290*/  HMMA.16816.F32 R4, R72.reuse, R76, R4 ;  /* 0x0000004c4804723c */ /* 0x044fe20000001804 */
[----:B------:R1:W2:Y:S07]  /*82a0*/  MUFU.EX2 R176, R70 ;  /* 0x0000004600b07308 */ /* 0x0002ae0000000800 */
[C---:B------:R-:W-:Y:S01]  /*82b0*/  HMMA.16816.F32 R8, R72.reuse, R78, R8 ;  /* 0x0000004e4808723c */ /* 0x040fe20000001808 */
[----:B------:R-:W3:Y:S07]  /*82c0*/  LDSM.16.MT88.4 R76, [R213+0x5100] ;  /* 0x00510000d54c783b */ /* 0x000eee0000004200 */
[C---:B------:R-:W-:Y:S08]  /*82d0*/  HMMA.16816.F32 R12, R72.reuse, R80, R12 ;  /* 0x00000050480c723c */ /* 0x040ff0000000180c */
[C---:B------:R-:W-:Y:S01]  /*82e0*/  HMMA.16816.F32 R16, R72.reuse, R82, R16 ;  /* 0x000000524810723c */ /* 0x040fe20000001810 */
[----:B------:R-:W2:Y:S03]  /*82f0*/  LDSM.16.MT88.4 R80, [R213+0x1900] ;  /* 0x00190000d550783b */ /* 0x000ea60000004200 */
[--C-:B-1----:R-:W-:Y:S04]  /*8300*/  FFMA.FTZ R70, R192, c[0x0][0x2d0], -R137.reuse ;  /* 0x0000b400c0467a23 */ /* 0x102fe80000010889 */
[C---:B-----5:R-:W-:Y:S01]  /*8310*/  HMMA.16816.F32 R20, R72.reuse, R84, R20 ;  /* 0x000000544814723c */ /* 0x060fe20000001814 */
[----:B------:R1:W-:Y:S07]  /*8320*/  MUFU.EX2 R177, R70 ;  /* 0x0000004600b17308 */ /* 0x0003ee0000000800 */
[C---:B------:R-:W-:Y:S01]  /*8330*/  HMMA.16816.F32 R24, R72.reuse, R86, R24 ;  /* 0x000000564818723c */ /* 0x040fe20000001818 */
[----:B------:R-:W5:Y:S07]  /*8340*/  LDSM.16.MT88.4 R84, [R217+0x1900] ;  /* 0x00190000d954783b */ /* 0x000f6e0000004200 */
[C---:B----4-:R-:W-:Y:S08]  /*8350*/  HMMA.16816.F32 R28, R72.reuse, R88, R28 ;  /* 0x00000058481c723c */ /* 0x050ff0000000181c */
[C---:B------:R-:W-:Y:S01]  /*8360*/  HMMA.16816.F32 R32, R72.reuse, R90, R32 ;  /* 0x0000005a4820723c */ /* 0x040fe20000001820 */
[----:B------:R-:W-:Y:S03]  /*8370*/  LDSM.16.MT88.4 R88, [R214+0x5900] ;  /* 0x00590000d658783b */ /* 0x000fe60000004200 */
[----:B-1----:R-:W-:Y:S04]  /*8380*/  FFMA.FTZ R70, R193, c[0x0][0x2d0], -R137 ;  /* 0x0000b400c1467a23 */ /* 0x002fe80000010889 */
[C---:B---3--:R-:W-:Y:S01]  /*8390*/  HMMA.16816.F32 R36, R72.reuse, R76, R36 ;  /* 0x0000004c4824723c */ /* 0x048fe20000001824 */
[----:B------:R1:W3:Y:S07]  /*83a0*/  MUFU.EX2 R175, R70 ;  /* 0x0000004600af7308 */ /* 0x0002ee0000000800 */
[C---:B------:R-:W-:Y:S01]  /*83b0*/  HMMA.16816.F32 R40, R72.reuse, R78, R40 ;  /* 0x0000004e4828723c */ /* 0x040fe20000001828 */
[----:B------:R-:W4:Y:S07]  /*83c0*/  LDSM.16.MT88.4 R76, [R216+0x1900] ;  /* 0x00190000d84c783b */ /* 0x000f2e0000004200 */
[C---:B------:R-:W-:Y:S08]  /*83d0*/  HMMA.16816.F32 R44, R72.reuse, R92, R44 ;  /* 0x0000005c482c723c */ /* 0x040ff0000000182c */
[C---:B------:R-:W-:Y:S01]  /*83e0*/  HMMA.16816.F32 R48, R72.reuse, R94, R48 ;  /* 0x0000005e4830723c */ /* 0x040fe20000001830 */
[----:B------:R-:W-:Y:S03]  /*83f0*/  LDSM.16.MT88.4 R92, [R214+0x6100] ;  /* 0x00610000d65c783b */ /* 0x000fe60000004200 */
[--C-:B-1----:R-:W-:Y:S04]  /*8400*/  FFMA.FTZ R70, R204, c[0x0][0x2d0], -R69.reuse ;  /* 0x0000b400cc467a23 */ /* 0x102fe80000010845 */
[C---:B------:R-:W-:Y:S01]  /*8410*/  HMMA.16816.F32 R52, R72.reuse, R96, R52 ;  /* 0x000000604834723c */ /* 0x040fe20000001834 */
[----:B------:R1:W-:Y:S07]  /*8420*/  MUFU.EX2 R157, R70 ;  /* 0x00000046009d7308 */ /* 0x0003ee0000000800 */
[C---:B------:R-:W-:Y:S01]  /*8430*/  HMMA.16816.F32 R56, R72.reuse, R98, R56 ;  /* 0x000000624838723c */ /* 0x040fe20000001838 */
[----:B------:R-:W-:Y:S07]  /*8440*/  LDSM.16.MT88.4 R96, [R217+0x6100] ;  /* 0x00610000d960783b */ /* 0x000fee0000004200 */
[C---:B------:R-:W-:Y:S08]  /*8450*/  HMMA.16816.F32 R60, R72.reuse, R100, R60 ;  /* 0x00000064483c723c */ /* 0x040ff0000000183c */
[----:B------:R-:W-:Y:S01]  /*8460*/  HMMA.16816.F32 R64, R72, R102, R64 ;  /* 0x000000664840723c */ /* 0x000fe20000001840 */
[----:B------:R-:W-:Y:S03]  /*8470*/  LDSM.16.MT88.4 R100, [R214+0x2900] ;  /* 0x00290000d664783b */ /* 0x000fe60000004200 */
[--C-:B-1----:R-:W-:Y:S03]  /*8480*/  FFMA.FTZ R70, R236, c[0x0][0x2d0], -R69.reuse ;  /* 0x0000b400ec467a23 */ /* 0x102fe60000010845 */
[----:B--2---:R-:W-:Y:S01]  /*8490*/  F2FP.PACK_AB R72, R176, R178 ;  /* 0x000000b2b048723e */ /* 0x004fe200000000ff */
[----:B------:R1:W2:Y:S01]  /*84a0*/  MUFU.EX2 R156, R70 ;  /* 0x00000046009c7308 */ /* 0x0002a20000000800 */
[----:B---3--:R-:W-:Y:S03]  /*84b0*/  F2FP.PACK_AB R74, R175, R177 ;  /* 0x000000b1af4a723e */ /* 0x008fe600000000ff */
[--C-:B-1----:R-:W-:Y:S01]  /*84c0*/  FFMA.FTZ R70, R206, c[0x0][0x2d0], -R69.reuse ;  /* 0x0000b400ce467a23 */ /* 0x102fe20000010845 */
[----:B--2---:R-:W-:Y:S05]  /*84d0*/  F2FP.PACK_AB R73, R156, R157 ;  /* 0x0000009d9c49723e */ /* 0x004fea00000000ff */
[----:B------:R1:W-:Y:S02]  /*84e0*/  MUFU.EX2 R115, R70 ;  /* 0x0000004600737308 */ /* 0x0003e40000000800 */
[----:B-1----:R-:W-:Y:S08]  /*84f0*/  FFMA.FTZ R70, R237, c[0x0][0x2d0], -R69 ;  /* 0x0000b400ed467a23 */ /* 0x002ff00000010845 */
[----:B------:R1:W2:Y:S02]  /*8500*/  MUFU.EX2 R114, R70 ;  /* 0x0000004600727308 */ /* 0x0002a40000000800 */
[--C-:B-1----:R-:W-:Y:S01]  /*8510*/  FFMA.FTZ R70, R242, c[0x0][0x2d0], -R137.reuse ;  /* 0x0000b400f2467a23 */ /* 0x102fe20000010889 */
[----:B--2---:R-:W-:Y:S07]  /*8520*/  F2FP.PACK_AB R75, R114, R115 ;  /* 0x00000073724b723e */ /* 0x004fee00000000ff */
[----:B------:R1:W-:Y:S01]  /*8530*/  MUFU.EX2 R174, R70 ;  /* 0x0000004600ae7308 */ /* 0x0003e20000000800 */
[C---:B------:R-:W-:Y:S08]  /*8540*/  HMMA.16816.F32 R4, R72.reuse, R80, R4 ;  /* 0x000000504804723c */ /* 0x040ff00000001804 */
[C---:B------:R-:W-:Y:S01]  /*8550*/  HMMA.16816.F32 R8, R72.reuse, R82, R8 ;  /* 0x000000524808723c */ /* 0x040fe20000001808 */
[----:B------:R-:W2:Y:S07]  /*8560*/  LDSM.16.MT88.4 R80, [R213+0x5900] ;  /* 0x00590000d550783b */ /* 0x000eae0000004200 */
[C---:B------:R-:W-:Y:S04]  /*8570*/  HMMA.16816.F32 R12, R72.reuse, R104, R12 ;  /* 0x00000068480c723c */ /* 0x040fe8000000180c */
[--C-:B-1----:R-:W-:Y:S04]  /*8580*/  FFMA.FTZ R70, R244, c[0x0][0x2d0], -R137.reuse ;  /* 0x0000b400f4467a23 */ /* 0x102fe80000010889 */
[C---:B------:R-:W-:Y:S01]  /*8590*/  HMMA.16816.F32 R16, R72.reuse, R106, R16 ;  /* 0x0000006a4810723c */ /* 0x040fe20000001810 */
[----:B------:R1:W3:Y:S01]  /*85a0*/  MUFU.EX2 R173, R70 ;  /* 0x0000004600ad7308 */ /* 0x0002e20000000800 */
[----:B------:R-:W-:Y:S06]  /*85b0*/  LDSM.16.MT88.4 R104, [R214+0x3900] ;  /* 0x00390000d668783b */ /* 0x000fec0000004200 */
[C---:B-----5:R-:W-:Y:S08]  /*85c0*/  HMMA.16816.F32 R20, R72.reuse, R84, R20 ;  /* 0x000000544814723c */ /* 0x060ff00000001814 */
[C---:B------:R-:W-:Y:S01]  /*85d0*/  HMMA.16816.F32 R24, R72.reuse, R86, R24 ;  /* 0x000000564818723c */ /* 0x040fe20000001818 */
[----:B------:R-:W5:Y:S07]  /*85e0*/  LDSM.16.MT88.4 R84, [R217+0x5900] ;  /* 0x00590000d954783b */ /* 0x000f6e0000004200 */
[C---:B----4-:R-:W-:Y:S04]  /*85f0*/  HMMA.16816.F32 R28, R72.reuse, R76, R28 ;  /* 0x0000004c481c723c */ /* 0x050fe8000000181c */
[--C-:B-1----:R-:W-:Y:S04]  /*8600*/  FFMA.FTZ R70, R243, c[0x0][0x2d0], -R137.reuse ;  /* 0x0000b400f3467a23 */ /* 0x102fe80000010889 */
[C---:B------:R-:W-:Y:S01]  /*8610*/  HMMA.16816.F32 R32, R72.reuse, R78, R32 ;  /* 0x0000004e4820723c */ /* 0x040fe20000001820 */
[----:B------:R1:W-:Y:S01]  /*8620*/  MUFU.EX2 R172, R70 ;  /* 0x0000004600ac7308 */ /* 0x0003e20000000800 */
[----:B------:R-:W4:Y:S06]  /*8630*/  LDSM.16.MT88.4 R76, [R216+0x5900] ;  /* 0x00590000d84c783b */ /* 0x000f2c0000004200 */
[C---:B--2---:R-:W-:Y:S08]  /*8640*/  HMMA.16816.F32 R36, R72.reuse, R80, R36 ;  /* 0x000000504824723c */ /* 0x044ff00000001824 */
[C---:B------:R-:W-:Y:S01]  /*8650*/  HMMA.16816.F32 R40, R72.reuse, R82, R40 ;  /* 0x000000524828723c */ /* 0x040fe20000001828 */
[----:B------:R-:W2:Y:S07]  /*8660*/  LDSM.16.MT88.4 R80, [R213+0x2100] ;  /* 0x00210000d550783b */ /* 0x000eae0000004200 */
[C---:B------:R-:W-:Y:S04]  /*8670*/  HMMA.16816.F32 R44, R72.reuse, R88, R44 ;  /* 0x00000058482c723c */ /* 0x040fe8000000182c */
[----:B-1----:R-:W-:Y:S04]  /*8680*/  FFMA.FTZ R70, R245, c[0x0][0x2d0], -R137 ;  /* 0x0000b400f5467a23 */ /* 0x002fe80000010889 */
[C---:B------:R-:W-:Y:S01]  /*8690*/  HMMA.16816.F32 R48, R72.reuse, R90, R48 ;  /* 0x0000005a4830723c */ /* 0x040fe20000001830 */
[----:B------:R1:W1:Y:S01]  /*86a0*/  MUFU.EX2 R171, R70 ;  /* 0x0000004600ab7308 */ /* 0x0002620000000800 */
[----:B------:R-:W2:Y:S06]  /*86b0*/  LDSM.16.MT88.4 R88, [R214+0x2100] ;  /* 0x00210000d658783b */ /* 0x000eac0000004200 */
[C---:B-----5:R-:W-:Y:S08]  /*86c0*/  HMMA.16816.F32 R52, R72.reuse, R84, R52 ;  /* 0x000000544834723c */ /* 0x060ff00000001834 */
[C---:B------:R-:W-:Y:S01]  /*86d0*/  HMMA.16816.F32 R56, R72.reuse, R86, R56 ;  /* 0x000000564838723c */ /* 0x040fe20000001838 */
[----:B------:R-:W5:Y:S07]  /*86e0*/  LDSM.16.MT88.4 R84, [R217+0x2100] ;  /* 0x00210000d954783b */ /* 0x000f6e0000004200 */
[C---:B----4-:R-:W-:Y:S04]  /*86f0*/  HMMA.16816.F32 R60, R72.reuse, R76, R60 ;  /* 0x0000004c483c723c */ /* 0x050fe8000000183c */
[--C-:B-1----:R-:W-:Y:S04]  /*8700*/  FFMA.FTZ R70, R247, c[0x0][0x2d0], -R69.reuse ;  /* 0x0000b400f7467a23 */ /* 0x102fe80000010845 */
[----:B------:R-:W-:Y:S01]  /*8710*/  HMMA.16816.F32 R64, R72, R78, R64 ;  /* 0x0000004e4840723c */ /* 0x000fe20000001840 */
[----:B------:R1:W-:Y:S01]  /*8720*/  MUFU.EX2 R113, R70 ;  /* 0x0000004600717308 */ /* 0x0003e20000000800 */
[----:B------:R-:W4:Y:S05]  /*8730*/  LDSM.16.MT88.4 R76, [R216+0x2100] ;  /* 0x00210000d84c783b */ /* 0x000f2a0000004200 */
[----:B---3--:R-:W-:Y:S02]  /*8740*/  F2FP.PACK_AB R72, R173, R174 ;  /* 0x000000aead48723e */ /* 0x008fe400000000ff */
[----:B------:R-:W-:Y:S03]  /*8750*/  F2FP.PACK_AB R74, R171, R172 ;  /* 0x000000acab4a723e */ /* 0x000fe600000000ff */
[--C-:B-1----:R-:W-:Y:S04]  /*8760*/  FFMA.FTZ R70, R248, c[0x0][0x2d0], -R69.reuse ;  /* 0x0000b400f8467a23 */ /* 0x102fe80000010845 */
[----:B------:R1:W3:Y:S02]  /*8770*/  MUFU.EX2 R112, R70 ;  /* 0x0000004600707308 */ /* 0x0002e40000000800 */
[--C-:B-1----:R-:W-:Y:S01]  /*8780*/  FFMA.FTZ R70, R246, c[0x0][0x2d0], -R69.reuse ;  /* 0x0000b400f6467a23 */ /* 0x102fe20000010845 */
[----:B---3--:R-:W-:Y:S07]  /*8790*/  F2FP.PACK_AB R73, R112, R113 ;  /* 0x000000717049723e */ /* 0x008fee00000000ff */
[----:B------:R1:W-:Y:S02]  /*87a0*/  MUFU.EX2 R123, R70 ;  /* 0x00000046007b7308 */ /* 0x0003e40000000800 */
[----:B-1----:R-:W-:Y:S08]  /*87b0*/  FFMA.FTZ R70, R249, c[0x0][0x2d0], -R69 ;  /* 0x0000b400f9467a23 */ /* 0x002ff00000010845 */
[----:B------:R1:W3:Y:S02]  /*87c0*/  MUFU.EX2 R122, R70 ;  /* 0x00000046007a7308 */ /* 0x0002e40000000800 */
[--C-:B-1----:R-:W-:Y:S01]  /*87d0*/  FFMA.FTZ R70, R250, c[0x0][0x2d0], -R137.reuse ;  /* 0x0000b400fa467a23 */ /* 0x102fe20000010889 */
[----:B---3--:R-:W-:Y:S07]  /*87e0*/  F2FP.PACK_AB R75, R122, R123 ;  /* 0x0000007b7a4b723e */ /* 0x008fee00000000ff */
[----:B------:R1:W-:Y:S01]  /*87f0*/  MUFU.EX2 R162, R70 ;  /* 0x0000004600a27308 */ /* 0x0003e20000000800 */
[C---:B--2---:R-:W-:Y:S08]  /*8800*/  HMMA.16816.F32 R4, R72.reuse, R80, R4 ;  /* 0x000000504804723c */ /* 0x044ff00000001804 */
[C---:B------:R-:W-:Y:S01]  /*8810*/  HMMA.16816.F32 R8, R72.reuse, R82, R8 ;  /* 0x000000524808723c */ /* 0x040fe20000001808 */
[----:B------:R-:W2:Y:S07]  /*8820*/  LDSM.16.MT88.4 R80, [R213+0x6100] ;  /* 0x00610000d550783b */ /* 0x000eae0000004200 */
[C---:B------:R-:W-:Y:S04]  /*8830*/  HMMA.16816.F32 R12, R72.reuse, R88, R12 ;  /* 0x00000058480c723c */ /* 0x040fe8000000180c */
[--C-:B-1----:R-:W-:Y:S04]  /*8840*/  FFMA.FTZ R70, R251, c[0x0][0x2d0], -R137.reuse ;  /* 0x0000b400fb467a23 */ /* 0x102fe80000010889 */
[C---:B------:R-:W-:Y:S01]  /*8850*/  HMMA.16816.F32 R16, R72.reuse, R90, R16 ;  /* 0x0000005a4810723c */ /* 0x040fe20000001810 */
[----:B------:R1:W3:Y:S01]  /*8860*/  MUFU.EX2 R161, R70 ;  /* 0x0000004600a17308 */ /* 0x0002e20000000800 */
[----:B------:R-:W3:Y:S06]  /*8870*/  LDSM.16.MT88.4 R88, [R216+0x6100] ;  /* 0x00610000d858783b */ /* 0x000eec0000004200 */
        /* <DEDUP_REMOVED lines=15> */
[----:B------:R-:W-:Y:S06]  /*8970*/  LDSM.16.MT88.4 R92, [R214+0x7100] ;  /* 0x00710000d65c783b */ /* 0x000fec0000004200 */
[C---:B------:R-:W-:Y:S08]  /*8980*/  HMMA.16816.F32 R52, R72.reuse, R96, R52 ;  /* 0x000000604834723c */ /* 0x040ff00000001834 */
[C---:B------:R-:W-:Y:S01]  /*8990*/  HMMA.16816.F32 R56, R72.reuse, R98, R56 ;  /* 0x000000624838723c */ /* 0x040fe20000001838 */
[----:B------:R-:W-:Y:S07]  /*89a0*/  LDSM.16.MT88.4 R96, [R217+0x7100] ;  /* 0x00710000d960783b */ /* 0x000fee0000004200 */
[C---:B---3--:R-:W-:Y:S04]  /*89b0*/  HMMA.16816.F32 R60, R72.reuse, R88, R60 ;  /* 0x00000058483c723c */ /* 0x048fe8000000183c */
[--C-:B-1----:R-:W-:Y:S04]  /*89c0*/  FFMA.FTZ R70, R121, c[0x0][0x2d0], -R69.reuse ;  /* 0x0000b40079467a23 */ /* 0x102fe80000010845 */
[----:B------:R-:W-:Y:S01]  /*89d0*/  HMMA.16816.F32 R64, R72, R90, R64 ;  /* 0x0000005a4840723c */ /* 0x000fe20000001840 */
[----:B------:R1:W-:Y:S01]  /*89e0*/  MUFU.EX2 R121, R70 ;  /* 0x0000004600797308 */ /* 0x0003e20000000800 */
[----:B------:R-:W-:Y:S05]  /*89f0*/  LDSM.16.MT88.4 R88, [R214+0x6900] ;  /* 0x00690000d658783b */ /* 0x000fea0000004200 */
[----:B------:R-:W-:Y:S02]  /*8a00*/  F2FP.PACK_AB R72, R161, R162 ;  /* 0x000000a2a148723e */ /* 0x000fe400000000ff */
        /* <DEDUP_REMOVED lines=9> */
[----:B------:R-:W-:Y:S02]  /*8aa0*/  MOV R109, R155 ;  /* 0x0000009b006d7202 */ /* 0x000fe40000000f00 */
[----:B---3--:R-:W-:Y:S05]  /*8ab0*/  F2FP.PACK_AB R75, R130, R131 ;  /* 0x00000083824b723e */ /* 0x008fea00000000ff */
[----:B------:R1:W-:Y:S02]  /*8ac0*/  MUFU.EX2 R155, R70 ;  /* 0x00000046009b7308 */ /* 0x0003e40000000800 */
[C---:B-----5:R-:W-:Y:S08]  /*8ad0*/  HMMA.16816.F32 R4, R72.reuse, R84, R4 ;  /* 0x000000544804723c */ /* 0x060ff00000001804 */
[C---:B------:R-:W-:Y:S01]  /*8ae0*/  HMMA.16816.F32 R8, R72.reuse, R86, R8 ;  /* 0x000000564808723c */ /* 0x040fe20000001808 */
[----:B------:R-:W3:Y:S07]  /*8af0*/  LDSM.16.MT88.4 R84, [R213+0x6900] ;  /* 0x00690000d554783b */ /* 0x000eee0000004200 */
[C---:B------:R-:W-:Y:S04]  /*8b00*/  HMMA.16816.F32 R12, R72.reuse, R100, R12 ;  /* 0x00000064480c723c */ /* 0x040fe8000000180c */
[--C-:B-1----:R-:W-:Y:S04]  /*8b10*/  FFMA.FTZ R70, R154, c[0x0][0x2d0], -R137.reuse ;  /* 0x0000b4009a467a23 */ /* 0x102fe80000010889 */
[C---:B------:R-:W-:Y:S01]  /*8b20*/  HMMA.16816.F32 R16, R72.reuse, R102, R16 ;  /* 0x000000664810723c */ /* 0x040fe20000001810 */
[----:B------:R1:W5:Y:S01]  /*8b30*/  MUFU.EX2 R154, R70 ;  /* 0x00000046009a7308 */ /* 0x0003620000000800 */
[----:B------:R-:W-:Y:S06]  /*8b40*/  LDSM.16.MT88.4 R100, [R216+0x7100] ;  /* 0x00710000d864783b */ /* 0x000fec0000004200 */
[C---:B----4-:R-:W-:Y:S08]  /*8b50*/  HMMA.16816.F32 R20, R72.reuse, R76, R20 ;  /* 0x0000004c4814723c */ /* 0x050ff00000001814 */
[C---:B------:R-:W-:Y:S01]  /*8b60*/  HMMA.16816.F32 R24, R72.reuse, R78, R24 ;  /* 0x0000004e4818723c */ /* 0x040fe20000001818 */
[----:B------:R-:W4:Y:S07]  /*8b70*/  LDSM.16.MT88.4 R76, [R217+0x6900] ;  /* 0x00690000d94c783b */ /* 0x000f2e0000004200 */
[C---:B--2---:R-:W-:Y:S04]  /*8b80*/  HMMA.16816.F32 R28, R72.reuse, R80, R28 ;  /* 0x00000050481c723c */ /* 0x044fe8000000181c */
[--C-:B-1----:R-:W-:Y:S04]  /*8b90*/  FFMA.FTZ R70, R153, c[0x0][0x2d0], -R137.reuse ;  /* 0x0000b40099467a23 */ /* 0x102fe80000010889 */
[C---:B------:R-:W-:Y:S01]  /*8ba0*/  HMMA.16816.F32 R32, R72.reuse, R82, R32 ;  /* 0x000000524820723c */ /* 0x040fe20000001820 */
[----:B------:R1:W-:Y:S01]  /*8bb0*/  MUFU.EX2 R153, R70 ;  /* 0x0000004600997308 */ /* 0x0003e20000000800 */
[----:B------:R-:W2:Y:S06]  /*8bc0*/  LDSM.16.MT88.4 R80, [R216+0x6900] ;  /* 0x00690000d850783b */ /* 0x000eac0000004200 */
[C---:B---3--:R-:W-:Y:S08]  /*8bd0*/  HMMA.16816.F32 R36, R72.reuse, R84, R36 ;  /* 0x000000544824723c */ /* 0x048ff00000001824 */
[C---:B------:R-:W-:Y:S01]  /*8be0*/  HMMA.16816.F32 R40, R72.reuse, R86, R40 ;  /* 0x000000564828723c */ /* 0x040fe20000001828 */
[----:B------:R-:W3:Y:S07]  /*8bf0*/  LDSM.16.MT88.4 R84, [R213+0x3100] ;  /* 0x00310000d554783b */ /* 0x000eee0000004200 */
[C---:B------:R-:W-:Y:S04]  /*8c00*/  HMMA.16816.F32 R44, R72.reuse, R88, R44 ;  /* 0x00000058482c723c */ /* 0x040fe8000000182c */
[----:B-1----:R-:W-:Y:S04]  /*8c10*/  FFMA.FTZ R70, R152, c[0x0][0x2d0], -R137 ;  /* 0x0000b40098467a23 */ /* 0x002fe80000010889 */
[C---:B------:R-:W-:Y:S01]  /*8c20*/  HMMA.16816.F32 R48, R72.reuse, R90, R48 ;  /* 0x0000005a4830723c */ /* 0x040fe20000001830 */
[----:B------:R1:W1:Y:S01]  /*8c30*/  MUFU.EX2 R152, R70 ;  /* 0x0000004600987308 */ /* 0x0002620000000800 */
[----:B------:R-:W-:Y:S06]  /*8c40*/  LDSM.16.MT88.4 R88, [R216+0x3100] ;  /* 0x00310000d858783b */ /* 0x000fec0000004200 */
[C---:B----4-:R-:W-:Y:S08]  /*8c50*/  HMMA.16816.F32 R52, R72.reuse, R76, R52 ;  /* 0x0000004c4834723c */ /* 0x050ff00000001834 */
[C---:B------:R-:W-:Y:S01]  /*8c60*/  HMMA.16816.F32 R56, R72.reuse, R78, R56 ;  /* 0x0000004e4838723c */ /* 0x040fe20000001838 */
[----:B------:R-:W4:Y:S07]  /*8c70*/  LDSM.16.MT88.4 R76, [R214+0x3100] ;  /* 0x00310000d64c783b */ /* 0x000f2e0000004200 */
[C---:B--2---:R-:W-:Y:S04]  /*8c80*/  HMMA.16816.F32 R60, R72.reuse, R80, R60 ;  /* 0x00000050483c723c */ /* 0x044fe8000000183c */
[--C-:B-1----:R-:W-:Y:S04]  /*8c90*/  FFMA.FTZ R70, R111, c[0x0][0x2d0], -R69.reuse ;  /* 0x0000b4006f467a23 */ /* 0x102fe80000010845 */
[----:B------:R-:W-:Y:S01]  /*8ca0*/  HMMA.16816.F32 R64, R72, R82, R64 ;  /* 0x000000524840723c */ /* 0x000fe20000001840 */
[----:B------:R1:W-:Y:S01]  /*8cb0*/  MUFU.EX2 R129, R70 ;  /* 0x0000004600817308 */ /* 0x0003e20000000800 */
[----:B------:R-:W2:Y:S05]  /*8cc0*/  LDSM.16.MT88.4 R80, [R217+0x3100] ;  /* 0x00310000d950783b */ /* 0x000eaa0000004200 */
[----:B-----5:R-:W-:Y:S02]  /*8cd0*/  F2FP.PACK_AB R72, R154, R155 ;  /* 0x0000009b9a48723e */ /* 0x020fe400000000ff */
[----:B------:R-:W-:Y:S03]  /*8ce0*/  F2FP.PACK_AB R74, R152, R153 ;  /* 0x00000099984a723e */ /* 0x000fe600000000ff */
[--C-:B-1----:R-:W-:Y:S01]  /*8cf0*/  FFMA.FTZ R70, R110, c[0x0][0x2d0], -R69.reuse ;  /* 0x0000b4006e467a23 */ /* 0x102fe20000010845 */
[----:B------:R-:W-:Y:S03]  /*8d00*/  MOV R110, R138 ;  /* 0x0000008a006e7202 */ /* 0x000fe60000000f00 */
[----:B------:R1:W5:Y:S02]  /*8d10*/  MUFU.EX2 R128, R70 ;  /* 0x0000004600807308 */ /* 0x0003640000000800 */
[--C-:B-1----:R-:W-:Y:S01]  /*8d20*/  FFMA.FTZ R70, R139, c[0x0][0x2d0], -R69.reuse ;  /* 0x0000b4008b467a23 */ /* 0x102fe20000010845 */
[----:B-----5:R-:W-:Y:S07]  /*8d30*/  F2FP.PACK_AB R73, R128, R129 ;  /* 0x000000818049723e */ /* 0x020fee00000000ff */
[----:B------:R1:W-:Y:S02]  /*8d40*/  MUFU.EX2 R139, R70 ;  /* 0x00000046008b7308 */ /* 0x0003e40000000800 */
[----:B-1----:R-:W-:Y:S02]  /*8d50*/  FFMA.FTZ R70, R109, c[0x0][0x2d0], -R69 ;  /* 0x0000b4006d467a23 */ /* 0x002fe40000010845 */
[----:B------:R-:W5:Y:S06]  /*8d60*/  LDL.LU R109, [R1] ;  /* 0x00000000016d7983 */ /* 0x000f6c0000300800 */
[----:B------:R1:W1:Y:S02]  /*8d70*/  MUFU.EX2 R138, R70 ;  /* 0x00000046008a7308 */ /* 0x0002640000000800 */
[--C-:B-1----:R-:W-:Y:S01]  /*8d80*/  FFMA.FTZ R70, R151, c[0x0][0x2d0], -R137.reuse ;  /* 0x0000b40097467a23 */ /* 0x102fe20000010889 */
[----:B------:R-:W-:Y:S07]  /*8d90*/  F2FP.PACK_AB R75, R138, R139 ;  /* 0x0000008b8a4b723e */ /* 0x000fee00000000ff */
[----:B------:R1:W-:Y:S01]  /*8da0*/  MUFU.EX2 R151, R70 ;  /* 0x0000004600977308 */ /* 0x0003e20000000800 */
[C---:B---3--:R-:W-:Y:S08]  /*8db0*/  HMMA.16816.F32 R4, R72.reuse, R84, R4 ;  /* 0x000000544804723c */ /* 0x048ff00000001804 */
[C---:B------:R-:W-:Y:S01]  /*8dc0*/  HMMA.16816.F32 R8, R72.reuse, R86, R8 ;  /* 0x000000564808723c */ /* 0x040fe20000001808 */
[----:B------:R-:W3:Y:S07]  /*8dd0*/  LDSM.16.MT88.4 R84, [R213+0x7100] ;  /* 0x00710000d554783b */ /* 0x000eee0000004200 */
[C---:B----4-:R-:W-:Y:S04]  /*8de0*/  HMMA.16816.F32 R12, R72.reuse, R76, R12 ;  /* 0x0000004c480c723c */ /* 0x050fe8000000180c */
[--C-:B-1----:R-:W-:Y:S04]  /*8df0*/  FFMA.FTZ R70, R150, c[0x0][0x2d0], -R137.reuse ;  /* 0x0000b40096467a23 */ /* 0x102fe80000010889 */
[C---:B------:R-:W-:Y:S01]  /*8e00*/  HMMA.16816.F32 R16, R72.reuse, R78, R16 ;  /* 0x0000004e4810723c */ /* 0x040fe20000001810 */
[----:B------:R1:W4:Y:S01]  /*8e10*/  MUFU.EX2 R150, R70 ;  /* 0x0000004600967308 */ /* 0x0003220000000800 */
[----:B------:R-:W3:Y:S06]  /*8e20*/  LDSM.16.MT88.4 R76, [R213+0x3900] ;  /* 0x00390000d54c783b */ /* 0x000eec0000004200 */
[C---:B--2---:R-:W-:Y:S08]  /*8e30*/  HMMA.16816.F32 R20, R72.reuse, R80, R20 ;  /* 0x000000504814723c */ /* 0x044ff00000001814 */
[C---:B------:R-:W-:Y:S08]  /*8e40*/  HMMA.16816.F32 R24, R72.reuse, R82, R24 ;  /* 0x000000524818723c */ /* 0x040ff00000001818 */
[C---:B------:R-:W-:Y:S04]  /*8e50*/  HMMA.16816.F32 R28, R72.reuse, R88, R28 ;  /* 0x00000058481c723c */ /* 0x040fe8000000181c */
[--C-:B-1----:R-:W-:Y:S01]  /*8e60*/  FFMA.FTZ R70, R149, c[0x0][0x2d0], -R137.reuse ;  /* 0x0000b40095467a23 */ /* 0x102fe20000010889 */
[----:B----4-:R-:W-:Y:S03]  /*8e70*/  F2FP.PACK_AB R132, R150, R151 ;  /* 0x000000979684723e */ /* 0x010fe600000000ff */
[C---:B------:R-:W-:Y:S01]  /*8e80*/  HMMA.16816.F32 R32, R72.reuse, R90, R32 ;  /* 0x0000005a4820723c */ /* 0x040fe20000001820 */
[----:B------:R1:W-:Y:S07]  /*8e90*/  MUFU.EX2 R149, R70 ;  /* 0x0000004600957308 */ /* 0x0003ee0000000800 */
[C---:B---3--:R-:W-:Y:S08]  /*8ea0*/  HMMA.16816.F32 R36, R72.reuse, R84, R36 ;  /* 0x000000544824723c */ /* 0x048ff00000001824 */
[C---:B------:R-:W-:Y:S08]  /*8eb0*/  HMMA.16816.F32 R40, R72.reuse, R86, R40 ;  /* 0x000000564828723c */ /* 0x040ff00000001828 */
[C---:B------:R-:W-:Y:S04]  /*8ec0*/  HMMA.16816.F32 R44, R72.reuse, R92, R44 ;  /* 0x0000005c482c723c */ /* 0x040fe8000000182c */
[----:B-1----:R-:W-:Y:S04]  /*8ed0*/  FFMA.FTZ R70, R148, c[0x0][0x2d0], -R137 ;  /* 0x0000b40094467a23 */ /* 0x002fe80000010889 */
[C---:B------:R-:W-:Y:S01]  /*8ee0*/  HMMA.16816.F32 R48, R72.reuse, R94, R48 ;  /* 0x0000005e4830723c */ /* 0x040fe20000001830 */
[----:B------:R1:W2:Y:S01]  /*8ef0*/  MUFU.EX2 R148, R70 ;  /* 0x0000004600947308 */ /* 0x0002a20000000800 */
[----:B------:R-:W3:Y:S06]  /*8f00*/  LDSM.16.MT88.4 R92, [R217+0x3900] ;  /* 0x00390000d95c783b */ /* 0x000eec0000004200 */
[C---:B------:R-:W-:Y:S08]  /*8f10*/  HMMA.16816.F32 R52, R72.reuse, R96, R52 ;  /* 0x000000604834723c */ /* 0x040ff00000001834 */
[C---:B------:R-:W-:Y:S08]  /*8f20*/  HMMA.16816.F32 R56, R72.reuse, R98, R56 ;  /* 0x000000624838723c */ /* 0x040ff00000001838 */
[C---:B------:R-:W-:Y:S04]  /*8f30*/  HMMA.16816.F32 R60, R72.reuse, R100, R60 ;  /* 0x00000064483c723c */ /* 0x040fe8000000183c */
[--C-:B-1----:R-:W-:Y:S01]  /*8f40*/  FFMA.FTZ R70, R108, c[0x0][0x2d0], -R69.reuse ;  /* 0x0000b4006c467a23 */ /* 0x102fe20000010845 */
[----:B--2---:R-:W-:Y:S01]  /*8f50*/  F2FP.PACK_AB R134, R148, R149 ;  /* 0x000000959486723e */ /* 0x004fe200000000ff */
[----:B------:R-:W2:Y:S02]  /*8f60*/  LDL.LU R108, [R1+0x4] ;  /* 0x00000400016c7983 */ /* 0x000ea40000300800 */
[----:B------:R-:W-:Y:S01]  /*8f70*/  HMMA.16816.F32 R64, R72, R102, R64 ;  /* 0x000000664840723c */ /* 0x000fe20000001840 */
[----:B------:R1:W-:Y:S01]  /*8f80*/  MUFU.EX2 R137, R70 ;  /* 0x0000004600897308 */ /* 0x0003e20000000800 */
[----:B------:R-:W4:Y:S02]  /*8f90*/  LDSM.16.MT88.4 R100, [R216+0x3900] ;  /* 0x00390000d864783b */ /* 0x000f240000004200 */
[--C-:B-1----:R-:W-:Y:S02]  /*8fa0*/  FFMA.FTZ R70, R110, c[0x0][0x2d0], -R69.reuse ;  /* 0x0000b4006e467a23 */ /* 0x102fe40000010845 */
[----:B------:R-:W-:Y:S05]  /*8fb0*/  FFMA.FTZ R69, R136, c[0x0][0x2d0], -R69 ;  /* 0x0000b40088457a23 */ /* 0x000fea0000010845 */
[----:B------:R-:W1:Y:S10]  /*8fc0*/  MUFU.EX2 R70, R70 ;  /* 0x0000004600467308 */ /* 0x000e740000000800 */
[----:B------:R-:W3:Y:S01]  /*8fd0*/  MUFU.EX2 R69, R69 ;  /* 0x0000004500457308 */ /* 0x000ee20000000800 */
[----:B-1----:R-:W-:Y:S02]  /*8fe0*/  F2FP.PACK_AB R133, R70, R137 ;  /* 0x000000894685723e */ /* 0x002fe400000000ff */
[----:B---3--:R-:W-:Y:S07]  /*8ff0*/  F2FP.PACK_AB R135, R69, R71 ;  /* 0x000000474587723e */ /* 0x008fee00000000ff */
[C---:B------:R-:W-:Y:S01]  /*9000*/  HMMA.16816.F32 R72, R132.reuse, R76, R4 ;  /* 0x0000004c8448723c */ /* 0x040fe20000001804 */
[----:B------:R-:W-:Y:S07]  /*9010*/  LDSM.16.MT88.4 R4, [R216+0x7900] ;  /* 0x00790000d804783b */ /* 0x000fee0000004200 */
[C---:B------:R-:W-:Y:S08]  /*9020*/  HMMA.16816.F32 R76, R132.reuse, R78, R8 ;  /* 0x0000004e844c723c */ /* 0x040ff00000001808 */
[C---:B------:R-:W-:Y:S08]  /*9030*/  HMMA.16816.F32 R80, R132.reuse, R104, R12 ;  /* 0x000000688450723c */ /* 0x040ff0000000180c */
[C---:B------:R-:W-:Y:S08]  /*9040*/  HMMA.16816.F32 R84, R132.reuse, R106, R16 ;  /* 0x0000006a8454723c */ /* 0x040ff00000001810 */
[C---:B------:R-:W-:Y:S08]  /*9050*/  HMMA.16816.F32 R88, R132.reuse, R92, R20 ;  /* 0x0000005c8458723c */ /* 0x040ff00000001814 */
[C---:B------:R-:W-:Y:S08]  /*9060*/  HMMA.16816.F32 R92, R132.reuse, R94, R24 ;  /* 0x0000005e845c723c */ /* 0x040ff00000001818 */
[C---:B----4-:R-:W-:Y:S08]  /*9070*/  HMMA.16816.F32 R96, R132.reuse, R100, R28 ;  /* 0x000000648460723c */ /* 0x050ff0000000181c */
[C---:B------:R-:W-:Y:S04]  /*9080*/  HMMA.16816.F32 R100, R132.reuse, R102, R32 ;  /* 0x000000668464723c */ /* 0x040fe80000001820 */
[----:B-----5:R-:W-:Y:S04]  /*9090*/  FFMA.FTZ R2, R2, R109, R241 ;  /* 0x0000006d02027223 */ /* 0x020fe800000100f1 */
[----:B------:R-:W-:Y:S04]  /*90a0*/  FADD.FTZ R2, R240, R2 ;  /* 0x00000002f0027221 */ /* 0x000fe80000010000 */
        /* <DEDUP_REMOVED lines=25> */
[----:B------:R-:W-:Y:S02]  /*9240*/  FADD.FTZ R2, R152, R2 ;  /* 0x0000000298027221 */ /* 0x000fe40000010000 */
[----:B--2---:R-:W-:Y:S02]  /*9250*/  FFMA.FTZ R0, R0, R108, R170 ;  /* 0x0000006c00007223 */ /* 0x004fe400000100aa */
[----:B------:R-:W1:Y:S02]  /*9260*/  LDSM.16.MT88.4 R108, [R213+0x7900] ;  /* 0x00790000d56c783b */ /* 0x000e640000004200 */
[----:B------:R-:W-:Y:S04]  /*9270*/  FADD.FTZ R0, R169, R0 ;  /* 0x00000000a9007221 */ /* 0x000fe80000010000 */
[----:B------:R-:W-:Y:S04]  /*9280*/  FADD.FTZ R0, R168, R0 ;  /* 0x00000000a8007221 */ /* 0x000fe80000010000 */
[----:B------:R-:W-:Y:S04]  /*9290*/  FADD.FTZ R0, R163, R0 ;  /* 0x00000000a3007221 */ /* 0x000fe80000010000 */
[----:B------:R-:W-:Y:S04]  /*92a0*/  FADD.FTZ R0, R158, R0 ;  /* 0x000000009e007221 */ /* 0x000fe80000010000 */
[----:B------:R-:W-:Y:S04]  /*92b0*/  FADD.FTZ R0, R118, R0 ;  /* 0x0000000076007221 */ /* 0x000fe80000010000 */
[----:B------:R-:W-:Y:S04]  /*92c0*/  FADD.FTZ R0, R117, R0 ;  /* 0x0000000075007221 */ /* 0x000fe80000010000 */
[----:B------:R-:W-:Y:S02]  /*92d0*/  FADD.FTZ R0, R116, R0 ;  /* 0x0000000074007221 */ /* 0x000fe40000010000 */
[----:B------:R-:W2:Y:S02]  /*92e0*/  LDSM.16.MT88.4 R116, [R214+0x7900] ;  /* 0x00790000d674783b */ /* 0x000ea40000004200 */
[----:B------:R-:W-:Y:S04]  /*92f0*/  FADD.FTZ R0, R127, R0 ;  /* 0x000000007f007221 */ /* 0x000fe80000010000 */
[----:B------:R-:W-:Y:S04]  /*9300*/  FADD.FTZ R0, R126, R0 ;  /* 0x000000007e007221 */ /* 0x000fe80000010000 */
[----:B------:R-:W-:Y:S01]  /*9310*/  FADD.FTZ R0, R125, R0 ;  /* 0x000000007d007221 */ /* 0x000fe20000010000 */
[C---:B-1----:R-:W-:Y:S03]  /*9320*/  HMMA.16816.F32 R104, R132.reuse, R108, R36 ;  /* 0x0000006c8468723c */ /* 0x042fe60000001824 */
[----:B------:R-:W-:Y:S02]  /*9330*/  FADD.FTZ R0, R124, R0 ;  /* 0x000000007c007221 */ /* 0x000fe40000010000 */
[----:B------:R-:W1:Y:S02]  /*9340*/  LDSM.16.MT88.4 R124, [R217+0x7900] ;  /* 0x00790000d97c783b */ /* 0x000e640000004200 */
[----:B------:R-:W-:Y:S01]  /*9350*/  FADD.FTZ R0, R157, R0 ;  /* 0x000000009d007221 */ /* 0x000fe20000010000 */
[C---:B------:R-:W-:Y:S04]  /*9360*/  HMMA.16816.F32 R108, R132.reuse, R110, R40 ;  /* 0x0000006e846c723c */ /* 0x040fe80000001828 */
[----:B------:R-:W-:Y:S04]  /*9370*/  FADD.FTZ R0, R156, R0 ;  /* 0x000000009c007221 */ /* 0x000fe80000010000 */
[----:B------:R-:W-:Y:S04]  /*9380*/  FADD.FTZ R0, R115, R0 ;  /* 0x0000000073007221 */ /* 0x000fe80000010000 */
[----:B------:R-:W-:Y:S04]  /*9390*/  FADD.FTZ R0, R114, R0 ;  /* 0x0000000072007221 */ /* 0x000fe80000010000 */
[----:B------:R-:W-:Y:S04]  /*93a0*/  FADD.FTZ R0, R113, R0 ;  /* 0x0000000071007221 */ /* 0x000fe80000010000 */
[----:B------:R-:W-:Y:S02]  /*93b0*/  FADD.FTZ R0, R112, R0 ;  /* 0x0000000070007221 */ /* 0x000fe40000010000 */
[C---:B--2---:R-:W-:Y:S03]  /*93c0*/  HMMA.16816.F32 R112, R132.reuse, R116, R44 ;  /* 0x000000748470723c */ /* 0x044fe6000000182c */
[----:B------:R-:W-:Y:S04]  /*93d0*/  FADD.FTZ R0, R123, R0 ;  /* 0x000000007b007221 */ /* 0x000fe80000010000 */
[----:B------:R-:W-:Y:S01]  /*93e0*/  FADD.FTZ R0, R122, R0 ;  /* 0x000000007a007221 */ /* 0x000fe20000010000 */
[C---:B------:R-:W-:Y:S04]  /*93f0*/  HMMA.16816.F32 R116, R132.reuse, R118, R48 ;  /* 0x000000768474723c */ /* 0x040fe80000001830 */
[----:B------:R-:W-:Y:S04]  /*9400*/  FADD.FTZ R0, R121, R0 ;  /* 0x0000000079007221 */ /* 0x000fe80000010000 */
[----:B------:R-:W-:Y:S02]  /*9410*/  FADD.FTZ R0, R120, R0 ;  /* 0x0000000078007221 */ /* 0x000fe40000010000 */
[C---:B-1----:R-:W-:Y:S03]  /*9420*/  HMMA.16816.F32 R120, R132.reuse, R124, R52 ;  /* 0x0000007c8478723c */ /* 0x042fe60000001834 */
[----:B------:R-:W-:Y:S04]  /*9430*/  FADD.FTZ R0, R131, R0 ;  /* 0x0000000083007221 */ /* 0x000fe80000010000 */
[----:B------:R-:W-:Y:S01]  /*9440*/  FADD.FTZ R0, R130, R0 ;  /* 0x0000000082007221 */ /* 0x000fe20000010000 */
[C---:B------:R-:W-:Y:S04]  /*9450*/  HMMA.16816.F32 R124, R132.reuse, R126, R56 ;  /* 0x0000007e847c723c */ /* 0x040fe80000001838 */
[----:B------:R-:W-:Y:S04]  /*9460*/  FADD.FTZ R0, R129, R0 ;  /* 0x0000000081007221 */ /* 0x000fe80000010000 */
[----:B------:R-:W-:Y:S02]  /*9470*/  FADD.FTZ R0, R128, R0 ;  /* 0x0000000080007221 */ /* 0x000fe40000010000 */
[C---:B------:R-:W-:Y:S03]  /*9480*/  HMMA.16816.F32 R128, R132.reuse, R4, R60 ;  /* 0x000000048480723c */ /* 0x040fe6000000183c */
[----:B------:R-:W-:Y:S04]  /*9490*/  FADD.FTZ R0, R139, R0 ;  /* 0x000000008b007221 */ /* 0x000fe80000010000 */
[----:B------:R-:W-:Y:S01]  /*94a0*/  FADD.FTZ R4, R138, R0 ;  /* 0x000000008a047221 */ /* 0x000fe20000010000 */
[----:B------:R-:W-:Y:S04]  /*94b0*/  HMMA.16816.F32 R132, R132, R6, R64 ;  /* 0x000000068484723c */ /* 0x000fe80000001840 */
[----:B------:R-:W-:Y:S02]  /*94c0*/  FADD.FTZ R0, R151, R2 ;  /* 0x0000000297007221 */ /* 0x000fe40000010000 */
[----:B------:R-:W-:Y:S02]  /*94d0*/  FADD.FTZ R4, R137, R4 ;  /* 0x0000000489047221 */ /* 0x000fe40000010000 */
[----:B------:R-:W-:Y:S04]  /*94e0*/  FADD.FTZ R0, R150, R0 ;  /* 0x0000000096007221 */ /* 0x000fe80000010000 */
[----:B------:R-:W-:Y:S01]  /*94f0*/  FADD.FTZ R4, R70, R4 ;  /* 0x0000000446047221 */ /* 0x000fe20000010000 */
[----:B------:R-:W-:Y:S01]  /*9500*/  MOV R70, R3 ;  /* 0x0000000300467202 */ /* 0x000fe20000000f00 */
[----:B------:R-:W-:Y:S02]  /*9510*/  FADD.FTZ R2, R149, R0 ;  /* 0x0000000095027221 */ /* 0x000fe40000010000 */
[----:B------:R-:W-:Y:S02]  /*9520*/  FADD.FTZ R0, R71, R4 ;  /* 0x0000000447007221 */ /* 0x000fe40000010000 */
[----:B------:R-:W-:Y:S02]  /*9530*/  FADD.FTZ R2, R148, R2 ;  /* 0x0000000294027221 */ /* 0x000fe40000010000 */
[----:B------:R-:W-:Y:S01]  /*9540*/  FADD.FTZ R0, R69, R0 ;  /* 0x0000000045007221 */ /* 0x000fe20000010000 */
[----:B------:R-:W-:Y:S02]  /*9550*/  MOV R69, R68 ;  /* 0x0000004400457202 */ /* 0x000fe40000000f00 */
[----:B------:R1:W-:Y:S04]  /*9560*/  STL [R1], R2 ;  /* 0x0000000201007387 */ /* 0x0003e80000100800 */
[----:B------:R1:W-:Y:S01]  /*9570*/  STL [R1+0x4], R0 ;  /* 0x0000040001007387 */ /* 0x0003e20000100800 */
[----:B------:R-:W-:-:S05]  /*9580*/  @P1 BRA `(.L_x_3) ;  /* 0xffffc0b000001947 */ /* 0x000fca000383ffff */
.L_x_2:
[----:B-1----:R-:W2:Y:S04]  /*9590*/  LDL.LU R2, [R1] ;  /* 0x0000000001027983 */ /* 0x002ea80000300800 */
[----:B------:R-:W3:Y:S04]  /*95a0*/  LDL.LU R0, [R1+0x4] ;  /* 0x0000040001007983 */ /* 0x000ee80000300800 */
[----:B------:R-:W4:Y:S01]  /*95b0*/  LDL.LU R13, [R1+0x48] ;  /* 0x00004800010d7983 */ /* 0x000f220000300800 */
[----:B------:R-:W-:-:S03]  /*95c0*/  MOV R44, c[0x0][0x4e8] ;  /* 0x00013a00002c7a02 */ /* 0x000fc60000000f00 */
[----:B------:R-:W4:Y:S01]  /*95d0*/  LDL.LU R45, [R1+0x50] ;  /* 0x00005000012d7983 */ /* 0x000f220000300800 */
[----:B------:R-:W-:-:S03]  /*95e0*/  ISETP.NE.AND P0, PT, R44, 0x1, PT ;  /* 0x000000012c00780c */ /* 0x000fc60003f05270 */
[----:B------:R-:W1:Y:S04]  /*95f0*/  S2R R4, SR_CTAID.Y ;  /* 0x0000000000047919 */ /* 0x000e680000002600 */
[----:B------:R-:W1:Y:S04]  /*9600*/  S2R R5, SR_TID.X ;  /* 0x0000000000057919 */ /* 0x000e680000002100 */
[----:B------:R-:W4:Y:S04]  /*9610*/  LDL.LU R49, [R1+0x44] ;  /* 0x0000440001317983 */ /* 0x000f280000300800 */
[----:B------:R-:W2:Y:S04]  /*9620*/  S2R R40, SR_CTAID.Z ;  /* 0x0000000000287919 */ /* 0x000ea80000002700 */
[----:B------:R-:W4:Y:S01]  /*9630*/  LDL R48, [R1+0x4c] ;  /* 0x00004c0001307983 */ /* 0x000f220000100800 */
[----:B------:R-:W-:-:S03]  /*9640*/  MOV R42, 0xff800000 ;  /* 0xff800000002a7802 */ /* 0x000fc60000000f00 */
[----:B------:R2:W5:Y:S01]  /*9650*/  LDL.64 R46, [R1+0x20] ;  /* 0x00002000012e7983 */ /* 0x0005620000100a00 */
[----:B-1----:R-:W-:Y:S01]  /*9660*/  IMAD.WIDE.U32 R18, R4, c[0x0][0x490], RZ ;  /* 0x0001240004127a25 */ /* 0x002fe200078e00ff */
[----:B------:R-:W-:-:S03]  /*9670*/  SHF.R.S32.HI R12, RZ, 0x1f, R5 ;  /* 0x0000001fff0c7819 */ /* 0x000fc60000011405 */
[----:B------:R-:W-:Y:S01]  /*9680*/  IMAD.WIDE.U32 R20, R4, c[0x0][0x3e8], RZ ;  /* 0x0000fa0004147a25 */ /* 0x000fe200078e00ff */
[----:B------:R-:W-:Y:S01]  /*9690*/  MOV R41, 0xff800000 ;  /* 0xff80000000297802 */ /* 0x000fe20000000f00 */
[----:B------:R-:W-:Y:S06]  /*96a0*/  BAR.SYNC.DEFER_BLOCKING 0x1, 0x100 ;  /* 0x0044000000007b1d */ /* 0x000fec0000010000 */
[----:B--2---:R-:W1:Y:S04]  /*96b0*/  SHFL.BFLY PT, R6, R2, 0x2, 0x1f ;  /* 0x0c401f0002067f89 */ /* 0x004e6800000e0000 */
[----:B---3--:R-:W2:Y:S01]  /*96c0*/  SHFL.BFLY PT, R7, R0, 0x2, 0x1f ;  /* 0x0c401f0000077f89 */ /* 0x008ea200000e0000 */
[----:B----4-:R-:W-:-:S02]  /*96d0*/  IMAD.MOV.U32 R14, RZ, RZ, R13 ;  /* 0x000000ffff0e7224 */ /* 0x010fc400078e000d */
[----:B-1----:R-:W-:Y:S02]  /*96e0*/  FADD.FTZ R6, R6, R2 ;  /* 0x0000000206067221 */ /* 0x002fe40000010000 */
[----:B--2---:R-:W-:-:S03]  /*96f0*/  FADD.FTZ R7, R7, R0 ;  /* 0x0000000007077221 */ /* 0x004fc60000010000 */
[----:B------:R-:W1:Y:S04]  /*9700*/  SHFL.BFLY PT, R0, R6, 0x1, 0x1f ;  /* 0x0c201f0006007f89 */ /* 0x000e6800000e0000 */
[----:B------:R-:W2:Y:S01]  /*9710*/  SHFL.BFLY PT, R2, R7, 0x1, 0x1f ;  /* 0x0c201f0007027f89 */ /* 0x000ea200000e0000 */
[----:B-1----:R-:W-:Y:S01]  /*9720*/  FADD.FTZ R6, R6, R0 ;  /* 0x0000000006067221 */ /* 0x002fe20000010000 */
[----:B------:R-:W-:Y:S01]  /*9730*/  SHF.R.S32.HI R0, RZ, 0x1f, R4 ;  /* 0x0000001fff007819 */ /* 0x000fe20000011404 */
[----:B--2---:R-:W-:-:S03]  /*9740*/  FADD.FTZ R7, R7, R2 ;  /* 0x0000000207077221 */ /* 0x004fc60000010000 */
[----:B------:R-:W-:Y:S01]  /*9750*/  FSETP.NE.FTZ.AND P2, PT, R6, RZ, PT ;  /* 0x000000ff0600720b */ /* 0x000fe20003f55000 */
[C---:B------:R-:W-:Y:S01]  /*9760*/  IMAD R16, R0.reuse, c[0x0][0x490], RZ ;  /* 0x0001240000107a24 */ /* 0x040fe200078e02ff */
[----:B------:R-:W-:Y:S01]  /*9770*/  MOV R2, RZ ;  /* 0x000000ff00027202 */ /* 0x000fe20000000f00 */
[----:B------:R-:W-:Y:S01]  /*9780*/  IMAD R8, R0, c[0x0][0x3e8], RZ ;  /* 0x0000fa0000087a24 */ /* 0x000fe200078e02ff */
[----:B------:R-:W-:Y:S01]  /*9790*/  FSETP.NE.FTZ.AND P1, PT, R7, RZ, PT ;  /* 0x000000ff0700720b */ /* 0x000fe20003f35000 */
[C---:B------:R-:W-:Y:S02]  /*97a0*/  IMAD R16, R4.reuse, c[0x0][0x494], R16 ;  /* 0x0001250004107a24 */ /* 0x040fe400078e0210 */
[----:B------:R-:W-:Y:S01]  /*97b0*/  IMAD R8, R4, c[0x0][0x3ec], R8 ;  /* 0x0000fb0004087a24 */ /* 0x000fe200078e0208 */
[CC--:B------:R-:W-:Y:S01]  /*97c0*/  LEA.HI R4, R12.reuse, R5.reuse, RZ, 0x2 ;  /* 0x000000050c047211 */ /* 0x0c0fe200078f10ff */
[----:B------:R-:W-:Y:S01]  /*97d0*/  @P0 IMAD.HI.U32 R0, R13, c[0x0][0x4ec], RZ ;  /* 0x00013b000d000a27 */ /* 0x000fe200078e00ff */
[----:B------:R-:W-:-:S02]  /*97e0*/  LEA.HI R12, R12, R5, RZ, 0x5 ;  /* 0x000000050c0c7211 */ /* 0x000fc400078f28ff */
[----:B------:R-:W-:Y:S01]  /*97f0*/  LOP3.LUT R10, R4, 0xfffffffc, RZ, 0xc0, !PT ;  /* 0xfffffffc040a7812 */ /* 0x000fe200078ec0ff */
[----:B------:R-:W1:Y:S01]  /*9800*/  @P2 MUFU.RCP R2, R6 ;  /* 0x0000000600022308 */ /* 0x000e620000001000 */
[----:B------:R-:W-:Y:S02]  /*9810*/  LOP3.LUT R11, R12, 0xffffffe0, RZ, 0xc0, !PT ;  /* 0xffffffe00c0b7812 */ /* 0x000fe400078ec0ff */
[----:B------:R-:W-:Y:S02]  /*9820*/  @P0 SHF.R.U32.HI R14, RZ, c[0x0][0x4f0], R0 ;  /* 0x00013c00ff0e0a19 */ /* 0x000fe40000011600 */
[----:B------:R-:W-:Y:S01]  /*9830*/  IADD3 R10, -R10, R5, RZ ;  /* 0x000000050a0a7210 */ /* 0x000fe20007ffe1ff */
[----:B------:R-:W-:Y:S01]  /*9840*/  IMAD.IADD R11, R5, 0x1, -R11 ;  /* 0x00000001050b7824 */ /* 0x000fe200078e0a0b */
[----:B------:R-:W-:Y:S02]  /*9850*/  IADD3 R5, -R14, RZ, RZ ;  /* 0x000000ff0e057210 */ /* 0x000fe40007ffe1ff */
[----:B------:R-:W-:-:S02]  /*9860*/  IADD3 R9, R21, R8, RZ ;  /* 0x0000000815097210 */ /* 0x000fc40007ffe0ff */
[----:B------:R-:W-:Y:S01]  /*9870*/  IADD3 R17, R19, R16, RZ ;  /* 0x0000001013117210 */ /* 0x000fe20007ffe0ff */
[----:B------:R-:W-:Y:S01]  /*9880*/  IMAD R39, R5, c[0x0][0x4e8], R13 ;  /* 0x00013a0005277a24 */ /* 0x000fe200078e020d */
[----:B------:R-:W-:Y:S01]  /*9890*/  LOP3.LUT P4, RZ, R11, 0x3, RZ, 0xc0, !PT ;  /* 0x000000030bff7812 */ /* 0x000fe2000788c0ff */
[----:B------:R-:W2:Y:S01]  /*98a0*/  @P2 MUFU.LG2 R6, R6 ;  /* 0x0000000600062308 */ /* 0x000ea20000000c00 */
[----:B------:R-:W-:Y:S01]  /*98b0*/  MOV R8, R20 ;  /* 0x0000001400087202 */ /* 0x000fe20000000f00 */
[C---:B-1----:R-:W-:Y:S01]  /*98c0*/  FMUL.FTZ R73, R2.reuse, R73 ;  /* 0x0000004902497220 */ /* 0x042fe20000410000 */
[----:B------:R-:W-:Y:S01]  /*98d0*/  SHF.R.S32.HI R5, RZ, 0x2, R4 ;  /* 0x00000002ff057819 */ /* 0x000fe20000011404 */
[C---:B------:R-:W-:Y:S01]  /*98e0*/  FMUL.FTZ R11, R2.reuse, R72 ;  /* 0x00000048020b7220 */ /* 0x040fe20000410000 */
[----:B------:R-:W-:Y:S01]  /*98f0*/  MOV R0, RZ ;  /* 0x000000ff00007202 */ /* 0x000fe20000000f00 */
[C---:B------:R-:W-:Y:S02]  /*9900*/  FMUL.FTZ R77, R2.reuse, R77 ;  /* 0x0000004d024d7220 */ /* 0x040fe40000410000 */
[----:B------:R-:W-:-:S02]  /*9910*/  FMUL.FTZ R19, R2, R76 ;  /* 0x0000004c02137220 */ /* 0x000fc40000410000 */
[C---:B------:R-:W-:Y:S02]  /*9920*/  FMUL.FTZ R81, R2.reuse, R81 ;  /* 0x0000005102517220 */ /* 0x040fe40000410000 */
[C---:B------:R-:W-:Y:S02]  /*9930*/  FMUL.FTZ R22, R2.reuse, R80 ;  /* 0x0000005002167220 */ /* 0x040fe40000410000 */
[C---:B------:R-:W-:Y:S02]  /*9940*/  FMUL.FTZ R85, R2.reuse, R85 ;  /* 0x0000005502557220 */ /* 0x040fe40000410000 */
[C---:B------:R-:W-:Y:S02]  /*9950*/  FMUL.FTZ R20, R2.reuse, R84 ;  /* 0x0000005402147220 */ /* 0x040fe40000410000 */
        /* <DEDUP_REMOVED lines=23> */
[----:B------:R-:W-:Y:S01]  /*9ad0*/  FMUL.FTZ R27, R2, R132 ;  /* 0x00000084021b7220 */ /* 0x000fe20000410000 */
[----:B------:R-:W-:Y:S01]  /*9ae0*/  SHF.R.S32.HI R2, RZ, 0x1f, R4 ;  /* 0x0000001fff027819 */ /* 0x000fe20000011404 */
[----:B------:R-:W-:-:S03]  /*9af0*/  IMAD.MOV.U32 R16, RZ, RZ, R18 ;  /* 0x000000ffff107224 */ /* 0x000fc600078e0012 */
[----:B------:R-:W-:-:S04]  /*9b00*/  LEA.HI R2, R2, R5, RZ, 0x3 ;  /* 0x0000000502027211 */ /* 0x000fc800078f18ff */
[----:B------:R-:W-:Y:S02]  /*9b10*/  LOP3.LUT R2, R2, 0xfffffff8, RZ, 0xc0, !PT ;  /* 0xfffffff802027812 */ /* 0x000fe400078ec0ff */
[----:B------:R-:W-:-:S03]  /*9b20*/  SHF.R.S32.HI R4, RZ, 0x1f, R40 ;  /* 0x0000001fff047819 */ /* 0x000fc60000011428 */
[----:B------:R-:W-:Y:S02]  /*9b30*/  IMAD.IADD R5, R5, 0x1, -R2 ;  /* 0x0000000105057824 */ /* 0x000fe400078e0a02 */
[----:B------:R-:W-:Y:S02]  /*9b40*/  @P2 IMAD.MOV.U32 R2, RZ, RZ, 0x3f317218 ;  /* 0x3f317218ff022424 */ /* 0x000fe400078e00ff */
[C---:B------:R-:W-:Y:S02]  /*9b50*/  IMAD R43, R4.reuse, c[0x0][0x498], RZ ;  /* 0x00012600042b7a24 */ /* 0x040fe400078e02ff */
[----:B------:R-:W-:Y:S02]  /*9b60*/  IMAD R15, R4, c[0x0][0x3f0], RZ ;  /* 0x0000fc00040f7a24 */ /* 0x000fe400078e02ff */
[----:B--2---:R-:W-:Y:S02]  /*9b70*/  @P2 FMUL.FTZ R6, R6, 0.69314718246459960938 ;  /* 0x3f31721806062820 */ /* 0x004fe40000410000 */
[----:B------:R-:W-:-:S04]  /*9b80*/  @P2 FMUL.FTZ R4, R2, c[0x0][0x2d0] ;  /* 0x0000b40002042a20 */ /* 0x000fc80000410000 */
[----:B------:R-:W-:Y:S01]  /*9b90*/  @P2 FFMA.FTZ R42, R4, R68, R6 ;  /* 0x00000044042a2223 */ /* 0x000fe20000010006 */
[----:B------:R-:W-:Y:S02]  /*9ba0*/  SHF.R.S32.HI R4, RZ, 0x2, R45 ;  /* 0x00000002ff047819 */ /* 0x000fe4000001142d */
[----:B------:R1:W5:Y:S01]  /*9bb0*/  LDL R45, [R1+0x18] ;  /* 0x00001800012d7983 */ /* 0x0003620000100800 */
[----:B------:R-:W2:Y:S08]  /*9bc0*/  @P1 MUFU.RCP R0, R7 ;  /* 0x0000000700001308 */ /* 0x000eb00000001000 */
[----:B------:R-:W3:Y:S01]  /*9bd0*/  @P1 MUFU.LG2 R7, R7 ;  /* 0x0000000700071308 */ /* 0x000ee20000000c00 */
[----:B--2---:R-:W-:-:S02]  /*9be0*/  FMUL.FTZ R75, R0, R75 ;  /* 0x0000004b004b7220 */ /* 0x004fc40000410000 */
        /* <DEDUP_REMOVED lines=30> */
[----:B------:R-:W-:Y:S01]  /*9dd0*/  FMUL.FTZ R134, R0, R134 ;  /* 0x0000008600867220 */ /* 0x000fe20000410000 */
[----:B------:R-:W-:Y:S01]  /*9de0*/  @P1 MOV R0, 0x3f317218 ;  /* 0x3f31721800001802 */ /* 0x000fe20000000f00 */
[----:B---3--:R-:W-:-:S04]  /*9df0*/  @P1 FMUL.FTZ R2, R7, 0.69314718246459960938 ;  /* 0x3f31721807021820 */ /* 0x008fc80000410000 */
[----:B------:R-:W-:-:S04]  /*9e00*/  @P1 FMUL.FTZ R0, R0, c[0x0][0x2d0] ;  /* 0x0000b40000001a20 */ /* 0x000fc80000410000 */
[----:B------:R-:W-:Y:S01]  /*9e10*/  @P1 FFMA.FTZ R41, R0, R3, R2 ;  /* 0x0000000300291223 */ /* 0x000fe20000010002 */
[----:B------:R-:W-:Y:S01]  /*9e20*/  SHF.R.S32.HI R0, RZ, 0x5, R12 ;  /* 0x00000005ff007819 */ /* 0x000fe2000001140c */
[C---:B------:R-:W-:Y:S02]  /*9e30*/  IMAD R43, R40.reuse, c[0x0][0x49c], R43 ;  /* 0x00012700282b7a24 */ /* 0x040fe400078e022b */
[C---:B------:R-:W-:Y:S01]  /*9e40*/  IMAD R15, R40.reuse, c[0x0][0x3f4], R15 ;  /* 0x0000fd00280f7a24 */ /* 0x040fe200078e020f */
[----:B------:R-:W-:Y:S01]  /*9e50*/  SHF.R.S32.HI R3, RZ, 0x1f, R0 ;  /* 0x0000001fff037819 */ /* 0x000fe20000011400 */
[----:B------:R-:W-:-:S04]  /*9e60*/  IMAD.WIDE.U32 R16, R40, c[0x0][0x498], R16 ;  /* 0x0001260028107a25 */ /* 0x000fc800078e0010 */
[----:B------:R-:W-:Y:S02]  /*9e70*/  IMAD.WIDE.U32 R8, R40, c[0x0][0x3f0], R8 ;  /* 0x0000fc0028087a25 */ /* 0x000fe400078e0008 */
[----:B------:R-:W2:Y:S01]  /*9e80*/  S2R R40, SR_CTAID.X ;  /* 0x0000000000287919 */ /* 0x000ea20000002500 */
[----:B------:R-:W-:Y:S02]  /*9e90*/  LEA.HI R3, R3, R0, RZ, 0x3 ;  /* 0x0000000003037211 */ /* 0x000fe400078f18ff */
[----:B------:R-:W-:Y:S02]  /*9ea0*/  LEA.HI R2, R10, R10, RZ, 0x1 ;  /* 0x0000000a0a027211 */ /* 0x000fe400078f08ff */
[----:B------:R-:W-:Y:S02]  /*9eb0*/  LOP3.LUT R3, R3, 0xffffff8, RZ, 0xc0, !PT ;  /* 0x0ffffff803037812 */ /* 0x000fe400078ec0ff */
[----:B------:R-:W-:Y:S02]  /*9ec0*/  LOP3.LUT R2, R2, 0x1ffffffe, RZ, 0xc0, !PT ;  /* 0x1ffffffe02027812 */ /* 0x000fe400078ec0ff */
[----:B------:R-:W-:-:S02]  /*9ed0*/  IADD3 R6, R0, -R3, RZ ;  /* 0x8000000300067210 */ /* 0x000fc40007ffe0ff */
[----:B------:R-:W-:Y:S01]  /*9ee0*/  LEA R12, R0, R10, 0x9 ;  /* 0x0000000a000c7211 */ /* 0x000fe200078e48ff */
[----:B------:R-:W-:Y:S01]  /*9ef0*/  IMAD.IADD R10, R10, 0x1, -R2 ;  /* 0x000000010a0a7824 */ /* 0x000fe200078e0a02 */
[C---:B------:R-:W-:Y:S02]  /*9f00*/  LOP3.LUT R2, R5.reuse, 0x1, RZ, 0xc0, !PT ;  /* 0x0000000105027812 */ /* 0x040fe400078ec0ff */
[C---:B------:R-:W-:Y:S02]  /*9f10*/  R2P PR, R5.reuse, 0x6 ;  /* 0x0000000605007804 */ /* 0x040fe40000000000 */
[----:B------:R-:W-:Y:S02]  /*9f20*/  SHF.L.U32 R5, R5, 0x6, RZ ;  /* 0x0000000605057819 */ /* 0x000fe400000006ff */
[----:B------:R-:W-:Y:S02]  /*9f30*/  LEA R4, R6, R4, 0x4 ;  /* 0x0000000406047211 */ /* 0x000fe400078e20ff */
[----:B------:R-:W-:-:S02]  /*9f40*/  SHF.R.S32.HI R0, RZ, 0x1f, R14 ;  /* 0x0000001fff007819 */ /* 0x000fc4000001140e */
[----:B------:R-:W-:Y:S02]  /*9f50*/  LOP3.LUT R5, R5, 0x1c0, RZ, 0xc0, !PT ;  /* 0x000001c005057812 */ /* 0x000fe400078ec0ff */
[----:B------:R-:W-:Y:S01]  /*9f60*/  LEA R10, R10, R4, 0x3 ;  /* 0x000000040a0a7211 */ /* 0x000fe200078e18ff */
[----:B------:R-:W-:Y:S01]  /*9f70*/  IMAD R0, R0, c[0x0][0x3e0], RZ ;  /* 0x0000f80000007a24 */ /* 0x000fe200078e02ff */
[----:B------:R-:W-:Y:S02]  /*9f80*/  LEA.HI R7, R5, R5, RZ, 0x1d ;  /* 0x0000000505077211 */ /* 0x000fe400078fe8ff */
[----:B--2---:R-:W-:Y:S01]  /*9f90*/  LEA R10, R40, R10, 0x7 ;  /* 0x0000000a280a7211 */ /* 0x004fe200078e38ff */
[----:B------:R-:W-:Y:S01]  /*9fa0*/  IMAD R6, R14, c[0x0][0x3e4], R0 ;  /* 0x0000f9000e067a24 */ /* 0x000fe200078e0200 */
[----:B------:R-:W-:Y:S01]  /*9fb0*/  ISETP.NE.U32.AND P3, PT, R2, 0x1, PT ;  /* 0x000000010200780c */ /* 0x000fe20003f65070 */
[----:B------:R-:W-:Y:S01]  /*9fc0*/  IMAD R44, R44, c[0x0][0x388], RZ ;  /* 0x0000e2002c2c7a24 */ /* 0x000fe200078e02ff */
[----:B------:R-:W-:Y:S01]  /*9fd0*/  LEA R0, R40, R4, 0x7 ;  /* 0x0000000428007211 */ /* 0x000fe200078e38ff */
[----:B------:R-:W-:Y:S01]  /*9fe0*/  @P0 IMAD.HI.U32 R5, R10, c[0x0][0x4ec], RZ ;  /* 0x00013b000a050a27 */ /* 0x000fe200078e00ff */
[----:B------:R-:W-:-:S02]  /*9ff0*/  LEA R7, R12, R7, 0x1 ;  /* 0x000000070c077211 */ /* 0x000fc400078e08ff */
[----:B------:R-:W-:Y:S01]  /*a000*/  IADD3 R3, R9, R15, RZ ;  /* 0x0000000f09037210 */ /* 0x000fe20007ffe0ff */
[----:B------:R-:W-:Y:S01]  /*a010*/  IMAD.MOV.U32 R2, RZ, RZ, R8 ;  /* 0x000000ffff027224 */ /* 0x000fe200078e0008 */
[----:B------:R-:W-:Y:S02]  /*a020*/  F2FP.PACK_AB R11, R73, R11 ;  /* 0x0000000b490b723e */ /* 0x000fe400000000ff */
[C---:B------:R-:W-:Y:S02]  /*a030*/  IADD3 R4, R0.reuse, 0x8, RZ ;  /* 0x0000000800047810 */ /* 0x040fe40007ffe0ff */
[----:B------:R-:W-:Y:S02]  /*a040*/  SHF.L.U32 R7, R7, 0x1, RZ ;  /* 0x0000000107077819 */ /* 0x000fe400000006ff */
[----:B------:R-:W-:Y:S02]  /*a050*/  ISETP.GE.OR P5, PT, R0, R44, P4 ;  /* 0x0000002c0000720c */ /* 0x000fe400027a6670 */
[----:B------:R-:W-:Y:S01]  /*a060*/  MOV R0, R10 ;  /* 0x0000000a00007202 */ /* 0x000fe20000000f00 */
[----:B------:R-:W-:Y:S01]  /*a070*/  IMAD.WIDE.U32 R2, R14, c[0x0][0x3e0], R2 ;  /* 0x0000f8000e027a25 */ /* 0x000fe200078e0002 */
[----:B------:R-:W-:Y:S01]  /*a080*/  @P0 SHF.R.U32.HI R0, RZ, c[0x0][0x4f0], R5 ;  /* 0x00013c00ff000a19 */ /* 0x000fe20000011605 */
[----:B------:R2:W-:Y:S01]  /*a090*/  STS [R7+0x80], R11 ;  /* 0x0000800b07007388 */ /* 0x0005e20000000800 */
[----:B------:R-:W-:Y:S01]  /*a0a0*/  IADD3 R8, R7, 0x80, RZ ;  /* 0x0000008007087810 */ /* 0x000fe20007ffe0ff */
[----:B------:R-:W-:Y:S01]  /*a0b0*/  IMAD.IADD R3, R3, 0x1, R6 ;  /* 0x0000000103037824 */ /* 0x000fe200078e0206 */
[----:B------:R-:W-:-:S02]  /*a0c0*/  IADD3 R6, R7, 0x70, RZ ;  /* 0x0000007007067810 */ /* 0x000fc40007ffe0ff */
[----:B------:R-:W-:Y:S02]  /*a0d0*/  @P3 IADD3 R6, R8, 0x10, RZ ;  /* 0x0000001008063810 */ /* 0x000fe40007ffe0ff */
[----:B------:R-:W-:Y:S02]  /*a0e0*/  SHF.R.S32.HI R9, RZ, 0x1f, R0 ;  /* 0x0000001fff097819 */ /* 0x000fe40000011400 */
[----:B------:R-:W-:Y:S01]  /*a0f0*/  IADD3 R8, P0, R0, R16, RZ ;  /* 0x0000001000087210 */ /* 0x000fe20007f1e0ff */
[----:B------:R-:W-:Y:S01]  /*a100*/  IMAD.WIDE.U32 R14, R39, c[0x0][0x3d8], R2 ;  /* 0x0000f600270e7a25 */ /* 0x000fe200078e0002 */
[----:B------:R-:W-:Y:S02]  /*a110*/  ISETP.GE.OR P4, PT, R4, R44, P4 ;  /* 0x0000002c0400720c */ /* 0x000fe40002786670 */
[----:B--2---:R-:W-:-:S05]  /*a120*/  IADD3 R11, -R0, RZ, RZ ;  /* 0x000000ff000b7210 */ /* 0x004fca0007ffe1ff */
[----:B------:R-:W-:Y:S01]  /*a130*/  IMAD R0, R11, c[0x0][0x4e8], R10 ;  /* 0x00013a000b007a24 */ /* 0x000fe200078e020a */
[----:B------:R-:W-:-:S04]  /*a140*/  IADD3.X R9, R9, R17, R43, P0, !PT ;  /* 0x0000001109097210 */ /* 0x000fc800007fe42b */
[----:B------:R-:W-:Y:S01]  /*a150*/  SHF.R.S32.HI R2, RZ, 0x1f, R0 ;  /* 0x0000001fff027819 */ /* 0x000fe20000011400 */
[----:B------:R-:W-:Y:S01]  /*a160*/  IMAD.MOV.U32 R5, RZ, RZ, 0x20 ;  /* 0x00000020ff057424 */ /* 0x000fe200078e00ff */
[----:B------:R-:W-:-:S03]  /*a170*/  SHF.R.S32.HI R4, RZ, 0x1f, R39 ;  /* 0x0000001fff047819 */ /* 0x000fc60000011427 */
[----:B------:R-:W-:Y:S02]  /*a180*/  IMAD R10, R2, c[0x0][0x488], RZ ;  /* 0x00012200020a7a24 */ /* 0x000fe400078e02ff */
[----:B------:R-:W-:Y:S02]  /*a190*/  IMAD.MOV.U32 R11, RZ, RZ, 0x40 ;  /* 0x00000040ff0b7424 */ /* 0x000fe400078e00ff */
[----:B------:R-:W-:Y:S01]  /*a1a0*/  IMAD.WIDE.U32 R2, R0, c[0x0][0x488], R8 ;  /* 0x0001220000027a25 */ /* 0x000fe200078e0008 */
[----:B------:R-:W-:-:S03]  /*a1b0*/  SEL R5, R5, 0xffffffe0, !P1 ;  /* 0xffffffe005057807 */ /* 0x000fc60004800000 */
[----:B------:R-:W-:Y:S02]  /*a1c0*/  IMAD R4, R4, c[0x0][0x3d8], RZ ;  /* 0x0000f60004047a24 */ /* 0x000fe400078e02ff */
[----:B------:R-:W-:Y:S01]  /*a1d0*/  IMAD R0, R0, c[0x0][0x48c], R10 ;  /* 0x0001230000007a24 */ /* 0x000fe200078e020a */
[----:B------:R-:W-:Y:S01]  /*a1e0*/  F2FP.PACK_AB R13, R75, R13 ;  /* 0x0000000d4b0d723e */ /* 0x000fe200000000ff */
[----:B------:R-:W-:Y:S01]  /*a1f0*/  IMAD R40, R39, c[0x0][0x3dc], R4 ;  /* 0x0000f70027287a24 */ /* 0x000fe200078e0204 */
[----:B------:R-:W-:Y:S02]  /*a200*/  SEL R11, R11, 0xffffffc0, !P2 ;  /* 0xffffffc00b0b7807 */ /* 0x000fe40005000000 */
[----:B------:R-:W-:Y:S02]  /*a210*/  F2FP.PACK_AB R19, R77, R19 ;  /* 0x000000134d13723e */ /* 0x000fe400000000ff */
[----:B------:R-:W-:Y:S02]  /*a220*/  F2FP.PACK_AB R18, R79, R18 ;  /* 0x000000124f12723e */ /* 0x000fe400000000ff */
[----:B------:R-:W-:-:S02]  /*a230*/  IADD3 R4, R7, R5, RZ ;  /* 0x0000000507047210 */ /* 0x000fc40007ffe0ff */
[----:B------:R-:W-:Y:S02]  /*a240*/  LEA R10, P0, R2, c[0x0][0x450], 0x2 ;  /* 0x00011400020a7a11 */ /* 0x000fe400078010ff */
[----:B------:R-:W-:Y:S02]  /*a250*/  IADD3 R0, R3, R0, RZ ;  /* 0x0000000003007210 */ /* 0x000fe40007ffe0ff */
[----:B------:R-:W-:Y:S02]  /*a260*/  F2FP.PACK_AB R22, R81, R22 ;  /* 0x000000165116723e */ /* 0x000fe400000000ff */
[----:B------:R-:W-:Y:S02]  /*a270*/  F2FP.PACK_AB R21, R83, R21 ;  /* 0x000000155315723e */ /* 0x000fe400000000ff */
[----:B------:R-:W-:Y:S02]  /*a280*/  F2FP.PACK_AB R20, R85, R20 ;  /* 0x000000145514723e */ /* 0x000fe400000000ff */
[----:B------:R-:W-:-:S02]  /*a290*/  F2FP.PACK_AB R23, R87, R23 ;  /* 0x000000175717723e */ /* 0x000fc400000000ff */
[----:B------:R-:W-:Y:S01]  /*a2a0*/  IADD3 R5, R5, R6, RZ ;  /* 0x0000000605057210 */ /* 0x000fe20007ffe0ff */
[----:B------:R-:W-:Y:S01]  /*a2b0*/  STS [R7+0x480], R13 ;  /* 0x0004800d07007388 */ /* 0x000fe20000000800 */
[----:B------:R-:W-:Y:S02]  /*a2c0*/  F2FP.PACK_AB R26, R89, R26 ;  /* 0x0000001a591a723e */ /* 0x000fe400000000ff */
[----:B------:R-:W-:Y:S02]  /*a2d0*/  F2FP.PACK_AB R25, R91, R25 ;  /* 0x000000195b19723e */ /* 0x000fe400000000ff */
[----:B------:R-:W-:Y:S01]  /*a2e0*/  IADD3 R8, R7, R11, RZ ;  /* 0x0000000b07087210 */ /* 0x000fe20007ffe0ff */
[----:B------:R-:W-:Y:S01]  /*a2f0*/  STS [R6], R19 ;  /* 0x0000001306007388 */ /* 0x000fe20000000800 */
[----:B------:R-:W-:Y:S02]  /*a300*/  F2FP.PACK_AB R24, R93, R24 ;  /* 0x000000185d18723e */ /* 0x000fe400000000ff */
[----:B------:R-:W-:Y:S01]  /*a310*/  F2FP.PACK_AB R29, R95, R29 ;  /* 0x0000001d5f1d723e */ /* 0x000fe200000000ff */
[----:B------:R-:W-:Y:S01]  /*a320*/  STS [R6+0x400], R18 ;  /* 0x0004001206007388 */ /* 0x000fe20000000800 */
[----:B------:R-:W-:-:S02]  /*a330*/  IADD3 R9, R11, R6, RZ ;  /* 0x000000060b097210 */ /* 0x000fc40007ffe0ff */
[----:B------:R-:W-:Y:S01]  /*a340*/  LEA.HI.X R3, R2, c[0x0][0x454], R0, 0x2, P0 ;  /* 0x0001150002037a11 */ /* 0x000fe200000f1400 */
[----:B------:R-:W-:Y:S01]  /*a350*/  IMAD.IADD R0, R11, 0x1, R4 ;  /* 0x000000010b007824 */ /* 0x000fe200078e0204 */
[----:B------:R-:W-:Y:S01]  /*a360*/  F2FP.PACK_AB R37, R97, R37 ;  /* 0x000000256125723e */ /* 0x000fe200000000ff */
[----:B------:R-:W-:Y:S01]  /*a370*/  STS [R4+0x80], R22 ;  /* 0x0000801604007388 */ /* 0x000fe20000000800 */
[----:B------:R-:W-:Y:S02]  /*a380*/  F2FP.PACK_AB R98, R99, R98 ;  /* 0x000000626362723e */ /* 0x000fe400000000ff */
[----:B------:R-:W-:Y:S01]  /*a390*/  F2FP.PACK_AB R38, R101, R38 ;  /* 0x000000266526723e */ /* 0x000fe200000000ff */
[----:B------:R-:W-:Y:S01]  /*a3a0*/  STS [R4+0x480], R21 ;  /* 0x0004801504007388 */ /* 0x000fe20000000800 */
[----:B------:R-:W-:Y:S02]  /*a3b0*/  F2FP.PACK_AB R102, R103, R102 ;  /* 0x000000666766723e */ /* 0x000fe400000000ff */
[----:B------:R-:W-:Y:S01]  /*a3c0*/  IADD3 R2, R5, R11, RZ ;  /* 0x0000000b05027210 */ /* 0x000fe20007ffe0ff */
[----:B------:R-:W-:Y:S01]  /*a3d0*/  STS [R5], R20 ;  /* 0x0000001405007388 */ /* 0x000fe20000000800 */
[----:B------:R-:W-:-:S02]  /*a3e0*/  F2FP.PACK_AB R36, R105, R36 ;  /* 0x000000246924723e */ /* 0x000fc400000000ff */
[----:B------:R-:W-:Y:S01]  /*a3f0*/  F2FP.PACK_AB R106, R107, R106 ;  /* 0x0000006a6b6a723e */ /* 0x000fe200000000ff */
[----:B------:R-:W-:Y:S01]  /*a400*/  STS [R5+0x400], R23 ;  /* 0x0004001705007388 */ /* 0x000fe20000000800 */
[----:B------:R-:W-:Y:S02]  /*a410*/  F2FP.PACK_AB R35, R109, R35 ;  /* 0x000000236d23723e */ /* 0x000fe400000000ff */
[----:B------:R-:W-:Y:S01]  /*a420*/  F2FP.PACK_AB R110, R111, R110 ;  /* 0x0000006e6f6e723e */ /* 0x000fe200000000ff */
[----:B------:R-:W-:Y:S01]  /*a430*/  STS [R8+0x80], R26 ;  /* 0x0000801a08007388 */ /* 0x000fe20000000800 */
[----:B------:R-:W-:Y:S02]  /*a440*/  F2FP.PACK_AB R34, R113, R34 ;  /* 0x000000227122723e */ /* 0x000fe400000000ff */
[----:B------:R-:W-:Y:S01]  /*a450*/  F2FP.PACK_AB R114, R115, R114 ;  /* 0x000000727372723e */ /* 0x000fe200000000ff */
[----:B------:R-:W-:Y:S01]  /*a460*/  STS [R8+0x480], R25 ;  /* 0x0004801908007388 */ /* 0x000fe20000000800 */
[----:B------:R-:W-:-:S02]  /*a470*/  F2FP.PACK_AB R33, R117, R33 ;  /* 0x000000217521723e */ /* 0x000fc400000000ff */
[----:B------:R-:W-:Y:S01]  /*a480*/  F2FP.PACK_AB R32, R119, R32 ;  /* 0x000000207720723e */ /* 0x000fe200000000ff */
[----:B------:R-:W-:Y:S01]  /*a490*/  STS [R9], R24 ;  /* 0x0000001809007388 */ /* 0x000fe20000000800 */
[----:B------:R-:W-:-:S03]  /*a4a0*/  F2FP.PACK_AB R31, R121, R31 ;  /* 0x0000001f791f723e */ /* 0x000fc600000000ff */
[----:B------:R-:W-:Y:S01]  /*a4b0*/  STS [R9+0x400], R29 ;  /* 0x0004001d09007388 */ /* 0x000fe20000000800 */
[----:B------:R-:W-:-:S03]  /*a4c0*/  F2FP.PACK_AB R122, R123, R122 ;  /* 0x0000007a7b7a723e */ /* 0x000fc600000000ff */
[----:B------:R-:W-:Y:S01]  /*a4d0*/  STS [R0+0x80], R37 ;  /* 0x0000802500007388 */ /* 0x000fe20000000800 */
[----:B------:R-:W-:-:S03]  /*a4e0*/  F2FP.PACK_AB R30, R125, R30 ;  /* 0x0000001e7d1e723e */ /* 0x000fc600000000ff */
[----:B------:R-:W-:Y:S01]  /*a4f0*/  STS [R0+0x480], R98 ;  /* 0x0004806200007388 */ /* 0x000fe20000000800 */
[----:B------:R-:W-:-:S03]  /*a500*/  F2FP.PACK_AB R126, R127, R126 ;  /* 0x0000007e7f7e723e */ /* 0x000fc600000000ff */
        /* <DEDUP_REMOVED lines=8> */
[----:B------:R-:W-:Y:S04]  /*a590*/  STS [R6+0x4000], R35 ;  /* 0x0040002306007388 */ /* 0x000fe80000000800 */
[----:B------:R-:W-:Y:S04]  /*a5a0*/  STS [R6+0x4400], R110 ;  /* 0x0044006e06007388 */ /* 0x000fe80000000800 */
[----:B------:R-:W-:Y:S04]  /*a5b0*/  STS [R4+0x4080], R34 ;  /* 0x0040802204007388 */ /* 0x000fe80000000800 */
[----:B------:R2:W-:Y:S04]  /*a5c0*/  STS [R4+0x4480], R114 ;  /* 0x0044807204007388 */ /* 0x0005e80000000800 */
[----:B------:R-:W-:Y:S04]  /*a5d0*/  STS [R5+0x4000], R33 ;  /* 0x0040002105007388 */ /* 0x000fe80000000800 */
        /* <DEDUP_REMOVED lines=9> */
[----:B------:R-:W-:Y:S04]  /*a670*/  SHFL.IDX PT, R12, R10, RZ, 0x1c1f ;  /* 0x001c1fff0a0c7589 */ /* 0x000fe800000e0000 */
[----:B------:R-:W3:Y:S04]  /*a680*/  SHFL.IDX PT, R13, R3, RZ, 0x1c1f ;  /* 0x001c1fff030d7589 */ /* 0x000ee800000e0000 */
[----:B------:R-:W-:Y:S06]  /*a690*/  BAR.SYNC.DEFER_BLOCKING 0x1, 0x100 ;  /* 0x0044000000007b1d */ /* 0x000fec0000010000 */
[----:B------:R-:W-:Y:S04]  /*a6a0*/  SHFL.IDX PT, R10, R10, 0x1, 0x1c1f ;  /* 0x003c1f000a0a7f89 */ /* 0x000fe800000e0000 */
[----:B------:R-:W4:Y:S01]  /*a6b0*/  SHFL.IDX PT, R11, R3, 0x1, 0x1c1f ;  /* 0x003c1f00030b7f89 */ /* 0x000f2200000e0000 */
[----:B--2---:R-:W-:-:S03]  /*a6c0*/  SHF.L.U32 R4, R49, 0x1, RZ ;  /* 0x0000000131047819 */ /* 0x004fc600000006ff */
[----:B---3--:R1:W-:Y:S04]  /*a6d0*/  @!P5 ST.E [R12.64], R42 ;  /* 0x0000002a0c00d985 */ /* 0x0083e8000c101916 */
[----:B----4-:R1:W-:Y:S04]  /*a6e0*/  @!P4 ST.E [R10.64], R41 ;  /* 0x000000290a00c985 */ /* 0x0103e8000c101916 */
[----:B------:R1:W2:Y:S04]  /*a6f0*/  LDS.128 R20, [R4+0x1080] ;  /* 0x0010800004147984 */ /* 0x0002a80000000c00 */
[----:B------:R1:W3:Y:S04]  /*a700*/  LDS.128 R28, [R4+0x2080] ;  /* 0x00208000041c7984 */ /* 0x0002e80000000c00 */
[----:B------:R1:W4:Y:S04]  /*a710*/  LDS.128 R32, [R4+0x3080] ;  /* 0x0030800004207984 */ /* 0x0003280000000c00 */
[----:B------:R1:W1:Y:S04]  /*a720*/  LDS.128 R16, [R4+0x5080] ;  /* 0x0050800004107984 */ /* 0x0002680000000c00 */
[----:B------:R1:W1:Y:S04]  /*a730*/  LDS.128 R24, [R4+0x6080] ;  /* 0x0060800004187984 */ /* 0x0002680000000c00 */
[----:B------:R1:W1:Y:S01]  /*a740*/  LDS.128 R36, [R4+0x7080] ;  /* 0x0070800004247984 */ /* 0x0002620000000c00 */
[----:B------:R-:W-:-:S02]  /*a750*/  IADD3 R0, R15, R40, RZ ;  /* 0x000000280f007210 */ /* 0x000fc40007ffe0ff */
[----:B------:R-:W-:-:S04]  /*a760*/  LEA R7, P0, R14, c[0x0][0x380], 0x1 ;  /* 0x0000e0000e077a11 */ /* 0x000fc800078008ff */
[----:B------:R-:W-:Y:S02]  /*a770*/  LEA.HI.X R6, R14, c[0x0][0x384], R0, 0x1, P0 ;  /* 0x0000e1000e067a11 */ /* 0x000fe400000f0c00 */
[----:B------:R-:W-:Y:S01]  /*a780*/  ISETP.GE.AND P0, PT, R48, R44, PT ;  /* 0x0000002c3000720c */ /* 0x000fe20003f06270 */
[----:B------:R1:W1:Y:S01]  /*a790*/  SHFL.IDX PT, R2, R7, RZ, 0x181f ;  /* 0x00181fff07027589 */ /* 0x00026200000e0000 */
[----:B------:R-:W-:Y:S03]  /*a7a0*/  BSSY B0, `(.L_x_4) ;  /* 0x000000e000007945 */ /* 0x000fe60003800000 */
[----:B------:R1:W1:Y:S08]  /*a7b0*/  SHFL.IDX PT, R3, R6, RZ, 0x181f ;  /* 0x00181fff06037589 */ /* 0x00027000000e0000 */
[----:B------:R-:W-:Y:S05]  /*a7c0*/  @P0 BRA `(.L_x_5) ;  /* 0x000000b000000947 */ /* 0x000fea0003800000 */
[----:B-12---:R-:W1:Y:S01]  /*a7d0*/  LDS.128 R12, [R4+0x80] ;  /* 0x00008000040c7984 */ /* 0x006e620000000c00 */
[----:B-----5:R-:W-:-:S02]  /*a7e0*/  ISETP.GE.AND P0, PT, R45, c[0x0][0x3c8], PT ;  /* 0x0000f2002d007a0c */ /* 0x020fc40003f06270 */
[----:B------:R-:W-:Y:S01]  /*a7f0*/  ISETP.GE.AND P1, PT, R46, c[0x0][0x3c8], PT ;  /* 0x0000f2002e007a0c */ /* 0x000fe20003f26270 */
[----:B------:R2:W4:Y:S10]  /*a800*/  LDS.128 R8, [R4+0x4080] ;  /* 0x0040800004087984 */ /* 0x0005340000000c00 */
[----:B------:R-:W-:-:S04]  /*a810*/  @!P0 SHF.R.S32.HI R0, RZ, 0x1f, R45 ;  /* 0x0000001fff008819 */ /* 0x000fc8000001142d */
[----:B------:R-:W-:-:S04]  /*a820*/  @!P0 LEA.HI R0, R0, R45, RZ, 0x3 ;  /* 0x0000002d00008211 */ /* 0x000fc800078f18ff */
[----:B------:R-:W-:Y:S01]  /*a830*/  @!P0 LOP3.LUT R0, R0, 0xfffffff8, RZ, 0xc0, !PT ;  /* 0xfffffff800008812 */ /* 0x000fe200078ec0ff */
[----:B--2---:R-:W-:-:S04]  /*a840*/  @!P1 IMAD.WIDE R4, R46, 0x2, R2 ;  /* 0x000000022e049825 */ /* 0x004fc800078e0202 */
[----:B------:R-:W-:Y:S01]  /*a850*/  @!P0 IMAD.WIDE R2, R0, 0x2, R2 ;  /* 0x0000000200028825 */ /* 0x000fe200078e0202 */
[----:B-1----:R1:W-:Y:S04]  /*a860*/  @!P1 ST.E.128 [R4.64], R12 ;  /* 0x0000000c04009985 */ /* 0x0023e8000c101d16 */
[----:B----4-:R1:W-:Y:S02]  /*a870*/  @!P0 ST.E.128 [R2.64], R8 ;  /* 0x0000000802008985 */ /* 0x0103e4000c101d16 */
.L_x_5:
[----:B--2---:R-:W-:Y:S05]  /*a880*/  BSYNC B0 ;  /* 0x0000000000007941 */ /* 0x004fea0003800000 */
.L_x_4:
[----:B------:R-:W-:Y:S01]  /*a890*/  IADD3 R0, R48, 0x20, RZ ;  /* 0x0000002030007810 */ /* 0x000fe20007ffe0ff */
[----:B-1----:R1:W2:Y:S01]  /*a8a0*/  SHFL.IDX PT, R3, R6, 0x1, 0x181f ;  /* 0x00381f0006037f89 */ /* 0x0022a200000e0000 */
[----:B------:R-:W-:Y:S02]  /*a8b0*/  BSSY B0, `(.L_x_6) ;  /* 0x000000d000007945 */ /* 0x000fe40003800000 */
[----:B------:R-:W-:Y:S01]  /*a8c0*/  ISETP.GE.AND P0, PT, R0, R44, PT ;  /* 0x0000002c0000720c */ /* 0x000fe20003f06270 */
[----:B------:R1:W4:-:S12]  /*a8d0*/  SHFL.IDX PT, R2, R7, 0x1, 0x181f ;  /* 0x00381f0007027f89 */ /* 0x00031800000e0000 */
[----:B------:R-:W-:Y:S05]  /*a8e0*/  @P0 BRA `(.L_x_7) ;  /* 0x0000009000000947 */ /* 0x000fea0003800000 */
[----:B-----5:R-:W-:Y:S02]  /*a8f0*/  ISETP.GE.AND P0, PT, R45, c[0x0][0x3c8], PT ;  /* 0x0000f2002d007a0c */ /* 0x020fe40003f06270 */
[----:B------:R-:W-:-:S11]  /*a900*/  ISETP.GE.AND P1, PT, R46, c[0x0][0x3c8], PT ;  /* 0x0000f2002e007a0c */ /* 0x000fd60003f26270 */
[----:B------:R-:W-:Y:S02]  /*a910*/  @!P0 SHF.R.S32.HI R0, RZ, 0x1f, R45 ;  /* 0x0000001fff008819 */ /* 0x000fe4000001142d */
[----:B--2-4-:R-:W-:Y:S02]  /*a920*/  @!P1 IMAD.WIDE R4, R46, 0x2, R2 ;  /* 0x000000022e049825 */ /* 0x014fe400078e0202 */
[----:B------:R-:W-:-:S03]  /*a930*/  @!P0 LEA.HI R0, R0, R45, RZ, 0x3 ;  /* 0x0000002d00008211 */ /* 0x000fc600078f18ff */
[----:B------:R2:W-:Y:S01]  /*a940*/  @!P1 ST.E.128 [R4.64], R20 ;  /* 0x0000001404009985 */ /* 0x0005e2000c101d16 */
[----:B------:R-:W-:-:S05]  /*a950*/  @!P0 LOP3.LUT R0, R0, 0xfffffff8, RZ, 0xc0, !PT ;  /* 0xfffffff800008812 */ /* 0x000fca00078ec0ff */
[----:B------:R-:W-:-:S05]  /*a960*/  @!P0 IMAD.WIDE R2, R0, 0x2, R2 ;  /* 0x0000000200028825 */ /* 0x000fca00078e0202 */
[----:B------:R2:W-:Y:S02]  /*a970*/  @!P0 ST.E.128 [R2.64], R16 ;  /* 0x0000001002008985 */ /* 0x0005e4000c101d16 */
.L_x_7:
[----:B------:R-:W-:Y:S05]  /*a980*/  BSYNC B0 ;  /* 0x0000000000007941 */ /* 0x000fea0003800000 */
.L_x_6:
[----:B------:R-:W-:Y:S01]  /*a990*/  IADD3 R0, R48, 0x40, RZ ;  /* 0x0000004030007810 */ /* 0x000fe20007ffe0ff */
[----:B--2---:R2:W1:Y:S01]  /*a9a0*/  SHFL.IDX PT, R3, R6, 0x2, 0x181f ;  /* 0x00581f0006037f89 */ /* 0x00446200000e0000 */
[----:B------:R-:W-:Y:S02]  /*a9b0*/  BSSY B0, `(.L_x_8) ;  /* 0x000000d000007945 */ /* 0x000fe40003800000 */
[----:B------:R-:W-:Y:S01]  /*a9c0*/  ISETP.GE.AND P0, PT, R0, R44, PT ;  /* 0x0000002c0000720c */ /* 0x000fe20003f06270 */
[----:B----4-:R2:W4:-:S12]  /*a9d0*/  SHFL.IDX PT, R2, R7, 0x2, 0x181f ;  /* 0x00581f0007027f89 */ /* 0x01051800000e0000 */
[----:B------:R-:W-:Y:S05]  /*a9e0*/  @P0 BRA `(.L_x_9) ;  /* 0x0000009000000947 */ /* 0x000fea0003800000 */
[----:B-----5:R-:W-:Y:S02]  /*a9f0*/  ISETP.GE.AND P0, PT, R45, c[0x0][0x3c8], PT ;  /* 0x0000f2002d007a0c */ /* 0x020fe40003f06270 */
[----:B------:R-:W-:-:S11]  /*aa00*/  ISETP.GE.AND P1, PT, R46, c[0x0][0x3c8], PT ;  /* 0x0000f2002e007a0c */ /* 0x000fd60003f26270 */
[----:B------:R-:W-:Y:S02]  /*aa10*/  @!P0 SHF.R.S32.HI R0, RZ, 0x1f, R45 ;  /* 0x0000001fff008819 */ /* 0x000fe4000001142d */
[----:B-1--4-:R-:W-:Y:S02]  /*aa20*/  @!P1 IMAD.WIDE R4, R46, 0x2, R2 ;  /* 0x000000022e049825 */ /* 0x012fe400078e0202 */
[----:B------:R-:W-:-:S03]  /*aa30*/  @!P0 LEA.HI R0, R0, R45, RZ, 0x3 ;  /* 0x0000002d00008211 */ /* 0x000fc600078f18ff */
[----:B---3--:R1:W-:Y:S01]  /*aa40*/  @!P1 ST.E.128 [R4.64], R28 ;  /* 0x0000001c04009985 */ /* 0x0083e2000c101d16 */
[----:B------:R-:W-:-:S05]  /*aa50*/  @!P0 LOP3.LUT R0, R0, 0xfffffff8, RZ, 0xc0, !PT ;  /* 0xfffffff800008812 */ /* 0x000fca00078ec0ff */
[----:B------:R-:W-:-:S05]  /*aa60*/  @!P0 IMAD.WIDE R2, R0, 0x2, R2 ;  /* 0x0000000200028825 */ /* 0x000fca00078e0202 */
[----:B------:R1:W-:Y:S02]  /*aa70*/  @!P0 ST.E.128 [R2.64], R24 ;  /* 0x0000001802008985 */ /* 0x0003e4000c101d16 */
.L_x_9:
[----:B------:R-:W-:Y:S05]  /*aa80*/  BSYNC B0 ;  /* 0x0000000000007941 */ /* 0x000fea0003800000 */
.L_x_8:
[----:B------:R-:W-:Y:S01]  /*aa90*/  IADD3 R0, R48, 0x60, RZ ;  /* 0x0000006030007810 */ /* 0x000fe20007ffe0ff */
[----:B-1----:R1:W2:Y:S03]  /*aaa0*/  SHFL.IDX PT, R3, R6, 0x3, 0x181f ;  /* 0x00781f0006037f89 */ /* 0x0022a600000e0000 */
[----:B------:R-:W-:Y:S01]  /*aab0*/  ISETP.GE.AND P0, PT, R0, R44, PT ;  /* 0x0000002c0000720c */ /* 0x000fe20003f06270 */
[----:B----4-:R1:W4:-:S12]  /*aac0*/  SHFL.IDX PT, R2, R7, 0x3, 0x181f ;  /* 0x00781f0007027f89 */ /* 0x01031800000e0000 */
[----:B------:R-:W-:Y:S05]  /*aad0*/  @P0 EXIT ;  /* 0x000000000000094d */ /* 0x000fea0003800000 */
[----:B-----5:R-:W-:-:S13]  /*aae0*/  ISETP.GE.AND P0, PT, R46, c[0x0][0x3c8], PT ;  /* 0x0000f2002e007a0c */ /* 0x020fda0003f06270 */
[----:B--2-4-:R-:W-:-:S05]  /*aaf0*/  @!P0 IMAD.WIDE R4, R46, 0x2, R2 ;  /* 0x000000022e048825 */ /* 0x014fca00078e0202 */
[----:B------:R2:W-:Y:S01]  /*ab00*/  @!P0 ST.E.128 [R4.64], R32 ;  /* 0x0000002004008985 */ /* 0x0005e2000c101d16 */
[----:B------:R-:W-:-:S13]  /*ab10*/  ISETP.GE.AND P0, PT, R45, c[0x0][0x3c8], PT ;  /* 0x0000f2002d007a0c */ /* 0x000fda0003f06270 */
[----:B------:R-:W-:Y:S05]  /*ab20*/  @P0 EXIT ;  /* 0x000000000000094d */ /* 0x000fea0003800000 */
[----:B------:R-:W-:-:S04]  /*ab30*/  SHF.R.S32.HI R0, RZ, 0x1f, R45 ;  /* 0x0000001fff007819 */ /* 0x000fc8000001142d */
[----:B------:R-:W-:-:S04]  /*ab40*/  LEA.HI R0, R0, R45, RZ, 0x3 ;  /* 0x0000002d00007211 */ /* 0x000fc800078f18ff */
[----:B------:R-:W-:-:S05]  /*ab50*/  LOP3.LUT R0, R0, 0xfffffff8, RZ, 0xc0, !PT ;  /* 0xfffffff800007812 */ /* 0x000fca00078ec0ff */
[----:B------:R-:W-:-:S05]  /*ab60*/  IMAD.WIDE R2, R0, 0x2, R2 ;  /* 0x0000000200027825 */ /* 0x000fca00078e0202 */
[----:B------:R-:W-:Y:S01]  /*ab70*/  ST.E.128 [R2.64], R36 ;  /* 0x0000002402007985 */ /* 0x000fe2000c101d16 */
[----:B------:R-:W-:Y:S05]  /*ab80*/  EXIT ;  /* 0x000000000000794d */ /* 0x000fea0003800000 */
.L_x_10:
[----:B------:R-:W-:-:S00]  /*ab90*/  BRA `(.L_x_10) ;  /* 0xfffffff000007947 */ /* 0x000fc0000383ffff */
[----:B------:R-:W-:-:S00]  /*aba0*/  NOP ;  /* 0x0000000000007918 */ /* 0x000fc00000000000 */
        /* <DEDUP_REMOVED lines=13> */
.L_x_1712:


//--------------------- .text._ZN7cutlass13device_kernelIN5flash19enable_sm80_to_sm89INS1_16FlashAttnFwdSm80INS1_25CollectiveMainloopFwdSm80ILi8ELi1ELb1EN4cute5tupleIJNS5_1CILi128EEES8_S8_EEELi128ENS_6half_tEfNS_4arch4Sm80ELb0ELb0ELb1ELb1ELb0ELb0ELb1ELb0EEENS1_21CollectiveEpilogueFwdIS9_NS6_IJNS7_ILi1EEESF_SF_EEESA_SC_Li256ELb1ELb1ELb0ELb0EEENS1_19SingleTileSchedulerILb1ELb0ELb1ELi128EEEEEEEEEvNT_6ParamsE --------------------------
	.section	.text._ZN7cutlass13device_kernelIN5flash19enable_sm80_to_sm89INS1_16FlashAttnFwdSm80INS1_25CollectiveMainloopFwdSm80ILi8ELi1ELb1EN4cute5tupleIJNS5_1CILi128EEES8_S8_EEELi128ENS_6half_tEfNS_4arch4Sm80ELb0ELb0ELb1ELb1ELb0ELb0ELb1ELb0EEENS1_21CollectiveEpilogueFwdIS9_NS6_IJNS7_ILi1EEESF_SF_EEESA_SC_Li256ELb1ELb1ELb0ELb0EEENS1_19SingleTileSchedulerILb1ELb0ELb1ELi128EEEEEEEEEvNT_6ParamsE,"ax",@progbits
	.sectioninfo	@"SHI_REGISTERS=255"
	.align	128
.text._ZN7cutlass13device_kernelIN5flash19enable_sm80_to_sm89INS1_16FlashAttnFwdSm80INS1_25CollectiveMainloopFwdSm80ILi8ELi1ELb1EN4cute5tupleIJNS5_1CILi128EEES8_S8_EEELi128ENS_6half_tEfNS_4arch4Sm80ELb0ELb0ELb1ELb1ELb0ELb0ELb1ELb0EEENS1_21CollectiveEpilogueFwdIS9_NS6_IJNS7_ILi1EEESF_SF_EEESA_SC_Li256ELb1ELb1ELb0ELb0EEENS1_19SingleTileSchedulerILb1ELb0ELb1ELi128EEEEEEEEEvNT_6ParamsE:
        .type           _ZN7cutlass13device_kernelIN5flash19enable_sm80_to_sm89INS1_16FlashAttnFwdSm80INS1_25CollectiveMainloopFwdSm80ILi8ELi1ELb1EN4cute5tupleIJNS5_1CILi128EEES8_S8_EEELi128ENS_6half_tEfNS_4arch4Sm80ELb0ELb0ELb1ELb1ELb0ELb0ELb1ELb0EEENS1_21CollectiveEpilogueFwdIS9_NS6_IJNS7_ILi1EEESF_SF_EEESA_SC_Li256ELb1ELb1ELb0ELb0EEENS1_19SingleTileSchedulerILb1ELb0ELb1ELi128EEEEEEEEEvNT_6ParamsE,@function
        .size           _ZN7cutlass13device_kernelIN5flash19enable_sm80_to_sm89INS1_16FlashAttnFwdSm80INS1_25CollectiveMainloopFwdSm80ILi8ELi1ELb1EN4cute5tupleIJNS5_1CILi128EEES8_S8_EEELi128ENS_6half_tEfNS_4arch4Sm80ELb0ELb0ELb1ELb1ELb0ELb0ELb1ELb0EEENS1_21CollectiveEpilogueFwdIS9_NS6_IJNS7_ILi1EEESF_SF_EEESA_SC_Li256ELb1ELb1ELb0ELb0EEENS1_19SingleTileSchedulerILb1ELb0ELb1ELi128EEEEEEEEEvNT_6ParamsE,(.L_x_1713 - _ZN7cutlass13device_kernelIN5flash19enable_sm80_to_sm89INS1_16FlashAttnFwdSm80INS1_25CollectiveMainloopFwdSm80ILi8ELi1ELb1EN4cute5tupleIJNS5_1CILi128EEES8_S8_EEELi128ENS_6half_tEfNS_4arch4Sm80ELb0ELb0ELb1ELb1ELb0ELb0ELb1ELb0EEENS1_21CollectiveEpilogueFwdIS9_NS6_IJNS7_ILi1EEESF_SF_EEESA_SC_Li256ELb1ELb1ELb0ELb0EEENS1_19SingleTileSchedulerILb1ELb0ELb1ELi128EEEEEEEEEvNT_6ParamsE)
        .other          _ZN7cutlass13device_kernelIN5flash19enable_sm80_to_sm89INS1_16FlashAttnFwdSm80INS1_25CollectiveMainloopFwdSm80ILi8ELi1ELb1EN4cute5tupleIJNS5_1CILi128EEES8_S8_EEELi128ENS_6half_tEfNS_4arch4Sm80ELb0ELb0ELb1ELb1ELb0ELb0ELb1ELb0EEENS1_21CollectiveEpilogueFwdIS9_NS6_IJNS7_ILi1EEESF_SF_EEESA_SC_Li256ELb1ELb1ELb0ELb0EEENS1_19SingleTileSchedulerILb1ELb0ELb1ELi128EEEEEEEEEvNT_6ParamsE,@"STO_CUDA_ENTRY STV_DEFAULT"
_ZN7cutlass13device_kernelIN5flash19enable_sm80_to_sm89INS1_16FlashAttnFwdSm80INS1_25CollectiveMainloopFwdSm80ILi8ELi1ELb1EN4cute5tupleIJNS5_1CILi128EEES8_S8_EEELi128ENS_6half_tEfNS_4arch4Sm80ELb0ELb0ELb1ELb1ELb0ELb0ELb1ELb0EEENS1_21CollectiveEpilogueFwdIS9_NS6_IJNS7_ILi1EEESF_SF_EEESA_SC_Li256ELb1ELb1ELb0ELb0EEENS1_19SingleTileSchedulerILb1ELb0ELb1ELi128EEEEEEEEEvNT_6ParamsE:
[----:B------:R-:W-:Y:S02]  /*0000*/  MOV R1, c[0x0][0x28] ;  /* 0x00000a0000017a02 */ /* 0x000fe40000000f00 */
[----:B------:R-:W1:Y:S01]  /*0010*/  S2R R112, SR_TID.X ;  /* 0x0000000000707919 */ /* 0x000e620000002100 */
[----:B------:R-:W-:Y:S01]  /*0020*/  IMAD.MOV.U32 R5, RZ, RZ, 0x4 ;  /* 0x00000004ff057424 */ /* 0x000fe200078e00ff */
[----:B------:R-:W-:Y:S01]  /*0030*/  ULDC.64 UR16, c[0x0][0x118] ;  /* 0x0000460000107ab9 */ /* 0x000fe20000000a00 */
[----:B------:R-:W-:Y:S01]  /*0040*/  IADD3 R1, R1, -0x18, RZ ;  /* 0xffffffe801017810 */ /* 0x000fe20007ffe0ff */
[----:B------:R-:W2:Y:S04]  /*0050*/  S2R R244, SR_CTAID.Z ;  /* 0x0000000000f47919 */ /* 0x000ea80000002700 */
[----:B------:R-:W3:Y:S01]  /*0060*/  S2R R3, SR_CTAID.X ;  /* 0x0000000000037919 */ /* 0x000ee20000002500 */
[----:B-1----:R-:W-:Y:S01]  /*0070*/  SHF.R.U32.HI R0, RZ, 0x5, R112 ;  /* 0x00000005ff007819 */ /* 0x002fe20000011670 */
[----:B--2---:R-:W-:-:S05]  /*0080*/  IMAD.WIDE R6, R244, R5, c[0x0][0x568] ;  /* 0x00015a00f4067625 */ /* 0x004fca00078e0205 */
[----:B------:R-:W1:Y:S02]  /*0090*/  SHFL.IDX PT, R0, R0, RZ, 0x1f ;  /* 0x00001fff00007589 */ /* 0x000e6400000e0000 */
[----:B-1----:R-:W-:-:S13]  /*00a0*/  ISETP.NE.AND P0, PT, R0, RZ, PT ;  /* 0x000000ff0000720c */ /* 0x002fda0003f05270 */
[----:B------:R-:W-:Y:S05]  /*00b0*/  @!P0 BRA `(.L_x_11) ;  /* 0x0000013000008947 */ /* 0x000fea0003800000 */
[----:B---3--:R-:W-:-:S04]  /*00c0*/  ISETP.NE.U32.AND P0, PT, RZ, c[0x0][0x568], PT ;  /* 0x00015a00ff007a0c */ /* 0x008fc80003f05070 */
[----:B------:R-:W-:-:S13]  /*00d0*/  ISETP.NE.AND.EX P0, PT, RZ, c[0x0][0x56c], PT, P0 ;  /* 0x00015b00ff007a0c */ /* 0x000fda0003f05300 */
[----:B------:R-:W-:Y:S05]  /*00e0*/  @!P0 BRA `(.L_x_12) ;  /* 0x0000002000008947 */ /* 0x000fea0003800000 */
[----:B------:R1:W5:Y:S01]  /*00f0*/  LDG.E R7, [R6.64] ;  /* 0x0000001006077981 */ /* 0x000362000c1e1900 */
[----:B------:R-:W-:Y:S05]  /*0100*/  BRA `(.L_x_13) ;  /* 0x0000009000007947 */ /* 0x000fea0003800000 */
.L_x_12:
[----:B------:R-:W-:-:S04]  /*0110*/  ISETP.NE.U32.AND P0, PT, RZ, c[0x0][0x560], PT ;  /* 0x00015800ff007a0c */ /* 0x000fc80003f05070 */
[----:B------:R-:W-:-:S13]  /*0120*/  ISETP.NE.AND.EX P0, PT, RZ, c[0x0][0x564], PT, P0 ;  /* 0x00015900ff007a0c */ /* 0x000fda0003f05300 */
[----:B------:R-:W-:Y:S05]  /*0130*/  @!P0 BRA `(.L_x_14) ;  /* 0x0000005000008947 */ /* 0x000fea0003800000 */
[----:B------:R-:W-:-:S05]  /*0140*/  IMAD.WIDE R8, R244, R5, c[0x0][0x560] ;  /* 0x00015800f4087625 */ /* 0x000fca00078e0205 */
[----:B------:R-:W2:Y:S04]  /*0150*/  LDG.E R7, [R8.64] ;  /* 0x0000001008077981 */ /* 0x000ea8000c1e1900 */
[----:B------:R-:W2:Y:S02]  /*0160*/  LDG.E R0, [R8.64+0x4] ;  /* 0x0000041008007981 */ /* 0x000ea4000c1e1900 */
[----:B--2---:R-:W-:Y:S01]  /*0170*/  IADD3 R7, -R7, R0, RZ ;  /* 0x0000000007077210 */ /* 0x004fe20007ffe1ff */
[----:B------:R-:W-:Y:S05]  /*0180*/  BRA `(.L_x_13) ;  /* 0x0000001000007947 */ /* 0x000fea0003800000 */
.L_x_14:
[----:B------:R-:W-:-:S05]  /*0190*/  MOV R7, c[0x0][0x54c] ;  /* 0x0001530000077a02 */ /* 0x000fca0000000f00 */
.L_x_13:
[----:B-----5:R-:W-:Y:S01]  /*01a0*/  IMAD R7, R7, c[0x0][0x548], RZ ;  /* 0x0001520007077a24 */ /* 0x020fe200078e02ff */
[----:B------:R-:W-:-:S04]  /*01b0*/  SHF.L.U32 R0, R3, 0x7, RZ ;  /* 0x0000000703007819 */ /* 0x000fc800000006ff */
[----:B------:R-:W-:-:S04]  /*01c0*/  ISETP.GE.AND P0, PT, R0, R7, PT ;  /* 0x000000070000720c */ /* 0x000fc80003f06270 */
[----:B------:R-:W-:Y:S01]  /*01d0*/  SEL R244, R244, 0xffffffff, !P0 ;  /* 0xfffffffff4f47807 */ /* 0x000fe20004000000 */
[----:B------:R-:W-:Y:S05]  /*01e0*/  BRA `(.L_x_15) ;  /* 0x0000012000007947 */ /* 0x000fea0003800000 */
.L_x_11:
[----:B---3--:R-:W-:-:S04]  /*01f0*/  ISETP.NE.U32.AND P0, PT, RZ, c[0x0][0x568], PT ;  /* 0x00015a00ff007a0c */ /* 0x008fc80003f05070 */
[----:B------:R-:W-:-:S13]  /*0200*/  ISETP.NE.AND.EX P0, PT, RZ, c[0x0][0x56c], PT, P0 ;  /* 0x00015b00ff007a0c */ /* 0x000fda0003f05300 */
[----:B------:R-:W-:Y:S05]  /*0210*/  @!P0 BRA `(.L_x_16) ;  /* 0x0000002000008947 */ /* 0x000fea0003800000 */
[----:B------:R1:W5:Y:S01]  /*0220*/  LDG.E R7, [R6.64] ;  /* 0x0000001006077981 */ /* 0x000362000c1e1900 */
[----:B------:R-:W-:Y:S05]  /*0230*/  BRA `(.L_x_17) ;  /* 0x0000009000007947 */ /* 0x000fea0003800000 */
.L_x_16:
        /* <DEDUP_REMOVED lines=8> */
.L_x_18:
[----:B------:R-:W-:-:S05]  /*02c0*/  MOV R7, c[0x0][0x54c] ;  /* 0x0001530000077a02 */ /* 0x000fca0000000f00 */
.L_x_17:
[----:B-----5:R-:W-:Y:S01]  /*02d0*/  IMAD R7, R7, c[0x0][0x548], RZ ;  /* 0x0001520007077a24 */ /* 0x020fe200078e02ff */
[----:B------:R-:W-:-:S04]  /*02e0*/  SHF.L.U32 R0, R3, 0x7, RZ ;  /* 0x0000000703007819 */ /* 0x000fc800000006ff */
[----:B------:R-:W-:-:S04]  /*02f0*/  ISETP.GE.AND P0, PT, R0, R7, PT ;  /* 0x000000070000720c */ /* 0x000fc80003f06270 */
[----:B------:R-:W-:-:S04]  /*0300*/  SEL R244, R244, 0xffffffff, !P0 ;  /* 0xfffffffff4f47807 */ /* 0x000fc80004000000 */
.L_x_15:
[----:B------:R-:W-:-:S13]  /*0310*/  ISETP.GE.AND P0, PT, R244, RZ, PT ;  /* 0x000000fff400720c */ /* 0x000fda0003f06270 */
[----:B------:R-:W-:Y:S05]  /*0320*/  @!P0 EXIT ;  /* 0x000000000000894d */ /* 0x000fea0003800000 */
[----:B------:R-:W-:Y:S02]  /*0330*/  ISETP.NE.U32.AND P3, PT, RZ, c[0x0][0x370], PT ;  /* 0x0000dc00ff007a0c */ /* 0x000fe40003f65070 */
[----:B------:R-:W-:Y:S02]  /*0340*/  ISETP.NE.U32.AND P1, PT, RZ, c[0x0][0x360], PT ;  /* 0x0000d800ff007a0c */ /* 0x000fe40003f25070 */
[----:B------:R-:W-:Y:S02]  /*0350*/  ISETP.NE.AND.EX P3, PT, RZ, c[0x0][0x374], PT, P3 ;  /* 0x0000dd00ff007a0c */ /* 0x000fe40003f65330 */
[----:B------:R-:W-:Y:S02]  /*0360*/  ISETP.NE.AND.EX P1, PT, RZ, c[0x0][0x364], PT, P1 ;  /* 0x0000d900ff007a0c */ /* 0x000fe40003f25310 */
[----:B------:R-:W-:Y:S02]  /*0370*/  ISETP.NE.U32.AND P0, PT, RZ, c[0x0][0x348], PT ;  /* 0x0000d200ff007a0c */ /* 0x000fe40003f05070 */
[----:B------:R-:W-:-:S02]  /*0380*/  ISETP.NE.U32.AND P2, PT, RZ, c[0x0][0x350], PT ;  /* 0x0000d400ff007a0c */ /* 0x000fc40003f45070 */
[----:B------:R-:W-:Y:S02]  /*0390*/  ISETP.NE.AND.EX P0, PT, RZ, c[0x0][0x34c], PT, P0 ;  /* 0x0000d300ff007a0c */ /* 0x000fe40003f05300 */
[----:B------:R-:W-:-:S03]  /*03a0*/  ISETP.NE.AND.EX P2, PT, RZ, c[0x0][0x354], PT, P2 ;  /* 0x0000d500ff007a0c */ /* 0x000fc60003f45320 */
[----:B-1----:R-:W-:-:S04]  /*03b0*/  @P3 IMAD.WIDE R6, R244, R5, c[0x0][0x370] ;  /* 0x0000dc00f4063625 */ /* 0x002fc800078e0205 */
[----:B------:R-:W-:Y:S01]  /*03c0*/  IMAD.MOV.U32 R0, RZ, RZ, c[0x0][0x168] ;  /* 0x00005a00ff007624 */ /* 0x000fe200078e00ff */
[----:B------:R1:W2:Y:S01]  /*03d0*/  @P3 LDG.E R4, [R6.64] ;  /* 0x0000001006043981 */ /* 0x0002a2000c1e1900 */
[----:B------:R-:W-:Y:S02]  /*03e0*/  IMAD.MOV.U32 R2, RZ, RZ, RZ ;  /* 0x000000ffff027224 */ /* 0x000fe400078e00ff */
[----:B------:R-:W-:Y:S02]  /*03f0*/  IMAD.MOV.U32 R33, RZ, RZ, RZ ;  /* 0x000000ffff217224 */ /* 0x000fe400078e00ff */
[----:B------:R-:W-:-:S04]  /*0400*/  @P1 IMAD.WIDE R10, R244, R5, c[0x0][0x360] ;  /* 0x0000d800f40a1625 */ /* 0x000fc800078e0205 */
[CC--:B------:R-:W-:Y:S01]  /*0410*/  IMAD.WIDE R8, R244.reuse, R5.reuse, c[0x0][0x348] ;  /* 0x0000d200f4087625 */ /* 0x0c0fe200078e0205 */
[----:B------:R3:W5:Y:S04]  /*0420*/  @P1 LDG.E R0, [R10.64] ;  /* 0x000000100a001981 */ /* 0x000768000c1e1900 */
[----:B------:R3:W5:Y:S01]  /*0430*/  @P0 LDG.E R2, [R8.64] ;  /* 0x0000001008020981 */ /* 0x000762000c1e1900 */
[----:B-1----:R-:W-:-:S05]  /*0440*/  IMAD.WIDE R6, R244, R5, c[0x0][0x350] ;  /* 0x0000d400f4067625 */ /* 0x002fca00078e0205 */
[----:B------:R3:W5:Y:S01]  /*0450*/  @P2 LDG.E R33, [R6.64] ;  /* 0x0000001006212981 */ /* 0x000762000c1e1900 */
[----:B------:R-:W-:Y:S02]  /*0460*/  UMOV UR4, URZ ;  /* 0x0000003f00047c82 */ /* 0x000fe40008000000 */
[----:B------:R-:W-:Y:S02]  /*0470*/  ULDC UR19, c[0x0][0x1d0] ;  /* 0x0000740000137ab9 */ /* 0x000fe40000000800 */
[----:B--2---:R3:W1:Y:S02]  /*0480*/  @P3 R2UR UR4, R4 ;  /* 0x00000000040433c2 */ /* 0x00466400000e0000 */
[----:B-1-3--:R-:W-:Y:S05]  /*0490*/  @P1 BRA `(.L_x_19) ;  /* 0x0000004000001947 */ /* 0x00afea0003800000 */
[----:B------:R-:W-:Y:S05]  /*04a0*/  @!P0 BRA `(.L_x_19) ;  /* 0x0000003000008947 */ /* 0x000fea0003800000 */
[----:B-----5:R-:W2:Y:S04]  /*04b0*/  LDG.E R0, [R8.64] ;  /* 0x0000001008007981 */ /* 0x020ea8000c1e1900 */
[----:B------:R-:W2:Y:S02]  /*04c0*/  LDG.E R11, [R8.64+0x4] ;  /* 0x00000410080b7981 */ /* 0x000ea4000c1e1900 */
[----:B--2---:R-:W-:-:S02]  /*04d0*/  IADD3 R0, -R0, R11, RZ ;  /* 0x0000000b00007210 */ /* 0x004fc40007ffe1ff */
.L_x_19:
[----:B------:R-:W-:-:S04]  /*04e0*/  ISETP.NE.U32.AND P1, PT, RZ, c[0x0][0x368], PT ;  /* 0x0000da00ff007a0c */ /* 0x000fc80003f25070 */
[----:B------:R-:W-:-:S13]  /*04f0*/  ISETP.NE.AND.EX P1, PT, RZ, c[0x0][0x36c], PT, P1 ;  /* 0x0000db00ff007a0c */ /* 0x000fda0003f25310 */
[----:B------:R-:W-:Y:S05]  /*0500*/  @!P1 BRA `(.L_x_20) ;  /* 0x0000004000009947 */ /* 0x000fea0003800000 */
[----:B------:R-:W-:-:S05]  /*0510*/  IMAD.WIDE R6, R244, R5, c[0x0][0x368] ;  /* 0x0000da00f4067625 */ /* 0x000fca00078e0205 */
[----:B------:R-:W2:Y:S02]  /*0520*/  LDG.E R4, [R6.64] ;  /* 0x0000001006047981 */ /* 0x000ea4000c1e1900 */
[----:B--2---:R1:W2:Y:S02]  /*0530*/  R2UR UR19, R4 ;  /* 0x00000000041373c2 */ /* 0x0042a400000e0000 */
[----:B-12---:R-:W-:Y:S05]  /*0540*/  BRA `(.L_x_21) ;  /* 0x0000006000007947 */ /* 0x006fea0003800000 */
.L_x_20:
[----:B------:R-:W-:Y:S05]  /*0550*/  @!P2 BRA `(.L_x_21) ;  /* 0x000000500000a947 */ /* 0x000fea0003800000 */
[----:B------:R-:W2:Y:S04]  /*0560*/  LDG.E R4, [R6.64] ;  /* 0x0000001006047981 */ /* 0x000ea8000c1e1900 */
[----:B------:R-:W3:Y:S01]  /*0570*/  LDG.E R8, [R6.64+0x4] ;  /* 0x0000041006087981 */ /* 0x000ee2000c1e1900 */
[----:B--2---:R-:W1:Y:S08]  /*0580*/  R2UR UR5, R4 ;  /* 0x00000000040573c2 */ /* 0x004e7000000e0000 */
[----:B---3--:R-:W1:Y:S02]  /*0590*/  R2UR UR6, R8 ;  /* 0x00000000080673c2 */ /* 0x008e6400000e0000 */
[----:B-1----:R-:W-:-:S06]  /*05a0*/  UIADD3 UR19, -UR5, UR6, URZ ;  /* 0x0000000605137290 */ /* 0x002fcc000fffe13f */
.L_x_21:
[----:B------:R-:W-:Y:S01]  /*05b0*/  UIADD3 UR19, -UR4, UR19, URZ ;  /* 0x0000001304137290 */ /* 0x000fe2000fffe13f */
[----:B-----5:R-:W-:Y:S01]  /*05c0*/  IADD3 R33, R33, UR4, RZ ;  /* 0x0000000421217c10 */ /* 0x020fe2000fffe0ff */
[----:B------:R-:W-:Y:S01]  /*05d0*/  CS2R R70, SRZ ;  /* 0x0000000000467805 */ /* 0x000fe2000001ff00 */
[----:B------:R-:W-:Y:S01]  /*05e0*/  PLOP3.LUT P3, PT, PT, PT, PT, 0x80, 0x0 ;  /* 0x000000000000781c */ /* 0x000fe20003f6f070 */
[----:B------:R-:W-:Y:S01]  /*05f0*/  UISETP.GE.AND UP0, UPT, UR19, 0x1, UPT ;  /* 0x000000011300788c */ /* 0x000fe2000bf06270 */
[----:B------:R-:W-:Y:S01]  /*0600*/  CS2R R68, SRZ ;  /* 0x0000000000447805 */ /* 0x000fe2000001ff00 */
[----:B------:R-:W-:Y:S01]  /*0610*/  UIADD3 UR4, UR19, 0x7f, URZ ;  /* 0x0000007f13047890 */ /* 0x000fe2000fffe03f */
[----:B------:R-:W-:Y:S01]  /*0620*/  CS2R R74, SRZ ;  /* 0x00000000004a7805 */ /* 0x000fe2000001ff00 */
[----:B------:R-:W-:Y:S01]  /*0630*/  CS2R R72, SRZ ;  /* 0x0000000000487805 */ /* 0x000fe2000001ff00 */
[----:B------:R-:W-:Y:S01]  /*0640*/  CS2R R78, SRZ ;  /* 0x00000000004e7805 */ /* 0x000fe2000001ff00 */
[----:B------:R-:W-:Y:S01]  /*0650*/  PLOP3.LUT P1, PT, PT, PT, UP0, 0x80, 0x0 ;  /* 0x000000000000781c */ /* 0x000fe20003f2f008 */
[----:B------:R-:W-:Y:S01]  /*0660*/  USHF.R.S32.HI UR18, URZ, 0x1f, UR4 ;  /* 0x0000001f3f127899 */ /* 0x000fe20008011404 */
[----:B------:R-:W-:Y:S01]  /*0670*/  CS2R R76, SRZ ;  /* 0x00000000004c7805 */ /* 0x000fe2000001ff00 */
[----:B------:R-:W-:Y:S01]  /*0680*/  CS2R R82, SRZ ;  /* 0x0000000000527805 */ /* 0x000fe2000001ff00 */
[----:B------:R-:W-:Y:S01]  /*0690*/  CS2R R80, SRZ ;  /* 0x0000000000507805 */ /* 0x000fe2000001ff00 */
[----:B------:R-:W-:Y:S01]  /*06a0*/  ULEA.HI UR18, UR18, UR4, URZ, 0x7 ;  /* 0x0000000412127291 */ /* 0x000fe2000f8f383f */
[----:B------:R-:W-:Y:S01]  /*06b0*/  CS2R R86, SRZ ;  /* 0x0000000000567805 */ /* 0x000fe2000001ff00 */
        /* <DEDUP_REMOVED lines=14> */
[----:B------:R-:W-:Y:S01]  /*07a0*/  IMAD.MOV.U32 R113, RZ, RZ, RZ ;  /* 0x000000ffff717224 */ /* 0x000fe200078e00ff */
        /* <DEDUP_REMOVED lines=10> */
[----:B------:R-:W-:Y:S05]  /*0850*/  @!P1 BRA `(.L_x_22) ;  /* 0x000095e000009947 */ /* 0x000fea0003800000 */
[----:B------:R-:W-:Y:S01]  /*0860*/  ISETP.NE.U32.AND P1, PT, RZ, c[0x0][0x340], PT ;  /* 0x0000d000ff007a0c */ /* 0x000fe20003f25070 */
[----:B------:R-:W1:Y:S01]  /*0870*/  S2R R30, SR_CTAID.Y ;  /* 0x00000000001e7919 */ /* 0x000e620000002600 */
[----:B------:R-:W-:Y:S01]  /*0880*/  SHF.R.S32.HI R113, RZ, 0x1f, R112 ;  /* 0x0000001fff717819 */ /* 0x000fe20000011470 */
[----:B------:R-:W-:Y:S01]  /*0890*/  IMAD.WIDE.U32 R10, R2, c[0x0][0x178], RZ ;  /* 0x00005e00020a7a25 */ /* 0x000fe200078e00ff */
[----:B------:R-:W-:Y:S01]  /*08a0*/  ISETP.NE.AND.EX P1, PT, RZ, c[0x0][0x344], PT, P1 ;  /* 0x0000d100ff007a0c */ /* 0x000fe20003f25310 */
[----:B------:R-:W-:-:S02]  /*08b0*/  ULEA.HI.SX32 UR15, UR18, 0xffffffff, 0x19 ;  /* 0xffffffff120f7891 */ /* 0x000fc4000f8fca3f */
[----:B------:R-:W-:Y:S02]  /*08c0*/  UMOV UR20, 0x7 ;  /* 0x0000000700147882 */ /* 0x000fe40000000000 */
[----:B------:R-:W-:-:S08]  /*08d0*/  ULDC.64 UR6, c[0x0][0x1e0] ;  /* 0x0000780000067ab9 */ /* 0x000fd00000000a00 */
[----:B------:R-:W-:-:S06]  /*08e0*/  @P1 IMAD.WIDE R6, R244, R5, c[0x0][0x340] ;  /* 0x0000d000f4061625 */ /* 0x000fcc00078e0205 */
[----:B------:R2:W3:Y:S01]  /*08f0*/  @P1 LDG.E R6, [R6.64] ;  /* 0x0000001006061981 */ /* 0x0004e2000c1e1900 */
[----:B------:R-:W-:Y:S01]  /*0900*/  SHF.R.S32.HI R5, RZ, 0x1f, R2 ;  /* 0x0000001fff057819 */ /* 0x000fe20000011402 */
[----:B------:R-:W-:Y:S01]  /*0910*/  USHF.L.U64.HI UR20, UR6, UR20, UR7 ;  /* 0x0000001406147299 */ /* 0x000fe20008010207 */
[-C--:B------:R-:W-:Y:S01]  /*0920*/  LEA.HI R32, R113, R112.reuse, RZ, 0x3 ;  /* 0x0000007071207211 */ /* 0x080fe200078f18ff */
[----:B------:R-:W-:Y:S01]  /*0930*/  USHF.L.U32 UR21, UR6, 0x7, URZ ;  /* 0x0000000706157899 */ /* 0x000fe2000800063f */
[----:B-1----:R-:W-:Y:S01]  /*0940*/  SHF.R.S32.HI R31, RZ, 0x1f, R30 ;  /* 0x0000001fff1f7819 */ /* 0x002fe2000001141e */
[----:B------:R-:W-:Y:S01]  /*0950*/  IMAD R5, R5, c[0x0][0x178], RZ ;  /* 0x00005e0005057a24 */ /* 0x000fe200078e02ff */
[----:B------:R-:W-:Y:S01]  /*0960*/  LOP3.LUT R29, R32, 0xfffffff8, RZ, 0xc0, !PT ;  /* 0xfffffff8201d7812 */ /* 0x000fe200078ec0ff */
[----:B------:R-:W-:Y:S01]  /*0970*/  USHF.R.S32.HI UR9, URZ, 0x1f, UR15 ;  /* 0x0000001f3f097899 */ /* 0x000fe2000801140f */
[----:B------:R-:W-:Y:S01]  /*0980*/  SHF.R.S32.HI R32, RZ, 0x3, R32 ;  /* 0x00000003ff207819 */ /* 0x000fe20000011420 */
[----:B------:R-:W-:Y:S01]  /*0990*/  IMAD R5, R2, c[0x0][0x17c], R5 ;  /* 0x00005f0002057a24 */ /* 0x000fe200078e0205 */
[----:B------:R-:W-:Y:S01]  /*09a0*/  LEA.HI R12, R113, R112, RZ, 0x6 ;  /* 0x00000070710c7211 */ /* 0x000fe200078f30ff */
[----:B------:R-:W-:Y:S01]  /*09b0*/  IMAD.MOV.U32 R2, RZ, RZ, c[0x0][0x2c4] ;  /* 0x0000b100ff027624 */ /* 0x000fe200078e00ff */
[----:B------:R-:W-:Y:S01]  /*09c0*/  UIMAD UR4, UR20, UR15, URZ ;  /* 0x0000000f140472a4 */ /* 0x000fe2000f8e023f */
[----:B------:R-:W-:Y:S01]  /*09d0*/  IMAD.IADD R11, R11, 0x1, R5 ;  /* 0x000000010b0b7824 */ /* 0x000fe200078e0205 */
[----:B------:R-:W-:Y:S01]  /*09e0*/  SHF.R.S32.HI R5, RZ, 0x1f, R244 ;  /* 0x0000001fff057819 */ /* 0x000fe200000114f4 */
[----:B------:R-:W-:Y:S01]  /*09f0*/  IMAD.IADD R29, R112, 0x1, -R29 ;  /* 0x00000001701d7824 */ /* 0x000fe200078e0a1d */
[----:B------:R-:W-:Y:S01]  /*0a00*/  ISETP.NE.AND P3, PT, R2, 0x1, PT ;  /* 0x000000010200780c */ /* 0x000fe20003f65270 */
[----:B------:R-:W-:Y:S01]  /*0a10*/  IMAD R9, R31, c[0x0][0x1b8], RZ ;  /* 0x00006e001f097a24 */ /* 0x000fe200078e02ff */
[----:B------:R-:W-:Y:S01]  /*0a20*/  SEL R2, R244, RZ, !P0 ;  /* 0x000000fff4027207 */ /* 0x000fe20004000000 */
[----:B------:R-:W-:Y:S01]  /*0a30*/  IMAD R8, R29, 0x20, R32 ;  /* 0x000000201d087824 */ /* 0x000fe200078e0220 */
[----:B------:R-:W-:Y:S01]  /*0a40*/  UIMAD UR4, UR9, UR21, UR4 ;  /* 0x00000015090472a4 */ /* 0x000fe2000f8e0204 */
[C---:B------:R-:W-:Y:S01]  /*0a50*/  IMAD R9, R30.reuse, c[0x0][0x1bc], R9 ;  /* 0x00006f001e097a24 */ /* 0x040fe200078e0209 */
[----:B------:R-:W-:Y:S01]  /*0a60*/  UIMAD.WIDE.U32 UR10, UR6, 0x40, URZ ;  /* 0x00000040060a78a5 */ /* 0x000fe2000f8e003f */
[----:B------:R-:W-:Y:S01]  /*0a70*/  IMAD R8, R3, 0x80, R8 ;  /* 0x0000008003087824 */ /* 0x000fe200078e0208 */
[----:B--2---:R-:W-:Y:S01]  /*0a80*/  SEL R7, R5, RZ, !P0 ;  /* 0x000000ff05077207 */ /* 0x004fe20004000000 */
[----:B------:R-:W-:Y:S01]  /*0a90*/  IMAD.WIDE.U32 R10, R30, c[0x0][0x1b8], R10 ;  /* 0x00006e001e0a7a25 */ /* 0x000fe200078e000a */
[----:B------:R-:W-:-:S02]  /*0aa0*/  USHF.L.U32 UR8, UR7, 0x6, URZ ;  /* 0x0000000607087899 */ /* 0x000fc4000800063f */
[----:B------:R-:W-:Y:S01]  /*0ab0*/  MOV R4, R8 ;  /* 0x0000000800047202 */ /* 0x000fe20000000f00 */
[----:B------:R-:W-:Y:S01]  /*0ac0*/  IMAD R7, R7, c[0x0][0x1c0], RZ ;  /* 0x0000700007077a24 */ /* 0x000fe200078e02ff */
[----:B------:R-:W-:Y:S01]  /*0ad0*/  UIADD3 UR8, UR11, UR8, URZ ;  /* 0x000000080b087290 */ /* 0x000fe2000fffe03f */
[----:B------:R-:W-:Y:S01]  /*0ae0*/  IMAD.IADD R11, R11, 0x1, R9 ;  /* 0x000000010b0b7824 */ /* 0x000fe200078e0209 */
[----:B------:R-:W-:Y:S01]  /*0af0*/  SHF.R.S32.HI R9, RZ, 0x1f, R33 ;  /* 0x0000001fff097819 */ /* 0x000fe20000011421 */
[----:B------:R-:W-:Y:S01]  /*0b00*/  IMAD R18, R2, c[0x0][0x1c4], R7 ;  /* 0x0000710002127a24 */ /* 0x000fe200078e0207 */
[----:B------:R-:W-:Y:S01]  /*0b10*/  BAR.SYNC.DEFER_BLOCKING 0x0 ;  /* 0x0000000000007b1d */ /* 0x000fe20000010000 */
[----:B------:R-:W-:Y:S01]  /*0b20*/  @P3 IMAD.HI.U32 R7, R8, c[0x0][0x2c8], RZ ;  /* 0x0000b20008073a27 */ /* 0x000fe200078e00ff */
[----:B------:R-:W-:-:S03]  /*0b30*/  IADD3 R33, P0, R33, R32, RZ ;  /* 0x0000002021217210 */ /* 0x000fc60007f1e0ff */
[----:B------:R-:W-:Y:S01]  /*0b40*/  IMAD.WIDE.U32 R10, R2, c[0x0][0x1c0], R10 ;  /* 0x00007000020a7a25 */ /* 0x000fe200078e000a */
[----:B------:R-:W-:Y:S02]  /*0b50*/  @P3 SHF.R.U32.HI R4, RZ, c[0x0][0x2cc], R7 ;  /* 0x0000b300ff043a19 */ /* 0x000fe40000011607 */
[----:B------:R-:W-:Y:S01]  /*0b60*/  LEA.HI.X.SX32 R36, R32, R9, 0x1, P0 ;  /* 0x0000000920247211 */ /* 0x000fe200000f0eff */
[----:B------:R-:W-:Y:S01]  /*0b70*/  IMAD.IADD R19, R11, 0x1, R18 ;  /* 0x000000010b137824 */ /* 0x000fe200078e0212 */
[----:B------:R-:W-:Y:S01]  /*0b80*/  SHF.R.S32.HI R13, RZ, 0x1f, R4 ;  /* 0x0000001fff0d7819 */ /* 0x000fe20000011404 */
[----:B------:R-:W-:Y:S02]  /*0b90*/  IMAD.MOV.U32 R18, RZ, RZ, R10 ;  /* 0x000000ffff127224 */ /* 0x000fe400078e000a */
[----:B------:R-:W-:Y:S02]  /*0ba0*/  IMAD.MOV R11, RZ, RZ, -R4 ;  /* 0x000000ffff0b7224 */ /* 0x000fe400078e0a04 */
[----:B------:R-:W-:-:S02]  /*0bb0*/  IMAD R13, R13, c[0x0][0x1b0], RZ ;  /* 0x00006c000d0d7a24 */ /* 0x000fc400078e02ff */
[----:B------:R-:W-:-:S04]  /*0bc0*/  IMAD.WIDE.U32 R18, R4, c[0x0][0x1b0], R18 ;  /* 0x00006c0004127a25 */ /* 0x000fc800078e0012 */
[----:B------:R-:W-:Y:S02]  /*0bd0*/  IMAD R13, R4, c[0x0][0x1b4], R13 ;  /* 0x00006d00040d7a24 */ /* 0x000fe400078e020d */
[----:B------:R-:W-:Y:S02]  /*0be0*/  IMAD R8, R11, c[0x0][0x2c4], R8 ;  /* 0x0000b1000b087a24 */ /* 0x000fe400078e0208 */
[----:B------:R-:W-:Y:S01]  /*0bf0*/  IMAD R10, R3, 0x80, R32 ;  /* 0x00000080030a7824 */ /* 0x000fe200078e0220 */
[----:B------:R-:W-:Y:S01]  /*0c00*/  IADD3 R19, R19, R13, RZ ;  /* 0x0000000d13137210 */ /* 0x000fe20007ffe0ff */
[----:B------:R-:W-:Y:S01]  /*0c10*/  IMAD R7, R0, c[0x0][0x2c4], RZ ;  /* 0x0000b10000077a24 */ /* 0x000fe200078e02ff */
[----:B------:R-:W-:Y:S01]  /*0c20*/  SHF.R.S32.HI R13, RZ, 0x1f, R8 ;  /* 0x0000001fff0d7819 */ /* 0x000fe20000011408 */
[----:B------:R-:W-:Y:S01]  /*0c30*/  IMAD.U32 R0, RZ, RZ, UR15 ;  /* 0x0000000fff007e24 */ /* 0x000fe2000f8e00ff */
[----:B------:R-:W-:Y:S01]  /*0c40*/  IADD3 R3, -R32, UR19, RZ ;  /* 0x0000001320037c10 */ /* 0x000fe2000fffe1ff */
[----:B------:R-:W-:Y:S01]  /*0c50*/  IMAD.SHL.U32 R34, R29, 0x8, RZ ;  /* 0x000000081d227824 */ /* 0x000fe200078e00ff */
[C---:B------:R-:W-:Y:S01]  /*0c60*/  IADD3 R2, R10.reuse, 0x20, RZ ;  /* 0x000000200a027810 */ /* 0x040fe20007ffe0ff */
[----:B------:R-:W-:Y:S01]  /*0c70*/  IMAD R13, R13, c[0x0][0x1a8], RZ ;  /* 0x00006a000d0d7a24 */ /* 0x000fe200078e02ff */
[-C--:B------:R-:W-:Y:S01]  /*0c80*/  ISETP.GE.AND P5, PT, R10, R7.reuse, PT ;  /* 0x000000070a00720c */ /* 0x080fe20003fa6270 */
[----:B------:R-:W-:Y:S01]  /*0c90*/  IMAD R3, R0, -0x80, R3 ;  /* 0xffffff8000037824 */ /* 0x000fe200078e0203 */
[-C--:B------:R-:W-:Y:S01]  /*0ca0*/  ISETP.GE.AND P3, PT, R2, R7.reuse, PT ;  /* 0x000000070200720c */ /* 0x080fe20003f66270 */
[----:B------:R-:W-:Y:S01]  /*0cb0*/  IMAD R13, R8, c[0x0][0x1ac], R13 ;  /* 0x00006b00080d7a24 */ /* 0x000fe200078e020d */
[----:B------:R-:W-:Y:S01]  /*0cc0*/  IADD3 R0, R10, 0x40, RZ ;  /* 0x000000400a007810 */ /* 0x000fe20007ffe0ff */
[----:B------:R-:W-:Y:S01]  /*0cd0*/  IMAD R2, R36, c[0x0][0x1e0], RZ ;  /* 0x0000780024027a24 */ /* 0x000fe200078e02ff */
[----:B------:R-:W-:Y:S01]  /*0ce0*/  SHF.R.S32.HI R35, RZ, 0x1f, R34 ;  /* 0x0000001fff237819 */ /* 0x000fe20000011422 */
[----:B------:R-:W-:Y:S01]  /*0cf0*/  IMAD.WIDE.U32 R8, R8, c[0x0][0x1a8], R18 ;  /* 0x00006a0008087a25 */ /* 0x000fe200078e0012 */
[----:B------:R-:W-:-:S02]  /*0d00*/  ISETP.GE.AND P4, PT, R0, R7, PT ;  /* 0x000000070000720c */ /* 0x000fc40003f86270 */
[----:B------:R-:W-:Y:S01]  /*0d10*/  IADD3 R10, R10, 0x60, RZ ;  /* 0x000000600a0a7810 */ /* 0x000fe20007ffe0ff */
[----:B------:R-:W-:Y:S01]  /*0d20*/  IMAD R15, R33, c[0x0][0x1e4], R2 ;  /* 0x00007900210f7a24 */ /* 0x000fe200078e0202 */
[----:B------:R-:W-:Y:S01]  /*0d30*/  LEA R2, P0, R8, c[0x0][0x160], 0x1 ;  /* 0x0000580008027a11 */ /* 0x000fe200078008ff */
[----:B------:R-:W-:Y:S01]  /*0d40*/  IMAD.IADD R0, R9, 0x1, R13 ;  /* 0x0000000109007824 */ /* 0x000fe200078e020d */
[----:B------:R-:W-:Y:S01]  /*0d50*/  ISETP.GE.AND P6, PT, R34, c[0x0][0x198], PT ;  /* 0x0000660022007a0c */ /* 0x000fe20003fc6270 */
[----:B------:R-:W-:Y:S02]  /*0d60*/  IMAD.SHL.U32 R11, R32, 0x40, RZ ;  /* 0x00000040200b7824 */ /* 0x000fe400078e00ff */
[----:B------:R-:W-:Y:S01]  /*0d70*/  IMAD.WIDE.U32 R16, R33, c[0x0][0x1e0], R34 ;  /* 0x0000780021107a25 */ /* 0x000fe200078e0022 */
[----:B------:R-:W-:Y:S01]  /*0d80*/  LEA.HI.X R0, R8, c[0x0][0x164], R0, 0x1, P0 ;  /* 0x0000590008007a11 */ /* 0x000fe200000f0c00 */
[----:B------:R-:W-:Y:S01]  /*0d90*/  SHFL.IDX PT, R14, R2, RZ, 0x181f ;  /* 0x00181fff020e7589 */ /* 0x000fe200000e0000 */
[----:B------:R-:W-:Y:S01]  /*0da0*/  LOP3.LUT R11, R11, 0x1c0, RZ, 0xc0, !PT ;  /* 0x000001c00b0b7812 */ /* 0x000fe200078ec0ff */
[----:B------:R-:W-:Y:S01]  /*0db0*/  IMAD.IADD R17, R17, 0x1, R15 ;  /* 0x0000000111117824 */ /* 0x000fe200078e020f */
[----:B------:R-:W-:Y:S01]  /*0dc0*/  ISETP.GE.AND P0, PT, R10, R7, PT ;  /* 0x000000070a00720c */ /* 0x000fe20003f06270 */
[----:B------:R-:W1:Y:S01]  /*0dd0*/  SHFL.IDX PT, R15, R0, RZ, 0x181f ;  /* 0x00181fff000f7589 */ /* 0x000e6200000e0000 */
[----:B------:R-:W-:Y:S01]  /*0de0*/  LOP3.LUT R4, R11, 0x38, R34, 0xf8, !PT ;  /* 0x000000380b047812 */ /* 0x000fe200078ef822 */
[----:B------:R-:W-:Y:S01]  /*0df0*/  IMAD R9, R31, c[0x0][0x1e8], RZ ;  /* 0x00007a001f097a24 */ /* 0x000fe200078e02ff */
[----:B------:R-:W-:Y:S01]  /*0e00*/  SHF.R.U32.HI R11, RZ, 0x3, R11 ;  /* 0x00000003ff0b7819 */ /* 0x000fe2000001160b */
[----:B------:R-:W2:Y:S01]  /*0e10*/  SHFL.IDX PT, R8, R2, 0x1, 0x181f ;  /* 0x00381f0002087f89 */ /* 0x000ea200000e0000 */
[----:B------:R-:W-:-:S02]  /*0e20*/  IMAD.SHL.U32 R12, R12, 0x8, RZ ;  /* 0x000000080c0c7824 */ /* 0x000fc400078e00ff */
[----:B------:R-:W-:Y:S01]  /*0e30*/  LOP3.LUT R11, R4, R11, RZ, 0x3c, !PT ;  /* 0x0000000b040b7212 */ /* 0x000fe200078e3cff */
[----:B------:R-:W-:Y:S01]  /*0e40*/  IMAD R246, R30, c[0x0][0x1ec], R9 ;  /* 0x00007b001ef67a24 */ /* 0x000fe200078e0209 */
[----:B------:R-:W-:Y:S01]  /*0e50*/  IADD3 R4, R34, 0x40, RZ ;  /* 0x0000004022047810 */ /* 0x000fe20007ffe0ff */
[----:B------:R-:W4:Y:S01]  /*0e60*/  SHFL.IDX PT, R9, R0, 0x1, 0x181f ;  /* 0x00381f0000097f89 */ /* 0x000f2200000e0000 */
[----:B------:R-:W-:Y:S01]  /*0e70*/  LOP3.LUT R11, R11, 0xfffffe00, R12, 0xf8, !PT ;  /* 0xfffffe000b0b7812 */ /* 0x000fe200078ef80c */
[----:B------:R-:W-:Y:S01]  /*0e80*/  IMAD.WIDE.U32 R16, R30, c[0x0][0x1e8], R16 ;  /* 0x00007a001e107a25 */ /* 0x000fe200078e0010 */
[----:B------:R-:W-:Y:S01]  /*0e90*/  @!P5 SHF.R.S32.HI R7, RZ, 0x1f, R4 ;  /* 0x0000001fff07d819 */ /* 0x000fe20000011404 */
[----:B------:R-:W5:Y:S02]  /*0ea0*/  SHFL.IDX PT, R20, R2, 0x2, 0x181f ;  /* 0x00581f0002147f89 */ /* 0x000f6400000e0000 */
[----:B------:R-:W-:Y:S01]  /*0eb0*/  IMAD.SHL.U32 R243, R11, 0x2, RZ ;  /* 0x000000020bf37824 */ /* 0x000fe200078e00ff */
[----:B------:R-:W-:Y:S01]  /*0ec0*/  IADD3 R247, R17, R246, RZ ;  /* 0x000000f611f77210 */ /* 0x000fe20007ffe0ff */
[----:B------:R-:W1:Y:S01]  /*0ed0*/  SHFL.IDX PT, R21, R0, 0x2, 0x181f ;  /* 0x00581f0000157f89 */ /* 0x000e6200000e0000 */
[----:B------:R-:W-:-:S02]  /*0ee0*/  IMAD.MOV.U32 R246, RZ, RZ, R16 ;  /* 0x000000fffff67224 */ /* 0x000fc400078e0010 */
[----:B------:R-:W-:Y:S01]  /*0ef0*/  IMAD R31, R31, c[0x0][0x210], RZ ;  /* 0x000084001f1f7a24 */ /* 0x000fe200078e02ff */
[----:B------:R-:W1:Y:S03]  /*0f00*/  SHFL.IDX PT, R10, R2, 0x3, 0x181f ;  /* 0x00781f00020a7f89 */ /* 0x000e6600000e0000 */
[----:B------:R-:W-:Y:S01]  /*0f10*/  IMAD R31, R30, c[0x0][0x214], R31 ;  /* 0x000085001e1f7a24 */ /* 0x000fe200078e021f */
[----:B------:R1:W1:Y:S01]  /*0f20*/  SHFL.IDX PT, R11, R0, 0x3, 0x181f ;  /* 0x00781f00000b7f89 */ /* 0x00026200000e0000 */
[--C-:B---3--:R-:W-:Y:S01]  /*0f30*/  @P1 SHF.R.S32.HI R13, RZ, 0x1f, R6.reuse ;  /* 0x0000001fff0d1819 */ /* 0x108fe20000011406 */
[----:B------:R-:W-:Y:S01]  /*0f40*/  @!P1 IMAD.MOV.U32 R13, RZ, RZ, R5 ;  /* 0x000000ffff0d9224 */ /* 0x000fe200078e0005 */
[----:B------:R-:W-:Y:S01]  /*0f50*/  @!P5 LEA.HI R5, R7, R4, RZ, 0x3 ;  /* 0x000000040705d211 */ /* 0x000fe200078f18ff */
[----:B------:R-:W-:Y:S01]  /*0f60*/  @P1 IMAD.MOV.U32 R12, RZ, RZ, R6 ;  /* 0x000000ffff0c1224 */ /* 0x000fe200078e0006 */
[----:B------:R-:W-:Y:S01]  /*0f70*/  @!P3 SHF.R.S32.HI R7, RZ, 0x1f, R4 ;  /* 0x0000001fff07b819 */ /* 0x000fe20000011404 */
[----:B------:R-:W-:Y:S01]  /*0f80*/  @!P1 IMAD.MOV.U32 R12, RZ, RZ, R244 ;  /* 0x000000ffff0c9224 */ /* 0x000fe200078e00f4 */
[----:B------:R-:W-:-:S02]  /*0f90*/  @!P5 LOP3.LUT R5, R5, 0xfffffff8, RZ, 0xc0, !PT ;  /* 0xfffffff80505d812 */ /* 0x000fc400078ec0ff */
[----:B------:R-:W-:Y:S02]  /*0fa0*/  ISETP.GE.AND P1, PT, R4, c[0x0][0x198], PT ;  /* 0x0000660004007a0c */ /* 0x000fe40003f26270 */
[----:B------:R-:W-:Y:S02]  /*0fb0*/  SEL R250, R12, RZ, !P2 ;  /* 0x000000ff0cfa7207 */ /* 0x000fe40005000000 */
[----:B------:R-:W-:Y:S01]  /*0fc0*/  SEL R28, R13, RZ, !P2 ;  /* 0x000000ff0d1c7207 */ /* 0x000fe20005000000 */
[----:B-1----:R-:W-:Y:S01]  /*0fd0*/  @!P5 IMAD.WIDE R12, R5, 0x2, R14 ;  /* 0x00000002050cd825 */ /* 0x002fe200078e020e */
[----:B------:R-:W-:Y:S02]  /*0fe0*/  @!P3 LEA.HI R7, R7, R4, RZ, 0x3 ;  /* 0x000000040707b211 */ /* 0x000fe400078f18ff */
[----:B------:R-:W-:Y:S01]  /*0ff0*/  @!P5 LEA R6, P2, R34, R14, 0x1 ;  /* 0x0000000e2206d211 */ /* 0x000fe200078408ff */
[----:B------:R-:W-:Y:S01]  /*1000*/  IMAD R249, R28, c[0x0][0x1f0], RZ ;  /* 0x00007c001cf97a24 */ /* 0x000fe200078e02ff */
[----:B------:R-:W-:Y:S01]  /*1010*/  @!P3 LOP3.LUT R5, R7, 0xfffffff8, RZ, 0xc0, !PT ;  /* 0xfffffff80705b812 */ /* 0x000fe200078ec0ff */
[----:B------:R-:W-:Y:S01]  /*1020*/  IMAD.WIDE.U32 R246, R250, c[0x0][0x1f0], R246 ;  /* 0x00007c00faf67a25 */ /* 0x000fe200078e00f6 */
[----:B------:R-:W-:-:S02]  /*1030*/  @!P5 LEA.HI.X R7, R34, R15, R35, 0x1, P2 ;  /* 0x0000000f2207d211 */ /* 0x000fc400010f0c23 */
[----:B--2---:R-:W-:Y:S01]  /*1040*/  @!P3 LEA R16, P2, R34, R8, 0x1 ;  /* 0x000000082210b211 */ /* 0x004fe200078408ff */
[----:B------:R-:W-:Y:S02]  /*1050*/  IMAD R249, R250, c[0x0][0x1f4], R249 ;  /* 0x00007d00faf97a24 */ /* 0x000fe400078e02f9 */
[----:B------:R1:W-:Y:S01]  /*1060*/  @!P5 LDGSTS.E.BYPASS.LTC128B.128 [R243+0x100], [R6.64], !P6 ;  /* 0x0010000006f3dfae */ /* 0x0003e2000f101d50 */
[----:B----4-:R-:W-:Y:S01]  /*1070*/  @!P3 IMAD.WIDE R14, R5, 0x2, R8 ;  /* 0x00000002050eb825 */ /* 0x010fe200078e0208 */
[C---:B------:R-:W-:Y:S02]  /*1080*/  @!P3 LEA.HI.X R17, R34.reuse, R9, R35, 0x1, P2 ;  /* 0x000000092211b211 */ /* 0x040fe400010f0c23 */
[----:B------:R2:W-:Y:S01]  /*1090*/  @!P5 LDGSTS.E.BYPASS.LTC128B.128 [R243+0x4100], [R12.64], !P1 ;  /* 0x041000000cf3dfae */ /* 0x0005e2000c901d50 */
[----:B------:R-:W-:Y:S01]  /*10a0*/  ISETP.GE.AND P5, PT, R3, 0x21, PT ;  /* 0x000000210300780c */ /* 0x000fe20003fa6270 */
[----:B------:R-:W-:Y:S01]  /*10b0*/  IMAD.IADD R249, R247, 0x1, R249 ;  /* 0x00000001f7f97824 */ /* 0x000fe200078e02f9 */
[----:B------:R-:W-:Y:S01]  /*10c0*/  MOV R9, UR15 ;  /* 0x0000000f00097c02 */ /* 0x000fe20008000f00 */
[----:B------:R-:W-:Y:S01]  /*10d0*/  IMAD.MOV.U32 R248, RZ, RZ, R246 ;  /* 0x000000fffff87224 */ /* 0x000fe200078e00f6 */
[C---:B-----5:R-:W-:Y:S01]  /*10e0*/  @!P4 LEA R18, P2, R34.reuse, R20, 0x1 ;  /* 0x000000142212c211 */ /* 0x060fe200078408ff */
[----:B------:R-:W-:Y:S01]  /*10f0*/  IMAD.U32 R5, RZ, RZ, UR6 ;  /* 0x00000006ff057e24 */ /* 0x000fe2000f8e00ff */
[----:B------:R3:W-:Y:S01]  /*1100*/  @!P3 LDGSTS.E.BYPASS.LTC128B.128 [R243+0x1100], [R16.64], !P6 ;  /* 0x0110000010f3bfae */ /* 0x0007e2000f101d50 */
[----:B------:R-:W-:Y:S01]  /*1110*/  IMAD.WIDE.U32 R8, R9, UR21, R248 ;  /* 0x0000001509087c25 */ /* 0x000fe2000f8e00f8 */
[----:B------:R-:W-:-:S02]  /*1120*/  @!P4 LEA.HI.X R19, R34, R21, R35, 0x1, P2 ;  /* 0x000000152213c211 */ /* 0x000fc400010f0c23 */
[----:B------:R4:W-:Y:S01]  /*1130*/  @!P3 LDGSTS.E.BYPASS.LTC128B.128 [R243+0x5100], [R14.64], !P1 ;  /* 0x051000000ef3bfae */ /* 0x0009e2000c901d50 */
[----:B------:R-:W-:Y:S02]  /*1140*/  IMAD R245, R28, c[0x0][0x218], RZ ;  /* 0x000086001cf57a24 */ /* 0x000fe400078e02ff */
[----:B------:R-:W-:Y:S01]  /*1150*/  @P5 LEA R5, P2, R5, R8, 0x5 ;  /* 0x0000000805055211 */ /* 0x000fe200078428ff */
[----:B------:R5:W-:Y:S01]  /*1160*/  @!P4 LDGSTS.E.BYPASS.LTC128B.128 [R243+0x2100], [R18.64], !P6 ;  /* 0x0210000012f3cfae */ /* 0x000be2000f101d50 */
[----:B------:R-:W-:Y:S02]  /*1170*/  IMAD R245, R250, c[0x0][0x21c], R245 ;  /* 0x00008700faf57a24 */ /* 0x000fe400078e02f5 */
[----:B-1----:R-:W-:Y:S01]  /*1180*/  IMAD.U32 R7, RZ, RZ, UR7 ;  /* 0x00000007ff077e24 */ /* 0x002fe2000f8e00ff */
[CC--:B------:R-:W-:Y:S02]  /*1190*/  LEA.HI R6, R113.reuse, R112.reuse, RZ, 0x4 ;  /* 0x0000007071067211 */ /* 0x0c0fe400078f20ff */
[----:B------:R-:W-:Y:S01]  /*11a0*/  LEA.HI R113, R113, R112, RZ, 0x5 ;  /* 0x0000007071717211 */ /* 0x000fe200078f28ff */
[----:B--2---:R-:W-:Y:S01]  /*11b0*/  IMAD.U32 R12, RZ, RZ, UR6 ;  /* 0x00000006ff0c7e24 */ /* 0x004fe2000f8e00ff */
[----:B------:R-:W-:-:S04]  /*11c0*/  @!P4 SHF.R.S32.HI R13, RZ, 0x1f, R4 ;  /* 0x0000001fff0dc819 */ /* 0x000fc80000011404 */
[----:B------:R-:W-:Y:S02]  /*11d0*/  @!P4 LEA.HI R0, R13, R4, RZ, 0x3 ;  /* 0x000000040d00c211 */ /* 0x000fe400078f18ff */
[----:B------:R-:W-:Y:S02]  /*11e0*/  IADD3 R13, R9, UR4, RZ ;  /* 0x00000004090d7c10 */ /* 0x000fe4000fffe0ff */
[----:B------:R-:W-:Y:S02]  /*11f0*/  @!P4 LOP3.LUT R0, R0, 0xfffffff8, RZ, 0xc0, !PT ;  /* 0xfffffff80000c812 */ /* 0x000fe400078ec0ff */
[----:B---3--:R-:W-:Y:S02]  /*1200*/  @!P0 LEA R16, P3, R34, R10, 0x1 ;  /* 0x0000000a22108211 */ /* 0x008fe400078608ff */
[----:B------:R-:W-:Y:S01]  /*1210*/  @P5 LEA.HI.X R2, R12, R13, R7, 0x5, P2 ;  /* 0x0000000d0c025211 */ /* 0x000fe200010f2c07 */
[----:B------:R-:W-:Y:S01]  /*1220*/  @!P4 IMAD.WIDE R20, R0, 0x2, R20 ;  /* 0x000000020014c825 */ /* 0x000fe200078e0214 */
[----:B----4-:R-:W-:-:S02]  /*1230*/  @P5 LEA R14, P2, R5, c[0x0][0x1c8], 0x1 ;  /* 0x00007200050e5a11 */ /* 0x010fc400078408ff */
[----:B------:R-:W-:Y:S02]  /*1240*/  @!P0 LEA.HI.X R17, R34, R11, R35, 0x1, P3 ;  /* 0x0000000b22118211 */ /* 0x000fe400018f0c23 */
[----:B------:R-:W-:Y:S01]  /*1250*/  @!P0 SHF.R.S32.HI R9, RZ, 0x1f, R4 ;  /* 0x0000001fff098819 */ /* 0x000fe20000011404 */
[----:B------:R1:W-:Y:S01]  /*1260*/  @!P4 LDGSTS.E.BYPASS.LTC128B.128 [R243+0x6100], [R20.64], !P1 ;  /* 0x0610000014f3cfae */ /* 0x0003e2000c901d50 */
[----:B------:R-:W-:Y:S02]  /*1270*/  @P5 LEA.HI.X R15, R5, c[0x0][0x1cc], R2, 0x1, P2 ;  /* 0x00007300050f5a11 */ /* 0x000fe400010f0c02 */
[----:B------:R-:W-:Y:S01]  /*1280*/  LOP3.LUT R5, R6, 0xfffffff0, RZ, 0xc0, !PT ;  /* 0xfffffff006057812 */ /* 0x000fe200078ec0ff */
[----:B------:R2:W-:Y:S01]  /*1290*/  @!P0 LDGSTS.E.BYPASS.LTC128B.128 [R243+0x3100], [R16.64], !P6 ;  /* 0x0310000010f38fae */ /* 0x0005e2000f101d50 */
[----:B------:R-:W-:Y:S02]  /*12a0*/  @!P0 LEA.HI R2, R9, R4, RZ, 0x3 ;  /* 0x0000000409028211 */ /* 0x000fe400078f18ff */
[----:B------:R-:W-:-:S02]  /*12b0*/  IADD3 R5, -R5, R112, RZ ;  /* 0x0000007005057210 */ /* 0x000fc40007ffe1ff */
[C---:B------:R-:W-:Y:S02]  /*12c0*/  ISETP.GE.AND P6, PT, R3.reuse, 0x1, PT ;  /* 0x000000010300780c */ /* 0x040fe40003fc6270 */
[----:B------:R-:W-:Y:S02]  /*12d0*/  @!P0 LOP3.LUT R2, R2, 0xfffffff8, RZ, 0xc0, !PT ;  /* 0xfffffff802028812 */ /* 0x000fe400078ec0ff */
[----:B------:R-:W-:Y:S02]  /*12e0*/  SHF.R.S32.HI R7, RZ, 0x4, R6 ;  /* 0x00000004ff077819 */ /* 0x000fe40000011406 */
[----:B------:R-:W-:Y:S02]  /*12f0*/  SHF.R.S32.HI R0, RZ, 0x1f, R5 ;  /* 0x0000001fff007819 */ /* 0x000fe40000011405 */
[----:B------:R-:W-:Y:S02]  /*1300*/  ISETP.GE.AND P4, PT, R3, 0x41, PT ;  /* 0x000000410300780c */ /* 0x000fe40003f86270 */
[----:B------:R-:W-:-:S02]  /*1310*/  LEA.HI R6, R6, R7, RZ, 0x1 ;  /* 0x0000000706067211 */ /* 0x000fc400078f08ff */
[----:B------:R-:W-:Y:S01]  /*1320*/  ISETP.GE.AND P2, PT, R3, 0x61, PT ;  /* 0x000000610300780c */ /* 0x000fe20003f46270 */
[----:B------:R-:W-:Y:S01]  /*1330*/  IMAD.U32 R3, RZ, RZ, UR6 ;  /* 0x00000006ff037e24 */ /* 0x000fe2000f8e00ff */
[----:B------:R-:W-:Y:S02]  /*1340*/  LEA.HI R0, R0, R5, RZ, 0x3 ;  /* 0x0000000500007211 */ /* 0x000fe400078f18ff */
[----:B------:R-:W-:Y:S02]  /*1350*/  LOP3.LUT R12, R6, 0xfffffffe, RZ, 0xc0, !PT ;  /* 0xfffffffe060c7812 */ /* 0x000fe400078ec0ff */
[----:B------:R-:W-:Y:S02]  /*1360*/  LOP3.LUT R6, R0, 0xfffffff8, RZ, 0xc0, !PT ;  /* 0xfffffff800067812 */ /* 0x000fe400078ec0ff */
[----:B------:R-:W-:Y:S01]  /*1370*/  ISETP.GE.AND P3, PT, R34, c[0x0][0x1d4], PT ;  /* 0x0000750022007a0c */ /* 0x000fe20003f66270 */
[----:B------:R-:W-:Y:S02]  /*1380*/  IMAD.IADD R242, R7, 0x1, -R12 ;  /* 0x0000000107f27824 */ /* 0x000fe400078e0a0c */
[----:B--2---:R-:W-:-:S02]  /*1390*/  @!P0 IMAD.WIDE R16, R2, 0x2, R10 ;  /* 0x0000000202108825 */ /* 0x004fc400078e020a */
[----:B------:R-:W-:Y:S01]  /*13a0*/  VOTEU.ANY UP0, P2 ;  /* 0x00000000003f7886 */ /* 0x000fe20001000100 */
[----:B------:R-:W-:Y:S01]  /*13b0*/  @P2 MOV R12, R8 ;  /* 0x00000008000c2202 */ /* 0x000fe20000000f00 */
[----:B------:R-:W-:Y:S01]  /*13c0*/  IMAD.IADD R6, R5, 0x1, -R6 ;  /* 0x0000000105067824 */ /* 0x000fe200078e0a06 */
[----:B------:R2:W-:Y:S01]  /*13d0*/  @!P0 LDGSTS.E.BYPASS.LTC128B.128 [R243+0x7100], [R16.64], !P1 ;  /* 0x0710000010f38fae */ /* 0x0005e2000c901d50 */
[----:B------:R-:W-:Y:S01]  /*13e0*/  @P6 LEA R10, P0, R8, c[0x0][0x1c8], 0x1 ;  /* 0x00007200080a6a11 */ /* 0x000fe200078008ff */
[----:B------:R-:W-:Y:S01]  /*13f0*/  IMAD.SHL.U32 R5, R242, 0x8, RZ ;  /* 0x00000008f2057824 */ /* 0x000fe200078e00ff */
[----:B------:R-:W-:Y:S01]  /*1400*/  @UP0 UIMAD UR4, UR7, 0x60, URZ ;  /* 0x00000060070408a4 */ /* 0x000fe2000f8e023f */
[----:B------:R-:W-:Y:S01]  /*1410*/  IMAD.SHL.U32 R7, R6, 0x40, RZ ;  /* 0x0000004006077824 */ /* 0x000fe200078e00ff */
[C---:B------:R-:W-:Y:S01]  /*1420*/  @P6 LEA.HI.X R11, R8.reuse, c[0x0][0x1cc], R13, 0x1, P0 ;  /* 0x00007300080b6a11 */ /* 0x040fe200000f0c0d */
[----:B------:R-:W0:Y:S01]  /*1430*/  LDGDEPBAR ;  /* 0x00000000000079af */ /* 0x000e220000000000 */
[----:B------:R-:W-:Y:S01]  /*1440*/  @P4 IADD3 R2, P0, R8, UR10, RZ ;  /* 0x0000000a08024c10 */ /* 0x000fe2000ff1e0ff */
[----:B------:R-:W-:Y:S01]  /*1450*/  IMAD.WIDE.U32 R34, R33, c[0x0][0x208], R34 ;  /* 0x0000820021227a25 */ /* 0x000fe200078e0022 */
[----:B------:R-:W-:Y:S01]  /*1460*/  LOP3.LUT R8, R7, 0x1c0, RZ, 0xc0, !PT ;  /* 0x000001c007087812 */ /* 0x000fe200078ec0ff */
[----:B------:R3:W-:Y:S01]  /*1470*/  @P6 LDGSTS.E.BYPASS.LTC128B.128 [R243+0x8100], [R10.64], !P3 ;  /* 0x081000000af36fae */ /* 0x0007e2000d901d50 */
[----:B------:R-:W-:Y:S01]  /*1480*/  @P4 IADD3.X R9, R13, UR8, RZ, P0, !PT ;  /* 0x000000080d094c10 */ /* 0x000fe200087fe4ff */
[----:B------:R-:W-:Y:S01]  /*1490*/  @P2 IMAD.WIDE.U32 R12, R3, 0x60, R12 ;  /* 0x00000060030c2825 */ /* 0x000fe200078e000c */
[----:B------:R-:W-:-:S03]  /*14a0*/  ISETP.GE.AND P0, PT, R4, c[0x0][0x1d4], PT ;  /* 0x0000750004007a0c */ /* 0x000fc60003f06270 */
[----:B------:R-:W-:Y:S01]  /*14b0*/  IMAD.SHL.U32 R7, R0, 0x40, RZ ;  /* 0x0000004000077824 */ /* 0x000fe200078e00ff */
[----:B------:R-:W-:Y:S01]  /*14c0*/  @P2 IADD3 R3, R13, UR4, RZ ;  /* 0x000000040d032c10 */ /* 0x000fe2000fffe0ff */
[----:B------:R-:W-:Y:S02]  /*14d0*/  ULDC.64 UR4, c[0x0][0x208] ;  /* 0x0000820000047ab9 */ /* 0x000fe40000000a00 */
[----:B------:R-:W-:Y:S02]  /*14e0*/  UIMAD UR9, UR9, UR4, URZ ;  /* 0x00000004090972a4 */ /* 0x000fe4000f8e023f */
[----:B------:R-:W-:Y:S02]  /*14f0*/  UIMAD.WIDE.U32 UR12, UR15, UR4, URZ ;  /* 0x000000040f0c72a5 */ /* 0x000fe4000f8e003f */
[----:B------:R-:W-:Y:S02]  /*1500*/  UIMAD UR9, UR15, UR5, UR9 ;  /* 0x000000050f0972a4 */ /* 0x000fe4000f8e0209 */
[----:B------:R3:W-:Y:S01]  /*1510*/  @P6 LDGSTS.E.BYPASS.LTC128B.128 [R243+0xc100], [R10.64+0x80], !P0 ;  /* 0x0c1000800af36fae */ /* 0x0007e2000c101d50 */
[----:B--2---:R-:W-:Y:S01]  /*1520*/  @P4 LEA R16, P1, R2, c[0x0][0x1c8], 0x1 ;  /* 0x0000720002104a11 */ /* 0x004fe200078208ff */
[----:B------:R-:W-:-:S02]  /*1530*/  UIADD3 UR9, UR13, UR9, URZ ;  /* 0x000000090d097290 */ /* 0x000fc4000fffe03f */
[----:B------:R2:W-:Y:S01]  /*1540*/  @P5 LDGSTS.E.BYPASS.LTC128B.128 [R243+0x9100], [R14.64], !P3 ;  /* 0x091000000ef35fae */ /* 0x0005e2000d901d50 */
[----:B------:R-:W-:Y:S01]  /*1550*/  @P4 LEA.HI.X R17, R2, c[0x0][0x1cc], R9, 0x1, P1 ;  /* 0x0000730002114a11 */ /* 0x000fe200008f0c09 */
[----:B------:R-:W-:Y:S01]  /*1560*/  IMAD.SHL.U32 R9, R113, 0x20, RZ ;  /* 0x0000002071097824 */ /* 0x000fe200078e00ff */
[----:B------:R-:W-:Y:S01]  /*1570*/  LOP3.LUT R2, R8, 0x8, R5, 0xf8, !PT ;  /* 0x0000000808027812 */ /* 0x000fe200078ef805 */
[----:B------:R2:W-:Y:S01]  /*1580*/  @P5 LDGSTS.E.BYPASS.LTC128B.128 [R243+0xd100], [R14.64+0x80], !P0 ;  /* 0x0d1000800ef35fae */ /* 0x0005e2000c101d50 */
[----:B------:R-:W-:Y:S01]  /*1590*/  SHF.R.U32.HI R5, RZ, 0x3, R8 ;  /* 0x00000003ff057819 */ /* 0x000fe20000011608 */
[----:B------:R-:W-:Y:S01]  /*15a0*/  IMAD.SHL.U32 R8, R29, 0x40, RZ ;  /* 0x000000401d087824 */ /* 0x000fe200078e00ff */
[----:B------:R-:W-:Y:S01]  /*15b0*/  @P2 LEA R4, P1, R12, c[0x0][0x1c8], 0x1 ;  /* 0x000072000c042a11 */ /* 0x000fe200078208ff */
[----:B------:R5:W-:Y:S01]  /*15c0*/  @P4 LDGSTS.E.BYPASS.LTC128B.128 [R243+0xa100], [R16.64], !P3 ;  /* 0x0a10000010f34fae */ /* 0x000be2000d901d50 */
[----:B------:R-:W-:Y:S01]  /*15d0*/  LOP3.LUT R2, R2, R5, RZ, 0x3c, !PT ;  /* 0x0000000502027212 */ /* 0x000fe200078e3cff */
[----:B------:R-:W-:Y:S01]  /*15e0*/  UIMAD UR15, UR15, -0x80, UR19 ;  /* 0xffffff800f0f78a4 */ /* 0x000fe2000f8e0213 */
[----:B------:R-:W-:Y:S01]  /*15f0*/  @P2 LEA.HI.X R5, R12, c[0x0][0x1cc], R3, 0x1, P1 ;  /* 0x000073000c052a11 */ /* 0x000fe200008f0c03 */
[----:B------:R5:W-:Y:S01]  /*1600*/  @P4 LDGSTS.E.BYPASS.LTC128B.128 [R243+0xe100], [R16.64+0x80], !P0 ;  /* 0x0e10008010f34fae */ /* 0x000be2000c101d50 */
[----:B------:R-:W-:Y:S01]  /*1610*/  IMAD.SHL.U32 R3, R32, 0x8, RZ ;  /* 0x0000000820037824 */ /* 0x000fe200078e00ff */
[----:B------:R-:W-:-:S02]  /*1620*/  LOP3.LUT R8, R8, 0x1c0, RZ, 0xc0, !PT ;  /* 0x000001c008087812 */ /* 0x000fc400078ec0ff */
[----:B------:R4:W-:Y:S01]  /*1630*/  @P2 LDGSTS.E.BYPASS.LTC128B.128 [R243+0xb100], [R4.64], !P3 ;  /* 0x0b10000004f32fae */ /* 0x0009e2000d901d50 */
[----:B------:R-:W-:Y:S01]  /*1640*/  LOP3.LUT R0, R2, 0xfffffe00, R7, 0xf8, !PT ;  /* 0xfffffe0002007812 */ /* 0x000fe200078ef807 */
[----:B------:R-:W-:Y:S01]  /*1650*/  IMAD.MOV.U32 R7, RZ, RZ, 0x10 ;  /* 0x00000010ff077424 */ /* 0x000fe200078e00ff */
[----:B------:R-:W-:Y:S01]  /*1660*/  LOP3.LUT R9, R9, 0x7ffffc00, RZ, 0xc0, !PT ;  /* 0x7ffffc0009097812 */ /* 0x000fe200078ec0ff */
[----:B------:R4:W-:Y:S01]  /*1670*/  @P2 LDGSTS.E.BYPASS.LTC128B.128 [R243+0xf100], [R4.64+0x80], !P0 ;  /* 0x0f10008004f32fae */ /* 0x0009e2000c101d50 */
[----:B------:R-:W-:Y:S02]  /*1680*/  LOP3.LUT R3, R8, 0x8, R3, 0xf8, !PT ;  /* 0x0000000808037812 */ /* 0x000fe400078ef803 */
[----:B------:R-:W-:Y:S01]  /*1690*/  SHF.R.U32.HI R2, RZ, 0x3, R8 ;  /* 0x00000003ff027819 */ /* 0x000fe20000011608 */
[----:B------:R-:W0:Y:S01]  /*16a0*/  LDGDEPBAR ;  /* 0x00000000000079af */ /* 0x000e220000000000 */
[----:B------:R-:W-:Y:S02]  /*16b0*/  R2P PR, R6, 0x6 ;  /* 0x0000000606007804 */ /* 0x000fe40000000000 */
[----:B------:R-:W-:-:S02]  /*16c0*/  IADD3 R6, R0, R9, RZ ;  /* 0x0000000900067210 */ /* 0x000fc40007ffe0ff */
[----:B------:R-:W-:Y:S02]  /*16d0*/  LOP3.LUT R3, R3, R2, RZ, 0x3c, !PT ;  /* 0x0000000203037212 */ /* 0x000fe400078e3cff */
[----:B------:R-:W-:Y:S02]  /*16e0*/  SEL R7, R7, 0xfffffff0, !P1 ;  /* 0xfffffff007077807 */ /* 0x000fe40004800000 */
[----:B------:R-:W-:Y:S01]  /*16f0*/  LEA R2, R6, 0x100, 0x1 ;  /* 0x0000010006027811 */ /* 0x000fe200078e08ff */
[----:B------:R-:W-:Y:S01]  /*1700*/  IMAD R242, R242, 0x200, R3 ;  /* 0x00000200f2f27824 */ /* 0x000fe200078e0203 */
[----:B------:R-:W-:Y:S02]  /*1710*/  SHF.L.U32 R6, R6, 0x1, RZ ;  /* 0x0000000106067819 */ /* 0x000fe400000006ff */
[----:B------:R-:W-:Y:S01]  /*1720*/  LOP3.LUT P1, RZ, R29, 0x2, RZ, 0xc0, !PT ;  /* 0x000000021dff7812 */ /* 0x000fe2000782c0ff */
[----:B------:R-:W-:-:S05]  /*1730*/  IMAD.SHL.U32 R242, R242, 0x2, RZ ;  /* 0x00000002f2f27824 */ /* 0x000fca00078e00ff */
[----:B------:R-:W-:Y:S01]  /*1740*/  IADD3 R241, R242, 0x8120, RZ ;  /* 0x00008120f2f17810 */ /* 0x000fe20007ffe0ff */
[----:B----4-:R-:W-:Y:S01]  /*1750*/  IMAD.MOV.U32 R5, RZ, RZ, 0x20 ;  /* 0x00000020ff057424 */ /* 0x010fe200078e00ff */
[----:B------:R-:W-:-:S04]  /*1760*/  DEPBAR.LE SB0, 0x1 ;  /* 0x000080400000791a */ /* 0x000fc80000000000 */
[----:B------:R-:W-:Y:S01]  /*1770*/  BAR.SYNC.DEFER_BLOCKING 0x0 ;  /* 0x0000000000007b1d */ /* 0x000fe20000010000 */
[----:B------:R-:W-:Y:S01]  /*1780*/  SEL R5, R5, 0xffffffe0, !P2 ;  /* 0xffffffe005057807 */ /* 0x000fe20005000000 */
[----:B------:R-:W-:Y:S01]  /*1790*/  IMAD R4, R7, 0x2, R2 ;  /* 0x0000000207047824 */ /* 0x000fe200078e0202 */
[----:B------:R-:W-:-:S03]  /*17a0*/  LOP3.LUT P2, RZ, R29, 0x4, RZ, 0xc0, !PT ;  /* 0x000000041dff7812 */ /* 0x000fc6000784c0ff */
[C---:B------:R-:W-:Y:S02]  /*17b0*/  IMAD R3, R5.reuse, 0x2, R2 ;  /* 0x0000000205037824 */ /* 0x040fe400078e0202 */
[----:B------:R-:W-:Y:S01]  /*17c0*/  IMAD R2, R5, 0x2, R4 ;  /* 0x0000000205027824 */ /* 0x000fe200078e0204 */
[----:B------:R-:W-:Y:S04]  /*17d0*/  LDSM.16.M88.4 R136, [R6+0x100] ;  /* 0x000100000688783b */ /* 0x000fe80000000200 */
[----:B------:R4:W-:Y:S04]  /*17e0*/  LDSM.16.M88.4 R184, [R6+0x4100] ;  /* 0x0041000006b8783b */ /* 0x0009e80000000200 */
[----:B------:R-:W-:Y:S04]  /*17f0*/  LDSM.16.M88.4 R172, [R4] ;  /* 0x0000000004ac783b */ /* 0x000fe80000000200 */
[----:B------:R1:W-:Y:S04]  /*1800*/  LDSM.16.M88.4 R188, [R4+0x4000] ;  /* 0x0040000004bc783b */ /* 0x0003e80000000200 */
[----:B------:R-:W-:Y:S04]  /*1810*/  LDSM.16.M88.4 R176, [R3] ;  /* 0x0000000003b0783b */ /* 0x000fe80000000200 */
[----:B------:R-:W-:Y:S04]  /*1820*/  LDSM.16.M88.4 R192, [R3+0x4000] ;  /* 0x0040000003c0783b */ /* 0x000fe80000000200 */
[----:B------:R-:W-:Y:S01]  /*1830*/  LDSM.16.M88.4 R180, [R2] ;  /* 0x0000000002b4783b */ /* 0x000fe20000000200 */
[----:B----4-:R-:W-:-:S03]  /*1840*/  IADD3 R6, R242, 0x8100, RZ ;  /* 0x00008100f2067810 */ /* 0x010fc60007ffe0ff */
[----:B------:R4:W-:Y:S01]  /*1850*/  LDSM.16.M88.4 R212, [R2+0x4000] ;  /* 0x0040000002d4783b */ /* 0x0009e20000000200 */
[----:B------:R-:W-:-:S03]  /*1860*/  @P1 IADD3 R241, R6, -0x20, RZ ;  /* 0xffffffe006f11810 */ /* 0x000fc60007ffe0ff */
[----:B------:R-:W-:Y:S01]  /*1870*/  BAR.SYNC.DEFER_BLOCKING 0x0 ;  /* 0x0000000000007b1d */ /* 0x000fe20000010000 */
[----:B-1----:R-:W-:Y:S01]  /*1880*/  IMAD.U32 R4, RZ, RZ, UR9 ;  /* 0x00000009ff047e24 */ /* 0x002fe2000f8e00ff */
[----:B------:R-:W-:Y:S01]  /*1890*/  USHF.L.U32 UR9, UR4, 0x6, URZ ;  /* 0x0000000604097899 */ /* 0x000fe2000800063f */
[C---:B------:R-:W-:Y:S02]  /*18a0*/  IADD3 R235, R241.reuse, 0x800, RZ ;  /* 0x00000800f1eb7810 */ /* 0x040fe40007ffe0ff */
[C---:B------:R-:W-:Y:S01]  /*18b0*/  IADD3 R234, R241.reuse, 0x1000, RZ ;  /* 0x00001000f1ea7810 */ /* 0x040fe20007ffe0ff */
[----:B------:R-:W-:Y:S01]  /*18c0*/  UIADD3 UR14, UP0, UR9, 0x80, URZ ;  /* 0x00000080090e7890 */ /* 0x000fe2000ff1e03f */
[C---:B------:R-:W-:Y:S02]  /*18d0*/  IADD3 R233, R241.reuse, 0x1800, RZ ;  /* 0x00001800f1e97810 */ /* 0x040fe40007ffe0ff */
[C---:B------:R-:W-:Y:S02]  /*18e0*/  IADD3 R232, R241.reuse, 0x2000, RZ ;  /* 0x00002000f1e87810 */ /* 0x040fe40007ffe0ff */
[----:B------:R-:W-:-:S02]  /*18f0*/  IADD3 R231, R241, 0x2800, RZ ;  /* 0x00002800f1e77810 */ /* 0x000fc40007ffe0ff */
[C---:B------:R-:W-:Y:S02]  /*1900*/  IADD3 R230, R241.reuse, 0x3000, RZ ;  /* 0x00003000f1e67810 */ /* 0x040fe40007ffe0ff */
[C---:B------:R-:W-:Y:S01]  /*1910*/  IADD3 R229, R241.reuse, 0x3800, RZ ;  /* 0x00003800f1e57810 */ /* 0x040fe20007ffe0ff */
[----:B----4-:R-:W-:Y:S01]  /*1920*/  IMAD R2, R36, c[0x0][0x208], RZ ;  /* 0x0000820024027a24 */ /* 0x010fe200078e02ff */
[C---:B------:R-:W-:Y:S02]  /*1930*/  IADD3 R227, R241.reuse, 0x4000, RZ ;  /* 0x00004000f1e37810 */ /* 0x040fe40007ffe0ff */
[----:B------:R-:W-:Y:S01]  /*1940*/  IADD3 R226, R241, 0x4800, RZ ;  /* 0x00004800f1e27810 */ /* 0x000fe20007ffe0ff */
[----:B------:R-:W-:Y:S01]  /*1950*/  IMAD R2, R33, c[0x0][0x20c], R2 ;  /* 0x0000830021027a24 */ /* 0x000fe200078e0202 */
[----:B------:R-:W-:-:S04]  /*1960*/  DEPBAR.LE SB0, 0x0 ;  /* 0x000080000000791a */ /* 0x000fc80000000000 */
[----:B------:R-:W-:Y:S01]  /*1970*/  BAR.SYNC.DEFER_BLOCKING 0x0 ;  /* 0x0000000000007b1d */ /* 0x000fe20000010000 */
[----:B------:R-:W-:Y:S01]  /*1980*/  IMAD.IADD R3, R35, 0x1, R2 ;  /* 0x0000000123037824 */ /* 0x000fe200078e0202 */
[C---:B------:R-:W-:Y:S01]  /*1990*/  IADD3 R225, R241.reuse, 0x5000, RZ ;  /* 0x00005000f1e17810 */ /* 0x040fe20007ffe0ff */
[----:B------:R-:W-:Y:S01]  /*19a0*/  IMAD.MOV.U32 R2, RZ, RZ, R34 ;  /* 0x000000ffff027224 */ /* 0x000fe200078e0022 */
[C---:B------:R-:W-:Y:S02]  /*19b0*/  IADD3 R224, R241.reuse, 0x5800, RZ ;  /* 0x00005800f1e07810 */ /* 0x040fe40007ffe0ff */
[C---:B------:R-:W-:Y:S01]  /*19c0*/  IADD3 R223, R241.reuse, 0x6000, RZ ;  /* 0x00006000f1df7810 */ /* 0x040fe20007ffe0ff */
[----:B------:R-:W-:Y:S01]  /*19d0*/  IMAD.WIDE.U32 R2, R30, c[0x0][0x210], R2 ;  /* 0x000084001e027a25 */ /* 0x000fe200078e0002 */
[C---:B------:R-:W-:Y:S02]  /*19e0*/  IADD3 R222, R241.reuse, 0x6800, RZ ;  /* 0x00006800f1de7810 */ /* 0x040fe40007ffe0ff */
[----:B------:R-:W-:-:S02]  /*19f0*/  IADD3 R221, R241, 0x7000, RZ ;  /* 0x00007000f1dd7810 */ /* 0x000fc40007ffe0ff */
[----:B------:R-:W-:Y:S02]  /*1a00*/  IADD3 R3, R3, R31, RZ ;  /* 0x0000001f03037210 */ /* 0x000fe40007ffe0ff */
[----:B------:R-:W-:-:S03]  /*1a10*/  IADD3 R220, R241, 0x7800, RZ ;  /* 0x00007800f1dc7810 */ /* 0x000fc60007ffe0ff */
[----:B------:R-:W-:-:S04]  /*1a20*/  IMAD.WIDE.U32 R250, R250, c[0x0][0x218], R2 ;  /* 0x00008600fafa7a25 */ /* 0x000fc800078e0002 */
[----:B------:R-:W-:Y:S01]  /*1a30*/  IMAD.U32 R2, RZ, RZ, UR12 ;  /* 0x0000000cff027e24 */ /* 0x000fe2000f8e00ff */
[----:B------:R-:W-:Y:S01]  /*1a40*/  UMOV UR12, 0x6 ;  /* 0x00000006000c7882 */ /* 0x000fe20000000000 */
[----:B------:R-:W-:Y:S01]  /*1a50*/  IMAD.U32 R3, RZ, RZ, UR13 ;  /* 0x0000000dff037e24 */ /* 0x000fe2000f8e00ff */
[----:B------:R-:W3:Y:S01]  /*1a60*/  LDSM.16.M88.4 R84, [R242+0x8900] ;  /* 0x00890000f254783b */ /* 0x000ee20000000200 */
[----:B------:R-:W-:Y:S01]  /*1a70*/  IMAD.IADD R245, R251, 0x1, R245 ;  /* 0x00000001fbf57824 */ /* 0x000fe200078e02f5 */
[C---:B------:R-:W-:Y:S01]  /*1a80*/  LEA R3, P1, R2.reuse, R250, 0x7 ;  /* 0x000000fa02037211 */ /* 0x040fe200078238ff */
[----:B------:R-:W-:Y:S01]  /*1a90*/  USHF.L.U64.HI UR12, UR4, UR12, UR5 ;  /* 0x0000000c040c7299 */ /* 0x000fe20008010205 */
[----:B--2---:R-:W5:Y:S02]  /*1aa0*/  LDSM.16.M88.4 R12, [R242+0x8100] ;  /* 0x00810000f20c783b */ /* 0x004f640000000200 */
[----:B------:R-:W-:Y:S01]  /*1ab0*/  LEA.HI.X R4, R2, R245, R4, 0x7, P1 ;  /* 0x000000f502047211 */ /* 0x000fe200008f3c04 */
[----:B------:R-:W-:Y:S01]  /*1ac0*/  UIADD3.X UR13, URZ, UR12, URZ, UP0, !UPT ;  /* 0x0000000c3f0d7290 */ /* 0x000fe200087fe43f */
[----:B------:R-:W1:Y:S01]  /*1ad0*/  LDSM.16.M88.4 R20, [R241+0x800] ;  /* 0x00080000f114783b */ /* 0x000e620000000200 */
[----:B------:R-:W-:Y:S01]  /*1ae0*/  IADD3 R2, -R32, UR15, RZ ;  /* 0x0000000f20027c10 */ /* 0x000fe2000fffe1ff */
[----:B------:R-:W-:Y:S01]  /*1af0*/  UISETP.GE.AND UP0, UPT, UR19, 0x81, UPT ;  /* 0x000000811300788c */ /* 0x000fe2000bf06270 */
[----:B------:R-:W-:Y:S01]  /*1b00*/  LEA R34, P1, R3, c[0x0][0x1f8], 0x1 ;  /* 0x00007e0003227a11 */ /* 0x000fe200078208ff */
[----:B------:R-:W2:Y:S01]  /*1b10*/  LDSM.16.M88.4 R24, [R241] ;  /* 0x00000000f118783b */ /* 0x000ea20000000200 */
[----:B------:R-:W-:-:S02]  /*1b20*/  ISETP.LT.OR P5, PT, R2, 0x1, P3 ;  /* 0x000000010200780c */ /* 0x000fc40001fa1670 */
[C---:B------:R-:W-:Y:S01]  /*1b30*/  ISETP.LT.OR P6, PT, R2.reuse, 0x1, P0 ;  /* 0x000000010200780c */ /* 0x040fe200007c1670 */
[----:B------:R-:W4:Y:S01]  /*1b40*/  LDSM.16.M88.4 R76, [R242+0x9100] ;  /* 0x00910000f24c783b */ /* 0x000f220000000200 */
[C---:B------:R-:W-:Y:S02]  /*1b50*/  ISETP.LT.OR P4, PT, R2.reuse, 0x21, P3 ;  /* 0x000000210200780c */ /* 0x040fe40001f81670 */
[----:B------:R-:W-:Y:S01]  /*1b60*/  LEA.HI.X R35, R3, c[0x0][0x1fc], R4, 0x1, P1 ;  /* 0x00007f0003237a11 */ /* 0x000fe200008f0c04 */
[----:B------:R-:W-:Y:S04]  /*1b70*/  LDSM.16.M88.4 R100, [R241+0x1000] ;  /* 0x00100000f164783b */ /* 0x000fe80000000200 */
[----:B------:R-:W1:Y:S04]  /*1b80*/  LDSM.16.M88.4 R44, [R242+0xa100] ;  /* 0x00a10000f22c783b */ /* 0x000e680000000200 */
[----:B------:R-:W-:Y:S04]  /*1b90*/  LDSM.16.M88.4 R52, [R242+0x9900] ;  /* 0x00990000f234783b */ /* 0x000fe80000000200 */
[----:B------:R-:W1:Y:S04]  /*1ba0*/  LDSM.16.M88.4 R36, [R242+0xa900] ;  /* 0x00a90000f224783b */ /* 0x000e680000000200 */
[----:B------:R-:W-:Y:S01]  /*1bb0*/  LDSM.16.M88.4 R28, [R242+0xb100] ;  /* 0x00b10000f21c783b */ /* 0x000fe20000000200 */
[C---:B---3--:R-:W-:Y:S03]  /*1bc0*/  HMMA.16816.F32 R8, R136.reuse, R84, RZ ;  /* 0x000000548808723c */ /* 0x048fe600000018ff */
[----:B------:R-:W-:Y:S04]  /*1bd0*/  LDSM.16.M88.4 R96, [R241+0x1800] ;  /* 0x00180000f160783b */ /* 0x000fe80000000200 */
[----:B------:R-:W-:Y:S01]  /*1be0*/  LDSM.16.M88.4 R88, [R241+0x2000] ;  /* 0x00200000f158783b */ /* 0x000fe20000000200 */
[C---:B------:R-:W-:Y:S03]  /*1bf0*/  HMMA.16816.F32 R84, R136.reuse, R86, RZ ;  /* 0x000000568854723c */ /* 0x040fe600000018ff */
[----:B------:R-:W-:Y:S04]  /*1c00*/  LDSM.16.M88.4 R68, [R241+0x2800] ;  /* 0x00280000f144783b */ /* 0x000fe80000000200 */
[----:B------:R-:W-:Y:S01]  /*1c10*/  LDSM.16.M88.4 R64, [R241+0x3000] ;  /* 0x00300000f140783b */ /* 0x000fe20000000200 */
[C---:B-----5:R-:W-:Y:S03]  /*1c20*/  HMMA.16816.F32 R16, R136.reuse, R12, RZ ;  /* 0x0000000c8810723c */ /* 0x060fe600000018ff */
[----:B------:R-:W-:Y:S05]  /*1c30*/  LDSM.16.M88.4 R60, [R241+0x3800] ;  /* 0x00380000f13c783b */ /* 0x000fea0000000200 */
[----:B------:R-:W-:Y:S08]  /*1c40*/  HMMA.16816.F32 R12, R136, R14, RZ ;  /* 0x0000000e880c723c */ /* 0x000ff000000018ff */
[C---:B-1----:R-:W-:Y:S08]  /*1c50*/  HMMA.16816.F32 R8, R172.reuse, R20, R8 ;  /* 0x00000014ac08723c */ /* 0x042ff00000001808 */
[C---:B------:R-:W-:Y:S01]  /*1c60*/  HMMA.16816.F32 R84, R172.reuse, R22, R84 ;  /* 0x00000016ac54723c */ /* 0x040fe20000001854 */
[----:B------:R-:W1:Y:S04]  /*1c70*/  LDSM.16.M88.4 R20, [R242+0xb900] ;  /* 0x00b90000f214783b */ /* 0x000e680000000200 */
[----:B------:R-:W-:Y:S01]  /*1c80*/  @!PT LDS RZ, [RZ] ;  /* 0x00000000fffff984 */ /* 0x000fe20000000800 */
[----:B------:R-:W-:Y:S01]  /*1c90*/  @!PT LDS RZ, [RZ] ;  /* 0x00000000fffff984 */ /* 0x000fe20000000800 */
[----:B------:R-:W-:Y:S01]  /*1ca0*/  @!PT LDS RZ, [RZ] ;  /* 0x00000000fffff984 */ /* 0x000fe20000000800 */
[----:B------:R3:W-:Y:S03]  /*1cb0*/  LDGSTS.E.BYPASS.LTC128B.128 [R243+0x100], [R34.64], !P5 ;  /* 0x0010000022f37fae */ /* 0x0007e6000e901d50 */
[----:B--2---:R-:W-:Y:S01]  /*1cc0*/  HMMA.16816.F32 R16, R172, R24, R16 ;  /* 0x00000018ac10723c */ /* 0x004fe20000001810 */
[----:B------:R3:W-:Y:S01]  /*1cd0*/  LDGSTS.E.BYPASS.LTC128B.128 [R243+0x4100], [R34.64+0x80], !P6 ;  /* 0x0410008022f37fae */ /* 0x0007e2000f101d50 */
[----:B------:R-:W-:-:S05]  /*1ce0*/  ISETP.LT.OR P6, PT, R2, 0x21, P0 ;  /* 0x000000210200780c */ /* 0x000fca00007c1670 */
[----:B------:R-:W-:Y:S01]  /*1cf0*/  IADD3 R24, P1, R34, UR9, RZ ;  /* 0x0000000922187c10 */ /* 0x000fe2000ff3e0ff */
[----:B----4-:R-:W-:Y:S03]  /*1d00*/  HMMA.16816.F32 R80, R136, R76, RZ ;  /* 0x0000004c8850723c */ /* 0x010fe600000018ff */
[----:B------:R-:W-:-:S05]  /*1d10*/  IADD3.X R25, R35, UR12, RZ, P1, !PT ;  /* 0x0000000c23197c10 */ /* 0x000fca0008ffe4ff */
[----:B------:R-:W-:Y:S01]  /*1d20*/  HMMA.16816.F32 R12, R172, R26, R12 ;  /* 0x0000001aac0c723c */ /* 0x000fe2000000180c */
[----:B------:R1:W-:Y:S01]  /*1d30*/  LDGSTS.E.BYPASS.LTC128B.128 [R243+0x1100], [R24.64], !P4 ;  /* 0x0110000018f37fae */ /* 0x0003e2000e101d50 */
[----:B------:R-:W-:-:S04]  /*1d40*/  IADD3 R92, P4, R24, UR9, RZ ;  /* 0x00000009185c7c10 */ /* 0x000fc8000ff9e0ff */
[----:B------:R-:W-:Y:S02]  /*1d50*/  IADD3.X R93, R25, UR12, RZ, P4, !PT ;  /* 0x0000000c195d7c10 */ /* 0x000fe4000a7fe4ff */
[----:B------:R-:W-:Y:S01]  /*1d60*/  MOV R27, UR9 ;  /* 0x00000009001b7c02 */ /* 0x000fe20008000f00 */
[----:B------:R-:W-:Y:S01]  /*1d70*/  HMMA.16816.F32 R48, R136, R44, RZ ;  /* 0x0000002c8830723c */ /* 0x000fe200000018ff */
[----:B------:R-:W-:Y:S02]  /*1d80*/  IADD3 R104, P4, R92, UR9, RZ ;  /* 0x000000095c687c10 */ /* 0x000fe4000ff9e0ff */
[----:B------:R-:W-:Y:S02]  /*1d90*/  IADD3 R26, P5, P1, R27, 0x80, R34 ;  /* 0x000000801b1a7810 */ /* 0x000fe400079be022 */
[----:B------:R-:W-:Y:S02]  /*1da0*/  IADD3.X R105, R93, UR12, RZ, P4, !PT ;  /* 0x0000000c5d697c10 */ /* 0x000fe4000a7fe4ff */
[----:B------:R-:W-:Y:S01]  /*1db0*/  IADD3.X R27, RZ, UR12, R35, P5, P1 ;  /* 0x0000000cff1b7c10 */ /* 0x000fe2000afe2423 */
[----:B------:R-:W-:Y:S01]  /*1dc0*/  HMMA.16816.F32 R80, R172, R100, R80 ;  /* 0x00000064ac50723c */ /* 0x000fe20000001850 */
[----:B------:R-:W-:-:S02]  /*1dd0*/  ISETP.LT.OR P1, PT, R2, 0x41, P3 ;  /* 0x000000410200780c */ /* 0x000fc40001f21670 */
[----:B------:R-:W-:Y:S01]  /*1de0*/  IADD3 R106, P5, R24, UR14, RZ ;  /* 0x0000000e186a7c10 */ /* 0x000fe2000ffbe0ff */
[----:B------:R1:W-:Y:S01]  /*1df0*/  LDGSTS.E.BYPASS.LTC128B.128 [R243+0x5100], [R26.64], !P6 ;  /* 0x051000001af37fae */ /* 0x0003e2000f101d50 */
[C---:B------:R-:W-:Y:S02]  /*1e00*/  ISETP.LT.OR P6, PT, R2.reuse, 0x41, P0 ;  /* 0x000000410200780c */ /* 0x040fe400007c1670 */
[----:B------:R-:W-:Y:S01]  /*1e10*/  IADD3.X R107, R25, UR13, RZ, P5, !PT ;  /* 0x0000000d196b7c10 */ /* 0x000fe2000affe4ff */
[C---:B------:R-:W-:Y:S01]  /*1e20*/  HMMA.16816.F32 R44, R136.reuse, R46, RZ ;  /* 0x0000002e882c723c */ /* 0x040fe200000018ff */
[C---:B------:R-:W-:Y:S02]  /*1e30*/  ISETP.LT.OR P5, PT, R2.reuse, 0x61, P3 ;  /* 0x000000610200780c */ /* 0x040fe40001fa1670 */
[----:B------:R-:W-:Y:S01]  /*1e40*/  ISETP.LT.OR P4, PT, R2, 0x61, P0 ;  /* 0x000000610200780c */ /* 0x000fe20000781670 */
[----:B------:R-:W-:Y:S02]  /*1e50*/  IMAD.MOV.U32 R2, RZ, RZ, 0x40 ;  /* 0x00000040ff027424 */ /* 0x000fe400078e00ff */
[----:B------:R2:W-:Y:S01]  /*1e60*/  LDGSTS.E.BYPASS.LTC128B.128 [R243+0x2100], [R92.64], !P1 ;  /* 0x021000005cf37fae */ /* 0x0005e2000c901d50 */
[----:B------:R-:W-:Y:S01]  /*1e70*/  IADD3 R100, P1, R92, UR14, RZ ;  /* 0x0000000e5c647c10 */ /* 0x000fe2000ff3e0ff */
[----:B------:R-:W-:Y:S01]  /*1e80*/  HMMA.16816.F32 R40, R136, R36, RZ ;  /* 0x000000248828723c */ /* 0x000fe200000018ff */
[----:B------:R-:W-:Y:S01]  /*1e90*/  SEL R2, R2, 0xffffffc0, !P2 ;  /* 0xffffffc002027807 */ /* 0x000fe20005000000 */
[----:B------:R4:W-:Y:S01]  /*1ea0*/  LDGSTS.E.BYPASS.LTC128B.128 [R243+0x6100], [R106.64], !P6 ;  /* 0x061000006af37fae */ /* 0x0009e2000f101d50 */
[----:B------:R-:W-:-:S02]  /*1eb0*/  IADD3.X R101, R93, UR13, RZ, P1, !PT ;  /* 0x0000000d5d657c10 */ /* 0x000fc40008ffe4ff */
[----:B------:R-:W-:Y:S01]  /*1ec0*/  PLOP3.LUT P1, PT, PT, PT, UP0, 0x80, 0x0 ;  /* 0x000000000000781c */ /* 0x000fe20003f2f008 */
[----:B------:R-:W-:Y:S01]  /*1ed0*/  IMAD.IADD R239, R242, 0x1, R2 ;  /* 0x00000001f2ef7824 */ /* 0x000fe200078e0202 */
[----:B------:R4:W-:Y:S01]  /*1ee0*/  LDGSTS.E.BYPASS.LTC128B.128 [R243+0x3100], [R104.64], !P5 ;  /* 0x0310000068f37fae */ /* 0x0009e2000e901d50 */
[C---:B------:R-:W-:Y:S01]  /*1ef0*/  HMMA.16816.F32 R76, R136.reuse, R78, RZ ;  /* 0x0000004e884c723c */ /* 0x040fe200000018ff */
[----:B------:R-:W-:Y:S02]  /*1f00*/  IMAD.IADD R228, R2, 0x1, R241 ;  /* 0x0000000102e47824 */ /* 0x000fe400078e02f1 */
[----:B------:R5:W-:Y:S04]  /*1f10*/  LDGSTS.E.BYPASS.LTC128B.128 [R243+0x7100], [R100.64], !P4 ;  /* 0x0710000064f37fae */ /* 0x000be8000e101d50 */
[----:B------:R-:W5:Y:S01]  /*1f20*/  LDSM.16.M88.4 R56, [R239+0x8100] ;  /* 0x00810000ef38783b */ /* 0x000f620000000200 */
[C---:B-1----:R-:W-:Y:S03]  /*1f30*/  HMMA.16816.F32 R24, R136.reuse, R20, RZ ;  /* 0x000000148818723c */ /* 0x042fe600000018ff */
[----:B------:R-:W-:Y:S04]  /*1f40*/  LDSM.16.M88.4 R108, [R239+0x9900] ;  /* 0x00990000ef6c783b */ /* 0x000fe80000000200 */
[----:B------:R-:W0:Y:S01]  /*1f50*/  LDGDEPBAR ;  /* 0x00000000000079af */ /* 0x000e220000000000 */
[C---:B------:R-:W-:Y:S03]  /*1f60*/  HMMA.16816.F32 R20, R136.reuse, R22, RZ ;  /* 0x000000168814723c */ /* 0x040fe600000018ff */
[----:B--2---:R-:W-:Y:S05]  /*1f70*/  LDSM.16.M88.4 R92, [R239+0x8900] ;  /* 0x00890000ef5c783b */ /* 0x004fea0000000200 */
[C---:B------:R-:W-:Y:S01]  /*1f80*/  HMMA.16816.F32 R36, R136.reuse, R38, RZ ;  /* 0x000000268824723c */ /* 0x040fe200000018ff */
[----:B----4-:R-:W-:Y:S07]  /*1f90*/  LDSM.16.M88.4 R104, [R228] ;  /* 0x00000000e468783b */ /* 0x010fee0000000200 */
[C---:B---3--:R-:W-:Y:S08]  /*1fa0*/  HMMA.16816.F32 R32, R136.reuse, R28, RZ ;  /* 0x0000001c8820723c */ /* 0x048ff000000018ff */
[----:B------:R-:W-:Y:S08]  /*1fb0*/  HMMA.16816.F32 R28, R136, R30, RZ ;  /* 0x0000001e881c723c */ /* 0x000ff000000018ff */
[C---:B------:R-:W-:Y:S08]  /*1fc0*/  HMMA.16816.F32 R48, R172.reuse, R88, R48 ;  /* 0x00000058ac30723c */ /* 0x040ff00000001830 */
[C---:B------:R-:W-:Y:S01]  /*1fd0*/  HMMA.16816.F32 R44, R172.reuse, R90, R44 ;  /* 0x0000005aac2c723c */ /* 0x040fe2000000182c */
[----:B------:R-:W1:Y:S07]  /*1fe0*/  LDSM.16.M88.4 R88, [R239+0x9100] ;  /* 0x00910000ef58783b */ /* 0x000e6e0000000200 */
[C---:B------:R-:W-:Y:S08]  /*1ff0*/  HMMA.16816.F32 R24, R172.reuse, R60, R24 ;  /* 0x0000003cac18723c */ /* 0x040ff00000001818 */
[----:B------:R-:W-:Y:S01]  /*2000*/  HMMA.16816.F32 R20, R172, R62, R20 ;  /* 0x0000003eac14723c */ /* 0x000fe20000001814 */
[----:B------:R-:W2:Y:S07]  /*2010*/  LDSM.16.M88.4 R60, [R239+0xb100] ;  /* 0x00b10000ef3c783b */ /* 0x000eae0000000200 */
[C---:B------:R-:W-:Y:S08]  /*2020*/  HMMA.16816.F32 R72, R136.reuse, R52, RZ ;  /* 0x000000348848723c */ /* 0x040ff000000018ff */
[----:B------:R-:W-:Y:S08]  /*2030*/  HMMA.16816.F32 R52, R136, R54, RZ ;  /* 0x000000368834723c */ /* 0x000ff000000018ff */
[C---:B------:R-:W-:Y:S01]  /*2040*/  HMMA.16816.F32 R76, R172.reuse, R102, R76 ;  /* 0x00000066ac4c723c */ /* 0x040fe2000000184c */
[----:B-----5:R-:W-:Y:S07]  /*2050*/  LDSM.16.M88.4 R100, [R228+0x800] ;  /* 0x00080000e464783b */ /* 0x020fee0000000200 */
[C---:B------:R-:W-:Y:S08]  /*2060*/  HMMA.16816.F32 R40, R172.reuse, R68, R40 ;  /* 0x00000044ac28723c */ /* 0x040ff00000001828 */
[----:B------:R-:W-:Y:S01]  /*2070*/  HMMA.16816.F32 R36, R172, R70, R36 ;  /* 0x00000046ac24723c */ /* 0x000fe20000001824 */
[----:B------:R-:W3:Y:S07]  /*2080*/  LDSM.16.M88.4 R68, [R239+0xa100] ;  /* 0x00a10000ef44783b */ /* 0x000eee0000000200 */
[C---:B------:R-:W-:Y:S08]  /*2090*/  HMMA.16816.F32 R16, R176.reuse, R56, R16 ;  /* 0x00000038b010723c */ /* 0x040ff00000001810 */
[----:B------:R-:W-:Y:S01]  /*20a0*/  HMMA.16816.F32 R12, R176, R58, R12 ;  /* 0x0000003ab00c723c */ /* 0x000fe2000000180c */
[----:B------:R-:W4:Y:S07]  /*20b0*/  LDSM.16.M88.4 R56, [R239+0xb900] ;  /* 0x00b90000ef38783b */ /* 0x000f2e0000000200 */
[C---:B------:R-:W-:Y:S08]  /*20c0*/  HMMA.16816.F32 R32, R172.reuse, R64, R32 ;  /* 0x00000040ac20723c */ /* 0x040ff00000001820 */
[C---:B------:R-:W-:Y:S01]  /*20d0*/  HMMA.16816.F32 R28, R172.reuse, R66, R28 ;  /* 0x00000042ac1c723c */ /* 0x040fe2000000181c */
[----:B------:R-:W5:Y:S07]  /*20e0*/  LDSM.16.M88.4 R64, [R239+0xa900] ;  /* 0x00a90000ef40783b */ /* 0x000f6e0000000200 */
[C---:B------:R-:W-:Y:S08]  /*20f0*/  HMMA.16816.F32 R72, R172.reuse, R96, R72 ;  /* 0x00000060ac48723c */ /* 0x040ff00000001848 */
[----:B------:R-:W-:Y:S01]  /*2100*/  HMMA.16816.F32 R52, R172, R98, R52 ;  /* 0x00000062ac34723c */ /* 0x000fe20000001834 */
[----:B------:R-:W-:Y:S07]  /*2110*/  LDSM.16.M88.4 R96, [R228+0x1000] ;  /* 0x00100000e460783b */ /* 0x000fee0000000200 */
[C---:B-1----:R-:W-:Y:S08]  /*2120*/  HMMA.16816.F32 R80, R176.reuse, R88, R80 ;  /* 0x00000058b050723c */ /* 0x042ff00000001850 */
[C---:B------:R-:W-:Y:S01]  /*2130*/  HMMA.16816.F32 R76, R176.reuse, R90, R76 ;  /* 0x0000005ab04c723c */ /* 0x040fe2000000184c */
[----:B------:R-:W1:Y:S07]  /*2140*/  LDSM.16.M88.4 R88, [R228+0x2000] ;  /* 0x00200000e458783b */ /* 0x000e6e0000000200 */
[C---:B------:R-:W-:Y:S08]  /*2150*/  HMMA.16816.F32 R8, R176.reuse, R92, R8 ;  /* 0x0000005cb008723c */ /* 0x040ff00000001808 */
[C---:B------:R-:W-:Y:S01]  /*2160*/  HMMA.16816.F32 R84, R176.reuse, R94, R84 ;  /* 0x0000005eb054723c */ /* 0x040fe20000001854 */
[----:B------:R-:W1:Y:S07]  /*2170*/  LDSM.16.M88.4 R92, [R228+0x1800] ;  /* 0x00180000e45c783b */ /* 0x000e6e0000000200 */
[C---:B--2---:R-:W-:Y:S08]  /*2180*/  HMMA.16816.F32 R32, R176.reuse, R60, R32 ;  /* 0x0000003cb020723c */ /* 0x044ff00000001820 */
[C---:B------:R-:W-:Y:S01]  /*2190*/  HMMA.16816.F32 R28, R176.reuse, R62, R28 ;  /* 0x0000003eb01c723c */ /* 0x040fe2000000181c */
[----:B------:R-:W2:Y:S07]  /*21a0*/  LDSM.16.M88.4 R60, [R228+0x2800] ;  /* 0x00280000e43c783b */ /* 0x000eae0000000200 */
[C---:B---3--:R-:W-:Y:S08]  /*21b0*/  HMMA.16816.F32 R48, R176.reuse, R68, R48 ;  /* 0x00000044b030723c */ /* 0x048ff00000001830 */
[C---:B------:R-:W-:Y:S01]  /*21c0*/  HMMA.16816.F32 R44, R176.reuse, R70, R44 ;  /* 0x00000046b02c723c */ /* 0x040fe2000000182c */
[----:B------:R-:W-:Y:S07]  /*21d0*/  LDSM.16.M88.4 R68, [R228+0x3000] ;  /* 0x00300000e444783b */ /* 0x000fee0000000200 */
[C---:B------:R-:W-:Y:S08]  /*21e0*/  HMMA.16816.F32 R72, R176.reuse, R108, R72 ;  /* 0x0000006cb048723c */ /* 0x040ff00000001848 */
[C---:B------:R-:W-:Y:S08]  /*21f0*/  HMMA.16816.F32 R52, R176.reuse, R110, R52 ;  /* 0x0000006eb034723c */ /* 0x040ff00000001834 */
[C---:B----4-:R-:W-:Y:S08]  /*2200*/  HMMA.16816.F32 R24, R176.reuse, R56, R24 ;  /* 0x00000038b018723c */ /* 0x050ff00000001818 */
[C---:B-----5:R-:W-:Y:S08]  /*2210*/  HMMA.16816.F32 R40, R176.reuse, R64, R40 ;  /* 0x00000040b028723c */ /* 0x060ff00000001828 */
[C---:B------:R-:W-:Y:S08]  /*2220*/  HMMA.16816.F32 R36, R176.reuse, R66, R36 ;  /* 0x00000042b024723c */ /* 0x040ff00000001824 */
[----:B------:R-:W-:Y:S01]  /*2230*/  HMMA.16816.F32 R56, R176, R58, R20 ;  /* 0x0000003ab038723c */ /* 0x000fe20000001814 */
[----:B------:R-:W3:Y:S07]  /*2240*/  LDSM.16.M88.4 R20, [R242+0xc100] ;  /* 0x00c10000f214783b */ /* 0x000eee0000000200 */
[C---:B------:R-:W-:Y:S08]  /*2250*/  HMMA.16816.F32 R16, R180.reuse, R104, R16 ;  /* 0x00000068b410723c */ /* 0x040ff00000001810 */
[C---:B------:R-:W-:Y:S08]  /*2260*/  HMMA.16816.F32 R12, R180.reuse, R106, R12 ;  /* 0x0000006ab40c723c */ /* 0x040ff0000000180c */
[C---:B-1----:R-:W-:Y:S01]  /*2270*/  HMMA.16816.F32 R64, R180.reuse, R88, R48 ;  /* 0x00000058b440723c */ /* 0x042fe20000001830 */
[----:B------:R-:W-:Y:S07]  /*2280*/  LDSM.16.M88.4 R48, [R241+0x4000] ;  /* 0x00400000f130783b */ /* 0x000fee0000000200 */
[C---:B------:R-:W-:Y:S01]  /*2290*/  HMMA.16816.F32 R44, R180.reuse, R90, R44 ;  /* 0x0000005ab42c723c */ /* 0x040fe2000000182c */
[----:B------:R-:W1:Y:S07]  /*22a0*/  LDSM.16.M88.4 R88, [R242+0xc900] ;  /* 0x00c90000f258783b */ /* 0x000e6e0000000200 */
[C---:B------:R-:W-:Y:S08]  /*22b0*/  HMMA.16816.F32 R72, R180.reuse, R92, R72 ;  /* 0x0000005cb448723c */ /* 0x040ff00000001848 */
[C---:B------:R-:W-:Y:S08]  /*22c0*/  HMMA.16816.F32 R52, R180.reuse, R94, R52 ;  /* 0x0000005eb434723c */ /* 0x040ff00000001834 */
[C---:B--2---:R-:W-:Y:S01]  /*22d0*/  HMMA.16816.F32 R92, R180.reuse, R60, R40 ;  /* 0x0000003cb45c723c */ /* 0x044fe20000001828 */
[----:B------:R-:W-:Y:S07]  /*22e0*/  LDSM.16.M88.4 R40, [R239+0xc100] ;  /* 0x00c10000ef28783b */ /* 0x000fee0000000200 */
[C---:B------:R-:W-:Y:S01]  /*22f0*/  HMMA.16816.F32 R36, R180.reuse, R62, R36 ;  /* 0x0000003eb424723c */ /* 0x040fe20000001824 */
[----:B------:R-:W2:Y:S07]  /*2300*/  LDSM.16.M88.4 R60, [R228+0x3800] ;  /* 0x00380000e43c783b */ /* 0x000eae0000000200 */
[----:B------:R-:W-:Y:S08]  /*2310*/  HMMA.16816.F32 R8, R180, R100, R8 ;  /* 0x00000064b408723c */ /* 0x000ff00000001808 */
[C---:B---3--:R-:W-:Y:S08]  /*2320*/  HMMA.16816.F32 R16, R184.reuse, R20, R16 ;  /* 0x00000014b810723c */ /* 0x048ff00000001810 */
[C---:B------:R-:W-:Y:S01]  /*2330*/  HMMA.16816.F32 R12, R184.reuse, R22, R12 ;  /* 0x00000016b80c723c */ /* 0x040fe2000000180c */
[----:B------:R-:W3:Y:S07]  /*2340*/  LDSM.16.M88.4 R20, [R241+0x4800] ;  /* 0x00480000f114783b */ /* 0x000eee0000000200 */
[----:B-1----:R-:W-:Y:S08]  /*2350*/  HMMA.16816.F32 R8, R184, R88, R8 ;  /* 0x00000058b808723c */ /* 0x002ff00000001808 */
[C---:B------:R-:W-:Y:S08]  /*2360*/  HMMA.16816.F32 R84, R180.reuse, R102, R84 ;  /* 0x00000066b454723c */ /* 0x040ff00000001854 */
[C---:B------:R-:W-:Y:S01]  /*2370*/  HMMA.16816.F32 R100, R180.reuse, R68, R32 ;  /* 0x00000044b464723c */ /* 0x040fe20000001820 */
[----:B------:R-:W-:Y:S07]  /*2380*/  LDSM.16.M88.4 R32, [R228+0x4000] ;  /* 0x00400000e420783b */ /* 0x000fee0000000200 */
[C---:B------:R-:W-:Y:S08]  /*2390*/  HMMA.16816.F32 R28, R180.reuse, R70, R28 ;  /* 0x00000046b41c723c */ /* 0x040ff0000000181c */
[C---:B------:R-:W-:Y:S08]  /*23a0*/  HMMA.16816.F32 R80, R180.reuse, R96, R80 ;  /* 0x00000060b450723c */ /* 0x040ff00000001850 */
[----:B------:R-:W-:Y:S01]  /*23b0*/  HMMA.16816.F32 R76, R180, R98, R76 ;  /* 0x00000062b44c723c */ /* 0x000fe2000000184c */
[----:B------:R-:W1:Y:S07]  /*23c0*/  LDSM.16.M88.4 R96, [R242+0xd100] ;  /* 0x00d10000f260783b */ /* 0x000e6e0000000200 */
[C---:B------:R-:W-:Y:S08]  /*23d0*/  HMMA.16816.F32 R16, R188.reuse, R48, R16 ;  /* 0x00000030bc10723c */ /* 0x040ff00000001810 */
[----:B------:R-:W-:Y:S01]  /*23e0*/  HMMA.16816.F32 R12, R188, R50, R12 ;  /* 0x00000032bc0c723c */ /* 0x000fe2000000180c */
[----:B------:R-:W-:Y:S07]  /*23f0*/  LDSM.16.M88.4 R48, [R242+0xd900] ;  /* 0x00d90000f230783b */ /* 0x000fee0000000200 */
[----:B--2---:R-:W-:Y:S01]  /*2400*/  HMMA.16816.F32 R68, R180, R60, R24 ;  /* 0x0000003cb444723c */ /* 0x004fe20000001818 */
[----:B------:R-:W2:Y:S07]  /*2410*/  LDSM.16.M88.4 R24, [R239+0xc900] ;  /* 0x00c90000ef18783b */ /* 0x000eae0000000200 */
[----:B---3--:R-:W-:Y:S08]  /*2420*/  HMMA.16816.F32 R8, R188, R20, R8 ;  /* 0x00000014bc08723c */ /* 0x008ff00000001808 */
[----:B------:R-:W-:Y:S08]  /*2430*/  HMMA.16816.F32 R16, R192, R40, R16 ;  /* 0x00000028c010723c */ /* 0x000ff00000001810 */
[----:B------:R-:W-:Y:S01]  /*2440*/  HMMA.16816.F32 R56, R180, R62, R56 ;  /* 0x0000003eb438723c */ /* 0x000fe20000001838 */
[----:B------:R-:W-:Y:S07]  /*2450*/  LDSM.16.M88.4 R60, [R228+0x4800] ;  /* 0x00480000e43c783b */ /* 0x000fee0000000200 */
[----:B------:R-:W-:Y:S01]  /*2460*/  HMMA.16816.F32 R84, R184, R90, R84 ;  /* 0x0000005ab854723c */ /* 0x000fe20000001854 */
[----:B------:R-:W-:Y:S07]  /*2470*/  LDSM.16.M88.4 R88, [R242+0xe100] ;  /* 0x00e10000f258783b */ /* 0x000fee0000000200 */
[----:B------:R-:W-:Y:S01]  /*2480*/  HMMA.16816.F32 R12, R192, R42, R12 ;  /* 0x0000002ac00c723c */ /* 0x000fe2000000180c */
[----:B------:R-:W3:Y:S07]  /*2490*/  LDSM.16.M88.4 R40, [R241+0x5000] ;  /* 0x00500000f128783b */ /* 0x000eee0000000200 */
[C---:B-1----:R-:W-:Y:S08]  /*24a0*/  HMMA.16816.F32 R80, R184.reuse, R96, R80 ;  /* 0x00000060b850723c */ /* 0x042ff00000001850 */
[----:B------:R-:W-:Y:S08]  /*24b0*/  HMMA.16816.F32 R76, R184, R98, R76 ;  /* 0x00000062b84c723c */ /* 0x000ff0000000184c */
[----:B--2---:R-:W-:Y:S08]  /*24c0*/  HMMA.16816.F32 R8, R192, R24, R8 ;  /* 0x00000018c008723c */ /* 0x004ff00000001808 */
[----:B------:R-:W-:Y:S08]  /*24d0*/  HMMA.16816.F32 R16, R212, R32, R16 ;  /* 0x00000020d410723c */ /* 0x000ff00000001810 */
[C---:B------:R-:W-:Y:S01]  /*24e0*/  HMMA.16816.F32 R84, R188.reuse, R22, R84 ;  /* 0x00000016bc54723c */ /* 0x040fe20000001854 */
[----:B------:R-:W1:Y:S07]  /*24f0*/  LDSM.16.M88.4 R20, [R239+0xd100] ;  /* 0x00d10000ef14783b */ /* 0x000e6e0000000200 */
[----:B---3--:R-:W-:Y:S08]  /*2500*/  HMMA.16816.F32 R80, R188, R40, R80 ;  /* 0x00000028bc50723c */ /* 0x008ff00000001850 */
[----:B------:R-:W-:Y:S01]  /*2510*/  HMMA.16816.F32 R8, R212, R60, R8 ;  /* 0x0000003cd408723c */ /* 0x000fe20000001808 */
[----:B------:R-:W-:-:S02]  /*2520*/  FMUL.FTZ R2, R16, c[0x0][0x320] ;  /* 0x0000c80010027a20 */ /* 0x000fc40000410000 */
[----:B------:R-:W-:Y:S02]  /*2530*/  FMUL.FTZ R3, R17, c[0x0][0x320] ;  /* 0x0000c80011037a20 */ /* 0x000fe40000410000 */
[----:B------:R-:W-:Y:S02]  /*2540*/  FMUL.FTZ R4, R18, c[0x0][0x320] ;  /* 0x0000c80012047a20 */ /* 0x000fe40000410000 */
[----:B------:R-:W-:Y:S01]  /*2550*/  FMUL.FTZ R6, R19, c[0x0][0x320] ;  /* 0x0000c80013067a20 */ /* 0x000fe20000410000 */
[----:B------:R-:W-:Y:S01]  /*2560*/  HMMA.16816.F32 R76, R188, R42, R76 ;  /* 0x0000002abc4c723c */ /* 0x000fe2000000184c */
[----:B------:R-:W2:Y:S01]  /*2570*/  LDSM.16.M88.4 R16, [R241+0x5800] ;  /* 0x00580000f110783b */ /* 0x000ea20000000200 */
[----:B------:R-:W3:Y:S06]  /*2580*/  MUFU.TANH R2, R2 ;  /* 0x0000000200027308 */ /* 0x000eec0000002400 */
[----:B------:R-:W-:Y:S01]  /*2590*/  HMMA.16816.F32 R12, R212, R34, R12 ;  /* 0x00000022d40c723c */ /* 0x000fe2000000180c */
[----:B------:R-:W-:Y:S01]  /*25a0*/  LDSM.16.M88.4 R32, [R242+0xe900] ;  /* 0x00e90000f220783b */ /* 0x000fe20000000200 */
[----:B------:R-:W4:Y:S06]  /*25b0*/  MUFU.TANH R3, R3 ;  /* 0x0000000300037308 */ /* 0x000f2c0000002400 */
[----:B------:R-:W-:Y:S01]  /*25c0*/  HMMA.16816.F32 R84, R192, R26, R84 ;  /* 0x0000001ac054723c */ /* 0x000fe20000001854 */
[----:B------:R-:W5:Y:S01]  /*25d0*/  LDSM.16.M88.4 R24, [R228+0x5000] ;  /* 0x00500000e418783b */ /* 0x000f620000000200 */
[----:B------:R-:W1:Y:S06]  /*25e0*/  MUFU.TANH R4, R4 ;  /* 0x0000000400047308 */ /* 0x000e6c0000002400 */
[C---:B------:R-:W-:Y:S02]  /*25f0*/  HMMA.16816.F32 R72, R184.reuse, R48, R72 ;  /* 0x00000030b848723c */ /* 0x040fe40000001848 */
[----:B------:R-:W2:Y:S05]  /*2600*/  MUFU.TANH R6, R6 ;  /* 0x0000000600067308 */ /* 0x000eaa0000002400 */
[----:B------:R-:W-:Y:S01]  /*2610*/  FMUL.FTZ R48, R8, c[0x0][0x320] ;  /* 0x0000c80008307a20 */ /* 0x000fe20000410000 */
[----:B------:R-:W-:Y:S01]  /*2620*/  HMMA.16816.F32 R52, R184, R50, R52 ;  /* 0x00000032b834723c */ /* 0x000fe20000001834 */
[----:B------:R-:W-:-:S02]  /*2630*/  FMUL.FTZ R49, R9, c[0x0][0x320] ;  /* 0x0000c80009317a20 */ /* 0x000fc40000410000 */
[----:B------:R-:W-:Y:S02]  /*2640*/  FMUL.FTZ R12, R12, c[0x0][0x320] ;  /* 0x0000c8000c0c7a20 */ /* 0x000fe40000410000 */
[----:B------:R-:W-:Y:S01]  /*2650*/  FMUL.FTZ R41, R13, c[0x0][0x320] ;  /* 0x0000c8000d297a20 */ /* 0x000fe20000410000 */
[----:B------:R-:W2:Y:S01]  /*2660*/  MUFU.TANH R48, R48 ;  /* 0x0000003000307308 */ /* 0x000ea20000002400 */
[----:B------:R-:W-:Y:S01]  /*2670*/  FMUL.FTZ R50, R10, c[0x0][0x320] ;  /* 0x0000c8000a327a20 */ /* 0x000fe20000410000 */
[C---:B-1----:R-:W-:Y:S01]  /*2680*/  HMMA.16816.F32 R80, R192.reuse, R20, R80 ;  /* 0x00000014c050723c */ /* 0x042fe20000001850 */
[----:B------:R-:W-:Y:S02]  /*2690*/  FMUL.FTZ R51, R11, c[0x0][0x320] ;  /* 0x0000c8000b337a20 */ /* 0x000fe40000410000 */
[----:B------:R-:W1:Y:S01]  /*26a0*/  LDSM.16.M88.4 R8, [R241+0x6000] ;  /* 0x00600000f108783b */ /* 0x000e620000000200 */
[----:B------:R-:W-:Y:S02]  /*26b0*/  FMUL.FTZ R42, R14, c[0x0][0x320] ;  /* 0x0000c8000e2a7a20 */ /* 0x000fe40000410000 */
[----:B------:R2:W1:Y:S01]  /*26c0*/  MUFU.TANH R40, R12 ;  /* 0x0000000c00287308 */ /* 0x0004620000002400 */
[----:B------:R-:W-:Y:S01]  /*26d0*/  FMUL.FTZ R43, R15, c[0x0][0x320] ;  /* 0x0000c8000f2b7a20 */ /* 0x000fe20000410000 */
[----:B------:R-:W-:Y:S01]  /*26e0*/  HMMA.16816.F32 R76, R192, R22, R76 ;  /* 0x00000016c04c723c */ /* 0x000fe2000000184c */
[----:B------:R-:W-:Y:S05]  /*26f0*/  LDSM.16.M88.4 R20, [R228+0x5800] ;  /* 0x00580000e414783b */ /* 0x000fea0000000200 */
[----:B------:R-:W1:Y:S02]  /*2700*/  MUFU.TANH R41, R41 ;  /* 0x0000002900297308 */ /* 0x000e640000002400 */
[C---:B------:R-:W-:Y:S01]  /*2710*/  HMMA.16816.F32 R64, R184.reuse, R88, R64 ;  /* 0x00000058b840723c */ /* 0x040fe20000001840 */
[----:B--2---:R-:W2:Y:S05]  /*2720*/  LDSM.16.M88.4 R12, [R239+0xd900] ;  /* 0x00d90000ef0c783b */ /* 0x004eaa0000000200 */
[----:B------:R-:W1:Y:S02]  /*2730*/  MUFU.TANH R42, R42 ;  /* 0x0000002a002a7308 */ /* 0x000e640000002400 */
[----:B------:R-:W-:Y:S06]  /*2740*/  HMMA.16816.F32 R44, R184, R90, R44 ;  /* 0x0000005ab82c723c */ /* 0x000fec000000182c */
[----:B------:R-:W1:Y:S02]  /*2750*/  MUFU.TANH R43, R43 ;  /* 0x0000002b002b7308 */ /* 0x000e640000002400 */
[----:B------:R-:W-:Y:S06]  /*2760*/  HMMA.16816.F32 R72, R188, R16, R72 ;  /* 0x00000010bc48723c */ /* 0x000fec0000001848 */
[----:B------:R-:W1:Y:S02]  /*2770*/  MUFU.TANH R49, R49 ;  /* 0x0000003100317308 */ /* 0x000e640000002400 */
[----:B-----5:R-:W-:Y:S06]  /*2780*/  HMMA.16816.F32 R80, R212, R24, R80 ;  /* 0x00000018d450723c */ /* 0x020fec0000001850 */
[----:B------:R-:W1:Y:S02]  /*2790*/  MUFU.TANH R50, R50 ;  /* 0x0000003200327308 */ /* 0x000e640000002400 */
[----:B------:R-:W-:Y:S06]  /*27a0*/  HMMA.16816.F32 R92, R184, R32, R92 ;  /* 0x00000020b85c723c */ /* 0x000fec000000185c */
[----:B------:R-:W1:Y:S02]  /*27b0*/  MUFU.TANH R51, R51 ;  /* 0x0000003300337308 */ /* 0x000e640000002400 */
[----:B------:R-:W-:Y:S01]  /*27c0*/  HMMA.16816.F32 R52, R188, R18, R52 ;  /* 0x00000012bc34723c */ /* 0x000fe20000001834 */
[----:B------:R-:W-:Y:S07]  /*27d0*/  LDSM.16.M88.4 R16, [R242+0xf100] ;  /* 0x00f10000f210783b */ /* 0x000fee0000000200 */
[----:B------:R-:W-:Y:S01]  /*27e0*/  HMMA.16816.F32 R76, R212, R26, R76 ;  /* 0x0000001ad44c723c */ /* 0x000fe2000000184c */
[----:B------:R-:W5:Y:S01]  /*27f0*/  LDSM.16.M88.4 R24, [R239+0xe100] ;  /* 0x00e10000ef18783b */ /* 0x000f620000000200 */
[----:B------:R-:W-:-:S02]  /*2800*/  FMUL.FTZ R80, R80, c[0x0][0x320] ;  /* 0x0000c80050507a20 */ /* 0x000fc40000410000 */
[----:B------:R-:W-:Y:S02]  /*2810*/  FMUL.FTZ R81, R81, c[0x0][0x320] ;  /* 0x0000c80051517a20 */ /* 0x000fe40000410000 */
[----:B------:R-:W-:Y:S02]  /*2820*/  FMUL.FTZ R82, R82, c[0x0][0x320] ;  /* 0x0000c80052527a20 */ /* 0x000fe40000410000 */
[----:B------:R-:W-:Y:S01]  /*2830*/  HMMA.16816.F32 R36, R184, R34, R36 ;  /* 0x00000022b824723c */ /* 0x000fe20000001824 */
[----:B------:R-:W3:Y:S01]  /*2840*/  LDSM.16.M88.4 R32, [R241+0x6800] ;  /* 0x00680000f120783b */ /* 0x000ee20000000200 */
[----:B------:R-:W-:Y:S01]  /*2850*/  FMUL.FTZ R83, R83, c[0x0][0x320] ;  /* 0x0000c80053537a20 */ /* 0x000fe20000410000 */
[----:B------:R-:W2:Y:S05]  /*2860*/  MUFU.TANH R80, R80 ;  /* 0x0000005000507308 */ /* 0x000eaa0000002400 */
[C---:B-1----:R-:W-:Y:S03]  /*2870*/  HMMA.16816.F32 R64, R188.reuse, R8, R64 ;  /* 0x00000008bc40723c */ /* 0x042fe60000001840 */
[----:B------:R-:W1:Y:S05]  /*2880*/  MUFU.TANH R81, R81 ;  /* 0x0000005100517308 */ /* 0x000e6a0000002400 */
[----:B------:R-:W-:Y:S01]  /*2890*/  HMMA.16816.F32 R44, R188, R10, R44 ;  /* 0x0000000abc2c723c */ /* 0x000fe2000000182c */
[----:B------:R-:W1:Y:S01]  /*28a0*/  LDSM.16.M88.4 R8, [R239+0xe900] ;  /* 0x00e90000ef08783b */ /* 0x000e620000000200 */
[----:B------:R-:W-:Y:S01]  /*28b0*/  FMUL.FTZ R76, R76, c[0x0][0x320] ;  /* 0x0000c8004c4c7a20 */ /* 0x000fe20000410000 */
[----:B------:R-:W1:Y:S01]  /*28c0*/  MUFU.TANH R82, R82 ;  /* 0x0000005200527308 */ /* 0x000e620000002400 */
[----:B------:R-:W-:-:S02]  /*28d0*/  FMUL.FTZ R77, R77, c[0x0][0x320] ;  /* 0x0000c8004d4d7a20 */ /* 0x000fc40000410000 */
[----:B------:R-:W-:Y:S02]  /*28e0*/  FMUL.FTZ R78, R78, c[0x0][0x320] ;  /* 0x0000c8004e4e7a20 */ /* 0x000fe40000410000 */
[C---:B--2---:R-:W-:Y:S01]  /*28f0*/  HMMA.16816.F32 R72, R192.reuse, R12, R72 ;  /* 0x0000000cc048723c */ /* 0x044fe20000001848 */
[----:B------:R-:W-:Y:S02]  /*2900*/  FMUL.FTZ R79, R79, c[0x0][0x320] ;  /* 0x0000c8004f4f7a20 */ /* 0x000fe40000410000 */
[----:B------:R-:W2:Y:S05]  /*2910*/  MUFU.TANH R83, R83 ;  /* 0x0000005300537308 */ /* 0x000eaa0000002400 */
[C---:B------:R-:W-:Y:S01]  /*2920*/  HMMA.16816.F32 R52, R192.reuse, R14, R52 ;  /* 0x0000000ec034723c */ /* 0x040fe20000001834 */
[----:B------:R-:W1:Y:S02]  /*2930*/  LDSM.16.M88.4 R12, [R228+0x6000] ;  /* 0x00600000e40c783b */ /* 0x000e640000000200 */
[----:B------:R-:W1:Y:S05]  /*2940*/  MUFU.TANH R76, R76 ;  /* 0x0000004c004c7308 */ /* 0x000e6a0000002400 */
[----:B-----5:R-:W-:Y:S03]  /*2950*/  HMMA.16816.F32 R64, R192, R24, R64 ;  /* 0x00000018c040723c */ /* 0x020fe60000001840 */
[----:B------:R-:W1:Y:S05]  /*2960*/  MUFU.TANH R77, R77 ;  /* 0x0000004d004d7308 */ /* 0x000e6a0000002400 */
[----:B---3--:R-:W-:Y:S03]  /*2970*/  HMMA.16816.F32 R92, R188, R32, R92 ;  /* 0x00000020bc5c723c */ /* 0x008fe6000000185c */
[----:B------:R-:W3:Y:S05]  /*2980*/  MUFU.TANH R78, R78 ;  /* 0x0000004e004e7308 */ /* 0x000eea0000002400 */
[----:B------:R-:W-:Y:S01]  /*2990*/  HMMA.16816.F32 R44, R192, R26, R44 ;  /* 0x0000001ac02c723c */ /* 0x000fe2000000182c */
[----:B------:R-:W5:Y:S02]  /*29a0*/  LDSM.16.M88.4 R24, [R242+0xf900] ;  /* 0x00f90000f218783b */ /* 0x000f640000000200 */
[----:B------:R-:W1:Y:S05]  /*29b0*/  MUFU.TANH R146, R79 ;  /* 0x0000004f00927308 */ /* 0x000e6a0000002400 */
[----:B------:R-:W-:Y:S08]  /*29c0*/  HMMA.16816.F32 R36, R188, R34, R36 ;  /* 0x00000022bc24723c */ /* 0x000ff00000001824 */
[----:B------:R-:W-:Y:S08]  /*29d0*/  HMMA.16816.F32 R72, R212, R20, R72 ;  /* 0x00000014d448723c */ /* 0x000ff00000001848 */
[----:B------:R-:W-:Y:S08]  /*29e0*/  HMMA.16816.F32 R100, R184, R16, R100 ;  /* 0x00000010b864723c */ /* 0x000ff00000001864 */
[----:B------:R-:W-:Y:S01]  /*29f0*/  HMMA.16816.F32 R52, R212, R22, R52 ;  /* 0x00000016d434723c */ /* 0x000fe20000001834 */
[----:B------:R-:W2:Y:S07]  /*2a00*/  LDSM.16.M88.4 R20, [R241+0x7000] ;  /* 0x00700000f114783b */ /* 0x000eae0000000200 */
[----:B------:R-:W-:Y:S01]  /*2a10*/  HMMA.16816.F32 R28, R184, R18, R28 ;  /* 0x00000012b81c723c */ /* 0x000fe2000000181c */
[----:B------:R-:W2:Y:S01]  /*2a20*/  LDSM.16.M88.4 R16, [R228+0x6800] ;  /* 0x00680000e410783b */ /* 0x000ea20000000200 */
[----:B------:R-:W-:-:S02]  /*2a30*/  FMUL.FTZ R72, R72, c[0x0][0x320] ;  /* 0x0000c80048487a20 */ /* 0x000fc40000410000 */
[----:B------:R-:W-:Y:S02]  /*2a40*/  FMUL.FTZ R32, R74, c[0x0][0x320] ;  /* 0x0000c8004a207a20 */ /* 0x000fe40000410000 */
[----:B------:R-:W-:Y:S02]  /*2a50*/  FMUL.FTZ R73, R73, c[0x0][0x320] ;  /* 0x0000c80049497a20 */ /* 0x000fe40000410000 */
[C---:B-1----:R-:W-:Y:S01]  /*2a60*/  HMMA.16816.F32 R92, R192.reuse, R8, R92 ;  /* 0x00000008c05c723c */ /* 0x042fe2000000185c */
[----:B------:R-:W-:Y:S01]  /*2a70*/  FMUL.FTZ R75, R75, c[0x0][0x320] ;  /* 0x0000c8004b4b7a20 */ /* 0x000fe20000410000 */
[----:B------:R-:W1:Y:S06]  /*2a80*/  MUFU.TANH R72, R72 ;  /* 0x0000004800487308 */ /* 0x000e6c0000002400 */
[----:B------:R-:W-:Y:S01]  /*2a90*/  HMMA.16816.F32 R36, R192, R10, R36 ;  /* 0x0000000ac024723c */ /* 0x000fe20000001824 */
[----:B------:R-:W1:Y:S01]  /*2aa0*/  LDSM.16.M88.4 R8, [R241+0x7800] ;  /* 0x00780000f108783b */ /* 0x000e620000000200 */
[----:B------:R-:W-:Y:S01]  /*2ab0*/  FMUL.FTZ R33, R53, c[0x0][0x320] ;  /* 0x0000c80035217a20 */ /* 0x000fe20000410000 */
[----:B------:R-:W1:Y:S01]  /*2ac0*/  MUFU.TANH R145, R73 ;  /* 0x0000004900917308 */ /* 0x000e620000002400 */
[----:B------:R-:W-:-:S02]  /*2ad0*/  FMUL.FTZ R52, R52, c[0x0][0x320] ;  /* 0x0000c80034347a20 */ /* 0x000fc40000410000 */
[----:B------:R-:W-:Y:S02]  /*2ae0*/  FMUL.FTZ R54, R54, c[0x0][0x320] ;  /* 0x0000c80036367a20 */ /* 0x000fe40000410000 */
[C---:B------:R-:W-:Y:S01]  /*2af0*/  HMMA.16816.F32 R64, R212.reuse, R12, R64 ;  /* 0x0000000cd440723c */ /* 0x040fe20000001840 */
[----:B------:R-:W-:Y:S02]  /*2b00*/  FMUL.FTZ R55, R55, c[0x0][0x320] ;  /* 0x0000c80037377a20 */ /* 0x000fe40000410000 */
[----:B------:R-:W1:Y:S05]  /*2b10*/  MUFU.TANH R32, R32 ;  /* 0x0000002000207308 */ /* 0x000e6a0000002400 */
[----:B------:R-:W-:Y:S01]  /*2b20*/  HMMA.16816.F32 R44, R212, R14, R44 ;  /* 0x0000000ed42c723c */ /* 0x000fe2000000182c */
[----:B------:R-:W1:Y:S02]  /*2b30*/  LDSM.16.M88.4 R12, [R239+0xf100] ;  /* 0x00f10000ef0c783b */ /* 0x000e640000000200 */
[----:B------:R-:W1:Y:S05]  /*2b40*/  MUFU.TANH R151, R75 ;  /* 0x0000004b00977308 */ /* 0x000e6a0000002400 */
[C---:B-----5:R-:W-:Y:S03]  /*2b50*/  HMMA.16816.F32 R68, R184.reuse, R24, R68 ;  /* 0x00000018b844723c */ /* 0x060fe60000001844 */
[----:B------:R-:W1:Y:S05]  /*2b60*/  MUFU.TANH R147, R52 ;  /* 0x0000003400937308 */ /* 0x000e6a0000002400 */
[----:B------:R-:W-:Y:S01]  /*2b70*/  HMMA.16816.F32 R56, R184, R26, R56 ;  /* 0x0000001ab838723c */ /* 0x000fe20000001838 */
[----:B------:R-:W-:-:S02]  /*2b80*/  FMUL.FTZ R65, R65, c[0x0][0x320] ;  /* 0x0000c80041417a20 */ /* 0x000fc40000410000 */
[----:B------:R-:W-:Y:S01]  /*2b90*/  FMUL.FTZ R67, R67, c[0x0][0x320] ;  /* 0x0000c80043437a20 */ /* 0x000fe20000410000 */
[----:B------:R-:W1:Y:S01]  /*2ba0*/  MUFU.TANH R33, R33 ;  /* 0x0000002100217308 */ /* 0x000e620000002400 */
[----:B------:R-:W-:Y:S02]  /*2bb0*/  FMUL.FTZ R219, R66, c[0x0][0x320] ;  /* 0x0000c80042db7a20 */ /* 0x000fe40000410000 */
[----:B------:R-:W-:Y:S01]  /*2bc0*/  FMUL.FTZ R64, R64, c[0x0][0x320] ;  /* 0x0000c80040407a20 */ /* 0x000fe20000410000 */
[----:B--2---:R-:W-:Y:S01]  /*2bd0*/  HMMA.16816.F32 R100, R188, R20, R100 ;  /* 0x00000014bc64723c */ /* 0x004fe20000001864 */
[----:B------:R-:W-:Y:S02]  /*2be0*/  FMUL.FTZ R44, R44, c[0x0][0x320] ;  /* 0x0000c8002c2c7a20 */ /* 0x000fe40000410000 */
[----:B------:R-:W-:Y:S01]  /*2bf0*/  FMUL.FTZ R45, R45, c[0x0][0x320] ;  /* 0x0000c8002d2d7a20 */ /* 0x000fe20000410000 */
[----:B------:R-:W2:Y:S01]  /*2c00*/  MUFU.TANH R134, R65 ;  /* 0x0000004100867308 */ /* 0x000ea20000002400 */
[----:B------:R-:W-:-:S02]  /*2c10*/  FMUL.FTZ R46, R46, c[0x0][0x320] ;  /* 0x0000c8002e2e7a20 */ /* 0x000fc40000410000 */
[----:B------:R-:W-:Y:S01]  /*2c20*/  FMUL.FTZ R47, R47, c[0x0][0x320] ;  /* 0x0000c8002f2f7a20 */ /* 0x000fe20000410000 */
[----:B------:R-:W-:Y:S04]  /*2c30*/  HMMA.16816.F32 R92, R212, R16, R92 ;  /* 0x00000010d45c723c */ /* 0x000fe8000000185c */
[----:B------:R5:W1:Y:S04]  /*2c40*/  MUFU.TANH R169, R67 ;  /* 0x0000004300a97308 */ /* 0x000a680000002400 */
[----:B------:R-:W-:Y:S01]  /*2c50*/  HMMA.16816.F32 R28, R188, R22, R28 ;  /* 0x00000016bc1c723c */ /* 0x000fe2000000181c */
[----:B------:R-:W-:Y:S03]  /*2c60*/  LDSM.16.M88.4 R20, [R228+0x7000] ;  /* 0x00700000e414783b */ /* 0x000fe60000000200 */
[----:B------:R2:W2:Y:S04]  /*2c70*/  MUFU.TANH R144, R54 ;  /* 0x0000003600907308 */ /* 0x0004a80000002400 */
[----:B------:R-:W-:Y:S01]  /*2c80*/  HMMA.16816.F32 R36, R212, R18, R36 ;  /* 0x00000012d424723c */ /* 0x000fe20000001824 */
[----:B------:R-:W2:Y:S03]  /*2c90*/  LDSM.16.M88.4 R16, [R239+0xf900] ;  /* 0x00f90000ef10783b */ /* 0x000ea60000000200 */
[----:B------:R2:W2:Y:S04]  /*2ca0*/  MUFU.TANH R142, R55 ;  /* 0x00000037008e7308 */ /* 0x0004a80000002400 */
[----:B-1----:R-:W-:Y:S01]  /*2cb0*/  HMMA.16816.F32 R68, R188, R8, R68 ;  /* 0x00000008bc44723c */ /* 0x002fe20000001844 */
[----:B------:R-:W-:-:S02]  /*2cc0*/  FMUL.FTZ R92, R92, c[0x0][0x320] ;  /* 0x0000c8005c5c7a20 */ /* 0x000fc40000410000 */
[----:B------:R-:W-:Y:S01]  /*2cd0*/  FMUL.FTZ R93, R93, c[0x0][0x320] ;  /* 0x0000c8005d5d7a20 */ /* 0x000fe20000410000 */
[----:B------:R1:W1:Y:S01]  /*2ce0*/  MUFU.TANH R140, R64 ;  /* 0x00000040008c7308 */ /* 0x0002620000002400 */
[----:B------:R-:W-:Y:S02]  /*2cf0*/  FMUL.FTZ R94, R94, c[0x0][0x320] ;  /* 0x0000c8005e5e7a20 */ /* 0x000fe40000410000 */
[----:B------:R-:W-:Y:S01]  /*2d00*/  FMUL.FTZ R95, R95, c[0x0][0x320] ;  /* 0x0000c8005f5f7a20 */ /* 0x000fe20000410000 */
[----:B------:R-:W-:Y:S04]  /*2d10*/  HMMA.16816.F32 R56, R188, R10, R56 ;  /* 0x0000000abc38723c */ /* 0x000fe80000001838 */
[----:B------:R-:W1:Y:S04]  /*2d20*/  MUFU.TANH R219, R219 ;  /* 0x000000db00db7308 */ /* 0x000e680000002400 */
[----:B------:R-:W-:Y:S01]  /*2d30*/  HMMA.16816.F32 R100, R192, R12, R100 ;  /* 0x0000000cc064723c */ /* 0x000fe20000001864 */
[----:B------:R-:W-:-:S02]  /*2d40*/  FMUL.FTZ R36, R36, c[0x0][0x320] ;  /* 0x0000c80024247a20 */ /* 0x000fc40000410000 */
[----:B------:R-:W-:Y:S01]  /*2d50*/  FMUL.FTZ R37, R37, c[0x0][0x320] ;  /* 0x0000c80025257a20 */ /* 0x000fe20000410000 */
[----:B------:R1:W1:Y:S01]  /*2d60*/  MUFU.TANH R167, R44 ;  /* 0x0000002c00a77308 */ /* 0x0002620000002400 */
[----:B------:R-:W-:Y:S02]  /*2d70*/  FMUL.FTZ R38, R38, c[0x0][0x320] ;  /* 0x0000c80026267a20 */ /* 0x000fe40000410000 */
[----:B------:R-:W-:Y:S01]  /*2d80*/  FMUL.FTZ R39, R39, c[0x0][0x320] ;  /* 0x0000c80027277a20 */ /* 0x000fe20000410000 */
[----:B------:R-:W-:Y:S01]  /*2d90*/  HMMA.16816.F32 R28, R192, R14, R28 ;  /* 0x0000000ec01c723c */ /* 0x000fe2000000181c */
[----:B------:R-:W1:Y:S01]  /*2da0*/  LDSM.16.M88.4 R12, [R228+0x7800] ;  /* 0x00780000e40c783b */ /* 0x000e620000000200 */
[----:B------:R-:W-:-:S04]  /*2db0*/  DEPBAR.LE SB0, 0x0 ;  /* 0x000080000000791a */ /* 0x000fc80000000000 */
[----:B------:R1:W1:Y:S02]  /*2dc0*/  MUFU.TANH R66, R45 ;  /* 0x0000002d00427308 */ /* 0x0002640000002400 */
[----:B------:R-:W-:Y:S06]  /*2dd0*/  HMMA.16816.F32 R84, R212, R62, R84 ;  /* 0x0000003ed454723c */ /* 0x000fec0000001854 */
[----:B------:R1:W1:Y:S02]  /*2de0*/  MUFU.TANH R217, R46 ;  /* 0x0000002e00d97308 */ /* 0x0002640000002400 */
[C---:B--2---:R-:W-:Y:S06]  /*2df0*/  HMMA.16816.F32 R68, R192.reuse, R16, R68 ;  /* 0x00000010c044723c */ /* 0x044fec0000001844 */
[----:B------:R2:W1:Y:S02]  /*2e00*/  MUFU.TANH R197, R47 ;  /* 0x0000002f00c57308 */ /* 0x0004640000002400 */
[----:B------:R-:W-:Y:S06]  /*2e10*/  HMMA.16816.F32 R56, R192, R18, R56 ;  /* 0x00000012c038723c */ /* 0x000fec0000001838 */
[----:B------:R2:W1:Y:S02]  /*2e20*/  MUFU.TANH R211, R92 ;  /* 0x0000005c00d37308 */ /* 0x0004640000002400 */
[----:B------:R-:W-:Y:S01]  /*2e30*/  HMMA.16816.F32 R100, R212, R20, R100 ;  /* 0x00000014d464723c */ /* 0x000fe20000001864 */
[----:B------:R-:W-:-:S02]  /*2e40*/  FMUL.FTZ R60, R84, c[0x0][0x320] ;  /* 0x0000c800543c7a20 */ /* 0x000fc40000410000 */
[----:B------:R-:W-:Y:S02]  /*2e50*/  FMUL.FTZ R61, R85, c[0x0][0x320] ;  /* 0x0000c800553d7a20 */ /* 0x000fe40000410000 */
[----:B------:R-:W-:Y:S01]  /*2e60*/  FMUL.FTZ R62, R86, c[0x0][0x320] ;  /* 0x0000c800563e7a20 */ /* 0x000fe20000410000 */
[----:B------:R2:W2:Y:S01]  /*2e70*/  MUFU.TANH R209, R93 ;  /* 0x0000005d00d17308 */ /* 0x0004a20000002400 */
[----:B------:R-:W-:Y:S01]  /*2e80*/  FMUL.FTZ R63, R87, c[0x0][0x320] ;  /* 0x0000c800573f7a20 */ /* 0x000fe20000410000 */
[C---:B------:R-:W-:Y:S06]  /*2e90*/  HMMA.16816.F32 R28, R212.reuse, R22, R28 ;  /* 0x00000016d41c723c */ /* 0x040fec000000181c */
[----:B------:R-:W2:Y:S02]  /*2ea0*/  MUFU.TANH R60, R60 ;  /* 0x0000003c003c7308 */ /* 0x000ea40000002400 */
[C---:B-1----:R-:W-:Y:S06]  /*2eb0*/  HMMA.16816.F32 R68, R212.reuse, R12, R68 ;  /* 0x0000000cd444723c */ /* 0x042fec0000001844 */
[----:B------:R-:W1:Y:S02]  /*2ec0*/  MUFU.TANH R61, R61 ;  /* 0x0000003d003d7308 */ /* 0x000e640000002400 */
[----:B------:R-:W-:Y:S01]  /*2ed0*/  HMMA.16816.F32 R56, R212, R14, R56 ;  /* 0x0000000ed438723c */ /* 0x000fe20000001838 */
[----:B------:R-:W-:-:S02]  /*2ee0*/  FMUL.FTZ R100, R100, c[0x0][0x320] ;  /* 0x0000c80064647a20 */ /* 0x000fc40000410000 */
[----:B------:R-:W-:Y:S02]  /*2ef0*/  FMUL.FTZ R101, R101, c[0x0][0x320] ;  /* 0x0000c80065657a20 */ /* 0x000fe40000410000 */
[----:B------:R-:W-:Y:S01]  /*2f00*/  FMUL.FTZ R102, R102, c[0x0][0x320] ;  /* 0x0000c80066667a20 */ /* 0x000fe20000410000 */
[----:B------:R-:W1:Y:S01]  /*2f10*/  MUFU.TANH R62, R62 ;  /* 0x0000003e003e7308 */ /* 0x000e620000002400 */
[----:B------:R-:W-:Y:S02]  /*2f20*/  FMUL.FTZ R103, R103, c[0x0][0x320] ;  /* 0x0000c80067677a20 */ /* 0x000fe40000410000 */
[----:B------:R-:W-:Y:S02]  /*2f30*/  FMUL.FTZ R28, R28, c[0x0][0x320] ;  /* 0x0000c8001c1c7a20 */ /* 0x000fe40000410000 */
[----:B------:R-:W-:Y:S02]  /*2f40*/  FMUL.FTZ R29, R29, c[0x0][0x320] ;  /* 0x0000c8001d1d7a20 */ /* 0x000fe40000410000 */
[----:B------:R-:W-:Y:S01]  /*2f50*/  FMUL.FTZ R30, R30, c[0x0][0x320] ;  /* 0x0000c8001e1e7a20 */ /* 0x000fe20000410000 */
[----:B------:R-:W1:Y:S01]  /*2f60*/  MUFU.TANH R63, R63 ;  /* 0x0000003f003f7308 */ /* 0x000e620000002400 */
[----:B------:R-:W-:-:S02]  /*2f70*/  FMUL.FTZ R31, R31, c[0x0][0x320] ;  /* 0x0000c8001f1f7a20 */ /* 0x000fc40000410000 */
[----:B-----5:R-:W-:Y:S02]  /*2f80*/  FMUL.FTZ R67, R70, c[0x0][0x320] ;  /* 0x0000c80046437a20 */ /* 0x020fe40000410000 */
[----:B------:R-:W-:Y:S02]  /*2f90*/  FMUL.FTZ R65, R71, c[0x0][0x320] ;  /* 0x0000c80047417a20 */ /* 0x000fe40000410000 */
[----:B------:R-:W-:Y:S01]  /*2fa0*/  FMUL.FTZ R68, R68, c[0x0][0x320] ;  /* 0x0000c80044447a20 */ /* 0x000fe20000410000 */
[----:B------:R1:W1:Y:S01]  /*2fb0*/  MUFU.TANH R203, R94 ;  /* 0x0000005e00cb7308 */ /* 0x0002620000002400 */
[----:B------:R-:W-:Y:S02]  /*2fc0*/  FMUL.FTZ R69, R69, c[0x0][0x320] ;  /* 0x0000c80045457a20 */ /* 0x000fe40000410000 */
[----:B------:R-:W-:Y:S02]  /*2fd0*/  FMUL.FTZ R10, R58, c[0x0][0x320] ;  /* 0x0000c8003a0a7a20 */ /* 0x000fe40000410000 */
[----:B------:R-:W-:-:S02]  /*2fe0*/  FMUL.FTZ R8, R59, c[0x0][0x320] ;  /* 0x0000c8003b087a20 */ /* 0x000fc40000410000 */
[----:B------:R-:W-:Y:S01]  /*2ff0*/  FMUL.FTZ R56, R56, c[0x0][0x320] ;  /* 0x0000c80038387a20 */ /* 0x000fe20000410000 */
[----:B------:R1:W1:Y:S01]  /*3000*/  MUFU.TANH R201, R95 ;  /* 0x0000005f00c97308 */ /* 0x0002620000002400 */
[----:B------:R-:W-:-:S07]  /*3010*/  FMUL.FTZ R57, R57, c[0x0][0x320] ;  /* 0x0000c80039397a20 */ /* 0x000fce0000410000 */
[----:B------:R1:W1:Y:S08]  /*3020*/  MUFU.TANH R207, R36 ;  /* 0x0000002400cf7308 */ /* 0x0002700000002400 */
        /* <DEDUP_REMOVED lines=13> */
[----:B------:R-:W1:Y:S08]  /*3100*/  MUFU.TANH R67, R67 ;  /* 0x0000004300437308 */ /* 0x000e700000002400 */
[----:B------:R-:W1:Y:S08]  /*3110*/  MUFU.TANH R65, R65 ;  /* 0x0000004100417308 */ /* 0x000e700000002400 */
[----:B------:R1:W1:Y:S08]  /*3120*/  MUFU.TANH R135, R56 ;  /* 0x0000003800877308 */ /* 0x0002700000002400 */
[----:B------:R1:W1:Y:S08]  /*3130*/  MUFU.TANH R133, R57 ;  /* 0x0000003900857308 */ /* 0x0002700000002400 */
[----:B------:R-:W1:Y:S08]  /*3140*/  MUFU.TANH R10, R10 ;  /* 0x0000000a000a7308 */ /* 0x000e700000002400 */
[----:B------:R-:W1:Y:S01]  /*3150*/  MUFU.TANH R8, R8 ;  /* 0x0000000800087308 */ /* 0x000e620000002400 */
[----:B------:R-:W-:Y:S06]  /*3160*/  BAR.SYNC.DEFER_BLOCKING 0x0 ;  /* 0x0000000000007b1d */ /* 0x000fec0000010000 */
[----:B------:R-:W-:Y:S05]  /*3170*/  @!P1 BRA `(.L_x_23) ;  /* 0x0000025000009947 */ /* 0x000fea0003800000 */
[----:B--234-:R-:W-:-:S04]  /*3180*/  ULEA.HI.SX32 UR5, UR18, 0xfffffffe, 0x19 ;  /* 0xfffffffe12057891 */ /* 0x01cfc8000f8fca3f */
        /* <DEDUP_REMOVED lines=13> */
[----:B------:R-:W-:Y:S02]  /*3260*/  IADD3 R20, P4, P2, R20, 0x80, R24 ;  /* 0x0000008014147810 */ /* 0x000fe40007a9e018 */
[----:B------:R-:W-:Y:S01]  /*3270*/  IADD3 R22, P5, R24, UR5, RZ ;  /* 0x0000000518167c10 */ /* 0x000fe2000ffbe0ff */
[----:B------:R-:W-:Y:S01]  /*3280*/  @!PT LDS RZ, [RZ] ;  /* 0x00000000fffff984 */ /* 0x000fe20000000800 */
[----:B------:R-:W-:Y:S01]  /*3290*/  @!PT LDS RZ, [RZ] ;  /* 0x00000000fffff984 */ /* 0x000fe20000000800 */
[----:B------:R-:W-:Y:S01]  /*32a0*/  @!PT LDS RZ, [RZ] ;  /* 0x00000000fffff984 */ /* 0x000fe20000000800 */
[----:B------:R2:W-:Y:S01]  /*32b0*/  LDGSTS.E.BYPASS.LTC128B.128 [R243+0x8100], [R24.64], !P3 ;  /* 0x0810000018f37fae */ /* 0x0005e2000d901d50 */
[----:B------:R-:W-:Y:S02]  /*32c0*/  IADD3.X R21, RZ, UR6, R25, P4, P2 ;  /* 0x00000006ff157c10 */ /* 0x000fe4000a7e4419 */
[----:B------:R-:W-:Y:S01]  /*32d0*/  IADD3.X R23, R25, UR6, RZ, P5, !PT ;  /* 0x0000000619177c10 */ /* 0x000fe2000affe4ff */
[----:B------:R2:W-:Y:S01]  /*32e0*/  LDGSTS.E.BYPASS.LTC128B.128 [R243+0xc100], [R24.64+0x80], !P0 ;  /* 0x0c10008018f37fae */ /* 0x0005e2000c101d50 */
[----:B------:R-:W-:-:S02]  /*32f0*/  IADD3 R18, P2, R22, UR5, RZ ;  /* 0x0000000516127c10 */ /* 0x000fc4000ff5e0ff */
[----:B------:R-:W-:Y:S01]  /*3300*/  IADD3 R16, P5, R22, UR7, RZ ;  /* 0x0000000716107c10 */ /* 0x000fe2000ffbe0ff */
[----:B------:R2:W-:Y:S01]  /*3310*/  LDGSTS.E.BYPASS.LTC128B.128 [R243+0x9100], [R22.64], !P3 ;  /* 0x0910000016f37fae */ /* 0x0005e2000d901d50 */
[C---:B------:R-:W-:Y:S02]  /*3320*/  IADD3.X R19, R23.reuse, UR6, RZ, P2, !PT ;  /* 0x0000000617137c10 */ /* 0x040fe400097fe4ff */
[C---:B------:R-:W-:Y:S01]  /*3330*/  IADD3 R14, P4, R18.reuse, UR5, RZ ;  /* 0x00000005120e7c10 */ /* 0x040fe2000ff9e0ff */
[----:B------:R2:W-:Y:S01]  /*3340*/  LDGSTS.E.BYPASS.LTC128B.128 [R243+0xd100], [R20.64], !P0 ;  /* 0x0d10000014f37fae */ /* 0x0005e2000c101d50 */
[----:B------:R-:W-:Y:S02]  /*3350*/  IADD3 R12, P2, R18, UR7, RZ ;  /* 0x00000007120c7c10 */ /* 0x000fe4000ff5e0ff */
[----:B------:R-:W-:Y:S01]  /*3360*/  IADD3.X R17, R23, UR4, RZ, P5, !PT ;  /* 0x0000000417117c10 */ /* 0x000fe2000affe4ff */
[----:B------:R2:W-:Y:S01]  /*3370*/  LDGSTS.E.BYPASS.LTC128B.128 [R243+0xa100], [R18.64], !P3 ;  /* 0x0a10000012f37fae */ /* 0x0005e2000d901d50 */
[----:B------:R-:W-:-:S02]  /*3380*/  IADD3.X R15, R19, UR6, RZ, P4, !PT ;  /* 0x00000006130f7c10 */ /* 0x000fc4000a7fe4ff */
[----:B------:R-:W-:Y:S01]  /*3390*/  IADD3.X R13, R19, UR4, RZ, P2, !PT ;  /* 0x00000004130d7c10 */ /* 0x000fe200097fe4ff */
[----:B------:R2:W-:Y:S04]  /*33a0*/  LDGSTS.E.BYPASS.LTC128B.128 [R243+0xe100], [R16.64], !P0 ;  /* 0x0e10000010f37fae */ /* 0x0005e8000c101d50 */
[----:B------:R2:W-:Y:S04]  /*33b0*/  LDGSTS.E.BYPASS.LTC128B.128 [R243+0xb100], [R14.64], !P3 ;  /* 0x0b1000000ef37fae */ /* 0x0005e8000d901d50 */
[----:B------:R2:W-:Y:S02]  /*33c0*/  LDGSTS.E.BYPASS.LTC128B.128 [R243+0xf100], [R12.64], !P0 ;  /* 0x0f1000000cf37fae */ /* 0x0005e4000c101d50 */
.L_x_23:
[----:B--234-:R-:W-:Y:S01]  /*33d0*/  LOP3.LUT R113, R113, 0xffffffe0, RZ, 0xc0, !PT ;  /* 0xffffffe071717812 */ /* 0x01cfe200078ec0ff */
[----:B------:R-:W-:Y:S01]  /*33e0*/  IMAD.MOV.U32 R12, RZ, RZ, -0x2 ;  /* 0xfffffffeff0c7424 */ /* 0x000fe200078e00ff */
[----:B------:R-:W0:Y:S01]  /*33f0*/  LDGDEPBAR ;  /* 0x00000000000079af */ /* 0x000e220000000000 */
[----:B------:R-:W-:-:S02]  /*3400*/  IMAD.SHL.U32 R240, R0, 0x2, RZ ;  /* 0x0000000200f07824 */ /* 0x000fc400078e00ff */
[----:B------:R-:W-:Y:S02]  /*3410*/  IMAD.IADD R112, R112, 0x1, -R113 ;  /* 0x0000000170707824 */ /* 0x000fe400078e0a71 */
[--C-:B------:R-:W-:Y:S01]  /*3420*/  IMAD R238, R7, 0x2, R240.reuse ;  /* 0x0000000207ee7824 */ /* 0x100fe200078e02f0 */
[----:B------:R-:W-:Y:S01]  /*3430*/  LDSM.16.MT88.4 R124, [R240+0x100] ;  /* 0x00010000f07c783b */ /* 0x000fe20000004200 */
[C---:B------:R-:W-:Y:S01]  /*3440*/  IMAD R237, R5.reuse, 0x2, R240 ;  /* 0x0000000205ed7824 */ /* 0x040fe200078e02f0 */
[----:B------:R-:W-:Y:S01]  /*3450*/  SHF.R.S32.HI R9, RZ, 0x1f, R112 ;  /* 0x0000001fff097819 */ /* 0x000fe20000011470 */
[----:B------:R-:W-:Y:S01]  /*3460*/  IMAD R236, R5, 0x2, R238 ;  /* 0x0000000205ec7824 */ /* 0x000fe200078e02ee */
[----:B------:R-:W-:Y:S02]  /*3470*/  LDSM.16.MT88.4 R116, [R238+0x100] ;  /* 0x00010000ee74783b */ /* 0x000fe40000004200 */
[----:B------:R-:W-:Y:S02]  /*3480*/  LEA.HI R9, R9, R112, RZ, 0x2 ;  /* 0x0000007009097211 */ /* 0x000fe400078f10ff */
[----:B-1----:R-:W-:Y:S02]  /*3490*/  LDSM.16.MT88.4 R100, [R236+0x100] ;  /* 0x00010000ec64783b */ /* 0x002fe40000004200 */
[----:B------:R-:W-:-:S02]  /*34a0*/  LOP3.LUT R9, R9, 0x7ffffffc, RZ, 0xc0, !PT ;  /* 0x7ffffffc09097812 */ /* 0x000fc400078ec0ff */
[----:B------:R-:W-:Y:S03]  /*34b0*/  LDSM.16.MT88.4 R108, [R237+0x100] ;  /* 0x00010000ed6c783b */ /* 0x000fe60000004200 */
[----:B------:R-:W-:Y:S01]  /*34c0*/  IMAD.IADD R9, R112, 0x1, -R9 ;  /* 0x0000000170097824 */ /* 0x000fe200078e0a09 */
[----:B------:R-:W-:Y:S03]  /*34d0*/  LDSM.16.MT88.4 R92, [R240+0x4100] ;  /* 0x00410000f05c783b */ /* 0x000fe60000004200 */
[----:B------:R-:W-:Y:S01]  /*34e0*/  IMAD R12, R9, R12, UR15 ;  /* 0x0000000f090c7e24 */ /* 0x000fe2000f8e020c */
[----:B------:R-:W-:Y:S04]  /*34f0*/  LDSM.16.MT88.4 R84, [R238+0x4100] ;  /* 0x00410000ee54783b */ /* 0x000fe80000004200 */
[----:B------:R-:W-:-:S02]  /*3500*/  ISETP.GT.AND P6, PT, R12, RZ, PT ;  /* 0x000000ff0c00720c */ /* 0x000fc40003fc4270 */
[C---:B------:R-:W-:Y:S02]  /*3510*/  ISETP.GT.AND P5, PT, R12.reuse, 0x1, PT ;  /* 0x000000010c00780c */ /* 0x040fe40003fa4270 */
[----:B------:R-:W-:Y:S02]  /*3520*/  ISETP.GT.AND P4, PT, R12, 0x8, PT ;  /* 0x000000080c00780c */ /* 0x000fe40003f84270 */
[----:B------:R-:W-:Y:S02]  /*3530*/  FSEL R27, R2, -INF , P6 ;  /* 0xff800000021b7808 */ /* 0x000fe40003000000 */
        /* <DEDUP_REMOVED lines=9> */
[----:B------:R-:W-:Y:S02]  /*35d0*/  ISETP.GT.AND P5, PT, R12, 0x11, PT ;  /* 0x000000110c00780c */ /* 0x000fe40003fa4270 */
[----:B------:R-:W-:Y:S02]  /*35e0*/  FSEL R21, R48, -INF , P6 ;  /* 0xff80000030157808 */ /* 0x000fe40003000000 */
[----:B------:R-:W-:Y:S02]  /*35f0*/  FMNMX.FTZ R6, R45, R6, !PT ;  /* 0x000000062d067209 */ /* 0x000fe40007810000 */
[----:B------:R-:W-:Y:S02]  /*3600*/  FSEL R23, R42, -INF , P4 ;  /* 0xff8000002a177808 */ /* 0x000fe40002000000 */
[----:B------:R-:W-:Y:S02]  /*3610*/  ISETP.GT.AND P4, PT, R12, 0x18, PT ;  /* 0x000000180c00780c */ /* 0x000fe40003f84270 */
[----:B------:R-:W-:-:S02]  /*3620*/  FSEL R49, R49, -INF , P5 ;  /* 0xff80000031317808 */ /* 0x000fc40002800000 */
[----:B------:R-:W-:Y:S02]  /*3630*/  FMNMX.FTZ R6, R21, R6, !PT ;  /* 0x0000000615067209 */ /* 0x000fe40007810000 */
[----:B------:R-:W-:Y:S02]  /*3640*/  FSEL R43, R43, -INF , P2 ;  /* 0xff8000002b2b7808 */ /* 0x000fe40001000000 */
[----:B------:R-:W-:Y:S02]  /*3650*/  ISETP.GT.AND P2, PT, R12, 0x19, PT ;  /* 0x000000190c00780c */ /* 0x000fe40003f44270 */
[----:B------:R-:W-:Y:S02]  /*3660*/  FSEL R19, R60, -INF , P4 ;  /* 0xff8000003c137808 */ /* 0x000fe40002000000 */
[----:B------:R-:W-:Y:S02]  /*3670*/  FMNMX.FTZ R6, R49, R6, !PT ;  /* 0x0000000631067209 */ /* 0x000fe40007810000 */
[----:B------:R-:W-:-:S02]  /*3680*/  FSEL R15, R50, -INF , P6 ;  /* 0xff800000320f7808 */ /* 0x000fc40003000000 */
[C---:B------:R-:W-:Y:S02]  /*3690*/  ISETP.GT.AND P6, PT, R12.reuse, 0x20, PT ;  /* 0x000000200c00780c */ /* 0x040fe40003fc4270 */
[----:B------:R-:W-:Y:S02]  /*36a0*/  FSEL R17, R61, -INF , P2 ;  /* 0xff8000003d117808 */ /* 0x000fe40001000000 */
[----:B------:R-:W-:Y:S02]  /*36b0*/  FMNMX.FTZ R6, R19, R6, !PT ;  /* 0x0000000613067209 */ /* 0x000fe40007810000 */
[----:B------:R-:W-:Y:S02]  /*36c0*/  FSEL R13, R51, -INF , P5 ;  /* 0xff800000330d7808 */ /* 0x000fe40002800000 */
[----:B------:R-:W-:Y:S02]  /*36d0*/  ISETP.GT.AND P5, PT, R12, 0x21, PT ;  /* 0x000000210c00780c */ /* 0x000fe40003fa4270 */
[----:B------:R-:W-:-:S02]  /*36e0*/  FSEL R41, R80, -INF , P6 ;  /* 0xff80000050297808 */ /* 0x000fc40003000000 */
[----:B------:R-:W-:Y:S02]  /*36f0*/  FMNMX.FTZ R6, R17, R6, !PT ;  /* 0x0000000611067209 */ /* 0x000fe40007810000 */
[----:B------:R-:W-:Y:S02]  /*3700*/  FSEL R9, R63, -INF , P2 ;  /* 0xff8000003f097808 */ /* 0x000fe40001000000 */
[----:B------:R-:W-:Y:S02]  /*3710*/  FMNMX.FTZ R14, R4, R25, !PT ;  /* 0x00000019040e7209 */ /* 0x000fe40007810000 */
[----:B------:R-:W-:Y:S02]  /*3720*/  ISETP.GT.AND P2, PT, R12, 0x29, PT ;  /* 0x000000290c00780c */ /* 0x000fe40003f44270 */
[----:B------:R-:W-:Y:S02]  /*3730*/  FSEL R11, R62, -INF , P4 ;  /* 0xff8000003e0b7808 */ /* 0x000fe40002000000 */
[----:B------:R-:W-:-:S02]  /*3740*/  ISETP.GT.AND P4, PT, R12, 0x28, PT ;  /* 0x000000280c00780c */ /* 0x000fc40003f84270 */
[----:B------:R-:W-:Y:S02]  /*3750*/  FSEL R31, R81, -INF , P5 ;  /* 0xff800000511f7808 */ /* 0x000fe40002800000 */
[----:B------:R-:W-:Y:S02]  /*3760*/  FMNMX.FTZ R6, R41, R6, !PT ;  /* 0x0000000629067209 */ /* 0x000fe40007810000 */
[----:B------:R-:W-:Y:S02]  /*3770*/  FMNMX.FTZ R14, R23, R14, !PT ;  /* 0x0000000e170e7209 */ /* 0x000fe40007810000 */
[----:B------:R-:W-:Y:S02]  /*3780*/  FSEL R146, R146, -INF , P2 ;  /* 0xff80000092927808 */ /* 0x000fe40001000000 */
        /* <DEDUP_REMOVED lines=16> */
[----:B------:R-:W-:Y:S01]  /*3890*/  ISETP.GT.AND P4, PT, R12, 0x38, PT ;  /* 0x000000380c00780c */ /* 0x000fe20003f84270 */
[----:B------:R-:W-:Y:S01]  /*38a0*/  LDSM.16.MT88.4 R76, [R237+0x4100] ;  /* 0x00410000ed4c783b */ /* 0x000fe20000004200 */
[----:B------:R-:W-:Y:S02]  /*38b0*/  FSEL R145, R145, -INF , P5 ;  /* 0xff80000091917808 */ /* 0x000fe40002800000 */
[----:B------:R-:W-:Y:S02]  /*38c0*/  FMNMX.FTZ R6, R60, R33, !PT ;  /* 0x000000213c067209 */ /* 0x000fe40007810000 */
[----:B------:R-:W-:-:S02]  /*38d0*/  FMNMX.FTZ R14, R11, R14, !PT ;  /* 0x0000000e0b0e7209 */ /* 0x000fc40007810000 */
[----:B------:R-:W-:Y:S02]  /*38e0*/  FSEL R147, R147, -INF , P4 ;  /* 0xff80000093937808 */ /* 0x000fe40002000000 */
[----:B------:R-:W-:Y:S02]  /*38f0*/  FMNMX.FTZ R6, R145, R6, !PT ;  /* 0x0000000691067209 */ /* 0x000fe40007810000 */
[----:B------:R-:W-:Y:S02]  /*3900*/  FMNMX.FTZ R14, R9, R14, !PT ;  /* 0x0000000e090e7209 */ /* 0x000fe40007810000 */
[----:B------:R-:W-:Y:S02]  /*3910*/  FSEL R64, R32, -INF , P6 ;  /* 0xff80000020407808 */ /* 0x000fe40003000000 */
[----:B------:R-:W-:Y:S02]  /*3920*/  ISETP.GT.AND P6, PT, R12, 0x40, PT ;  /* 0x000000400c00780c */ /* 0x000fe40003fc4270 */
        /* <DEDUP_REMOVED lines=43> */
[C---:B------:R-:W-:Y:S02]  /*3be0*/  ISETP.GT.AND P5, PT, R12.reuse, 0x61, PT ;  /* 0x000000610c00780c */ /* 0x040fe40003fa4270 */
        /* <DEDUP_REMOVED lines=34> */
[----:B------:R-:W-:-:S02]  /*3e10*/  FMNMX.FTZ R6, R135, R6, !PT ;  /* 0x0000000687067209 */ /* 0x000fc40007810000 */
[----:B------:R-:W-:Y:S02]  /*3e20*/  FMNMX.FTZ R12, R157, R14, !PT ;  /* 0x0000000e9d0c7209 */ /* 0x000fe40007810000 */
[----:B------:R-:W-:Y:S02]  /*3e30*/  FMNMX.FTZ R33, R133, R6, !PT ;  /* 0x0000000685217209 */ /* 0x000fe40007810000 */
[----:B------:R-:W-:Y:S02]  /*3e40*/  FMNMX.FTZ R12, R155, R12, !PT ;  /* 0x0000000c9b0c7209 */ /* 0x000fe40007810000 */
[----:B------:R-:W-:Y:S01]  /*3e50*/  FSEL R67, R67, -INF , P6 ;  /* 0xff80000043437808 */ /* 0x000fe20003000000 */
[----:B------:R-:W1:Y:S01]  /*3e60*/  SHFL.BFLY PT, R6, R33, 0x2, 0x1f ;  /* 0x0c401f0021067f89 */ /* 0x000e6200000e0000 */
[----:B------:R-:W-:Y:S02]  /*3e70*/  FMNMX.FTZ R12, R153, R12, !PT ;  /* 0x0000000c990c7209 */ /* 0x000fe40007810000 */
[----:B------:R-:W-:-:S02]  /*3e80*/  FSEL R65, R65, -INF , P5 ;  /* 0xff80000041417808 */ /* 0x000fc40002800000 */
[----:B------:R-:W-:Y:S02]  /*3e90*/  FMNMX.FTZ R12, R149, R12, !PT ;  /* 0x0000000c950c7209 */ /* 0x000fe40007810000 */
[----:B------:R-:W-:Y:S02]  /*3ea0*/  FSEL R63, R10, -INF , P4 ;  /* 0xff8000000a3f7808 */ /* 0x000fe40002000000 */
[----:B------:R-:W-:Y:S02]  /*3eb0*/  FMNMX.FTZ R12, R67, R12, !PT ;  /* 0x0000000c430c7209 */ /* 0x000fe40007810000 */
[----:B------:R-:W-:Y:S02]  /*3ec0*/  FSEL R61, R8, -INF , P2 ;  /* 0xff800000083d7808 */ /* 0x000fe40001000000 */
[----:B------:R-:W-:-:S04]  /*3ed0*/  FMNMX.FTZ R10, R65, R12, !PT ;  /* 0x0000000c410a7209 */ /* 0x000fc80007810000 */
        /* <DEDUP_REMOVED lines=13> */
[--C-:B------:R-:W-:Y:S02]  /*3fb0*/  FFMA.FTZ R55, R35, c[0x0][0x2d0], -R58.reuse ;  /* 0x0000b40023377a23 */ /* 0x100fe4000001083a */
[--C-:B------:R-:W-:Y:S01]  /*3fc0*/  FFMA.FTZ R48, R45, c[0x0][0x2d0], -R58.reuse ;  /* 0x0000b4002d307a23 */ /* 0x100fe2000001083a */
[----:B------:R-:W-:Y:S01]  /*3fd0*/  MUFU.EX2 R52, R52 ;  /* 0x0000003400347308 */ /* 0x000fe20000000800 */
[--C-:B------:R-:W-:Y:S01]  /*3fe0*/  FFMA.FTZ R46, R49, c[0x0][0x2d0], -R58.reuse ;  /* 0x0000b400312e7a23 */ /* 0x100fe2000001083a */
[----:B-1----:R-:W-:Y:S01]  /*3ff0*/  FMNMX.FTZ R3, R33, R6, !PT ;  /* 0x0000000621037209 */ /* 0x002fe20007810000 */
[--C-:B------:R-:W-:Y:S01]  /*4000*/  FFMA.FTZ R53, R21, c[0x0][0x2d0], -R58.reuse ;  /* 0x0000b40015357a23 */ /* 0x100fe2000001083a */
[----:B------:R-:W-:Y:S01]  /*4010*/  LDSM.16.MT88.4 R32, [R238+0x4900] ;  /* 0x00490000ee20783b */ /* 0x000fe20000004200 */
[--C-:B------:R-:W-:Y:S01]  /*4020*/  FFMA.FTZ R49, R19, c[0x0][0x2d0], -R58.reuse ;  /* 0x0000b40013317a23 */ /* 0x100fe2000001083a */
[C---:B------:R-:W-:Y:S01]  /*4030*/  FSETP.NEU.FTZ.AND P2, PT, R3.reuse, -INF , PT ;  /* 0xff8000000300780b */ /* 0x040fe20003f5d000 */
[----:B------:R-:W-:Y:S01]  /*4040*/  FMUL.FTZ R56, R3, c[0x0][0x2d0] ;  /* 0x0000b40003387a20 */ /* 0x000fe20000410000 */
[----:B------:R-:W1:Y:S01]  /*4050*/  MUFU.EX2 R57, R57 ;  /* 0x0000003900397308 */ /* 0x000e620000000800 */
[----:B------:R-:W-:-:S02]  /*4060*/  FFMA.FTZ R42, R17, c[0x0][0x2d0], -R58 ;  /* 0x0000b400112a7a23 */ /* 0x000fc4000001083a */
[----:B------:R-:W-:Y:S01]  /*4070*/  LDSM.16.MT88.4 R16, [R237+0x900] ;  /* 0x00090000ed10783b */ /* 0x000fe20000004200 */
[----:B------:R-:W-:Y:S01]  /*4080*/  FSEL R56, R56, RZ, P2 ;  /* 0x000000ff38387208 */ /* 0x000fe20001000000 */
[--C-:B------:R-:W-:Y:S02]  /*4090*/  FFMA.FTZ R45, R41, c[0x0][0x2d0], -R58.reuse ;  /* 0x0000b400292d7a23 */ /* 0x100fe4000001083a */
[----:B------:R-:W-:Y:S01]  /*40a0*/  FFMA.FTZ R38, R31, c[0x0][0x2d0], -R58 ;  /* 0x0000b4001f267a23 */ /* 0x000fe2000001083a */
[----:B------:R-:W-:Y:S01]  /*40b0*/  MUFU.EX2 R55, R55 ;  /* 0x0000003700377308 */ /* 0x000fe20000000800 */
[--C-:B------:R-:W-:Y:S02]  /*40c0*/  FFMA.FTZ R59, R4, c[0x0][0x2d0], -R56.reuse ;  /* 0x0000b400043b7a23 */ /* 0x100fe40000010838 */
[--C-:B------:R-:W-:Y:S01]  /*40d0*/  FFMA.FTZ R54, R25, c[0x0][0x2d0], -R56.reuse ;  /* 0x0000b40019367a23 */ /* 0x100fe20000010838 */
[----:B------:R-:W2:Y:S01]  /*40e0*/  LDSM.16.MT88.4 R4, [R236+0x4100] ;  /* 0x00410000ec04783b */ /* 0x000ea20000004200 */
[----:B------:R-:W-:-:S02]  /*40f0*/  FFMA.FTZ R51, R23, c[0x0][0x2d0], -R56 ;  /* 0x0000b40017337a23 */ /* 0x000fc40000010838 */
[--C-:B------:R-:W-:Y:S01]  /*4100*/  FFMA.FTZ R50, R43, c[0x0][0x2d0], -R56.reuse ;  /* 0x0000b4002b327a23 */ /* 0x100fe20000010838 */
[----:B------:R-:W3:Y:S01]  /*4110*/  MUFU.EX2 R48, R48 ;  /* 0x0000003000307308 */ /* 0x000ee20000000800 */
[--C-:B------:R-:W-:Y:S01]  /*4120*/  FFMA.FTZ R47, R15, c[0x0][0x2d0], -R56.reuse ;  /* 0x0000b4000f2f7a23 */ /* 0x100fe20000010838 */
[----:B-1----:R-:W-:Y:S01]  /*4130*/  F2FP.PACK_AB R68, R52, R57 ;  /* 0x000000393444723e */ /* 0x002fe200000000ff */
[--C-:B------:R-:W-:Y:S01]  /*4140*/  FFMA.FTZ R44, R13, c[0x0][0x2d0], -R56.reuse ;  /* 0x0000b4000d2c7a23 */ /* 0x100fe20000010838 */
[----:B------:R-:W-:Y:S01]  /*4150*/  LDSM.16.MT88.4 R24, [R240+0x900] ;  /* 0x00090000f018783b */ /* 0x000fe20000004200 */
[--C-:B------:R-:W-:Y:S02]  /*4160*/  FFMA.FTZ R43, R11, c[0x0][0x2d0], -R56.reuse ;  /* 0x0000b4000b2b7a23 */ /* 0x100fe40000010838 */
[----:B------:R-:W-:Y:S01]  /*4170*/  FFMA.FTZ R40, R9, c[0x0][0x2d0], -R56 ;  /* 0x0000b40009287a23 */ /* 0x000fe20000010838 */
[----:B------:R-:W-:Y:S01]  /*4180*/  MUFU.EX2 R59, R59 ;  /* 0x0000003b003b7308 */ /* 0x000fe20000000800 */
[----:B------:R-:W1:Y:S01]  /*4190*/  LDSM.16.MT88.4 R12, [R236+0x900] ;  /* 0x00090000ec0c783b */ /* 0x000e620000004200 */
[----:B------:R-:W-:-:S02]  /*41a0*/  FFMA.FTZ R41, R29, c[0x0][0x2d0], -R58 ;  /* 0x0000b4001d297a23 */ /* 0x000fc4000001083a */
[----:B------:R-:W-:Y:S01]  /*41b0*/  FFMA.FTZ R2, R2, c[0x0][0x2d0], -R58 ;  /* 0x0000b40002027a23 */ /* 0x000fe2000001083a */
[----:B------:R-:W4:Y:S01]  /*41c0*/  LDSM.16.MT88.4 R8, [R240+0x4900] ;  /* 0x00490000f008783b */ /* 0x000f220000004200 */
[--C-:B------:R-:W-:Y:S02]  /*41d0*/  FFMA.FTZ R39, R39, c[0x0][0x2d0], -R56.reuse ;  /* 0x0000b40027277a23 */ /* 0x100fe40000010838 */
[----:B------:R-:W5:Y:S01]  /*41e0*/  MUFU.EX2 R54, R54 ;  /* 0x0000003600367308 */ /* 0x000f620000000800 */
[----:B---3--:R-:W-:Y:S01]  /*41f0*/  F2FP.PACK_AB R70, R48, R55 ;  /* 0x000000373046723e */ /* 0x008fe200000000ff */
[----:B------:R-:W-:Y:S01]  /*4200*/  LDSM.16.MT88.4 R20, [R238+0x900] ;  /* 0x00090000ee14783b */ /* 0x000fe20000004200 */
[--C-:B------:R-:W-:Y:S02]  /*4210*/  FFMA.FTZ R36, R36, c[0x0][0x2d0], -R56.reuse ;  /* 0x0000b40024247a23 */ /* 0x100fe40000010838 */
[--C-:B------:R-:W-:Y:S01]  /*4220*/  FFMA.FTZ R37, R37, c[0x0][0x2d0], -R56.reuse ;  /* 0x0000b40025257a23 */ /* 0x100fe20000010838 */
[----:B------:R-:W-:Y:S01]  /*4230*/  LDSM.16.MT88.4 R28, [R237+0x4900] ;  /* 0x00490000ed1c783b */ /* 0x000fe20000004200 */
[----:B------:R-:W-:Y:S01]  /*4240*/  FFMA.FTZ R0, R146, c[0x0][0x2d0], -R56 ;  /* 0x0000b40092007a23 */ /* 0x000fe20000010838 */
[----:B------:R-:W-:Y:S01]  /*4250*/  MUFU.EX2 R51, R51 ;  /* 0x0000003300337308 */ /* 0x000fe20000000800 */
[----:B------:R-:W-:-:S02]  /*4260*/  FFMA.FTZ R60, R60, c[0x0][0x2d0], -R58 ;  /* 0x0000b4003c3c7a23 */ /* 0x000fc4000001083a */
[--C-:B------:R-:W-:Y:S02]  /*4270*/  FFMA.FTZ R145, R145, c[0x0][0x2d0], -R58.reuse ;  /* 0x0000b40091917a23 */ /* 0x100fe4000001083a */
[--C-:B------:R-:W-:Y:S02]  /*4280*/  FFMA.FTZ R147, R147, c[0x0][0x2d0], -R58.reuse ;  /* 0x0000b40093937a23 */ /* 0x100fe4000001083a */
[----:B------:R-:W-:Y:S01]  /*4290*/  FFMA.FTZ R62, R62, c[0x0][0x2d0], -R58 ;  /* 0x0000b4003e3e7a23 */ /* 0x000fe2000001083a */
[----:B------:R-:W3:Y:S01]  /*42a0*/  MUFU.EX2 R50, R50 ;  /* 0x0000003200327308 */ /* 0x000ee20000000800 */
[----:B-----5:R-:W-:Y:S01]  /*42b0*/  F2FP.PACK_AB R69, R54, R59 ;  /* 0x0000003b3645723e */ /* 0x020fe200000000ff */
[--C-:B------:R-:W-:Y:S02]  /*42c0*/  FFMA.FTZ R64, R64, c[0x0][0x2d0], -R56.reuse ;  /* 0x0000b40040407a23 */ /* 0x100fe40000010838 */
[--C-:B------:R-:W-:Y:S02]  /*42d0*/  FFMA.FTZ R151, R151, c[0x0][0x2d0], -R56.reuse ;  /* 0x0000b40097977a23 */ /* 0x100fe40000010838 */
[----:B------:R-:W-:-:S02]  /*42e0*/  FFMA.FTZ R144, R144, c[0x0][0x2d0], -R56 ;  /* 0x0000b40090907a23 */ /* 0x000fc40000010838 */
[----:B------:R-:W-:Y:S01]  /*42f0*/  MUFU.EX2 R53, R53 ;  /* 0x0000003500357308 */ /* 0x000fe20000000800 */
[--C-:B------:R-:W-:Y:S02]  /*4300*/  FFMA.FTZ R167, R167, c[0x0][0x2d0], -R58.reuse ;  /* 0x0000b400a7a77a23 */ /* 0x100fe4000001083a */
[----:B------:R-:W-:Y:S02]  /*4310*/  FFMA.FTZ R66, R66, c[0x0][0x2d0], -R58 ;  /* 0x0000b40042427a23 */ /* 0x000fe4000001083a */
[--C-:B------:R-:W-:Y:S02]  /*4320*/  FFMA.FTZ R169, R169, c[0x0][0x2d0], -R56.reuse ;  /* 0x0000b400a9a97a23 */ /* 0x100fe40000010838 */
[----:B------:R-:W-:Y:S01]  /*4330*/  FFMA.FTZ R197, R197, c[0x0][0x2d0], -R56 ;  /* 0x0000b400c5c57a23 */ /* 0x000fe20000010838 */
[----:B---3--:R-:W-:Y:S01]  /*4340*/  F2FP.PACK_AB R71, R50, R51 ;  /* 0x000000333247723e */ /* 0x008fe200000000ff */
[----:B------:R-:W3:Y:S01]  /*4350*/  MUFU.EX2 R46, R46 ;  /* 0x0000002e002e7308 */ /* 0x000ee20000000800 */
[----:B------:R-:W-:-:S02]  /*4360*/  FFMA.FTZ R209, R209, c[0x0][0x2d0], -R58 ;  /* 0x0000b400d1d17a23 */ /* 0x000fc4000001083a */
[----:B------:R-:W-:Y:S02]  /*4370*/  FFMA.FTZ R205, R205, c[0x0][0x2d0], -R58 ;  /* 0x0000b400cdcd7a23 */ /* 0x000fe4000001083a */
[--C-:B------:R-:W-:Y:S01]  /*4380*/  FFMA.FTZ R146, R203, c[0x0][0x2d0], -R56.reuse ;  /* 0x0000b400cb927a23 */ /* 0x100fe20000010838 */
[C---:B------:R-:W-:Y:S01]  /*4390*/  HMMA.16816.F32 R104, R68.reuse, R100, RZ ;  /* 0x000000644468723c */ /* 0x040fe200000018ff */
[--C-:B------:R-:W-:Y:S01]  /*43a0*/  FFMA.FTZ R201, R201, c[0x0][0x2d0], -R56.reuse ;  /* 0x0000b400c9c97a23 */ /* 0x100fe20000010838 */
[----:B------:R-:W-:Y:S01]  /*43b0*/  MUFU.EX2 R49, R49 ;  /* 0x0000003100317308 */ /* 0x000fe20000000800 */
[--C-:B------:R-:W-:Y:S02]  /*43c0*/  FFMA.FTZ R148, R199, c[0x0][0x2d0], -R56.reuse ;  /* 0x0000b400c7947a23 */ /* 0x100fe40000010838 */
[----:B------:R-:W-:Y:S02]  /*43d0*/  FFMA.FTZ R171, R171, c[0x0][0x2d0], -R56 ;  /* 0x0000b400abab7a23 */ /* 0x000fe40000010838 */
[--C-:B------:R-:W-:Y:S01]  /*43e0*/  FFMA.FTZ R150, R165, c[0x0][0x2d0], -R58.reuse ;  /* 0x0000b400a5967a23 */ /* 0x100fe2000001083a */
[----:B------:R-:W-:Y:S01]  /*43f0*/  HMMA.16816.F32 R100, R68, R102, RZ ;  /* 0x000000664464723c */ /* 0x000fe200000018ff */
[--C-:B------:R-:W-:Y:S01]  /*4400*/  FFMA.FTZ R163, R163, c[0x0][0x2d0], -R58.reuse ;  /* 0x0000b400a3a37a23 */ /* 0x100fe2000001083a */
[----:B------:R-:W-:Y:S01]  /*4410*/  MUFU.EX2 R42, R42 ;  /* 0x0000002a002a7308 */ /* 0x000fe20000000800 */
        /* <DEDUP_REMOVED lines=8> */
[----:B------:R-:W-:Y:S01]  /*44a0*/  FADD.FTZ R54, R59, R54 ;  /* 0x000000363b367221 */ /* 0x000fe20000010000 */
[----:B------:R-:W-:Y:S01]  /*44b0*/  HMMA.16816.F32 R120, R68, R116, RZ ;  /* 0x000000744478723c */ /* 0x000fe200000018ff */
[----:B------:R-:W-:Y:S01]  /*44c0*/  FADD.FTZ R52, R57, R52 ;  /* 0x0000003439347221 */ /* 0x000fe20000010000 */
[----:B------:R-:W5:Y:S01]  /*44d0*/  MUFU.EX2 R44, R44 ;  /* 0x0000002c002c7308 */ /* 0x000f620000000800 */
[----:B------:R-:W-:-:S02]  /*44e0*/  FADD.FTZ R51, R51, R54 ;  /* 0x0000003633337221 */ /* 0x000fc40000010000 */
[----:B------:R-:W-:Y:S02]  /*44f0*/  FADD.FTZ R55, R55, R52 ;  /* 0x0000003437377221 */ /* 0x000fe40000010000 */
[----:B------:R-:W-:Y:S01]  /*4500*/  FADD.FTZ R50, R50, R51 ;  /* 0x0000003332327221 */ /* 0x000fe20000010000 */
[C---:B------:R-:W-:Y:S01]  /*4510*/  HMMA.16816.F32 R112, R68.reuse, R108, RZ ;  /* 0x0000006c4470723c */ /* 0x040fe200000018ff */
[----:B------:R-:W-:Y:S01]  /*4520*/  FADD.FTZ R48, R48, R55 ;  /* 0x0000003730307221 */ /* 0x000fe20000010000 */
[----:B------:R-:W-:Y:S06]  /*4530*/  MUFU.EX2 R43, R43 ;  /* 0x0000002b002b7308 */ /* 0x000fec0000000800 */
[C---:B------:R-:W-:Y:S02]  /*4540*/  HMMA.16816.F32 R96, R68.reuse, R92, RZ ;  /* 0x0000005c4460723c */ /* 0x040fe400000018ff */
[----:B------:R-:W1:Y:S06]  /*4550*/  MUFU.EX2 R40, R40 ;  /* 0x0000002800287308 */ /* 0x000e6c0000000800 */
[C---:B------:R-:W-:Y:S02]  /*4560*/  HMMA.16816.F32 R88, R68.reuse, R84, RZ ;  /* 0x000000544458723c */ /* 0x040fe400000018ff */
        /* <DEDUP_REMOVED lines=15> */
[C---:B--2---:R-:W-:Y:S02]  /*4660*/  HMMA.16816.F32 R72, R68.reuse, R4, RZ ;  /* 0x000000044448723c */ /* 0x044fe400000018ff */
[----:B------:R-:W-:Y:S05]  /*4670*/  MUFU.EX2 R60, R60 ;  /* 0x0000003c003c7308 */ /* 0x000fea0000000800 */
[----:B---3--:R-:W-:Y:S01]  /*4680*/  F2FP.PACK_AB R4, R46, R53 ;  /* 0x000000352e04723e */ /* 0x008fe200000000ff */
[----:B------:R-:W-:Y:S01]  /*4690*/  HMMA.16816.F32 R68, R68, R6, RZ ;  /* 0x000000064444723c */ /* 0x000fe200000018ff */
[----:B-----5:R-:W-:Y:S01]  /*46a0*/  F2FP.PACK_AB R5, R44, R47 ;  /* 0x0000002f2c05723e */ /* 0x020fe200000000ff */
[----:B------:R-:W2:Y:S01]  /*46b0*/  MUFU.EX2 R145, R145 ;  /* 0x0000009100917308 */ /* 0x000ea20000000800 */
[----:B------:R-:W-:-:S02]  /*46c0*/  FADD.FTZ R47, R47, R50 ;  /* 0x000000322f2f7221 */ /* 0x000fc40000010000 */
[----:B------:R-:W-:Y:S02]  /*46d0*/  FADD.FTZ R53, R53, R48 ;  /* 0x0000003035357221 */ /* 0x000fe40000010000 */
[----:B------:R-:W-:Y:S01]  /*46e0*/  F2FP.PACK_AB R6, R42, R49 ;  /* 0x000000312a06723e */ /* 0x000fe200000000ff */
[----:B------:R-:W-:Y:S01]  /*46f0*/  FADD.FTZ R44, R44, R47 ;  /* 0x0000002f2c2c7221 */ /* 0x000fe20000010000 */
[----:B-1----:R-:W-:Y:S01]  /*4700*/  F2FP.PACK_AB R7, R40, R43 ;  /* 0x0000002b2807723e */ /* 0x002fe200000000ff */
[----:B------:R-:W-:Y:S01]  /*4710*/  MUFU.EX2 R147, R147 ;  /* 0x0000009300937308 */ /* 0x000fe20000000800 */
[----:B------:R-:W-:Y:S02]  /*4720*/  FADD.FTZ R46, R46, R53 ;  /* 0x000000352e2e7221 */ /* 0x000fe40000010000 */
[----:B------:R-:W-:Y:S02]  /*4730*/  FADD.FTZ R43, R43, R44 ;  /* 0x0000002c2b2b7221 */ /* 0x000fe40000010000 */
[----:B------:R-:W-:Y:S01]  /*4740*/  FADD.FTZ R49, R49, R46 ;  /* 0x0000002e31317221 */ /* 0x000fe20000010000 */
[----:B------:R-:W-:Y:S01]  /*4750*/  HMMA.16816.F32 R104, R4, R12, R104 ;  /* 0x0000000c0468723c */ /* 0x000fe20000001868 */
[----:B------:R-:W-:Y:S01]  /*4760*/  FADD.FTZ R40, R40, R43 ;  /* 0x0000002b28287221 */ /* 0x000fe20000010000 */
[----:B------:R-:W1:Y:S01]  /*4770*/  MUFU.EX2 R62, R62 ;  /* 0x0000003e003e7308 */ /* 0x000e620000000800 */
[----:B------:R-:W-:-:S05]  /*4780*/  FADD.FTZ R42, R42, R49 ;  /* 0x000000312a2a7221 */ /* 0x000fca0000010000 */
[C---:B------:R-:W-:Y:S01]  /*4790*/  HMMA.16816.F32 R100, R4.reuse, R14, R100 ;  /* 0x0000000e0464723c */ /* 0x040fe20000001864 */
[----:B------:R-:W3:Y:S01]  /*47a0*/  LDSM.16.MT88.4 R12, [R236+0x4900] ;  /* 0x00490000ec0c783b */ /* 0x000ee20000004200 */
[----:B------:R-:W-:Y:S06]  /*47b0*/  MUFU.EX2 R64, R64 ;  /* 0x0000004000407308 */ /* 0x000fec0000000800 */
[C---:B----4-:R-:W-:Y:S02]  /*47c0*/  HMMA.16816.F32 R96, R4.reuse, R8, R96 ;  /* 0x000000080460723c */ /* 0x050fe40000001860 */
[----:B------:R-:W4:Y:S06]  /*47d0*/  MUFU.EX2 R151, R151 ;  /* 0x0000009700977308 */ /* 0x000f2c0000000800 */
[C---:B------:R-:W-:Y:S01]  /*47e0*/  HMMA.16816.F32 R92, R4.reuse, R10, R92 ;  /* 0x0000000a045c723c */ /* 0x040fe2000000185c */
[----:B------:R-:W5:Y:S01]  /*47f0*/  LDSM.16.MT88.4 R8, [R236+0x1100] ;  /* 0x00110000ec08783b */ /* 0x000f620000004200 */
[----:B------:R-:W-:Y:S06]  /*4800*/  MUFU.EX2 R167, R167 ;  /* 0x000000a700a77308 */ /* 0x000fec0000000800 */
[C---:B------:R-:W-:Y:S02]  /*4810*/  HMMA.16816.F32 R112, R4.reuse, R16, R112 ;  /* 0x000000100470723c */ /* 0x040fe40000001870 */
[----:B------:R-:W-:Y:S06]  /*4820*/  MUFU.EX2 R66, R66 ;  /* 0x0000004200427308 */ /* 0x000fec0000000800 */
[C---:B------:R-:W-:Y:S01]  /*4830*/  HMMA.16816.F32 R108, R4.reuse, R18, R108 ;  /* 0x00000012046c723c */ /* 0x040fe2000000186c */
[----:B------:R-:W1:Y:S01]  /*4840*/  LDSM.16.MT88.4 R16, [R237+0x1100] ;  /* 0x00110000ed10783b */ /* 0x000e620000004200 */
[----:B------:R-:W-:Y:S06]  /*4850*/  MUFU.EX2 R169, R169 ;  /* 0x000000a900a97308 */ /* 0x000fec0000000800 */
[C---:B------:R-:W-:Y:S02]  /*4860*/  HMMA.16816.F32 R88, R4.reuse, R32, R88 ;  /* 0x000000200458723c */ /* 0x040fe40000001858 */
[----:B------:R-:W-:Y:S06]  /*4870*/  MUFU.EX2 R197, R197 ;  /* 0x000000c500c57308 */ /* 0x000fec0000000800 */
[C---:B---3--:R-:W-:Y:S02]  /*4880*/  HMMA.16816.F32 R72, R4.reuse, R12, R72 ;  /* 0x0000000c0448723c */ /* 0x048fe40000001848 */
[----:B------:R-:W-:Y:S06]  /*4890*/  MUFU.EX2 R209, R209 ;  /* 0x000000d100d17308 */ /* 0x000fec0000000800 */
[C---:B------:R-:W-:Y:S01]  /*48a0*/  HMMA.16816.F32 R68, R4.reuse, R14, R68 ;  /* 0x0000000e0444723c */ /* 0x040fe20000001844 */
[----:B------:R-:W3:Y:S01]  /*48b0*/  LDSM.16.MT88.4 R12, [R240+0x5100] ;  /* 0x00510000f00c783b */ /* 0x000ee20000004200 */
[----:B------:R-:W-:Y:S06]  /*48c0*/  MUFU.EX2 R205, R205 ;  /* 0x000000cd00cd7308 */ /* 0x000fec0000000800 */
[C---:B------:R-:W-:Y:S01]  /*48d0*/  HMMA.16816.F32 R84, R4.reuse, R34, R84 ;  /* 0x000000220454723c */ /* 0x040fe20000001854 */
[----:B------:R-:W1:Y:S01]  /*48e0*/  LDSM.16.MT88.4 R32, [R238+0x5100] ;  /* 0x00510000ee20783b */ /* 0x000e620000004200 */
        /* <DEDUP_REMOVED lines=13> */
[----:B------:R-:W-:Y:S01]  /*49c0*/  HMMA.16816.F32 R76, R4, R30, R76 ;  /* 0x0000001e044c723c */ /* 0x000fe2000000184c */
[----:B------:R-:W2:Y:S01]  /*49d0*/  LDSM.16.MT88.4 R28, [R237+0x5100] ;  /* 0x00510000ed1c783b */ /* 0x000ea20000004200 */
[----:B------:R-:W-:Y:S05]  /*49e0*/  MUFU.EX2 R152, R152 ;  /* 0x0000009800987308 */ /* 0x000fea0000000800 */
[----:B------:R-:W-:Y:S01]  /*49f0*/  F2FP.PACK_AB R4, R38, R45 ;  /* 0x0000002d2604723e */ /* 0x000fe200000000ff */
[----:B------:R-:W-:Y:S01]  /*4a00*/  FADD.FTZ R45, R45, R42 ;  /* 0x0000002a2d2d7221 */ /* 0x000fe20000010000 */
[----:B------:R-:W-:Y:S01]  /*4a10*/  F2FP.PACK_AB R6, R2, R41 ;  /* 0x000000290206723e */ /* 0x000fe200000000ff */
[----:B------:R-:W-:Y:S01]  /*4a20*/  MUFU.EX2 R159, R159 ;  /* 0x0000009f009f7308 */ /* 0x000fe20000000800 */
[----:B------:R-:W-:Y:S01]  /*4a30*/  F2FP.PACK_AB R5, R36, R39 ;  /* 0x000000272405723e */ /* 0x000fe200000000ff */
[----:B------:R-:W-:Y:S01]  /*4a40*/  FADD.FTZ R39, R39, R40 ;  /* 0x0000002827277221 */ /* 0x000fe20000010000 */
[----:B------:R-:W-:Y:S01]  /*4a50*/  F2FP.PACK_AB R7, R0, R37 ;  /* 0x000000250007723e */ /* 0x000fe200000000ff */
[----:B------:R-:W-:-:S02]  /*4a60*/  FADD.FTZ R38, R38, R45 ;  /* 0x0000002d26267221 */ /* 0x000fc40000010000 */
[----:B------:R-:W-:Y:S02]  /*4a70*/  FADD.FTZ R36, R36, R39 ;  /* 0x0000002724247221 */ /* 0x000fe40000010000 */
[----:B------:R-:W-:Y:S01]  /*4a80*/  MUFU.EX2 R154, R154 ;  /* 0x0000009a009a7308 */ /* 0x000fe20000000800 */
[----:B------:R-:W-:Y:S01]  /*4a90*/  FADD.FTZ R41, R41, R38 ;  /* 0x0000002629297221 */ /* 0x000fe20000010000 */
[----:B-----5:R-:W-:Y:S03]  /*4aa0*/  HMMA.16816.F32 R104, R4, R8, R104 ;  /* 0x000000080468723c */ /* 0x020fe60000001868 */
[----:B------:R-:W-:-:S03]  /*4ab0*/  FADD.FTZ R41, R2, R41 ;  /* 0x0000002902297221 */ /* 0x000fc60000010000 */
[----:B------:R-:W-:Y:S02]  /*4ac0*/  MUFU.EX2 R155, R155 ;  /* 0x0000009b009b7308 */ /* 0x000fe40000000800 */
[C---:B------:R-:W-:Y:S01]  /*4ad0*/  HMMA.16816.F32 R100, R4.reuse, R10, R100 ;  /* 0x0000000a0464723c */ /* 0x040fe20000001864 */
[----:B------:R-:W5:Y:S05]  /*4ae0*/  LDSM.16.MT88.4 R8, [R236+0x5100] ;  /* 0x00510000ec08783b */ /* 0x000f6a0000004200 */
[----:B------:R-:W-:Y:S02]  /*4af0*/  MUFU.EX2 R153, R153 ;  /* 0x0000009900997308 */ /* 0x000fe40000000800 */
[C---:B-1----:R-:W-:Y:S06]  /*4b00*/  HMMA.16816.F32 R112, R4.reuse, R16, R112 ;  /* 0x000000100470723c */ /* 0x042fec0000001870 */
[----:B------:R-:W-:Y:S02]  /*4b10*/  MUFU.EX2 R156, R156 ;  /* 0x0000009c009c7308 */ /* 0x000fe40000000800 */
[C---:B------:R-:W-:Y:S01]  /*4b20*/  HMMA.16816.F32 R108, R4.reuse, R18, R108 ;  /* 0x00000012046c723c */ /* 0x040fe2000000186c */
[----:B------:R-:W1:Y:S07]  /*4b30*/  LDSM.16.MT88.4 R16, [R237+0x1900] ;  /* 0x00190000ed10783b */ /* 0x000e6e0000004200 */
[C---:B---3--:R-:W-:Y:S08]  /*4b40*/  HMMA.16816.F32 R96, R4.reuse, R12, R96 ;  /* 0x0000000c0460723c */ /* 0x048ff00000001860 */
[C---:B------:R-:W-:Y:S01]  /*4b50*/  HMMA.16816.F32 R92, R4.reuse, R14, R92 ;  /* 0x0000000e045c723c */ /* 0x040fe2000000185c */
[----:B------:R-:W3:Y:S07]  /*4b60*/  LDSM.16.MT88.4 R12, [R236+0x1900] ;  /* 0x00190000ec0c783b */ /* 0x000eee0000004200 */
[C---:B------:R-:W-:Y:S01]  /*4b70*/  HMMA.16816.F32 R88, R4.reuse, R32, R88 ;  /* 0x000000200458723c */ /* 0x040fe20000001858 */
[----:B------:R1:W-:Y:S06]  /*4b80*/  MUFU.EX2 R32, R144 ;  /* 0x0000009000207308 */ /* 0x0003ec0000000800 */
[----:B------:R-:W-:Y:S01]  /*4b90*/  FFMA.FTZ R33, R142, c[0x0][0x2d0], -R56 ;  /* 0x0000b4008e217a23 */ /* 0x000fe20000010838 */
[----:B------:R-:W-:Y:S01]  /*4ba0*/  HMMA.16816.F32 R128, R4, R24, R128 ;  /* 0x000000180480723c */ /* 0x000fe20000001880 */
[----:B------:R-:W-:-:S04]  /*4bb0*/  FFMA.FTZ R142, R211, c[0x0][0x2d0], -R58 ;  /* 0x0000b400d38e7a23 */ /* 0x000fc8000001083a */
[----:B------:R-:W2:Y:S03]  /*4bc0*/  MUFU.EX2 R33, R33 ;  /* 0x0000002100217308 */ /* 0x000ea60000000800 */
[----:B------:R-:W-:Y:S01]  /*4bd0*/  HMMA.16816.F32 R124, R4, R26, R124 ;  /* 0x0000001a047c723c */ /* 0x000fe2000000187c */
[----:B------:R-:W-:Y:S01]  /*4be0*/  LDSM.16.MT88.4 R24, [R240+0x1900] ;  /* 0x00190000f018783b */ /* 0x000fe20000004200 */
[----:B-1----:R-:W-:-:S03]  /*4bf0*/  FFMA.FTZ R144, R207, c[0x0][0x2d0], -R58 ;  /* 0x0000b400cf907a23 */ /* 0x002fc6000001083a */
[----:B------:R-:W-:Y:S03]  /*4c00*/  MUFU.EX2 R142, R142 ;  /* 0x0000008e008e7308 */ /* 0x000fe60000000800 */
[C---:B------:R-:W-:Y:S05]  /*4c10*/  HMMA.16816.F32 R120, R4.reuse, R20, R120 ;  /* 0x000000140478723c */ /* 0x040fea0000001878 */
[----:B------:R-:W-:Y:S03]  /*4c20*/  MUFU.EX2 R144, R144 ;  /* 0x0000009000907308 */ /* 0x000fe60000000800 */
[C---:B------:R-:W-:Y:S01]  /*4c30*/  HMMA.16816.F32 R116, R4.reuse, R22, R116 ;  /* 0x000000160474723c */ /* 0x040fe20000001874 */
[----:B------:R-:W1:Y:S07]  /*4c40*/  LDSM.16.MT88.4 R20, [R238+0x1900] ;  /* 0x00190000ee14783b */ /* 0x000e6e0000004200 */
[C---:B------:R-:W-:Y:S07]  /*4c50*/  HMMA.16816.F32 R84, R4.reuse, R34, R84 ;  /* 0x000000220454723c */ /* 0x040fee0000001854 */
[--C-:B------:R-:W-:Y:S01]  /*4c60*/  FFMA.FTZ R34, R140, c[0x0][0x2d0], -R58.reuse ;  /* 0x0000b4008c227a23 */ /* 0x100fe2000001083a */
[----:B--2---:R-:W-:Y:S01]  /*4c70*/  HMMA.16816.F32 R80, R4, R28, R80 ;  /* 0x0000001c0450723c */ /* 0x004fe20000001850 */
[----:B------:R-:W-:-:S02]  /*4c80*/  FFMA.FTZ R35, R134, c[0x0][0x2d0], -R58 ;  /* 0x0000b40086237a23 */ /* 0x000fc4000001083a */
[--C-:B------:R-:W-:Y:S02]  /*4c90*/  FFMA.FTZ R134, R219, c[0x0][0x2d0], -R56.reuse ;  /* 0x0000b400db867a23 */ /* 0x100fe40000010838 */
[----:B------:R-:W-:Y:S01]  /*4ca0*/  FFMA.FTZ R140, R217, c[0x0][0x2d0], -R56 ;  /* 0x0000b400d98c7a23 */ /* 0x000fe20000010838 */
[----:B------:R-:W-:Y:S02]  /*4cb0*/  MUFU.EX2 R34, R34 ;  /* 0x0000002200227308 */ /* 0x000fe40000000800 */
[C---:B------:R-:W-:Y:S01]  /*4cc0*/  HMMA.16816.F32 R76, R4.reuse, R30, R76 ;  /* 0x0000001e044c723c */ /* 0x040fe2000000184c */
[----:B------:R-:W-:Y:S05]  /*4cd0*/  LDSM.16.MT88.4 R28, [R237+0x5900] ;  /* 0x00590000ed1c783b */ /* 0x000fea0000004200 */
[----:B------:R-:W2:Y:S02]  /*4ce0*/  MUFU.EX2 R35, R35 ;  /* 0x0000002300237308 */ /* 0x000ea40000000800 */
[C---:B-----5:R-:W-:Y:S06]  /*4cf0*/  HMMA.16816.F32 R72, R4.reuse, R8, R72 ;  /* 0x000000080448723c */ /* 0x060fec0000001848 */
[----:B------:R-:W5:Y:S02]  /*4d00*/  MUFU.EX2 R134, R134 ;  /* 0x0000008600867308 */ /* 0x000f640000000800 */
[----:B------:R-:W-:Y:S01]  /*4d10*/  HMMA.16816.F32 R68, R4, R10, R68 ;  /* 0x0000000a0444723c */ /* 0x000fe20000001844 */
[----:B------:R-:W1:Y:S05]  /*4d20*/  LDSM.16.MT88.4 R8, [R240+0x5900] ;  /* 0x00590000f008783b */ /* 0x000e6a0000004200 */
[----:B------:R-:W1:Y:S01]  /*4d30*/  MUFU.EX2 R140, R140 ;  /* 0x0000008c008c7308 */ /* 0x000e620000000800 */
[----:B------:R-:W-:Y:S01]  /*4d40*/  F2FP.PACK_AB R4, R145, R60 ;  /* 0x0000003c9104723e */ /* 0x000fe200000000ff */
[----:B------:R-:W-:Y:S01]  /*4d50*/  FADD.FTZ R60, R60, R41 ;  /* 0x000000293c3c7221 */ /* 0x000fe20000010000 */
[----:B------:R-:W-:-:S02]  /*4d60*/  F2FP.PACK_AB R6, R62, R147 ;  /* 0x000000933e06723e */ /* 0x000fc400000000ff */
[----:B----4-:R-:W-:Y:S01]  /*4d70*/  F2FP.PACK_AB R5, R151, R64 ;  /* 0x000000409705723e */ /* 0x010fe200000000ff */
[----:B------:R-:W-:Y:S01]  /*4d80*/  FADD.FTZ R60, R145, R60 ;  /* 0x0000003c913c7221 */ /* 0x000fe20000010000 */
[----:B------:R-:W-:-:S03]  /*4d90*/  F2FP.PACK_AB R7, R33, R32 ;  /* 0x000000202107723e */ /* 0x000fc600000000ff */
[----:B------:R-:W-:-:S04]  /*4da0*/  FADD.FTZ R147, R147, R60 ;  /* 0x0000003c93937221 */ /* 0x000fc80000010000 */
[----:B------:R-:W-:Y:S01]  /*4db0*/  HMMA.16816.F32 R112, R4, R16, R112 ;  /* 0x000000100470723c */ /* 0x000fe20000001870 */
[----:B------:R-:W-:-:S07]  /*4dc0*/  FADD.FTZ R147, R62, R147 ;  /* 0x000000933e937221 */ /* 0x000fce0000010000 */
[C---:B------:R-:W-:Y:S01]  /*4dd0*/  HMMA.16816.F32 R108, R4.reuse, R18, R108 ;  /* 0x00000012046c723c */ /* 0x040fe2000000186c */
[----:B------:R-:W4:Y:S07]  /*4de0*/  LDSM.16.MT88.4 R16, [R238+0x5900] ;  /* 0x00590000ee10783b */ /* 0x000f2e0000004200 */
[C---:B---3--:R-:W-:Y:S08]  /*4df0*/  HMMA.16816.F32 R104, R4.reuse, R12, R104 ;  /* 0x0000000c0468723c */ /* 0x048ff00000001868 */
[C---:B------:R-:W-:Y:S01]  /*4e00*/  HMMA.16816.F32 R100, R4.reuse, R14, R100 ;  /* 0x0000000e0464723c */ /* 0x040fe20000001864 */
[----:B------:R-:W3:Y:S07]  /*4e10*/  LDSM.16.MT88.4 R12, [R236+0x5900] ;  /* 0x00590000ec0c783b */ /* 0x000eee0000004200 */
[C---:B-1----:R-:W-:Y:S08]  /*4e20*/  HMMA.16816.F32 R120, R4.reuse, R20, R120 ;  /* 0x000000140478723c */ /* 0x042ff00000001878 */
[C---:B------:R-:W-:Y:S01]  /*4e30*/  HMMA.16816.F32 R116, R4.reuse, R22, R116 ;  /* 0x000000160474723c */ /* 0x040fe20000001874 */
[----:B------:R-:W-:Y:S07]  /*4e40*/  LDSM.16.MT88.4 R20, [R237+0x2100] ;  /* 0x00210000ed14783b */ /* 0x000fee0000004200 */
[C---:B------:R-:W-:Y:S08]  /*4e50*/  HMMA.16816.F32 R96, R4.reuse, R8, R96 ;  /* 0x000000080460723c */ /* 0x040ff00000001860 */
[C---:B------:R-:W-:Y:S01]  /*4e60*/  HMMA.16816.F32 R92, R4.reuse, R10, R92 ;  /* 0x0000000a045c723c */ /* 0x040fe2000000185c */
[----:B------:R-:W1:Y:S07]  /*4e70*/  LDSM.16.MT88.4 R8, [R238+0x2100] ;  /* 0x00210000ee08783b */ /* 0x000e6e0000004200 */
[C---:B----4-:R-:W-:Y:S08]  /*4e80*/  HMMA.16816.F32 R88, R4.reuse, R16, R88 ;  /* 0x000000100458723c */ /* 0x050ff00000001858 */
[C---:B------:R-:W-:Y:S01]  /*4e90*/  HMMA.16816.F32 R84, R4.reuse, R18, R84 ;  /* 0x000000120454723c */ /* 0x040fe20000001854 */
[----:B------:R-:W4:Y:S07]  /*4ea0*/  LDSM.16.MT88.4 R16, [R236+0x2100] ;  /* 0x00210000ec10783b */ /* 0x000f2e0000004200 */
[C---:B---3--:R-:W-:Y:S08]  /*4eb0*/  HMMA.16816.F32 R72, R4.reuse, R12, R72 ;  /* 0x0000000c0448723c */ /* 0x048ff00000001848 */
[C---:B------:R-:W-:Y:S01]  /*4ec0*/  HMMA.16816.F32 R68, R4.reuse, R14, R68 ;  /* 0x0000000e0444723c */ /* 0x040fe20000001844 */
[----:B------:R-:W3:Y:S07]  /*4ed0*/  LDSM.16.MT88.4 R12, [R240+0x6100] ;  /* 0x00610000f00c783b */ /* 0x000eee0000004200 */
[C---:B------:R-:W-:Y:S08]  /*4ee0*/  HMMA.16816.F32 R128, R4.reuse, R24, R128 ;  /* 0x000000180480723c */ /* 0x040ff00000001880 */
[C---:B------:R-:W-:Y:S01]  /*4ef0*/  HMMA.16816.F32 R124, R4.reuse, R26, R124 ;  /* 0x0000001a047c723c */ /* 0x040fe2000000187c */
[----:B------:R-:W3:Y:S07]  /*4f00*/  LDSM.16.MT88.4 R24, [R240+0x2100] ;  /* 0x00210000f018783b */ /* 0x000eee0000004200 */
[C---:B------:R-:W-:Y:S08]  /*4f10*/  HMMA.16816.F32 R80, R4.reuse, R28, R80 ;  /* 0x0000001c0450723c */ /* 0x040ff00000001850 */
[----:B------:R-:W-:Y:S01]  /*4f20*/  HMMA.16816.F32 R76, R4, R30, R76 ;  /* 0x0000001e044c723c */ /* 0x000fe2000000184c */
[----:B------:R-:W-:Y:S06]  /*4f30*/  LDSM.16.MT88.4 R28, [R237+0x6100] ;  /* 0x00610000ed1c783b */ /* 0x000fec0000004200 */
[----:B--2---:R-:W-:Y:S01]  /*4f40*/  F2FP.PACK_AB R4, R35, R34 ;  /* 0x000000222304723e */ /* 0x004fe200000000ff */
[----:B------:R-:W-:Y:S01]  /*4f50*/  FADD.FTZ R34, R34, R147 ;  /* 0x0000009322227221 */ /* 0x000fe20000010000 */
[----:B------:R-:W-:-:S02]  /*4f60*/  F2FP.PACK_AB R6, R66, R167 ;  /* 0x000000a74206723e */ /* 0x000fc400000000ff */
[----:B-----5:R-:W-:Y:S01]  /*4f70*/  F2FP.PACK_AB R5, R169, R134 ;  /* 0x00000086a905723e */ /* 0x020fe200000000ff */
[----:B------:R-:W-:Y:S01]  /*4f80*/  FADD.FTZ R34, R35, R34 ;  /* 0x0000002223227221 */ /* 0x000fe20000010000 */
[----:B------:R-:W-:-:S03]  /*4f90*/  F2FP.PACK_AB R7, R197, R140 ;  /* 0x0000008cc507723e */ /* 0x000fc600000000ff */
[----:B------:R-:W-:-:S04]  /*4fa0*/  FADD.FTZ R167, R167, R34 ;  /* 0x00000022a7a77221 */ /* 0x000fc80000010000 */
[----:B-1----:R-:W-:Y:S01]  /*4fb0*/  HMMA.16816.F32 R120, R4, R8, R120 ;  /* 0x000000080478723c */ /* 0x002fe20000001878 */
[----:B------:R-:W-:-:S07]  /*4fc0*/  FADD.FTZ R167, R66, R167 ;  /* 0x000000a742a77221 */ /* 0x000fce0000010000 */
[C---:B------:R-:W-:Y:S01]  /*4fd0*/  HMMA.16816.F32 R116, R4.reuse, R10, R116 ;  /* 0x0000000a0474723c */ /* 0x040fe20000001874 */
[----:B------:R-:W1:Y:S07]  /*4fe0*/  LDSM.16.MT88.4 R8, [R238+0x6100] ;  /* 0x00610000ee08783b */ /* 0x000e6e0000004200 */
[C---:B------:R-:W-:Y:S08]  /*4ff0*/  HMMA.16816.F32 R112, R4.reuse, R20, R112 ;  /* 0x000000140470723c */ /* 0x040ff00000001870 */
[C---:B------:R-:W-:Y:S01]  /*5000*/  HMMA.16816.F32 R108, R4.reuse, R22, R108 ;  /* 0x00000016046c723c */ /* 0x040fe2000000186c */
[----:B------:R-:W2:Y:S07]  /*5010*/  LDSM.16.MT88.4 R20, [R236+0x6100] ;  /* 0x00610000ec14783b */ /* 0x000eae0000004200 */
        /* <DEDUP_REMOVED lines=8> */
[----:B------:R-:W-:Y:S07]  /*50a0*/  LDSM.16.MT88.4 R24, [R238+0x2900] ;  /* 0x00290000ee18783b */ /* 0x000fee0000004200 */
[C---:B-1----:R-:W-:Y:S08]  /*50b0*/  HMMA.16816.F32 R88, R4.reuse, R8, R88 ;  /* 0x000000080458723c */ /* 0x042ff00000001858 */
[C---:B------:R-:W-:Y:S01]  /*50c0*/  HMMA.16816.F32 R84, R4.reuse, R10, R84 ;  /* 0x0000000a0454723c */ /* 0x040fe20000001854 */
[----:B------:R-:W1:Y:S07]  /*50d0*/  LDSM.16.MT88.4 R8, [R236+0x2900] ;  /* 0x00290000ec08783b */ /* 0x000e6e0000004200 */
[C---:B------:R-:W-:Y:S08]  /*50e0*/  HMMA.16816.F32 R80, R4.reuse, R28, R80 ;  /* 0x0000001c0450723c */ /* 0x040ff00000001850 */
[C---:B------:R-:W-:Y:S01]  /*50f0*/  HMMA.16816.F32 R76, R4.reuse, R30, R76 ;  /* 0x0000001e044c723c */ /* 0x040fe2000000184c */
[----:B------:R-:W-:Y:S07]  /*5100*/  LDSM.16.MT88.4 R28, [R240+0x3100] ;  /* 0x00310000f01c783b */ /* 0x000fee0000004200 */
[C---:B--2---:R-:W-:Y:S08]  /*5110*/  HMMA.16816.F32 R72, R4.reuse, R20, R72 ;  /* 0x000000140448723c */ /* 0x044ff00000001848 */
[----:B------:R-:W-:Y:S01]  /*5120*/  HMMA.16816.F32 R68, R4, R22, R68 ;  /* 0x000000160444723c */ /* 0x000fe20000001844 */
[----:B------:R-:W2:Y:S06]  /*5130*/  LDSM.16.MT88.4 R20, [R240+0x6900] ;  /* 0x00690000f014783b */ /* 0x000eac0000004200 */
[----:B------:R-:W-:Y:S01]  /*5140*/  F2FP.PACK_AB R4, R209, R142 ;  /* 0x0000008ed104723e */ /* 0x000fe200000000ff */
[----:B------:R-:W-:Y:S01]  /*5150*/  FADD.FTZ R142, R142, R167 ;  /* 0x000000a78e8e7221 */ /* 0x000fe20000010000 */
[----:B------:R-:W-:-:S02]  /*5160*/  F2FP.PACK_AB R6, R205, R144 ;  /* 0x00000090cd06723e */ /* 0x000fc400000000ff */
[----:B------:R-:W-:Y:S01]  /*5170*/  F2FP.PACK_AB R5, R201, R146 ;  /* 0x00000092c905723e */ /* 0x000fe200000000ff */
[----:B------:R-:W-:Y:S01]  /*5180*/  FADD.FTZ R209, R209, R142 ;  /* 0x0000008ed1d17221 */ /* 0x000fe20000010000 */
[----:B------:R-:W-:-:S03]  /*5190*/  F2FP.PACK_AB R7, R171, R148 ;  /* 0x00000094ab07723e */ /* 0x000fc600000000ff */
[----:B------:R-:W-:-:S04]  /*51a0*/  FADD.FTZ R144, R144, R209 ;  /* 0x000000d190907221 */ /* 0x000fc80000010000 */
[----:B----4-:R-:W-:Y:S01]  /*51b0*/  HMMA.16816.F32 R128, R4, R16, R128 ;  /* 0x000000100480723c */ /* 0x010fe20000001880 */
        /* <DEDUP_REMOVED lines=8> */
[----:B------:R-:W1:Y:S07]  /*5240*/  LDSM.16.MT88.4 R8, [R236+0x6900] ;  /* 0x00690000ec08783b */ /* 0x000e6e0000004200 */
[C---:B--2---:R-:W-:Y:S08]  /*5250*/  HMMA.16816.F32 R96, R4.reuse, R20, R96 ;  /* 0x000000140460723c */ /* 0x044ff00000001860 */
[C---:B----4-:R-:W-:Y:S08]  /*5260*/  HMMA.16816.F32 R88, R4.reuse, R16, R88 ;  /* 0x000000100458723c */ /* 0x050ff00000001858 */
[C---:B------:R-:W-:Y:S01]  /*5270*/  HMMA.16816.F32 R84, R4.reuse, R18, R84 ;  /* 0x000000120454723c */ /* 0x040fe20000001854 */
[----:B------:R-:W2:Y:S07]  /*5280*/  LDSM.16.MT88.4 R16, [R236+0x3100] ;  /* 0x00310000ec10783b */ /* 0x000eae0000004200 */
[C---:B---3--:R-:W-:Y:S08]  /*5290*/  HMMA.16816.F32 R80, R4.reuse, R12, R80 ;  /* 0x0000000c0450723c */ /* 0x048ff00000001850 */
[C---:B------:R-:W-:Y:S01]  /*52a0*/  HMMA.16816.F32 R76, R4.reuse, R14, R76 ;  /* 0x0000000e044c723c */ /* 0x040fe2000000184c */
[----:B------:R-:W3:Y:S07]  /*52b0*/  LDSM.16.MT88.4 R12, [R240+0x7100] ;  /* 0x00710000f00c783b */ /* 0x000eee0000004200 */
[C---:B------:R-:W-:Y:S01]  /*52c0*/  HMMA.16816.F32 R92, R4.reuse, R22, R92 ;  /* 0x00000016045c723c */ /* 0x040fe2000000185c */
[----:B------:R-:W4:Y:S07]  /*52d0*/  LDSM.16.MT88.4 R20, [R237+0x3100] ;  /* 0x00310000ed14783b */ /* 0x000f2e0000004200 */
[C---:B------:R-:W-:Y:S08]  /*52e0*/  HMMA.16816.F32 R120, R4.reuse, R24, R120 ;  /* 0x000000180478723c */ /* 0x040ff00000001878 */
[C---:B------:R-:W-:Y:S01]  /*52f0*/  HMMA.16816.F32 R116, R4.reuse, R26, R116 ;  /* 0x0000001a0474723c */ /* 0x040fe20000001874 */
[----:B------:R-:W5:Y:S07]  /*5300*/  LDSM.16.MT88.4 R24, [R238+0x3100] ;  /* 0x00310000ee18783b */ /* 0x000f6e0000004200 */
[C---:B-1----:R-:W-:Y:S08]  /*5310*/  HMMA.16816.F32 R72, R4.reuse, R8, R72 ;  /* 0x000000080448723c */ /* 0x042ff00000001848 */
[----:B------:R-:W-:Y:S01]  /*5320*/  HMMA.16816.F32 R68, R4, R10, R68 ;  /* 0x0000000a0444723c */ /* 0x000fe20000001844 */
[----:B------:R-:W1:Y:S06]  /*5330*/  LDSM.16.MT88.4 R8, [R238+0x7100] ;  /* 0x00710000ee08783b */ /* 0x000e6c0000004200 */
[----:B------:R-:W-:Y:S01]  /*5340*/  F2FP.PACK_AB R4, R163, R150 ;  /* 0x00000096a304723e */ /* 0x000fe200000000ff */
[----:B------:R-:W-:Y:S01]  /*5350*/  FADD.FTZ R150, R150, R205 ;  /* 0x000000cd96967221 */ /* 0x000fe20000010000 */
[----:B------:R-:W-:-:S02]  /*5360*/  F2FP.PACK_AB R6, R159, R152 ;  /* 0x000000989f06723e */ /* 0x000fc400000000ff */
[----:B------:R-:W-:Y:S01]  /*5370*/  F2FP.PACK_AB R5, R155, R154 ;  /* 0x0000009a9b05723e */ /* 0x000fe200000000ff */
[----:B------:R-:W-:Y:S01]  /*5380*/  FADD.FTZ R163, R163, R150 ;  /* 0x00000096a3a37221 */ /* 0x000fe20000010000 */
[----:B------:R-:W-:-:S03]  /*5390*/  F2FP.PACK_AB R7, R156, R153 ;  /* 0x000000999c07723e */ /* 0x000fc600000000ff */
[----:B------:R-:W-:-:S04]  /*53a0*/  FADD.FTZ R152, R152, R163 ;  /* 0x000000a398987221 */ /* 0x000fc80000010000 */
[----:B--2---:R-:W-:Y:S01]  /*53b0*/  HMMA.16816.F32 R104, R4, R16, R104 ;  /* 0x000000100468723c */ /* 0x004fe20000001868 */
[----:B------:R-:W-:-:S07]  /*53c0*/  FADD.FTZ R159, R159, R152 ;  /* 0x000000989f9f7221 */ /* 0x000fce0000010000 */
[C---:B------:R-:W-:Y:S01]  /*53d0*/  HMMA.16816.F32 R100, R4.reuse, R18, R100 ;  /* 0x000000120464723c */ /* 0x040fe20000001864 */
[----:B------:R-:W2:Y:S07]  /*53e0*/  LDSM.16.MT88.4 R16, [R237+0x7100] ;  /* 0x00710000ed10783b */ /* 0x000eae0000004200 */
[C---:B---3--:R-:W-:Y:S08]  /*53f0*/  HMMA.16816.F32 R96, R4.reuse, R12, R96 ;  /* 0x0000000c0460723c */ /* 0x048ff00000001860 */
[C---:B------:R-:W-:Y:S01]  /*5400*/  HMMA.16816.F32 R92, R4.reuse, R14, R92 ;  /* 0x0000000e045c723c */ /* 0x040fe2000000185c */
[----:B------:R-:W3:Y:S07]  /*5410*/  LDSM.16.MT88.4 R12, [R236+0x7100] ;  /* 0x00710000ec0c783b */ /* 0x000eee0000004200 */
[C---:B----4-:R-:W-:Y:S08]  /*5420*/  HMMA.16816.F32 R112, R4.reuse, R20, R112 ;  /* 0x000000140470723c */ /* 0x050ff00000001870 */
[C---:B------:R-:W-:Y:S01]  /*5430*/  HMMA.16816.F32 R108, R4.reuse, R22, R108 ;  /* 0x00000016046c723c */ /* 0x040fe2000000186c */
[----:B------:R-:W4:Y:S07]  /*5440*/  LDSM.16.MT88.4 R20, [R240+0x3900] ;  /* 0x00390000f014783b */ /* 0x000f2e0000004200 */
[C---:B------:R-:W-:Y:S07]  /*5450*/  HMMA.16816.F32 R128, R4.reuse, R28, R128 ;  /* 0x0000001c0480723c */ /* 0x040fee0000001880 */
[--C-:B------:R-:W-:Y:S01]  /*5460*/  FFMA.FTZ R28, R67, c[0x0][0x2d0], -R56.reuse ;  /* 0x0000b400431c7a23 */ /* 0x100fe20000010838 */
[----:B------:R-:W-:Y:S01]  /*5470*/  HMMA.16816.F32 R124, R4, R30, R124 ;  /* 0x0000001e047c723c */ /* 0x000fe2000000187c */
[----:B------:R-:W-:-:S04]  /*5480*/  FFMA.FTZ R29, R65, c[0x0][0x2d0], -R56 ;  /* 0x0000b400411d7a23 */ /* 0x000fc80000010838 */
[----:B------:R-:W-:Y:S02]  /*5490*/  MUFU.EX2 R28, R28 ;  /* 0x0000001c001c7308 */ /* 0x000fe40000000800 */
[--C-:B------:R-:W-:Y:S01]  /*54a0*/  FFMA.FTZ R30, R63, c[0x0][0x2d0], -R56.reuse ;  /* 0x0000b4003f1e7a23 */ /* 0x100fe20000010838 */
[----:B-----5:R-:W-:Y:S01]  /*54b0*/  HMMA.16816.F32 R120, R4, R24, R120 ;  /* 0x000000180478723c */ /* 0x020fe20000001878 */
[----:B------:R-:W-:-:S04]  /*54c0*/  FFMA.FTZ R31, R61, c[0x0][0x2d0], -R56 ;  /* 0x0000b4003d1f7a23 */ /* 0x000fc80000010838 */
[----:B------:R-:W-:Y:S02]  /*54d0*/  MUFU.EX2 R29, R29 ;  /* 0x0000001d001d7308 */ /* 0x000fe40000000800 */
[--C-:B------:R-:W-:Y:S01]  /*54e0*/  FFMA.FTZ R24, R143, c[0x0][0x2d0], -R58.reuse ;  /* 0x0000b4008f187a23 */ /* 0x100fe2000001083a */
[----:B------:R-:W-:Y:S01]  /*54f0*/  HMMA.16816.F32 R116, R4, R26, R116 ;  /* 0x0000001a0474723c */ /* 0x000fe20000001874 */
[----:B------:R-:W-:-:S04]  /*5500*/  FFMA.FTZ R25, R141, c[0x0][0x2d0], -R58 ;  /* 0x0000b4008d197a23 */ /* 0x000fc8000001083a */
[----:B------:R-:W-:Y:S02]  /*5510*/  MUFU.EX2 R24, R24 ;  /* 0x0000001800187308 */ /* 0x000fe40000000800 */
[--C-:B------:R-:W-:Y:S01]  /*5520*/  FFMA.FTZ R26, R135, c[0x0][0x2d0], -R58.reuse ;  /* 0x0000b400871a7a23 */ /* 0x100fe2000001083a */
[----:B-1----:R-:W-:Y:S01]  /*5530*/  HMMA.16816.F32 R88, R4, R8, R88 ;  /* 0x000000080458723c */ /* 0x002fe20000001858 */
[----:B------:R-:W-:-:S04]  /*5540*/  FFMA.FTZ R27, R133, c[0x0][0x2d0], -R58 ;  /* 0x0000b400851b7a23 */ /* 0x000fc8000001083a */
[----:B------:R-:W1:Y:S03]  /*5550*/  MUFU.EX2 R25, R25 ;  /* 0x0000001900197308 */ /* 0x000e660000000800 */
[C---:B------:R-:W-:Y:S01]  /*5560*/  HMMA.16816.F32 R84, R4.reuse, R10, R84 ;  /* 0x0000000a0454723c */ /* 0x040fe20000001854 */
[----:B------:R-:W5:Y:S04]  /*5570*/  LDSM.16.MT88.4 R8, [R238+0x3900] ;  /* 0x00390000ee08783b */ /* 0x000f680000004200 */
[----:B------:R-:W-:Y:S03]  /*5580*/  MUFU.EX2 R26, R26 ;  /* 0x0000001a001a7308 */ /* 0x000fe60000000800 */
[C---:B--2---:R-:W-:Y:S05]  /*5590*/  HMMA.16816.F32 R80, R4.reuse, R16, R80 ;  /* 0x000000100450723c */ /* 0x044fea0000001850 */
[----:B------:R-:W2:Y:S03]  /*55a0*/  MUFU.EX2 R27, R27 ;  /* 0x0000001b001b7308 */ /* 0x000ea60000000800 */
[C---:B------:R-:W-:Y:S01]  /*55b0*/  HMMA.16816.F32 R76, R4.reuse, R18, R76 ;  /* 0x00000012044c723c */ /* 0x040fe2000000184c */
[----:B------:R-:W5:Y:S04]  /*55c0*/  LDSM.16.MT88.4 R16, [R237+0x3900] ;  /* 0x00390000ed10783b */ /* 0x000f680000004200 */
[----:B------:R-:W-:Y:S03]  /*55d0*/  MUFU.EX2 R30, R30 ;  /* 0x0000001e001e7308 */ /* 0x000fe60000000800 */
[C---:B---3--:R-:W-:Y:S05]  /*55e0*/  HMMA.16816.F32 R72, R4.reuse, R12, R72 ;  /* 0x0000000c0448723c */ /* 0x048fea0000001848 */
[----:B------:R-:W3:Y:S03]  /*55f0*/  MUFU.EX2 R31, R31 ;  /* 0x0000001f001f7308 */ /* 0x000ee60000000800 */
[----:B------:R-:W-:Y:S01]  /*5600*/  HMMA.16816.F32 R68, R4, R14, R68 ;  /* 0x0000000e0444723c */ /* 0x000fe20000001844 */
[----:B------:R-:W5:Y:S06]  /*5610*/  LDSM.16.MT88.4 R12, [R236+0x3900] ;  /* 0x00390000ec0c783b */ /* 0x000f6c0000004200 */
[----:B-1----:R-:W-:Y:S01]  /*5620*/  F2FP.PACK_AB R4, R25, R24 ;  /* 0x000000181904723e */ /* 0x002fe200000000ff */
[----:B------:R-:W-:Y:S01]  /*5630*/  FADD.FTZ R24, R24, R159 ;  /* 0x0000009f18187221 */ /* 0x000fe20000010000 */
[----:B--2---:R-:W-:-:S02]  /*5640*/  F2FP.PACK_AB R6, R27, R26 ;  /* 0x0000001a1b06723e */ /* 0x004fc400000000ff */
[----:B------:R-:W-:Y:S01]  /*5650*/  F2FP.PACK_AB R5, R29, R28 ;  /* 0x0000001c1d05723e */ /* 0x000fe200000000ff */
[----:B------:R-:W-:Y:S01]  /*5660*/  FADD.FTZ R25, R25, R24 ;  /* 0x0000001819197221 */ /* 0x000fe20000010000 */
[----:B---3--:R-:W-:-:S03]  /*5670*/  F2FP.PACK_AB R7, R31, R30 ;  /* 0x0000001e1f07723e */ /* 0x008fc600000000ff */
[----:B------:R-:W-:-:S04]  /*5680*/  FADD.FTZ R26, R26, R25 ;  /* 0x000000191a1a7221 */ /* 0x000fc80000010000 */
[----:B----4-:R-:W-:Y:S01]  /*5690*/  HMMA.16816.F32 R128, R4, R20, R128 ;  /* 0x000000140480723c */ /* 0x010fe20000001880 */
[----:B------:R-:W-:-:S06]  /*56a0*/  FADD.FTZ R2, R27, R26 ;  /* 0x0000001a1b027221 */ /* 0x000fcc0000010000 */
[----:B------:R-:W-:Y:S01]  /*56b0*/  FADD.FTZ R21, R37, R36 ;  /* 0x0000002425157221 */ /* 0x000fe20000010000 */
[----:B-----5:R-:W-:Y:S03]  /*56c0*/  HMMA.16816.F32 R120, R4, R8, R120 ;  /* 0x000000080478723c */ /* 0x020fe60000001878 */
[----:B------:R-:W-:-:S04]  /*56d0*/  FADD.FTZ R21, R0, R21 ;  /* 0x0000001500157221 */ /* 0x000fc80000010000 */
[----:B------:R-:W-:Y:S01]  /*56e0*/  FADD.FTZ R64, R64, R21 ;  /* 0x0000001540407221 */ /* 0x000fe20000010000 */
[----:B------:R-:W-:Y:S01]  /*56f0*/  HMMA.16816.F32 R116, R4, R10, R116 ;  /* 0x0000000a0474723c */ /* 0x000fe20000001874 */
[----:B------:R-:W1:Y:S02]  /*5700*/  LDSM.16.MT88.4 R8, [R240+0x7900] ;  /* 0x00790000f008783b */ /* 0x000e640000004200 */
[----:B------:R-:W-:-:S04]  /*5710*/  FADD.FTZ R151, R151, R64 ;  /* 0x0000004097977221 */ /* 0x000fc80000010000 */
[----:B------:R-:W-:Y:S01]  /*5720*/  FADD.FTZ R32, R32, R151 ;  /* 0x0000009720207221 */ /* 0x000fe20000010000 */
[----:B------:R-:W-:Y:S03]  /*5730*/  HMMA.16816.F32 R112, R4, R16, R112 ;  /* 0x000000100470723c */ /* 0x000fe60000001870 */
[----:B------:R-:W-:-:S04]  /*5740*/  FADD.FTZ R33, R33, R32 ;  /* 0x0000002021217221 */ /* 0x000fc80000010000 */
[----:B------:R-:W-:Y:S01]  /*5750*/  FADD.FTZ R134, R134, R33 ;  /* 0x0000002186867221 */ /* 0x000fe20000010000 */
[----:B------:R-:W-:Y:S01]  /*5760*/  HMMA.16816.F32 R108, R4, R18, R108 ;  /* 0x00000012046c723c */ /* 0x000fe2000000186c */
[----:B------:R-:W2:Y:S02]  /*5770*/  LDSM.16.MT88.4 R16, [R238+0x7900] ;  /* 0x00790000ee10783b */ /* 0x000ea40000004200 */
[----:B------:R-:W-:-:S04]  /*5780*/  FADD.FTZ R169, R169, R134 ;  /* 0x00000086a9a97221 */ /* 0x000fc80000010000 */
[----:B------:R-:W-:Y:S01]  /*5790*/  FADD.FTZ R140, R140, R169 ;  /* 0x000000a98c8c7221 */ /* 0x000fe20000010000 */
[----:B------:R-:W-:Y:S03]  /*57a0*/  HMMA.16816.F32 R104, R4, R12, R104 ;  /* 0x0000000c0468723c */ /* 0x000fe60000001868 */
[----:B------:R-:W-:-:S04]  /*57b0*/  FADD.FTZ R197, R197, R140 ;  /* 0x0000008cc5c57221 */ /* 0x000fc80000010000 */
[----:B------:R-:W-:Y:S01]  /*57c0*/  FADD.FTZ R146, R146, R197 ;  /* 0x000000c592927221 */ /* 0x000fe20000010000 */
[----:B------:R-:W-:Y:S01]  /*57d0*/  HMMA.16816.F32 R100, R4, R14, R100 ;  /* 0x0000000e0464723c */ /* 0x000fe20000001864 */
[----:B------:R-:W3:Y:S02]  /*57e0*/  LDSM.16.MT88.4 R12, [R237+0x7900] ;  /* 0x00790000ed0c783b */ /* 0x000ee40000004200 */
[----:B------:R-:W-:-:S04]  /*57f0*/  FADD.FTZ R201, R201, R146 ;  /* 0x00000092c9c97221 */ /* 0x000fc80000010000 */
[----:B------:R-:W-:Y:S01]  /*5800*/  FADD.FTZ R148, R148, R201 ;  /* 0x000000c994947221 */ /* 0x000fe20000010000 */
[----:B------:R-:W-:Y:S03]  /*5810*/  HMMA.16816.F32 R124, R4, R22, R124 ;  /* 0x00000016047c723c */ /* 0x000fe6000000187c */
[----:B------:R-:W-:-:S04]  /*5820*/  FADD.FTZ R171, R171, R148 ;  /* 0x00000094abab7221 */ /* 0x000fc80000010000 */
[----:B------:R-:W-:Y:S01]  /*5830*/  FADD.FTZ R154, R154, R171 ;  /* 0x000000ab9a9a7221 */ /* 0x000fe20000010000 */
[----:B-1----:R-:W-:Y:S03]  /*5840*/  HMMA.16816.F32 R96, R4, R8, R96 ;  /* 0x000000080460723c */ /* 0x002fe60000001860 */
[----:B------:R-:W-:-:S04]  /*5850*/  FADD.FTZ R154, R155, R154 ;  /* 0x0000009a9b9a7221 */ /* 0x000fc80000010000 */
[----:B------:R-:W-:Y:S01]  /*5860*/  FADD.FTZ R153, R153, R154 ;  /* 0x0000009a99997221 */ /* 0x000fe20000010000 */
[----:B------:R-:W-:Y:S01]  /*5870*/  HMMA.16816.F32 R92, R4, R10, R92 ;  /* 0x0000000a045c723c */ /* 0x000fe2000000185c */
[----:B------:R-:W1:Y:S02]  /*5880*/  LDSM.16.MT88.4 R8, [R236+0x7900] ;  /* 0x00790000ec08783b */ /* 0x000e640000004200 */
[----:B------:R-:W-:-:S04]  /*5890*/  FADD.FTZ R153, R156, R153 ;  /* 0x000000999c997221 */ /* 0x000fc80000010000 */
[----:B------:R-:W-:Y:S01]  /*58a0*/  FADD.FTZ R28, R28, R153 ;  /* 0x000000991c1c7221 */ /* 0x000fe20000010000 */
[----:B--2---:R-:W-:Y:S03]  /*58b0*/  HMMA.16816.F32 R88, R4, R16, R88 ;  /* 0x000000100458723c */ /* 0x004fe60000001858 */
[----:B------:R-:W-:-:S04]  /*58c0*/  FADD.FTZ R29, R29, R28 ;  /* 0x0000001c1d1d7221 */ /* 0x000fc80000010000 */
[----:B------:R-:W-:Y:S01]  /*58d0*/  FADD.FTZ R30, R30, R29 ;  /* 0x0000001d1e1e7221 */ /* 0x000fe20000010000 */
[----:B------:R-:W-:Y:S03]  /*58e0*/  HMMA.16816.F32 R84, R4, R18, R84 ;  /* 0x000000120454723c */ /* 0x000fe60000001854 */
[----:B------:R-:W-:-:S05]  /*58f0*/  FADD.FTZ R0, R31, R30 ;  /* 0x0000001e1f007221 */ /* 0x000fca0000010000 */
[----:B------:R2:W-:Y:S01]  /*5900*/  STL [R1+0xc], R0 ;  /* 0x00000c0001007387 */ /* 0x0005e20000100800 */
[C---:B---3--:R-:W-:Y:S03]  /*5910*/  HMMA.16816.F32 R80, R4.reuse, R12, R80 ;  /* 0x0000000c0450723c */ /* 0x048fe60000001850 */
[----:B------:R2:W-:Y:S05]  /*5920*/  STL [R1+0x10], R2 ;  /* 0x0000100201007387 */ /* 0x0005ea0000100800 */
[C---:B------:R-:W-:Y:S08]  /*5930*/  HMMA.16816.F32 R76, R4.reuse, R14, R76 ;  /* 0x0000000e044c723c */ /* 0x040ff0000000184c */
[C---:B-1----:R-:W-:Y:S08]  /*5940*/  HMMA.16816.F32 R72, R4.reuse, R8, R72 ;  /* 0x000000080448723c */ /* 0x042ff00000001848 */
[----:B------:R-:W-:Y:S01]  /*5950*/  HMMA.16816.F32 R68, R4, R10, R68 ;  /* 0x0000000a0444723c */ /* 0x000fe20000001844 */
[----:B------:R-:W-:Y:S07]  /*5960*/  @!P1 BRA `(.L_x_24) ;  /* 0x00003f0000009947 */ /* 0x000fee0003800000 */
[----:B--2---:R-:W-:Y:S01]  /*5970*/  IADD3 R0, P2, R250, 0x40, RZ ;  /* 0x00000040fa007810 */ /* 0x004fe20007f5e0ff */
[----:B------:R-:W-:Y:S01]  /*5980*/  IMAD.MOV.U32 R135, RZ, RZ, R132 ;  /* 0x000000ffff877224 */ /* 0x000fe200078e0084 */
[----:B------:R-:W-:Y:S01]  /*5990*/  IADD3 R2, P1, R246, 0x40, RZ ;  /* 0x00000040f6027810 */ /* 0x000fe20007f3e0ff */
[----:B------:R-:W-:-:S02]  /*59a0*/  ULEA.HI.SX32 UR21, UR18, 0xfffffffe, 0x19 ;  /* 0xfffffffe12157891 */ /* 0x000fc4000f8fca3f */
[----:B------:R1:W-:Y:S01]  /*59b0*/  STL [R1+0x8], R0 ;  /* 0x0000080001007387 */ /* 0x0003e20000100800 */
[----:B------:R-:W-:Y:S01]  /*59c0*/  ULDC.64 UR6, c[0x0][0x208] ;  /* 0x0000820000067ab9 */ /* 0x000fe20000000a00 */
[----:B------:R-:W-:Y:S01]  /*59d0*/  IMAD.X R252, RZ, RZ, R249, P1 ;  /* 0x000000fffffc7224 */ /* 0x000fe200008e06f9 */
[----:B------:R-:W-:Y:S01]  /*59e0*/  ULDC.64 UR4, c[0x0][0x1e0] ;  /* 0x0000780000047ab9 */ /* 0x000fe20000000a00 */
[----:B------:R2:W-:Y:S01]  /*59f0*/  STL [R1], R2 ;  /* 0x0000000201007387 */ /* 0x0005e20000100800 */
[----:B-1----:R-:W-:Y:S01]  /*5a00*/  IMAD.MOV.U32 R0, RZ, RZ, R3 ;  /* 0x000000ffff007224 */ /* 0x002fe200078e0003 */
[----:B--2---:R-:W-:-:S05]  /*5a10*/  IADD3.X R2, RZ, R245, RZ, P2, !PT ;  /* 0x000000f5ff027210 */ /* 0x004fca00017fe4ff */
[----:B------:R1:W-:Y:S02]  /*5a20*/  STL [R1+0x4], R2 ;  /* 0x0000040201007387 */ /* 0x0003e40000100800 */
.L_x_25:
[----:B-12---:R-:W2:Y:S01]  /*5a30*/  LDL R2, [R1+0x8] ;  /* 0x0000080001027983 */ /* 0x006ea20000100800 */
[----:B------:R-:W-:Y:S04]  /*5a40*/  DEPBAR.LE SB0, 0x0 ;  /* 0x000080000000791a */ /* 0x000fe80000000000 */
[----:B------:R-:W3:Y:S01]  /*5a50*/  LDL R133, [R1+0x4] ;  /* 0x0000040001857983 */ /* 0x000ee20000100800 */
[----:B------:R-:W-:Y:S02]  /*5a60*/  USHF.R.S32.HI UR15, URZ, 0x1f, UR21 ;  /* 0x0000001f3f0f7899 */ /* 0x000fe40008011415 */
[----:B------:R-:W-:Y:S01]  /*5a70*/  UIMAD.WIDE.U32 UR22, UR21, UR6, URZ ;  /* 0x00000006151672a5 */ /* 0x000fe2000f8e003f */
[----:B------:R-:W-:Y:S01]  /*5a80*/  BAR.SYNC.DEFER_BLOCKING 0x0 ;  /* 0x0000000000007b1d */ /* 0x000fe20000010000 */
[----:B------:R-:W-:Y:S02]  /*5a90*/  UIMAD UR15, UR15, UR6, URZ ;  /* 0x000000060f0f72a4 */ /* 0x000fe4000f8e023f */
[----:B------:R-:W-:Y:S02]  /*5aa0*/  USHF.L.U32 UR18, UR22, 0x7, URZ ;  /* 0x0000000716127899 */ /* 0x000fe4000800063f */
[----:B------:R-:W-:Y:S02]  /*5ab0*/  UIMAD UR15, UR21, UR7, UR15 ;  /* 0x00000007150f72a4 */ /* 0x000fe4000f8e020f */
[----:B------:R-:W-:Y:S02]  /*5ac0*/  UISETP.GT.AND UP1, UPT, UR21, URZ, UPT ;  /* 0x0000003f1500728c */ /* 0x000fe4000bf24270 */
[----:B------:R-:W-:Y:S01]  /*5ad0*/  UIADD3 UR15, UR23, UR15, URZ ;  /* 0x0000000f170f7290 */ /* 0x000fe2000fffe03f */
[----:B------:R-:W-:Y:S01]  /*5ae0*/  IADD3 R3, P5, R250, UR18, RZ ;  /* 0x00000012fa037c10 */ /* 0x000fe2000ffbe0ff */
[----:B------:R-:W-:Y:S02]  /*5af0*/  UIADD3 UR21, UR21, -0x1, URZ ;  /* 0xffffffff15157890 */ /* 0x000fe4000fffe03f */
[----:B------:R-:W-:Y:S01]  /*5b00*/  USHF.L.U64.HI UR15, UR22, 0x7, UR15 ;  /* 0x00000007160f7899 */ /* 0x000fe2000801020f */
[----:B------:R-:W-:Y:S04]  /*5b10*/  LEA R196, P4, R3, c[0x0][0x1f8], 0x1 ;  /* 0x00007e0003c47a11 */ /* 0x000fe800078808ff */
[----:B------:R-:W-:Y:S01]  /*5b20*/  @UP1 USHF.L.U32 UR19, UR4, 0x6, URZ ;  /* 0x0000000604131899 */ /* 0x000fe2000800063f */
[----:B------:R-:W-:Y:S01]  /*5b30*/  IADD3.X R134, R245, UR15, RZ, P5, !PT ;  /* 0x0000000ff5867c10 */ /* 0x000fe2000affe4ff */
[----:B------:R-:W-:Y:S02]  /*5b40*/  @UP1 USHF.L.U64.HI UR20, UR4, 0x6, UR5 ;  /* 0x0000000604141899 */ /* 0x000fe40008010205 */
[----:B------:R-:W-:Y:S01]  /*5b50*/  @UP1 UIMAD.WIDE.U32 UR22, UR21, UR4, URZ ;  /* 0x00000004151612a5 */ /* 0x000fe2000f8e003f */
[----:B------:R-:W-:Y:S01]  /*5b60*/  LEA.HI.X R197, R3, c[0x0][0x1fc], R134, 0x1, P4 ;  /* 0x00007f0003c57a11 */ /* 0x000fe200020f0c86 */
[----:B------:R-:W1:Y:S08]  /*5b70*/  LDSM.16.M88.4 R140, [R242+0x8100] ;  /* 0x00810000f28c783b */ /* 0x000e700000000200 */
[----:B------:R-:W4:Y:S08]  /*5b80*/  LDSM.16.M88.4 R144, [R242+0x8900] ;  /* 0x00890000f290783b */ /* 0x000f300000000200 */
[----:B------:R-:W5:Y:S08]  /*5b90*/  LDSM.16.M88.4 R148, [R242+0x9100] ;  /* 0x00910000f294783b */ /* 0x000f700000000200 */
[----:B------:R-:W5:Y:S08]  /*5ba0*/  LDSM.16.M88.4 R152, [R242+0x9900] ;  /* 0x00990000f298783b */ /* 0x000f700000000200 */
[----:B------:R-:W5:Y:S01]  /*5bb0*/  LDSM.16.M88.4 R156, [R242+0xa100] ;  /* 0x00a10000f29c783b */ /* 0x000f620000000200 */
[C---:B-1----:R-:W-:Y:S07]  /*5bc0*/  HMMA.16816.F32 R4, R136.reuse, R140, RZ ;  /* 0x0000008c8804723c */ /* 0x042fee00000018ff */
[----:B------:R-:W1:Y:S01]  /*5bd0*/  LDSM.16.M88.4 R160, [R242+0xa900] ;  /* 0x00a90000f2a0783b */ /* 0x000e620000000200 */
[C---:B------:R-:W-:Y:S07]  /*5be0*/  HMMA.16816.F32 R8, R136.reuse, R142, RZ ;  /* 0x0000008e8808723c */ /* 0x040fee00000018ff */
[----:B------:R-:W1:Y:S01]  /*5bf0*/  LDSM.16.M88.4 R164, [R242+0xb100] ;  /* 0x00b10000f2a4783b */ /* 0x000e620000000200 */
[C---:B----4-:R-:W-:Y:S07]  /*5c00*/  HMMA.16816.F32 R12, R136.reuse, R144, RZ ;  /* 0x00000090880c723c */ /* 0x050fee00000018ff */
[----:B------:R-:W4:Y:S01]  /*5c10*/  LDSM.16.M88.4 R168, [R242+0xb900] ;  /* 0x00b90000f2a8783b */ /* 0x000f220000000200 */
[C---:B------:R-:W-:Y:S07]  /*5c20*/  HMMA.16816.F32 R16, R136.reuse, R146, RZ ;  /* 0x000000928810723c */ /* 0x040fee00000018ff */
[----:B------:R-:W1:Y:S01]  /*5c30*/  LDSM.16.M88.4 R140, [R241] ;  /* 0x00000000f18c783b */ /* 0x000e620000000200 */
[C---:B-----5:R-:W-:Y:S07]  /*5c40*/  HMMA.16816.F32 R20, R136.reuse, R148, RZ ;  /* 0x000000948814723c */ /* 0x060fee00000018ff */
[----:B------:R-:W5:Y:S01]  /*5c50*/  LDSM.16.M88.4 R144, [R235] ;  /* 0x00000000eb90783b */ /* 0x000f620000000200 */
[C---:B------:R-:W-:Y:S07]  /*5c60*/  HMMA.16816.F32 R24, R136.reuse, R150, RZ ;  /* 0x000000968818723c */ /* 0x040fee00000018ff */
[----:B------:R-:W4:Y:S01]  /*5c70*/  LDSM.16.M88.4 R148, [R234] ;  /* 0x00000000ea94783b */ /* 0x000f220000000200 */
[C---:B------:R-:W-:Y:S08]  /*5c80*/  HMMA.16816.F32 R28, R136.reuse, R152, RZ ;  /* 0x00000098881c723c */ /* 0x040ff000000018ff */
[C---:B------:R-:W-:Y:S01]  /*5c90*/  HMMA.16816.F32 R32, R136.reuse, R154, RZ ;  /* 0x0000009a8820723c */ /* 0x040fe200000018ff */
[----:B------:R-:W-:Y:S07]  /*5ca0*/  LDSM.16.M88.4 R152, [R232] ;  /* 0x00000000e898783b */ /* 0x000fee0000000200 */
[C---:B------:R-:W-:Y:S08]  /*5cb0*/  HMMA.16816.F32 R36, R136.reuse, R156, RZ ;  /* 0x0000009c8824723c */ /* 0x040ff000000018ff */
[C---:B------:R-:W-:Y:S01]  /*5cc0*/  HMMA.16816.F32 R40, R136.reuse, R158, RZ ;  /* 0x0000009e8828723c */ /* 0x040fe200000018ff */
[----:B------:R-:W-:Y:S07]  /*5cd0*/  LDSM.16.M88.4 R156, [R231] ;  /* 0x00000000e79c783b */ /* 0x000fee0000000200 */
[C---:B-1----:R-:W-:Y:S08]  /*5ce0*/  HMMA.16816.F32 R44, R136.reuse, R160, RZ ;  /* 0x000000a0882c723c */ /* 0x042ff000000018ff */
[C---:B------:R-:W-:Y:S01]  /*5cf0*/  HMMA.16816.F32 R48, R136.reuse, R162, RZ ;  /* 0x000000a28830723c */ /* 0x040fe200000018ff */
[----:B------:R-:W-:Y:S07]  /*5d00*/  LDSM.16.M88.4 R160, [R230] ;  /* 0x00000000e6a0783b */ /* 0x000fee0000000200 */
[C---:B------:R-:W-:Y:S08]  /*5d10*/  HMMA.16816.F32 R52, R136.reuse, R164, RZ ;  /* 0x000000a48834723c */ /* 0x040ff000000018ff */
[C---:B------:R-:W-:Y:S01]  /*5d20*/  HMMA.16816.F32 R56, R136.reuse, R166, RZ ;  /* 0x000000a68838723c */ /* 0x040fe200000018ff */
[----:B------:R-:W-:Y:S07]  /*5d30*/  LDSM.16.M88.4 R164, [R229] ;  /* 0x00000000e5a4783b */ /* 0x000fee0000000200 */
[C---:B----4-:R-:W-:Y:S08]  /*5d40*/  HMMA.16816.F32 R60, R136.reuse, R168, RZ ;  /* 0x000000a8883c723c */ /* 0x050ff000000018ff */
[----:B------:R-:W-:Y:S08]  /*5d50*/  HMMA.16816.F32 R64, R136, R170, RZ ;  /* 0x000000aa8840723c */ /* 0x000ff000000018ff */
[C---:B------:R-:W-:Y:S08]  /*5d60*/  HMMA.16816.F32 R4, R172.reuse, R140, R4 ;  /* 0x0000008cac04723c */ /* 0x040ff00000001804 */
[C---:B------:R-:W-:Y:S01]  /*5d70*/  HMMA.16816.F32 R8, R172.reuse, R142, R8 ;  /* 0x0000008eac08723c */ /* 0x040fe20000001808 */
[----:B------:R-:W1:Y:S07]  /*5d80*/  LDSM.16.M88.4 R140, [R233] ;  /* 0x00000000e98c783b */ /* 0x000e6e0000000200 */
[C---:B-----5:R-:W-:Y:S01]  /*5d90*/  HMMA.16816.F32 R12, R172.reuse, R144, R12 ;  /* 0x00000090ac0c723c */ /* 0x060fe2000000180c */
[----:B------:R-:W-:Y:S01]  /*5da0*/  @!PT LDS RZ, [RZ] ;  /* 0x00000000fffff984 */ /* 0x000fe20000000800 */
[----:B------:R-:W-:Y:S01]  /*5db0*/  @!PT LDS RZ, [RZ] ;  /* 0x00000000fffff984 */ /* 0x000fe20000000800 */
[----:B------:R-:W-:Y:S01]  /*5dc0*/  @!PT LDS RZ, [RZ] ;  /* 0x00000000fffff984 */ /* 0x000fe20000000800 */
[----:B------:R4:W-:Y:S07]  /*5dd0*/  LDGSTS.E.BYPASS.LTC128B.128 [R243+0x100], [R196.64], !P3 ;  /* 0x00100000c4f37fae */ /* 0x0009ee000d901d50 */
[C---:B------:R-:W-:Y:S08]  /*5de0*/  HMMA.16816.F32 R16, R172.reuse, R146, R16 ;  /* 0x00000092ac10723c */ /* 0x040ff00000001810 */
[C---:B------:R-:W-:Y:S08]  /*5df0*/  HMMA.16816.F32 R20, R172.reuse, R148, R20 ;  /* 0x00000094ac14723c */ /* 0x040ff00000001814 */
[C---:B------:R-:W-:Y:S08]  /*5e00*/  HMMA.16816.F32 R24, R172.reuse, R150, R24 ;  /* 0x00000096ac18723c */ /* 0x040ff00000001818 */
[C---:B-1----:R-:W-:Y:S08]  /*5e10*/  HMMA.16816.F32 R28, R172.reuse, R140, R28 ;  /* 0x0000008cac1c723c */ /* 0x042ff0000000181c */
[C---:B------:R-:W-:Y:S08]  /*5e20*/  HMMA.16816.F32 R32, R172.reuse, R142, R32 ;  /* 0x0000008eac20723c */ /* 0x040ff00000001820 */
[C---:B------:R-:W-:Y:S08]  /*5e30*/  HMMA.16816.F32 R36, R172.reuse, R152, R36 ;  /* 0x00000098ac24723c */ /* 0x040ff00000001824 */
[C---:B------:R-:W-:Y:S08]  /*5e40*/  HMMA.16816.F32 R40, R172.reuse, R154, R40 ;  /* 0x0000009aac28723c */ /* 0x040ff00000001828 */
[C---:B------:R-:W-:Y:S08]  /*5e50*/  HMMA.16816.F32 R44, R172.reuse, R156, R44 ;  /* 0x0000009cac2c723c */ /* 0x040ff0000000182c */
[C---:B------:R-:W-:Y:S08]  /*5e60*/  HMMA.16816.F32 R48, R172.reuse, R158, R48 ;  /* 0x0000009eac30723c */ /* 0x040ff00000001830 */
[C---:B------:R-:W-:Y:S04]  /*5e70*/  HMMA.16816.F32 R52, R172.reuse, R160, R52 ;  /* 0x000000a0ac34723c */ /* 0x040fe80000001834 */
[----:B--2---:R-:W-:Y:S01]  /*5e80*/  IADD3 R132, P2, R2, UR18, RZ ;  /* 0x0000001202847c10 */ /* 0x004fe2000ff5e0ff */
[----:B------:R-:W-:Y:S03]  /*5e90*/  @UP1 USHF.R.S32.HI UR18, URZ, 0x1f, UR21 ;  /* 0x0000001f3f121899 */ /* 0x000fe60008011415 */
[C---:B------:R-:W-:Y:S01]  /*5ea0*/  HMMA.16816.F32 R56, R172.reuse, R162, R56 ;  /* 0x000000a2ac38723c */ /* 0x040fe20000001838 */
[----:B------:R-:W-:Y:S03]  /*5eb0*/  @UP1 UIMAD UR18, UR18, UR4, URZ ;  /* 0x00000004121212a4 */ /* 0x000fe6000f8e023f */
[C---:B------:R-:W-:Y:S01]  /*5ec0*/  LEA R2, P1, R132.reuse, c[0x0][0x1f8], 0x1 ;  /* 0x00007e0084027a11 */ /* 0x040fe200078208ff */
[----:B------:R-:W-:Y:S01]  /*5ed0*/  @UP1 UIMAD UR18, UR21, UR5, UR18 ;  /* 0x00000005151212a4 */ /* 0x000fe2000f8e0212 */
[----:B---3--:R-:W-:Y:S01]  /*5ee0*/  IADD3.X R133, R133, UR15, RZ, P2, !PT ;  /* 0x0000000f85857c10 */ /* 0x008fe200097fe4ff */
[----:B------:R-:W-:Y:S01]  /*5ef0*/  @UP1 USHF.L.U32 UR15, UR22, 0x7, URZ ;  /* 0x00000007160f1899 */ /* 0x000fe2000800063f */
[C---:B------:R-:W-:Y:S01]  /*5f00*/  HMMA.16816.F32 R60, R172.reuse, R164, R60 ;  /* 0x000000a4ac3c723c */ /* 0x040fe2000000183c */
[----:B------:R-:W-:Y:S03]  /*5f10*/  @UP1 UIADD3 UR18, UR23, UR18, URZ ;  /* 0x0000001217121290 */ /* 0x000fe6000fffe03f */
[----:B------:R-:W-:Y:S01]  /*5f20*/  LEA.HI.X R3, R132, c[0x0][0x1fc], R133, 0x1, P1 ;  /* 0x00007f0084037a11 */ /* 0x000fe200008f0c85 */
[----:B------:R-:W-:Y:S01]  /*5f30*/  @UP1 USHF.L.U64.HI UR18, UR22, 0x7, UR18 ;  /* 0x0000000716121899 */ /* 0x000fe20008010212 */
[----:B------:R-:W-:Y:S02]  /*5f40*/  IADD3 R132, P1, R196, UR9, RZ ;  /* 0x00000009c4847c10 */ /* 0x000fe4000ff3e0ff */
[----:B------:R-:W-:Y:S01]  /*5f50*/  HMMA.16816.F32 R64, R172, R166, R64 ;  /* 0x000000a6ac40723c */ /* 0x000fe20000001840 */
[----:B------:R1:W-:Y:S03]  /*5f60*/  LDGSTS.E.BYPASS.LTC128B.128 [R243+0x4100], [R2.64], !P0 ;  /* 0x0410000002f37fae */ /* 0x0003e6000c101d50 */
[----:B------:R-:W-:Y:S02]  /*5f70*/  IADD3.X R133, R197, UR12, RZ, P1, !PT ;  /* 0x0000000cc5857c10 */ /* 0x000fe40008ffe4ff */
[C---:B------:R-:W-:Y:S02]  /*5f80*/  IADD3 R198, P1, R132.reuse, UR9, RZ ;  /* 0x0000000984c67c10 */ /* 0x040fe4000ff3e0ff */
[----:B------:R-:W-:Y:S01]  /*5f90*/  IADD3 R200, P4, R132, UR14, RZ ;  /* 0x0000000e84c87c10 */ /* 0x000fe2000ff9e0ff */
[----:B------:R2:W-:Y:S03]  /*5fa0*/  LDGSTS.E.BYPASS.LTC128B.128 [R243+0x1100], [R132.64], !P3 ;  /* 0x0110000084f37fae */ /* 0x0005e6000d901d50 */
[C---:B------:R-:W-:Y:S02]  /*5fb0*/  IADD3.X R199, R133.reuse, UR12, RZ, P1, !PT ;  /* 0x0000000c85c77c10 */ /* 0x040fe40008ffe4ff */
[----:B------:R-:W-:Y:S02]  /*5fc0*/  IADD3.X R201, R133, UR13, RZ, P4, !PT ;  /* 0x0000000d85c97c10 */ /* 0x000fe4000a7fe4ff */
[C---:B------:R-:W-:Y:S01]  /*5fd0*/  IADD3 R202, P2, R198.reuse, UR9, RZ ;  /* 0x00000009c6ca7c10 */ /* 0x040fe2000ff5e0ff */
[----:B------:R2:W-:Y:S01]  /*5fe0*/  LDGSTS.E.BYPASS.LTC128B.128 [R243+0x5100], [R132.64+0x80], !P0 ;  /* 0x0510008084f37fae */ /* 0x0005e2000c101d50 */
[----:B----4-:R-:W-:Y:S02]  /*5ff0*/  IADD3 R196, P1, R198, UR14, RZ ;  /* 0x0000000ec6c47c10 */ /* 0x010fe4000ff3e0ff */
[C---:B------:R-:W-:Y:S02]  /*6000*/  IADD3.X R203, R199.reuse, UR12, RZ, P2, !PT ;  /* 0x0000000cc7cb7c10 */ /* 0x040fe400097fe4ff */
[----:B------:R-:W-:Y:S02]  /*6010*/  IADD3.X R197, R199, UR13, RZ, P1, !PT ;  /* 0x0000000dc7c57c10 */ /* 0x000fe40008ffe4ff */
[----:B------:R-:W-:Y:S01]  /*6020*/  PLOP3.LUT P1, PT, PT, PT, UP1, 0x80, 0x0 ;  /* 0x000000000000781c */ /* 0x000fe20003f2f018 */
[----:B------:R3:W-:Y:S08]  /*6030*/  LDGSTS.E.BYPASS.LTC128B.128 [R243+0x2100], [R198.64], !P3 ;  /* 0x02100000c6f37fae */ /* 0x0007f0000d901d50 */
[----:B------:R4:W-:Y:S08]  /*6040*/  LDGSTS.E.BYPASS.LTC128B.128 [R243+0x6100], [R200.64], !P0 ;  /* 0x06100000c8f37fae */ /* 0x0009f0000c101d50 */
[----:B------:R4:W-:Y:S08]  /*6050*/  LDGSTS.E.BYPASS.LTC128B.128 [R243+0x3100], [R202.64], !P3 ;  /* 0x03100000caf37fae */ /* 0x0009f0000d901d50 */
[----:B------:R3:W-:Y:S08]  /*6060*/  LDGSTS.E.BYPASS.LTC128B.128 [R243+0x7100], [R196.64], !P0 ;  /* 0x07100000c4f37fae */ /* 0x0007f0000c101d50 */
[----:B------:R-:W5:Y:S08]  /*6070*/  LDSM.16.M88.4 R144, [R239+0x8100] ;  /* 0x00810000ef90783b */ /* 0x000f700000000200 */
[----:B------:R-:W1:Y:S08]  /*6080*/  LDSM.16.M88.4 R140, [R239+0x8900] ;  /* 0x00890000ef8c783b */ /* 0x000e700000000200 */
[----:B------:R-:W1:Y:S08]  /*6090*/  LDSM.16.M88.4 R148, [R239+0x9100] ;  /* 0x00910000ef94783b */ /* 0x000e700000000200 */
[----:B------:R-:W0:Y:S08]  /*60a0*/  LDGDEPBAR ;  /* 0x00000000000079af */ /* 0x000e300000000000 */
[----:B------:R-:W2:Y:S01]  /*60b0*/  LDSM.16.M88.4 R152, [R239+0x9900] ;  /* 0x00990000ef98783b */ /* 0x000ea20000000200 */
[C---:B-----5:R-:W-:Y:S07]  /*60c0*/  HMMA.16816.F32 R4, R176.reuse, R144, R4 ;  /* 0x00000090b004723c */ /* 0x060fee0000001804 */
[----:B------:R-:W5:Y:S01]  /*60d0*/  LDSM.16.M88.4 R156, [R239+0xa100] ;  /* 0x00a10000ef9c783b */ /* 0x000f620000000200 */
[C---:B------:R-:W-:Y:S07]  /*60e0*/  HMMA.16816.F32 R8, R176.reuse, R146, R8 ;  /* 0x00000092b008723c */ /* 0x040fee0000001808 */
[----:B------:R-:W3:Y:S01]  /*60f0*/  LDSM.16.M88.4 R144, [R239+0xa900] ;  /* 0x00a90000ef90783b */ /* 0x000ee20000000200 */
[C---:B-1----:R-:W-:Y:S07]  /*6100*/  HMMA.16816.F32 R12, R176.reuse, R140, R12 ;  /* 0x0000008cb00c723c */ /* 0x042fee000000180c */
[----:B------:R-:W-:Y:S01]  /*6110*/  LDSM.16.M88.4 R160, [R242+0xc100] ;  /* 0x00c10000f2a0783b */ /* 0x000fe20000000200 */
[C---:B------:R-:W-:Y:S07]  /*6120*/  HMMA.16816.F32 R16, R176.reuse, R142, R16 ;  /* 0x0000008eb010723c */ /* 0x040fee0000001810 */
[----:B------:R-:W1:Y:S01]  /*6130*/  LDSM.16.M88.4 R140, [R239+0xb100] ;  /* 0x00b10000ef8c783b */ /* 0x000e620000000200 */
[C---:B------:R-:W-:Y:S07]  /*6140*/  HMMA.16816.F32 R20, R176.reuse, R148, R20 ;  /* 0x00000094b014723c */ /* 0x040fee0000001814 */
[----:B------:R-:W-:Y:S01]  /*6150*/  LDSM.16.M88.4 R164, [R225] ;  /* 0x00000000e1a4783b */ /* 0x000fe20000000200 */
[C---:B------:R-:W-:Y:S07]  /*6160*/  HMMA.16816.F32 R24, R176.reuse, R150, R24 ;  /* 0x00000096b018723c */ /* 0x040fee0000001818 */
[----:B------:R-:W1:Y:S01]  /*6170*/  LDSM.16.M88.4 R148, [R239+0xb900] ;  /* 0x00b90000ef94783b */ /* 0x000e620000000200 */
[C---:B--2---:R-:W-:Y:S07]  /*6180*/  HMMA.16816.F32 R28, R176.reuse, R152, R28 ;  /* 0x00000098b01c723c */ /* 0x044fee000000181c */
[----:B------:R-:W-:Y:S01]  /*6190*/  LDSM.16.M88.4 R168, [R239+0xd100] ;  /* 0x00d10000efa8783b */ /* 0x000fe20000000200 */
[C---:B------:R-:W-:Y:S07]  /*61a0*/  HMMA.16816.F32 R32, R176.reuse, R154, R32 ;  /* 0x0000009ab020723c */ /* 0x040fee0000001820 */
[----:B------:R-:W2:Y:S01]  /*61b0*/  LDSM.16.M88.4 R152, [R228] ;  /* 0x00000000e498783b */ /* 0x000ea20000000200 */
[C---:B-----5:R-:W-:Y:S07]  /*61c0*/  HMMA.16816.F32 R36, R176.reuse, R156, R36 ;  /* 0x0000009cb024723c */ /* 0x060fee0000001824 */
[----:B---3--:R-:W-:Y:S01]  /*61d0*/  LDSM.16.M88.4 R196, [R239+0xd900] ;  /* 0x00d90000efc4783b */ /* 0x008fe20000000200 */
[C---:B------:R-:W-:Y:S07]  /*61e0*/  HMMA.16816.F32 R40, R176.reuse, R158, R40 ;  /* 0x0000009eb028723c */ /* 0x040fee0000001828 */
[----:B------:R-:W3:Y:S01]  /*61f0*/  LDSM.16.M88.4 R156, [R228+0x800] ;  /* 0x00080000e49c783b */ /* 0x000ee20000000200 */
[C---:B------:R-:W-:Y:S07]  /*6200*/  HMMA.16816.F32 R44, R176.reuse, R144, R44 ;  /* 0x00000090b02c723c */ /* 0x040fee000000182c */
[----:B----4-:R-:W-:Y:S01]  /*6210*/  LDSM.16.M88.4 R200, [R239+0xe900] ;  /* 0x00e90000efc8783b */ /* 0x010fe20000000200 */
[C---:B------:R-:W-:Y:S07]  /*6220*/  HMMA.16816.F32 R48, R176.reuse, R146, R48 ;  /* 0x00000092b030723c */ /* 0x040fee0000001830 */
[----:B------:R-:W4:Y:S01]  /*6230*/  LDSM.16.M88.4 R144, [R228+0x1000] ;  /* 0x00100000e490783b */ /* 0x000f220000000200 */
[C---:B-1----:R-:W-:Y:S07]  /*6240*/  HMMA.16816.F32 R52, R176.reuse, R140, R52 ;  /* 0x0000008cb034723c */ /* 0x042fee0000001834 */
[----:B------:R-:W-:Y:S01]  /*6250*/  LDSM.16.M88.4 R204, [R239+0xf100] ;  /* 0x00f10000efcc783b */ /* 0x000fe20000000200 */
[C---:B------:R-:W-:Y:S07]  /*6260*/  HMMA.16816.F32 R56, R176.reuse, R142, R56 ;  /* 0x0000008eb038723c */ /* 0x040fee0000001838 */
[----:B------:R-:W1:Y:S01]  /*6270*/  LDSM.16.M88.4 R140, [R228+0x1800] ;  /* 0x00180000e48c783b */ /* 0x000e620000000200 */
[C---:B------:R-:W-:Y:S07]  /*6280*/  HMMA.16816.F32 R60, R176.reuse, R148, R60 ;  /* 0x00000094b03c723c */ /* 0x040fee000000183c */
[----:B------:R-:W-:Y:S01]  /*6290*/  LDSM.16.M88.4 R208, [R239+0xf900] ;  /* 0x00f90000efd0783b */ /* 0x000fe20000000200 */
[----:B------:R-:W-:Y:S07]  /*62a0*/  HMMA.16816.F32 R64, R176, R150, R64 ;  /* 0x00000096b040723c */ /* 0x000fee0000001840 */
[----:B------:R-:W5:Y:S01]  /*62b0*/  LDSM.16.M88.4 R148, [R228+0x2000] ;  /* 0x00200000e494783b */ /* 0x000f620000000200 */
[C---:B--2---:R-:W-:Y:S07]  /*62c0*/  HMMA.16816.F32 R4, R180.reuse, R152, R4 ;  /* 0x00000098b404723c */ /* 0x044fee0000001804 */
[----:B------:R-:W-:Y:S01]  /*62d0*/  LDSM.16.M88.4 R216, [R228+0x4000] ;  /* 0x00400000e4d8783b */ /* 0x000fe20000000200 */
[C---:B------:R-:W-:Y:S07]  /*62e0*/  HMMA.16816.F32 R8, R180.reuse, R154, R8 ;  /* 0x0000009ab408723c */ /* 0x040fee0000001808 */
[----:B------:R-:W2:Y:S01]  /*62f0*/  LDSM.16.M88.4 R152, [R228+0x2800] ;  /* 0x00280000e498783b */ /* 0x000ea20000000200 */
[C---:B---3--:R-:W-:Y:S08]  /*6300*/  HMMA.16816.F32 R12, R180.reuse, R156, R12 ;  /* 0x0000009cb40c723c */ /* 0x048ff0000000180c */
[C---:B------:R-:W-:Y:S01]  /*6310*/  HMMA.16816.F32 R16, R180.reuse, R158, R16 ;  /* 0x0000009eb410723c */ /* 0x040fe20000001810 */
[----:B------:R-:W3:Y:S07]  /*6320*/  LDSM.16.M88.4 R156, [R228+0x3000] ;  /* 0x00300000e49c783b */ /* 0x000eee0000000200 */
[C---:B----4-:R-:W-:Y:S08]  /*6330*/  HMMA.16816.F32 R20, R180.reuse, R144, R20 ;  /* 0x00000090b414723c */ /* 0x050ff00000001814 */
[C---:B------:R-:W-:Y:S01]  /*6340*/  HMMA.16816.F32 R24, R180.reuse, R146, R24 ;  /* 0x00000092b418723c */ /* 0x040fe20000001818 */
[----:B------:R-:W4:Y:S07]  /*6350*/  LDSM.16.M88.4 R144, [R228+0x3800] ;  /* 0x00380000e490783b */ /* 0x000f2e0000000200 */
[C---:B-1----:R-:W-:Y:S08]  /*6360*/  HMMA.16816.F32 R28, R180.reuse, R140, R28 ;  /* 0x0000008cb41c723c */ /* 0x042ff0000000181c */
[C---:B------:R-:W-:Y:S01]  /*6370*/  HMMA.16816.F32 R32, R180.reuse, R142, R32 ;  /* 0x0000008eb420723c */ /* 0x040fe20000001820 */
[----:B------:R-:W1:Y:S07]  /*6380*/  LDSM.16.M88.4 R140, [R242+0xc900] ;  /* 0x00c90000f28c783b */ /* 0x000e6e0000000200 */
[C---:B-----5:R-:W-:Y:S08]  /*6390*/  HMMA.16816.F32 R36, R180.reuse, R148, R36 ;  /* 0x00000094b424723c */ /* 0x060ff00000001824 */
[C---:B------:R-:W-:Y:S01]  /*63a0*/  HMMA.16816.F32 R40, R180.reuse, R150, R40 ;  /* 0x00000096b428723c */ /* 0x040fe20000001828 */
[----:B------:R-:W5:Y:S07]  /*63b0*/  LDSM.16.M88.4 R148, [R242+0xd100] ;  /* 0x00d10000f294783b */ /* 0x000f6e0000000200 */
[C---:B--2---:R-:W-:Y:S08]  /*63c0*/  HMMA.16816.F32 R44, R180.reuse, R152, R44 ;  /* 0x00000098b42c723c */ /* 0x044ff0000000182c */
[C---:B------:R-:W-:Y:S01]  /*63d0*/  HMMA.16816.F32 R48, R180.reuse, R154, R48 ;  /* 0x0000009ab430723c */ /* 0x040fe20000001830 */
[----:B------:R-:W-:Y:S07]  /*63e0*/  LDSM.16.M88.4 R152, [R242+0xe100] ;  /* 0x00e10000f298783b */ /* 0x000fee0000000200 */
[C---:B---3--:R-:W-:Y:S08]  /*63f0*/  HMMA.16816.F32 R52, R180.reuse, R156, R52 ;  /* 0x0000009cb434723c */ /* 0x048ff00000001834 */
[C---:B------:R-:W-:Y:S01]  /*6400*/  HMMA.16816.F32 R56, R180.reuse, R158, R56 ;  /* 0x0000009eb438723c */ /* 0x040fe20000001838 */
[----:B------:R-:W-:Y:S07]  /*6410*/  LDSM.16.M88.4 R156, [R242+0xe900] ;  /* 0x00e90000f29c783b */ /* 0x000fee0000000200 */
[C---:B----4-:R-:W-:Y:S08]  /*6420*/  HMMA.16816.F32 R60, R180.reuse, R144, R60 ;  /* 0x00000090b43c723c */ /* 0x050ff0000000183c */
[----:B------:R-:W-:Y:S01]  /*6430*/  HMMA.16816.F32 R64, R180, R146, R64 ;  /* 0x00000092b440723c */ /* 0x000fe20000001840 */
[----:B------:R-:W2:Y:S07]  /*6440*/  LDSM.16.M88.4 R144, [R242+0xd900] ;  /* 0x00d90000f290783b */ /* 0x000eae0000000200 */
[C---:B------:R-:W-:Y:S08]  /*6450*/  HMMA.16816.F32 R4, R184.reuse, R160, R4 ;  /* 0x000000a0b804723c */ /* 0x040ff00000001804 */
[C---:B------:R-:W-:Y:S01]  /*6460*/  HMMA.16816.F32 R8, R184.reuse, R162, R8 ;  /* 0x000000a2b808723c */ /* 0x040fe20000001808 */
[----:B------:R-:W-:Y:S07]  /*6470*/  LDSM.16.M88.4 R160, [R242+0xf900] ;  /* 0x00f90000f2a0783b */ /* 0x000fee0000000200 */
[C---:B-1----:R-:W-:Y:S08]  /*6480*/  HMMA.16816.F32 R12, R184.reuse, R140, R12 ;  /* 0x0000008cb80c723c */ /* 0x042ff0000000180c */
[C---:B------:R-:W-:Y:S01]  /*6490*/  HMMA.16816.F32 R16, R184.reuse, R142, R16 ;  /* 0x0000008eb810723c */ /* 0x040fe20000001810 */
[----:B------:R-:W1:Y:S07]  /*64a0*/  LDSM.16.M88.4 R140, [R242+0xf100] ;  /* 0x00f10000f28c783b */ /* 0x000e6e0000000200 */
[C---:B-----5:R-:W-:Y:S08]  /*64b0*/  HMMA.16816.F32 R20, R184.reuse, R148, R20 ;  /* 0x00000094b814723c */ /* 0x060ff00000001814 */
[C---:B------:R-:W-:Y:S01]  /*64c0*/  HMMA.16816.F32 R24, R184.reuse, R150, R24 ;  /* 0x00000096b818723c */ /* 0x040fe20000001818 */
[----:B------:R-:W3:Y:S07]  /*64d0*/  LDSM.16.M88.4 R148, [R227] ;  /* 0x00000000e394783b */ /* 0x000eee0000000200 */
[C---:B--2---:R-:W-:Y:S08]  /*64e0*/  HMMA.16816.F32 R28, R184.reuse, R144, R28 ;  /* 0x00000090b81c723c */ /* 0x044ff0000000181c */
[C---:B------:R-:W-:Y:S01]  /*64f0*/  HMMA.16816.F32 R32, R184.reuse, R146, R32 ;  /* 0x00000092b820723c */ /* 0x040fe20000001820 */
[----:B------:R-:W2:Y:S07]  /*6500*/  LDSM.16.M88.4 R144, [R226] ;  /* 0x00000000e290783b */ /* 0x000eae0000000200 */
[C---:B------:R-:W-:Y:S08]  /*6510*/  HMMA.16816.F32 R36, R184.reuse, R152, R36 ;  /* 0x00000098b824723c */ /* 0x040ff00000001824 */
[C---:B------:R-:W-:Y:S01]  /*6520*/  HMMA.16816.F32 R40, R184.reuse, R154, R40 ;  /* 0x0000009ab828723c */ /* 0x040fe20000001828 */
[----:B------:R-:W4:Y:S07]  /*6530*/  LDSM.16.M88.4 R152, [R224] ;  /* 0x00000000e098783b */ /* 0x000f2e0000000200 */
[C---:B------:R-:W-:Y:S08]  /*6540*/  HMMA.16816.F32 R44, R184.reuse, R156, R44 ;  /* 0x0000009cb82c723c */ /* 0x040ff0000000182c */
[C---:B------:R-:W-:Y:S01]  /*6550*/  HMMA.16816.F32 R48, R184.reuse, R158, R48 ;  /* 0x0000009eb830723c */ /* 0x040fe20000001830 */
[----:B------:R-:W-:Y:S07]  /*6560*/  LDSM.16.M88.4 R156, [R220] ;  /* 0x00000000dc9c783b */ /* 0x000fee0000000200 */
[C---:B-1----:R-:W-:Y:S08]  /*6570*/  HMMA.16816.F32 R52, R184.reuse, R140, R52 ;  /* 0x0000008cb834723c */ /* 0x042ff00000001834 */
[C---:B------:R-:W-:Y:S01]  /*6580*/  HMMA.16816.F32 R56, R184.reuse, R142, R56 ;  /* 0x0000008eb838723c */ /* 0x040fe20000001838 */
[----:B------:R-:W1:Y:S07]  /*6590*/  LDSM.16.M88.4 R140, [R223] ;  /* 0x00000000df8c783b */ /* 0x000e6e0000000200 */
[C---:B------:R-:W-:Y:S08]  /*65a0*/  HMMA.16816.F32 R60, R184.reuse, R160, R60 ;  /* 0x000000a0b83c723c */ /* 0x040ff0000000183c */
[----:B------:R-:W-:Y:S01]  /*65b0*/  HMMA.16816.F32 R64, R184, R162, R64 ;  /* 0x000000a2b840723c */ /* 0x000fe20000001840 */
[----:B------:R-:W-:Y:S07]  /*65c0*/  LDSM.16.M88.4 R160, [R239+0xc100] ;  /* 0x00c10000efa0783b */ /* 0x000fee0000000200 */
[C---:B---3--:R-:W-:Y:S08]  /*65d0*/  HMMA.16816.F32 R4, R188.reuse, R148, R4 ;  /* 0x00000094bc04723c */ /* 0x048ff00000001804 */
[C---:B------:R-:W-:Y:S01]  /*65e0*/  HMMA.16816.F32 R8, R188.reuse, R150, R8 ;  /* 0x00000096bc08723c */ /* 0x040fe20000001808 */
[----:B------:R-:W-:Y:S07]  /*65f0*/  LDSM.16.M88.4 R148, [R221] ;  /* 0x00000000dd94783b */ /* 0x000fee0000000200 */
[C---:B--2---:R-:W-:Y:S08]  /*6600*/  HMMA.16816.F32 R12, R188.reuse, R144, R12 ;  /* 0x00000090bc0c723c */ /* 0x044ff0000000180c */
[C---:B------:R-:W-:Y:S01]  /*6610*/  HMMA.16816.F32 R16, R188.reuse, R146, R16 ;  /* 0x00000092bc10723c */ /* 0x040fe20000001810 */
[----:B------:R-:W2:Y:S07]  /*6620*/  LDSM.16.M88.4 R144, [R222] ;  /* 0x00000000de90783b */ /* 0x000eae0000000200 */
[C---:B------:R-:W-:Y:S08]  /*6630*/  HMMA.16816.F32 R20, R188.reuse, R164, R20 ;  /* 0x000000a4bc14723c */ /* 0x040ff00000001814 */
        /* <DEDUP_REMOVED lines=8> */
[C---:B--2---:R-:W-:Y:S08]  /*66c0*/  HMMA.16816.F32 R44, R188.reuse, R144, R44 ;  /* 0x00000090bc2c723c */ /* 0x044ff0000000182c */
[C---:B------:R-:W-:Y:S08]  /*66d0*/  HMMA.16816.F32 R48, R188.reuse, R146, R48 ;  /* 0x00000092bc30723c */ /* 0x040ff00000001830 */
[C---:B------:R-:W-:Y:S08]  /*66e0*/  HMMA.16816.F32 R52, R188.reuse, R148, R52 ;  /* 0x00000094bc34723c */ /* 0x040ff00000001834 */
[C---:B------:R-:W-:Y:S08]  /*66f0*/  HMMA.16816.F32 R56, R188.reuse, R150, R56 ;  /* 0x00000096bc38723c */ /* 0x040ff00000001838 */
[C---:B------:R-:W-:Y:S08]  /*6700*/  HMMA.16816.F32 R60, R188.reuse, R156, R60 ;  /* 0x0000009cbc3c723c */ /* 0x040ff0000000183c */
[----:B------:R-:W-:Y:S08]  /*6710*/  HMMA.16816.F32 R64, R188, R158, R64 ;  /* 0x0000009ebc40723c */ /* 0x000ff00000001840 */
[C---:B------:R-:W-:Y:S08]  /*6720*/  HMMA.16816.F32 R4, R192.reuse, R160, R4 ;  /* 0x000000a0c004723c */ /* 0x040ff00000001804 */
[C---:B------:R-:W-:Y:S08]  /*6730*/  HMMA.16816.F32 R8, R192.reuse, R162, R8 ;  /* 0x000000a2c008723c */ /* 0x040ff00000001808 */
[C---:B---3--:R-:W-:Y:S08]  /*6740*/  HMMA.16816.F32 R12, R192.reuse, R164, R12 ;  /* 0x000000a4c00c723c */ /* 0x048ff0000000180c */
[C---:B------:R-:W-:Y:S08]  /*6750*/  HMMA.16816.F32 R16, R192.reuse, R166, R16 ;  /* 0x000000a6c010723c */ /* 0x040ff00000001810 */
[C---:B------:R-:W-:Y:S08]  /*6760*/  HMMA.16816.F32 R20, R192.reuse, R168, R20 ;  /* 0x000000a8c014723c */ /* 0x040ff00000001814 */
[C---:B------:R-:W-:Y:S08]  /*6770*/  HMMA.16816.F32 R24, R192.reuse, R170, R24 ;  /* 0x000000aac018723c */ /* 0x040ff00000001818 */
[C---:B------:R-:W-:Y:S08]  /*6780*/  HMMA.16816.F32 R28, R192.reuse, R196, R28 ;  /* 0x000000c4c01c723c */ /* 0x040ff0000000181c */
[C---:B------:R-:W-:Y:S08]  /*6790*/  HMMA.16816.F32 R32, R192.reuse, R198, R32 ;  /* 0x000000c6c020723c */ /* 0x040ff00000001820 */
[C---:B----4-:R-:W-:Y:S08]  /*67a0*/  HMMA.16816.F32 R36, R192.reuse, R152, R36 ;  /* 0x00000098c024723c */ /* 0x050ff00000001824 */
[C---:B------:R-:W-:Y:S08]  /*67b0*/  HMMA.16816.F32 R40, R192.reuse, R154, R40 ;  /* 0x0000009ac028723c */ /* 0x040ff00000001828 */
[C---:B------:R-:W-:Y:S08]  /*67c0*/  HMMA.16816.F32 R44, R192.reuse, R200, R44 ;  /* 0x000000c8c02c723c */ /* 0x040ff0000000182c */
[C---:B------:R-:W-:Y:S08]  /*67d0*/  HMMA.16816.F32 R48, R192.reuse, R202, R48 ;  /* 0x000000cac030723c */ /* 0x040ff00000001830 */
[C---:B------:R-:W-:Y:S08]  /*67e0*/  HMMA.16816.F32 R52, R192.reuse, R204, R52 ;  /* 0x000000ccc034723c */ /* 0x040ff00000001834 */
[C---:B------:R-:W-:Y:S08]  /*67f0*/  HMMA.16816.F32 R56, R192.reuse, R206, R56 ;  /* 0x000000cec038723c */ /* 0x040ff00000001838 */
[C---:B------:R-:W-:Y:S08]  /*6800*/  HMMA.16816.F32 R60, R192.reuse, R208, R60 ;  /* 0x000000d0c03c723c */ /* 0x040ff0000000183c */
[----:B------:R-:W-:Y:S08]  /*6810*/  HMMA.16816.F32 R64, R192, R210, R64 ;  /* 0x000000d2c040723c */ /* 0x000ff00000001840 */
[C---:B------:R-:W-:Y:S08]  /*6820*/  HMMA.16816.F32 R4, R212.reuse, R216, R4 ;  /* 0x000000d8d404723c */ /* 0x040ff00000001804 */
[C---:B------:R-:W-:Y:S08]  /*6830*/  HMMA.16816.F32 R8, R212.reuse, R218, R8 ;  /* 0x000000dad408723c */ /* 0x040ff00000001808 */
[C---:B-1----:R-:W-:Y:S08]  /*6840*/  HMMA.16816.F32 R12, R212.reuse, R140, R12 ;  /* 0x0000008cd40c723c */ /* 0x042ff0000000180c */
[----:B------:R-:W-:Y:S01]  /*6850*/  FMUL.FTZ R198, R4, c[0x0][0x320] ;  /* 0x0000c80004c67a20 */ /* 0x000fe20000410000 */
[C---:B------:R-:W-:Y:S03]  /*6860*/  HMMA.16816.F32 R16, R212.reuse, R142, R16 ;  /* 0x0000008ed410723c */ /* 0x040fe60000001810 */
[----:B------:R-:W-:Y:S02]  /*6870*/  FMUL.FTZ R199, R5, c[0x0][0x320] ;  /* 0x0000c80005c77a20 */ /* 0x000fe40000410000 */
[----:B------:R-:W-:Y:S01]  /*6880*/  MUFU.TANH R198, R198 ;  /* 0x000000c600c67308 */ /* 0x000fe20000002400 */
[----:B------:R-:W-:Y:S02]  /*6890*/  FMUL.FTZ R196, R6, c[0x0][0x320] ;  /* 0x0000c80006c47a20 */ /* 0x000fe40000410000 */
[----:B------:R-:W-:Y:S02]  /*68a0*/  FMUL.FTZ R197, R7, c[0x0][0x320] ;  /* 0x0000c80007c57a20 */ /* 0x000fe40000410000 */
[----:B------:R-:W1:Y:S02]  /*68b0*/  LDSM.16.M88.4 R4, [R228+0x5000] ;  /* 0x00500000e404783b */ /* 0x000e640000000200 */
[----:B------:R-:W-:Y:S02]  /*68c0*/  FMUL.FTZ R9, R9, c[0x0][0x320] ;  /* 0x0000c80009097a20 */ /* 0x000fe40000410000 */
[----:B------:R-:W-:Y:S01]  /*68d0*/  FMUL.FTZ R10, R10, c[0x0][0x320] ;  /* 0x0000c8000a0a7a20 */ /* 0x000fe20000410000 */
[----:B------:R-:W-:Y:S01]  /*68e0*/  MUFU.TANH R199, R199 ;  /* 0x000000c700c77308 */ /* 0x000fe20000002400 */
[----:B------:R-:W-:Y:S02]  /*68f0*/  FMUL.FTZ R11, R11, c[0x0][0x320] ;  /* 0x0000c8000b0b7a20 */ /* 0x000fe40000410000 */
[----:B------:R-:W-:Y:S02]  /*6900*/  FMUL.FTZ R200, R8, c[0x0][0x320] ;  /* 0x0000c80008c87a20 */ /* 0x000fe40000410000 */
[----:B------:R-:W-:Y:S02]  /*6910*/  FMUL.FTZ R13, R13, c[0x0][0x320] ;  /* 0x0000c8000d0d7a20 */ /* 0x000fe40000410000 */
        /* <DEDUP_REMOVED lines=8> */
[----:B------:R-:W-:Y:S10]  /*69a0*/  MUFU.TANH R134, R17 ;  /* 0x0000001100867308 */ /* 0x000ff40000002400 */
[----:B------:R-:W2:Y:S01]  /*69b0*/  MUFU.TANH R157, R10 ;  /* 0x0000000a009d7308 */ /* 0x000ea20000002400 */
[C---:B-1----:R-:W-:Y:S09]  /*69c0*/  HMMA.16816.F32 R20, R212.reuse, R4, R20 ;  /* 0x00000004d414723c */ /* 0x042ff20000001814 */
[----:B------:R1:W-:Y:S01]  /*69d0*/  MUFU.TANH R201, R11 ;  /* 0x0000000b00c97308 */ /* 0x0003e20000002400 */
[C---:B------:R-:W-:Y:S01]  /*69e0*/  HMMA.16816.F32 R24, R212.reuse, R6, R24 ;  /* 0x00000006d418723c */ /* 0x040fe20000001818 */
[----:B------:R-:W-:Y:S08]  /*69f0*/  LDSM.16.M88.4 R4, [R228+0x6000] ;  /* 0x00600000e404783b */ /* 0x000ff00000000200 */
[----:B------:R3:W4:Y:S03]  /*6a00*/  MUFU.TANH R202, R2 ;  /* 0x0000000200ca7308 */ /* 0x0007260000002400 */
[----:B--2---:R-:W-:Y:S02]  /*6a10*/  MOV R12, R157 ;  /* 0x0000009d000c7202 */ /* 0x004fe40000000f00 */
[----:B------:R-:W-:Y:S05]  /*6a20*/  FMUL.FTZ R21, R21, c[0x0][0x320] ;  /* 0x0000c80015157a20 */ /* 0x000fea0000410000 */
[----:B------:R2:W5:Y:S01]  /*6a30*/  MUFU.TANH R149, R3 ;  /* 0x0000000300957308 */ /* 0x0005620000002400 */
[----:B------:R-:W-:Y:S02]  /*6a40*/  FMUL.FTZ R22, R22, c[0x0][0x320] ;  /* 0x0000c80016167a20 */ /* 0x000fe40000410000 */
[----:B------:R-:W-:Y:S01]  /*6a50*/  FMUL.FTZ R23, R23, c[0x0][0x320] ;  /* 0x0000c80017177a20 */ /* 0x000fe20000410000 */
[----:B-1----:R-:W1:Y:S01]  /*6a60*/  LDSM.16.M88.4 R8, [R228+0x5800] ;  /* 0x00580000e408783b */ /* 0x002e620000000200 */
[----:B------:R-:W-:Y:S02]  /*6a70*/  FMUL.FTZ R27, R27, c[0x0][0x320] ;  /* 0x0000c8001b1b7a20 */ /* 0x000fe40000410000 */
[----:B------:R-:W-:Y:S03]  /*6a80*/  FMUL.FTZ R25, R25, c[0x0][0x320] ;  /* 0x0000c80019197a20 */ /* 0x000fe60000410000 */
[----:B------:R4:W-:Y:S01]  /*6a90*/  MUFU.TANH R147, R13 ;  /* 0x0000000d00937308 */ /* 0x0009e20000002400 */
[----:B------:R-:W-:Y:S02]  /*6aa0*/  FMUL.FTZ R26, R26, c[0x0][0x320] ;  /* 0x0000c8001a1a7a20 */ /* 0x000fe40000410000 */
[----:B---3--:R-:W-:Y:S07]  /*6ab0*/  FMUL.FTZ R2, R20, c[0x0][0x320] ;  /* 0x0000c80014027a20 */ /* 0x008fee0000410000 */
[----:B------:R3:W-:Y:S01]  /*6ac0*/  MUFU.TANH R142, R2 ;  /* 0x00000002008e7308 */ /* 0x0007e20000002400 */
[----:B--2---:R-:W-:Y:S09]  /*6ad0*/  FMUL.FTZ R3, R24, c[0x0][0x320] ;  /* 0x0000c80018037a20 */ /* 0x004ff20000410000 */
[----:B------:R2:W-:Y:S01]  /*6ae0*/  MUFU.TANH R153, R3 ;  /* 0x0000000300997308 */ /* 0x0005e20000002400 */
[----:B----4-:R-:W4:Y:S09]  /*6af0*/  LDL R13, [R1] ;  /* 0x00000000010d7983 */ /* 0x010f320000100800 */
[----:B------:R-:W2:Y:S01]  /*6b00*/  MUFU.TANH R170, R25 ;  /* 0x0000001900aa7308 */ /* 0x000ea20000002400 */
[C---:B-1----:R-:W-:Y:S09]  /*6b10*/  HMMA.16816.F32 R28, R212.reuse, R8, R28 ;  /* 0x00000008d41c723c */ /* 0x042ff2000000181c */
[----:B------:R-:W-:Y:S01]  /*6b20*/  MUFU.TANH R196, R196 ;  /* 0x000000c400c47308 */ /* 0x000fe20000002400 */
[C---:B------:R-:W-:Y:S01]  /*6b30*/  HMMA.16816.F32 R32, R212.reuse, R10, R32 ;  /* 0x0000000ad420723c */ /* 0x040fe20000001820 */
[----:B------:R-:W1:Y:S08]  /*6b40*/  LDSM.16.M88.4 R8, [R228+0x6800] ;  /* 0x00680000e408783b */ /* 0x000e700000000200 */
[----:B------:R-:W-:Y:S01]  /*6b50*/  MUFU.TANH R200, R200 ;  /* 0x000000c800c87308 */ /* 0x000fe20000002400 */
[C---:B------:R-:W-:Y:S04]  /*6b60*/  HMMA.16816.F32 R36, R212.reuse, R4, R36 ;  /* 0x00000004d424723c */ /* 0x040fe80000001824 */
[----:B---3--:R-:W-:Y:S04]  /*6b70*/  FMUL.FTZ R2, R28, c[0x0][0x320] ;  /* 0x0000c8001c027a20 */ /* 0x008fe80000410000 */
[C---:B------:R-:W-:Y:S01]  /*6b80*/  HMMA.16816.F32 R40, R212.reuse, R6, R40 ;  /* 0x00000006d428723c */ /* 0x040fe20000001828 */
[----:B------:R-:W-:Y:S01]  /*6b90*/  MUFU.TANH R197, R197 ;  /* 0x000000c500c57308 */ /* 0x000fe20000002400 */
[----:B------:R-:W3:Y:S02]  /*6ba0*/  LDSM.16.M88.4 R4, [R228+0x7000] ;  /* 0x00700000e404783b */ /* 0x000ee40000000200 */
[----:B------:R-:W-:Y:S02]  /*6bb0*/  FMUL.FTZ R29, R29, c[0x0][0x320] ;  /* 0x0000c8001d1d7a20 */ /* 0x000fe40000410000 */
[----:B------:R-:W-:Y:S02]  /*6bc0*/  FMUL.FTZ R30, R30, c[0x0][0x320] ;  /* 0x0000c8001e1e7a20 */ /* 0x000fe40000410000 */
[----:B------:R-:W-:Y:S03]  /*6bd0*/  FMUL.FTZ R31, R31, c[0x0][0x320] ;  /* 0x0000c8001f1f7a20 */ /* 0x000fe60000410000 */
[----:B------:R5:W-:Y:S01]  /*6be0*/  MUFU.TANH R158, R2 ;  /* 0x00000002009e7308 */ /* 0x000be20000002400 */
[----:B--2---:R-:W-:Y:S01]  /*6bf0*/  FMUL.FTZ R3, R32, c[0x0][0x320] ;  /* 0x0000c80020037a20 */ /* 0x004fe20000410000 */
[----:B------:R-:W-:Y:S01]  /*6c00*/  MOV R32, R202 ;  /* 0x000000ca00207202 */ /* 0x000fe20000000f00 */
[----:B------:R-:W-:Y:S02]  /*6c10*/  FMUL.FTZ R34, R34, c[0x0][0x320] ;  /* 0x0000c80022227a20 */ /* 0x000fe40000410000 */
[----:B------:R-:W-:Y:S02]  /*6c20*/  FMUL.FTZ R37, R37, c[0x0][0x320] ;  /* 0x0000c80025257a20 */ /* 0x000fe40000410000 */
[----:B------:R-:W-:Y:S02]  /*6c30*/  FMUL.FTZ R38, R38, c[0x0][0x320] ;  /* 0x0000c80026267a20 */ /* 0x000fe40000410000 */
[----:B------:R-:W-:Y:S01]  /*6c40*/  FMUL.FTZ R39, R39, c[0x0][0x320] ;  /* 0x0000c80027277a20 */ /* 0x000fe20000410000 */
[----:B------:R2:W-:Y:S01]  /*6c50*/  MUFU.TANH R162, R3 ;  /* 0x0000000300a27308 */ /* 0x0005e20000002400 */
[----:B------:R-:W-:Y:S01]  /*6c60*/  FMUL.FTZ R35, R35, c[0x0][0x320] ;  /* 0x0000c80023237a20 */ /* 0x000fe20000410000 */
[C---:B-1----:R-:W-:Y:S03]  /*6c70*/  HMMA.16816.F32 R44, R212.reuse, R8, R44 ;  /* 0x00000008d42c723c */ /* 0x042fe6000000182c */
[----:B------:R-:W-:Y:S02]  /*6c80*/  FMUL.FTZ R42, R42, c[0x0][0x320] ;  /* 0x0000c8002a2a7a20 */ /* 0x000fe40000410000 */
[----:B------:R-:W-:Y:S03]  /*6c90*/  FMUL.FTZ R43, R43, c[0x0][0x320] ;  /* 0x0000c8002b2b7a20 */ /* 0x000fe60000410000 */
[----:B------:R-:W1:Y:S01]  /*6ca0*/  MUFU.TANH R145, R37 ;  /* 0x0000002500917308 */ /* 0x000e620000002400 */
[C---:B------:R-:W-:Y:S01]  /*6cb0*/  HMMA.16816.F32 R48, R212.reuse, R10, R48 ;  /* 0x0000000ad430723c */ /* 0x040fe20000001830 */
[----:B------:R-:W1:Y:S01]  /*6cc0*/  LDSM.16.M88.4 R8, [R228+0x7800] ;  /* 0x00780000e408783b */ /* 0x000e620000000200 */
[----:B------:R-:W-:Y:S04]  /*6cd0*/  DEPBAR.LE SB0, 0x0 ;  /* 0x000080000000791a */ /* 0x000fe80000000000 */
[----:B-----5:R-:W-:Y:S02]  /*6ce0*/  FMUL.FTZ R2, R36, c[0x0][0x320] ;  /* 0x0000c80024027a20 */ /* 0x020fe40000410000 */
[----:B------:R-:W-:Y:S01]  /*6cf0*/  FMUL.FTZ R41, R41, c[0x0][0x320] ;  /* 0x0000c80029297a20 */ /* 0x000fe20000410000 */
[----:B------:R5:W-:Y:S01]  /*6d00*/  MUFU.TANH R216, R18 ;  /* 0x0000001200d87308 */ /* 0x000be20000002400 */
[----:B------:R-:W-:Y:S01]  /*6d10*/  BAR.SYNC.DEFER_BLOCKING 0x0 ;  /* 0x0000000000007b1d */ /* 0x000fe20000010000 */
[C---:B---3--:R-:W-:Y:S05]  /*6d20*/  HMMA.16816.F32 R52, R212.reuse, R4, R52 ;  /* 0x00000004d434723c */ /* 0x048fea0000001834 */
[----:B------:R-:W-:Y:S02]  /*6d30*/  FMUL.FTZ R45, R45, c[0x0][0x320] ;  /* 0x0000c8002d2d7a20 */ /* 0x000fe40000410000 */
[----:B------:R-:W-:Y:S01]  /*6d40*/  FMUL.FTZ R46, R46, c[0x0][0x320] ;  /* 0x0000c8002e2e7a20 */ /* 0x000fe20000410000 */
[----:B------:R3:W-:Y:S01]  /*6d50*/  MUFU.TANH R132, R2 ;  /* 0x0000000200847308 */ /* 0x0007e20000002400 */
[----:B--2---:R-:W-:Y:S01]  /*6d60*/  FMUL.FTZ R3, R40, c[0x0][0x320] ;  /* 0x0000c80028037a20 */ /* 0x004fe20000410000 */
[C---:B------:R-:W-:Y:S03]  /*6d70*/  HMMA.16816.F32 R56, R212.reuse, R6, R56 ;  /* 0x00000006d438723c */ /* 0x040fe60000001838 */
[----:B------:R-:W-:Y:S01]  /*6d80*/  FMUL.FTZ R47, R47, c[0x0][0x320] ;  /* 0x0000c8002f2f7a20 */ /* 0x000fe20000410000 */
[----:B------:R-:W-:Y:S01]  /*6d90*/  MOV R40, R149 ;  /* 0x0000009500287202 */ /* 0x000fe20000000f00 */
[----:B------:R-:W-:Y:S02]  /*6da0*/  FMUL.FTZ R49, R49, c[0x0][0x320] ;  /* 0x0000c80031317a20 */ /* 0x000fe40000410000 */
[----:B------:R-:W-:Y:S01]  /*6db0*/  FMUL.FTZ R33, R33, c[0x0][0x320] ;  /* 0x0000c80021217a20 */ /* 0x000fe20000410000 */
[----:B------:R2:W-:Y:S01]  /*6dc0*/  MUFU.TANH R203, R3 ;  /* 0x0000000300cb7308 */ /* 0x0005e20000002400 */
[----:B------:R-:W-:Y:S03]  /*6dd0*/  FMUL.FTZ R51, R51, c[0x0][0x320] ;  /* 0x0000c80033337a20 */ /* 0x000fe60000410000 */
[----:B-----5:R-:W-:Y:S01]  /*6de0*/  MOV R18, R201 ;  /* 0x000000c900127202 */ /* 0x020fe20000000f00 */
[----:B------:R-:W-:Y:S02]  /*6df0*/  FMUL.FTZ R50, R50, c[0x0][0x320] ;  /* 0x0000c80032327a20 */ /* 0x000fe40000410000 */
[----:B------:R-:W-:Y:S02]  /*6e00*/  FMUL.FTZ R53, R53, c[0x0][0x320] ;  /* 0x0000c80035357a20 */ /* 0x000fe40000410000 */
[----:B------:R-:W-:Y:S01]  /*6e10*/  FMUL.FTZ R54, R54, c[0x0][0x320] ;  /* 0x0000c80036367a20 */ /* 0x000fe20000410000 */
[----:B------:R5:W-:Y:S01]  /*6e20*/  MUFU.TANH R205, R41 ;  /* 0x0000002900cd7308 */ /* 0x000be20000002400 */
[----:B------:R-:W-:Y:S01]  /*6e30*/  FMUL.FTZ R55, R55, c[0x0][0x320] ;  /* 0x0000c80037377a20 */ /* 0x000fe20000410000 */
[C---:B-1----:R-:W-:Y:S03]  /*6e40*/  HMMA.16816.F32 R60, R212.reuse, R8, R60 ;  /* 0x00000008d43c723c */ /* 0x042fe6000000183c */
[----:B---3--:R-:W-:Y:S02]  /*6e50*/  FMUL.FTZ R2, R44, c[0x0][0x320] ;  /* 0x0000c8002c027a20 */ /* 0x008fe40000410000 */
[----:B------:R-:W-:Y:S02]  /*6e60*/  FMUL.FTZ R58, R58, c[0x0][0x320] ;  /* 0x0000c8003a3a7a20 */ /* 0x000fe40000410000 */
[----:B------:R-:W-:Y:S01]  /*6e70*/  FMUL.FTZ R59, R59, c[0x0][0x320] ;  /* 0x0000c8003b3b7a20 */ /* 0x000fe20000410000 */
[----:B------:R1:W-:Y:S01]  /*6e80*/  MUFU.TANH R156, R2 ;  /* 0x00000002009c7308 */ /* 0x0003e20000002400 */
[----:B------:R-:W-:Y:S03]  /*6e90*/  HMMA.16816.F32 R64, R212, R10, R64 ;  /* 0x0000000ad440723c */ /* 0x000fe60000001840 */
[----:B--2---:R-:W-:Y:S01]  /*6ea0*/  FMUL.FTZ R3, R48, c[0x0][0x320] ;  /* 0x0000c80030037a20 */ /* 0x004fe20000410000 */
[----:B------:R-:W-:Y:S01]  /*6eb0*/  MOV R48, R170 ;  /* 0x000000aa00307202 */ /* 0x000fe20000000f00 */
[----:B------:R-:W-:Y:S01]  /*6ec0*/  FMUL.FTZ R4, R56, c[0x0][0x320] ;  /* 0x0000c80038047a20 */ /* 0x000fe20000410000 */
[----:B------:R-:W-:Y:S01]  /*6ed0*/  MOV R56, R145 ;  /* 0x0000009100387202 */ /* 0x000fe20000000f00 */
[----:B------:R-:W-:Y:S02]  /*6ee0*/  FMUL.FTZ R57, R57, c[0x0][0x320] ;  /* 0x0000c80039397a20 */ /* 0x000fe40000410000 */
[----:B------:R-:W-:Y:S03]  /*6ef0*/  MUFU.TANH R170, R3 ;  /* 0x0000000300aa7308 */ /* 0x000fe60000002400 */
[----:B-----5:R-:W-:Y:S03]  /*6f00*/  MOV R41, R147 ;  /* 0x0000009300297202 */ /* 0x020fe60000000f00 */
[----:B------:R-:W-:Y:S02]  /*6f10*/  FMUL.FTZ R60, R60, c[0x0][0x320] ;  /* 0x0000c8003c3c7a20 */ /* 0x000fe40000410000 */
[----:B------:R-:W-:Y:S02]  /*6f20*/  FMUL.FTZ R61, R61, c[0x0][0x320] ;  /* 0x0000c8003d3d7a20 */ /* 0x000fe40000410000 */
[----:B------:R-:W2:Y:S01]  /*6f30*/  MUFU.TANH R133, R14 ;  /* 0x0000000e00857308 */ /* 0x000ea20000002400 */
[----:B------:R-:W-:Y:S02]  /*6f40*/  FMUL.FTZ R62, R62, c[0x0][0x320] ;  /* 0x0000c8003e3e7a20 */ /* 0x000fe40000410000 */
[----:B------:R-:W-:Y:S02]  /*6f50*/  FMUL.FTZ R63, R63, c[0x0][0x320] ;  /* 0x0000c8003f3f7a20 */ /* 0x000fe40000410000 */
[----:B-1----:R-:W-:Y:S02]  /*6f60*/  FMUL.FTZ R2, R52, c[0x0][0x320] ;  /* 0x0000c80034027a20 */ /* 0x002fe40000410000 */
[----:B------:R-:W-:Y:S02]  /*6f70*/  FMUL.FTZ R64, R64, c[0x0][0x320] ;  /* 0x0000c80040407a20 */ /* 0x000fe40000410000 */
[----:B------:R-:W-:Y:S01]  /*6f80*/  FMUL.FTZ R65, R65, c[0x0][0x320] ;  /* 0x0000c80041417a20 */ /* 0x000fe20000410000 */
[----:B------:R1:W-:Y:S01]  /*6f90*/  MUFU.TANH R149, R2 ;  /* 0x0000000200957308 */ /* 0x0003e20000002400 */
[----:B------:R-:W-:Y:S09]  /*6fa0*/  FMUL.FTZ R66, R66, c[0x0][0x320] ;  /* 0x0000c80042427a20 */ /* 0x000ff20000410000 */
[----:B------:R-:W-:Y:S10]  /*6fb0*/  MUFU.TANH R207, R64 ;  /* 0x0000004000cf7308 */ /* 0x000ff40000002400 */
[----:B------:R2:W-:Y:S01]  /*6fc0*/  MUFU.TANH R218, R58 ;  /* 0x0000003a00da7308 */ /* 0x0005e20000002400 */
[----:B-1----:R-:W-:Y:S04]  /*6fd0*/  FMNMX.FTZ R2, R198, R135, !PT ;  /* 0x00000087c6027209 */ /* 0x002fe80007810000 */
[----:B------:R-:W-:Y:S05]  /*6fe0*/  FMNMX.FTZ R3, R199, R2, !PT ;  /* 0x00000002c7037209 */ /* 0x000fea0007810000 */
[----:B------:R1:W-:Y:S01]  /*6ff0*/  MUFU.TANH R211, R59 ;  /* 0x0000003b00d37308 */ /* 0x0003e20000002400 */
[----:B------:R-:W-:Y:S02]  /*7000*/  FMNMX.FTZ R2, R196, R0, !PT ;  /* 0x00000000c4027209 */ /* 0x000fe40007810000 */
[----:B------:R-:W-:Y:S02]  /*7010*/  FMNMX.FTZ R3, R200, R3, !PT ;  /* 0x00000003c8037209 */ /* 0x000fe40007810000 */
[----:B------:R-:W-:Y:S02]  /*7020*/  FMNMX.FTZ R5, R197, R2, !PT ;  /* 0x00000002c5057209 */ /* 0x000fe40007810000 */
[----:B------:R-:W-:Y:S02]  /*7030*/  FMNMX.FTZ R3, R204, R3, !PT ;  /* 0x00000003cc037209 */ /* 0x000fe40007810000 */
[----:B------:R-:W-:Y:S01]  /*7040*/  FMNMX.FTZ R5, R12, R5, !PT ;  /* 0x000000050c057209 */ /* 0x000fe20007810000 */
[----:B------:R-:W3:Y:S01]  /*7050*/  MUFU.TANH R146, R15 ;  /* 0x0000000f00927308 */ /* 0x000ee20000002400 */
[----:B------:R-:W-:Y:S02]  /*7060*/  FMNMX.FTZ R3, R32, R3, !PT ;  /* 0x0000000320037209 */ /* 0x000fe40007810000 */
[----:B------:R-:W-:Y:S02]  /*7070*/  FMNMX.FTZ R5, R18, R5, !PT ;  /* 0x0000000512057209 */ /* 0x000fe40007810000 */
[----:B--2---:R-:W-:Y:S02]  /*7080*/  MOV R58, R133 ;  /* 0x00000085003a7202 */ /* 0x004fe40000000f00 */
[----:B------:R-:W-:Y:S02]  /*7090*/  FMNMX.FTZ R3, R41, R3, !PT ;  /* 0x0000000329037209 */ /* 0x000fe40007810000 */
[----:B------:R-:W-:Y:S01]  /*70a0*/  FMNMX.FTZ R5, R58, R5, !PT ;  /* 0x000000053a057209 */ /* 0x000fe20007810000 */
[----:B------:R2:W-:Y:S01]  /*70b0*/  MUFU.TANH R145, R4 ;  /* 0x0000000400917308 */ /* 0x0005e20000002400 */
[----:B------:R-:W-:Y:S02]  /*70c0*/  FMNMX.FTZ R3, R40, R3, !PT ;  /* 0x0000000328037209 */ /* 0x000fe40007810000 */
[----:B-1----:R-:W-:Y:S04]  /*70d0*/  MOV R59, R134 ;  /* 0x00000086003b7202 */ /* 0x002fe80000000f00 */
[----:B------:R-:W-:Y:S03]  /*70e0*/  FMNMX.FTZ R3, R59, R3, !PT ;  /* 0x000000033b037209 */ /* 0x000fe60007810000 */
[----:B------:R-:W1:Y:S01]  /*70f0*/  MUFU.TANH R141, R19 ;  /* 0x00000013008d7308 */ /* 0x000e620000002400 */
[----:B------:R-:W-:Y:S02]  /*7100*/  FMNMX.FTZ R2, R142, R3, !PT ;  /* 0x000000038e027209 */ /* 0x000fe40007810000 */
[----:B---3--:R-:W-:Y:S07]  /*7110*/  FMNMX.FTZ R5, R146, R5, !PT ;  /* 0x0000000592057209 */ /* 0x008fee0007810000 */
[----:B------:R-:W3:Y:S01]  /*7120*/  MUFU.TANH R151, R21 ;  /* 0x0000001500977308 */ /* 0x000ee20000002400 */
[----:B--2---:R-:W-:Y:S09]  /*7130*/  FMNMX.FTZ R4, R216, R5, !PT ;  /* 0x00000005d8047209 */ /* 0x004ff20007810000 */
[----:B------:R-:W2:Y:S01]  /*7140*/  MUFU.TANH R150, R22 ;  /* 0x0000001600967308 */ /* 0x000ea20000002400 */
[----:B-1----:R-:W-:Y:S09]  /*7150*/  FMNMX.FTZ R3, R141, R4, !PT ;  /* 0x000000048d037209 */ /* 0x002ff20007810000 */
[----:B------:R-:W1:Y:S01]  /*7160*/  MUFU.TANH R155, R23 ;  /* 0x00000017009b7308 */ /* 0x000e620000002400 */
[----:B---3--:R-:W-:Y:S04]  /*7170*/  FMNMX.FTZ R2, R151, R2, !PT ;  /* 0x0000000297027209 */ /* 0x008fe80007810000 */
[----:B------:R-:W-:Y:S05]  /*7180*/  FMNMX.FTZ R2, R153, R2, !PT ;  /* 0x0000000299027209 */ /* 0x000fea0007810000 */
[----:B------:R-:W3:Y:S01]  /*7190*/  MUFU.TANH R163, R42 ;  /* 0x0000002a00a37308 */ /* 0x000ee20000002400 */
[----:B------:R-:W-:Y:S02]  /*71a0*/  FMNMX.FTZ R5, R48, R2, !PT ;  /* 0x0000000230057209 */ /* 0x000fe40007810000 */
[----:B--2---:R-:W-:Y:S07]  /*71b0*/  FMNMX.FTZ R4, R150, R3, !PT ;  /* 0x0000000396047209 */ /* 0x004fee0007810000 */
[----:B------:R3:W-:Y:S01]  /*71c0*/  MUFU.TANH R140, R49 ;  /* 0x00000031008c7308 */ /* 0x0007e20000002400 */
[----:B-1----:R-:W-:Y:S02]  /*71d0*/  FMNMX.FTZ R3, R155, R4, !PT ;  /* 0x000000049b037209 */ /* 0x002fe40007810000 */
[----:B------:R-:W-:Y:S07]  /*71e0*/  FMNMX.FTZ R4, R158, R5, !PT ;  /* 0x000000059e047209 */ /* 0x000fee0007810000 */
[----:B------:R-:W1:Y:S10]  /*71f0*/  MUFU.TANH R154, R26 ;  /* 0x0000001a009a7308 */ /* 0x000e740000002400 */
[----:B------:R-:W2:Y:S01]  /*7200*/  MUFU.TANH R159, R27 ;  /* 0x0000001b009f7308 */ /* 0x000ea20000002400 */
[----:B---3--:R-:W-:Y:S09]  /*7210*/  MOV R49, R163 ;  /* 0x000000a300317202 */ /* 0x008ff20000000f00 */
[----:B------:R-:W3:Y:S01]  /*7220*/  MUFU.TANH R165, R29 ;  /* 0x0000001d00a57308 */ /* 0x000ee20000002400 */
[----:B-1----:R-:W-:Y:S09]  /*7230*/  FMNMX.FTZ R2, R154, R3, !PT ;  /* 0x000000039a027209 */ /* 0x002ff20007810000 */
[----:B------:R-:W1:Y:S01]  /*7240*/  MUFU.TANH R166, R30 ;  /* 0x0000001e00a67308 */ /* 0x000e620000002400 */
[----:B--2---:R-:W-:Y:S09]  /*7250*/  FMNMX.FTZ R5, R159, R2, !PT ;  /* 0x000000029f057209 */ /* 0x004ff20007810000 */
[----:B------:R-:W2:Y:S01]  /*7260*/  MUFU.TANH R171, R31 ;  /* 0x0000001f00ab7308 */ /* 0x000ea20000002400 */
[----:B---3--:R-:W-:Y:S04]  /*7270*/  FMNMX.FTZ R3, R165, R4, !PT ;  /* 0x00000004a5037209 */ /* 0x008fe80007810000 */
[----:B------:R-:W-:Y:S05]  /*7280*/  FMNMX.FTZ R2, R162, R3, !PT ;  /* 0x00000003a2027209 */ /* 0x000fea0007810000 */
[----:B------:R-:W3:Y:S01]  /*7290*/  MUFU.TANH R167, R33 ;  /* 0x0000002100a77308 */ /* 0x000ee20000002400 */
[----:B-1----:R-:W-:Y:S09]  /*72a0*/  FMNMX.FTZ R4, R166, R5, !PT ;  /* 0x00000005a6047209 */ /* 0x002ff20007810000 */
[----:B------:R1:W-:Y:S01]  /*72b0*/  MUFU.TANH R143, R57 ;  /* 0x00000039008f7308 */ /* 0x0003e20000002400 */
[----:B--2---:R-:W-:Y:S09]  /*72c0*/  FMNMX.FTZ R5, R171, R4, !PT ;  /* 0x00000004ab057209 */ /* 0x004ff20007810000 */
[----:B------:R-:W2:Y:S01]  /*72d0*/  MUFU.TANH R144, R34 ;  /* 0x0000002200907308 */ /* 0x000ea20000002400 */
[----:B---3--:R-:W-:Y:S01]  /*72e0*/  FMNMX.FTZ R3, R167, R2, !PT ;  /* 0x00000002a7037209 */ /* 0x008fe20007810000 */
[----:B------:R-:W-:Y:S08]  /*72f0*/  FMUL.FTZ R2, R67, c[0x0][0x320] ;  /* 0x0000c80043027a20 */ /* 0x000ff00000410000 */
[----:B------:R-:W3:Y:S01]  /*7300*/  MUFU.TANH R152, R35 ;  /* 0x0000002300987308 */ /* 0x000ee20000002400 */
[----:B-1----:R-:W-:Y:S04]  /*7310*/  MOV R57, R132 ;  /* 0x0000008400397202 */ /* 0x002fe80000000f00 */
[----:B------:R-:W-:Y:S05]  /*7320*/  FMNMX.FTZ R3, R57, R3, !PT ;  /* 0x0000000339037209 */ /* 0x000fea0007810000 */
[----:B------:R1:W-:Y:S01]  /*7330*/  MUFU.TANH R157, R51 ;  /* 0x00000033009d7308 */ /* 0x0003e20000002400 */
[----:B------:R-:W-:Y:S02]  /*7340*/  FMNMX.FTZ R3, R56, R3, !PT ;  /* 0x0000000338037209 */ /* 0x000fe40007810000 */
[----:B--2---:R-:W-:Y:S07]  /*7350*/  FMNMX.FTZ R5, R144, R5, !PT ;  /* 0x0000000590057209 */ /* 0x004fee0007810000 */
[----:B------:R-:W2:Y:S01]  /*7360*/  MUFU.TANH R168, R38 ;  /* 0x0000002600a87308 */ /* 0x000ea20000002400 */
[----:B---3--:R-:W-:Y:S09]  /*7370*/  FMNMX.FTZ R5, R152, R5, !PT ;  /* 0x0000000598057209 */ /* 0x008ff20007810000 */
[----:B------:R3:W-:Y:S01]  /*7380*/  MUFU.TANH R163, R50 ;  /* 0x0000003200a37308 */ /* 0x0007e20000002400 */
[----:B-1----:R-:W-:Y:S04]  /*7390*/  MOV R51, R203 ;  /* 0x000000cb00337202 */ /* 0x002fe80000000f00 */
[----:B------:R-:W-:Y:S05]  /*73a0*/  FMNMX.FTZ R3, R51, R3, !PT ;  /* 0x0000000333037209 */ /* 0x000fea0007810000 */
[----:B------:R-:W1:Y:S01]  /*73b0*/  MUFU.TANH R164, R39 ;  /* 0x0000002700a47308 */ /* 0x000e620000002400 */
[----:B--2---:R-:W-:Y:S09]  /*73c0*/  FMNMX.FTZ R5, R168, R5, !PT ;  /* 0x00000005a8057209 */ /* 0x004ff20007810000 */
[----:B------:R-:W2:Y:S01]  /*73d0*/  MUFU.TANH R160, R43 ;  /* 0x0000002b00a07308 */ /* 0x000ea20000002400 */
[----:B---3--:R-:W-:Y:S04]  /*73e0*/  MOV R50, R205 ;  /* 0x000000cd00327202 */ /* 0x008fe80000000f00 */
[----:B------:R-:W-:Y:S05]  /*73f0*/  FMNMX.FTZ R3, R50, R3, !PT ;  /* 0x0000000332037209 */ /* 0x000fea0007810000 */
[----:B------:R-:W3:Y:S01]  /*7400*/  MUFU.TANH R148, R45 ;  /* 0x0000002d00947308 */ /* 0x000ee20000002400 */
[----:B------:R-:W-:Y:S02]  /*7410*/  FMNMX.FTZ R3, R156, R3, !PT ;  /* 0x000000039c037209 */ /* 0x000fe40007810000 */
[----:B-1----:R-:W-:Y:S04]  /*7420*/  FMNMX.FTZ R5, R164, R5, !PT ;  /* 0x00000005a4057209 */ /* 0x002fe80007810000 */
[----:B------:R-:W-:Y:S03]  /*7430*/  FMNMX.FTZ R5, R49, R5, !PT ;  /* 0x0000000531057209 */ /* 0x000fe60007810000 */
[----:B------:R-:W1:Y:S01]  /*7440*/  MUFU.TANH R169, R46 ;  /* 0x0000002e00a97308 */ /* 0x000e620000002400 */
[----:B--2---:R-:W-:Y:S09]  /*7450*/  FMNMX.FTZ R6, R160, R5, !PT ;  /* 0x00000005a0067209 */ /* 0x004ff20007810000 */
[----:B------:R-:W2:Y:S01]  /*7460*/  MUFU.TANH R161, R47 ;  /* 0x0000002f00a17308 */ /* 0x000ea20000002400 */
[----:B---3--:R-:W-:Y:S04]  /*7470*/  FMNMX.FTZ R3, R148, R3, !PT ;  /* 0x0000000394037209 */ /* 0x008fe80007810000 */
[----:B------:R-:W-:Y:S05]  /*7480*/  FMNMX.FTZ R3, R170, R3, !PT ;  /* 0x00000003aa037209 */ /* 0x000fea0007810000 */
[----:B------:R-:W3:Y:S01]  /*7490*/  MUFU.TANH R147, R53 ;  /* 0x0000003500937308 */ /* 0x000ee20000002400 */
[----:B------:R-:W-:Y:S02]  /*74a0*/  FMNMX.FTZ R4, R140, R3, !PT ;  /* 0x000000038c047209 */ /* 0x000fe40007810000 */
[----:B-1----:R-:W-:Y:S02]  /*74b0*/  FMNMX.FTZ R6, R169, R6, !PT ;  /* 0x00000006a9067209 */ /* 0x002fe40007810000 */
[----:B------:R-:W-:Y:S05]  /*74c0*/  FMNMX.FTZ R4, R149, R4, !PT ;  /* 0x0000000495047209 */ /* 0x000fea0007810000 */
[----:B------:R-:W1:Y:S01]  /*74d0*/  MUFU.TANH R219, R54 ;  /* 0x0000003600db7308 */ /* 0x000e620000002400 */
[----:B--2---:R-:W-:Y:S04]  /*74e0*/  FMNMX.FTZ R6, R161, R6, !PT ;  /* 0x00000006a1067209 */ /* 0x004fe80007810000 */
[----:B------:R-:W-:Y:S05]  /*74f0*/  FMNMX.FTZ R6, R163, R6, !PT ;  /* 0x00000006a3067209 */ /* 0x000fea0007810000 */
[----:B------:R-:W2:Y:S01]  /*7500*/  MUFU.TANH R217, R55 ;  /* 0x0000003700d97308 */ /* 0x000ea20000002400 */
[----:B------:R-:W-:Y:S02]  /*7510*/  FMNMX.FTZ R6, R157, R6, !PT ;  /* 0x000000069d067209 */ /* 0x000fe40007810000 */
[----:B---3--:R-:W-:Y:S04]  /*7520*/  FMNMX.FTZ R4, R147, R4, !PT ;  /* 0x0000000493047209 */ /* 0x008fe80007810000 */
[----:B------:R-:W-:Y:S03]  /*7530*/  FMNMX.FTZ R4, R145, R4, !PT ;  /* 0x0000000491047209 */ /* 0x000fe60007810000 */
[----:B------:R-:W3:Y:S01]  /*7540*/  MUFU.TANH R208, R60 ;  /* 0x0000003c00d07308 */ /* 0x000ee20000002400 */
[----:B------:R-:W-:Y:S02]  /*7550*/  FMNMX.FTZ R3, R143, R4, !PT ;  /* 0x000000048f037209 */ /* 0x000fe40007810000 */
[----:B-1----:R-:W-:Y:S07]  /*7560*/  FMNMX.FTZ R6, R219, R6, !PT ;  /* 0x00000006db067209 */ /* 0x002fee0007810000 */
[----:B------:R-:W1:Y:S01]  /*7570*/  MUFU.TANH R209, R61 ;  /* 0x0000003d00d17308 */ /* 0x000e620000002400 */
[----:B--2---:R-:W-:Y:S04]  /*7580*/  FMNMX.FTZ R5, R217, R6, !PT ;  /* 0x00000006d9057209 */ /* 0x004fe80007810000 */
[----:B------:R-:W-:Y:S05]  /*7590*/  FMNMX.FTZ R4, R218, R5, !PT ;  /* 0x00000005da047209 */ /* 0x000fea0007810000 */
[----:B------:R-:W2:Y:S01]  /*75a0*/  MUFU.TANH R205, R62 ;  /* 0x0000003e00cd7308 */ /* 0x000ea20000002400 */
[----:B------:R-:W-:Y:S02]  /*75b0*/  FMNMX.FTZ R4, R211, R4, !PT ;  /* 0x00000004d3047209 */ /* 0x000fe40007810000 */
[----:B---3--:R-:W-:Y:S07]  /*75c0*/  FMNMX.FTZ R8, R208, R3, !PT ;  /* 0x00000003d0087209 */ /* 0x008fee0007810000 */
[----:B------:R-:W3:Y:S01]  /*75d0*/  MUFU.TANH R203, R63 ;  /* 0x0000003f00cb7308 */ /* 0x000ee20000002400 */
[----:B-1----:R-:W-:Y:S04]  /*75e0*/  FMNMX.FTZ R8, R209, R8, !PT ;  /* 0x00000008d1087209 */ /* 0x002fe80007810000 */
[----:B------:R-:W-:Y:S05]  /*75f0*/  FMNMX.FTZ R9, R207, R8, !PT ;  /* 0x00000008cf097209 */ /* 0x000fea0007810000 */
[----:B------:R-:W1:Y:S01]  /*7600*/  MUFU.TANH R206, R65 ;  /* 0x0000004100ce7308 */ /* 0x000e620000002400 */
[----:B--2---:R-:W-:Y:S09]  /*7610*/  FMNMX.FTZ R4, R205, R4, !PT ;  /* 0x00000004cd047209 */ /* 0x004ff20007810000 */
[----:B------:R-:W2:Y:S01]  /*7620*/  MUFU.TANH R134, R66 ;  /* 0x0000004200867308 */ /* 0x000ea20000002400 */
[----:B---3--:R-:W-:Y:S09]  /*7630*/  FMNMX.FTZ R3, R203, R4, !PT ;  /* 0x00000004cb037209 */ /* 0x008ff20007810000 */
[----:B------:R2:W3:Y:S01]  /*7640*/  MUFU.TANH R133, R2 ;  /* 0x0000000200857308 */ /* 0x0004e20000002400 */
[----:B-1----:R-:W-:Y:S02]  /*7650*/  FMNMX.FTZ R6, R206, R9, !PT ;  /* 0x00000009ce067209 */ /* 0x002fe40007810000 */
[----:B--2---:R-:W-:Y:S03]  /*7660*/  FMNMX.FTZ R2, R134, R3, !PT ;  /* 0x0000000386027209 */ /* 0x004fe60007810000 */
[----:B------:R-:W1:Y:S01]  /*7670*/  SHFL.BFLY PT, R3, R6, 0x2, 0x1f ;  /* 0x0c401f0006037f89 */ /* 0x000e6200000e0000 */
[----:B---3--:R-:W-:Y:S07]  /*7680*/  FMNMX.FTZ R5, R133, R2, !PT ;  /* 0x0000000285057209 */ /* 0x008fee0007810000 */
[----:B------:R-:W2:Y:S01]  /*7690*/  SHFL.BFLY PT, R2, R5, 0x2, 0x1f ;  /* 0x0c401f0005027f89 */ /* 0x000ea200000e0000 */
[----:B-1----:R-:W-:Y:S07]  /*76a0*/  FMNMX.FTZ R7, R6, R3, !PT ;  /* 0x0000000306077209 */ /* 0x002fee0007810000 */
[----:B------:R-:W1:Y:S01]  /*76b0*/  SHFL.BFLY PT, R132, R7, 0x1, 0x1f ;  /* 0x0c201f0007847f89 */ /* 0x000e6200000e0000 */
[----:B--2---:R-:W-:Y:S07]  /*76c0*/  FMNMX.FTZ R4, R5, R2, !PT ;  /* 0x0000000205047209 */ /* 0x004fee0007810000 */
[----:B------:R-:W2:Y:S01]  /*76d0*/  SHFL.BFLY PT, R3, R4, 0x1, 0x1f ;  /* 0x0c201f0004037f89 */ /* 0x000ea200000e0000 */
[----:B-1----:R-:W-:Y:S02]  /*76e0*/  FMNMX.FTZ R132, R7, R132, !PT ;  /* 0x0000008407847209 */ /* 0x002fe40007810000 */
[----:B----4-:R-:W-:Y:S03]  /*76f0*/  @P1 IADD3 R7, P4, R13, UR15, RZ ;  /* 0x0000000f0d071c10 */ /* 0x010fe6000ff9e0ff */
[C---:B------:R-:W-:Y:S02]  /*7700*/  FADD.FTZ R2, -R132.reuse, R135 ;  /* 0x0000008784027221 */ /* 0x040fe40000010100 */
[----:B------:R-:W-:Y:S01]  /*7710*/  FMUL.FTZ R210, R132, c[0x0][0x2d0] ;  /* 0x0000b40084d27a20 */ /* 0x000fe20000410000 */
[----:B--2---:R-:W-:Y:S01]  /*7720*/  FMNMX.FTZ R3, R4, R3, !PT ;  /* 0x0000000304037209 */ /* 0x004fe20007810000 */
[----:B------:R-:W-:Y:S01]  /*7730*/  FMUL.FTZ R6, R2, c[0x0][0x2d0] ;  /* 0x0000b40002067a20 */ /* 0x000fe20000410000 */
[----:B------:R-:W-:Y:S01]  /*7740*/  @P1 IADD3 R4, P2, R246, UR15, RZ ;  /* 0x0000000ff6041c10 */ /* 0x000fe2000ff5e0ff */
[----:B------:R-:W-:Y:S02]  /*7750*/  FFMA.FTZ R201, R199, c[0x0][0x2d0], -R210 ;  /* 0x0000b400c7c97a23 */ /* 0x000fe400000108d2 */
[----:B------:R1:W2:Y:S01]  /*7760*/  MUFU.EX2 R2, R6 ;  /* 0x0000000600027308 */ /* 0x0002a20000000800 */
[----:B------:R-:W-:Y:S01]  /*7770*/  FADD.FTZ R5, -R3, R0 ;  /* 0x0000000003057221 */ /* 0x000fe20000010100 */
[----:B------:R-:W-:Y:S01]  /*7780*/  @P1 LEA R10, P5, R4, c[0x0][0x1c8], 0x1 ;  /* 0x00007200040a1a11 */ /* 0x000fe200078a08ff */
[--C-:B------:R-:W-:Y:S02]  /*7790*/  FFMA.FTZ R199, R204, c[0x0][0x2d0], -R210.reuse ;  /* 0x0000b400ccc77a23 */ /* 0x100fe400000108d2 */
[----:B------:R-:W-:Y:S01]  /*77a0*/  FMUL.FTZ R0, R5, c[0x0][0x2d0] ;  /* 0x0000b40005007a20 */ /* 0x000fe20000410000 */
[----:B------:R-:W-:Y:S01]  /*77b0*/  @P1 IADD3.X R5, R249, UR18, RZ, P2, !PT ;  /* 0x00000012f9051c10 */ /* 0x000fe200097fe4ff */
[----:B------:R-:W-:Y:S01]  /*77c0*/  FMUL.FTZ R204, R3, c[0x0][0x2d0] ;  /* 0x0000b40003cc7a20 */ /* 0x000fe20000410000 */
[----:B------:R-:W-:Y:S01]  /*77d0*/  @P1 LEA R8, P2, R7, c[0x0][0x1c8], 0x1 ;  /* 0x0000720007081a11 */ /* 0x000fe200078408ff */
[----:B------:R-:W-:Y:S01]  /*77e0*/  FFMA.FTZ R202, R198, c[0x0][0x2d0], -R210 ;  /* 0x0000b400c6ca7a23 */ /* 0x000fe200000108d2 */
[----:B------:R-:W-:Y:S01]  /*77f0*/  @P1 LEA.HI.X R11, R4, c[0x0][0x1cc], R5, 0x1, P5 ;  /* 0x00007300040b1a11 */ /* 0x000fe200028f0c05 */
[--C-:B------:R-:W-:Y:S01]  /*7800*/  FFMA.FTZ R198, R196, c[0x0][0x2d0], -R204.reuse ;  /* 0x0000b400c4c67a23 */ /* 0x100fe200000108cc */
[----:B------:R-:W3:Y:S01]  /*7810*/  MUFU.EX2 R0, R0 ;  /* 0x0000000000007308 */ /* 0x000ee20000000800 */
[--C-:B------:R-:W-:Y:S02]  /*7820*/  FFMA.FTZ R196, R12, c[0x0][0x2d0], -R204.reuse ;  /* 0x0000b4000cc47a23 */ /* 0x100fe400000108cc */
[----:B------:R4:W-:Y:S01]  /*7830*/  @P1 LDGSTS.E.BYPASS.LTC128B.128 [R243+0x8100], [R10.64], !P3 ;  /* 0x081000000af31fae */ /* 0x0009e2000d901d50 */
[----:B------:R-:W-:Y:S02]  /*7840*/  FFMA.FTZ R135, R18, c[0x0][0x2d0], -R204 ;  /* 0x0000b40012877a23 */ /* 0x000fe400000108cc */
[----:B------:R-:W-:Y:S02]  /*7850*/  FFMA.FTZ R200, R200, c[0x0][0x2d0], -R210 ;  /* 0x0000b400c8c87a23 */ /* 0x000fe400000108d2 */
[--C-:B------:R-:W-:Y:S02]  /*7860*/  FFMA.FTZ R197, R197, c[0x0][0x2d0], -R204.reuse ;  /* 0x0000b400c5c57a23 */ /* 0x100fe400000108cc */
[----:B------:R-:W-:Y:S01]  /*7870*/  MUFU.EX2 R202, R202 ;  /* 0x000000ca00ca7308 */ /* 0x000fe20000000800 */
[----:B------:R-:W-:Y:S01]  /*7880*/  FFMA.FTZ R216, R216, c[0x0][0x2d0], -R204 ;  /* 0x0000b400d8d87a23 */ /* 0x000fe200000108cc */
[----:B-1----:R-:W-:Y:S01]  /*7890*/  @P1 IADD3.X R6, R252, UR18, RZ, P4, !PT ;  /* 0x00000012fc061c10 */ /* 0x002fe2000a7fe4ff */
[----:B------:R-:W-:Y:S01]  /*78a0*/  @UP1 UIADD3 UR18, UP0, UR10, 0x80, URZ ;  /* 0x000000800a121890 */ /* 0x000fe2000ff1e03f */
[----:B--2---:R-:W-:Y:S02]  /*78b0*/  FMUL.FTZ R24, R2, R108 ;  /* 0x0000006c02187220 */ /* 0x004fe40000410000 */
[----:B------:R-:W-:Y:S01]  /*78c0*/  @P1 LEA.HI.X R9, R7, c[0x0][0x1cc], R6, 0x1, P2 ;  /* 0x0000730007091a11 */ /* 0x000fe200010f0c06 */
[----:B------:R-:W-:Y:S01]  /*78d0*/  @UP1 UIADD3.X UR15, URZ, UR8, URZ, UP0, !UPT ;  /* 0x000000083f0f1290 */ /* 0x000fe200087fe43f */
[----:B------:R-:W-:Y:S01]  /*78e0*/  @P1 IADD3 R4, P2, R10, UR19, RZ ;  /* 0x000000130a041c10 */ /* 0x000fe2000ff5e0ff */
[C---:B------:R-:W-:Y:S01]  /*78f0*/  FMUL.FTZ R25, R2.reuse, R109 ;  /* 0x0000006d02197220 */ /* 0x040fe20000410000 */
[----:B------:R-:W1:Y:S01]  /*7900*/  MUFU.EX2 R201, R201 ;  /* 0x000000c900c97308 */ /* 0x000e620000000800 */
[----:B------:R2:W-:Y:S01]  /*7910*/  @P1 LDGSTS.E.BYPASS.LTC128B.128 [R243+0xc100], [R8.64], !P0 ;  /* 0x0c10000008f31fae */ /* 0x0005e2000c101d50 */
[----:B------:R-:W-:Y:S01]  /*7920*/  @P1 IADD3.X R5, R11, UR20, RZ, P2, !PT ;  /* 0x000000140b051c10 */ /* 0x000fe200097fe4ff */
[----:B------:R-:W-:Y:S01]  /*7930*/  FMUL.FTZ R33, R2, R101 ;  /* 0x0000006502217220 */ /* 0x000fe20000410000 */
[----:B------:R-:W-:Y:S01]  /*7940*/  @P1 IADD3 R6, P2, R4, UR19, RZ ;  /* 0x0000001304061c10 */ /* 0x000fe2000ff5e0ff */
[----:B---3--:R-:W-:Y:S01]  /*7950*/  FMUL.FTZ R18, R0, R118 ;  /* 0x0000007600127220 */ /* 0x008fe20000410000 */
[----:B------:R-:W-:Y:S01]  /*7960*/  @P1 IADD3 R16, P5, R4, UR18, RZ ;  /* 0x0000001204101c10 */ /* 0x000fe2000ffbe0ff */
[----:B------:R-:W-:Y:S01]  /*7970*/  FMUL.FTZ R19, R0, R119 ;  /* 0x0000007700137220 */ /* 0x000fe20000410000 */
[C---:B------:R-:W-:Y:S01]  /*7980*/  @P1 IADD3.X R7, R5.reuse, UR20, RZ, P2, !PT ;  /* 0x0000001405071c10 */ /* 0x040fe200097fe4ff */
[----:B------:R3:W-:Y:S01]  /*7990*/  @P1 LDGSTS.E.BYPASS.LTC128B.128 [R243+0x9100], [R4.64], !P3 ;  /* 0x0910000004f31fae */ /* 0x0007e2000d901d50 */
[----:B------:R-:W-:Y:S01]  /*79a0*/  @P1 IADD3.X R17, R5, UR15, RZ, P5, !PT ;  /* 0x0000000f05111c10 */ /* 0x000fe2000affe4ff */
[----:B------:R-:W-:Y:S01]  /*79b0*/  MUFU.EX2 R200, R200 ;  /* 0x000000c800c87308 */ /* 0x000fe20000000800 */
[----:B----4-:R-:W-:Y:S01]  /*79c0*/  @P1 IADD3 R10, P4, R6, UR19, RZ ;  /* 0x00000013060a1c10 */ /* 0x010fe2000ff9e0ff */
[C---:B------:R-:W-:Y:S02]  /*79d0*/  FMUL.FTZ R27, R0.reuse, R111 ;  /* 0x0000006f001b7220 */ /* 0x040fe40000410000 */
[C---:B------:R-:W-:Y:S01]  /*79e0*/  FMUL.FTZ R26, R0.reuse, R110 ;  /* 0x0000006e001a7220 */ /* 0x040fe20000410000 */
[C---:B------:R-:W-:Y:S01]  /*79f0*/  @P1 IADD3.X R11, R7.reuse, UR20, RZ, P4, !PT ;  /* 0x00000014070b1c10 */ /* 0x040fe2000a7fe4ff */
[----:B------:R3:W-:Y:S01]  /*7a00*/  @P1 LDGSTS.E.BYPASS.LTC128B.128 [R243+0xd100], [R4.64+0x80], !P0 ;  /* 0x0d10008004f31fae */ /* 0x0007e2000c101d50 */
[C---:B------:R-:W-:Y:S02]  /*7a10*/  FMUL.FTZ R34, R0.reuse, R102 ;  /* 0x0000006600227220 */ /* 0x040fe40000410000 */
[C---:B------:R-:W-:Y:S01]  /*7a20*/  FMUL.FTZ R35, R0.reuse, R103 ;  /* 0x0000006700237220 */ /* 0x040fe20000410000 */
[----:B------:R-:W4:Y:S01]  /*7a30*/  MUFU.EX2 R199, R199 ;  /* 0x000000c700c77308 */ /* 0x000f220000000800 */
[C---:B------:R-:W-:Y:S02]  /*7a40*/  FMUL.FTZ R42, R0.reuse, R94 ;  /* 0x0000005e002a7220 */ /* 0x040fe40000410000 */
[----:B------:R-:W-:Y:S01]  /*7a50*/  FMUL.FTZ R43, R0, R95 ;  /* 0x0000005f002b7220 */ /* 0x000fe20000410000 */
[----:B------:R5:W-:Y:S01]  /*7a60*/  @P1 LDGSTS.E.BYPASS.LTC128B.128 [R243+0xa100], [R6.64], !P3 ;  /* 0x0a10000006f31fae */ /* 0x000be2000d901d50 */
[----:B------:R-:W-:Y:S01]  /*7a70*/  FMUL.FTZ R64, R2, R68 ;  /* 0x0000004402407220 */ /* 0x000fe20000410000 */
[----:B--2---:R-:W-:Y:S01]  /*7a80*/  @P1 IADD3 R8, P2, R6, UR18, RZ ;  /* 0x0000001206081c10 */ /* 0x004fe2000ff5e0ff */
[----:B------:R-:W-:Y:S03]  /*7a90*/  FMUL.FTZ R65, R2, R69 ;  /* 0x0000004502417220 */ /* 0x000fe60000410000 */
[----:B------:R-:W-:Y:S01]  /*7aa0*/  MUFU.EX2 R198, R198 ;  /* 0x000000c600c67308 */ /* 0x000fe20000000800 */
[----:B------:R-:W-:Y:S01]  /*7ab0*/  @P1 IADD3.X R9, R7, UR15, RZ, P2, !PT ;  /* 0x0000000f07091c10 */ /* 0x000fe200097fe4ff */
[----:B------:R2:W-:Y:S01]  /*7ac0*/  @P1 LDGSTS.E.BYPASS.LTC128B.128 [R243+0xe100], [R16.64], !P0 ;  /* 0x0e10000010f31fae */ /* 0x0005e2000c101d50 */
[C---:B------:R-:W-:Y:S02]  /*7ad0*/  FMUL.FTZ R66, R0.reuse, R70 ;  /* 0x0000004600427220 */ /* 0x040fe40000410000 */
[----:B------:R-:W-:Y:S02]  /*7ae0*/  FMUL.FTZ R67, R0, R71 ;  /* 0x0000004700437220 */ /* 0x000fe40000410000 */
[----:B------:R-:W-:Y:S02]  /*7af0*/  FFMA.FTZ R101, R167, c[0x0][0x2d0], -R210 ;  /* 0x0000b400a7657a23 */ /* 0x000fe400000108d2 */
[--C-:B------:R-:W-:Y:S01]  /*7b00*/  FFMA.FTZ R110, R171, c[0x0][0x2d0], -R204.reuse ;  /* 0x0000b400ab6e7a23 */ /* 0x100fe200000108cc */
[----:B------:R2:W-:Y:S01]  /*7b10*/  @P1 LDGSTS.E.BYPASS.LTC128B.128 [R243+0xb100], [R10.64], !P3 ;  /* 0x0b1000000af31fae */ /* 0x0005e2000d901d50 */
[----:B------:R-:W2:Y:S01]  /*7b20*/  MUFU.EX2 R197, R197 ;  /* 0x000000c500c57308 */ /* 0x000ea20000000800 */
[--C-:B------:R-:W-:Y:S02]  /*7b30*/  FFMA.FTZ R109, R144, c[0x0][0x2d0], -R204.reuse ;  /* 0x0000b400906d7a23 */ /* 0x100fe400000108cc */
[C---:B---3--:R-:W-:Y:S01]  /*7b40*/  FMUL.FTZ R4, R2.reuse, R128 ;  /* 0x0000008002047220 */ /* 0x048fe20000410000 */
[----:B-1----:R-:W-:Y:S01]  /*7b50*/  F2FP.PACK_AB R128, R201, R202 ;  /* 0x000000cac980723e */ /* 0x002fe200000000ff */
[----:B------:R-:W-:Y:S02]  /*7b60*/  FMUL.FTZ R5, R2, R129 ;  /* 0x0000008102057220 */ /* 0x000fe40000410000 */
[----:B------:R1:W-:Y:S01]  /*7b70*/  @P1 LDGSTS.E.BYPASS.LTC128B.128 [R243+0xf100], [R8.64], !P0 ;  /* 0x0f10000008f31fae */ /* 0x0003e2000c101d50 */
[--C-:B------:R-:W-:Y:S02]  /*7b80*/  FFMA.FTZ R108, R152, c[0x0][0x2d0], -R204.reuse ;  /* 0x0000b400986c7a23 */ /* 0x100fe400000108cc */
[----:B------:R-:W-:Y:S01]  /*7b90*/  MUFU.EX2 R196, R196 ;  /* 0x000000c400c47308 */ /* 0x000fe20000000800 */
[C---:B-----5:R-:W-:Y:S01]  /*7ba0*/  FMUL.FTZ R6, R0.reuse, R130 ;  /* 0x0000008200067220 */ /* 0x060fe20000410000 */
[----:B----4-:R-:W-:Y:S01]  /*7bb0*/  F2FP.PACK_AB R130, R199, R200 ;  /* 0x000000c8c782723e */ /* 0x010fe200000000ff */
[----:B------:R-:W-:Y:S02]  /*7bc0*/  FMUL.FTZ R7, R0, R131 ;  /* 0x0000008300077220 */ /* 0x000fe40000410000 */
[----:B------:R-:W3:Y:S01]  /*7bd0*/  LDSM.16.MT88.4 R12, [R240+0x100] ;  /* 0x00010000f00c783b */ /* 0x000ee20000004200 */
[--C-:B------:R-:W-:Y:S02]  /*7be0*/  FFMA.FTZ R219, R219, c[0x0][0x2d0], -R204.reuse ;  /* 0x0000b400dbdb7a23 */ /* 0x100fe400000108cc */
[C---:B--2---:R-:W-:Y:S02]  /*7bf0*/  FMUL.FTZ R16, R2.reuse, R116 ;  /* 0x0000007402107220 */ /* 0x044fe40000410000 */
[----:B------:R-:W2:Y:S01]  /*7c00*/  MUFU.EX2 R135, R135 ;  /* 0x0000008700877308 */ /* 0x000ea20000000800 */
[----:B------:R-:W-:Y:S02]  /*7c10*/  FMUL.FTZ R17, R2, R117 ;  /* 0x0000007502117220 */ /* 0x000fe40000410000 */
[----:B------:R-:W4:Y:S01]  /*7c20*/  LDSM.16.MT88.4 R20, [R238+0x100] ;  /* 0x00010000ee14783b */ /* 0x000f220000004200 */
[----:B------:R-:W-:Y:S01]  /*7c30*/  F2FP.PACK_AB R129, R197, R198 ;  /* 0x000000c6c581723e */ /* 0x000fe200000000ff */
[--C-:B------:R-:W-:Y:S02]  /*7c40*/  FFMA.FTZ R217, R217, c[0x0][0x2d0], -R204.reuse ;  /* 0x0000b400d9d97a23 */ /* 0x100fe400000108cc */
[C---:B------:R-:W-:Y:S01]  /*7c50*/  FMUL.FTZ R10, R0.reuse, R126 ;  /* 0x0000007e000a7220 */ /* 0x040fe20000410000 */
[----:B------:R-:W-:Y:S01]  /*7c60*/  MOV R126, R51 ;  /* 0x00000033007e7202 */ /* 0x000fe20000000f00 */
[C---:B------:R-:W-:Y:S01]  /*7c70*/  FMUL.FTZ R11, R0.reuse, R127 ;  /* 0x0000007f000b7220 */ /* 0x040fe20000410000 */
[----:B------:R-:W-:Y:S01]  /*7c80*/  MOV R127, R56 ;  /* 0x00000038007f7202 */ /* 0x000fe20000000f00 */
[----:B------:R-:W5:Y:S01]  /*7c90*/  LDSM.16.MT88.4 R28, [R237+0x100] ;  /* 0x00010000ed1c783b */ /* 0x000f620000004200 */
[----:B------:R-:W-:Y:S01]  /*7ca0*/  FMUL.FTZ R51, R0, R87 ;  /* 0x0000005700337220 */ /* 0x000fe20000410000 */
[----:B------:R-:W-:Y:S01]  /*7cb0*/  MUFU.EX2 R216, R216 ;  /* 0x000000d800d87308 */ /* 0x000fe20000000800 */
[C---:B-1----:R-:W-:Y:S01]  /*7cc0*/  FMUL.FTZ R8, R2.reuse, R124 ;  /* 0x0000007c02087220 */ /* 0x042fe20000410000 */
[----:B------:R-:W-:Y:S01]  /*7cd0*/  MOV R124, R49 ;  /* 0x00000031007c7202 */ /* 0x000fe20000000f00 */
[C---:B------:R-:W-:Y:S01]  /*7ce0*/  FMUL.FTZ R9, R2.reuse, R125 ;  /* 0x0000007d02097220 */ /* 0x040fe20000410000 */
[----:B------:R-:W-:Y:S01]  /*7cf0*/  MOV R125, R50 ;  /* 0x00000032007d7202 */ /* 0x000fe20000000f00 */
[----:B------:R-:W-:Y:S01]  /*7d00*/  FMUL.FTZ R49, R2, R85 ;  /* 0x0000005502317220 */ /* 0x000fe20000410000 */
[----:B------:R-:W1:Y:S01]  /*7d10*/  LDSM.16.MT88.4 R36, [R236+0x100] ;  /* 0x00010000ec24783b */ /* 0x000e620000004200 */
[----:B------:R-:W-:Y:S02]  /*7d20*/  FMUL.FTZ R50, R0, R86 ;  /* 0x0000005600327220 */ /* 0x000fe40000410000 */
[----:B------:R-:W-:Y:S01]  /*7d30*/  FMUL.FTZ R56, R2, R76 ;  /* 0x0000004c02387220 */ /* 0x000fe20000410000 */
[----:B------:R-:W-:Y:S01]  /*7d40*/  MUFU.EX2 R167, R101 ;  /* 0x0000006500a77308 */ /* 0x000fe20000000800 */
[----:B--2---:R-:W-:Y:S01]  /*7d50*/  F2FP.PACK_AB R131, R135, R196 ;  /* 0x000000c48783723e */ /* 0x004fe200000000ff */
[--C-:B------:R-:W-:Y:S02]  /*7d60*/  FFMA.FTZ R218, R218, c[0x0][0x2d0], -R204.reuse ;  /* 0x0000b400dada7a23 */ /* 0x100fe400000108cc */
[----:B------:R-:W2:Y:S01]  /*7d70*/  LDSM.16.MT88.4 R44, [R240+0x4100] ;  /* 0x00410000f02c783b */ /* 0x000ea20000004200 */
[----:B------:R-:W-:Y:S02]  /*7d80*/  FFMA.FTZ R211, R211, c[0x0][0x2d0], -R204 ;  /* 0x0000b400d3d37a23 */ /* 0x000fe400000108cc */
[--C-:B------:R-:W-:Y:S02]  /*7d90*/  FFMA.FTZ R208, R208, c[0x0][0x2d0], -R210.reuse ;  /* 0x0000b400d0d07a23 */ /* 0x100fe400000108d2 */
[--C-:B------:R-:W-:Y:S01]  /*7da0*/  FFMA.FTZ R209, R209, c[0x0][0x2d0], -R210.reuse ;  /* 0x0000b400d1d17a23 */ /* 0x100fe200000108d2 */
[----:B------:R-:W-:Y:S01]  /*7db0*/  MUFU.EX2 R171, R110 ;  /* 0x0000006e00ab7308 */ /* 0x000fe20000000800 */
[----:B------:R-:W-:Y:S01]  /*7dc0*/  FFMA.FTZ R207, R207, c[0x0][0x2d0], -R210 ;  /* 0x0000b400cfcf7a23 */ /* 0x000fe200000108d2 */
[C---:B---3--:R-:W-:Y:S01]  /*7dd0*/  HMMA.16816.F32 R4, R128.reuse, R12, R4 ;  /* 0x0000000c8004723c */ /* 0x048fe20000001804 */
[----:B------:R-:W2:Y:S04]  /*7de0*/  LDSM.16.MT88.4 R52, [R238+0x4100] ;  /* 0x00410000ee34783b */ /* 0x000ea80000004200 */
[--C-:B------:R-:W-:Y:S02]  /*7df0*/  FFMA.FTZ R205, R205, c[0x0][0x2d0], -R204.reuse ;  /* 0x0000b400cdcd7a23 */ /* 0x100fe400000108cc */
[C---:B------:R-:W-:Y:S01]  /*7e00*/  FMUL.FTZ R12, R2.reuse, R120 ;  /* 0x00000078020c7220 */ /* 0x040fe20000410000 */
[C---:B------:R-:W-:Y:S01]  /*7e10*/  HMMA.16816.F32 R8, R128.reuse, R14, R8 ;  /* 0x0000000e8008723c */ /* 0x040fe20000001808 */
[----:B------:R-:W1:Y:S01]  /*7e20*/  LDSM.16.MT88.4 R60, [R237+0x4100] ;  /* 0x00410000ed3c783b */ /* 0x000e620000004200 */
[----:B------:R-:W-:Y:S02]  /*7e30*/  MUFU.EX2 R144, R109 ;  /* 0x0000006d00907308 */ /* 0x000fe40000000800 */
[C---:B------:R-:W-:Y:S01]  /*7e40*/  FMUL.FTZ R13, R2.reuse, R121 ;  /* 0x00000079020d7220 */ /* 0x040fe20000410000 */
[----:B------:R-:W-:Y:S01]  /*7e50*/  MOV R121, R48 ;  /* 0x0000003000797202 */ /* 0x000fe20000000f00 */
[----:B------:R-:W-:Y:S01]  /*7e60*/  FMUL.FTZ R48, R2, R84 ;  /* 0x0000005402307220 */ /* 0x000fe20000410000 */
[----:B------:R-:W-:Y:S01]  /*7e70*/  MOV R120, R57 ;  /* 0x0000003900787202 */ /* 0x000fe20000000f00 */
[C---:B------:R-:W-:Y:S01]  /*7e80*/  FMUL.FTZ R15, R0.reuse, R123 ;  /* 0x0000007b000f7220 */ /* 0x040fe20000410000 */
[----:B------:R-:W1:Y:S03]  /*7e90*/  LDSM.16.MT88.4 R84, [R236+0x4100] ;  /* 0x00410000ec54783b */ /* 0x000e660000004200 */
[----:B------:R-:W-:Y:S01]  /*7ea0*/  FMUL.FTZ R14, R0, R122 ;  /* 0x0000007a000e7220 */ /* 0x000fe20000410000 */
[----:B------:R2:W-:Y:S01]  /*7eb0*/  MUFU.EX2 R152, R108 ;  /* 0x0000006c00987308 */ /* 0x0005e20000000800 */
[----:B------:R-:W-:Y:S02]  /*7ec0*/  FMUL.FTZ R57, R2, R77 ;  /* 0x0000004d02397220 */ /* 0x000fe40000410000 */
[--C-:B------:R-:W-:Y:S01]  /*7ed0*/  FFMA.FTZ R134, R134, c[0x0][0x2d0], -R204.reuse ;  /* 0x0000b40086867a23 */ /* 0x100fe200000108cc */
[----:B------:R-:W3:Y:S02]  /*7ee0*/  LDL.LU R123, [R1+0xc] ;  /* 0x00000c00017b7983 */ /* 0x000ee40000300800 */
[C---:B----4-:R-:W-:Y:S02]  /*7ef0*/  HMMA.16816.F32 R12, R128.reuse, R20, R12 ;  /* 0x00000014800c723c */ /* 0x050fe4000000180c */
[----:B------:R-:W-:Y:S02]  /*7f00*/  LDSM.16.MT88.4 R116, [R238+0x3900] ;  /* 0x00390000ee74783b */ /* 0x000fe40000004200 */
[----:B------:R-:W-:Y:S03]  /*7f10*/  MUFU.EX2 R219, R219 ;  /* 0x000000db00db7308 */ /* 0x000fe60000000800 */
[C---:B------:R-:W-:Y:S01]  /*7f20*/  FMUL.FTZ R20, R2.reuse, R112 ;  /* 0x0000007002147220 */ /* 0x040fe20000410000 */
[C---:B------:R-:W-:Y:S02]  /*7f30*/  HMMA.16816.F32 R16, R128.reuse, R22, R16 ;  /* 0x000000168010723c */ /* 0x040fe40000001810 */
[----:B------:R-:W0:Y:S02]  /*7f40*/  LDGDEPBAR ;  /* 0x00000000000079af */ /* 0x000e240000000000 */
[----:B------:R-:W-:Y:S02]  /*7f50*/  FMUL.FTZ R21, R2, R113 ;  /* 0x0000007102157220 */ /* 0x000fe40000410000 */
[--C-:B------:R-:W-:Y:S01]  /*7f60*/  FFMA.FTZ R112, R58, c[0x0][0x2d0], -R204.reuse ;  /* 0x0000b4003a707a23 */ /* 0x100fe200000108cc */
[----:B------:R-:W-:Y:S01]  /*7f70*/  MUFU.EX2 R217, R217 ;  /* 0x000000d900d97308 */ /* 0x000fe20000000800 */
[C---:B------:R-:W-:Y:S02]  /*7f80*/  FMUL.FTZ R22, R0.reuse, R114 ;  /* 0x0000007200167220 */ /* 0x040fe40000410000 */
[----:B--2---:R-:W-:Y:S02]  /*7f90*/  LDSM.16.MT88.4 R108, [R237+0x3900] ;  /* 0x00390000ed6c783b */ /* 0x004fe40000004200 */
[C---:B------:R-:W-:Y:S02]  /*7fa0*/  FMUL.FTZ R23, R0.reuse, R115 ;  /* 0x0000007300177220 */ /* 0x040fe40000410000 */
[----:B------:R-:W-:Y:S02]  /*7fb0*/  FMUL.FTZ R58, R0, R78 ;  /* 0x0000004e003a7220 */ /* 0x000fe40000410000 */
[----:B------:R-:W-:Y:S01]  /*7fc0*/  FFMA.FTZ R113, R146, c[0x0][0x2d0], -R204 ;  /* 0x0000b40092717a23 */ /* 0x000fe200000108cc */
[----:B------:R-:W-:Y:S02]  /*7fd0*/  MUFU.EX2 R112, R112 ;  /* 0x0000007000707308 */ /* 0x000fe40000000800 */
[C---:B-----5:R-:W-:Y:S07]  /*7fe0*/  HMMA.16816.F32 R20, R128.reuse, R28, R20 ;  /* 0x0000001c8014723c */ /* 0x060fee0000001814 */
[C---:B------:R-:W-:Y:S01]  /*7ff0*/  FMUL.FTZ R28, R2.reuse, R104 ;  /* 0x00000068021c7220 */ /* 0x040fe20000410000 */
[C---:B------:R-:W-:Y:S01]  /*8000*/  HMMA.16816.F32 R24, R128.reuse, R30, R24 ;  /* 0x0000001e8018723c */ /* 0x040fe20000001818 */
[----:B------:R-:W2:Y:S03]  /*8010*/  MUFU.EX2 R113, R113 ;  /* 0x0000007100717308 */ /* 0x000ea60000000800 */
[----:B------:R-:W-:Y:S02]  /*8020*/  FMUL.FTZ R29, R2, R105 ;  /* 0x00000069021d7220 */ /* 0x000fe40000410000 */
[----:B------:R-:W-:Y:S02]  /*8030*/  FFMA.FTZ R104, R32, c[0x0][0x2d0], -R210 ;  /* 0x0000b40020687a23 */ /* 0x000fe400000108d2 */
[C---:B------:R-:W-:Y:S03]  /*8040*/  FMUL.FTZ R30, R0.reuse, R106 ;  /* 0x0000006a001e7220 */ /* 0x040fe60000410000 */
[----:B------:R-:W-:Y:S01]  /*8050*/  MUFU.EX2 R218, R218 ;  /* 0x000000da00da7308 */ /* 0x000fe20000000800 */
[----:B------:R-:W-:Y:S02]  /*8060*/  FMUL.FTZ R31, R0, R107 ;  /* 0x0000006b001f7220 */ /* 0x000fe40000410000 */
[----:B------:R-:W-:Y:S02]  /*8070*/  FMUL.FTZ R32, R2, R100 ;  /* 0x0000006402207220 */ /* 0x000fe40000410000 */
[----:B------:R-:W-:Y:S02]  /*8080*/  FFMA.FTZ R100, R166, c[0x0][0x2d0], -R204 ;  /* 0x0000b400a6647a23 */ /* 0x000fe400000108cc */
[--C-:B------:R-:W-:Y:S01]  /*8090*/  FFMA.FTZ R105, R41, c[0x0][0x2d0], -R210.reuse ;  /* 0x0000b40029697a23 */ /* 0x100fe200000108d2 */
[C---:B-1----:R-:W-:Y:S02]  /*80a0*/  HMMA.16816.F32 R28, R128.reuse, R36, R28 ;  /* 0x00000024801c723c */ /* 0x042fe4000000181c */
[----:B------:R1:W-:Y:S01]  /*80b0*/  MUFU.EX2 R166, R100 ;  /* 0x0000006400a67308 */ /* 0x0003e20000000800 */
[C---:B------:R-:W-:Y:S02]  /*80c0*/  FMUL.FTZ R41, R2.reuse, R93 ;  /* 0x0000005d02297220 */ /* 0x040fe40000410000 */
[--C-:B------:R-:W-:Y:S01]  /*80d0*/  FFMA.FTZ R107, R59, c[0x0][0x2d0], -R210.reuse ;  /* 0x0000b4003b6b7a23 */ /* 0x100fe200000108d2 */
[----:B--2---:R-:W-:Y:S01]  /*80e0*/  F2FP.PACK_AB R69, R113, R112 ;  /* 0x000000707145723e */ /* 0x004fe200000000ff */
[C---:B------:R-:W-:Y:S01]  /*80f0*/  FMUL.FTZ R37, R2.reuse, R97 ;  /* 0x0000006102257220 */ /* 0x040fe20000410000 */
[C---:B------:R-:W-:Y:S04]  /*8100*/  HMMA.16816.F32 R32, R128.reuse, R38, R32 ;  /* 0x000000268020723c */ /* 0x040fe80000001820 */
[----:B------:R-:W-:Y:S01]  /*8110*/  FMUL.FTZ R36, R2, R96 ;  /* 0x0000006002247220 */ /* 0x000fe20000410000 */
[----:B------:R-:W-:Y:S01]  /*8120*/  MUFU.EX2 R104, R104 ;  /* 0x0000006800687308 */ /* 0x000fe20000000800 */
[--C-:B------:R-:W-:Y:S02]  /*8130*/  FFMA.FTZ R106, R40, c[0x0][0x2d0], -R210.reuse ;  /* 0x0000b400286a7a23 */ /* 0x100fe400000108d2 */
[C---:B------:R-:W-:Y:S04]  /*8140*/  FMUL.FTZ R38, R0.reuse, R98 ;  /* 0x0000006200267220 */ /* 0x040fe80000410000 */
[C---:B------:R-:W-:Y:S02]  /*8150*/  FMUL.FTZ R39, R0.reuse, R99 ;  /* 0x0000006300277220 */ /* 0x040fe40000410000 */
[----:B------:R-:W-:Y:S01]  /*8160*/  FMUL.FTZ R59, R0, R79 ;  /* 0x0000004f003b7220 */ /* 0x000fe20000410000 */
[----:B------:R-:W2:Y:S01]  /*8170*/  MUFU.EX2 R105, R105 ;  /* 0x0000006900697308 */ /* 0x000ea20000000800 */
[----:B------:R-:W4:Y:S01]  /*8180*/  LDSM.16.MT88.4 R76, [R240+0x900] ;  /* 0x00090000f04c783b */ /* 0x000f220000004200 */
[--C-:B------:R-:W-:Y:S02]  /*8190*/  FFMA.FTZ R96, R162, c[0x0][0x2d0], -R210.reuse ;  /* 0x0000b400a2607a23 */ /* 0x100fe400000108d2 */
[C---:B------:R-:W-:Y:S03]  /*81a0*/  HMMA.16816.F32 R36, R128.reuse, R44, R36 ;  /* 0x0000002c8024723c */ /* 0x040fe60000001824 */
[C---:B------:R-:W-:Y:S02]  /*81b0*/  FMUL.FTZ R40, R2.reuse, R92 ;  /* 0x0000005c02287220 */ /* 0x040fe40000410000 */
[----:B-1----:R-:W-:Y:S01]  /*81c0*/  LDSM.16.MT88.4 R100, [R238+0x1900] ;  /* 0x00190000ee64783b */ /* 0x002fe20000004200 */
[----:B------:R-:W-:Y:S01]  /*81d0*/  FFMA.FTZ R92, R151, c[0x0][0x2d0], -R210 ;  /* 0x0000b400975c7a23 */ /* 0x000fe200000108d2 */
[----:B------:R1:W-:Y:S01]  /*81e0*/  MUFU.EX2 R162, R96 ;  /* 0x0000006000a27308 */ /* 0x0003e20000000800 */
[C---:B------:R-:W-:Y:S02]  /*81f0*/  FMUL.FTZ R45, R2.reuse, R89 ;  /* 0x00000059022d7220 */ /* 0x040fe40000410000 */
[C---:B------:R-:W-:Y:S03]  /*8200*/  HMMA.16816.F32 R40, R128.reuse, R46, R40 ;  /* 0x0000002e8028723c */ /* 0x040fe60000001828 */
[----:B------:R-:W-:Y:S02]  /*8210*/  FMUL.FTZ R44, R2, R88 ;  /* 0x00000058022c7220 */ /* 0x000fe40000410000 */
[----:B------:R-:W-:Y:S02]  /*8220*/  FFMA.FTZ R88, R141, c[0x0][0x2d0], -R204 ;  /* 0x0000b4008d587a23 */ /* 0x000fe400000108cc */
[C---:B------:R-:W-:Y:S01]  /*8230*/  FMUL.FTZ R46, R0.reuse, R90 ;  /* 0x0000005a002e7220 */ /* 0x040fe20000410000 */
[----:B------:R-:W-:Y:S01]  /*8240*/  MUFU.EX2 R106, R106 ;  /* 0x0000006a006a7308 */ /* 0x000fe20000000800 */
[----:B------:R-:W-:Y:S03]  /*8250*/  FMUL.FTZ R47, R0, R91 ;  /* 0x0000005b002f7220 */ /* 0x000fe60000410000 */
[----:B--2---:R-:W-:Y:S04]  /*8260*/  F2FP.PACK_AB R68, R105, R104 ;  /* 0x000000686944723e */ /* 0x004fe800000000ff */
[C---:B------:R-:W-:Y:S02]  /*8270*/  HMMA.16816.F32 R44, R128.reuse, R52, R44 ;  /* 0x00000034802c723c */ /* 0x040fe4000000182c */
[----:B------:R2:W5:Y:S01]  /*8280*/  MUFU.EX2 R141, R88 ;  /* 0x00000058008d7308 */ /* 0x0005620000000800 */
[----:B-1----:R-:W-:Y:S04]  /*8290*/  LDSM.16.MT88.4 R96, [R236+0x5100] ;  /* 0x00510000ec60783b */ /* 0x002fe80000004200 */
[C---:B------:R-:W-:Y:S01]  /*82a0*/  FMUL.FTZ R52, R2.reuse, R80 ;  /* 0x0000005002347220 */ /* 0x040fe20000410000 */
[C---:B------:R-:W-:Y:S04]  /*82b0*/  HMMA.16816.F32 R48, R128.reuse, R54, R48 ;  /* 0x000000368030723c */ /* 0x040fe80000001830 */
[----:B------:R-:W-:Y:S01]  /*82c0*/  FMUL.FTZ R53, R2, R81 ;  /* 0x0000005102357220 */ /* 0x000fe20000410000 */
[----:B------:R-:W1:Y:S02]  /*82d0*/  MUFU.EX2 R107, R107 ;  /* 0x0000006b006b7308 */ /* 0x000e640000000800 */
[C---:B------:R-:W-:Y:S02]  /*82e0*/  FMUL.FTZ R54, R0.reuse, R82 ;  /* 0x0000005200367220 */ /* 0x040fe40000410000 */
[----:B------:R-:W-:Y:S02]  /*82f0*/  FMUL.FTZ R55, R0, R83 ;  /* 0x0000005300377220 */ /* 0x000fe40000410000 */
[----:B------:R-:W4:Y:S04]  /*8300*/  LDSM.16.MT88.4 R80, [R238+0x900] ;  /* 0x00090000ee50783b */ /* 0x000f280000004200 */
[----:B------:R4:W-:Y:S01]  /*8310*/  MUFU.EX2 R151, R92 ;  /* 0x0000005c00977308 */ /* 0x0009e20000000800 */
[C---:B------:R-:W-:Y:S03]  /*8320*/  HMMA.16816.F32 R52, R128.reuse, R60, R52 ;  /* 0x0000003c8034723c */ /* 0x040fe60000001834 */
[----:B--2---:R-:W-:Y:S01]  /*8330*/  LDSM.16.MT88.4 R88, [R236+0x900] ;  /* 0x00090000ec58783b */ /* 0x004fe20000004200 */
[----:B-----5:R-:W-:Y:S03]  /*8340*/  F2FP.PACK_AB R71, R141, R216 ;  /* 0x000000d88d47723e */ /* 0x020fe600000000ff */
[C---:B------:R-:W-:Y:S01]  /*8350*/  FMUL.FTZ R60, R2.reuse, R72 ;  /* 0x00000048023c7220 */ /* 0x040fe20000410000 */
[C---:B------:R-:W-:Y:S01]  /*8360*/  HMMA.16816.F32 R56, R128.reuse, R62, R56 ;  /* 0x0000003e8038723c */ /* 0x040fe20000001838 */
[----:B------:R-:W-:Y:S03]  /*8370*/  MUFU.EX2 R211, R211 ;  /* 0x000000d300d37308 */ /* 0x000fe60000000800 */
[----:B------:R-:W-:Y:S01]  /*8380*/  FMUL.FTZ R61, R2, R73 ;  /* 0x00000049023d7220 */ /* 0x000fe20000410000 */
[----:B-1----:R-:W-:Y:S02]  /*8390*/  F2FP.PACK_AB R70, R107, R106 ;  /* 0x0000006a6b46723e */ /* 0x002fe400000000ff */
[C---:B------:R-:W-:Y:S02]  /*83a0*/  FMUL.FTZ R62, R0.reuse, R74 ;  /* 0x0000004a003e7220 */ /* 0x040fe40000410000 */
[----:B------:R-:W-:Y:S02]  /*83b0*/  FMUL.FTZ R63, R0, R75 ;  /* 0x0000004b003f7220 */ /* 0x000fe40000410000 */
[----:B------:R-:W1:Y:S01]  /*83c0*/  LDSM.16.MT88.4 R72, [R237+0x900] ;  /* 0x00090000ed48783b */ /* 0x000e620000004200 */
[----:B------:R-:W-:Y:S04]  /*83d0*/  MUFU.EX2 R208, R208 ;  /* 0x000000d000d07308 */ /* 0x000fe80000000800 */
[C---:B------:R-:W-:Y:S03]  /*83e0*/  HMMA.16816.F32 R60, R128.reuse, R84, R60 ;  /* 0x00000054803c723c */ /* 0x040fe6000000183c */
[----:B----4-:R-:W-:Y:S03]  /*83f0*/  LDSM.16.MT88.4 R92, [R237+0x5100] ;  /* 0x00510000ed5c783b */ /* 0x010fe60000004200 */
[----:B------:R-:W-:Y:S02]  /*8400*/  MUFU.EX2 R209, R209 ;  /* 0x000000d100d17308 */ /* 0x000fe40000000800 */
[----:B------:R-:W-:Y:S03]  /*8410*/  HMMA.16816.F32 R64, R128, R86, R64 ;  /* 0x000000568040723c */ /* 0x000fe60000001840 */
[----:B------:R-:W2:Y:S05]  /*8420*/  LDSM.16.MT88.4 R84, [R240+0x4900] ;  /* 0x00490000f054783b */ /* 0x000eaa0000004200 */
[C---:B------:R-:W-:Y:S01]  /*8430*/  HMMA.16816.F32 R4, R68.reuse, R76, R4 ;  /* 0x0000004c4404723c */ /* 0x040fe20000001804 */
[----:B------:R-:W-:Y:S07]  /*8440*/  MUFU.EX2 R207, R207 ;  /* 0x000000cf00cf7308 */ /* 0x000fee0000000800 */
[C---:B------:R-:W-:Y:S01]  /*8450*/  HMMA.16816.F32 R8, R68.reuse, R78, R8 ;  /* 0x0000004e4408723c */ /* 0x040fe20000001808 */
[----:B------:R-:W4:Y:S02]  /*8460*/  LDSM.16.MT88.4 R76, [R238+0x4900] ;  /* 0x00490000ee4c783b */ /* 0x000f240000004200 */
[----:B------:R-:W-:Y:S05]  /*8470*/  MUFU.EX2 R205, R205 ;  /* 0x000000cd00cd7308 */ /* 0x000fea0000000800 */
[C---:B------:R-:W-:Y:S05]  /*8480*/  HMMA.16816.F32 R12, R68.reuse, R80, R12 ;  /* 0x00000050440c723c */ /* 0x040fea000000180c */
[----:B------:R-:W-:Y:S02]  /*8490*/  MUFU.EX2 R134, R134 ;  /* 0x0000008600867308 */ /* 0x000fe40000000800 */
[--C-:B------:R-:W-:Y:S01]  /*84a0*/  FFMA.FTZ R80, R142, c[0x0][0x2d0], -R210.reuse ;  /* 0x0000b4008e507a23 */ /* 0x100fe200000108d2 */
[C---:B------:R-:W-:Y:S07]  /*84b0*/  HMMA.16816.F32 R16, R68.reuse, R82, R16 ;  /* 0x000000524410723c */ /* 0x040fee0000001810 */
[----:B------:R5:W2:Y:S01]  /*84c0*/  MUFU.EX2 R142, R80 ;  /* 0x00000050008e7308 */ /* 0x000aa20000000800 */
[C---:B-1----:R-:W-:Y:S08]  /*84d0*/  HMMA.16816.F32 R20, R68.reuse, R72, R20 ;  /* 0x000000484414723c */ /* 0x042ff00000001814 */
[C---:B------:R-:W-:Y:S01]  /*84e0*/  HMMA.16816.F32 R24, R68.reuse, R74, R24 ;  /* 0x0000004a4418723c */ /* 0x040fe20000001818 */
[----:B------:R-:W1:Y:S07]  /*84f0*/  LDSM.16.MT88.4 R72, [R237+0x4900] ;  /* 0x00490000ed48783b */ /* 0x000e6e0000004200 */
[C---:B------:R-:W-:Y:S01]  /*8500*/  HMMA.16816.F32 R28, R68.reuse, R88, R28 ;  /* 0x00000058441c723c */ /* 0x040fe2000000181c */
[----:B-----5:R-:W5:Y:S07]  /*8510*/  LDSM.16.MT88.4 R80, [R236+0x4900] ;  /* 0x00490000ec50783b */ /* 0x020f6e0000004200 */
[C---:B------:R-:W-:Y:S04]  /*8520*/  HMMA.16816.F32 R32, R68.reuse, R90, R32 ;  /* 0x0000005a4420723c */ /* 0x040fe80000001820 */
[----:B------:R-:W-:Y:S02]  /*8530*/  FFMA.FTZ R89, R153, c[0x0][0x2d0], -R210 ;  /* 0x0000b40099597a23 */ /* 0x000fe400000108d2 */
[----:B------:R-:W-:Y:S02]  /*8540*/  FFMA.FTZ R88, R150, c[0x0][0x2d0], -R204 ;  /* 0x0000b40096587a23 */ /* 0x000fe400000108cc */
[C---:B--2---:R-:W-:Y:S01]  /*8550*/  HMMA.16816.F32 R36, R68.reuse, R84, R36 ;  /* 0x000000544424723c */ /* 0x044fe20000001824 */
[----:B------:R-:W-:Y:S03]  /*8560*/  MUFU.EX2 R146, R89 ;  /* 0x0000005900927308 */ /* 0x000fe60000000800 */
[----:B------:R-:W-:Y:S03]  /*8570*/  FFMA.FTZ R90, R121, c[0x0][0x2d0], -R210 ;  /* 0x0000b400795a7a23 */ /* 0x000fe600000108d2 */
[--C-:B------:R-:W-:Y:S01]  /*8580*/  FFMA.FTZ R85, R154, c[0x0][0x2d0], -R204.reuse ;  /* 0x0000b4009a557a23 */ /* 0x100fe200000108cc */
[C---:B------:R-:W-:Y:S03]  /*8590*/  HMMA.16816.F32 R40, R68.reuse, R86, R40 ;  /* 0x000000564428723c */ /* 0x040fe60000001828 */
[----:B------:R-:W2:Y:S01]  /*85a0*/  MUFU.EX2 R153, R90 ;  /* 0x0000005a00997308 */ /* 0x000ea20000000800 */
[--C-:B------:R-:W-:Y:S03]  /*85b0*/  FFMA.FTZ R84, R159, c[0x0][0x2d0], -R204.reuse ;  /* 0x0000b4009f547a23 */ /* 0x100fe600000108cc */
[----:B------:R-:W-:Y:S01]  /*85c0*/  FFMA.FTZ R86, R155, c[0x0][0x2d0], -R204 ;  /* 0x0000b4009b567a23 */ /* 0x000fe200000108cc */
[C---:B----4-:R-:W-:Y:S05]  /*85d0*/  HMMA.16816.F32 R44, R68.reuse, R76, R44 ;  /* 0x0000004c442c723c */ /* 0x050fea000000182c */
[----:B------:R-:W-:Y:S03]  /*85e0*/  MUFU.EX2 R154, R85 ;  /* 0x00000055009a7308 */ /* 0x000fe60000000800 */
[C---:B------:R-:W-:Y:S01]  /*85f0*/  HMMA.16816.F32 R48, R68.reuse, R78, R48 ;  /* 0x0000004e4430723c */ /* 0x040fe20000001830 */
[----:B------:R-:W4:Y:S06]  /*8600*/  LDSM.16.MT88.4 R76, [R240+0x1100] ;  /* 0x00110000f04c783b */ /* 0x000f2c0000004200 */
[----:B------:R2:W-:Y:S01]  /*8610*/  MUFU.EX2 R155, R86 ;  /* 0x00000056009b7308 */ /* 0x0005e20000000800 */
[C---:B-1----:R-:W-:Y:S08]  /*8620*/  HMMA.16816.F32 R52, R68.reuse, R72, R52 ;  /* 0x000000484434723c */ /* 0x042ff00000001834 */
[C---:B------:R-:W-:Y:S01]  /*8630*/  HMMA.16816.F32 R56, R68.reuse, R74, R56 ;  /* 0x0000004a4438723c */ /* 0x040fe20000001838 */
[----:B------:R-:W1:Y:S01]  /*8640*/  MUFU.EX2 R159, R84 ;  /* 0x00000054009f7308 */ /* 0x000e620000000800 */
[----:B------:R-:W4:Y:S06]  /*8650*/  LDSM.16.MT88.4 R72, [R238+0x1100] ;  /* 0x00110000ee48783b */ /* 0x000f2c0000004200 */
[C---:B-----5:R-:W-:Y:S03]  /*8660*/  HMMA.16816.F32 R60, R68.reuse, R80, R60 ;  /* 0x00000050443c723c */ /* 0x060fe6000000183c */
[----:B------:R-:W5:Y:S01]  /*8670*/  MUFU.EX2 R150, R88 ;  /* 0x0000005800967308 */ /* 0x000f620000000800 */
[----:B--2---:R-:W-:Y:S04]  /*8680*/  FFMA.FTZ R86, R158, c[0x0][0x2d0], -R210 ;  /* 0x0000b4009e567a23 */ /* 0x004fe800000108d2 */
[----:B------:R-:W-:Y:S01]  /*8690*/  HMMA.16816.F32 R64, R68, R82, R64 ;  /* 0x000000524440723c */ /* 0x000fe20000001840 */
[----:B------:R-:W2:Y:S04]  /*86a0*/  LDSM.16.MT88.4 R80, [R237+0x1100] ;  /* 0x00110000ed50783b */ /* 0x000ea80000004200 */
[----:B------:R4:W-:Y:S02]  /*86b0*/  MUFU.EX2 R158, R86 ;  /* 0x00000056009e7308 */ /* 0x0009e40000000800 */
[----:B------:R-:W-:Y:S01]  /*86c0*/  F2FP.PACK_AB R68, R151, R142 ;  /* 0x0000008e9744723e */ /* 0x000fe200000000ff */
[----:B---3--:R-:W-:Y:S01]  /*86d0*/  FFMA.FTZ R198, R0, R123, R198 ;  /* 0x0000007b00c67223 */ /* 0x008fe200000100c6 */
[----:B------:R-:W-:Y:S03]  /*86e0*/  F2FP.PACK_AB R70, R153, R146 ;  /* 0x000000929946723e */ /* 0x000fe600000000ff */
[----:B-1----:R-:W-:Y:S01]  /*86f0*/  F2FP.PACK_AB R71, R159, R154 ;  /* 0x0000009a9f47723e */ /* 0x002fe200000000ff */
[----:B------:R-:W-:Y:S04]  /*8700*/  FADD.FTZ R197, R197, R198 ;  /* 0x000000c6c5c57221 */ /* 0x000fe80000010000 */
[----:B------:R-:W-:Y:S01]  /*8710*/  FADD.FTZ R196, R196, R197 ;  /* 0x000000c5c4c47221 */ /* 0x000fe20000010000 */
[----:B-----5:R-:W-:Y:S01]  /*8720*/  F2FP.PACK_AB R69, R155, R150 ;  /* 0x000000969b45723e */ /* 0x020fe200000000ff */
[----:B------:R-:W-:Y:S02]  /*8730*/  FFMA.FTZ R88, R165, c[0x0][0x2d0], -R210 ;  /* 0x0000b400a5587a23 */ /* 0x000fe400000108d2 */
[----:B------:R-:W-:Y:S02]  /*8740*/  FADD.FTZ R135, R135, R196 ;  /* 0x000000c487877221 */ /* 0x000fe40000010000 */
[----:B------:R1:W3:Y:S02]  /*8750*/  MUFU.EX2 R165, R88 ;  /* 0x0000005800a57308 */ /* 0x0002e40000000800 */
[C---:B----4-:R-:W-:Y:S01]  /*8760*/  HMMA.16816.F32 R4, R68.reuse, R76, R4 ;  /* 0x0000004c4404723c */ /* 0x050fe20000001804 */
[----:B------:R-:W4:Y:S02]  /*8770*/  LDSM.16.MT88.4 R84, [R236+0x1100] ;  /* 0x00110000ec54783b */ /* 0x000f240000004200 */
[----:B------:R-:W-:Y:S01]  /*8780*/  FADD.FTZ R112, R112, R135 ;  /* 0x0000008770707221 */ /* 0x000fe20000010000 */
[----:B------:R-:W-:Y:S04]  /*8790*/  MOV R135, R132 ;  /* 0x0000008400877202 */ /* 0x000fe80000000f00 */
[C---:B------:R-:W-:Y:S01]  /*87a0*/  HMMA.16816.F32 R8, R68.reuse, R78, R8 ;  /* 0x0000004e4408723c */ /* 0x040fe20000001808 */
[----:B------:R-:W5:Y:S07]  /*87b0*/  LDSM.16.MT88.4 R76, [R240+0x5100] ;  /* 0x00510000f04c783b */ /* 0x000f6e0000004200 */
[C---:B------:R-:W-:Y:S01]  /*87c0*/  HMMA.16816.F32 R12, R68.reuse, R72, R12 ;  /* 0x00000048440c723c */ /* 0x040fe2000000180c */
[----:B-1----:R-:W1:Y:S07]  /*87d0*/  LDSM.16.MT88.4 R88, [R238+0x5100] ;  /* 0x00510000ee58783b */ /* 0x002e6e0000004200 */
[C---:B------:R-:W-:Y:S01]  /*87e0*/  HMMA.16816.F32 R16, R68.reuse, R74, R16 ;  /* 0x0000004a4410723c */ /* 0x040fe20000001810 */
[----:B------:R-:W1:Y:S07]  /*87f0*/  LDSM.16.MT88.4 R72, [R240+0x1900] ;  /* 0x00190000f048783b */ /* 0x000e6e0000004200 */
[C---:B--2---:R-:W-:Y:S08]  /*8800*/  HMMA.16816.F32 R20, R68.reuse, R80, R20 ;  /* 0x000000504414723c */ /* 0x044ff00000001814 */
[C---:B------:R-:W-:Y:S01]  /*8810*/  HMMA.16816.F32 R24, R68.reuse, R82, R24 ;  /* 0x000000524418723c */ /* 0x040fe20000001818 */
[----:B------:R-:W2:Y:S07]  /*8820*/  LDSM.16.MT88.4 R80, [R237+0x1900] ;  /* 0x00190000ed50783b */ /* 0x000eae0000004200 */
[C---:B----4-:R-:W-:Y:S08]  /*8830*/  HMMA.16816.F32 R28, R68.reuse, R84, R28 ;  /* 0x00000054441c723c */ /* 0x050ff0000000181c */
[C---:B------:R-:W-:Y:S01]  /*8840*/  HMMA.16816.F32 R32, R68.reuse, R86, R32 ;  /* 0x000000564420723c */ /* 0x040fe20000001820 */
[----:B------:R-:W-:Y:S07]  /*8850*/  LDSM.16.MT88.4 R84, [R238+0x5900] ;  /* 0x00590000ee54783b */ /* 0x000fee0000004200 */
[C---:B-----5:R-:W-:Y:S08]  /*8860*/  HMMA.16816.F32 R36, R68.reuse, R76, R36 ;  /* 0x0000004c4424723c */ /* 0x060ff00000001824 */
[C---:B------:R-:W-:Y:S01]  /*8870*/  HMMA.16816.F32 R40, R68.reuse, R78, R40 ;  /* 0x0000004e4428723c */ /* 0x040fe20000001828 */
[----:B------:R-:W4:Y:S07]  /*8880*/  LDSM.16.MT88.4 R76, [R236+0x1900] ;  /* 0x00190000ec4c783b */ /* 0x000f2e0000004200 */
[C---:B-1----:R-:W-:Y:S07]  /*8890*/  HMMA.16816.F32 R44, R68.reuse, R88, R44 ;  /* 0x00000058442c723c */ /* 0x042fee000000182c */
[--C-:B------:R-:W-:Y:S01]  /*88a0*/  FFMA.FTZ R88, R127, c[0x0][0x2d0], -R210.reuse ;  /* 0x0000b4007f587a23 */ /* 0x100fe200000108d2 */
[C---:B------:R-:W-:Y:S03]  /*88b0*/  HMMA.16816.F32 R48, R68.reuse, R90, R48 ;  /* 0x0000005a4430723c */ /* 0x040fe60000001830 */
[----:B------:R1:W-:Y:S01]  /*88c0*/  MUFU.EX2 R115, R88 ;  /* 0x0000005800737308 */ /* 0x0003e20000000800 */
[--C-:B------:R-:W-:Y:S03]  /*88d0*/  FFMA.FTZ R89, R120, c[0x0][0x2d0], -R210.reuse ;  /* 0x0000b40078597a23 */ /* 0x100fe600000108d2 */
[----:B------:R-:W-:Y:S01]  /*88e0*/  FFMA.FTZ R91, R125, c[0x0][0x2d0], -R210 ;  /* 0x0000b4007d5b7a23 */ /* 0x000fe200000108d2 */
[C---:B------:R-:W-:Y:S04]  /*88f0*/  HMMA.16816.F32 R52, R68.reuse, R92, R52 ;  /* 0x0000005c4434723c */ /* 0x040fe80000001834 */
[----:B------:R-:W-:Y:S01]  /*8900*/  FFMA.FTZ R90, R164, c[0x0][0x2d0], -R204 ;  /* 0x0000b400a45a7a23 */ /* 0x000fe200000108cc */
[----:B------:R5:W-:Y:S02]  /*8910*/  MUFU.EX2 R122, R91 ;  /* 0x0000005b007a7308 */ /* 0x000be40000000800 */
[----:B------:R-:W-:Y:S01]  /*8920*/  FFMA.FTZ R92, R126, c[0x0][0x2d0], -R210 ;  /* 0x0000b4007e5c7a23 */ /* 0x000fe200000108d2 */
[C---:B------:R-:W-:Y:S07]  /*8930*/  HMMA.16816.F32 R56, R68.reuse, R94, R56 ;  /* 0x0000005e4438723c */ /* 0x040fee0000001838 */
[----:B------:R2:W-:Y:S01]  /*8940*/  MUFU.EX2 R120, R92 ;  /* 0x0000005c00787308 */ /* 0x0005e20000000800 */
[C---:B------:R-:W-:Y:S04]  /*8950*/  HMMA.16816.F32 R60, R68.reuse, R96, R60 ;  /* 0x00000060443c723c */ /* 0x040fe8000000183c */
[----:B-1----:R-:W-:Y:S02]  /*8960*/  FFMA.FTZ R88, R124, c[0x0][0x2d0], -R204 ;  /* 0x0000b4007c587a23 */ /* 0x002fe400000108cc */
[----:B------:R-:W-:Y:S01]  /*8970*/  LDSM.16.MT88.4 R124, [R240+0x3900] ;  /* 0x00390000f07c783b */ /* 0x000fe20000004200 */
[----:B------:R-:W-:Y:S01]  /*8980*/  FFMA.FTZ R97, R170, c[0x0][0x2d0], -R210 ;  /* 0x0000b400aa617a23 */ /* 0x000fe200000108d2 */
[----:B------:R-:W-:Y:S01]  /*8990*/  HMMA.16816.F32 R64, R68, R98, R64 ;  /* 0x000000624440723c */ /* 0x000fe20000001840 */
[----:B------:R1:W1:Y:S03]  /*89a0*/  MUFU.EX2 R114, R89 ;  /* 0x0000005900727308 */ /* 0x0002660000000800 */
[--C-:B------:R-:W-:Y:S02]  /*89b0*/  FFMA.FTZ R96, R169, c[0x0][0x2d0], -R204.reuse ;  /* 0x0000b400a9607a23 */ /* 0x100fe400000108cc */
[----:B-----5:R-:W-:Y:S01]  /*89c0*/  FFMA.FTZ R91, R160, c[0x0][0x2d0], -R204 ;  /* 0x0000b400a05b7a23 */ /* 0x020fe200000108cc */
[----:B---3--:R-:W-:Y:S01]  /*89d0*/  F2FP.PACK_AB R68, R165, R158 ;  /* 0x0000009ea544723e */ /* 0x008fe200000000ff */
[----:B------:R-:W-:Y:S01]  /*89e0*/  FFMA.FTZ R98, R140, c[0x0][0x2d0], -R210 ;  /* 0x0000b4008c627a23 */ /* 0x000fe200000108d2 */
[----:B------:R-:W-:Y:S02]  /*89f0*/  F2FP.PACK_AB R70, R167, R162 ;  /* 0x000000a2a746723e */ /* 0x000fe400000000ff */
[----:B------:R-:W-:Y:S01]  /*8a00*/  MUFU.EX2 R164, R90 ;  /* 0x0000005a00a47308 */ /* 0x000fe20000000800 */
[----:B------:R-:W-:Y:S02]  /*8a10*/  F2FP.PACK_AB R69, R171, R166 ;  /* 0x000000a6ab45723e */ /* 0x000fe400000000ff */
[----:B------:R-:W-:Y:S01]  /*8a20*/  F2FP.PACK_AB R71, R152, R144 ;  /* 0x000000909847723e */ /* 0x000fe200000000ff */
[----:B--2---:R-:W-:Y:S06]  /*8a30*/  LDSM.16.MT88.4 R92, [R237+0x6100] ;  /* 0x00610000ed5c783b */ /* 0x004fec0000004200 */
[C---:B------:R-:W-:Y:S01]  /*8a40*/  HMMA.16816.F32 R4, R68.reuse, R72, R4 ;  /* 0x000000484404723c */ /* 0x040fe20000001804 */
[----:B------:R-:W-:Y:S02]  /*8a50*/  MUFU.EX2 R160, R91 ;  /* 0x0000005b00a07308 */ /* 0x000fe40000000800 */
[--C-:B-1----:R-:W-:Y:S05]  /*8a60*/  FFMA.FTZ R89, R168, c[0x0][0x2d0], -R204.reuse ;  /* 0x0000b400a8597a23 */ /* 0x102fea00000108cc */
[C---:B------:R-:W-:Y:S01]  /*8a70*/  HMMA.16816.F32 R8, R68.reuse, R74, R8 ;  /* 0x0000004a4408723c */ /* 0x040fe20000001808 */
[----:B------:R-:W1:Y:S02]  /*8a80*/  LDSM.16.MT88.4 R72, [R240+0x5900] ;  /* 0x00590000f048783b */ /* 0x000e640000004200 */
[----:B------:R-:W-:Y:S05]  /*8a90*/  MUFU.EX2 R170, R97 ;  /* 0x0000006100aa7308 */ /* 0x000fea0000000800 */
[C---:B------:R-:W-:Y:S05]  /*8aa0*/  HMMA.16816.F32 R12, R68.reuse, R100, R12 ;  /* 0x00000064440c723c */ /* 0x040fea000000180c */
[----:B------:R-:W-:Y:S02]  /*8ab0*/  MUFU.EX2 R140, R98 ;  /* 0x00000062008c7308 */ /* 0x000fe40000000800 */
[--C-:B------:R-:W-:Y:S01]  /*8ac0*/  FFMA.FTZ R101, R163, c[0x0][0x2d0], -R204.reuse ;  /* 0x0000b400a3657a23 */ /* 0x100fe200000108cc */
[C---:B------:R-:W-:Y:S04]  /*8ad0*/  HMMA.16816.F32 R16, R68.reuse, R102, R16 ;  /* 0x000000664410723c */ /* 0x040fe80000001810 */
[--C-:B------:R-:W-:Y:S03]  /*8ae0*/  FFMA.FTZ R100, R157, c[0x0][0x2d0], -R204.reuse ;  /* 0x0000b4009d647a23 */ /* 0x100fe600000108cc */
[----:B------:R2:W-:Y:S01]  /*8af0*/  MUFU.EX2 R169, R96 ;  /* 0x0000006000a97308 */ /* 0x0005e20000000800 */
[C---:B------:R-:W-:Y:S04]  /*8b00*/  HMMA.16816.F32 R20, R68.reuse, R80, R20 ;  /* 0x000000504414723c */ /* 0x040fe80000001814 */
[----:B------:R-:W-:Y:S04]  /*8b10*/  FFMA.FTZ R102, R161, c[0x0][0x2d0], -R204 ;  /* 0x0000b400a1667a23 */ /* 0x000fe800000108cc */
[C---:B------:R-:W-:Y:S01]  /*8b20*/  HMMA.16816.F32 R24, R68.reuse, R82, R24 ;  /* 0x000000524418723c */ /* 0x040fe20000001818 */
[----:B------:R-:W3:Y:S01]  /*8b30*/  LDSM.16.MT88.4 R80, [R237+0x5900] ;  /* 0x00590000ed50783b */ /* 0x000ee20000004200 */
[----:B------:R-:W-:Y:S06]  /*8b40*/  MUFU.EX2 R161, R102 ;  /* 0x0000006600a17308 */ /* 0x000fec0000000800 */
[C---:B----4-:R-:W-:Y:S04]  /*8b50*/  HMMA.16816.F32 R28, R68.reuse, R76, R28 ;  /* 0x0000004c441c723c */ /* 0x050fe8000000181c */
[----:B------:R-:W-:Y:S01]  /*8b60*/  MUFU.EX2 R163, R101 ;  /* 0x0000006500a37308 */ /* 0x000fe20000000800 */
[----:B--2---:R-:W-:Y:S03]  /*8b70*/  LDSM.16.MT88.4 R96, [R238+0x2900] ;  /* 0x00290000ee60783b */ /* 0x004fe60000004200 */
[C---:B------:R-:W-:Y:S06]  /*8b80*/  HMMA.16816.F32 R32, R68.reuse, R78, R32 ;  /* 0x0000004e4420723c */ /* 0x040fec0000001820 */
[----:B------:R2:W-:Y:S01]  /*8b90*/  MUFU.EX2 R157, R100 ;  /* 0x00000064009d7308 */ /* 0x0005e20000000800 */
[----:B------:R-:W4:Y:S01]  /*8ba0*/  LDSM.16.MT88.4 R76, [R236+0x5900] ;  /* 0x00590000ec4c783b */ /* 0x000f220000004200 */
[C---:B-1----:R-:W-:Y:S08]  /*8bb0*/  HMMA.16816.F32 R36, R68.reuse, R72, R36 ;  /* 0x000000484424723c */ /* 0x042ff00000001824 */
[C---:B------:R-:W-:Y:S01]  /*8bc0*/  HMMA.16816.F32 R40, R68.reuse, R74, R40 ;  /* 0x0000004a4428723c */ /* 0x040fe20000001828 */
[----:B------:R-:W1:Y:S01]  /*8bd0*/  LDSM.16.MT88.4 R72, [R240+0x2100] ;  /* 0x00210000f048783b */ /* 0x000e620000004200 */
[----:B------:R5:W1:Y:S06]  /*8be0*/  MUFU.EX2 R168, R89 ;  /* 0x0000005900a87308 */ /* 0x000a6c0000000800 */
[C---:B------:R-:W-:Y:S04]  /*8bf0*/  HMMA.16816.F32 R44, R68.reuse, R84, R44 ;  /* 0x00000054442c723c */ /* 0x040fe8000000182c */
[----:B------:R4:W1:Y:S01]  /*8c00*/  MUFU.EX2 R121, R88 ;  /* 0x0000005800797308 */ /* 0x0008620000000800 */
[----:B--2---:R-:W-:Y:S03]  /*8c10*/  LDSM.16.MT88.4 R100, [R236+0x3900] ;  /* 0x00390000ec64783b */ /* 0x004fe60000004200 */
[C---:B------:R-:W-:Y:S05]  /*8c20*/  HMMA.16816.F32 R48, R68.reuse, R86, R48 ;  /* 0x000000564430723c */ /* 0x040fea0000001830 */
[----:B------:R-:W2:Y:S03]  /*8c30*/  LDSM.16.MT88.4 R84, [R238+0x2100] ;  /* 0x00210000ee54783b */ /* 0x000ea60000004200 */
[C---:B---3--:R-:W-:Y:S04]  /*8c40*/  HMMA.16816.F32 R52, R68.reuse, R80, R52 ;  /* 0x000000504434723c */ /* 0x048fe80000001834 */
[--C-:B-----5:R-:W-:Y:S04]  /*8c50*/  FFMA.FTZ R89, R156, c[0x0][0x2d0], -R210.reuse ;  /* 0x0000b4009c597a23 */ /* 0x120fe800000108d2 */
[C---:B------:R-:W-:Y:S01]  /*8c60*/  HMMA.16816.F32 R56, R68.reuse, R82, R56 ;  /* 0x000000524438723c */ /* 0x040fe20000001838 */
[----:B------:R-:W3:Y:S01]  /*8c70*/  LDSM.16.MT88.4 R80, [R237+0x2100] ;  /* 0x00210000ed50783b */ /* 0x000ee20000004200 */
[----:B------:R-:W-:Y:S02]  /*8c80*/  MUFU.EX2 R156, R89 ;  /* 0x00000059009c7308 */ /* 0x000fe40000000800 */
[--C-:B----4-:R-:W-:Y:S04]  /*8c90*/  FFMA.FTZ R88, R148, c[0x0][0x2d0], -R210.reuse ;  /* 0x0000b40094587a23 */ /* 0x110fe800000108d2 */
[C---:B------:R-:W-:Y:S04]  /*8ca0*/  HMMA.16816.F32 R60, R68.reuse, R76, R60 ;  /* 0x0000004c443c723c */ /* 0x040fe8000000183c */
[----:B------:R4:W5:Y:S04]  /*8cb0*/  MUFU.EX2 R148, R88 ;  /* 0x0000005800947308 */ /* 0x0009680000000800 */
[----:B------:R-:W-:Y:S01]  /*8cc0*/  HMMA.16816.F32 R64, R68, R78, R64 ;  /* 0x0000004e4440723c */ /* 0x000fe20000001840 */
[----:B------:R-:W3:Y:S06]  /*8cd0*/  LDSM.16.MT88.4 R76, [R236+0x2100] ;  /* 0x00210000ec4c783b */ /* 0x000eec0000004200 */
[----:B------:R-:W-:Y:S02]  /*8ce0*/  F2FP.PACK_AB R68, R115, R114 ;  /* 0x000000727344723e */ /* 0x000fe400000000ff */
[----:B------:R-:W-:Y:S03]  /*8cf0*/  F2FP.PACK_AB R70, R122, R120 ;  /* 0x000000787a46723e */ /* 0x000fe600000000ff */
[----:B-1----:R-:W-:Y:S02]  /*8d00*/  F2FP.PACK_AB R69, R164, R168 ;  /* 0x000000a8a445723e */ /* 0x002fe400000000ff */
[----:B------:R-:W-:Y:S01]  /*8d10*/  F2FP.PACK_AB R71, R160, R121 ;  /* 0x00000079a047723e */ /* 0x000fe200000000ff */
[----:B----4-:R-:W-:Y:S06]  /*8d20*/  LDSM.16.MT88.4 R88, [R238+0x6100] ;  /* 0x00610000ee58783b */ /* 0x010fec0000004200 */
[C---:B------:R-:W-:Y:S08]  /*8d30*/  HMMA.16816.F32 R4, R68.reuse, R72, R4 ;  /* 0x000000484404723c */ /* 0x040ff00000001804 */
[C---:B------:R-:W-:Y:S01]  /*8d40*/  HMMA.16816.F32 R8, R68.reuse, R74, R8 ;  /* 0x0000004a4408723c */ /* 0x040fe20000001808 */
[----:B------:R-:W1:Y:S07]  /*8d50*/  LDSM.16.MT88.4 R72, [R240+0x6100] ;  /* 0x00610000f048783b */ /* 0x000e6e0000004200 */
[C---:B--2---:R-:W-:Y:S08]  /*8d60*/  HMMA.16816.F32 R12, R68.reuse, R84, R12 ;  /* 0x00000054440c723c */ /* 0x044ff0000000180c */
[C---:B------:R-:W-:Y:S01]  /*8d70*/  HMMA.16816.F32 R16, R68.reuse, R86, R16 ;  /* 0x000000564410723c */ /* 0x040fe20000001810 */
[----:B------:R-:W2:Y:S07]  /*8d80*/  LDSM.16.MT88.4 R84, [R236+0x6100] ;  /* 0x00610000ec54783b */ /* 0x000eae0000004200 */
[C---:B---3--:R-:W-:Y:S08]  /*8d90*/  HMMA.16816.F32 R20, R68.reuse, R80, R20 ;  /* 0x000000504414723c */ /* 0x048ff00000001814 */
[C---:B------:R-:W-:Y:S01]  /*8da0*/  HMMA.16816.F32 R24, R68.reuse, R82, R24 ;  /* 0x000000524418723c */ /* 0x040fe20000001818 */
[----:B------:R-:W3:Y:S07]  /*8db0*/  LDSM.16.MT88.4 R80, [R240+0x2900] ;  /* 0x00290000f050783b */ /* 0x000eee0000004200 */
[C---:B------:R-:W-:Y:S08]  /*8dc0*/  HMMA.16816.F32 R28, R68.reuse, R76, R28 ;  /* 0x0000004c441c723c */ /* 0x040ff0000000181c */
[C---:B------:R-:W-:Y:S01]  /*8dd0*/  HMMA.16816.F32 R32, R68.reuse, R78, R32 ;  /* 0x0000004e4420723c */ /* 0x040fe20000001820 */
[----:B------:R-:W4:Y:S07]  /*8de0*/  LDSM.16.MT88.4 R76, [R237+0x2900] ;  /* 0x00290000ed4c783b */ /* 0x000f2e0000004200 */
[C---:B-1----:R-:W-:Y:S08]  /*8df0*/  HMMA.16816.F32 R36, R68.reuse, R72, R36 ;  /* 0x000000484424723c */ /* 0x042ff00000001824 */
[C---:B------:R-:W-:Y:S01]  /*8e00*/  HMMA.16816.F32 R40, R68.reuse, R74, R40 ;  /* 0x0000004a4428723c */ /* 0x040fe20000001828 */
[----:B------:R-:W1:Y:S07]  /*8e10*/  LDSM.16.MT88.4 R72, [R236+0x2900] ;  /* 0x00290000ec48783b */ /* 0x000e6e0000004200 */
[C---:B------:R-:W-:Y:S07]  /*8e20*/  HMMA.16816.F32 R44, R68.reuse, R88, R44 ;  /* 0x00000058442c723c */ /* 0x040fee000000182c */
[--C-:B------:R-:W-:Y:S01]  /*8e30*/  FFMA.FTZ R88, R149, c[0x0][0x2d0], -R210.reuse ;  /* 0x0000b40095587a23 */ /* 0x100fe200000108d2 */
[C---:B------:R-:W-:Y:S03]  /*8e40*/  HMMA.16816.F32 R48, R68.reuse, R90, R48 ;  /* 0x0000005a4430723c */ /* 0x040fe60000001830 */
[----:B------:R-:W-:Y:S01]  /*8e50*/  MUFU.EX2 R149, R88 ;  /* 0x0000005800957308 */ /* 0x000fe20000000800 */
[--C-:B------:R-:W-:Y:S03]  /*8e60*/  FFMA.FTZ R89, R145, c[0x0][0x2d0], -R210.reuse ;  /* 0x0000b40091597a23 */ /* 0x100fe600000108d2 */
[--C-:B------:R-:W-:Y:S01]  /*8e70*/  FFMA.FTZ R91, R147, c[0x0][0x2d0], -R210.reuse ;  /* 0x0000b400935b7a23 */ /* 0x100fe200000108d2 */
[C---:B------:R-:W-:Y:S04]  /*8e80*/  HMMA.16816.F32 R52, R68.reuse, R92, R52 ;  /* 0x0000005c4434723c */ /* 0x040fe80000001834 */
[--C-:B------:R-:W-:Y:S01]  /*8e90*/  FFMA.FTZ R90, R143, c[0x0][0x2d0], -R210.reuse ;  /* 0x0000b4008f5a7a23 */ /* 0x100fe200000108d2 */
[----:B------:R-:W1:Y:S01]  /*8ea0*/  MUFU.EX2 R147, R91 ;  /* 0x0000005b00937308 */ /* 0x000e620000000800 */
[----:B------:R-:W-:Y:S02]  /*8eb0*/  FFMA.FTZ R210, R206, c[0x0][0x2d0], -R210 ;  /* 0x0000b400ced27a23 */ /* 0x000fe400000108d2 */
[C---:B------:R-:W-:Y:S01]  /*8ec0*/  HMMA.16816.F32 R56, R68.reuse, R94, R56 ;  /* 0x0000005e4438723c */ /* 0x040fe20000001838 */
[----:B------:R-:W-:Y:S03]  /*8ed0*/  LDSM.16.MT88.4 R92, [R237+0x7100] ;  /* 0x00710000ed5c783b */ /* 0x000fe60000004200 */
[--C-:B------:R-:W-:Y:S01]  /*8ee0*/  FFMA.FTZ R206, R203, c[0x0][0x2d0], -R204.reuse ;  /* 0x0000b400cbce7a23 */ /* 0x100fe200000108cc */
[----:B------:R-:W-:Y:S01]  /*8ef0*/  MOV R203, R122 ;  /* 0x0000007a00cb7202 */ /* 0x000fe20000000f00 */
[----:B------:R-:W-:Y:S01]  /*8f00*/  FFMA.FTZ R204, R133, c[0x0][0x2d0], -R204 ;  /* 0x0000b40085cc7a23 */ /* 0x000fe200000108cc */
[----:B------:R-:W-:Y:S01]  /*8f10*/  MUFU.EX2 R145, R89 ;  /* 0x0000005900917308 */ /* 0x000fe20000000800 */
[C---:B--2---:R-:W-:Y:S08]  /*8f20*/  HMMA.16816.F32 R60, R68.reuse, R84, R60 ;  /* 0x00000054443c723c */ /* 0x044ff0000000183c */
[----:B------:R-:W-:Y:S01]  /*8f30*/  HMMA.16816.F32 R64, R68, R86, R64 ;  /* 0x000000564440723c */ /* 0x000fe20000001840 */
[----:B------:R-:W-:Y:S01]  /*8f40*/  LDSM.16.MT88.4 R84, [R238+0x6900] ;  /* 0x00690000ee54783b */ /* 0x000fe20000004200 */
[----:B------:R2:W1:Y:S05]  /*8f50*/  MUFU.EX2 R143, R90 ;  /* 0x0000005a008f7308 */ /* 0x00046a0000000800 */
[----:B-----5:R-:W-:Y:S02]  /*8f60*/  F2FP.PACK_AB R68, R148, R156 ;  /* 0x0000009c9444723e */ /* 0x020fe400000000ff */
[----:B------:R-:W-:Y:S03]  /*8f70*/  F2FP.PACK_AB R70, R140, R170 ;  /* 0x000000aa8c46723e */ /* 0x000fe600000000ff */
[----:B------:R-:W-:Y:S01]  /*8f80*/  F2FP.PACK_AB R69, R161, R169 ;  /* 0x000000a9a145723e */ /* 0x000fe200000000ff */
[----:B------:R-:W5:Y:S01]  /*8f90*/  MUFU.EX2 R210, R210 ;  /* 0x000000d200d27308 */ /* 0x000f620000000800 */
[----:B------:R-:W-:Y:S07]  /*8fa0*/  F2FP.PACK_AB R71, R157, R163 ;  /* 0x000000a39d47723e */ /* 0x000fee00000000ff */
[C---:B---3--:R-:W-:Y:S02]  /*8fb0*/  HMMA.16816.F32 R4, R68.reuse, R80, R4 ;  /* 0x000000504404723c */ /* 0x048fe40000001804 */
[----:B------:R-:W-:Y:S01]  /*8fc0*/  MUFU.EX2 R133, R204 ;  /* 0x000000cc00857308 */ /* 0x000fe20000000800 */
[----:B--2---:R-:W-:Y:S05]  /*8fd0*/  LDSM.16.MT88.4 R88, [R238+0x7100] ;  /* 0x00710000ee58783b */ /* 0x004fea0000004200 */
[C---:B------:R-:W-:Y:S04]  /*8fe0*/  HMMA.16816.F32 R8, R68.reuse, R82, R8 ;  /* 0x000000524408723c */ /* 0x040fe80000001808 */
[----:B------:R-:W2:Y:S01]  /*8ff0*/  MUFU.EX2 R206, R206 ;  /* 0x000000ce00ce7308 */ /* 0x000ea20000000800 */
[----:B------:R-:W3:Y:S03]  /*9000*/  LDSM.16.MT88.4 R80, [R240+0x6900] ;  /* 0x00690000f050783b */ /* 0x000ee60000004200 */
[C---:B------:R-:W-:Y:S08]  /*9010*/  HMMA.16816.F32 R12, R68.reuse, R96, R12 ;  /* 0x00000060440c723c */ /* 0x040ff0000000180c */
[C---:B------:R-:W-:Y:S01]  /*9020*/  HMMA.16816.F32 R16, R68.reuse, R98, R16 ;  /* 0x000000624410723c */ /* 0x040fe20000001810 */
[----:B------:R-:W-:Y:S07]  /*9030*/  LDSM.16.MT88.4 R96, [R236+0x7100] ;  /* 0x00710000ec60783b */ /* 0x000fee0000004200 */
[C---:B----4-:R-:W-:Y:S08]  /*9040*/  HMMA.16816.F32 R20, R68.reuse, R76, R20 ;  /* 0x0000004c4414723c */ /* 0x050ff00000001814 */
[C---:B------:R-:W-:Y:S01]  /*9050*/  HMMA.16816.F32 R24, R68.reuse, R78, R24 ;  /* 0x0000004e4418723c */ /* 0x040fe20000001818 */
[----:B------:R-:W4:Y:S07]  /*9060*/  LDSM.16.MT88.4 R76, [R237+0x6900] ;  /* 0x00690000ed4c783b */ /* 0x000f2e0000004200 */
[C---:B-1----:R-:W-:Y:S08]  /*9070*/  HMMA.16816.F32 R28, R68.reuse, R72, R28 ;  /* 0x00000048441c723c */ /* 0x042ff0000000181c */
[C---:B------:R-:W-:Y:S01]  /*9080*/  HMMA.16816.F32 R32, R68.reuse, R74, R32 ;  /* 0x0000004a4420723c */ /* 0x040fe20000001820 */
[----:B------:R-:W1:Y:S07]  /*9090*/  LDSM.16.MT88.4 R72, [R236+0x6900] ;  /* 0x00690000ec48783b */ /* 0x000e6e0000004200 */
[C---:B---3--:R-:W-:Y:S08]  /*90a0*/  HMMA.16816.F32 R36, R68.reuse, R80, R36 ;  /* 0x000000504424723c */ /* 0x048ff00000001824 */
[C---:B------:R-:W-:Y:S01]  /*90b0*/  HMMA.16816.F32 R40, R68.reuse, R82, R40 ;  /* 0x000000524428723c */ /* 0x040fe20000001828 */
[----:B------:R-:W3:Y:S07]  /*90c0*/  LDSM.16.MT88.4 R80, [R240+0x3100] ;  /* 0x00310000f050783b */ /* 0x000eee0000004200 */
[C---:B------:R-:W-:Y:S08]  /*90d0*/  HMMA.16816.F32 R44, R68.reuse, R84, R44 ;  /* 0x00000054442c723c */ /* 0x040ff0000000182c */
[C---:B------:R-:W-:Y:S01]  /*90e0*/  HMMA.16816.F32 R48, R68.reuse, R86, R48 ;  /* 0x000000564430723c */ /* 0x040fe20000001830 */
[----:B------:R-:W-:Y:S07]  /*90f0*/  LDSM.16.MT88.4 R84, [R236+0x3100] ;  /* 0x00310000ec54783b */ /* 0x000fee0000004200 */
[C---:B----4-:R-:W-:Y:S08]  /*9100*/  HMMA.16816.F32 R52, R68.reuse, R76, R52 ;  /* 0x0000004c4434723c */ /* 0x050ff00000001834 */
[C---:B------:R-:W-:Y:S01]  /*9110*/  HMMA.16816.F32 R56, R68.reuse, R78, R56 ;  /* 0x0000004e4438723c */ /* 0x040fe20000001838 */
[----:B------:R-:W4:Y:S07]  /*9120*/  LDSM.16.MT88.4 R76, [R238+0x3100] ;  /* 0x00310000ee4c783b */ /* 0x000f2e0000004200 */
[C---:B-1----:R-:W-:Y:S08]  /*9130*/  HMMA.16816.F32 R60, R68.reuse, R72, R60 ;  /* 0x00000048443c723c */ /* 0x042ff0000000183c */
[----:B------:R-:W-:Y:S01]  /*9140*/  HMMA.16816.F32 R64, R68, R74, R64 ;  /* 0x0000004a4440723c */ /* 0x000fe20000001840 */
[----:B------:R-:W1:Y:S06]  /*9150*/  LDSM.16.MT88.4 R72, [R237+0x3100] ;  /* 0x00310000ed48783b */ /* 0x000e6c0000004200 */
[----:B------:R-:W-:Y:S02]  /*9160*/  F2FP.PACK_AB R68, R147, R149 ;  /* 0x000000959344723e */ /* 0x000fe400000000ff */
[----:B------:R-:W-:Y:S03]  /*9170*/  F2FP.PACK_AB R70, R143, R145 ;  /* 0x000000918f46723e */ /* 0x000fe600000000ff */
[----:B------:R-:W-:Y:S02]  /*9180*/  F2FP.PACK_AB R69, R217, R219 ;  /* 0x000000dbd945723e */ /* 0x000fe400000000ff */
[----:B------:R-:W-:Y:S07]  /*9190*/  F2FP.PACK_AB R71, R211, R218 ;  /* 0x000000dad347723e */ /* 0x000fee00000000ff */
[C---:B---3--:R-:W-:Y:S08]  /*91a0*/  HMMA.16816.F32 R4, R68.reuse, R80, R4 ;  /* 0x000000504404723c */ /* 0x048ff00000001804 */
[C---:B------:R-:W-:Y:S01]  /*91b0*/  HMMA.16816.F32 R8, R68.reuse, R82, R8 ;  /* 0x000000524408723c */ /* 0x040fe20000001808 */
[----:B------:R-:W3:Y:S07]  /*91c0*/  LDSM.16.MT88.4 R80, [R240+0x7100] ;  /* 0x00710000f050783b */ /* 0x000eee0000004200 */
[C---:B----4-:R-:W-:Y:S01]  /*91d0*/  HMMA.16816.F32 R12, R68.reuse, R76, R12 ;  /* 0x0000004c440c723c */ /* 0x050fe2000000180c */
[----:B------:R-:W4:Y:S07]  /*91e0*/  LDL.LU R77, [R1+0x10] ;  /* 0x00001000014d7983 */ /* 0x000f2e0000300800 */
[C---:B------:R-:W-:Y:S08]  /*91f0*/  HMMA.16816.F32 R16, R68.reuse, R78, R16 ;  /* 0x0000004e4410723c */ /* 0x040ff00000001810 */
[C---:B-1----:R-:W-:Y:S07]  /*9200*/  HMMA.16816.F32 R20, R68.reuse, R72, R20 ;  /* 0x000000484414723c */ /* 0x042fee0000001814 */
[----:B------:R-:W-:Y:S01]  /*9210*/  MOV R73, R121 ;  /* 0x0000007900497202 */ /* 0x000fe20000000f00 */
[C---:B------:R-:W-:Y:S04]  /*9220*/  HMMA.16816.F32 R24, R68.reuse, R74, R24 ;  /* 0x0000004a4418723c */ /* 0x040fe80000001818 */
[----:B------:R-:W-:Y:S03]  /*9230*/  MOV R72, R120 ;  /* 0x0000007800487202 */ /* 0x000fe60000000f00 */
[----:B------:R-:W-:Y:S01]  /*9240*/  MOV R75, R115 ;  /* 0x00000073004b7202 */ /* 0x000fe20000000f00 */
[C---:B------:R-:W-:Y:S04]  /*9250*/  HMMA.16816.F32 R28, R68.reuse, R84, R28 ;  /* 0x00000054441c723c */ /* 0x040fe8000000181c */
[----:B------:R-:W-:Y:S04]  /*9260*/  MOV R74, R114 ;  /* 0x00000072004a7202 */ /* 0x000fe80000000f00 */
[C---:B------:R-:W-:Y:S01]  /*9270*/  HMMA.16816.F32 R32, R68.reuse, R86, R32 ;  /* 0x000000564420723c */ /* 0x040fe20000001820 */
[----:B------:R-:W-:Y:S07]  /*9280*/  LDSM.16.MT88.4 R84, [R238+0x7900] ;  /* 0x00790000ee54783b */ /* 0x000fee0000004200 */
[C---:B---3--:R-:W-:Y:S08]  /*9290*/  HMMA.16816.F32 R36, R68.reuse, R80, R36 ;  /* 0x000000504424723c */ /* 0x048ff00000001824 */
[C---:B------:R-:W-:Y:S08]  /*92a0*/  HMMA.16816.F32 R40, R68.reuse, R82, R40 ;  /* 0x000000524428723c */ /* 0x040ff00000001828 */
[C---:B------:R-:W-:Y:S08]  /*92b0*/  HMMA.16816.F32 R44, R68.reuse, R88, R44 ;  /* 0x00000058442c723c */ /* 0x040ff0000000182c */
[C---:B------:R-:W-:Y:S08]  /*92c0*/  HMMA.16816.F32 R48, R68.reuse, R90, R48 ;  /* 0x0000005a4430723c */ /* 0x040ff00000001830 */
[C---:B------:R-:W-:Y:S08]  /*92d0*/  HMMA.16816.F32 R52, R68.reuse, R92, R52 ;  /* 0x0000005c4434723c */ /* 0x040ff00000001834 */
[C---:B------:R-:W-:Y:S01]  /*92e0*/  HMMA.16816.F32 R56, R68.reuse, R94, R56 ;  /* 0x0000005e4438723c */ /* 0x040fe20000001838 */
[----:B------:R-:W1:Y:S07]  /*92f0*/  LDSM.16.MT88.4 R92, [R240+0x7900] ;  /* 0x00790000f05c783b */ /* 0x000e6e0000004200 */
[C---:B------:R-:W-:Y:S08]  /*9300*/  HMMA.16816.F32 R60, R68.reuse, R96, R60 ;  /* 0x00000060443c723c */ /* 0x040ff0000000183c */
[----:B------:R-:W-:Y:S07]  /*9310*/  HMMA.16816.F32 R64, R68, R98, R64 ;  /* 0x000000624440723c */ /* 0x000fee0000001840 */
[----:B------:R-:W-:Y:S02]  /*9320*/  F2FP.PACK_AB R68, R209, R208 ;  /* 0x000000d0d144723e */ /* 0x000fe400000000ff */
[----:B-----5:R-:W-:Y:S03]  /*9330*/  F2FP.PACK_AB R70, R210, R207 ;  /* 0x000000cfd246723e */ /* 0x020fe600000000ff */
[----:B--2---:R-:W-:Y:S02]  /*9340*/  F2FP.PACK_AB R69, R206, R205 ;  /* 0x000000cdce45723e */ /* 0x004fe400000000ff */
[----:B------:R-:W-:Y:S07]  /*9350*/  F2FP.PACK_AB R71, R133, R134 ;  /* 0x000000868547723e */ /* 0x000fee00000000ff */
[C---:B------:R-:W-:Y:S07]  /*9360*/  HMMA.16816.F32 R128, R68.reuse, R124, R4 ;  /* 0x0000007c4480723c */ /* 0x040fee0000001804 */
[----:B------:R-:W-:Y:S01]  /*9370*/  FADD.FTZ R5, R113, R112 ;  /* 0x0000007071057221 */ /* 0x000fe20000010000 */
[C---:B------:R-:W-:Y:S04]  /*9380*/  HMMA.16816.F32 R124, R68.reuse, R126, R8 ;  /* 0x0000007e447c723c */ /* 0x040fe80000001808 */
[----:B------:R-:W-:Y:S04]  /*9390*/  FADD.FTZ R216, R216, R5 ;  /* 0x00000005d8d87221 */ /* 0x000fe80000010000 */
[----:B------:R-:W-:Y:S01]  /*93a0*/  FADD.FTZ R5, R141, R216 ;  /* 0x000000d88d057221 */ /* 0x000fe20000010000 */
[C---:B------:R-:W-:Y:S08]  /*93b0*/  HMMA.16816.F32 R120, R68.reuse, R116, R12 ;  /* 0x000000744478723c */ /* 0x040ff0000000180c */
[C---:B------:R-:W-:Y:S08]  /*93c0*/  HMMA.16816.F32 R116, R68.reuse, R118, R16 ;  /* 0x000000764474723c */ /* 0x040ff00000001810 */
[C---:B------:R-:W-:Y:S08]  /*93d0*/  HMMA.16816.F32 R112, R68.reuse, R108, R20 ;  /* 0x0000006c4470723c */ /* 0x040ff00000001814 */
[C---:B------:R-:W-:Y:S04]  /*93e0*/  HMMA.16816.F32 R108, R68.reuse, R110, R24 ;  /* 0x0000006e446c723c */ /* 0x040fe80000001818 */
[----:B----4-:R-:W-:Y:S02]  /*93f0*/  FFMA.FTZ R202, R2, R77, R202 ;  /* 0x0000004d02ca7223 */ /* 0x010fe400000100ca */
[----:B------:R-:W-:Y:S01]  /*9400*/  FADD.FTZ R2, R150, R5 ;  /* 0x0000000596027221 */ /* 0x000fe20000010000 */
[----:B------:R-:W2:Y:S01]  /*9410*/  LDSM.16.MT88.4 R76, [R237+0x7900] ;  /* 0x00790000ed4c783b */ /* 0x000ea20000004200 */
[----:B------:R-:W-:Y:S04]  /*9420*/  FADD.FTZ R201, R201, R202 ;  /* 0x000000cac9c97221 */ /* 0x000fe80000010000 */
[----:B------:R-:W-:Y:S02]  /*9430*/  FADD.FTZ R7, R155, R2 ;  /* 0x000000029b077221 */ /* 0x000fe40000010000 */
        /* <DEDUP_REMOVED lines=13> */
[C---:B------:R-:W-:Y:S03]  /*9510*/  HMMA.16816.F32 R104, R68.reuse, R100, R28 ;  /* 0x000000644468723c */ /* 0x040fe6000000181c */
[----:B------:R-:W-:Y:S02]  /*9520*/  FADD.FTZ R5, R151, R0 ;  /* 0x0000000097057221 */ /* 0x000fe40000010000 */
[----:B------:R-:W-:Y:S02]  /*9530*/  FADD.FTZ R9, R168, R9 ;  /* 0x00000009a8097221 */ /* 0x000fe40000010000 */
[----:B------:R-:W-:Y:S01]  /*9540*/  FADD.FTZ R0, R146, R5 ;  /* 0x0000000592007221 */ /* 0x000fe20000010000 */
[C---:B------:R-:W-:Y:S04]  /*9550*/  HMMA.16816.F32 R100, R68.reuse, R102, R32 ;  /* 0x000000664464723c */ /* 0x040fe80000001820 */
[----:B------:R-:W-:Y:S02]  /*9560*/  FADD.FTZ R5, R153, R0 ;  /* 0x0000000099057221 */ /* 0x000fe40000010000 */
[----:B------:R-:W-:Y:S02]  /*9570*/  FADD.FTZ R2, R164, R9 ;  /* 0x00000009a4027221 */ /* 0x000fe40000010000 */
[----:B------:R-:W-:Y:S01]  /*9580*/  FADD.FTZ R0, R158, R5 ;  /* 0x000000059e007221 */ /* 0x000fe20000010000 */
[C---:B-1----:R-:W-:Y:S03]  /*9590*/  HMMA.16816.F32 R96, R68.reuse, R92, R36 ;  /* 0x0000005c4460723c */ /* 0x042fe60000001824 */
[----:B------:R-:W-:Y:S02]  /*95a0*/  FADD.FTZ R5, R165, R0 ;  /* 0x00000000a5057221 */ /* 0x000fe40000010000 */
[----:B------:R-:W-:Y:S02]  /*95b0*/  FADD.FTZ R11, R73, R2 ;  /* 0x00000002490b7221 */ /* 0x000fe40000010000 */
[----:B------:R-:W-:Y:S01]  /*95c0*/  FADD.FTZ R0, R162, R5 ;  /* 0x00000005a2007221 */ /* 0x000fe20000010000 */
[C---:B------:R-:W-:Y:S01]  /*95d0*/  HMMA.16816.F32 R92, R68.reuse, R94, R40 ;  /* 0x0000005e445c723c */ /* 0x040fe20000001828 */
[----:B------:R-:W1:Y:S03]  /*95e0*/  LDSM.16.MT88.4 R4, [R236+0x7900] ;  /* 0x00790000ec04783b */ /* 0x000e660000004200 */
[----:B------:R-:W-:Y:S04]  /*95f0*/  FADD.FTZ R0, R167, R0 ;  /* 0x00000000a7007221 */ /* 0x000fe80000010000 */
[----:B------:R-:W-:Y:S01]  /*9600*/  FADD.FTZ R0, R74, R0 ;  /* 0x000000004a007221 */ /* 0x000fe20000010000 */
[C---:B------:R-:W-:Y:S03]  /*9610*/  HMMA.16816.F32 R88, R68.reuse, R84, R44 ;  /* 0x000000544458723c */ /* 0x040fe6000000182c */
[----:B------:R-:W-:Y:S04]  /*9620*/  FADD.FTZ R0, R75, R0 ;  /* 0x000000004b007221 */ /* 0x000fe80000010000 */
[----:B------:R-:W-:Y:S01]  /*9630*/  FADD.FTZ R0, R72, R0 ;  /* 0x0000000048007221 */ /* 0x000fe20000010000 */
[C---:B------:R-:W-:Y:S04]  /*9640*/  HMMA.16816.F32 R84, R68.reuse, R86, R48 ;  /* 0x000000564454723c */ /* 0x040fe80000001830 */
[----:B------:R-:W-:Y:S02]  /*9650*/  FADD.FTZ R9, R203, R0 ;  /* 0x00000000cb097221 */ /* 0x000fe40000010000 */
[----:B------:R-:W-:Y:S02]  /*9660*/  FADD.FTZ R0, R160, R11 ;  /* 0x0000000ba0007221 */ /* 0x000fe40000010000 */
[----:B------:R-:W-:Y:S01]  /*9670*/  FADD.FTZ R9, R156, R9 ;  /* 0x000000099c097221 */ /* 0x000fe20000010000 */
[C---:B--2---:R-:W-:Y:S03]  /*9680*/  HMMA.16816.F32 R80, R68.reuse, R76, R52 ;  /* 0x0000004c4450723c */ /* 0x044fe60000001834 */
        /* <DEDUP_REMOVED lines=11> */
[----:B------:R-:W-:Y:S04]  /*9740*/  HMMA.16816.F32 R68, R68, R6, R64 ;  /* 0x000000064444723c */ /* 0x000fe80000001840 */
[----:B------:R-:W-:Y:S02]  /*9750*/  FADD.FTZ R2, R219, R2 ;  /* 0x00000002db027221 */ /* 0x000fe40000010000 */
[----:B------:R-:W-:Y:S02]  /*9760*/  FADD.FTZ R0, R145, R0 ;  /* 0x0000000091007221 */ /* 0x000fe40000010000 */
        /* <DEDUP_REMOVED lines=10> */
[----:B------:R-:W-:Y:S03]  /*9810*/  FADD.FTZ R134, R134, R205 ;  /* 0x000000cd86867221 */ /* 0x000fe60000010000 */
[----:B------:R1:W-:Y:S01]  /*9820*/  STL [R1+0x10], R0 ;  /* 0x0000100001007387 */ /* 0x0003e20000100800 */
[----:B------:R-:W-:Y:S05]  /*9830*/  FADD.FTZ R2, R133, R134 ;  /* 0x0000008685027221 */ /* 0x000fea0000010000 */
[----:B------:R2:W-:Y:S01]  /*9840*/  STL [R1+0xc], R2 ;  /* 0x00000c0201007387 */ /* 0x0005e20000100800 */
[----:B-1----:R-:W-:Y:S01]  /*9850*/  MOV R0, R3 ;  /* 0x0000000300007202 */ /* 0x002fe20000000f00 */
[----:B------:R-:W-:-:S05]  /*9860*/  @P1 BRA `(.L_x_25) ;  /* 0xffffc1c000001947 */ /* 0x000fca000383ffff */
.L_x_24:
[----:B------:R-:W3:Y:S04]  /*9870*/  LDL.LU R4, [R1+0x10] ;  /* 0x0000100001047983 */ /* 0x000ee80000300800 */
[----:B--2---:R-:W2:Y:S01]  /*9880*/  LDL.LU R2, [R1+0xc] ;  /* 0x00000c0001027983 */ /* 0x004ea20000300800 */
[----:B------:R-:W-:-:S03]  /*9890*/  PLOP3.LUT P3, PT, PT, PT, PT, 0x8, 0x0 ;  /* 0x000000000000781c */ /* 0x000fc60003f6e170 */
[----:B---3--:R-:W1:Y:S04]  /*98a0*/  SHFL.BFLY PT, R6, R4, 0x2, 0x1f ;  /* 0x0c401f0004067f89 */ /* 0x008e6800000e0000 */
[----:B--2---:R-:W2:Y:S01]  /*98b0*/  SHFL.BFLY PT, R7, R2, 0x2, 0x1f ;  /* 0x0c401f0002077f89 */ /* 0x004ea200000e0000 */
[----:B-1----:R-:W-:Y:S01]  /*98c0*/  FADD.FTZ R6, R6, R4 ;  /* 0x0000000406067221 */ /* 0x002fe20000010000 */
[----:B------:R-:W-:Y:S01]  /*98d0*/  MOV R4, RZ ;  /* 0x000000ff00047202 */ /* 0x000fe20000000f00 */
[----:B--2---:R-:W-:-:S03]  /*98e0*/  FADD.FTZ R7, R7, R2 ;  /* 0x0000000207077221 */ /* 0x004fc60000010000 */
[----:B------:R-:W1:Y:S01]  /*98f0*/  SHFL.BFLY PT, R5, R6, 0x1, 0x1f ;  /* 0x0c201f0006057f89 */ /* 0x000e6200000e0000 */
[----:B------:R-:W-:-:S03]  /*9900*/  MOV R2, RZ ;  /* 0x000000ff00027202 */ /* 0x000fc60000000f00 */
[----:B------:R-:W2:Y:S01]  /*9910*/  SHFL.BFLY PT, R0, R7, 0x1, 0x1f ;  /* 0x0c201f0007007f89 */ /* 0x000ea200000e0000 */
[----:B-1----:R-:W-:Y:S02]  /*9920*/  FADD.FTZ R5, R6, R5 ;  /* 0x0000000506057221 */ /* 0x002fe40000010000 */
[----:B--2---:R-:W-:-:S03]  /*9930*/  FADD.FTZ R0, R0, R7 ;  /* 0x0000000700007221 */ /* 0x004fc60000010000 */
[----:B------:R-:W-:Y:S02]  /*9940*/  FSETP.NE.FTZ.AND P1, PT, R5, RZ, PT ;  /* 0x000000ff0500720b */ /* 0x000fe40003f35000 */
[----:B------:R-:W-:Y:S02]  /*9950*/  MOV R7, 0xff800000 ;  /* 0xff80000000077802 */ /* 0x000fe40000000f00 */
[----:B------:R-:W-:-:S09]  /*9960*/  FSETP.NE.FTZ.AND P0, PT, R0, RZ, PT ;  /* 0x000000ff0000720b */ /* 0x000fd20003f15000 */
[----:B------:R-:W1:Y:S01]  /*9970*/  @P1 MUFU.RCP R4, R5 ;  /* 0x0000000500041308 */ /* 0x000e620000001000 */
[----:B------:R-:W-:-:S03]  /*9980*/  @P1 MOV R9, 0x3f317218 ;  /* 0x3f31721800091802 */ /* 0x000fc60000000f00 */
[----:B------:R-:W-:Y:S02]  /*9990*/  @P0 MOV R8, 0x3f317218 ;  /* 0x3f31721800080802 */ /* 0x000fe40000000f00 */
[----:B------:R-:W-:Y:S02]  /*99a0*/  @P1 FMUL.FTZ R9, R9, c[0x0][0x2d0] ;  /* 0x0000b40009091a20 */ /* 0x000fe40000410000 */
[----:B------:R-:W-:Y:S01]  /*99b0*/  @P0 MUFU.RCP R2, R0 ;  /* 0x0000000000020308 */ /* 0x000fe20000001000 */
[----:B------:R-:W-:-:S07]  /*99c0*/  @P0 FMUL.FTZ R8, R8, c[0x0][0x2d0] ;  /* 0x0000b40008080a20 */ /* 0x000fce0000410000 */
[----:B------:R-:W2:Y:S01]  /*99d0*/  @P1 MUFU.LG2 R5, R5 ;  /* 0x0000000500051308 */ /* 0x000ea20000000c00 */
[C---:B-1----:R-:W-:Y:S02]  /*99e0*/  FMUL.FTZ R128, R4.reuse, R128 ;  /* 0x0000008004807220 */ /* 0x042fe40000410000 */
[C---:B------:R-:W-:Y:S02]  /*99f0*/  FMUL.FTZ R129, R4.reuse, R129 ;  /* 0x0000008104817220 */ /* 0x040fe40000410000 */
[C---:B------:R-:W-:Y:S02]  /*9a00*/  FMUL.FTZ R124, R4.reuse, R124 ;  /* 0x0000007c047c7220 */ /* 0x040fe40000410000 */
[C---:B------:R-:W-:Y:S01]  /*9a10*/  FMUL.FTZ R125, R4.reuse, R125 ;  /* 0x0000007d047d7220 */ /* 0x040fe20000410000 */
[----:B------:R-:W1:Y:S01]  /*9a20*/  @P0 MUFU.LG2 R0, R0 ;  /* 0x0000000000000308 */ /* 0x000e620000000c00 */
[C---:B------:R-:W-:Y:S02]  /*9a30*/  FMUL.FTZ R120, R4.reuse, R120 ;  /* 0x0000007804787220 */ /* 0x040fe40000410000 */
[----:B------:R-:W-:-:S02]  /*9a40*/  FMUL.FTZ R121, R4, R121 ;  /* 0x0000007904797220 */ /* 0x000fc40000410000 */
[C---:B------:R-:W-:Y:S02]  /*9a50*/  FMUL.FTZ R116, R4.reuse, R116 ;  /* 0x0000007404747220 */ /* 0x040fe40000410000 */
[C---:B------:R-:W-:Y:S02]  /*9a60*/  FMUL.FTZ R117, R4.reuse, R117 ;  /* 0x0000007504757220 */ /* 0x040fe40000410000 */
[----:B--2---:R-:W-:Y:S02]  /*9a70*/  @P1 FMUL.FTZ R5, R5, 0.69314718246459960938 ;  /* 0x3f31721805051820 */ /* 0x004fe40000410000 */
[C---:B------:R-:W-:Y:S02]  /*9a80*/  FMUL.FTZ R6, R4.reuse, R112 ;  /* 0x0000007004067220 */ /* 0x040fe40000410000 */
[C---:B------:R-:W-:Y:S02]  /*9a90*/  FMUL.FTZ R113, R4.reuse, R113 ;  /* 0x0000007104717220 */ /* 0x040fe40000410000 */
[----:B------:R-:W-:-:S02]  /*9aa0*/  FMUL.FTZ R108, R4, R108 ;  /* 0x0000006c046c7220 */ /* 0x000fc40000410000 */
[----:B-1----:R-:W-:Y:S02]  /*9ab0*/  @P0 FMUL.FTZ R0, R0, 0.69314718246459960938 ;  /* 0x3f31721800000820 */ /* 0x002fe40000410000 */
        /* <DEDUP_REMOVED lines=21> */
[----:B------:R-:W-:Y:S01]  /*9c10*/  MOV R4, 0xff800000 ;  /* 0xff80000000047802 */ /* 0x000fe20000000f00 */
        /* <DEDUP_REMOVED lines=32> */
[----:B------:R-:W-:Y:S02]  /*9e20*/  @P1 FFMA.FTZ R4, R9, R132, R5 ;  /* 0x0000008409041223 */ /* 0x000fe40000010005 */
[----:B------:R-:W-:Y:S02]  /*9e30*/  @P0 FFMA.FTZ R7, R8, R3, R0 ;  /* 0x0000000308070223 */ /* 0x000fe40000010000 */
.L_x_22:
[----:B------:R-:W-:Y:S05]  /*9e40*/  @P3 BRA `(.L_x_26) ;  /* 0x0000128000003947 */ /* 0x000fea0003800000 */
[----:B------:R-:W1:Y:S01]  /*9e50*/  S2R R0, SR_TID.X ;  /* 0x0000000000007919 */ /* 0x000e620000002100 */
[----:B------:R-:W-:Y:S02]  /*9e60*/  F2FP.PACK_AB R128, R129, R128 ;  /* 0x000000808180723e */ /* 0x000fe400000000ff */
[----:B------:R-:W-:Y:S01]  /*9e70*/  F2FP.PACK_AB R130, R131, R130 ;  /* 0x000000828382723e */ /* 0x000fe200000000ff */
[----:B------:R-:W-:Y:S01]  /*9e80*/  BAR.SYNC.DEFER_BLOCKING 0x1, 0x100 ;  /* 0x0044000000007b1d */ /* 0x000fe20000010000 */
[----:B------:R-:W-:Y:S02]  /*9e90*/  F2FP.PACK_AB R124, R125, R124 ;  /* 0x0000007c7d7c723e */ /* 0x000fe400000000ff */
[----:B------:R-:W-:Y:S02]  /*9ea0*/  F2FP.PACK_AB R126, R127, R126 ;  /* 0x0000007e7f7e723e */ /* 0x000fe400000000ff */
[----:B------:R-:W-:-:S02]  /*9eb0*/  F2FP.PACK_AB R120, R121, R120 ;  /* 0x000000787978723e */ /* 0x000fc400000000ff */
[----:B------:R-:W-:Y:S02]  /*9ec0*/  F2FP.PACK_AB R122, R123, R122 ;  /* 0x0000007a7b7a723e */ /* 0x000fe400000000ff */
[----:B------:R-:W-:Y:S02]  /*9ed0*/  F2FP.PACK_AB R116, R117, R116 ;  /* 0x000000747574723e */ /* 0x000fe400000000ff */
[----:B------:R-:W-:Y:S02]  /*9ee0*/  F2FP.PACK_AB R118, R119, R118 ;  /* 0x000000767776723e */ /* 0x000fe400000000ff */
[----:B------:R-:W-:Y:S02]  /*9ef0*/  F2FP.PACK_AB R6, R113, R6 ;  /* 0x000000067106723e */ /* 0x000fe400000000ff */
[----:B------:R-:W-:Y:S02]  /*9f00*/  F2FP.PACK_AB R114, R115, R114 ;  /* 0x000000727372723e */ /* 0x000fe400000000ff */
[----:B------:R-:W-:-:S02]  /*9f10*/  F2FP.PACK_AB R108, R109, R108 ;  /* 0x0000006c6d6c723e */ /* 0x000fc400000000ff */
[----:B------:R-:W-:Y:S02]  /*9f20*/  F2FP.PACK_AB R110, R111, R110 ;  /* 0x0000006e6f6e723e */ /* 0x000fe400000000ff */
[----:B-1----:R-:W-:Y:S02]  /*9f30*/  SHF.R.S32.HI R3, RZ, 0x1f, R0 ;  /* 0x0000001fff037819 */ /* 0x002fe40000011400 */
[----:B------:R-:W-:Y:S02]  /*9f40*/  F2FP.PACK_AB R104, R105, R104 ;  /* 0x000000686968723e */ /* 0x000fe400000000ff */
[----:B------:R-:W-:Y:S02]  /*9f50*/  LEA.HI R2, R3, R0, RZ, 0x2 ;  /* 0x0000000003027211 */ /* 0x000fe400078f10ff */
[----:B------:R-:W-:Y:S02]  /*9f60*/  F2FP.PACK_AB R106, R107, R106 ;  /* 0x0000006a6b6a723e */ /* 0x000fe400000000ff */
[----:B------:R-:W-:-:S02]  /*9f70*/  SHF.R.S32.HI R8, RZ, 0x2, R2 ;  /* 0x00000002ff087819 */ /* 0x000fc40000011402 */
[----:B------:R-:W-:Y:S02]  /*9f80*/  SHF.R.S32.HI R5, RZ, 0x1f, R2 ;  /* 0x0000001fff057819 */ /* 0x000fe40000011402 */
[----:B------:R-:W-:Y:S02]  /*9f90*/  LOP3.LUT R9, R2, 0xfffffffc, RZ, 0xc0, !PT ;  /* 0xfffffffc02097812 */ /* 0x000fe400078ec0ff */
[----:B------:R-:W-:Y:S02]  /*9fa0*/  LEA.HI R5, R5, R8, RZ, 0x3 ;  /* 0x0000000805057211 */ /* 0x000fe400078f18ff */
[----:B------:R-:W-:Y:S01]  /*9fb0*/  F2FP.PACK_AB R100, R101, R100 ;  /* 0x000000646564723e */ /* 0x000fe200000000ff */
[----:B------:R-:W-:Y:S01]  /*9fc0*/  IMAD.IADD R9, R0, 0x1, -R9 ;  /* 0x0000000100097824 */ /* 0x000fe200078e0a09 */
[----:B------:R-:W-:Y:S02]  /*9fd0*/  LOP3.LUT R5, R5, 0xfffffff8, RZ, 0xc0, !PT ;  /* 0xfffffff805057812 */ /* 0x000fe400078ec0ff */
[----:B------:R-:W-:-:S02]  /*9fe0*/  F2FP.PACK_AB R102, R103, R102 ;  /* 0x000000666766723e */ /* 0x000fc400000000ff */
[----:B------:R-:W-:Y:S01]  /*9ff0*/  F2FP.PACK_AB R96, R97, R96 ;  /* 0x000000606160723e */ /* 0x000fe200000000ff */
[----:B------:R-:W-:Y:S01]  /*a000*/  IMAD.IADD R8, R8, 0x1, -R5 ;  /* 0x0000000108087824 */ /* 0x000fe200078e0a05 */
[----:B------:R-:W-:Y:S02]  /*a010*/  LEA.HI R5, R3, R0, RZ, 0x5 ;  /* 0x0000000003057211 */ /* 0x000fe400078f28ff */
[----:B------:R-:W-:Y:S01]  /*a020*/  F2FP.PACK_AB R98, R99, R98 ;  /* 0x000000626362723e */ /* 0x000fe200000000ff */
[C---:B------:R-:W-:Y:S01]  /*a030*/  IMAD.SHL.U32 R10, R8.reuse, 0x40, RZ ;  /* 0x00000040080a7824 */ /* 0x040fe200078e00ff */
[----:B------:R-:W-:Y:S02]  /*a040*/  SHF.R.S32.HI R2, RZ, 0x5, R5 ;  /* 0x00000005ff027819 */ /* 0x000fe40000011405 */
[----:B------:R-:W-:Y:S02]  /*a050*/  LOP3.LUT R12, R8, 0x1, RZ, 0xc0, !PT ;  /* 0x00000001080c7812 */ /* 0x000fe400078ec0ff */
[----:B------:R-:W-:Y:S01]  /*a060*/  LOP3.LUT R10, R10, 0x1c0, RZ, 0xc0, !PT ;  /* 0x000001c00a0a7812 */ /* 0x000fe200078ec0ff */
[----:B------:R-:W-:Y:S01]  /*a070*/  IMAD R11, R2, 0x200, R9 ;  /* 0x00000200020b7824 */ /* 0x000fe200078e0209 */
[----:B------:R-:W-:-:S02]  /*a080*/  ISETP.NE.U32.AND P0, PT, R12, 0x1, PT ;  /* 0x000000010c00780c */ /* 0x000fc40003f05070 */
[----:B------:R-:W-:Y:S02]  /*a090*/  LEA.HI R10, R10, R10, RZ, 0x1d ;  /* 0x0000000a0a0a7211 */ /* 0x000fe400078fe8ff */
[----:B------:R-:W-:Y:S01]  /*a0a0*/  R2P PR, R8, 0x6 ;  /* 0x0000000608007804 */ /* 0x000fe20000000000 */
[----:B------:R-:W-:Y:S01]  /*a0b0*/  IMAD.MOV.U32 R8, RZ, RZ, 0x20 ;  /* 0x00000020ff087424 */ /* 0x000fe200078e00ff */
[----:B------:R-:W-:Y:S01]  /*a0c0*/  F2FP.PACK_AB R92, R93, R92 ;  /* 0x0000005c5d5c723e */ /* 0x000fe200000000ff */
[----:B------:R-:W-:Y:S01]  /*a0d0*/  IMAD.U32 R10, R11, 0x2, R10 ;  /* 0x000000020b0a7824 */ /* 0x000fe200078e000a */
[----:B------:R-:W-:Y:S02]  /*a0e0*/  F2FP.PACK_AB R94, R95, R94 ;  /* 0x0000005e5f5e723e */ /* 0x000fe400000000ff */
[----:B------:R-:W-:Y:S01]  /*a0f0*/  SEL R8, R8, 0xffffffe0, !P1 ;  /* 0xffffffe008087807 */ /* 0x000fe20004800000 */
[----:B------:R-:W-:Y:S01]  /*a100*/  IMAD.SHL.U32 R11, R10, 0x2, RZ ;  /* 0x000000020a0b7824 */ /* 0x000fe200078e00ff */
[----:B------:R-:W-:-:S02]  /*a110*/  F2FP.PACK_AB R88, R89, R88 ;  /* 0x000000585958723e */ /* 0x000fc400000000ff */
[----:B------:R-:W-:Y:S01]  /*a120*/  F2FP.PACK_AB R90, R91, R90 ;  /* 0x0000005a5b5a723e */ /* 0x000fe200000000ff */
[C---:B------:R-:W-:Y:S01]  /*a130*/  IMAD.IADD R15, R11.reuse, 0x1, R8 ;  /* 0x000000010b0f7824 */ /* 0x040fe200078e0208 */
[C---:B------:R-:W-:Y:S01]  /*a140*/  IADD3 R10, R11.reuse, 0x80, RZ ;  /* 0x000000800b0a7810 */ /* 0x040fe20007ffe0ff */
[----:B------:R-:W-:Y:S01]  /*a150*/  STS [R11+0x80], R128 ;  /* 0x000080800b007388 */ /* 0x000fe20000000800 */
[----:B------:R-:W-:Y:S02]  /*a160*/  IADD3 R13, R11, 0x70, RZ ;  /* 0x000000700b0d7810 */ /* 0x000fe40007ffe0ff */
[----:B------:R-:W-:Y:S01]  /*a170*/  @P0 IADD3 R13, R10, 0x10, RZ ;  /* 0x000000100a0d0810 */ /* 0x000fe20007ffe0ff */
[----:B------:R-:W-:Y:S01]  /*a180*/  IMAD.MOV.U32 R10, RZ, RZ, 0x40 ;  /* 0x00000040ff0a7424 */ /* 0x000fe200078e00ff */
[----:B------:R-:W-:Y:S01]  /*a190*/  STS [R11+0x480], R130 ;  /* 0x000480820b007388 */ /* 0x000fe20000000800 */
[----:B------:R-:W-:Y:S02]  /*a1a0*/  F2FP.PACK_AB R84, R85, R84 ;  /* 0x000000545554723e */ /* 0x000fe400000000ff */
[----:B------:R-:W-:Y:S01]  /*a1b0*/  IMAD.IADD R17, R8, 0x1, R13 ;  /* 0x0000000108117824 */ /* 0x000fe200078e020d */
[----:B------:R-:W-:Y:S01]  /*a1c0*/  SEL R10, R10, 0xffffffc0, !P2 ;  /* 0xffffffc00a0a7807 */ /* 0x000fe20005000000 */
[----:B------:R-:W-:Y:S01]  /*a1d0*/  STS [R13], R124 ;  /* 0x0000007c0d007388 */ /* 0x000fe20000000800 */
[----:B------:R-:W-:-:S02]  /*a1e0*/  F2FP.PACK_AB R86, R87, R86 ;  /* 0x000000565756723e */ /* 0x000fc400000000ff */
[----:B------:R-:W-:Y:S01]  /*a1f0*/  F2FP.PACK_AB R80, R81, R80 ;  /* 0x000000505150723e */ /* 0x000fe200000000ff */
[--C-:B------:R-:W-:Y:S01]  /*a200*/  IMAD.IADD R19, R11, 0x1, R10.reuse ;  /* 0x000000010b137824 */ /* 0x100fe200078e020a */
[----:B------:R-:W-:Y:S01]  /*a210*/  STS [R13+0x400], R126 ;  /* 0x0004007e0d007388 */ /* 0x000fe20000000800 */
[C---:B------:R-:W-:Y:S01]  /*a220*/  IMAD.IADD R21, R10.reuse, 0x1, R13 ;  /* 0x000000010a157824 */ /* 0x040fe200078e020d */
[----:B------:R-:W-:Y:S01]  /*a230*/  F2FP.PACK_AB R82, R83, R82 ;  /* 0x000000525352723e */ /* 0x000fe200000000ff */
[----:B------:R-:W-:Y:S01]  /*a240*/  IMAD.IADD R23, R10, 0x1, R15 ;  /* 0x000000010a177824 */ /* 0x000fe200078e020f */
[----:B------:R-:W-:Y:S01]  /*a250*/  STS [R15+0x80], R120 ;  /* 0x000080780f007388 */ /* 0x000fe20000000800 */
[----:B------:R-:W-:Y:S01]  /*a260*/  IMAD.IADD R25, R17, 0x1, R10 ;  /* 0x0000000111197824 */ /* 0x000fe200078e020a */
[----:B------:R-:W-:Y:S02]  /*a270*/  F2FP.PACK_AB R76, R77, R76 ;  /* 0x0000004c4d4c723e */ /* 0x000fe400000000ff */
[----:B------:R-:W-:Y:S01]  /*a280*/  STS [R15+0x480], R122 ;  /* 0x0004807a0f007388 */ /* 0x000fe20000000800 */
[----:B------:R-:W-:-:S02]  /*a290*/  F2FP.PACK_AB R78, R79, R78 ;  /* 0x0000004e4f4e723e */ /* 0x000fc400000000ff */
[----:B------:R-:W-:Y:S01]  /*a2a0*/  F2FP.PACK_AB R72, R73, R72 ;  /* 0x000000484948723e */ /* 0x000fe200000000ff */
[----:B------:R-:W-:Y:S01]  /*a2b0*/  STS [R17], R116 ;  /* 0x0000007411007388 */ /* 0x000fe20000000800 */
[----:B------:R-:W-:Y:S02]  /*a2c0*/  F2FP.PACK_AB R74, R75, R74 ;  /* 0x0000004a4b4a723e */ /* 0x000fe400000000ff */
[----:B------:R-:W-:Y:S01]  /*a2d0*/  F2FP.PACK_AB R68, R69, R68 ;  /* 0x000000444544723e */ /* 0x000fe200000000ff */
[----:B------:R-:W-:Y:S01]  /*a2e0*/  STS [R17+0x400], R118 ;  /* 0x0004007611007388 */ /* 0x000fe20000000800 */
[----:B------:R-:W-:Y:S02]  /*a2f0*/  F2FP.PACK_AB R70, R71, R70 ;  /* 0x000000464746723e */ /* 0x000fe400000000ff */
[----:B------:R-:W-:Y:S01]  /*a300*/  ISETP.NE.U32.AND P1, PT, RZ, c[0x0][0x508], PT ;  /* 0x00014200ff007a0c */ /* 0x000fe20003f25070 */
[----:B------:R-:W-:Y:S01]  /*a310*/  STS [R19+0x80], R6 ;  /* 0x0000800613007388 */ /* 0x000fe20000000800 */
[----:B------:R-:W-:-:S02]  /*a320*/  ISETP.NE.U32.AND P0, PT, RZ, c[0x0][0x500], PT ;  /* 0x00014000ff007a0c */ /* 0x000fc40003f05070 */
[----:B------:R-:W-:Y:S01]  /*a330*/  ISETP.NE.AND.EX P1, PT, RZ, c[0x0][0x50c], PT, P1 ;  /* 0x00014300ff007a0c */ /* 0x000fe20003f25310 */
[----:B------:R-:W-:Y:S01]  /*a340*/  STS [R19+0x480], R114 ;  /* 0x0004807213007388 */ /* 0x000fe20000000800 */
[----:B------:R-:W-:-:S03]  /*a350*/  ISETP.NE.AND.EX P0, PT, RZ, c[0x0][0x504], PT, P0 ;  /* 0x00014100ff007a0c */ /* 0x000fc60003f05300 */
[----:B------:R-:W-:Y:S04]  /*a360*/  STS [R21], R108 ;  /* 0x0000006c15007388 */ /* 0x000fe80000000800 */
[----:B------:R-:W-:Y:S04]  /*a370*/  STS [R21+0x400], R110 ;  /* 0x0004006e15007388 */ /* 0x000fe80000000800 */
[----:B------:R-:W-:Y:S04]  /*a380*/  STS [R23+0x80], R104 ;  /* 0x0000806817007388 */ /* 0x000fe80000000800 */
[----:B------:R-:W-:Y:S04]  /*a390*/  STS [R23+0x480], R106 ;  /* 0x0004806a17007388 */ /* 0x000fe80000000800 */
[----:B------:R-:W-:Y:S04]  /*a3a0*/  STS [R25], R100 ;  /* 0x0000006419007388 */ /* 0x000fe80000000800 */
[----:B------:R-:W-:Y:S04]  /*a3b0*/  STS [R25+0x400], R102 ;  /* 0x0004006619007388 */ /* 0x000fe80000000800 */
[----:B------:R-:W-:Y:S04]  /*a3c0*/  STS [R11+0x4080], R96 ;  /* 0x004080600b007388 */ /* 0x000fe80000000800 */
[----:B------:R1:W-:Y:S04]  /*a3d0*/  STS [R11+0x4480], R98 ;  /* 0x004480620b007388 */ /* 0x0003e80000000800 */
[----:B------:R-:W-:Y:S04]  /*a3e0*/  STS [R13+0x4000], R92 ;  /* 0x0040005c0d007388 */ /* 0x000fe80000000800 */
[----:B------:R2:W-:Y:S04]  /*a3f0*/  STS [R13+0x4400], R94 ;  /* 0x0044005e0d007388 */ /* 0x0005e80000000800 */
[----:B------:R-:W-:Y:S04]  /*a400*/  STS [R15+0x4080], R88 ;  /* 0x004080580f007388 */ /* 0x000fe80000000800 */
[----:B------:R3:W-:Y:S04]  /*a410*/  STS [R15+0x4480], R90 ;  /* 0x0044805a0f007388 */ /* 0x0007e80000000800 */
[----:B------:R-:W-:Y:S04]  /*a420*/  STS [R17+0x4000], R84 ;  /* 0x0040005411007388 */ /* 0x000fe80000000800 */
[----:B------:R-:W-:Y:S01]  /*a430*/  STS [R17+0x4400], R86 ;  /* 0x0044005611007388 */ /* 0x000fe20000000800 */
[----:B-1----:R-:W-:-:S03]  /*a440*/  IMAD.MOV.U32 R11, RZ, RZ, 0x4 ;  /* 0x00000004ff0b7424 */ /* 0x002fc600078e00ff */
[----:B------:R-:W-:Y:S04]  /*a450*/  STS [R19+0x4080], R80 ;  /* 0x0040805013007388 */ /* 0x000fe80000000800 */
[----:B------:R-:W-:Y:S01]  /*a460*/  STS [R19+0x4480], R82 ;  /* 0x0044805213007388 */ /* 0x000fe20000000800 */
[----:B--2---:R-:W-:-:S03]  /*a470*/  IMAD.WIDE R12, R244, R11, c[0x0][0x500] ;  /* 0x00014000f40c7625 */ /* 0x004fc600078e020b */
[----:B------:R-:W-:Y:S04]  /*a480*/  STS [R21+0x4000], R76 ;  /* 0x0040004c15007388 */ /* 0x000fe80000000800 */
[----:B------:R1:W-:Y:S04]  /*a490*/  STS [R21+0x4400], R78 ;  /* 0x0044004e15007388 */ /* 0x0003e80000000800 */
[----:B------:R2:W-:Y:S04]  /*a4a0*/  STS [R23+0x4080], R72 ;  /* 0x0040804817007388 */ /* 0x0005e80000000800 */
[----:B------:R2:W-:Y:S04]  /*a4b0*/  STS [R23+0x4480], R74 ;  /* 0x0044804a17007388 */ /* 0x0005e80000000800 */
[----:B------:R2:W-:Y:S04]  /*a4c0*/  STS [R25+0x4000], R68 ;  /* 0x0040004419007388 */ /* 0x0005e80000000800 */
[----:B------:R2:W-:Y:S04]  /*a4d0*/  STS [R25+0x4400], R70 ;  /* 0x0044004619007388 */ /* 0x0005e80000000800 */
[----:B------:R-:W-:Y:S01]  /*a4e0*/  BAR.SYNC.DEFER_BLOCKING 0x1, 0x100 ;  /* 0x0044000000007b1d */ /* 0x000fe20000010000 */
[----:B------:R-:W-:-:S02]  /*a4f0*/  IMAD.MOV.U32 R8, RZ, RZ, c[0x0][0x388] ;  /* 0x0000e200ff087624 */ /* 0x000fc400078e00ff */
[----:B------:R-:W-:-:S03]  /*a500*/  @P1 IMAD.WIDE R10, R244, R11, c[0x0][0x508] ;  /* 0x00014200f40a1625 */ /* 0x000fc600078e020b */
[----:B---3--:R-:W3:Y:S04]  /*a510*/  @P0 LDG.E R15, [R12.64] ;  /* 0x000000100c0f0981 */ /* 0x008ee8000c1e1900 */
[----:B------:R2:W5:Y:S01]  /*a520*/  @P1 LDG.E R8, [R10.64] ;  /* 0x000000100a081981 */ /* 0x000562000c1e1900 */
[----:B-1----:R-:W-:Y:S02]  /*a530*/  CS2R R20, SRZ ;  /* 0x0000000000147805 */ /* 0x002fe4000001ff00 */
[--C-:B---3--:R-:W-:Y:S01]  /*a540*/  @P0 SHF.R.S32.HI R21, RZ, 0x1f, R15.reuse ;  /* 0x0000001fff150819 */ /* 0x108fe2000001140f */
[----:B------:R-:W-:Y:S01]  /*a550*/  @P0 IMAD.MOV.U32 R20, RZ, RZ, R15 ;  /* 0x000000ffff140224 */ /* 0x000fe200078e000f */
[----:B------:R-:W-:Y:S05]  /*a560*/  @P1 BRA `(.L_x_27) ;  /* 0x0000004000001947 */ /* 0x000fea0003800000 */
[----:B--2---:R-:W-:Y:S05]  /*a570*/  @!P0 BRA `(.L_x_27) ;  /* 0x0000003000008947 */ /* 0x004fea0003800000 */
[----:B-----5:R-:W2:Y:S04]  /*a580*/  LDG.E R8, [R12.64] ;  /* 0x000000100c087981 */ /* 0x020ea8000c1e1900 */
[----:B------:R-:W2:Y:S02]  /*a590*/  LDG.E R11, [R12.64+0x4] ;  /* 0x000004100c0b7981 */ /* 0x000ea4000c1e1900 */
[----:B--2---:R-:W-:-:S02]  /*a5a0*/  IADD3 R8, -R8, R11, RZ ;  /* 0x0000000b08087210 */ /* 0x004fc40007ffe1ff */
.L_x_27:
[----:B--2---:R-:W-:Y:S01]  /*a5b0*/  LOP3.LUT R5, R5, 0xffffffe0, RZ, 0xc0, !PT ;  /* 0xffffffe005057812 */ /* 0x004fe200078ec0ff */
[----:B------:R-:W1:Y:S01]  /*a5c0*/  S2R R6, SR_CTAID.Y ;  /* 0x0000000000067919 */ /* 0x000e620000002600 */
[----:B------:R-:W-:Y:S01]  /*a5d0*/  SHF.R.S32.HI R13, RZ, 0x1f, R2 ;  /* 0x0000001fff0d7819 */ /* 0x000fe20000011402 */
[----:B------:R-:W-:Y:S01]  /*a5e0*/  IMAD.MOV.U32 R11, RZ, RZ, c[0x0][0x4e8] ;  /* 0x00013a00ff0b7624 */ /* 0x000fe200078e00ff */
[----:B------:R-:W-:Y:S01]  /*a5f0*/  LEA.HI R12, R9, R9, RZ, 0x1 ;  /* 0x00000009090c7211 */ /* 0x000fe200078f08ff */
[----:B------:R-:W-:Y:S01]  /*a600*/  IMAD.IADD R10, R0, 0x1, -R5 ;  /* 0x00000001000a7824 */ /* 0x000fe200078e0a05 */
[----:B------:R-:W2:Y:S01]  /*a610*/  S2R R37, SR_CTAID.X ;  /* 0x0000000000257919 */ /* 0x000ea20000002500 */
[----:B------:R-:W-:Y:S01]  /*a620*/  LEA.HI R13, R13, R2, RZ, 0x3 ;  /* 0x000000020d0d7211 */ /* 0x000fe200078f18ff */
[----:B------:R-:W-:Y:S01]  /*a630*/  IMAD.MOV.U32 R18, RZ, RZ, R20 ;  /* 0x000000ffff127224 */ /* 0x000fe200078e0014 */
[----:B------:R-:W-:Y:S01]  /*a640*/  ISETP.NE.AND P1, PT, R11, 0x1, PT ;  /* 0x000000010b00780c */ /* 0x000fe20003f25270 */
[----:B------:R-:W-:Y:S01]  /*a650*/  BSSY B0, `(.L_x_28) ;  /* 0x0000077000007945 */ /* 0x000fe20003800000 */
[----:B------:R-:W-:-:S02]  /*a660*/  SHF.R.S32.HI R5, RZ, 0x1f, R10 ;  /* 0x0000001fff057819 */ /* 0x000fc4000001140a */
[----:B------:R-:W-:Y:S02]  /*a670*/  LOP3.LUT R13, R13, 0xffffff8, RZ, 0xc0, !PT ;  /* 0x0ffffff80d0d7812 */ /* 0x000fe400078ec0ff */
[----:B------:R-:W-:Y:S02]  /*a680*/  LEA.HI R5, R5, R10, RZ, 0x2 ;  /* 0x0000000a05057211 */ /* 0x000fe400078f10ff */
[----:B------:R-:W-:Y:S01]  /*a690*/  LOP3.LUT R12, R12, 0x1ffffffe, RZ, 0xc0, !PT ;  /* 0x1ffffffe0c0c7812 */ /* 0x000fe200078ec0ff */
[----:B------:R-:W-:Y:S01]  /*a6a0*/  IMAD.IADD R2, R2, 0x1, -R13 ;  /* 0x0000000102027824 */ /* 0x000fe200078e0a0d */
[----:B------:R-:W-:Y:S01]  /*a6b0*/  SHF.R.S32.HI R11, RZ, 0x2, R5 ;  /* 0x00000002ff0b7819 */ /* 0x000fe20000011405 */
[----:B------:R-:W-:Y:S01]  /*a6c0*/  IMAD R5, R21, c[0x0][0x3a0], RZ ;  /* 0x0000e80015057a24 */ /* 0x000fe200078e02ff */
[----:B------:R-:W-:Y:S02]  /*a6d0*/  IADD3 R15, R9, -R12, RZ ;  /* 0x8000000c090f7210 */ /* 0x000fe40007ffe0ff */
[----:B------:R-:W-:Y:S01]  /*a6e0*/  LOP3.LUT P2, RZ, R10, 0x3, RZ, 0xc0, !PT ;  /* 0x000000030aff7812 */ /* 0x000fe2000784c0ff */
[----:B------:R-:W-:Y:S01]  /*a6f0*/  IMAD R2, R2, 0x10, R11 ;  /* 0x0000001002027824 */ /* 0x000fe200078e020b */
[----:B------:R-:W-:Y:S01]  /*a700*/  MOV R19, R21 ;  /* 0x0000001500137202 */ /* 0x000fe20000000f00 */
[C---:B------:R-:W-:Y:S01]  /*a710*/  IMAD R5, R20.reuse, c[0x0][0x3a4], R5 ;  /* 0x0000e90014057a24 */ /* 0x040fe200078e0205 */
[----:B-1----:R-:W-:Y:S01]  /*a720*/  SHF.R.S32.HI R13, RZ, 0x1f, R6 ;  /* 0x0000001fff0d7819 */ /* 0x002fe20000011406 */
[----:B------:R-:W-:Y:S01]  /*a730*/  IMAD.WIDE.U32 R20, R20, c[0x0][0x3a0], RZ ;  /* 0x0000e80014147a25 */ /* 0x000fe200078e00ff */
[----:B------:R-:W-:-:S02]  /*a740*/  LEA.HI R10, R3, R0, RZ, 0x3 ;  /* 0x00000000030a7211 */ /* 0x000fc400078f18ff */
[----:B------:R-:W-:Y:S01]  /*a750*/  LEA.HI R3, R3, R0, RZ, 0x6 ;  /* 0x0000000003037211 */ /* 0x000fe200078f30ff */
[----:B------:R-:W-:Y:S01]  /*a760*/  IMAD R12, R15, 0x8, R2 ;  /* 0x000000080f0c7824 */ /* 0x000fe200078e0202 */
[----:B------:R-:W-:Y:S01]  /*a770*/  LOP3.LUT R11, R10, 0xfffffff8, RZ, 0xc0, !PT ;  /* 0xfffffff80a0b7812 */ /* 0x000fe200078ec0ff */
[----:B------:R-:W-:Y:S01]  /*a780*/  IMAD.IADD R21, R21, 0x1, R5 ;  /* 0x0000000115157824 */ /* 0x000fe200078e0205 */
[----:B------:R-:W-:Y:S01]  /*a790*/  SHF.R.S32.HI R15, RZ, 0x1f, R244 ;  /* 0x0000001fff0f7819 */ /* 0x000fe200000114f4 */
[----:B------:R-:W-:Y:S01]  /*a7a0*/  IMAD R9, R13, c[0x0][0x490], RZ ;  /* 0x000124000d097a24 */ /* 0x000fe200078e02ff */
[----:B--2---:R-:W-:Y:S01]  /*a7b0*/  LEA R5, R37, R12, 0x7 ;  /* 0x0000000c25057211 */ /* 0x004fe200078e38ff */
[----:B------:R-:W-:Y:S01]  /*a7c0*/  IMAD.WIDE.U32 R18, R6, c[0x0][0x490], R18 ;  /* 0x0001240006127a25 */ /* 0x000fe200078e0012 */
[----:B------:R-:W-:Y:S02]  /*a7d0*/  SEL R15, R15, RZ, !P0 ;  /* 0x000000ff0f0f7207 */ /* 0x000fe40004000000 */
[----:B------:R-:W-:Y:S01]  /*a7e0*/  SEL R16, R244, RZ, !P0 ;  /* 0x000000fff4107207 */ /* 0x000fe20004000000 */
[----:B------:R-:W-:-:S02]  /*a7f0*/  IMAD R9, R6, c[0x0][0x494], R9 ;  /* 0x0001250006097a24 */ /* 0x000fc400078e0209 */
[----:B------:R-:W-:Y:S02]  /*a800*/  IMAD R13, R13, c[0x0][0x3e8], RZ ;  /* 0x0000fa000d0d7a24 */ /* 0x000fe400078e02ff */
[----:B------:R-:W-:Y:S02]  /*a810*/  IMAD.IADD R11, R0, 0x1, -R11 ;  /* 0x00000001000b7824 */ /* 0x000fe400078e0a0b */
[----:B------:R-:W-:-:S04]  /*a820*/  @P1 IMAD.HI.U32 R0, R5, c[0x0][0x4ec], RZ ;  /* 0x00013b0005001a27 */ /* 0x000fc800078e00ff */
[----:B------:R-:W-:Y:S01]  /*a830*/  IMAD.IADD R19, R19, 0x1, R9 ;  /* 0x0000000113137824 */ /* 0x000fe200078e0209 */
[----:B------:R-:W-:Y:S01]  /*a840*/  MOV R9, R5 ;  /* 0x0000000500097202 */ /* 0x000fe20000000f00 */
[C---:B------:R-:W-:Y:S01]  /*a850*/  IMAD R13, R6.reuse, c[0x0][0x3ec], R13 ;  /* 0x0000fb00060d7a24 */ /* 0x040fe200078e020d */
[----:B------:R-:W-:Y:S01]  /*a860*/  @P1 SHF.R.U32.HI R9, RZ, c[0x0][0x4f0], R0 ;  /* 0x00013c00ff091a19 */ /* 0x000fe20000011600 */
[----:B------:R-:W-:Y:S01]  /*a870*/  IMAD.WIDE.U32 R20, R6, c[0x0][0x3e8], R20 ;  /* 0x0000fa0006147a25 */ /* 0x000fe200078e0014 */
[----:B------:R-:W-:Y:S02]  /*a880*/  SHF.R.S32.HI R6, RZ, 0x3, R10 ;  /* 0x00000003ff067819 */ /* 0x000fe4000001140a */
[----:B------:R-:W-:Y:S01]  /*a890*/  IADD3 R12, -R9, RZ, RZ ;  /* 0x000000ff090c7210 */ /* 0x000fe20007ffe1ff */
[----:B------:R-:W-:Y:S01]  /*a8a0*/  IMAD.IADD R21, R21, 0x1, R13 ;  /* 0x0000000115157824 */ /* 0x000fe200078e020d */
[----:B------:R-:W-:Y:S01]  /*a8b0*/  SHF.R.S32.HI R14, RZ, 0x1f, R9 ;  /* 0x0000001fff0e7819 */ /* 0x000fe20000011409 */
[----:B------:R-:W-:-:S02]  /*a8c0*/  IMAD R10, R11, 0x20, R6 ;  /* 0x000000200b0a7824 */ /* 0x000fc400078e0206 */
[----:B------:R-:W-:Y:S02]  /*a8d0*/  IMAD R13, R15, c[0x0][0x498], RZ ;  /* 0x000126000f0d7a24 */ /* 0x000fe400078e02ff */
[----:B------:R-:W-:Y:S02]  /*a8e0*/  IMAD R10, R37, 0x80, R10 ;  /* 0x00000080250a7824 */ /* 0x000fe400078e020a */
[----:B------:R-:W-:-:S04]  /*a8f0*/  IMAD.WIDE.U32 R18, R16, c[0x0][0x498], R18 ;  /* 0x0001260010127a25 */ /* 0x000fc800078e0012 */
[----:B------:R-:W-:Y:S01]  /*a900*/  IMAD R12, R12, c[0x0][0x4e8], R5 ;  /* 0x00013a000c0c7a24 */ /* 0x000fe200078e0205 */
[----:B------:R-:W-:Y:S01]  /*a910*/  IADD3 R18, P0, R9, R18, RZ ;  /* 0x0000001209127210 */ /* 0x000fe20007f1e0ff */
[----:B------:R-:W-:-:S04]  /*a920*/  @P1 IMAD.HI.U32 R0, R10, c[0x0][0x4ec], RZ ;  /* 0x00013b000a001a27 */ /* 0x000fc800078e00ff */
[----:B------:R-:W-:Y:S01]  /*a930*/  IMAD R5, R16, c[0x0][0x49c], R13 ;  /* 0x0001270010057a24 */ /* 0x000fe200078e020d */
[----:B------:R-:W-:Y:S01]  /*a940*/  SHF.R.S32.HI R13, RZ, 0x1f, R12 ;  /* 0x0000001fff0d7819 */ /* 0x000fe2000001140c */
[----:B------:R-:W-:Y:S01]  /*a950*/  IMAD.MOV.U32 R9, RZ, RZ, R10 ;  /* 0x000000ffff097224 */ /* 0x000fe200078e000a */
[----:B------:R-:W-:Y:S01]  /*a960*/  @P1 SHF.R.U32.HI R9, RZ, c[0x0][0x4f0], R0 ;  /* 0x00013c00ff091a19 */ /* 0x000fe20000011600 */
[----:B------:R-:W-:Y:S01]  /*a970*/  IMAD.SHL.U32 R0, R11, 0x8, RZ ;  /* 0x000000080b007824 */ /* 0x000fe200078e00ff */
[----:B------:R-:W-:Y:S01]  /*a980*/  IADD3.X R19, R14, R19, R5, P0, !PT ;  /* 0x000000130e137210 */ /* 0x000fe200007fe405 */
[----:B------:R-:W-:Y:S01]  /*a990*/  IMAD R11, R13, c[0x0][0x488], RZ ;  /* 0x000122000d0b7a24 */ /* 0x000fe200078e02ff */
[----:B------:R-:W-:Y:S01]  /*a9a0*/  SHF.L.U32 R5, R6, 0x6, RZ ;  /* 0x0000000606057819 */ /* 0x000fe200000006ff */
[----:B------:R-:W-:Y:S01]  /*a9b0*/  IMAD R15, R15, c[0x0][0x3f0], RZ ;  /* 0x0000fc000f0f7a24 */ /* 0x000fe200078e02ff */
[----:B------:R-:W-:Y:S01]  /*a9c0*/  IADD3 R13, -R9, RZ, RZ ;  /* 0x000000ff090d7210 */ /* 0x000fe20007ffe1ff */
[----:B------:R-:W-:Y:S01]  /*a9d0*/  IMAD.WIDE.U32 R18, R12, c[0x0][0x488], R18 ;  /* 0x000122000c127a25 */ /* 0x000fe200078e0012 */
[----:B------:R-:W-:-:S02]  /*a9e0*/  LOP3.LUT R5, R5, 0x1c0, RZ, 0xc0, !PT ;  /* 0x000001c005057812 */ /* 0x000fc400078ec0ff */
[----:B------:R-:W-:Y:S01]  /*a9f0*/  IADD3 R36, R0, 0x40, RZ ;  /* 0x0000004000247810 */ /* 0x000fe20007ffe0ff */
[----:B------:R-:W-:Y:S01]  /*aa00*/  IMAD R11, R12, c[0x0][0x48c], R11 ;  /* 0x000123000c0b7a24 */ /* 0x000fe200078e020b */
[----:B------:R-:W-:Y:S01]  /*aa10*/  LEA R14, P0, R18, c[0x0][0x450], 0x2 ;  /* 0x00011400120e7a11 */ /* 0x000fe200078010ff */
[C---:B------:R-:W-:Y:S01]  /*aa20*/  IMAD R15, R16.reuse, c[0x0][0x3f4], R15 ;  /* 0x0000fd00100f7a24 */ /* 0x040fe200078e020f */
[----:B------:R-:W-:Y:S01]  /*aa30*/  LOP3.LUT R12, R5, 0x38, R0, 0xf8, !PT ;  /* 0x00000038050c7812 */ /* 0x000fe200078ef800 */
[----:B------:R-:W-:Y:S01]  /*aa40*/  IMAD.IADD R11, R19, 0x1, R11 ;  /* 0x00000001130b7824 */ /* 0x000fe200078e020b */
[----:B------:R-:W-:Y:S01]  /*aa50*/  SHF.R.U32.HI R5, RZ, 0x3, R5 ;  /* 0x00000003ff057819 */ /* 0x000fe20000011605 */
[----:B------:R-:W-:Y:S01]  /*aa60*/  IMAD.WIDE.U32 R16, R16, c[0x0][0x3f0], R20 ;  /* 0x0000fc0010107a25 */ /* 0x000fe200078e0014 */
[----:B------:R-:W-:Y:S02]  /*aa70*/  SHFL.IDX PT, R34, R14, RZ, 0x1c1f ;  /* 0x001c1fff0e227589 */ /* 0x000fe400000e0000 */
[----:B------:R-:W-:Y:S01]  /*aa80*/  LEA.HI.X R11, R18, c[0x0][0x454], R11, 0x2, P0 ;  /* 0x00011500120b7a11 */ /* 0x000fe200000f140b */
[----:B------:R-:W-:Y:S01]  /*aa90*/  IMAD.IADD R15, R17, 0x1, R15 ;  /* 0x00000001110f7824 */ /* 0x000fe200078e020f */
[----:B------:R1:W-:Y:S01]  /*aaa0*/  SHFL.IDX PT, R32, R14, 0x1, 0x1c1f ;  /* 0x003c1f000e207f89 */ /* 0x0003e200000e0000 */
[----:B------:R-:W-:Y:S01]  /*aab0*/  IMAD R17, R37, 0x80, R2 ;  /* 0x0000008025117824 */ /* 0x000fe200078e0202 */
[----:B------:R-:W-:Y:S01]  /*aac0*/  LOP3.LUT R5, R12, R5, RZ, 0x3c, !PT ;  /* 0x000000050c057212 */ /* 0x000fe200078e3cff */
[----:B-----5:R-:W-:Y:S01]  /*aad0*/  IMAD R2, R8, c[0x0][0x4e8], RZ ;  /* 0x00013a0008027a24 */ /* 0x020fe200078e02ff */
[----:B------:R-:W2:Y:S01]  /*aae0*/  SHFL.IDX PT, R35, R11, RZ, 0x1c1f ;  /* 0x001c1fff0b237589 */ /* 0x000ea200000e0000 */
[----:B------:R-:W-:Y:S01]  /*aaf0*/  SHF.R.S32.HI R12, RZ, 0x1f, R9 ;  /* 0x0000001fff0c7819 */ /* 0x000fe20000011409 */
[----:B------:R-:W-:Y:S01]  /*ab00*/  IMAD R13, R13, c[0x0][0x4e8], R10 ;  /* 0x00013a000d0d7a24 */ /* 0x000fe200078e020a */
[C---:B------:R-:W-:Y:S01]  /*ab10*/  IADD3 R19, R17.reuse, 0x8, RZ ;  /* 0x0000000811137810 */ /* 0x040fe20007ffe0ff */
[----:B------:R-:W3:Y:S01]  /*ab20*/  SHFL.IDX PT, R33, R11, 0x1, 0x1c1f ;  /* 0x003c1f000b217f89 */ /* 0x000ee200000e0000 */
[-C--:B------:R-:W-:Y:S01]  /*ab30*/  ISETP.GE.OR P0, PT, R17, R2.reuse, P2 ;  /* 0x000000021100720c */ /* 0x080fe20001706670 */
[----:B------:R-:W-:Y:S01]  /*ab40*/  IMAD R12, R12, c[0x0][0x3e0], RZ ;  /* 0x0000f8000c0c7a24 */ /* 0x000fe200078e02ff */
[----:B------:R-:W-:Y:S01]  /*ab50*/  ISETP.GE.OR P2, PT, R19, R2, P2 ;  /* 0x000000021300720c */ /* 0x000fe20001746670 */
[----:B------:R-:W-:Y:S01]  /*ab60*/  IMAD.SHL.U32 R10, R3, 0x8, RZ ;  /* 0x00000008030a7824 */ /* 0x000fe200078e00ff */
[----:B------:R-:W-:Y:S01]  /*ab70*/  SHF.R.S32.HI R8, RZ, 0x1f, R13 ;  /* 0x0000001fff087819 */ /* 0x000fe2000001140d */
[----:B------:R-:W-:Y:S01]  /*ab80*/  IMAD R12, R9, c[0x0][0x3e4], R12 ;  /* 0x0000f900090c7a24 */ /* 0x000fe200078e020c */
[----:B------:R-:W-:-:S02]  /*ab90*/  LEA R37, R37, R6, 0x7 ;  /* 0x0000000625257211 */ /* 0x000fc400078e38ff */
[----:B------:R-:W-:Y:S01]  /*aba0*/  LOP3.LUT R5, R5, 0x7ffffe00, R10, 0xf8, !PT ;  /* 0x7ffffe0005057812 */ /* 0x000fe200078ef80a */
[----:B------:R-:W-:-:S03]  /*abb0*/  IMAD R8, R8, c[0x0][0x3d8], RZ ;  /* 0x0000f60008087a24 */ /* 0x000fc600078e02ff */
[----:B------:R-:W-:Y:S01]  /*abc0*/  SHF.L.U32 R40, R5, 0x1, RZ ;  /* 0x0000000105287819 */ /* 0x000fe200000006ff */
[----:B------:R-:W-:Y:S01]  /*abd0*/  IMAD R3, R13, c[0x0][0x3dc], R8 ;  /* 0x0000f7000d037a24 */ /* 0x000fe200078e0208 */
[----:B-1----:R-:W-:-:S05]  /*abe0*/  MOV R14, R16 ;  /* 0x00000010000e7202 */ /* 0x002fca0000000f00 */
[----:B------:R-:W-:Y:S01]  /*abf0*/  IMAD.WIDE.U32 R20, R9, c[0x0][0x3e0], R14 ;  /* 0x0000f80009147a25 */ /* 0x000fe200078e000e */
[----:B--2---:R1:W-:Y:S03]  /*ac00*/  @!P0 ST.E [R34.64], R4 ;  /* 0x0000000422008985 */ /* 0x0043e6000c101910 */
[----:B------:R-:W-:Y:S01]  /*ac10*/  IMAD.IADD R21, R21, 0x1, R12 ;  /* 0x0000000115157824 */ /* 0x000fe200078e020c */
[----:B---3--:R1:W-:Y:S03]  /*ac20*/  @!P2 ST.E [R32.64], R7 ;  /* 0x000000072000a985 */ /* 0x0083e6000c101910 */
[----:B------:R-:W-:Y:S01]  /*ac30*/  IMAD.WIDE.U32 R38, R13, c[0x0][0x3d8], R20 ;  /* 0x0000f6000d267a25 */ /* 0x000fe200078e0014 */
[----:B------:R1:W2:Y:S03]  /*ac40*/  LDS.128 R28, [R40+0x1080] ;  /* 0x00108000281c7984 */ /* 0x0002a60000000c00 */
[----:B------:R-:W-:Y:S01]  /*ac50*/  IMAD.IADD R3, R39, 0x1, R3 ;  /* 0x0000000127037824 */ /* 0x000fe200078e0203 */
[----:B------:R1:W3:Y:S01]  /*ac60*/  LDS.128 R24, [R40+0x2080] ;  /* 0x0020800028187984 */ /* 0x0002e20000000c00 */
[----:B------:R-:W-:-:S03]  /*ac70*/  LEA R39, P0, R38, c[0x0][0x380], 0x1 ;  /* 0x0000e00026277a11 */ /* 0x000fc600078008ff */
[----:B------:R1:W4:Y:S01]  /*ac80*/  LDS.128 R20, [R40+0x3080] ;  /* 0x0030800028147984 */ /* 0x0003220000000c00 */
[----:B------:R-:W-:Y:S02]  /*ac90*/  LEA.HI.X R38, R38, c[0x0][0x384], R3, 0x1, P0 ;  /* 0x0000e10026267a11 */ /* 0x000fe400000f0c03 */
[----:B------:R-:W-:Y:S01]  /*aca0*/  ISETP.GE.AND P0, PT, R37, R2, PT ;  /* 0x000000022500720c */ /* 0x000fe20003f06270 */
[----:B------:R1:W1:Y:S04]  /*acb0*/  LDS.128 R16, [R40+0x5080] ;  /* 0x0050800028107984 */ /* 0x0002680000000c00 */
[----:B------:R1:W1:Y:S04]  /*acc0*/  LDS.128 R12, [R40+0x6080] ;  /* 0x00608000280c7984 */ /* 0x0002680000000c00 */
[----:B------:R1:W1:Y:S04]  /*acd0*/  LDS.128 R8, [R40+0x7080] ;  /* 0x0070800028087984 */ /* 0x0002680000000c00 */
[----:B------:R1:W1:Y:S04]  /*ace0*/  SHFL.IDX PT, R42, R39, RZ, 0x181f ;  /* 0x00181fff272a7589 */ /* 0x00026800000e0000 */
[----:B------:R1:W1:Y:S01]  /*acf0*/  SHFL.IDX PT, R43, R38, RZ, 0x181f ;  /* 0x00181fff262b7589 */ /* 0x00026200000e0000 */
[----:B------:R-:W-:Y:S05]  /*ad00*/  @P0 BRA `(.L_x_29) ;  /* 0x000000b000000947 */ /* 0x000fea0003800000 */
[----:B-1----:R-:W1:Y:S01]  /*ad10*/  LDS.128 R32, [R40+0x80] ;  /* 0x0000800028207984 */ /* 0x002e620000000c00 */
[----:B------:R-:W-:-:S02]  /*ad20*/  ISETP.GE.AND P0, PT, R36, c[0x0][0x3c8], PT ;  /* 0x0000f20024007a0c */ /* 0x000fc40003f06270 */
[----:B------:R-:W-:Y:S01]  /*ad30*/  ISETP.GE.AND P1, PT, R0, c[0x0][0x3c8], PT ;  /* 0x0000f20000007a0c */ /* 0x000fe20003f26270 */
[----:B------:R-:W5:Y:S10]  /*ad40*/  LDS.128 R4, [R40+0x4080] ;  /* 0x0040800028047984 */ /* 0x000f740000000c00 */
[----:B------:R-:W-:-:S02]  /*ad50*/  @!P0 SHF.R.S32.HI R3, RZ, 0x1f, R36 ;  /* 0x0000001fff038819 */ /* 0x000fc40000011424 */
[----:B------:R-:W-:Y:S02]  /*ad60*/  @!P1 IMAD.WIDE R44, R0, 0x2, R42 ;  /* 0x00000002002c9825 */ /* 0x000fe400078e022a */
[----:B------:R-:W-:-:S04]  /*ad70*/  @!P0 LEA.HI R3, R3, R36, RZ, 0x3 ;  /* 0x0000002403038211 */ /* 0x000fc800078f18ff */
[----:B------:R-:W-:-:S05]  /*ad80*/  @!P0 LOP3.LUT R3, R3, 0xfffffff8, RZ, 0xc0, !PT ;  /* 0xfffffff803038812 */ /* 0x000fca00078ec0ff */
[----:B------:R-:W-:Y:S01]  /*ad90*/  @!P0 IMAD.WIDE R42, R3, 0x2, R42 ;  /* 0x00000002032a8825 */ /* 0x000fe200078e022a */
[----:B-1----:R1:W-:Y:S04]  /*ada0*/  @!P1 ST.E.128 [R44.64], R32 ;  /* 0x000000202c009985 */ /* 0x0023e8000c101d10 */
[----:B-----5:R1:W-:Y:S02]  /*adb0*/  @!P0 ST.E.128 [R42.64], R4 ;  /* 0x000000042a008985 */ /* 0x0203e4000c101d10 */
.L_x_29:
[----:B------:R-:W-:Y:S05]  /*adc0*/  BSYNC B0 ;  /* 0x0000000000007941 */ /* 0x000fea0003800000 */
.L_x_28:
[----:B------:R-:W-:Y:S01]  /*add0*/  IADD3 R3, R37, 0x20, RZ ;  /* 0x0000002025037810 */ /* 0x000fe20007ffe0ff */
[----:B-1----:R1:W4:Y:S01]  /*ade0*/  SHFL.IDX PT, R5, R38, 0x1, 0x181f ;  /* 0x00381f0026057f89 */ /* 0x00232200000e0000 */
[----:B------:R-:W-:Y:S02]  /*adf0*/  BSSY B0, `(.L_x_30) ;  /* 0x000000d000007945 */ /* 0x000fe40003800000 */
[----:B------:R-:W-:Y:S01]  /*ae00*/  ISETP.GE.AND P0, PT, R3, R2, PT ;  /* 0x000000020300720c */ /* 0x000fe20003f06270 */
[----:B------:R1:W3:-:S12]  /*ae10*/  SHFL.IDX PT, R4, R39, 0x1, 0x181f ;  /* 0x00381f0027047f89 */ /* 0x0002d800000e0000 */
[----:B------:R-:W-:Y:S05]  /*ae20*/  @P0 BRA `(.L_x_31) ;  /* 0x0000009000000947 */ /* 0x000fea0003800000 */
[----:B------:R-:W-:Y:S02]  /*ae30*/  ISETP.GE.AND P0, PT, R36, c[0x0][0x3c8], PT ;  /* 0x0000f20024007a0c */ /* 0x000fe40003f06270 */
[----:B------:R-:W-:-:S11]  /*ae40*/  ISETP.GE.AND P1, PT, R0, c[0x0][0x3c8], PT ;  /* 0x0000f20000007a0c */ /* 0x000fd60003f26270 */
[----:B------:R-:W-:Y:S02]  /*ae50*/  @!P0 SHF.R.S32.HI R3, RZ, 0x1f, R36 ;  /* 0x0000001fff038819 */ /* 0x000fe40000011424 */
[----:B---34-:R-:W-:Y:S02]  /*ae60*/  @!P1 IMAD.WIDE R6, R0, 0x2, R4 ;  /* 0x0000000200069825 */ /* 0x018fe400078e0204 */
[----:B------:R-:W-:-:S03]  /*ae70*/  @!P0 LEA.HI R3, R3, R36, RZ, 0x3 ;  /* 0x0000002403038211 */ /* 0x000fc600078f18ff */
[----:B--2---:R2:W-:Y:S01]  /*ae80*/  @!P1 ST.E.128 [R6.64], R28 ;  /* 0x0000001c06009985 */ /* 0x0045e2000c101d10 */
[----:B------:R-:W-:-:S05]  /*ae90*/  @!P0 LOP3.LUT R3, R3, 0xfffffff8, RZ, 0xc0, !PT ;  /* 0xfffffff803038812 */ /* 0x000fca00078ec0ff */
[----:B------:R-:W-:-:S05]  /*aea0*/  @!P0 IMAD.WIDE R4, R3, 0x2, R4 ;  /* 0x0000000203048825 */ /* 0x000fca00078e0204 */
[----:B------:R2:W-:Y:S02]  /*aeb0*/  @!P0 ST.E.128 [R4.64], R16 ;  /* 0x0000001004008985 */ /* 0x0005e4000c101d10 */
.L_x_31:
[----:B------:R-:W-:Y:S05]  /*aec0*/  BSYNC B0 ;  /* 0x0000000000007941 */ /* 0x000fea0003800000 */
.L_x_30:
[----:B------:R-:W-:Y:S01]  /*aed0*/  IADD3 R3, R37, 0x40, RZ ;  /* 0x0000004025037810 */ /* 0x000fe20007ffe0ff */
[----:B--2-4-:R2:W4:Y:S01]  /*aee0*/  SHFL.IDX PT, R5, R38, 0x2, 0x181f ;  /* 0x00581f0026057f89 */ /* 0x01452200000e0000 */
[----:B------:R-:W-:Y:S02]  /*aef0*/  BSSY B0, `(.L_x_32) ;  /* 0x000000d000007945 */ /* 0x000fe40003800000 */
[----:B------:R-:W-:Y:S01]  /*af00*/  ISETP.GE.AND P0, PT, R3, R2, PT ;  /* 0x000000020300720c */ /* 0x000fe20003f06270 */
[----:B---3--:R2:W3:-:S12]  /*af10*/  SHFL.IDX PT, R4, R39, 0x2, 0x181f ;  /* 0x00581f0027047f89 */ /* 0x0084d800000e0000 */
[----:B------:R-:W-:Y:S05]  /*af20*/  @P0 BRA `(.L_x_33) ;  /* 0x0000009000000947 */ /* 0x000fea0003800000 */
[----:B------:R-:W-:Y:S02]  /*af30*/  ISETP.GE.AND P0, PT, R36, c[0x0][0x3c8], PT ;  /* 0x0000f20024007a0c */ /* 0x000fe40003f06270 */
[----:B------:R-:W-:-:S11]  /*af40*/  ISETP.GE.AND P1, PT, R0, c[0x0][0x3c8], PT ;  /* 0x0000f20000007a0c */ /* 0x000fd60003f26270 */
[----:B------:R-:W-:Y:S02]  /*af50*/  @!P0 SHF.R.S32.HI R3, RZ, 0x1f, R36 ;  /* 0x0000001fff038819 */ /* 0x000fe40000011424 */
[----:B---34-:R-:W-:Y:S02]  /*af60*/  @!P1 IMAD.WIDE R6, R0, 0x2, R4 ;  /* 0x0000000200069825 */ /* 0x018fe400078e0204 */
[----:B------:R-:W-:-:S03]  /*af70*/  @!P0 LEA.HI R3, R3, R36, RZ, 0x3 ;  /* 0x0000002403038211 */ /* 0x000fc600078f18ff */
[----:B------:R3:W-:Y:S01]  /*af80*/  @!P1 ST.E.128 [R6.64], R24 ;  /* 0x0000001806009985 */ /* 0x0007e2000c101d10 */
[----:B------:R-:W-:-:S05]  /*af90*/  @!P0 LOP3.LUT R3, R3, 0xfffffff8, RZ, 0xc0, !PT ;  /* 0xfffffff803038812 */ /* 0x000fca00078ec0ff */
[----:B------:R-:W-:-:S05]  /*afa0*/  @!P0 IMAD.WIDE R4, R3, 0x2, R4 ;  /* 0x0000000203048825 */ /* 0x000fca00078e0204 */
[----:B------:R3:W-:Y:S02]  /*afb0*/  @!P0 ST.E.128 [R4.64], R12 ;  /* 0x0000000c04008985 */ /* 0x0007e4000c101d10 */
.L_x_33:
[----:B------:R-:W-:Y:S05]  /*afc0*/  BSYNC B0 ;  /* 0x0000000000007941 */ /* 0x000fea0003800000 */
.L_x_32:
[----:B------:R-:W-:Y:S01]  /*afd0*/  IADD3 R37, R37, 0x60, RZ ;  /* 0x0000006025257810 */ /* 0x000fe20007ffe0ff */
[----:B---34-:R3:W4:Y:S03]  /*afe0*/  SHFL.IDX PT, R5, R38, 0x3, 0x181f ;  /* 0x00781f0026057f89 */ /* 0x01872600000e0000 */
[----:B------:R-:W-:Y:S01]  /*aff0*/  ISETP.GE.AND P0, PT, R37, R2, PT ;  /* 0x000000022500720c */ /* 0x000fe20003f06270 */
[----:B------:R3:W1:-:S12]  /*b000*/  SHFL.IDX PT, R4, R39, 0x3, 0x181f ;  /* 0x00781f0027047f89 */ /* 0x00065800000e0000 */
[----:B------:R-:W-:Y:S05]  /*b010*/  @P0 EXIT ;  /* 0x000000000000094d */ /* 0x000fea0003800000 */
[----:B------:R-:W-:-:S13]  /*b020*/  ISETP.GE.AND P0, PT, R0, c[0x0][0x3c8], PT ;  /* 0x0000f20000007a0c */ /* 0x000fda0003f06270 */
[----:B-1--4-:R-:W-:-:S05]  /*b030*/  @!P0 IMAD.WIDE R2, R0, 0x2, R4 ;  /* 0x0000000200028825 */ /* 0x012fca00078e0204 */
[----:B------:R1:W-:Y:S01]  /*b040*/  @!P0 ST.E.128 [R2.64], R20 ;  /* 0x0000001402008985 */ /* 0x0003e2000c101d10 */
[----:B------:R-:W-:-:S13]  /*b050*/  ISETP.GE.AND P0, PT, R36, c[0x0][0x3c8], PT ;  /* 0x0000f20024007a0c */ /* 0x000fda0003f06270 */
[----:B------:R-:W-:Y:S05]  /*b060*/  @P0 EXIT ;  /* 0x000000000000094d */ /* 0x000fea0003800000 */
[----:B-1----:R-:W-:-:S04]  /*b070*/  SHF.R.S32.HI R3, RZ, 0x1f, R36 ;  /* 0x0000001fff037819 */ /* 0x002fc80000011424 */
[----:B------:R-:W-:-:S04]  /*b080*/  LEA.HI R3, R3, R36, RZ, 0x3 ;  /* 0x0000002403037211 */ /* 0x000fc800078f18ff */
[----:B------:R-:W-:-:S05]  /*b090*/  LOP3.LUT R3, R3, 0xfffffff8, RZ, 0xc0, !PT ;  /* 0xfffffff803037812 */ /* 0x000fca00078ec0ff */
[----:B------:R-:W-:-:S05]  /*b0a0*/  IMAD.WIDE R4, R3, 0x2, R4 ;  /* 0x0000000203047825 */ /* 0x000fca00078e0204 */
[----:B------:R-:W-:Y:S01]  /*b0b0*/  ST.E.128 [R4.64], R8 ;  /* 0x0000000804007985 */ /* 0x000fe2000c101d10 */
[----:B------:R-:W-:Y:S05]  /*b0c0*/  EXIT ;  /* 0x000000000000794d */ /* 0x000fea0003800000 */
.L_x_26:
[----:B------:R-:W-:Y:S01]  /*b0d0*/  ISETP.NE.U32.AND P0, PT, RZ, c[0x0][0x508], PT ;  /* 0x00014200ff007a0c */ /* 0x000fe20003f05070 */
[----:B------:R-:W-:Y:S01]  /*b0e0*/  IMAD.MOV.U32 R7, RZ, RZ, 0x4 ;  /* 0x00000004ff077424 */ /* 0x000fe200078e00ff */
[----:B------:R-:W-:Y:S02]  /*b0f0*/  ISETP.NE.U32.AND P1, PT, RZ, c[0x0][0x500], PT ;  /* 0x00014000ff007a0c */ /* 0x000fe40003f25070 */
[----:B------:R-:W-:Y:S01]  /*b100*/  ISETP.NE.AND.EX P0, PT, RZ, c[0x0][0x50c], PT, P0 ;  /* 0x00014300ff007a0c */ /* 0x000fe20003f05300 */
[----:B------:R-:W-:Y:S01]  /*b110*/  IMAD.WIDE R4, R244, R7, c[0x0][0x500] ;  /* 0x00014000f4047625 */ /* 0x000fe200078e0207 */
[----:B------:R-:W-:-:S03]  /*b120*/  ISETP.NE.AND.EX P1, PT, RZ, c[0x0][0x504], PT, P1 ;  /* 0x00014100ff007a0c */ /* 0x000fc60003f25310 */
[----:B------:R-:W-:-:S08]  /*b130*/  IMAD.MOV.U32 R2, RZ, RZ, c[0x0][0x388] ;  /* 0x0000e200ff027624 */ /* 0x000fd000078e00ff */
[----:B------:R-:W-:Y:S02]  /*b140*/  @P0 IMAD.WIDE R6, R244, R7, c[0x0][0x508] ;  /* 0x00014200f4060625 */ /* 0x000fe400078e0207 */
[----:B------:R-:W2:Y:S04]  /*b150*/  @P1 LDG.E R3, [R4.64] ;  /* 0x0000001004031981 */ /* 0x000ea8000c1e1900 */
[----:B------:R1:W5:Y:S01]  /*b160*/  @P0 LDG.E R2, [R6.64] ;  /* 0x0000001006020981 */ /* 0x000362000c1e1900 */
[----:B------:R-:W-:Y:S02]  /*b170*/  CS2R R12, SRZ ;  /* 0x00000000000c7805 */ /* 0x000fe4000001ff00 */
[--C-:B--2---:R-:W-:Y:S01]  /*b180*/  @P1 SHF.R.S32.HI R13, RZ, 0x1f, R3.reuse ;  /* 0x0000001fff0d1819 */ /* 0x104fe20000011403 */
[----:B------:R-:W-:Y:S01]  /*b190*/  @P1 IMAD.MOV.U32 R12, RZ, RZ, R3 ;  /* 0x000000ffff0c1224 */ /* 0x000fe200078e0003 */
[----:B------:R-:W-:Y:S05]  /*b1a0*/  @P0 BRA `(.L_x_34) ;  /* 0x0000004000000947 */ /* 0x000fea0003800000 */
[----:B-1----:R-:W-:Y:S05]  /*b1b0*/  @!P1 BRA `(.L_x_34) ;  /* 0x0000003000009947 */ /* 0x002fea0003800000 */
[----:B-----5:R-:W2:Y:S04]  /*b1c0*/  LDG.E R2, [R4.64] ;  /* 0x0000001004027981 */ /* 0x020ea8000c1e1900 */
[----:B------:R-:W2:Y:S02]  /*b1d0*/  LDG.E R3, [R4.64+0x4] ;  /* 0x0000041004037981 */ /* 0x000ea4000c1e1900 */
[----:B--2---:R-:W-:-:S02]  /*b1e0*/  IADD3 R2, -R2, R3, RZ ;  /* 0x0000000302027210 */ /* 0x004fc40007ffe1ff */
.L_x_34:
[----:B-1----:R-:W1:Y:S01]  /*b1f0*/  S2R R0, SR_TID.X ;  /* 0x0000000000007919 */ /* 0x002e620000002100 */
[----:B------:R-:W-:Y:S01]  /*b200*/  SHF.R.S32.HI R9, RZ, 0x1f, R244 ;  /* 0x0000001fff097819 */ /* 0x000fe200000114f4 */
[----:B------:R-:W-:Y:S01]  /*b210*/  BSSY B0, `(.L_x_35) ;  /* 0x0000028000007945 */ /* 0x000fe20003800000 */
[----:B------:R-:W-:-:S02]  /*b220*/  SEL R244, R244, RZ, !P1 ;  /* 0x000000fff4f47207 */ /* 0x000fc40004800000 */
[----:B------:R-:W-:Y:S02]  /*b230*/  SEL R9, R9, RZ, !P1 ;  /* 0x000000ff09097207 */ /* 0x000fe40004800000 */
[----:B-1----:R-:W-:-:S13]  /*b240*/  ISETP.GE.AND P0, PT, R0, 0x80, PT ;  /* 0x000000800000780c */ /* 0x002fda0003f06270 */
[----:B------:R-:W-:Y:S05]  /*b250*/  @P0 BRA `(.L_x_36) ;  /* 0x0000023000000947 */ /* 0x000fea0003800000 */
[----:B------:R-:W1:Y:S01]  /*b260*/  S2R R7, SR_CTAID.X ;  /* 0x0000000000077919 */ /* 0x000e620000002500 */
[----:B-----5:R-:W-:Y:S01]  /*b270*/  IMAD R4, R2, c[0x0][0x4e8], RZ ;  /* 0x00013a0002047a24 */ /* 0x020fe200078e02ff */
[----:B-1----:R-:W-:-:S04]  /*b280*/  LEA R7, R7, R0, 0x7 ;  /* 0x0000000007077211 */ /* 0x002fc800078e38ff */
[----:B------:R-:W-:-:S13]  /*b290*/  ISETP.GE.AND P0, PT, R7, R4, PT ;  /* 0x000000040700720c */ /* 0x000fda0003f06270 */
[----:B------:R-:W-:Y:S05]  /*b2a0*/  @P0 BRA `(.L_x_36) ;  /* 0x000001e000000947 */ /* 0x000fea0003800000 */
[----:B------:R-:W1:Y:S01]  /*b2b0*/  S2R R4, SR_CTAID.Y ;  /* 0x0000000000047919 */ /* 0x000e620000002600 */
[----:B------:R-:W-:Y:S01]  /*b2c0*/  MOV R3, c[0x0][0x4e8] ;  /* 0x00013a0000037a02 */ /* 0x000fe20000000f00 */
[----:B------:R-:W-:Y:S01]  /*b2d0*/  IMAD.MOV.U32 R11, RZ, RZ, R13 ;  /* 0x000000ffff0b7224 */ /* 0x000fe200078e000d */
[----:B------:R-:W-:Y:S01]  /*b2e0*/  MOV R10, R12 ;  /* 0x0000000c000a7202 */ /* 0x000fe20000000f00 */
[----:B------:R-:W-:Y:S01]  /*b2f0*/  IMAD.MOV.U32 R6, RZ, RZ, R7 ;  /* 0x000000ffff067224 */ /* 0x000fe200078e0007 */
[----:B------:R-:W-:-:S13]  /*b300*/  ISETP.NE.AND P0, PT, R3, 0x1, PT ;  /* 0x000000010300780c */ /* 0x000fda0003f05270 */
[----:B------:R-:W-:-:S05]  /*b310*/  @P0 IMAD.HI.U32 R5, R7, c[0x0][0x4ec], RZ ;  /* 0x00013b0007050a27 */ /* 0x000fca00078e00ff */
[----:B------:R-:W-:Y:S01]  /*b320*/  @P0 SHF.R.U32.HI R6, RZ, c[0x0][0x4f0], R5 ;  /* 0x00013c00ff060a19 */ /* 0x000fe20000011605 */
[----:B-1----:R-:W-:Y:S01]  /*b330*/  IMAD.WIDE.U32 R10, R4, c[0x0][0x490], R10 ;  /* 0x00012400040a7a25 */ /* 0x002fe200078e000a */
[----:B------:R-:W-:Y:S02]  /*b340*/  SHF.R.S32.HI R3, RZ, 0x1f, R4 ;  /* 0x0000001fff037819 */ /* 0x000fe40000011404 */
[----:B------:R-:W-:-:S03]  /*b350*/  SHF.R.S32.HI R8, RZ, 0x1f, R6 ;  /* 0x0000001fff087819 */ /* 0x000fc60000011406 */
[----:B------:R-:W-:-:S04]  /*b360*/  IMAD R3, R3, c[0x0][0x490], RZ ;  /* 0x0001240003037a24 */ /* 0x000fc800078e02ff */
[----:B------:R-:W-:Y:S01]  /*b370*/  IMAD R3, R4, c[0x0][0x494], R3 ;  /* 0x0001250004037a24 */ /* 0x000fe200078e0203 */
[----:B------:R-:W-:-:S03]  /*b380*/  IADD3 R4, -R6, RZ, RZ ;  /* 0x000000ff06047210 */ /* 0x000fc60007ffe1ff */
[----:B------:R-:W-:Y:S02]  /*b390*/  IMAD.IADD R11, R3, 0x1, R11 ;  /* 0x00000001030b7824 */ /* 0x000fe400078e020b */
[----:B------:R-:W-:Y:S02]  /*b3a0*/  IMAD R3, R9, c[0x0][0x498], RZ ;  /* 0x0001260009037a24 */ /* 0x000fe400078e02ff */
[----:B------:R-:W-:Y:S02]  /*b3b0*/  IMAD R4, R4, c[0x0][0x4e8], R7 ;  /* 0x00013a0004047a24 */ /* 0x000fe400078e0207 */
[----:B------:R-:W-:-:S03]  /*b3c0*/  IMAD.WIDE.U32 R10, R244, c[0x0][0x498], R10 ;  /* 0x00012600f40a7a25 */ /* 0x000fc600078e000a */
[----:B------:R-:W-:Y:S01]  /*b3d0*/  SHF.R.S32.HI R5, RZ, 0x1f, R4 ;  /* 0x0000001fff057819 */ /* 0x000fe20000011404 */
[----:B------:R-:W-:Y:S01]  /*b3e0*/  IMAD R3, R244, c[0x0][0x49c], R3 ;  /* 0x00012700f4037a24 */ /* 0x000fe200078e0203 */
[----:B------:R-:W-:-:S03]  /*b3f0*/  IADD3 R6, P0, R6, R10, RZ ;  /* 0x0000000a06067210 */ /* 0x000fc60007f1e0ff */
[----:B------:R-:W-:Y:S01]  /*b400*/  IMAD R5, R5, c[0x0][0x488], RZ ;  /* 0x0001220005057a24 */ /* 0x000fe200078e02ff */
[----:B------:R-:W-:Y:S02]  /*b410*/  IADD3.X R7, R8, R11, R3, P0, !PT ;  /* 0x0000000b08077210 */ /* 0x000fe400007fe403 */
[----:B------:R-:W-:Y:S01]  /*b420*/  MOV R3, 0xff800000 ;  /* 0xff80000000037802 */ /* 0x000fe20000000f00 */
[C---:B------:R-:W-:Y:S02]  /*b430*/  IMAD R5, R4.reuse, c[0x0][0x48c], R5 ;  /* 0x0001230004057a24 */ /* 0x040fe400078e0205 */
[----:B------:R-:W-:-:S05]  /*b440*/  IMAD.WIDE.U32 R6, R4, c[0x0][0x488], R6 ;  /* 0x0001220004067a25 */ /* 0x000fca00078e0006 */
[----:B------:R-:W-:Y:S02]  /*b450*/  IADD3 R5, R7, R5, RZ ;  /* 0x0000000507057210 */ /* 0x000fe40007ffe0ff */
[----:B------:R-:W-:-:S04]  /*b460*/  LEA R4, P0, R6, c[0x0][0x450], 0x2 ;  /* 0x0001140006047a11 */ /* 0x000fc800078010ff */
[----:B------:R-:W-:-:S05]  /*b470*/  LEA.HI.X R5, R6, c[0x0][0x454], R5, 0x2, P0 ;  /* 0x0001150006057a11 */ /* 0x000fca00000f1405 */
[----:B------:R1:W-:Y:S04]  /*b480*/  STG.E [R4.64], R3 ;  /* 0x0000000304007986 */ /* 0x0003e8000c101910 */
.L_x_36:
[----:B------:R-:W-:Y:S05]  /*b490*/  BSYNC B0 ;  /* 0x0000000000007941 */ /* 0x000fea0003800000 */
.L_x_35:
[----:B------:R-:W2:Y:S01]  /*b4a0*/  S2R R7, SR_CTAID.Y ;  /* 0x0000000000077919 */ /* 0x000ea20000002600 */
[----:B-1----:R-:W-:Y:S01]  /*b4b0*/  SHF.R.S32.HI R3, RZ, 0x1f, R0 ;  /* 0x0000001fff037819 */ /* 0x002fe20000011400 */
[----:B------:R-:W-:Y:S01]  /*b4c0*/  IMAD R5, R13, c[0x0][0x3a0], RZ ;  /* 0x0000e8000d057a24 */ /* 0x000fe200078e02ff */
[----:B------:R-:W-:Y:S01]  /*b4d0*/  BSSY B0, `(.L_x_37) ;  /* 0x0000038000007945 */ /* 0x000fe20003800000 */
[----:B------:R-:W1:Y:S01]  /*b4e0*/  S2R R8, SR_CTAID.X ;  /* 0x0000000000087919 */ /* 0x000e620000002500 */
[----:B------:R-:W-:Y:S01]  /*b4f0*/  LEA.HI R4, R3, R0, RZ, 0x3 ;  /* 0x0000000003047211 */ /* 0x000fe200078f18ff */
[C---:B------:R-:W-:Y:S01]  /*b500*/  IMAD R10, R12.reuse, c[0x0][0x3a4], R5 ;  /* 0x0000e9000c0a7a24 */ /* 0x040fe200078e0205 */
[----:B------:R-:W-:Y:S01]  /*b510*/  MOV R3, c[0x0][0x4e8] ;  /* 0x00013a0000037a02 */ /* 0x000fe20000000f00 */
[----:B------:R-:W-:Y:S01]  /*b520*/  IMAD.WIDE.U32 R12, R12, c[0x0][0x3a0], RZ ;  /* 0x0000e8000c0c7a25 */ /* 0x000fe200078e00ff */
[----:B------:R-:W-:Y:S02]  /*b530*/  LOP3.LUT R5, R4, 0xfffffff8, RZ, 0xc0, !PT ;  /* 0xfffffff804057812 */ /* 0x000fe400078ec0ff */
[----:B------:R-:W-:Y:S01]  /*b540*/  ISETP.NE.AND P0, PT, R3, 0x1, PT ;  /* 0x000000010300780c */ /* 0x000fe20003f05270 */
[----:B------:R-:W-:Y:S01]  /*b550*/  IMAD R9, R9, c[0x0][0x3f0], RZ ;  /* 0x0000fc0009097a24 */ /* 0x000fe200078e02ff */
[----:B------:R-:W-:Y:S01]  /*b560*/  SHF.R.S32.HI R4, RZ, 0x3, R4 ;  /* 0x00000003ff047819 */ /* 0x000fe20000011404 */
[----:B------:R-:W-:Y:S01]  /*b570*/  IMAD.IADD R5, R0, 0x1, -R5 ;  /* 0x0000000100057824 */ /* 0x000fe200078e0a05 */
[----:B------:R-:W-:Y:S01]  /*b580*/  IADD3 R13, R13, R10, RZ ;  /* 0x0000000a0d0d7210 */ /* 0x000fe20007ffe0ff */
[----:B------:R-:W-:-:S02]  /*b590*/  IMAD R9, R244, c[0x0][0x3f4], R9 ;  /* 0x0000fd00f4097a24 */ /* 0x000fc400078e0209 */
[----:B-----5:R-:W-:Y:S01]  /*b5a0*/  IMAD R2, R2, c[0x0][0x4e8], RZ ;  /* 0x00013a0002027a24 */ /* 0x020fe200078e02ff */
[C---:B------:R-:W-:Y:S02]  /*b5b0*/  LEA R3, R5.reuse, R4, 0x5 ;  /* 0x0000000405037211 */ /* 0x040fe400078e28ff */
[----:B------:R-:W-:Y:S02]  /*b5c0*/  SHF.L.U32 R5, R5, 0x3, RZ ;  /* 0x0000000305057819 */ /* 0x000fe400000006ff */
[----:B--2---:R-:W-:Y:S01]  /*b5d0*/  SHF.R.S32.HI R6, RZ, 0x1f, R7 ;  /* 0x0000001fff067819 */ /* 0x004fe20000011407 */
[----:B------:R-:W-:-:S04]  /*b5e0*/  IMAD.WIDE.U32 R12, R7, c[0x0][0x3e8], R12 ;  /* 0x0000fa00070c7a25 */ /* 0x000fc800078e000c */
[----:B------:R-:W-:Y:S02]  /*b5f0*/  IMAD R6, R6, c[0x0][0x3e8], RZ ;  /* 0x0000fa0006067a24 */ /* 0x000fe400078e02ff */
[----:B-1----:R-:W-:Y:S02]  /*b600*/  IMAD R3, R8, 0x80, R3 ;  /* 0x0000008008037824 */ /* 0x002fe400078e0203 */
[----:B------:R-:W-:Y:S02]  /*b610*/  IMAD R6, R7, c[0x0][0x3ec], R6 ;  /* 0x0000fb0007067a24 */ /* 0x000fe400078e0206 */
[----:B------:R-:W-:-:S03]  /*b620*/  @P0 IMAD.HI.U32 R0, R3, c[0x0][0x4ec], RZ ;  /* 0x00013b0003000a27 */ /* 0x000fc600078e00ff */
[----:B------:R-:W-:Y:S02]  /*b630*/  IADD3 R13, R6, R13, RZ ;  /* 0x0000000d060d7210 */ /* 0x000fe40007ffe0ff */
[----:B------:R-:W-:Y:S02]  /*b640*/  MOV R6, R3 ;  /* 0x0000000300067202 */ /* 0x000fe40000000f00 */
[----:B------:R-:W-:Y:S01]  /*b650*/  @P0 SHF.R.U32.HI R6, RZ, c[0x0][0x4f0], R0 ;  /* 0x00013c00ff060a19 */ /* 0x000fe20000011600 */
[----:B------:R-:W-:-:S03]  /*b660*/  IMAD.WIDE.U32 R12, R244, c[0x0][0x3f0], R12 ;  /* 0x0000fc00f40c7a25 */ /* 0x000fc600078e000c */
[--C-:B------:R-:W-:Y:S01]  /*b670*/  SHF.R.S32.HI R7, RZ, 0x1f, R6.reuse ;  /* 0x0000001fff077819 */ /* 0x100fe20000011406 */
[----:B------:R-:W-:Y:S01]  /*b680*/  IMAD.MOV R0, RZ, RZ, -R6 ;  /* 0x000000ffff007224 */ /* 0x000fe200078e0a06 */
[----:B------:R-:W-:Y:S02]  /*b690*/  IADD3 R13, R13, R9, RZ ;  /* 0x000000090d0d7210 */ /* 0x000fe40007ffe0ff */
[----:B------:R-:W-:Y:S01]  /*b6a0*/  LEA R9, R8, R4, 0x7 ;  /* 0x0000000408097211 */ /* 0x000fe200078e38ff */
[----:B------:R-:W-:Y:S01]  /*b6b0*/  IMAD R7, R7, c[0x0][0x3e0], RZ ;  /* 0x0000f80007077a24 */ /* 0x000fe200078e02ff */
[----:B------:R-:W-:Y:S01]  /*b6c0*/  IADD3 R4, R5, 0x40, RZ ;  /* 0x0000004005047810 */ /* 0x000fe20007ffe0ff */
[----:B------:R-:W-:Y:S02]  /*b6d0*/  IMAD R0, R0, c[0x0][0x4e8], R3 ;  /* 0x00013a0000007a24 */ /* 0x000fe400078e0203 */
[----:B------:R-:W-:-:S03]  /*b6e0*/  IMAD.WIDE.U32 R12, R6, c[0x0][0x3e0], R12 ;  /* 0x0000f800060c7a25 */ /* 0x000fc600078e000c */
[----:B------:R-:W-:Y:S01]  /*b6f0*/  SHF.R.S32.HI R3, RZ, 0x1f, R0 ;  /* 0x0000001fff037819 */ /* 0x000fe20000011400 */
[----:B------:R-:W-:-:S04]  /*b700*/  IMAD R7, R6, c[0x0][0x3e4], R7 ;  /* 0x0000f90006077a24 */ /* 0x000fc800078e0207 */
[----:B------:R-:W-:Y:S01]  /*b710*/  IMAD R3, R3, c[0x0][0x3d8], RZ ;  /* 0x0000f60003037a24 */ /* 0x000fe200078e02ff */
[----:B------:R-:W-:-:S03]  /*b720*/  IADD3 R13, R13, R7, RZ ;  /* 0x000000070d0d7210 */ /* 0x000fc60007ffe0ff */
[C---:B------:R-:W-:Y:S02]  /*b730*/  IMAD R3, R0.reuse, c[0x0][0x3dc], R3 ;  /* 0x0000f70000037a24 */ /* 0x040fe400078e0203 */
[----:B------:R-:W-:-:S04]  /*b740*/  IMAD.WIDE.U32 R12, R0, c[0x0][0x3d8], R12 ;  /* 0x0000f600000c7a25 */ /* 0x000fc800078e000c */
[----:B------:R-:W-:Y:S01]  /*b750*/  IMAD.IADD R7, R13, 0x1, R3 ;  /* 0x000000010d077824 */ /* 0x000fe200078e0203 */
[----:B------:R-:W-:-:S04]  /*b760*/  LEA R3, P0, R12, c[0x0][0x380], 0x1 ;  /* 0x0000e0000c037a11 */ /* 0x000fc800078008ff */
[----:B------:R-:W-:Y:S01]  /*b770*/  LEA.HI.X R0, R12, c[0x0][0x384], R7, 0x1, P0 ;  /* 0x0000e1000c007a11 */ /* 0x000fe200000f0c07 */
[----:B------:R1:W2:Y:S01]  /*b780*/  SHFL.IDX PT, R6, R3, RZ, 0x181f ;  /* 0x00181fff03067589 */ /* 0x0002a200000e0000 */
[----:B------:R-:W-:-:S03]  /*b790*/  ISETP.GE.AND P0, PT, R9, R2, PT ;  /* 0x000000020900720c */ /* 0x000fc60003f06270 */
[----:B------:R1:W3:Y:S10]  /*b7a0*/  SHFL.IDX PT, R7, R0, RZ, 0x181f ;  /* 0x00181fff00077589 */ /* 0x0002f400000e0000 */
[----:B------:R-:W-:Y:S05]  /*b7b0*/  @P0 BRA `(.L_x_38) ;  /* 0x0000009000000947 */ /* 0x000fea0003800000 */
[----:B------:R-:W-:Y:S02]  /*b7c0*/  ISETP.GE.AND P0, PT, R4, c[0x0][0x3c8], PT ;  /* 0x0000f20004007a0c */ /* 0x000fe40003f06270 */
[----:B------:R-:W-:-:S11]  /*b7d0*/  ISETP.GE.AND P1, PT, R5, c[0x0][0x3c8], PT ;  /* 0x0000f20005007a0c */ /* 0x000fd60003f26270 */
[----:B------:R-:W-:Y:S02]  /*b7e0*/  @!P0 SHF.R.S32.HI R11, RZ, 0x1f, R4 ;  /* 0x0000001fff0b8819 */ /* 0x000fe40000011404 */
[----:B--23--:R-:W-:Y:S02]  /*b7f0*/  @!P1 IMAD.WIDE R12, R5, 0x2, R6 ;  /* 0x00000002050c9825 */ /* 0x00cfe400078e0206 */
[----:B------:R-:W-:-:S03]  /*b800*/  @!P0 LEA.HI R11, R11, R4, RZ, 0x3 ;  /* 0x000000040b0b8211 */ /* 0x000fc600078f18ff */
[----:B------:R2:W-:Y:S01]  /*b810*/  @!P1 ST.E.128 [R12.64], RZ ;  /* 0x000000ff0c009985 */ /* 0x0005e2000c101d10 */
[----:B------:R-:W-:-:S05]  /*b820*/  @!P0 LOP3.LUT R11, R11, 0xfffffff8, RZ, 0xc0, !PT ;  /* 0xfffffff80b0b8812 */ /* 0x000fca00078ec0ff */
[----:B------:R-:W-:-:S05]  /*b830*/  @!P0 IMAD.WIDE R6, R11, 0x2, R6 ;  /* 0x000000020b068825 */ /* 0x000fca00078e0206 */
[----:B------:R2:W-:Y:S02]  /*b840*/  @!P0 ST.E.128 [R6.64], RZ ;  /* 0x000000ff06008985 */ /* 0x0005e4000c101d10 */
.L_x_38:
[----:B------:R-:W-:Y:S05]  /*b850*/  BSYNC B0 ;  /* 0x0000000000007941 */ /* 0x000fea0003800000 */
.L_x_37:
[----:B--23--:R-:W-:Y:S01]  /*b860*/  IADD3 R7, R9, 0x20, RZ ;  /* 0x0000002009077810 */ /* 0x00cfe20007ffe0ff */
[----:B------:R2:W3:Y:S01]  /*b870*/  SHFL.IDX PT, R11, R0, 0x1, 0x181f ;  /* 0x00381f00000b7f89 */ /* 0x0004e200000e0000 */
[----:B------:R-:W-:Y:S02]  /*b880*/  BSSY B0, `(.L_x_39) ;  /* 0x000000d000007945 */ /* 0x000fe40003800000 */
[----:B------:R-:W-:Y:S01]  /*b890*/  ISETP.GE.AND P0, PT, R7, R2, PT ;  /* 0x000000020700720c */ /* 0x000fe20003f06270 */
[----:B------:R2:W4:-:S12]  /*b8a0*/  SHFL.IDX PT, R10, R3, 0x1, 0x181f ;  /* 0x00381f00030a7f89 */ /* 0x00051800000e0000 */
[----:B------:R-:W-:Y:S05]  /*b8b0*/  @P0 BRA `(.L_x_40) ;  /* 0x0000009000000947 */ /* 0x000fea0003800000 */
[----:B------:R-:W-:Y:S02]  /*b8c0*/  ISETP.GE.AND P0, PT, R4, c[0x0][0x3c8], PT ;  /* 0x0000f20004007a0c */ /* 0x000fe40003f06270 */
[----:B------:R-:W-:-:S11]  /*b8d0*/  ISETP.GE.AND P1, PT, R5, c[0x0][0x3c8], PT ;  /* 0x0000f20005007a0c */ /* 0x000fd60003f26270 */
[----:B------:R-:W-:Y:S02]  /*b8e0*/  @!P0 SHF.R.S32.HI R7, RZ, 0x1f, R4 ;  /* 0x0000001fff078819 */ /* 0x000fe40000011404 */
[----:B---34-:R-:W-:Y:S02]  /*b8f0*/  @!P1 IMAD.WIDE R12, R5, 0x2, R10 ;  /* 0x00000002050c9825 */ /* 0x018fe400078e020a */
[----:B------:R-:W-:-:S03]  /*b900*/  @!P0 LEA.HI R6, R7, R4, RZ, 0x3 ;  /* 0x0000000407068211 */ /* 0x000fc600078f18ff */
[----:B------:R3:W-:Y:S01]  /*b910*/  @!P1 ST.E.128 [R12.64], RZ ;  /* 0x000000ff0c009985 */ /* 0x0007e2000c101d10 */
[----:B------:R-:W-:-:S05]  /*b920*/  @!P0 LOP3.LUT R6, R6, 0xfffffff8, RZ, 0xc0, !PT ;  /* 0xfffffff806068812 */ /* 0x000fca00078ec0ff */
[----:B------:R-:W-:-:S05]  /*b930*/  @!P0 IMAD.WIDE R6, R6, 0x2, R10 ;  /* 0x0000000206068825 */ /* 0x000fca00078e020a */
[----:B------:R3:W-:Y:S02]  /*b940*/  @!P0 ST.E.128 [R6.64], RZ ;  /* 0x000000ff06008985 */ /* 0x0007e4000c101d10 */
.L_x_40:
[----:B------:R-:W-:Y:S05]  /*b950*/  BSYNC B0 ;  /* 0x0000000000007941 */ /* 0x000fea0003800000 */
.L_x_39:
[----:B---3--:R-:W-:Y:S01]  /*b960*/  IADD3 R7, R9, 0x40, RZ ;  /* 0x0000004009077810 */ /* 0x008fe20007ffe0ff */
[----:B------:R3:W1:Y:S01]  /*b970*/  SHFL.IDX PT, R11, R0, 0x2, 0x181f ;  /* 0x00581f00000b7f89 */ /* 0x00066200000e0000 */
[----:B------:R-:W-:Y:S02]  /*b980*/  BSSY B0, `(.L_x_41) ;  /* 0x000000d000007945 */ /* 0x000fe40003800000 */
[----:B------:R-:W-:Y:S01]  /*b990*/  ISETP.GE.AND P0, PT, R7, R2, PT ;  /* 0x000000020700720c */ /* 0x000fe20003f06270 */
[----:B----4-:R3:W4:-:S12]  /*b9a0*/  SHFL.IDX PT, R10, R3, 0x2, 0x181f ;  /* 0x00581f00030a7f89 */ /* 0x01071800000e0000 */
[----:B------:R-:W-:Y:S05]  /*b9b0*/  @P0 BRA `(.L_x_42) ;  /* 0x0000009000000947 */ /* 0x000fea0003800000 */
[----:B------:R-:W-:Y:S02]  /*b9c0*/  ISETP.GE.AND P0, PT, R4, c[0x0][0x3c8], PT ;  /* 0x0000f20004007a0c */ /* 0x000fe40003f06270 */
[----:B------:R-:W-:-:S11]  /*b9d0*/  ISETP.GE.AND P1, PT, R5, c[0x0][0x3c8], PT ;  /* 0x0000f20005007a0c */ /* 0x000fd60003f26270 */
[----:B------:R-:W-:Y:S02]  /*b9e0*/  @!P0 SHF.R.S32.HI R7, RZ, 0x1f, R4 ;  /* 0x0000001fff078819 */ /* 0x000fe40000011404 */
[----:B-1--4-:R-:W-:Y:S02]  /*b9f0*/  @!P1 IMAD.WIDE R12, R5, 0x2, R10 ;  /* 0x00000002050c9825 */ /* 0x012fe400078e020a */
[----:B------:R-:W-:-:S03]  /*ba00*/  @!P0 LEA.HI R6, R7, R4, RZ, 0x3 ;  /* 0x0000000407068211 */ /* 0x000fc600078f18ff */
[----:B------:R1:W-:Y:S01]  /*ba10*/  @!P1 ST.E.128 [R12.64], RZ ;  /* 0x000000ff0c009985 */ /* 0x0003e2000c101d10 */
[----:B------:R-:W-:-:S05]  /*ba20*/  @!P0 LOP3.LUT R6, R6, 0xfffffff8, RZ, 0xc0, !PT ;  /* 0xfffffff806068812 */ /* 0x000fca00078ec0ff */
[----:B------:R-:W-:-:S05]  /*ba30*/  @!P0 IMAD.WIDE R6, R6, 0x2, R10 ;  /* 0x0000000206068825 */ /* 0x000fca00078e020a */
[----:B------:R1:W-:Y:S02]  /*ba40*/  @!P0 ST.E.128 [R6.64], RZ ;  /* 0x000000ff06008985 */ /* 0x0003e4000c101d10 */
.L_x_42:
[----:B------:R-:W-:Y:S05]  /*ba50*/  BSYNC B0 ;  /* 0x0000000000007941 */ /* 0x000fea0003800000 */
.L_x_41:
[----:B------:R-:W-:Y:S01]  /*ba60*/  IADD3 R9, R9, 0x60, RZ ;  /* 0x0000006009097810 */ /* 0x000fe20007ffe0ff */
[----:B-1----:R1:W2:Y:S03]  /*ba70*/  SHFL.IDX PT, R7, R0, 0x3, 0x181f ;  /* 0x00781f0000077f89 */ /* 0x0022a600000e0000 */
[----:B------:R-:W-:Y:S01]  /*ba80*/  ISETP.GE.AND P0, PT, R9, R2, PT ;  /* 0x000000020900720c */ /* 0x000fe20003f06270 */
[----:B------:R1:W3:-:S12]  /*ba90*/  SHFL.IDX PT, R6, R3, 0x3, 0x181f ;  /* 0x00781f0003067f89 */ /* 0x0002d800000e0000 */
[----:B------:R-:W-:Y:S05]  /*baa0*/  @P0 EXIT ;  /* 0x000000000000094d */ /* 0x000fea0003800000 */
[----:B------:R-:W-:-:S13]  /*bab0*/  ISETP.GE.AND P0, PT, R5, c[0x0][0x3c8], PT ;  /* 0x0000f20005007a0c */ /* 0x000fda0003f06270 */
[----:B-123--:R-:W-:-:S05]  /*bac0*/  @!P0 IMAD.WIDE R2, R5, 0x2, R6 ;  /* 0x0000000205028825 */ /* 0x00efca00078e0206 */
[----:B------:R1:W-:Y:S01]  /*bad0*/  @!P0 ST.E.128 [R2.64], RZ ;  /* 0x000000ff02008985 */ /* 0x0003e2000c101d10 */
[----:B------:R-:W-:-:S13]  /*bae0*/  ISETP.GE.AND P0, PT, R4, c[0x0][0x3c8], PT ;  /* 0x0000f20004007a0c */ /* 0x000fda0003f06270 */
[----:B------:R-:W-:Y:S05]  /*baf0*/  @P0 EXIT ;  /* 0x000000000000094d */ /* 0x000fea0003800000 */
[----:B-1----:R-:W-:-:S04]  /*bb00*/  SHF.R.S32.HI R3, RZ, 0x1f, R4 ;  /* 0x0000001fff037819 */ /* 0x002fc80000011404 */
[----:B------:R-:W-:-:S04]  /*bb10*/  LEA.HI R3, R3, R4, RZ, 0x3 ;  /* 0x0000000403037211 */ /* 0x000fc800078f18ff */
[----:B------:R-:W-:-:S05]  /*bb20*/  LOP3.LUT R3, R3, 0xfffffff8, RZ, 0xc0, !PT ;  /* 0xfffffff803037812 */ /* 0x000fca00078ec0ff */
[----:B------:R-:W-:-:S05]  /*bb30*/  IMAD.WIDE R6, R3, 0x2, R6 ;  /* 0x0000000203067825 */ /* 0x000fca00078e0206 */
[----:B------:R-:W-:Y:S01]  /*bb40*/  ST.E.128 [R6.64], RZ ;  /* 0x000000ff06007985 */ /* 0x000fe2000c101d10 */
[----:B------:R-:W-:Y:S05]  /*bb50*/  EXIT ;  /* 0x000000000000794d */ /* 0x000fea0003800000 */
.L_x_43:
        /* <DEDUP_REMOVED lines=10> */
.L_x_1713:


//--------------------- .text._ZN7cutlass13device_kernelIN5flash19enable_sm80_to_sm89INS1_16FlashAttnFwdSm80INS1_25CollectiveMainloopFwdSm80ILi8ELi1ELb1EN4cute5tupleIJNS5_1CILi128EEES8_S8_EEELi128ENS_6half_tEfNS_4arch4Sm80ELb0ELb0ELb1ELb1ELb0ELb1ELb1ELb0EEENS1_21CollectiveEpilogueFwdIS9_NS6_IJNS7_ILi1EEESF_SF_EEESA_SC_Li256ELb1ELb1ELb0ELb0EEENS1_19SingleTileSchedulerILb1ELb0ELb1ELi128EEEEEEEEEvNT_6ParamsE --------------------------
	.section	.text._ZN7cutlass13device_kernelIN5flash19enable_sm80_to_sm89INS1_16FlashAttnFwdSm80INS1_25CollectiveMainloopFwdSm80ILi8ELi1ELb1EN4cute5tupleIJNS5_1CILi128EEES8_S8_EEELi128ENS_6half_tEfNS_4arch4Sm80ELb0ELb0ELb1ELb1ELb0ELb1ELb1ELb0EEENS1_21CollectiveEpilogueFwdIS9_NS6_IJNS7_ILi1EEESF_SF_EEESA_SC_Li256ELb1ELb1ELb0ELb0EEENS1_19SingleTileSchedulerILb1ELb0ELb1ELi128EEEEEEEEEvNT_6ParamsE,"ax",@progbits
	.sectioninfo	@"SHI_REGISTERS=255"
	.align	128
.text._ZN7cutlass13device_kernelIN5flash19enable_sm80_to_sm89INS1_16FlashAttnFwdSm80INS1_25CollectiveMainloopFwdSm80ILi8ELi1ELb1EN4cute5tupleIJNS5_1CILi128EEES8_S8_EEELi128ENS_6half_tEfNS_4arch4Sm80ELb0ELb0ELb1ELb1ELb0ELb1ELb1ELb0EEENS1_21CollectiveEpilogueFwdIS9_NS6_IJNS7_ILi1EEESF_SF_EEESA_SC_Li256ELb1ELb1ELb0ELb0EEENS1_19SingleTileSchedulerILb1ELb0ELb1ELi128EEEEEEEEEvNT_6ParamsE:
        .type           _ZN7cutlass13device_kernelIN5flash19enable_sm80_to_sm89INS1_16FlashAttnFwdSm80INS1_25CollectiveMainloopFwdSm80ILi8ELi1ELb1EN4cute5tupleIJNS5_1CILi128EEES8_S8_EEELi128ENS_6half_tEfNS_4arch4Sm80ELb0ELb0ELb1ELb1ELb0ELb1ELb1ELb0EEENS1_21CollectiveEpilogueFwdIS9_NS6_IJNS7_ILi1EEESF_SF_EEESA_SC_Li256ELb1ELb1ELb0ELb0EEENS1_19SingleTileSchedulerILb1ELb0ELb1ELi128EEEEEEEEEvNT_6ParamsE,@function
        .size           _ZN7cutlass13device_kernelIN5flash19enable_sm80_to_sm89INS1_16FlashAttnFwdSm80INS1_25CollectiveMainloopFwdSm80ILi8ELi1ELb1EN4cute5tupleIJNS5_1CILi128EEES8_S8_EEELi128ENS_6half_tEfNS_4arch4Sm80ELb0ELb0ELb1ELb1ELb0ELb1ELb1ELb0EEENS1_21CollectiveEpilogueFwdIS9_NS6_IJNS7_ILi1EEESF_SF_EEESA_SC_Li256ELb1ELb1ELb0ELb0EEENS1_19SingleTileSchedulerILb1ELb0ELb1ELi128EEEEEEEEEvNT_6ParamsE,(.L_x_1714 - _ZN7cutlass13device_kernelIN5flash19enable_sm80_to_sm89INS1_16FlashAttnFwdSm80INS1_25CollectiveMainloopFwdSm80ILi8ELi1ELb1EN4cute5tupleIJNS5_1CILi128EEES8_S8_EEELi128ENS_6half_tEfNS_4arch4Sm80ELb0ELb0ELb1ELb1ELb0ELb1ELb1ELb0EEENS1_21CollectiveEpilogueFwdIS9_NS6_IJNS7_ILi1EEESF_SF_EEESA_SC_Li256ELb1ELb1ELb0ELb0EEENS1_19SingleTileSchedulerILb1ELb0ELb1ELi128EEEEEEEEEvNT_6ParamsE)
        .other          _ZN7cutlass13device_kernelIN5flash19enable_sm80_to_sm89INS1_16FlashAttnFwdSm80INS1_25CollectiveMainloopFwdSm80ILi8ELi1ELb1EN4cute5tupleIJNS5_1CILi128EEES8_S8_EEELi128ENS_6half_tEfNS_4arch4Sm80ELb0ELb0ELb1ELb1ELb0ELb1ELb1ELb0EEENS1_21CollectiveEpilogueFwdIS9_NS6_IJNS7_ILi1EEESF_SF_EEESA_SC_Li256ELb1ELb1ELb0ELb0EEENS1_19SingleTileSchedulerILb1ELb0ELb1ELi128EEEEEEEEEvNT_6ParamsE,@"STO_CUDA_ENTRY STV_DEFAULT"
_ZN7cutlass13device_kernelIN5flash19enable_sm80_to_sm89INS1_16FlashAttnFwdSm80INS1_25CollectiveMainloopFwdSm80ILi8ELi1ELb1EN4cute5tupleIJNS5_1CILi128EEES8_S8_EEELi128ENS_6half_tEfNS_4arch4Sm80ELb0ELb0ELb1ELb1ELb0ELb1ELb1ELb0EEENS1_21CollectiveEpilogueFwdIS9_NS6_IJNS7_ILi1EEESF_SF_EEESA_SC_Li256ELb1ELb1ELb0ELb0EEENS1_19SingleTileSchedulerILb1ELb0ELb1ELi128EEEEEEEEEvNT_6ParamsE:
        /* <DEDUP_REMOVED lines=17> */
.L_x_45:
        /* <DEDUP_REMOVED lines=8> */
.L_x_47:
[----:B------:R-:W-:-:S05]  /*0190*/  MOV R0, c[0x0][0x54c] ;  /* 0x0001530000007a02 */ /* 0x000fca0000000f00 */
.L_x_46:
[----:B-----5:R-:W-:Y:S01]  /*01a0*/  IMAD R0, R0, c[0x0][0x548], RZ ;  /* 0x0001520000007a24 */ /* 0x020fe200078e02ff */
[----:B-1----:R-:W-:-:S04]  /*01b0*/  SHF.L.U32 R2, R212, 0x7, RZ ;  /* 0x00000007d4027819 */ /* 0x002fc800000006ff */
[----:B------:R-:W-:-:S04]  /*01c0*/  ISETP.GE.AND P0, PT, R2, R0, PT ;  /* 0x000000000200720c */ /* 0x000fc80003f06270 */
[----:B------:R-:W-:-:S05]  /*01d0*/  SEL R0, R5, 0xffffffff, !P0 ;  /* 0xffffffff05007807 */ /* 0x000fca0004000000 */
[----:B------:R1:W-:Y:S01]  /*01e0*/  STL [R1+0x40], R0 ;  /* 0x0000400001007387 */ /* 0x0003e20000100800 */
[----:B------:R-:W-:Y:S05]  /*01f0*/  BRA `(.L_x_48) ;  /* 0x0000013000007947 */ /* 0x000fea0003800000 */
.L_x_44:
[----:B---3--:R-:W-:-:S04]  /*0200*/  ISETP.NE.U32.AND P0, PT, RZ, c[0x0][0x568], PT ;  /* 0x00015a00ff007a0c */ /* 0x008fc80003f05070 */
[----:B------:R-:W-:-:S13]  /*0210*/  ISETP.NE.AND.EX P0, PT, RZ, c[0x0][0x56c], PT, P0 ;  /* 0x00015b00ff007a0c */ /* 0x000fda0003f05300 */
[----:B------:R-:W-:Y:S05]  /*0220*/  @!P0 BRA `(.L_x_49) ;  /* 0x0000002000008947 */ /* 0x000fea0003800000 */
[----:B------:R1:W5:Y:S01]  /*0230*/  LDG.E R0, [R2.64] ;  /* 0x0000000802007981 */ /* 0x000362000c1e1900 */
[----:B------:R-:W-:Y:S05]  /*0240*/  BRA `(.L_x_50) ;  /* 0x0000009000007947 */ /* 0x000fea0003800000 */
.L_x_49:
        /* <DEDUP_REMOVED lines=8> */
.L_x_51:
[----:B------:R-:W-:-:S05]  /*02d0*/  MOV R0, c[0x0][0x54c] ;  /* 0x0001530000007a02 */ /* 0x000fca0000000f00 */
.L_x_50:
[----:B-----5:R-:W-:Y:S01]  /*02e0*/  IMAD R0, R0, c[0x0][0x548], RZ ;  /* 0x0001520000007a24 */ /* 0x020fe200078e02ff */
[----:B-1----:R-:W-:-:S04]  /*02f0*/  SHF.L.U32 R2, R212, 0x7, RZ ;  /* 0x00000007d4027819 */ /* 0x002fc800000006ff */
[----:B------:R-:W-:-:S04]  /*0300*/  ISETP.GE.AND P0, PT, R2, R0, PT ;  /* 0x000000000200720c */ /* 0x000fc80003f06270 */
[----:B------:R-:W-:-:S05]  /*0310*/  SEL R0, R5, 0xffffffff, !P0 ;  /* 0xffffffff05007807 */ /* 0x000fca0004000000 */
[----:B------:R1:W-:Y:S04]  /*0320*/  STL [R1+0x40], R0 ;  /* 0x0000400001007387 */ /* 0x0003e80000100800 */
.L_x_48:
[----:B------:R-:W2:Y:S02]  /*0330*/  LDL R18, [R1+0x40] ;  /* 0x0000400001127983 */ /* 0x000ea40000100800 */
[----:B--2---:R-:W-:-:S13]  /*0340*/  ISETP.GE.AND P0, PT, R18, RZ, PT ;  /* 0x000000ff1200720c */ /* 0x004fda0003f06270 */
[----:B------:R-:W-:Y:S05]  /*0350*/  @!P0 EXIT ;  /* 0x000000000000894d */ /* 0x000fea0003800000 */
[----:B------:R-:W-:Y:S01]  /*0360*/  ISETP.NE.U32.AND P0, PT, RZ, c[0x0][0x370], PT ;  /* 0x0000dc00ff007a0c */ /* 0x000fe20003f05070 */
[----:B------:R-:W-:Y:S01]  /*0370*/  IMAD.MOV.U32 R179, RZ, RZ, RZ ;  /* 0x000000ffffb37224 */ /* 0x000fe200078e00ff */
[----:B------:R-:W-:Y:S01]  /*0380*/  ISETP.NE.U32.AND P1, PT, RZ, c[0x0][0x360], PT ;  /* 0x0000d800ff007a0c */ /* 0x000fe20003f25070 */
[----:B------:R-:W-:Y:S01]  /*0390*/  IMAD.MOV.U32 R171, RZ, RZ, RZ ;  /* 0x000000ffffab7224 */ /* 0x000fe200078e00ff */
[----:B------:R-:W-:Y:S01]  /*03a0*/  ISETP.NE.AND.EX P2, PT, RZ, c[0x0][0x374], PT, P0 ;  /* 0x0000dd00ff007a0c */ /* 0x000fe20003f45300 */
[----:B------:R-:W-:Y:S01]  /*03b0*/  IMAD.MOV.U32 R12, RZ, RZ, RZ ;  /* 0x000000ffff0c7224 */ /* 0x000fe200078e00ff */
[----:B------:R-:W-:Y:S01]  /*03c0*/  ISETP.NE.AND.EX P0, PT, RZ, c[0x0][0x364], PT, P1 ;  /* 0x0000d900ff007a0c */ /* 0x000fe20003f05310 */
[CC--:B------:R-:W-:Y:S01]  /*03d0*/  IMAD.WIDE R6, R18.reuse, R13.reuse, c[0x0][0x348] ;  /* 0x0000d20012067625 */ /* 0x0c0fe200078e020d */
[----:B------:R-:W-:Y:S02]  /*03e0*/  ISETP.NE.U32.AND P1, PT, RZ, c[0x0][0x348], PT ;  /* 0x0000d200ff007a0c */ /* 0x000fe40003f25070 */
[----:B------:R-:W-:Y:S01]  /*03f0*/  ISETP.NE.U32.AND P5, PT, RZ, c[0x0][0x350], PT ;  /* 0x0000d400ff007a0c */ /* 0x000fe20003fa5070 */
[----:B------:R-:W-:Y:S01]  /*0400*/  IMAD.WIDE R4, R18, R13, c[0x0][0x350] ;  /* 0x0000d40012047625 */ /* 0x000fe200078e020d */
[----:B------:R-:W-:-:S02]  /*0410*/  ISETP.NE.U32.AND P3, PT, RZ, c[0x0][0x358], PT ;  /* 0x0000d600ff007a0c */ /* 0x000fc40003f65070 */
[----:B------:R-:W-:Y:S01]  /*0420*/  ISETP.NE.AND.EX P1, PT, RZ, c[0x0][0x34c], PT, P1 ;  /* 0x0000d300ff007a0c */ /* 0x000fe20003f25310 */
[CC--:B------:R-:W-:Y:S01]  /*0430*/  IMAD.WIDE R2, R18.reuse, R13.reuse, c[0x0][0x358] ;  /* 0x0000d60012027625 */ /* 0x0c0fe200078e020d */
[----:B------:R-:W-:Y:S02]  /*0440*/  ISETP.NE.AND.EX P5, PT, RZ, c[0x0][0x354], PT, P5 ;  /* 0x0000d500ff007a0c */ /* 0x000fe40003fa5350 */
[----:B------:R-:W-:Y:S01]  /*0450*/  ISETP.NE.AND.EX P3, PT, RZ, c[0x0][0x35c], PT, P3 ;  /* 0x0000d700ff007a0c */ /* 0x000fe20003f65330 */
[CC--:B------:R-:W-:Y:S01]  /*0460*/  @P2 IMAD.WIDE R10, R18.reuse, R13.reuse, c[0x0][0x370] ;  /* 0x0000dc00120a2625 */ /* 0x0c0fe200078e020d */
[----:B------:R-:W-:Y:S01]  /*0470*/  MOV R182, RZ ;  /* 0x000000ff00b67202 */ /* 0x000fe20000000f00 */
[----:B------:R-:W2:Y:S02]  /*0480*/  S2R R26, SR_CTAID.Y ;  /* 0x00000000001a7919 */ /* 0x000ea40000002600 */
[----:B------:R-:W-:Y:S02]  /*0490*/  IMAD.MOV.U32 R183, RZ, RZ, c[0x0][0x168] ;  /* 0x00005a00ffb77624 */ /* 0x000fe400078e00ff */
[----:B------:R3:W5:Y:S01]  /*04a0*/  @P2 LDG.E R179, [R10.64] ;  /* 0x000000080ab32981 */ /* 0x000762000c1e1900 */
[----:B------:R-:W-:-:S03]  /*04b0*/  @P0 IMAD.WIDE R8, R18, R13, c[0x0][0x360] ;  /* 0x0000d80012080625 */ /* 0x000fc600078e020d */
[----:B------:R3:W5:Y:S04]  /*04c0*/  @P1 LDG.E R171, [R6.64] ;  /* 0x0000000806ab1981 */ /* 0x000768000c1e1900 */
[----:B------:R3:W5:Y:S04]  /*04d0*/  @P5 LDG.E R182, [R4.64] ;  /* 0x0000000804b65981 */ /* 0x000768000c1e1900 */
[----:B------:R3:W5:Y:S01]  /*04e0*/  @P3 LDG.E R12, [R2.64] ;  /* 0x00000008020c3981 */ /* 0x000762000c1e1900 */
[----:B------:R-:W-:-:S03]  /*04f0*/  MOV R127, c[0x0][0x228] ;  /* 0x00008a00007f7a02 */ /* 0x000fc60000000f00 */
[----:B------:R4:W5:Y:S01]  /*0500*/  @P0 LDG.E R183, [R8.64] ;  /* 0x0000000808b70981 */ /* 0x000962000c1e1900 */
[----:B--2---:R-:W-:Y:S01]  /*0510*/  SHF.R.S32.HI R215, RZ, 0x1f, R26 ;  /* 0x0000001fffd77819 */ /* 0x004fe2000001141a */
[----:B----4-:R-:W-:Y:S01]  /*0520*/  IMAD.MOV.U32 R8, RZ, RZ, c[0x0][0x1d0] ;  /* 0x00007400ff087624 */ /* 0x010fe200078e00ff */
[----:B------:R-:W-:Y:S05]  /*0530*/  @P0 BRA `(.L_x_52) ;  /* 0x0000004000000947 */ /* 0x000fea0003800000 */
[----:B---3--:R-:W-:Y:S05]  /*0540*/  @!P1 BRA `(.L_x_52) ;  /* 0x0000003000009947 */ /* 0x008fea0003800000 */
[----:B-1----:R1:W2:Y:S04]  /*0550*/  LDG.E R0, [R6.64] ;  /* 0x0000000806007981 */ /* 0x0022a8000c1e1900 */
[----:B-1----:R-:W2:Y:S02]  /*0560*/  LDG.E R6, [R6.64+0x4] ;  /* 0x0000040806067981 */ /* 0x002ea4000c1e1900 */
[----:B--2--5:R-:W-:Y:S02]  /*0570*/  IADD3 R183, -R0, R6, RZ ;  /* 0x0000000600b77210 */ /* 0x024fe40007ffe1ff */
.L_x_52:
[----:B---3--:R-:W-:-:S04]  /*0580*/  ISETP.NE.U32.AND P0, PT, RZ, c[0x0][0x368], PT ;  /* 0x0000da00ff007a0c */ /* 0x008fc80003f05070 */
[----:B------:R-:W-:-:S13]  /*0590*/  ISETP.NE.AND.EX P0, PT, RZ, c[0x0][0x36c], PT, P0 ;  /* 0x0000db00ff007a0c */ /* 0x000fda0003f05300 */
[----:B------:R-:W-:Y:S05]  /*05a0*/  @!P0 BRA `(.L_x_53) ;  /* 0x0000003000008947 */ /* 0x000fea0003800000 */
[----:B------:R-:W-:-:S05]  /*05b0*/  IMAD.WIDE R4, R18, R13, c[0x0][0x368] ;  /* 0x0000da0012047625 */ /* 0x000fca00078e020d */
[----:B------:R2:W5:Y:S01]  /*05c0*/  LDG.E R8, [R4.64] ;  /* 0x0000000804087981 */ /* 0x000562000c1e1900 */
[----:B------:R-:W-:Y:S05]  /*05d0*/  BRA `(.L_x_54) ;  /* 0x0000004000007947 */ /* 0x000fea0003800000 */
.L_x_53:
[----:B------:R-:W-:Y:S05]  /*05e0*/  @!P5 BRA `(.L_x_54) ;  /* 0x000000300000d947 */ /* 0x000fea0003800000 */
[----:B-1----:R1:W2:Y:S04]  /*05f0*/  LDG.E R0, [R4.64] ;  /* 0x0000000804007981 */ /* 0x0022a8000c1e1900 */
[----:B-1----:R-:W2:Y:S02]  /*0600*/  LDG.E R4, [R4.64+0x4] ;  /* 0x0000040804047981 */ /* 0x002ea4000c1e1900 */
[----:B--2---:R-:W-:Y:S02]  /*0610*/  IADD3 R8, -R0, R4, RZ ;  /* 0x0000000400087210 */ /* 0x004fe40007ffe1ff */
.L_x_54:
[----:B--2---:R2:W3:Y:S04]  /*0620*/  @P3 LDG.E R5, [R2.64] ;  /* 0x0000000802053981 */ /* 0x0044e8000c1e1900 */
[----:B------:R2:W3:Y:S01]  /*0630*/  @P3 LDG.E R4, [R2.64+0x4] ;  /* 0x0000040802043981 */ /* 0x0004e2000c1e1900 */
[----:B------:R-:W-:Y:S01]  /*0640*/  ISETP.NE.U32.AND P0, PT, RZ, c[0x0][0x378], PT ;  /* 0x0000de00ff007a0c */ /* 0x000fe20003f05070 */
[----:B-----5:R-:W-:-:S03]  /*0650*/  IMAD.MOV.U32 R166, RZ, RZ, R8 ;  /* 0x000000ffffa67224 */ /* 0x020fc600078e0008 */
[----:B------:R-:W-:Y:S01]  /*0660*/  ISETP.NE.AND.EX P0, PT, RZ, c[0x0][0x37c], PT, P0 ;  /* 0x0000df00ff007a0c */ /* 0x000fe20003f05300 */
[----:B-1----:R-:W-:-:S12]  /*0670*/  IMAD.IADD R0, R8, 0x1, -R179 ;  /* 0x0000000108007824 */ /* 0x002fd800078e0ab3 */
[----:B--2---:R-:W-:-:S05]  /*0680*/  @P0 IMAD.WIDE R2, R18, R13, c[0x0][0x378] ;  /* 0x0000de0012020625 */ /* 0x004fca00078e020d */
[----:B------:R1:W5:Y:S01]  /*0690*/  @P0 LDG.E R166, [R2.64] ;  /* 0x0000000802a60981 */ /* 0x000362000c1e1900 */
[----:B---3--:R-:W-:-:S04]  /*06a0*/  @P3 IMAD.IADD R127, R4, 0x1, -R5 ;  /* 0x00000001047f3824 */ /* 0x008fc800078e0a05 */
[----:B------:R-:W-:-:S05]  /*06b0*/  IMAD.IADD R209, R0, 0x1, R127 ;  /* 0x0000000100d17824 */ /* 0x000fca00078e027f */
[----:B-1----:R-:W-:-:S04]  /*06c0*/  IADD3 R2, R209, 0x7f, RZ ;  /* 0x0000007fd1027810 */ /* 0x002fc80007ffe0ff */
[----:B------:R-:W-:-:S04]  /*06d0*/  SHF.R.S32.HI R3, RZ, 0x1f, R2 ;  /* 0x0000001fff037819 */ /* 0x000fc80000011402 */
[----:B------:R-:W-:Y:S01]  /*06e0*/  LEA.HI R6, R3, R2, RZ, 0x7 ;  /* 0x0000000203067211 */ /* 0x000fe200078f38ff */
[----:B------:R-:W-:-:S03]  /*06f0*/  IMAD.MOV R3, RZ, RZ, -R0 ;  /* 0x000000ffff037224 */ /* 0x000fc600078e0a00 */
[----:B------:R-:W-:Y:S01]  /*0700*/  LOP3.LUT R2, R6, 0xffffff80, RZ, 0xc0, !PT ;  /* 0xffffff8006027812 */ /* 0x000fe200078ec0ff */
[----:B------:R1:W-:Y:S04]  /*0710*/  STL [R1], R6 ;  /* 0x0000000601007387 */ /* 0x0003e80000100800 */
[----:B------:R-:W-:Y:S01]  /*0720*/  IMAD.IADD R0, R2, 0x1, -R0 ;  /* 0x0000000102007824 */ /* 0x000fe200078e0a00 */
[----:B------:R-:W-:-:S04]  /*0730*/  IMNMX R2, RZ, R3, !PT ;  /* 0x00000003ff027217 */ /* 0x000fc80007800200 */
[----:B------:R-:W-:Y:S02]  /*0740*/  IMNMX R0, R0, R127, PT ;  /* 0x0000007f00007217 */ /* 0x000fe40003800200 */
[----:B------:R-:W-:Y:S02]  /*0750*/  SHF.R.U32.HI R158, RZ, 0x7, R2 ;  /* 0x00000007ff9e7819 */ /* 0x000fe40000011602 */
[----:B------:R-:W-:-:S03]  /*0760*/  ISETP.GT.AND P0, PT, R0, R2, PT ;  /* 0x000000020000720c */ /* 0x000fc60003f04270 */
[----:B------:R-:W-:-:S10]  /*0770*/  IMAD.MOV.U32 R4, RZ, RZ, R158 ;  /* 0x000000ffff047224 */ /* 0x000fd400078e009e */
[----:B------:R-:W-:-:S04]  /*0780*/  @P0 IADD3 R0, R0, 0x7f, RZ ;  /* 0x0000007f00000810 */ /* 0x000fc80007ffe0ff */
[----:B------:R-:W-:-:S04]  /*0790*/  @P0 SHF.R.S32.HI R2, RZ, 0x1f, R0 ;  /* 0x0000001fff020819 */ /* 0x000fc80000011400 */
[----:B------:R-:W-:-:S04]  /*07a0*/  @P0 LEA.HI R0, R2, R0, RZ, 0x7 ;  /* 0x0000000002000211 */ /* 0x000fc800078f38ff */
[----:B------:R-:W-:-:S04]  /*07b0*/  @P0 SHF.R.S32.HI R4, RZ, 0x7, R0 ;  /* 0x00000007ff040819 */ /* 0x000fc80000011400 */
[----:B------:R-:W-:-:S13]  /*07c0*/  ISETP.GT.AND P0, PT, R4, R158, PT ;  /* 0x0000009e0400720c */ /* 0x000fda0003f04270 */
[----:B------:R-:W-:Y:S05]  /*07d0*/  @!P0 BRA `(.L_x_55) ;  /* 0x000072a000008947 */ /* 0x000fea0003800000 */
[----:B-1----:R-:W-:-:S04]  /*07e0*/  ISETP.NE.U32.AND P4, PT, RZ, c[0x0][0x340], PT ;  /* 0x0000d000ff007a0c */ /* 0x002fc80003f85070 */
[----:B------:R-:W-:-:S13]  /*07f0*/  ISETP.NE.AND.EX P4, PT, RZ, c[0x0][0x344], PT, P4 ;  /* 0x0000d100ff007a0c */ /* 0x000fda0003f85340 */
[----:B------:R-:W-:-:S05]  /*0800*/  @P4 IMAD.WIDE R2, R18, R13, c[0x0][0x340] ;  /* 0x0000d00012024625 */ /* 0x000fca00078e020d */
[----:B------:R1:W2:Y:S01]  /*0810*/  @P4 LDG.E R16, [R2.64] ;  /* 0x0000000802104981 */ /* 0x0002a2000c1e1900 */
[----:B------:R-:W-:Y:S01]  /*0820*/  SHF.R.S32.HI R6, RZ, 0x1f, R213 ;  /* 0x0000001fff067819 */ /* 0x000fe200000114d5 */
[----:B------:R-:W-:Y:S01]  /*0830*/  IMAD.MOV.U32 R170, RZ, RZ, c[0x0][0x238] ;  /* 0x00008e00ffaa7624 */ /* 0x000fe200078e00ff */
[----:B------:R-:W-:Y:S01]  /*0840*/  SHF.R.S32.HI R9, RZ, 0x1f, R18 ;  /* 0x0000001fff097819 */ /* 0x000fe20000011412 */
[----:B------:R-:W-:Y:S01]  /*0850*/  IMAD.MOV.U32 R194, RZ, RZ, 0x7 ;  /* 0x00000007ffc27424 */ /* 0x000fe200078e00ff */
[----:B------:R-:W-:Y:S01]  /*0860*/  LEA.HI R0, R6, R213, RZ, 0x3 ;  /* 0x000000d506007211 */ /* 0x000fe200078f18ff */
[----:B------:R-:W-:Y:S01]  /*0870*/  IMAD.IADD R35, R182, 0x1, R8 ;  /* 0x00000001b6237824 */ /* 0x000fe200078e0208 */
[----:B------:R-:W-:Y:S01]  /*0880*/  IADD3 R92, R4, -0x1, RZ ;  /* 0xffffffff045c7810 */ /* 0x000fe20007ffe0ff */
[----:B------:R-:W-:Y:S01]  /*0890*/  IMAD.MOV.U32 R40, RZ, RZ, c[0x0][0x23c] ;  /* 0x00008f00ff287624 */ /* 0x000fe200078e00ff */
[----:B------:R-:W-:Y:S01]  /*08a0*/  SHF.R.S32.HI R97, RZ, 0x3, R0 ;  /* 0x00000003ff617819 */ /* 0x000fe20000011400 */
[----:B------:R-:W-:Y:S01]  /*08b0*/  IMAD.WIDE.U32 R10, R170, 0x40, RZ ;  /* 0x00000040aa0a7825 */ /* 0x000fe200078e00ff */
[----:B------:R-:W-:Y:S01]  /*08c0*/  LOP3.LUT R0, R0, 0xfffffff8, RZ, 0xc0, !PT ;  /* 0xfffffff800007812 */ /* 0x000fe200078ec0ff */
[----:B------:R-:W-:Y:S01]  /*08d0*/  ULDC.U8 UR6, c[0x0][0x298] ;  /* 0x0000a60000067ab9 */ /* 0x000fe20000000000 */
[--C-:B------:R-:W-:Y:S01]  /*08e0*/  SHF.R.S32.HI R39, RZ, 0x1f, R97.reuse ;  /* 0x0000001fff277819 */ /* 0x100fe20000011461 */
[----:B------:R-:W-:Y:S01]  /*08f0*/  IMAD.IADD R138, R127, 0x1, -R97 ;  /* 0x000000017f8a7824 */ /* 0x000fe200078e0a61 */
[----:B------:R-:W-:Y:S01]  /*0900*/  IADD3 R154, P0, R97, R12, RZ ;  /* 0x0000000c619a7210 */ /* 0x000fe20007f1e0ff */
[----:B------:R-:W-:Y:S01]  /*0910*/  IMAD.IADD R28, R213, 0x1, -R0 ;  /* 0x00000001d51c7824 */ /* 0x000fe200078e0a00 */
[----:B------:R-:W-:Y:S01]  /*0920*/  SEL R24, R9, RZ, !P3 ;  /* 0x000000ff09187207 */ /* 0x000fe20005800000 */
[----:B------:R-:W-:Y:S01]  /*0930*/  IMAD R8, R92, -0x80, R138 ;  /* 0xffffff805c087824 */ /* 0x000fe200078e028a */
[----:B------:R-:W-:Y:S01]  /*0940*/  LEA.HI.X.SX32 R164, R12, R39, 0x1, P0 ;  /* 0x000000270ca47211 */ /* 0x000fe200000f0eff */
[----:B------:R-:W-:Y:S01]  /*0950*/  IMAD.SHL.U32 R32, R28, 0x8, RZ ;  /* 0x000000081c207824 */ /* 0x000fe200078e00ff */
[----:B------:R-:W-:Y:S01]  /*0960*/  SEL R102, R18, RZ, !P3 ;  /* 0x000000ff12667207 */ /* 0x000fe20005800000 */
[----:B------:R-:W-:Y:S01]  /*0970*/  IMAD.SHL.U32 R128, R40, 0x40, RZ ;  /* 0x0000004028807824 */ /* 0x000fe200078e00ff */
[----:B------:R-:W-:Y:S01]  /*0980*/  SHF.L.U64.HI R200, R170, R194, c[0x0][0x23c] ;  /* 0x00008f00aac87619 */ /* 0x000fe200000102c2 */
[----:B------:R-:W-:Y:S01]  /*0990*/  IMAD R0, R164, c[0x0][0x238], RZ ;  /* 0x00008e00a4007a24 */ /* 0x000fe200078e02ff */
[----:B------:R-:W-:Y:S01]  /*09a0*/  SHF.R.S32.HI R33, RZ, 0x1f, R32 ;  /* 0x0000001fff217819 */ /* 0x000fe20000011420 */
[----:B------:R-:W-:Y:S01]  /*09b0*/  IMAD.MOV.U32 R214, RZ, RZ, c[0x0][0x27c] ;  /* 0x00009f00ffd67624 */ /* 0x000fe200078e00ff */
[----:B------:R-:W-:Y:S01]  /*09c0*/  ISETP.GE.AND P0, PT, R8, 0x1, PT ;  /* 0x000000010800780c */ /* 0x000fe20003f06270 */
[----:B------:R-:W-:Y:S01]  /*09d0*/  IMAD R0, R154, c[0x0][0x23c], R0 ;  /* 0x00008f009a007a24 */ /* 0x000fe200078e0200 */
[----:B------:R-:W-:Y:S01]  /*09e0*/  SHF.L.U32 R208, R170, 0x7, RZ ;  /* 0x00000007aad07819 */ /* 0x000fe200000006ff */
[----:B-1----:R-:W-:Y:S01]  /*09f0*/  IMAD.WIDE.U32 R2, R154, c[0x0][0x238], R32 ;  /* 0x00008e009a027a25 */ /* 0x002fe200078e0020 */
[----:B------:R-:W-:Y:S01]  /*0a00*/  SHF.R.S32.HI R5, RZ, 0x1f, R92 ;  /* 0x0000001fff057819 */ /* 0x000fe2000001145c */
[----:B------:R-:W-:Y:S01]  /*0a10*/  UMOV UR7, 0x60 ;  /* 0x0000006000077882 */ /* 0x000fe20000000000 */
[C---:B------:R-:W-:Y:S01]  /*0a20*/  ISETP.GE.AND P1, PT, R32.reuse, c[0x0][0x1d4], PT ;  /* 0x0000750020007a0c */ /* 0x040fe20003f26270 */
[----:B------:R-:W-:Y:S01]  /*0a30*/  IMAD.IADD R3, R3, 0x1, R0 ;  /* 0x0000000103037824 */ /* 0x000fe200078e0200 */
[----:B------:R-:W-:Y:S01]  /*0a40*/  IADD3 R93, R32, 0x40, RZ ;  /* 0x00000040205d7810 */ /* 0x000fe20007ffe0ff */
[----:B------:R-:W-:Y:S01]  /*0a50*/  IMAD R0, R215, c[0x0][0x240], RZ ;  /* 0x00009000d7007a24 */ /* 0x000fe200078e02ff */
[----:B------:R-:W-:Y:S01]  /*0a60*/  P2R R148, PR, RZ, 0x2 ;  /* 0x00000002ff947803 */ /* 0x000fe20000000000 */
[----:B------:R-:W-:Y:S01]  /*0a70*/  IMAD.WIDE.U32 R2, R26, c[0x0][0x240], R2 ;  /* 0x000090001a027a25 */ /* 0x000fe200078e0002 */
[----:B------:R-:W-:Y:S01]  /*0a80*/  ISETP.GE.AND P2, PT, R8, 0x21, PT ;  /* 0x000000210800780c */ /* 0x000fe20003f46270 */
[----:B------:R-:W-:Y:S01]  /*0a90*/  ULDC UR5, c[0x0][0x284] ;  /* 0x0000a10000057ab9 */ /* 0x000fe20000000800 */
[----:B------:R-:W-:Y:S01]  /*0aa0*/  ISETP.GE.AND P6, PT, R93, c[0x0][0x1d4], PT ;  /* 0x000075005d007a0c */ /* 0x000fe20003fc6270 */
[----:B------:R-:W-:Y:S01]  /*0ab0*/  IMAD R4, R26, c[0x0][0x244], R0 ;  /* 0x000091001a047a24 */ /* 0x000fe200078e0200 */
[----:B------:R-:W-:Y:S01]  /*0ac0*/  SHF.R.S32.HI R37, RZ, 0x1f, R35 ;  /* 0x0000001fff257819 */ /* 0x000fe20000011423 */
[----:B------:R-:W-:Y:S01]  /*0ad0*/  IMAD R0, R200, R92, RZ ;  /* 0x0000005cc8007224 */ /* 0x000fe200078e02ff */
[----:B------:R-:W-:Y:S01]  /*0ae0*/  IADD3 R169, R97, 0x20, RZ ;  /* 0x0000002061a97810 */ /* 0x000fe20007ffe0ff */
[----:B------:R-:W-:Y:S01]  /*0af0*/  IMAD.IADD R3, R3, 0x1, R4 ;  /* 0x0000000103037824 */ /* 0x000fe200078e0204 */
[C---:B------:R-:W-:Y:S01]  /*0b00*/  IADD3 R168, R97.reuse, 0x40, RZ ;  /* 0x0000004061a87810 */ /* 0x040fe20007ffe0ff */
[----:B------:R-:W-:Y:S01]  /*0b10*/  IMAD R4, R24, c[0x0][0x248], RZ ;  /* 0x0000920018047a24 */ /* 0x000fe200078e02ff */
[----:B------:R-:W-:Y:S01]  /*0b20*/  IADD3 R167, R97, 0x60, RZ ;  /* 0x0000006061a77810 */ /* 0x000fe20007ffe0ff */
[C---:B------:R-:W-:Y:S01]  /*0b30*/  IMAD.WIDE.U32 R136, R102.reuse, c[0x0][0x248], R2 ;  /* 0x0000920066887a25 */ /* 0x040fe200078e0002 */
[----:B------:R-:W-:Y:S01]  /*0b40*/  ULDC UR4, c[0x0][0x294] ;  /* 0x0000a50000047ab9 */ /* 0x000fe20000000800 */
[----:B------:R-:W-:Y:S01]  /*0b50*/  P2R R165, PR, RZ, 0x40 ;  /* 0x00000040ffa57803 */ /* 0x000fe20000000000 */
[----:B------:R-:W-:Y:S01]  /*0b60*/  UIMAD UR5, UR7, UR5, URZ ;  /* 0x00000005070572a4 */ /* 0x000fe2000f8e023f */
[----:B------:R-:W-:Y:S01]  /*0b70*/  IMAD R4, R102, c[0x0][0x24c], R4 ;  /* 0x0000930066047a24 */ /* 0x000fe200078e0204 */
[----:B------:R-:W-:Y:S01]  /*0b80*/  UIMAD UR4, UR7, UR4, URZ ;  /* 0x00000004070472a4 */ /* 0x000fe2000f8e023f */
[----:B------:R-:W-:-:S02]  /*0b90*/  IMAD.MOV.U32 R132, RZ, RZ, R136 ;  /* 0x000000ffff847224 */ /* 0x000fc400078e0088 */
[----:B------:R-:W-:Y:S01]  /*0ba0*/  IMAD R5, R5, R208, R0 ;  /* 0x000000d005057224 */ /* 0x000fe200078e0200 */
[----:B------:R-:W-:Y:S01]  /*0bb0*/  IADD3 R133, R137, R4, RZ ;  /* 0x0000000489857210 */ /* 0x000fe20007ffe0ff */
[----:B------:R-:W-:Y:S01]  /*0bc0*/  IMAD.SHL.U32 R2, R97, 0x40, RZ ;  /* 0x0000004061027824 */ /* 0x000fe200078e00ff */
[----:B------:R-:W-:Y:S01]  /*0bd0*/  LEA.HI R0, R6, R213, RZ, 0x6 ;  /* 0x000000d506007211 */ /* 0x000fe200078f30ff */
[----:B------:R-:W-:Y:S02]  /*0be0*/  IMAD R4, R37, c[0x0][0x1e0], RZ ;  /* 0x0000780025047a24 */ /* 0x000fe400078e02ff */
[----:B------:R-:W-:Y:S01]  /*0bf0*/  IMAD.WIDE.U32 R20, R92, R208, R132 ;  /* 0x000000d05c147225 */ /* 0x000fe200078e0084 */
[----:B------:R-:W-:-:S03]  /*0c00*/  LOP3.LUT R19, R2, 0x1c0, RZ, 0xc0, !PT ;  /* 0x000001c002137812 */ /* 0x000fc600078ec0ff */
[----:B------:R-:W-:Y:S01]  /*0c10*/  IMAD.SHL.U32 R0, R0, 0x8, RZ ;  /* 0x0000000800007824 */ /* 0x000fe200078e00ff */
[----:B------:R-:W-:Y:S01]  /*0c20*/  @P0 LEA R2, P1, R20, c[0x0][0x220], 0x1 ;  /* 0x0000880014020a11 */ /* 0x000fe200078208ff */
[----:B------:R-:W-:Y:S01]  /*0c30*/  IMAD.IADD R15, R21, 0x1, R5 ;  /* 0x00000001150f7824 */ /* 0x000fe200078e0205 */
[----:B------:R-:W-:Y:S01]  /*0c40*/  LOP3.LUT R75, R19, 0x38, R32, 0xf8, !PT ;  /* 0x00000038134b7812 */ /* 0x000fe200078ef820 */
[C---:B------:R-:W-:Y:S01]  /*0c50*/  IMAD.WIDE.U32 R6, R35.reuse, c[0x0][0x1e0], RZ ;  /* 0x0000780023067a25 */ /* 0x040fe200078e00ff */
[----:B------:R-:W-:Y:S02]  /*0c60*/  LOP3.LUT R27, R0, 0xfffffe00, RZ, 0xc0, !PT ;  /* 0xfffffe00001b7812 */ /* 0x000fe400078ec0ff */
[----:B------:R-:W-:Y:S01]  /*0c70*/  SHF.R.U32.HI R36, RZ, 0x3, R19 ;  /* 0x00000003ff247819 */ /* 0x000fe20000011613 */
[----:B------:R-:W-:Y:S01]  /*0c80*/  IMAD R4, R35, c[0x0][0x1e4], R4 ;  /* 0x0000790023047a24 */ /* 0x000fe200078e0204 */
[----:B------:R-:W-:Y:S01]  /*0c90*/  @P0 LEA.HI.X R3, R20, c[0x0][0x224], R15, 0x1, P1 ;  /* 0x0000890014030a11 */ /* 0x000fe200008f0c0f */
[----:B------:R-:W-:Y:S01]  /*0ca0*/  IMAD.IADD R128, R11, 0x1, R128 ;  /* 0x000000010b807824 */ /* 0x000fe200078e0280 */
[----:B------:R-:W-:Y:S01]  /*0cb0*/  ISETP.NE.AND P1, PT, R148, RZ, PT ;  /* 0x000000ff9400720c */ /* 0x000fe20003f25270 */
[----:B------:R-:W-:Y:S01]  /*0cc0*/  IMAD.SHL.U32 R28, R28, 0x4, RZ ;  /* 0x000000041c1c7824 */ /* 0x000fe200078e00ff */
[----:B------:R-:W-:Y:S01]  /*0cd0*/  LOP3.LUT R75, R27, R75, R36, 0xf6, !PT ;  /* 0x0000004b1b4b7212 */ /* 0x000fe200078ef624 */
[----:B------:R-:W-:Y:S01]  /*0ce0*/  IMAD R14, R39, c[0x0][0x280], RZ ;  /* 0x0000a000270e7a24 */ /* 0x000fe200078e02ff */
[C---:B------:R-:W-:Y:S01]  /*0cf0*/  @P2 LEA R0, P3, R170.reuse, R20, 0x5 ;  /* 0x00000014aa002211 */ /* 0x040fe200078628ff */
[----:B------:R-:W-:Y:S01]  /*0d00*/  IMAD R21, R215, c[0x0][0x210], RZ ;  /* 0x00008400d7157a24 */ /* 0x000fe200078e02ff */
[----:B------:R-:W-:Y:S01]  /*0d10*/  SHF.R.S32.HI R29, RZ, 0x1f, R28 ;  /* 0x0000001fff1d7819 */ /* 0x000fe2000001141c */
[----:B------:R-:W-:Y:S01]  /*0d20*/  IMAD.SHL.U32 R75, R75, 0x2, RZ ;  /* 0x000000024b4b7824 */ /* 0x000fe200078e00ff */
[----:B------:R-:W-:Y:S01]  /*0d30*/  @P2 LEA.HI.X R5, R170, R15, R40, 0x5, P3 ;  /* 0x0000000faa052211 */ /* 0x000fe200018f2c28 */
[----:B------:R-:W-:-:S02]  /*0d40*/  IMAD R14, R97, c[0x0][0x284], R14 ;  /* 0x0000a100610e7a24 */ /* 0x000fc400078e020e */
[----:B------:R-:W-:Y:S02]  /*0d50*/  IMAD R21, R26, c[0x0][0x214], R21 ;  /* 0x000085001a157a24 */ /* 0x000fe400078e0215 */
[----:B------:R-:W-:Y:S01]  /*0d60*/  @!PT LDS RZ, [RZ] ;  /* 0x00000000fffff984 */ /* 0x000fe20000000800 */
[----:B------:R-:W-:Y:S01]  /*0d70*/  @!PT LDS RZ, [RZ] ;  /* 0x00000000fffff984 */ /* 0x000fe20000000800 */
[----:B------:R-:W-:Y:S01]  /*0d80*/  @!PT LDS RZ, [RZ] ;  /* 0x00000000fffff984 */ /* 0x000fe20000000800 */
[----:B------:R1:W-:Y:S01]  /*0d90*/  @P0 LDGSTS.E.BYPASS.LTC128B.128 [R75+0x8100], [R2.64], !P1 ;  /* 0x08100000024b0fae */ /* 0x0003e2000c901d48 */
[----:B------:R-:W-:Y:S01]  /*0da0*/  ISETP.GE.AND P1, PT, R8, 0x41, PT ;  /* 0x000000410800780c */ /* 0x000fe20003f26270 */
[----:B------:R-:W-:Y:S02]  /*0db0*/  IMAD.WIDE.U32 R12, R97, c[0x0][0x280], R28 ;  /* 0x0000a000610c7a25 */ /* 0x000fe400078e001c */
[----:B------:R1:W-:Y:S02]  /*0dc0*/  @P0 LDGSTS.E.BYPASS.LTC128B.128 [R75+0xc100], [R2.64+0x80], !P6 ;  /* 0x0c100080024b0fae */ /* 0x0003e4000f101d48 */
[----:B------:R-:W-:Y:S02]  /*0dd0*/  IMAD.MOV.U32 R110, RZ, RZ, R12 ;  /* 0x000000ffff6e7224 */ /* 0x000fe400078e000c */
[----:B------:R-:W-:-:S02]  /*0de0*/  IMAD.IADD R111, R13, 0x1, R14 ;  /* 0x000000010d6f7824 */ /* 0x000fc400078e020e */
[----:B------:R-:W-:Y:S02]  /*0df0*/  IMAD.MOV.U32 R176, RZ, RZ, 0x6 ;  /* 0x00000006ffb07424 */ /* 0x000fe400078e00ff */
[----:B------:R-:W-:Y:S02]  /*0e00*/  IMAD.MOV.U32 R178, RZ, RZ, 0x5 ;  /* 0x00000005ffb27424 */ /* 0x000fe400078e00ff */
[----:B------:R-:W-:Y:S02]  /*0e10*/  IMAD.SHL.U32 R174, R170, 0x40, RZ ;  /* 0x00000040aaae7824 */ /* 0x000fe400078e00ff */
[----:B------:R-:W-:-:S04]  /*0e20*/  IMAD.WIDE.U32 R180, R97, c[0x0][0x1e0], RZ ;  /* 0x0000780061b47a25 */ /* 0x000fc800078e00ff */
[----:B------:R-:W-:Y:S02]  /*0e30*/  IMAD.MOV.U32 R191, RZ, RZ, c[0x0][0x1e4] ;  /* 0x00007900ffbf7624 */ /* 0x000fe400078e00ff */
[----:B------:R-:W-:-:S04]  /*0e40*/  IMAD.WIDE.U32 R188, R169, c[0x0][0x1e0], RZ ;  /* 0x00007800a9bc7a25 */ /* 0x000fc800078e00ff */
[----:B------:R-:W-:Y:S02]  /*0e50*/  IMAD R191, R191, 0x60, RZ ;  /* 0x00000060bfbf7824 */ /* 0x000fe400078e02ff */
[----:B------:R-:W-:Y:S01]  /*0e60*/  IMAD.WIDE.U32 R186, R168, c[0x0][0x1e0], RZ ;  /* 0x00007800a8ba7a25 */ /* 0x000fe200078e00ff */
[----:B-1----:R-:W-:-:S03]  /*0e70*/  MOV R2, R6 ;  /* 0x0000000600027202 */ /* 0x002fc60000000f00 */
[----:B------:R-:W-:Y:S01]  /*0e80*/  IMAD.IADD R3, R7, 0x1, R4 ;  /* 0x0000000107037824 */ /* 0x000fe200078e0204 */
[----:B------:R-:W-:Y:S01]  /*0e90*/  @P2 LEA R4, P0, R0, c[0x0][0x220], 0x1 ;  /* 0x0000880000042a11 */ /* 0x000fe200078008ff */
[----:B------:R-:W-:Y:S01]  /*0ea0*/  IMAD.WIDE.U32 R184, R167, c[0x0][0x1e0], RZ ;  /* 0x00007800a7b87a25 */ /* 0x000fe200078e00ff */
[----:B------:R-:W-:Y:S02]  /*0eb0*/  @P1 IADD3 R6, P3, R20, R10, RZ ;  /* 0x0000000a14061210 */ /* 0x000fe40007f7e0ff */
[----:B------:R-:W-:Y:S01]  /*0ec0*/  @P2 LEA.HI.X R5, R0, c[0x0][0x224], R5, 0x1, P0 ;  /* 0x0000890000052a11 */ /* 0x000fe200000f0c05 */
[----:B------:R-:W-:Y:S01]  /*0ed0*/  IMAD.SHL.U32 R0, R214, 0x2, RZ ;  /* 0x00000002d6007824 */ /* 0x000fe200078e00ff */
[----:B------:R-:W-:Y:S01]  /*0ee0*/  ISETP.GE.AND P0, PT, R32, c[0x0][0x27c], PT ;  /* 0x00009f0020007a0c */ /* 0x000fe20003f06270 */
[----:B------:R-:W-:-:S04]  /*0ef0*/  IMAD.WIDE.U32 R2, R26, c[0x0][0x1e8], R2 ;  /* 0x00007a001a027a25 */ /* 0x000fc800078e0002 */
[----:B------:R-:W-:Y:S02]  /*0f00*/  IMAD.MOV.U32 R94, RZ, RZ, R2 ;  /* 0x000000ffff5e7224 */ /* 0x000fe400078e0002 */
[----:B-----5:R-:W-:-:S06]  /*0f10*/  IMAD.WIDE.U32 R110, R166, c[0x0][0x280], R110 ;  /* 0x0000a000a66e7a25 */ /* 0x020fcc00078e006e */
[----:B------:R-:W-:Y:S02]  /*0f20*/  @P0 IADD3 R0, -R0, c[0x0][0x1d4], RZ ;  /* 0x0000750000000a10 */ /* 0x000fe40007ffe1ff */
[----:B--2---:R-:W-:Y:S01]  /*0f30*/  @P4 SHF.R.S32.HI R17, RZ, 0x1f, R16 ;  /* 0x0000001fff114819 */ /* 0x004fe20000011410 */
[----:B------:R-:W-:Y:S02]  /*0f40*/  @!P4 IMAD.MOV.U32 R16, RZ, RZ, R18 ;  /* 0x000000ffff10c224 */ /* 0x000fe400078e0012 */
[----:B------:R-:W-:Y:S01]  /*0f50*/  @!P4 IMAD.MOV.U32 R17, RZ, RZ, R9 ;  /* 0x000000ffff11c224 */ /* 0x000fe200078e0009 */
[----:B------:R-:W-:-:S13]  /*0f60*/  ISETP.NE.AND P4, PT, R148, RZ, PT ;  /* 0x000000ff9400720c */ /* 0x000fda0003f85270 */
[----:B------:R1:W-:Y:S04]  /*0f70*/  @P2 LDGSTS.E.BYPASS.LTC128B.128 [R75+0x9100], [R4.64], !P4 ;  /* 0x09100000044b2fae */ /* 0x0003e8000e101d48 */
[----:B------:R1:W-:Y:S01]  /*0f80*/  @P2 LDGSTS.E.BYPASS.LTC128B.128 [R75+0xd100], [R4.64+0x80], !P6 ;  /* 0x0d100080044b2fae */ /* 0x0003e2000f101d48 */
[----:B------:R-:W-:Y:S02]  /*0f90*/  ISETP.GE.AND P2, PT, R214, 0x1, PT ;  /* 0x00000001d600780c */ /* 0x000fe40003f46270 */
[----:B------:R-:W-:Y:S02]  /*0fa0*/  @P1 LEA R22, P2, R6, c[0x0][0x220], 0x1 ;  /* 0x0000880006161a11 */ /* 0x000fe400078408ff */
[----:B-1----:R-:W-:Y:S01]  /*0fb0*/  @P1 IADD3.X R4, R128, R15, RZ, P3, !PT ;  /* 0x0000000f80041210 */ /* 0x002fe20001ffe4ff */
[----:B------:R-:W-:-:S03]  /*0fc0*/  IMAD R5, R215, c[0x0][0x1e8], RZ ;  /* 0x00007a00d7057a24 */ /* 0x000fc600078e02ff */
[----:B------:R-:W-:Y:S01]  /*0fd0*/  @P1 LEA.HI.X R23, R6, c[0x0][0x224], R4, 0x1, P2 ;  /* 0x0000890006171a11 */ /* 0x000fe200010f0c04 */
[----:B------:R-:W-:Y:S01]  /*0fe0*/  IMAD R5, R26, c[0x0][0x1ec], R5 ;  /* 0x00007b001a057a24 */ /* 0x000fe200078e0205 */
[----:B------:R-:W-:Y:S01]  /*0ff0*/  SEL R4, RZ, c[0x0][0x27c], !P0 ;  /* 0x00009f00ff047a07 */ /* 0x000fe20004000000 */
[----:B------:R-:W-:Y:S01]  /*1000*/  IMAD.WIDE.U32 R6, R97, c[0x0][0x290], R32 ;  /* 0x0000a40061067a25 */ /* 0x000fe200078e0020 */
[----:B------:R-:W-:Y:S01]  /*1010*/  IADD3 R131, P2, R10, 0x80, RZ ;  /* 0x000000800a837810 */ /* 0x000fe20007f5e0ff */
[----:B------:R1:W-:Y:S01]  /*1020*/  @P1 LDGSTS.E.BYPASS.LTC128B.128 [R75+0xa100], [R22.64], !P4 ;  /* 0x0a100000164b1fae */ /* 0x0003e2000e101d48 */
[----:B------:R-:W-:Y:S01]  /*1030*/  ISETP.GT.AND P0, PT, R8, 0x60, PT ;  /* 0x000000600800780c */ /* 0x000fe20003f04270 */
[----:B------:R-:W-:Y:S01]  /*1040*/  IMAD.IADD R95, R3, 0x1, R5 ;  /* 0x00000001035f7824 */ /* 0x000fe200078e0205 */
[----:B------:R-:W-:Y:S01]  /*1050*/  SHF.R.S32.HI R3, RZ, 0x1f, R0 ;  /* 0x0000001fff037819 */ /* 0x000fe20000011400 */
[----:B------:R-:W-:Y:S01]  /*1060*/  IMAD.IADD R4, R32, 0x1, R4 ;  /* 0x0000000120047824 */ /* 0x000fe200078e0204 */
[----:B------:R1:W-:Y:S01]  /*1070*/  @P1 LDGSTS.E.BYPASS.LTC128B.128 [R75+0xe100], [R22.64+0x80], !P6 ;  /* 0x0e100080164b1fae */ /* 0x0003e2000f101d48 */
[----:B------:R-:W-:Y:S01]  /*1080*/  IMAD R5, R215, c[0x0][0x260], RZ ;  /* 0x00009800d7057a24 */ /* 0x000fe200078e02ff */
[----:B------:R-:W-:Y:S01]  /*1090*/  LEA.HI R34, R3, R0, RZ, 0x4 ;  /* 0x0000000003227211 */ /* 0x000fe200078f20ff */
[----:B------:R-:W-:Y:S01]  /*10a0*/  IMAD.WIDE.U32 R2, R26, c[0x0][0x260], R32 ;  /* 0x000098001a027a25 */ /* 0x000fe200078e0020 */
[----:B------:R-:W-:-:S03]  /*10b0*/  SHF.R.S32.HI R0, RZ, 0x1f, R4 ;  /* 0x0000001fff007819 */ /* 0x000fc60000011404 */
[----:B------:R-:W-:Y:S01]  /*10c0*/  IMAD R5, R26, c[0x0][0x264], R5 ;  /* 0x000099001a057a24 */ /* 0x000fe200078e0205 */
[CC--:B------:R-:W-:Y:S01]  /*10d0*/  LEA.HI R18, R0.reuse, R4.reuse, RZ, 0x3 ;  /* 0x0000000400127211 */ /* 0x0c0fe200078f18ff */
[----:B------:R-:W-:Y:S01]  /*10e0*/  IMAD.WIDE.U32 R10, R97, c[0x0][0x290], R28 ;  /* 0x0000a400610a7a25 */ /* 0x000fe200078e001c */
[----:B------:R-:W-:Y:S02]  /*10f0*/  LEA.HI R25, R0, R4, RZ, 0x6 ;  /* 0x0000000400197211 */ /* 0x000fe400078f30ff */
[----:B------:R-:W-:Y:S01]  /*1100*/  IADD3 R3, R3, R5, RZ ;  /* 0x0000000503037210 */ /* 0x000fe20007ffe0ff */
[----:B------:R-:W-:Y:S01]  /*1110*/  IMAD R0, R39, c[0x0][0x290], RZ ;  /* 0x0000a40027007a24 */ /* 0x000fe200078e02ff */
[----:B------:R-:W-:Y:S01]  /*1120*/  LOP3.LUT R116, R18, 0xfffffff8, RZ, 0xc0, !PT ;  /* 0xfffffff812747812 */ /* 0x000fe200078ec0ff */
[----:B------:R-:W-:-:S03]  /*1130*/  IMAD.WIDE.U32 R8, R97, c[0x0][0x280], R32 ;  /* 0x0000a00061087a25 */ /* 0x000fc600078e0020 */
[----:B------:R-:W-:Y:S01]  /*1140*/  SHF.R.S32.HI R122, RZ, 0x1f, R116 ;  /* 0x0000001fff7a7819 */ /* 0x000fe20000011474 */
[----:B------:R-:W-:Y:S02]  /*1150*/  IMAD R0, R97, c[0x0][0x294], R0 ;  /* 0x0000a50061007a24 */ /* 0x000fe400078e0200 */
[----:B------:R-:W-:Y:S01]  /*1160*/  IMAD.MOV.U32 R106, RZ, RZ, R8 ;  /* 0x000000ffff6a7224 */ /* 0x000fe200078e0008 */
[----:B------:R-:W-:Y:S01]  /*1170*/  SHF.R.S32.HI R8, RZ, 0x1f, R169 ;  /* 0x0000001fff087819 */ /* 0x000fe200000114a9 */
[----:B------:R-:W-:Y:S02]  /*1180*/  IMAD.IADD R109, R11, 0x1, R0 ;  /* 0x000000010b6d7824 */ /* 0x000fe400078e0200 */
[----:B------:R-:W-:Y:S01]  /*1190*/  IMAD.IADD R105, R0, 0x1, R7 ;  /* 0x0000000100697824 */ /* 0x000fe200078e0207 */
[----:B------:R-:W-:Y:S01]  /*11a0*/  LEA.HI R8, R8, R169, RZ, 0x3 ;  /* 0x000000a908087211 */ /* 0x000fe200078f18ff */
[----:B------:R-:W-:Y:S02]  /*11b0*/  IMAD R0, R24, c[0x0][0x268], RZ ;  /* 0x00009a0018007a24 */ /* 0x000fe400078e02ff */
[----:B------:R-:W-:-:S04]  /*11c0*/  IMAD.WIDE.U32 R4, R26, c[0x0][0x210], R32 ;  /* 0x000084001a047a25 */ /* 0x000fc800078e0020 */
[C---:B------:R-:W-:Y:S01]  /*11d0*/  IMAD R113, R102.reuse, c[0x0][0x26c], R0 ;  /* 0x00009b0066717a24 */ /* 0x040fe200078e0200 */
[----:B------:R-:W-:Y:S01]  /*11e0*/  SHF.R.S32.HI R0, RZ, 0x1f, R167 ;  /* 0x0000001fff007819 */ /* 0x000fe200000114a7 */
[----:B------:R-:W-:Y:S01]  /*11f0*/  IMAD.WIDE.U32 R102, R102, c[0x0][0x268], R2 ;  /* 0x00009a0066667a25 */ /* 0x000fe200078e0002 */
[----:B------:R-:W-:Y:S02]  /*1200*/  SHF.R.S32.HI R3, RZ, 0x1f, R168 ;  /* 0x0000001fff037819 */ /* 0x000fe400000114a8 */
[----:B------:R-:W-:Y:S01]  /*1210*/  LEA.HI R0, R0, R167, RZ, 0x3 ;  /* 0x000000a700007211 */ /* 0x000fe200078f18ff */
[----:B------:R-:W-:Y:S01]  /*1220*/  IMAD.IADD R107, R14, 0x1, R9 ;  /* 0x000000010e6b7824 */ /* 0x000fe200078e0209 */
[----:B------:R-:W-:Y:S01]  /*1230*/  LEA.HI R3, R3, R168, RZ, 0x3 ;  /* 0x000000a803037211 */ /* 0x000fe200078f18ff */
[----:B------:R-:W-:Y:S01]  /*1240*/  IMAD.MOV.U32 R104, RZ, RZ, R6 ;  /* 0x000000ffff687224 */ /* 0x000fe200078e0006 */
[----:B------:R-:W-:Y:S01]  /*1250*/  IADD3 R7, R5, R21, RZ ;  /* 0x0000001505077210 */ /* 0x000fe20007ffe0ff */
[----:B------:R-:W-:Y:S01]  /*1260*/  IMAD.SHL.U32 R9, R8, 0x40, RZ ;  /* 0x0000004008097824 */ /* 0x000fe200078e00ff */
[----:B------:R-:W-:Y:S01]  /*1270*/  SHF.L.U32 R5, R168, 0x6, RZ ;  /* 0x00000006a8057819 */ /* 0x000fe200000006ff */
[----:B------:R-:W-:-:S02]  /*1280*/  IMAD.MOV.U32 R6, RZ, RZ, R4 ;  /* 0x000000ffff067224 */ /* 0x000fc400078e0004 */
[----:B------:R-:W-:Y:S01]  /*1290*/  IMAD.SHL.U32 R2, R169, 0x40, RZ ;  /* 0x00000040a9027824 */ /* 0x000fe200078e00ff */
[----:B------:R-:W-:Y:S01]  /*12a0*/  LOP3.LUT R5, R5, 0x1c0, RZ, 0xc0, !PT ;  /* 0x000001c005057812 */ /* 0x000fe200078ec0ff */
[----:B------:R-:W-:Y:S01]  /*12b0*/  IMAD.SHL.U32 R8, R3, 0x40, RZ ;  /* 0x0000004003087824 */ /* 0x000fe200078e00ff */
[----:B------:R-:W-:Y:S01]  /*12c0*/  SHF.R.S32.HI R3, RZ, 0x4, R34 ;  /* 0x00000004ff037819 */ /* 0x000fe20000011422 */
[----:B------:R-:W-:Y:S01]  /*12d0*/  IMAD.SHL.U32 R4, R167, 0x40, RZ ;  /* 0x00000040a7047824 */ /* 0x000fe200078e00ff */
[----:B------:R-:W-:Y:S01]  /*12e0*/  LOP3.LUT R2, R2, 0x1c0, RZ, 0xc0, !PT ;  /* 0x000001c002027812 */ /* 0x000fe200078ec0ff */
[----:B------:R-:W-:Y:S01]  /*12f0*/  IMAD.SHL.U32 R0, R0, 0x40, RZ ;  /* 0x0000004000007824 */ /* 0x000fe200078e00ff */
[----:B------:R-:W-:Y:S01]  /*1300*/  LEA.HI.SX32 R3, R18, R3, 0x1d ;  /* 0x0000000312037211 */ /* 0x000fe200078feaff */
[----:B------:R-:W-:Y:S01]  /*1310*/  IMAD.MOV.U32 R108, RZ, RZ, R10 ;  /* 0x000000ffff6c7224 */ /* 0x000fe200078e000a */
[----:B------:R-:W-:Y:S01]  /*1320*/  LOP3.LUT R4, R4, 0x1c0, RZ, 0xc0, !PT ;  /* 0x000001c004047812 */ /* 0x000fe200078ec0ff */
[----:B------:R-:W-:Y:S01]  /*1330*/  IMAD.WIDE.U32 R106, R166, c[0x0][0x280], R106 ;  /* 0x0000a000a66a7a25 */ /* 0x000fe200078e006a */
[----:B------:R-:W-:-:S02]  /*1340*/  LOP3.LUT R10, R0, 0xfffffe00, RZ, 0xc0, !PT ;  /* 0xfffffe00000a7812 */ /* 0x000fc400078ec0ff */
[----:B------:R-:W-:Y:S01]  /*1350*/  LOP3.LUT R12, R9, 0xfffffe00, RZ, 0xc0, !PT ;  /* 0xfffffe00090c7812 */ /* 0x000fe200078ec0ff */
[----:B------:R-:W-:Y:S01]  /*1360*/  IMAD.SHL.U32 R0, R25, 0x80, RZ ;  /* 0x0000008019007824 */ /* 0x000fe200078e00ff */
[----:B------:R-:W-:Y:S01]  /*1370*/  LOP3.LUT R11, R8, 0xfffffe00, RZ, 0xc0, !PT ;  /* 0xfffffe00080b7812 */ /* 0x000fe200078ec0ff */
[C---:B------:R-:W-:Y:S01]  /*1380*/  IMAD.WIDE.U32 R108, R166.reuse, c[0x0][0x290], R108 ;  /* 0x0000a400a66c7a25 */ /* 0x040fe200078e006c */
[----:B------:R-:W-:Y:S02]  /*1390*/  SHF.R.U32.HI R26, RZ, 0x3, R2 ;  /* 0x00000003ff1a7819 */ /* 0x000fe40000011602 */
[----:B------:R-:W-:Y:S01]  /*13a0*/  LOP3.LUT R9, R19, 0x38, R18, 0xf8, !PT ;  /* 0x0000003813097812 */ /* 0x000fe200078ef812 */
[----:B------:R-:W-:Y:S01]  /*13b0*/  IMAD.WIDE.U32 R104, R166, c[0x0][0x290], R104 ;  /* 0x0000a400a6687a25 */ /* 0x000fe200078e0068 */
[----:B------:R-:W-:Y:S02]  /*13c0*/  LOP3.LUT R13, R2, 0x38, R18, 0xf8, !PT ;  /* 0x00000038020d7812 */ /* 0x000fe400078ef812 */
[----:B------:R-:W-:Y:S01]  /*13d0*/  SHF.R.S32.HI R8, RZ, 0x1f, R3 ;  /* 0x0000001fff087819 */ /* 0x000fe20000011403 */
[----:B------:R-:W-:Y:S01]  /*13e0*/  IMAD.X R128, RZ, RZ, R128, P2 ;  /* 0x000000ffff807224 */ /* 0x000fe200010e0680 */
[----:B------:R-:W-:Y:S01]  /*13f0*/  SHF.R.U32.HI R30, RZ, 0x3, R5 ;  /* 0x00000003ff1e7819 */ /* 0x000fe20000011605 */
[----:B------:R-:W-:Y:S01]  /*1400*/  IMAD.IADD R113, R103, 0x1, R113 ;  /* 0x0000000167717824 */ /* 0x000fe200078e0271 */
[----:B------:R-:W-:-:S02]  /*1410*/  SHF.R.U32.HI R31, RZ, 0x3, R4 ;  /* 0x00000003ff1f7819 */ /* 0x000fc40000011604 */
[--C-:B------:R-:W-:Y:S02]  /*1420*/  LOP3.LUT R14, R5, 0x38, R18.reuse, 0xf8, !PT ;  /* 0x00000038050e7812 */ /* 0x100fe400078ef812 */
[----:B------:R-:W-:Y:S02]  /*1430*/  LOP3.LUT R24, R4, 0x38, R18, 0xf8, !PT ;  /* 0x0000003804187812 */ /* 0x000fe400078ef812 */
[----:B------:R-:W-:Y:S02]  /*1440*/  SHF.L.U32 R98, R3, 0x3, RZ ;  /* 0x0000000303627819 */ /* 0x000fe400000006ff */
[----:B------:R-:W-:Y:S02]  /*1450*/  LOP3.LUT R0, R0, 0xffffe000, RZ, 0xc0, !PT ;  /* 0xffffe00000007812 */ /* 0x000fe400078ec0ff */
[----:B------:R-:W-:Y:S02]  /*1460*/  LOP3.LUT R21, R9, R36, RZ, 0x3c, !PT ;  /* 0x0000002409157212 */ /* 0x000fe400078e3cff */
[----:B------:R-:W-:-:S02]  /*1470*/  LEA.HI R25, R8, R3, RZ, 0x3 ;  /* 0x0000000308197211 */ /* 0x000fc400078f18ff */
[----:B------:R-:W-:Y:S02]  /*1480*/  LOP3.LUT R13, R13, R26, RZ, 0x3c, !PT ;  /* 0x0000001a0d0d7212 */ /* 0x000fe400078e3cff */
[----:B------:R-:W-:Y:S01]  /*1490*/  LOP3.LUT R9, R14, R30, RZ, 0x3c, !PT ;  /* 0x0000001e0e097212 */ /* 0x000fe200078e3cff */
[----:B------:R-:W-:Y:S01]  /*14a0*/  @P0 IMAD.MOV.U32 R14, RZ, RZ, R20 ;  /* 0x000000ffff0e0224 */ /* 0x000fe200078e0014 */
[----:B------:R-:W-:Y:S02]  /*14b0*/  LOP3.LUT R8, R24, R31, RZ, 0x3c, !PT ;  /* 0x0000001f18087212 */ /* 0x000fe400078e3cff */
[--C-:B------:R-:W-:Y:S02]  /*14c0*/  LOP3.LUT R3, R19, 0x38, R98.reuse, 0xf8, !PT ;  /* 0x0000003813037812 */ /* 0x100fe400078ef862 */
[----:B------:R-:W-:Y:S02]  /*14d0*/  LOP3.LUT R2, R2, 0x38, R98, 0xf8, !PT ;  /* 0x0000003802027812 */ /* 0x000fe400078ef862 */
[----:B------:R-:W-:-:S02]  /*14e0*/  IADD3 R38, R21, R0, R27 ;  /* 0x0000000015267210 */ /* 0x000fc40007ffe01b */
[-C--:B------:R-:W-:Y:S02]  /*14f0*/  IADD3 R34, R13, R0.reuse, R12 ;  /* 0x000000000d227210 */ /* 0x080fe40007ffe00c */
[----:B------:R-:W-:Y:S01]  /*1500*/  IADD3 R21, R8, R0, R10 ;  /* 0x0000000008157210 */ /* 0x000fe20007ffe00a */
[----:B------:R-:W-:Y:S01]  /*1510*/  @P0 IMAD R8, R40, 0x60, RZ ;  /* 0x0000006028080824 */ /* 0x000fe200078e02ff */
[----:B------:R-:W-:Y:S01]  /*1520*/  LOP3.LUT R19, R3, R36, RZ, 0x3c, !PT ;  /* 0x0000002403137212 */ /* 0x000fe200078e3cff */
[----:B------:R-:W-:Y:S01]  /*1530*/  IMAD.SHL.U32 R153, R38, 0x2, RZ ;  /* 0x0000000226997824 */ /* 0x000fe200078e00ff */
[----:B------:R-:W-:Y:S01]  /*1540*/  LOP3.LUT R13, R2, R26, RZ, 0x3c, !PT ;  /* 0x0000001a020d7212 */ /* 0x000fe200078e3cff */
[----:B------:R-:W-:Y:S01]  /*1550*/  @P0 IMAD.WIDE.U32 R2, R170, 0x60, R14 ;  /* 0x00000060aa020825 */ /* 0x000fe200078e000e */
[----:B------:R-:W-:Y:S02]  /*1560*/  IADD3 R24, R9, R0, R11 ;  /* 0x0000000009187210 */ /* 0x000fe40007ffe00b */
[----:B------:R-:W-:Y:S01]  /*1570*/  LOP3.LUT R9, R5, 0x38, R98, 0xf8, !PT ;  /* 0x0000003805097812 */ /* 0x000fe200078ef862 */
[----:B------:R-:W-:Y:S01]  /*1580*/  @P0 IMAD.IADD R8, R3, 0x1, R8 ;  /* 0x0000000103080824 */ /* 0x000fe200078e0208 */
[----:B------:R-:W-:Y:S01]  /*1590*/  LOP3.LUT R5, R4, 0x38, R98, 0xf8, !PT ;  /* 0x0000003804057812 */ /* 0x000fe200078ef862 */
[----:B------:R-:W-:Y:S01]  /*15a0*/  IMAD.SHL.U32 R0, R25, 0x400, RZ ;  /* 0x0000040019007824 */ /* 0x000fe200078e00ff */
[----:B------:R-:W-:Y:S01]  /*15b0*/  @P0 LEA R4, P1, R2, c[0x0][0x220], 0x1 ;  /* 0x0000880002040a11 */ /* 0x000fe200078208ff */
[----:B------:R-:W-:Y:S01]  /*15c0*/  IMAD.SHL.U32 R152, R34, 0x2, RZ ;  /* 0x0000000222987824 */ /* 0x000fe200078e00ff */
[----:B------:R-:W-:Y:S01]  /*15d0*/  LOP3.LUT R3, R5, R31, RZ, 0x3c, !PT ;  /* 0x0000001f05037212 */ /* 0x000fe200078e3cff */
[----:B------:R-:W-:Y:S01]  /*15e0*/  IMAD.SHL.U32 R151, R24, 0x2, RZ ;  /* 0x0000000218977824 */ /* 0x000fe200078e00ff */
[----:B------:R-:W-:Y:S01]  /*15f0*/  @P0 LEA.HI.X R5, R2, c[0x0][0x224], R8, 0x1, P1 ;  /* 0x0000890002050a11 */ /* 0x000fe200008f0c08 */
[----:B------:R-:W-:Y:S01]  /*1600*/  IMAD.SHL.U32 R150, R21, 0x2, RZ ;  /* 0x0000000215967824 */ /* 0x000fe200078e00ff */
[----:B------:R-:W-:-:S02]  /*1610*/  LOP3.LUT R0, R0, 0xffffe000, RZ, 0xc0, !PT ;  /* 0xffffe00000007812 */ /* 0x000fc400078ec0ff */
[----:B------:R-:W-:Y:S01]  /*1620*/  LOP3.LUT R9, R9, R30, RZ, 0x3c, !PT ;  /* 0x0000001e09097212 */ /* 0x000fe200078e3cff */
[----:B------:R2:W-:Y:S01]  /*1630*/  @P0 LDGSTS.E.BYPASS.LTC128B.128 [R75+0xb100], [R4.64], !P4 ;  /* 0x0b100000044b0fae */ /* 0x0005e2000e101d48 */
[----:B------:R-:W-:Y:S02]  /*1640*/  SEL R2, R17, RZ, !P5 ;  /* 0x000000ff11027207 */ /* 0x000fe40006800000 */
[-C--:B------:R-:W-:Y:S01]  /*1650*/  IADD3 R19, R19, R0.reuse, R27 ;  /* 0x0000000013137210 */ /* 0x080fe20007ffe01b */
[----:B------:R2:W-:Y:S01]  /*1660*/  @P0 LDGSTS.E.BYPASS.LTC128B.128 [R75+0xf100], [R4.64+0x80], !P6 ;  /* 0x0f100080044b0fae */ /* 0x0005e2000f101d48 */
[-C--:B------:R-:W-:Y:S02]  /*1670*/  IADD3 R13, R13, R0.reuse, R12 ;  /* 0x000000000d0d7210 */ /* 0x080fe40007ffe00c */
[-C--:B------:R-:W-:Y:S01]  /*1680*/  IADD3 R11, R9, R0.reuse, R11 ;  /* 0x00000000090b7210 */ /* 0x080fe20007ffe00b */
[----:B------:R-:W0:Y:S01]  /*1690*/  LDGDEPBAR ;  /* 0x00000000000079af */ /* 0x000e220000000000 */
[----:B------:R-:W-:Y:S01]  /*16a0*/  IADD3 R10, R3, R0, R10 ;  /* 0x00000000030a7210 */ /* 0x000fe20007ffe00a */
[----:B------:R-:W-:Y:S01]  /*16b0*/  IMAD R3, R2, c[0x0][0x1f0], RZ ;  /* 0x00007c0002037a24 */ /* 0x000fe200078e02ff */
[----:B------:R-:W-:Y:S01]  /*16c0*/  SEL R0, R16, RZ, !P5 ;  /* 0x000000ff10007207 */ /* 0x000fe20006800000 */
[----:B------:R-:W-:Y:S01]  /*16d0*/  IMAD R2, R2, c[0x0][0x218], RZ ;  /* 0x0000860002027a24 */ /* 0x000fe200078e02ff */
[----:B------:R-:W-:Y:S01]  /*16e0*/  ISETP.NE.AND P0, PT, RZ, UR6, PT ;  /* 0x00000006ff007c0c */ /* 0x000fe2000bf05270 */
[----:B------:R-:W-:Y:S01]  /*16f0*/  IMAD.SHL.U32 R147, R13, 0x2, RZ ;  /* 0x000000020d937824 */ /* 0x000fe200078e00ff */
[----:B------:R-:W-:Y:S01]  /*1700*/  SHF.L.U64.HI R170, R170, R176, c[0x0][0x23c] ;  /* 0x00008f00aaaa7619 */ /* 0x000fe200000102b0 */
[----:B------:R-:W-:Y:S01]  /*1710*/  IMAD.WIDE.U32 R94, R0, c[0x0][0x1f0], R94 ;  /* 0x00007c00005e7a25 */ /* 0x000fe200078e005e */
[----:B------:R-:W-:-:S02]  /*1720*/  P2R R163, PR, RZ, 0x1 ;  /* 0x00000001ffa37803 */ /* 0x000fc40000000000 */
[----:B------:R-:W-:Y:S01]  /*1730*/  IADD3 R162, P1, R35, R97, RZ ;  /* 0x0000006123a27210 */ /* 0x000fe20007f3e0ff */
[C---:B------:R-:W-:Y:S01]  /*1740*/  IMAD R96, R0.reuse, c[0x0][0x1f4], R3 ;  /* 0x00007d0000607a24 */ /* 0x040fe200078e0203 */
[----:B------:R-:W-:Y:S01]  /*1750*/  SHF.R.S32.HI R9, RZ, 0x1f, R167 ;  /* 0x0000001fff097819 */ /* 0x000fe200000114a7 */
[----:B------:R-:W-:Y:S01]  /*1760*/  IMAD R112, R0, c[0x0][0x21c], R2 ;  /* 0x0000870000707a24 */ /* 0x000fe200078e0202 */
[----:B------:R-:W-:Y:S01]  /*1770*/  ISETP.GE.AND P5, PT, R32, c[0x0][0x1d4], PT ;  /* 0x0000750020007a0c */ /* 0x000fe20003fa6270 */
[----:B------:R-:W-:Y:S01]  /*1780*/  IMAD.WIDE.U32 R100, R0, c[0x0][0x218], R6 ;  /* 0x0000860000647a25 */ /* 0x000fe200078e0006 */
[----:B------:R-:W-:Y:S02]  /*1790*/  SHF.R.S32.HI R0, RZ, 0x1f, R166 ;  /* 0x0000001fff007819 */ /* 0x000fe400000114a6 */
[----:B------:R-:W-:Y:S01]  /*17a0*/  SHF.R.S32.HI R6, RZ, 0x1f, R169 ;  /* 0x0000001fff067819 */ /* 0x000fe200000114a9 */
[----:B------:R-:W-:Y:S01]  /*17b0*/  IMAD.MOV.U32 R3, RZ, RZ, c[0x0][0x290] ;  /* 0x0000a400ff037624 */ /* 0x000fe200078e00ff */
[----:B------:R-:W-:Y:S01]  /*17c0*/  SHF.R.S32.HI R7, RZ, 0x1f, R168 ;  /* 0x0000001fff077819 */ /* 0x000fe200000114a8 */
[C---:B------:R-:W-:Y:S01]  /*17d0*/  IMAD R2, R0.reuse, c[0x0][0x280], RZ ;  /* 0x0000a00000027a24 */ /* 0x040fe200078e02ff */
[----:B--2---:R-:W-:Y:S01]  /*17e0*/  MOV R4, c[0x0][0x280] ;  /* 0x0000a00000047a02 */ /* 0x004fe20000000f00 */
[----:B------:R-:W-:Y:S01]  /*17f0*/  IMAD R0, R0, c[0x0][0x290], RZ ;  /* 0x0000a40000007a24 */ /* 0x000fe200078e02ff */
[----:B------:R-:W-:Y:S01]  /*1800*/  IADD3 R31, R28, 0x20, RZ ;  /* 0x000000201c1f7810 */ /* 0x000fe20007ffe0ff */
[----:B------:R-:W-:Y:S01]  /*1810*/  IMAD.MOV.U32 R5, RZ, RZ, c[0x0][0x1e0] ;  /* 0x00007800ff057624 */ /* 0x000fe200078e00ff */
[C---:B------:R-:W-:Y:S01]  /*1820*/  SHF.L.U64.HI R175, R4.reuse, R176, c[0x0][0x284] ;  /* 0x0000a10004af7619 */ /* 0x040fe200000102b0 */
[C---:B------:R-:W-:Y:S01]  /*1830*/  IMAD.SHL.U32 R203, R4.reuse, 0x40, RZ ;  /* 0x0000004004cb7824 */ /* 0x040fe200078e00ff */
[C---:B------:R-:W-:Y:S01]  /*1840*/  SHF.L.U64.HI R193, R4.reuse, R194, c[0x0][0x284] ;  /* 0x0000a10004c17619 */ /* 0x040fe200000102c2 */
[C---:B------:R-:W-:Y:S01]  /*1850*/  IMAD.SHL.U32 R206, R4.reuse, 0x20, RZ ;  /* 0x0000002004ce7824 */ /* 0x040fe200078e00ff */
[C---:B------:R-:W-:Y:S01]  /*1860*/  SHF.L.U64.HI R177, R4.reuse, R178, c[0x0][0x284] ;  /* 0x0000a10004b17619 */ /* 0x040fe200000102b2 */
[C---:B------:R-:W-:Y:S01]  /*1870*/  IMAD.WIDE.U32 R198, R4.reuse, 0x60, RZ ;  /* 0x0000006004c67825 */ /* 0x040fe200078e00ff */
[----:B------:R-:W-:-:S02]  /*1880*/  SHF.L.U32 R205, R4, 0x7, RZ ;  /* 0x0000000704cd7819 */ /* 0x000fc400000006ff */
[----:B------:R-:W-:Y:S01]  /*1890*/  SHF.L.U64.HI R195, R5, R176, c[0x0][0x1e4] ;  /* 0x0000790005c37619 */ /* 0x000fe200000102b0 */
[C---:B------:R-:W-:Y:S01]  /*18a0*/  IMAD R4, R166.reuse, c[0x0][0x294], R0 ;  /* 0x0000a500a6047a24 */ /* 0x040fe200078e0200 */
[----:B------:R-:W-:Y:S01]  /*18b0*/  IADD3 R0, P0, R97, 0x20, RZ ;  /* 0x0000002061007810 */ /* 0x000fe20007f1e0ff */
[C---:B------:R-:W-:Y:S01]  /*18c0*/  IMAD.SHL.U32 R211, R5.reuse, 0x40, RZ ;  /* 0x0000004005d37824 */ /* 0x040fe200078e00ff */
[C---:B------:R-:W-:Y:S01]  /*18d0*/  SHF.L.U64.HI R192, R5.reuse, R194, c[0x0][0x1e4] ;  /* 0x0000790005c07619 */ /* 0x040fe200000102c2 */
[C---:B------:R-:W-:Y:S01]  /*18e0*/  IMAD.SHL.U32 R207, R5.reuse, 0x80, RZ ;  /* 0x0000008005cf7824 */ /* 0x040fe200078e00ff */
[C---:B------:R-:W-:Y:S01]  /*18f0*/  SHF.L.U64.HI R190, R5.reuse, R178, c[0x0][0x1e4] ;  /* 0x0000790005be7619 */ /* 0x040fe200000102b2 */
[C---:B------:R-:W-:Y:S01]  /*1900*/  IMAD.WIDE.U32 R172, R5.reuse, 0x60, RZ ;  /* 0x0000006005ac7825 */ /* 0x040fe200078e00ff */
[----:B------:R-:W-:Y:S02]  /*1910*/  SHF.L.U32 R210, R5, 0x5, RZ ;  /* 0x0000000505d27819 */ /* 0x000fe400000006ff */
[C---:B------:R-:W-:Y:S01]  /*1920*/  SHF.L.U64.HI R176, R3.reuse, R176, c[0x0][0x294] ;  /* 0x0000a50003b07619 */ /* 0x040fe200000102b0 */
[----:B------:R-:W-:Y:S01]  /*1930*/  IMAD R5, R166, c[0x0][0x284], R2 ;  /* 0x0000a100a6057a24 */ /* 0x000fe200078e0202 */
[----:B------:R-:W-:Y:S01]  /*1940*/  IADD3.X R2, RZ, R39, RZ, P0, !PT ;  /* 0x00000027ff027210 */ /* 0x000fe200007fe4ff */
[C---:B------:R-:W-:Y:S01]  /*1950*/  IMAD.SHL.U32 R204, R3.reuse, 0x40, RZ ;  /* 0x0000004003cc7824 */ /* 0x040fe200078e00ff */
[C---:B------:R-:W-:Y:S01]  /*1960*/  SHF.L.U64.HI R194, R3.reuse, R194, c[0x0][0x294] ;  /* 0x0000a50003c27619 */ /* 0x040fe200000102c2 */
[C---:B------:R-:W-:Y:S01]  /*1970*/  IMAD.SHL.U32 R201, R3.reuse, 0x80, RZ ;  /* 0x0000008003c97824 */ /* 0x040fe200078e00ff */
[C---:B------:R-:W-:Y:S01]  /*1980*/  SHF.L.U64.HI R178, R3.reuse, R178, c[0x0][0x294] ;  /* 0x0000a50003b27619 */ /* 0x040fe200000102b2 */
[C---:B------:R-:W-:Y:S01]  /*1990*/  IMAD.SHL.U32 R202, R3.reuse, 0x20, RZ ;  /* 0x0000002003ca7824 */ /* 0x040fe200078e00ff */
[----:B------:R-:W-:Y:S01]  /*19a0*/  IADD3 R143, P0, R32, R180, RZ ;  /* 0x000000b4208f7210 */ /* 0x000fe20007f1e0ff */
[----:B------:R-:W-:Y:S01]  /*19b0*/  IMAD.WIDE.U32 R196, R3, 0x60, RZ ;  /* 0x0000006003c47825 */ /* 0x000fe200078e00ff */
[----:B------:R-:W-:-:S02]  /*19c0*/  IADD3 R129, R199, UR5, RZ ;  /* 0x00000005c7817c10 */ /* 0x000fc4000fffe0ff */
[----:B------:R-:W-:Y:S01]  /*19d0*/  IADD3 R123, R5, R107, RZ ;  /* 0x0000006b057b7210 */ /* 0x000fe20007ffe0ff */
[----:B------:R-:W-:Y:S01]  /*19e0*/  IMAD R3, R39, c[0x0][0x1e0], RZ ;  /* 0x0000780027037a24 */ /* 0x000fe200078e02ff */
[----:B------:R-:W-:Y:S01]  /*19f0*/  IADD3 R130, R197, UR4, RZ ;  /* 0x00000004c5827c10 */ /* 0x000fe2000fffe0ff */
[----:B------:R-:W-:Y:S01]  /*1a00*/  IMAD R2, R2, c[0x0][0x1e0], RZ ;  /* 0x0000780002027a24 */ /* 0x000fe200078e02ff */
[----:B------:R-:W-:Y:S01]  /*1a10*/  SHF.R.S32.HI R121, RZ, 0x1f, R98 ;  /* 0x0000001fff797819 */ /* 0x000fe20000011462 */
[----:B------:R-:W-:Y:S01]  /*1a20*/  IMAD.WIDE.U32 R134, R0, c[0x0][0x1e0], RZ ;  /* 0x0000780000867a25 */ /* 0x000fe200078e00ff */
[----:B------:R-:W-:-:S03]  /*1a30*/  SHF.L.U32 R149, R19, 0x1, RZ ;  /* 0x0000000113957819 */ /* 0x000fc600000006ff */
[----:B------:R-:W-:Y:S02]  /*1a40*/  IMAD R3, R97, c[0x0][0x1e4], R3 ;  /* 0x0000790061037a24 */ /* 0x000fe400078e0203 */
[----:B------:R-:W-:Y:S02]  /*1a50*/  IMAD R8, R0, c[0x0][0x1e4], R2 ;  /* 0x0000790000087a24 */ /* 0x000fe400078e0202 */
[----:B------:R-:W-:Y:S01]  /*1a60*/  IMAD.X R161, R37, 0x1, R39, P1 ;  /* 0x0000000125a17824 */ /* 0x000fe200008e0627 */
[----:B------:R-:W-:Y:S01]  /*1a70*/  IADD3 R144, P1, R210, R134, RZ ;  /* 0x00000086d2907210 */ /* 0x000fe20007f3e0ff */
[----:B------:R-:W-:Y:S02]  /*1a80*/  IMAD.IADD R142, R181, 0x1, R3 ;  /* 0x00000001b58e7824 */ /* 0x000fe400078e0203 */
[----:B------:R-:W-:Y:S02]  /*1a90*/  IMAD.IADD R141, R135, 0x1, R8 ;  /* 0x00000001878d7824 */ /* 0x000fe400078e0208 */
[----:B------:R-:W-:Y:S01]  /*1aa0*/  IMAD.IADD R96, R95, 0x1, R96 ;  /* 0x000000015f607824 */ /* 0x000fe200078e0260 */
[----:B------:R-:W-:Y:S01]  /*1ab0*/  IADD3.X R139, R33, R142, RZ, P0, !PT ;  /* 0x0000008e218b7210 */ /* 0x000fe200007fe4ff */
[----:B------:R-:W-:Y:S01]  /*1ac0*/  IMAD.X R140, R190, 0x1, R141, P1 ;  /* 0x00000001be8c7824 */ /* 0x000fe200008e068d */
[----:B------:R-:W-:Y:S01]  /*1ad0*/  IADD3 R160, P0, R210, R144, RZ ;  /* 0x00000090d2a07210 */ /* 0x000fe20007f1e0ff */
[----:B------:R-:W-:-:S02]  /*1ae0*/  IMAD R2, R6, c[0x0][0x1e0], RZ ;  /* 0x0000780006027a24 */ /* 0x000fc400078e02ff */
[----:B------:R-:W-:Y:S01]  /*1af0*/  IMAD R0, R7, c[0x0][0x1e0], RZ ;  /* 0x0000780007007a24 */ /* 0x000fe200078e02ff */
[----:B------:R-:W-:Y:S01]  /*1b00*/  IADD3.X R156, R190, R140, RZ, P0, !PT ;  /* 0x0000008cbe9c7210 */ /* 0x000fe200007fe4ff */
[----:B------:R-:W-:Y:S01]  /*1b10*/  IMAD R6, R9, c[0x0][0x1e0], RZ ;  /* 0x0000780009067a24 */ /* 0x000fe200078e02ff */
[----:B------:R-:W-:Y:S01]  /*1b20*/  IADD3 R115, P0, R143, R94, RZ ;  /* 0x0000005e8f737210 */ /* 0x000fe20007f1e0ff */
[----:B------:R-:W-:Y:S02]  /*1b30*/  IMAD R7, R169, c[0x0][0x1e4], R2 ;  /* 0x00007900a9077a24 */ /* 0x000fe400078e0202 */
[----:B------:R-:W-:Y:S02]  /*1b40*/  IMAD R2, R168, c[0x0][0x1e4], R0 ;  /* 0x00007900a8027a24 */ /* 0x000fe400078e0200 */
[----:B------:R-:W-:Y:S01]  /*1b50*/  IMAD.X R114, R139, 0x1, R96, P0 ;  /* 0x000000018b727824 */ /* 0x000fe200000e0660 */
[----:B------:R-:W-:Y:S01]  /*1b60*/  IADD3 R125, P0, R94, 0x40, RZ ;  /* 0x000000405e7d7810 */ /* 0x000fe20007f1e0ff */
[----:B------:R-:W-:-:S02]  /*1b70*/  IMAD R0, R167, c[0x0][0x1e4], R6 ;  /* 0x00007900a7007a24 */ /* 0x000fc400078e0206 */
[----:B------:R-:W-:Y:S02]  /*1b80*/  IMAD.IADD R191, R173, 0x1, R191 ;  /* 0x00000001adbf7824 */ /* 0x000fe400078e02bf */
[----:B------:R-:W-:Y:S01]  /*1b90*/  IMAD.X R117, RZ, RZ, R96, P0 ;  /* 0x000000ffff757224 */ /* 0x000fe200000e0660 */
[----:B------:R-:W-:Y:S01]  /*1ba0*/  IADD3 R119, P0, R115, 0x40, RZ ;  /* 0x0000004073777810 */ /* 0x000fe20007f1e0ff */
[----:B------:R-:W-:Y:S02]  /*1bb0*/  IMAD.IADD R159, R189, 0x1, R7 ;  /* 0x00000001bd9f7824 */ /* 0x000fe400078e0207 */
[----:B------:R-:W-:Y:S01]  /*1bc0*/  IMAD.IADD R157, R187, 0x1, R2 ;  /* 0x00000001bb9d7824 */ /* 0x000fe200078e0202 */
[----:B------:R-:W-:Y:S01]  /*1bd0*/  IADD3.X R118, RZ, R114, RZ, P0, !PT ;  /* 0x00000072ff767210 */ /* 0x000fe200007fe4ff */
[----:B------:R-:W-:Y:S02]  /*1be0*/  IMAD.IADD R155, R185, 0x1, R0 ;  /* 0x00000001b99b7824 */ /* 0x000fe400078e0200 */
[----:B------:R-:W-:-:S02]  /*1bf0*/  IMAD.IADD R126, R111, 0x1, R5 ;  /* 0x000000016f7e7824 */ /* 0x000fc400078e0205 */
[----:B------:R-:W-:Y:S02]  /*1c00*/  IMAD.IADD R124, R109, 0x1, R4 ;  /* 0x000000016d7c7824 */ /* 0x000fe400078e0204 */
[----:B------:R-:W-:Y:S02]  /*1c10*/  IMAD.IADD R120, R4, 0x1, R105 ;  /* 0x0000000104787824 */ /* 0x000fe400078e0269 */
[----:B------:R-:W-:Y:S02]  /*1c20*/  IMAD.IADD R112, R101, 0x1, R112 ;  /* 0x0000000165707824 */ /* 0x000fe400078e0270 */
[----:B------:R-:W-:Y:S02]  /*1c30*/  IMAD.SHL.U32 R146, R11, 0x2, RZ ;  /* 0x000000020b927824 */ /* 0x000fe400078e00ff */
[----:B------:R-:W-:Y:S01]  /*1c40*/  IMAD.SHL.U32 R145, R10, 0x2, RZ ;  /* 0x000000020a917824 */ /* 0x000fe200078e00ff */
[----:B-1----:R-:W-:Y:S06]  /*1c50*/  BAR.SYNC.DEFER_BLOCKING 0x0 ;  /* 0x0000000000007b1d */ /* 0x002fec0000010000 */
.L_x_102:
[-C--:B------:R-:W-:Y:S01]  /*1c60*/  IMAD R0, R192, R92.reuse, RZ ;  /* 0x0000005cc0007224 */ /* 0x080fe200078e02ff */
[----:B------:R-:W-:Y:S04]  /*1c70*/  DEPBAR.LE SB0, 0x0 ;  /* 0x000080000000791a */ /* 0x000fe80000000000 */
[----:B------:R-:W-:Y:S01]  /*1c80*/  BAR.SYNC.DEFER_BLOCKING 0x0 ;  /* 0x0000000000007b1d */ /* 0x000fe20000010000 */
[----:B------:R-:W-:Y:S01]  /*1c90*/  ISETP.GE.AND P0, PT, R214, 0x1, PT ;  /* 0x00000001d600780c */ /* 0x000fe20003f06270 */
[----:B------:R-:W-:Y:S01]  /*1ca0*/  IMAD.WIDE.U32 R86, R207, R92, RZ ;  /* 0x0000005ccf567225 */ /* 0x000fe200078e00ff */
[----:B------:R-:W-:Y:S05]  /*1cb0*/  SHF.R.S32.HI R99, RZ, 0x1f, R92 ;  /* 0x0000001fff637819 */ /* 0x000fea000001145c */
[----:B------:R-:W-:Y:S05]  /*1cc0*/  IMAD R0, R99, R207, R0 ;  /* 0x000000cf63007224 */ /* 0x000fea00078e0200 */
[----:B------:R-:W-:Y:S01]  /*1cd0*/  IADD3 R90, R87, R0, RZ ;  /* 0x00000000575a7210 */ /* 0x000fe20007ffe0ff */
[----:B------:R-:W-:Y:S01]  /*1ce0*/  BSSY B2, `(.L_x_56) ;  /* 0x0000524000027945 */ /* 0x000fe20003800000 */
[----:B--2---:R-:W-:-:S05]  /*1cf0*/  @!P0 BRA `(.L_x_57) ;  /* 0x00004d4000008947 */ /* 0x004fca0003800000 */
[-C--:B------:R-:W-:Y:S01]  /*1d00*/  IMAD R2, R193, R92.reuse, RZ ;  /* 0x0000005cc1027224 */ /* 0x080fe200078e02ff */
[----:B------:R-:W-:Y:S01]  /*1d10*/  ISETP.NE.AND P0, PT, R163, RZ, PT ;  /* 0x000000ffa300720c */ /* 0x000fe20003f05270 */
[-C--:B------:R-:W-:Y:S02]  /*1d20*/  IMAD R0, R194, R92.reuse, RZ ;  /* 0x0000005cc2007224 */ /* 0x080fe400078e02ff */
[----:B------:R-:W-:Y:S02]  /*1d30*/  IMAD R3, R92, -0x80, R127 ;  /* 0xffffff805c037824 */ /* 0x000fe400078e027f */
[-C--:B------:R-:W-:Y:S03]  /*1d40*/  IMAD.WIDE.U32 R36, R205, R92.reuse, RZ ;  /* 0x0000005ccd247225 */ /* 0x080fe600078e00ff */
[----:B------:R-:W-:Y:S01]  /*1d50*/  IMNMX R76, R3, 0x80, PT ;  /* 0x00000080034c7817 */ /* 0x000fe20003800200 */
[----:B------:R-:W-:Y:S04]  /*1d60*/  IMAD.WIDE.U32 R72, R201, R92, RZ ;  /* 0x0000005cc9487225 */ /* 0x000fe800078e00ff */
[C---:B------:R-:W-:Y:S02]  /*1d70*/  IMAD R2, R99.reuse, R205, R2 ;  /* 0x000000cd63027224 */ /* 0x040fe400078e0202 */
[----:B------:R-:W-:Y:S03]  /*1d80*/  IMAD R0, R99, R201, R0 ;  /* 0x000000c963007224 */ /* 0x000fe600078e0200 */
[----:B------:R-:W-:Y:S02]  /*1d90*/  IADD3 R41, R37, R2, RZ ;  /* 0x0000000225297210 */ /* 0x000fe40007ffe0ff */
[----:B------:R-:W-:Y:S01]  /*1da0*/  IADD3 R43, R73, R0, RZ ;  /* 0x00000000492b7210 */ /* 0x000fe20007ffe0ff */
[----:B------:R-:W-:-:S05]  /*1db0*/  @!P0 BRA `(.L_x_58) ;  /* 0x000028b000008947 */ /* 0x000fca0003800000 */
[----:B------:R-:W-:Y:S01]  /*1dc0*/  ISETP.GE.AND P2, PT, R97, R76, PT ;  /* 0x0000004c6100720c */ /* 0x000fe20003f46270 */
[----:B------:R-:W-:Y:S01]  /*1dd0*/  BSSY B0, `(.L_x_59) ;  /* 0x000001b000007945 */ /* 0x000fe20003800000 */
[----:B------:R-:W-:Y:S01]  /*1de0*/  CS2R R48, SRZ ;  /* 0x0000000000307805 */ /* 0x000fe2000001ff00 */
[----:B------:R-:W-:Y:S01]  /*1df0*/  CS2R R44, SRZ ;  /* 0x00000000002c7805 */ /* 0x000fe2000001ff00 */
[----:B------:R-:W-:Y:S01]  /*1e00*/  CS2R R38, SRZ ;  /* 0x0000000000267805 */ /* 0x000fe2000001ff00 */
[----:B------:R-:W-:Y:S01]  /*1e10*/  CS2R R12, SRZ ;  /* 0x00000000000c7805 */ /* 0x000fe2000001ff00 */
[----:B------:R-:W-:Y:S07]  /*1e20*/  CS2R R2, SRZ ;  /* 0x0000000000027805 */ /* 0x000fee000001ff00 */
[----:B------:R-:W-:-:S05]  /*1e30*/  @P2 BRA `(.L_x_60) ;  /* 0x0000014000002947 */ /* 0x000fca0003800000 */
[----:B------:R-:W-:Y:S01]  /*1e40*/  IADD3 R0, P0, R110, R36, RZ ;  /* 0x000000246e007210 */ /* 0x000fe20007f1e0ff */
[----:B------:R-:W-:Y:S01]  /*1e50*/  CS2R R38, SRZ ;  /* 0x0000000000267805 */ /* 0x000fe2000001ff00 */
[----:B------:R-:W-:Y:S01]  /*1e60*/  CS2R R44, SRZ ;  /* 0x00000000002c7805 */ /* 0x000fe2000001ff00 */
[----:B------:R-:W-:Y:S02]  /*1e70*/  CS2R R12, SRZ ;  /* 0x00000000000c7805 */ /* 0x000fe4000001ff00 */
[----:B------:R-:W-:Y:S01]  /*1e80*/  IMAD.X R3, R41, 0x1, R126, P0 ;  /* 0x0000000129037824 */ /* 0x000fe200000e067e */
[----:B------:R-:W-:Y:S05]  /*1e90*/  IADD3 R2, P0, R108, R72, RZ ;  /* 0x000000486c027210 */ /* 0x000fea0007f1e0ff */
[----:B------:R-:W-:Y:S01]  /*1ea0*/  IMAD.X R5, R43, 0x1, R124, P0 ;  /* 0x000000012b057824 */ /* 0x000fe200000e067c */
[C---:B------:R-:W-:Y:S04]  /*1eb0*/  LEA R6, P0, R0.reuse, c[0x0][0x270], 0x1 ;  /* 0x00009c0000067a11 */ /* 0x040fe800078008ff */
[----:B------:R-:W-:Y:S02]  /*1ec0*/  LEA.HI.X R7, R0, c[0x0][0x274], R3, 0x1, P0 ;  /* 0x00009d0000077a11 */ /* 0x000fe400000f0c03 */
[C---:B------:R-:W-:Y:S04]  /*1ed0*/  LEA R4, P0, R2.reuse, c[0x0][0x288], 0x1 ;  /* 0x0000a20002047a11 */ /* 0x040fe800078008ff */
[----:B------:R-:W-:Y:S02]  /*1ee0*/  LEA.HI.X R5, R2, c[0x0][0x28c], R5, 0x1, P0 ;  /* 0x0000a30002057a11 */ /* 0x000fe400000f0c05 */
[----:B------:R-:W-:Y:S01]  /*1ef0*/  ISETP.GE.AND P0, PT, R28, c[0x0][0x27c], PT ;  /* 0x00009f001c007a0c */ /* 0x000fe20003f06270 */
[----:B------:R-:W-:Y:S11]  /*1f00*/  CS2R R2, SRZ ;  /* 0x0000000000027805 */ /* 0x000ff6000001ff00 */
[----:B------:R-:W-:Y:S01]  /*1f10*/  @!UPT UIADD3 URZ, URZ, URZ, URZ ;  /* 0x0000003f3f3ff290 */ /* 0x000fe2000fffe03f */
[----:B------:R1:W5:Y:S04]  /*1f20*/  @!P0 LDG.E.64 R38, [R6.64] ;  /* 0x0000000806268981 */ /* 0x000368000c1e1b00 */
[----:B------:R1:W5:Y:S01]  /*1f30*/  @!P0 LDG.E.64 R2, [R4.64] ;  /* 0x0000000804028981 */ /* 0x000362000c1e1b00 */
[----:B------:R-:W-:Y:S11]  /*1f40*/  ISETP.GE.AND P0, PT, R31, c[0x0][0x27c], PT ;  /* 0x00009f001f007a0c */ /* 0x000ff60003f06270 */
[----:B------:R-:W-:Y:S02]  /*1f50*/  @!UPT UIADD3 URZ, URZ, URZ, URZ ;  /* 0x0000003f3f3ff290 */ /* 0x000fe4000fffe03f */
[----:B------:R1:W5:Y:S04]  /*1f60*/  @!P0 LDG.E.64 R44, [R6.64+0x40] ;  /* 0x00004008062c8981 */ /* 0x000368000c1e1b00 */
[----:B------:R1:W5:Y:S02]  /*1f70*/  @!P0 LDG.E.64 R12, [R4.64+0x40] ;  /* 0x00004008040c8981 */ /* 0x000364000c1e1b00 */
.L_x_60:
[----:B------:R-:W-:Y:S05]  /*1f80*/  BSYNC B0 ;  /* 0x0000000000007941 */ /* 0x000fea0003800000 */
.L_x_59:
[----:B------:R-:W-:Y:S01]  /*1f90*/  ISETP.GE.AND P3, PT, R169, R76, PT ;  /* 0x0000004ca900720c */ /* 0x000fe20003f66270 */
[----:B-----5:R-:W-:Y:S01]  /*1fa0*/  IMAD.MOV.U32 R0, RZ, RZ, R44 ;  /* 0x000000ffff007224 */ /* 0x020fe200078e002c */
[----:B------:R-:W-:Y:S01]  /*1fb0*/  BSSY B0, `(.L_x_61) ;  /* 0x0000026000007945 */ /* 0x000fe20003800000 */
[----:B-1----:R-:W-:Y:S01]  /*1fc0*/  IMAD.MOV.U32 R6, RZ, RZ, R45 ;  /* 0x000000ffff067224 */ /* 0x002fe200078e002d */
[----:B------:R-:W-:Y:S01]  /*1fd0*/  CS2R R46, SRZ ;  /* 0x00000000002e7805 */ /* 0x000fe2000001ff00 */
[----:B------:R-:W-:Y:S01]  /*1fe0*/  IMAD.MOV.U32 R5, RZ, RZ, R38 ;  /* 0x000000ffff057224 */ /* 0x000fe200078e0026 */
[----:B------:R-:W-:Y:S01]  /*1ff0*/  CS2R R16, SRZ ;  /* 0x0000000000107805 */ /* 0x000fe2000001ff00 */
[----:B------:R-:W-:Y:S01]  /*2000*/  IMAD.MOV.U32 R4, RZ, RZ, R39 ;  /* 0x000000ffff047224 */ /* 0x000fe200078e0027 */
[----:B------:R-:W-:Y:S01]  /*2010*/  PRMT R58, R0, 0x5410, R6 ;  /* 0x00005410003a7816 */ /* 0x000fe20000000006 */
[----:B------:R-:W-:Y:S01]  /*2020*/  CS2R R14, SRZ ;  /* 0x00000000000e7805 */ /* 0x000fe2000001ff00 */
[----:B------:R-:W-:Y:S02]  /*2030*/  MOV R0, R12 ;  /* 0x0000000c00007202 */ /* 0x000fe40000000f00 */
[----:B------:R-:W-:Y:S01]  /*2040*/  PRMT R40, R5, 0x7610, R40 ;  /* 0x0000761005287816 */ /* 0x000fe20000000028 */
[----:B------:R-:W-:Y:S01]  /*2050*/  IMAD.MOV.U32 R5, RZ, RZ, R13 ;  /* 0x000000ffff057224 */ /* 0x000fe200078e000d */
[----:B------:R-:W-:Y:S01]  /*2060*/  PRMT R42, R4, 0x7610, R42 ;  /* 0x00007610042a7816 */ /* 0x000fe2000000002a */
[----:B------:R-:W-:Y:S01]  /*2070*/  IMAD.MOV.U32 R4, RZ, RZ, R2 ;  /* 0x000000ffff047224 */ /* 0x000fe200078e0002 */
[----:B------:R-:W-:Y:S02]  /*2080*/  PRMT R26, R0, 0x7610, R26 ;  /* 0x00007610001a7816 */ /* 0x000fe4000000001a */
[----:B------:R-:W-:Y:S02]  /*2090*/  MOV R0, R3 ;  /* 0x0000000300007202 */ /* 0x000fe40000000f00 */
[----:B------:R-:W-:Y:S02]  /*20a0*/  PRMT R26, R26, 0x5410, R5 ;  /* 0x000054101a1a7816 */ /* 0x000fe40000000005 */
[----:B------:R-:W-:Y:S01]  /*20b0*/  PRMT R7, R4, 0x5410, R0 ;  /* 0x0000541004077816 */ /* 0x000fe20000000000 */
[----:B------:R-:W-:-:S05]  /*20c0*/  @P3 BRA `(.L_x_62) ;  /* 0x0000014000003947 */ /* 0x000fca0003800000 */
[----:B------:R-:W-:Y:S01]  /*20d0*/  IADD3 R0, P1, P0, R110, R36, R206 ;  /* 0x000000246e007210 */ /* 0x000fe2000783e0ce */
[----:B------:R-:W-:Y:S01]  /*20e0*/  CS2R R46, SRZ ;  /* 0x00000000002e7805 */ /* 0x000fe2000001ff00 */
[----:B------:R-:W-:Y:S01]  /*20f0*/  CS2R R14, SRZ ;  /* 0x00000000000e7805 */ /* 0x000fe2000001ff00 */
[----:B------:R-:W-:Y:S01]  /*2100*/  CS2R R48, SRZ ;  /* 0x0000000000307805 */ /* 0x000fe2000001ff00 */
[----:B------:R-:W-:Y:S01]  /*2110*/  IADD3.X R4, R126, R41, R177, P1, P0 ;  /* 0x000000297e047210 */ /* 0x000fe20000fe04b1 */
[----:B------:R-:W-:Y:S01]  /*2120*/  CS2R R16, SRZ ;  /* 0x0000000000107805 */ /* 0x000fe2000001ff00 */
[----:B------:R-:W-:Y:S04]  /*2130*/  IADD3 R5, P1, P0, R108, R72, R202 ;  /* 0x000000486c057210 */ /* 0x000fe8000783e0ca */
[----:B------:R-:W-:Y:S02]  /*2140*/  IADD3.X R6, R124, R43, R178, P1, P0 ;  /* 0x0000002b7c067210 */ /* 0x000fe40000fe04b2 */
[C---:B------:R-:W-:Y:S04]  /*2150*/  LEA R8, P0, R0.reuse, c[0x0][0x270], 0x1 ;  /* 0x00009c0000087a11 */ /* 0x040fe800078008ff */
[----:B------:R-:W-:Y:S02]  /*2160*/  LEA.HI.X R9, R0, c[0x0][0x274], R4, 0x1, P0 ;  /* 0x00009d0000097a11 */ /* 0x000fe400000f0c04 */
[C---:B------:R-:W-:Y:S04]  /*2170*/  LEA R4, P0, R5.reuse, c[0x0][0x288], 0x1 ;  /* 0x0000a20005047a11 */ /* 0x040fe800078008ff */
[----:B------:R-:W-:Y:S02]  /*2180*/  LEA.HI.X R5, R5, c[0x0][0x28c], R6, 0x1, P0 ;  /* 0x0000a30005057a11 */ /* 0x000fe400000f0c06 */
[----:B------:R-:W-:Y:S11]  /*2190*/  ISETP.GE.AND P0, PT, R28, c[0x0][0x27c], PT ;  /* 0x00009f001c007a0c */ /* 0x000ff60003f06270 */
[----:B------:R-:W-:Y:S02]  /*21a0*/  @!UPT UIADD3 URZ, URZ, URZ, URZ ;  /* 0x0000003f3f3ff290 */ /* 0x000fe4000fffe03f */
[----:B------:R1:W5:Y:S04]  /*21b0*/  @!P0 LDG.E.64 R46, [R8.64] ;  /* 0x00000008082e8981 */ /* 0x000368000c1e1b00 */
[----:B------:R1:W5:Y:S01]  /*21c0*/  @!P0 LDG.E.64 R14, [R4.64] ;  /* 0x00000008040e8981 */ /* 0x000362000c1e1b00 */
[----:B------:R-:W-:Y:S11]  /*21d0*/  ISETP.GE.AND P0, PT, R31, c[0x0][0x27c], PT ;  /* 0x00009f001f007a0c */ /* 0x000ff60003f06270 */
[----:B------:R-:W-:Y:S02]  /*21e0*/  @!UPT UIADD3 URZ, URZ, URZ, URZ ;  /* 0x0000003f3f3ff290 */ /* 0x000fe4000fffe03f */
[----:B------:R1:W5:Y:S04]  /*21f0*/  @!P0 LDG.E.64 R48, [R8.64+0x40] ;  /* 0x0000400808308981 */ /* 0x000368000c1e1b00 */
[----:B------:R1:W5:Y:S02]  /*2200*/  @!P0 LDG.E.64 R16, [R4.64+0x40] ;  /* 0x0000400804108981 */ /* 0x000364000c1e1b00 */
.L_x_62:
[----:B------:R-:W-:Y:S05]  /*2210*/  BSYNC B0 ;  /* 0x0000000000007941 */ /* 0x000fea0003800000 */
.L_x_61:
[----:B------:R-:W-:Y:S01]  /*2220*/  ISETP.GE.AND P6, PT, R168, R76, PT ;  /* 0x0000004ca800720c */ /* 0x000fe20003fc6270 */
[----:B-----5:R-:W-:Y:S01]  /*2230*/  IMAD.MOV.U32 R6, RZ, RZ, R48 ;  /* 0x000000ffff067224 */ /* 0x020fe200078e0030 */
[----:B-1----:R-:W-:Y:S01]  /*2240*/  MOV R4, R46 ;  /* 0x0000002e00047202 */ /* 0x002fe20000000f00 */
[----:B------:R-:W-:Y:S01]  /*2250*/  IMAD.MOV.U32 R5, RZ, RZ, R49 ;  /* 0x000000ffff057224 */ /* 0x000fe200078e0031 */
[----:B------:R-:W-:Y:S01]  /*2260*/  BSSY B0, `(.L_x_63) ;  /* 0x0000024000007945 */ /* 0x000fe20003800000 */
[----:B------:R-:W-:Y:S01]  /*2270*/  IMAD.MOV.U32 R0, RZ, RZ, R47 ;  /* 0x000000ffff007224 */ /* 0x000fe200078e002f */
[----:B------:R-:W-:Y:S01]  /*2280*/  CS2R R56, SRZ ;  /* 0x0000000000387805 */ /* 0x000fe2000001ff00 */
[----:B------:R-:W-:Y:S01]  /*2290*/  CS2R R52, SRZ ;  /* 0x0000000000347805 */ /* 0x000fe2000001ff00 */
[----:B------:R-:W-:Y:S01]  /*22a0*/  PRMT R60, R6, 0x5410, R5 ;  /* 0x00005410063c7816 */ /* 0x000fe20000000005 */
[----:B------:R-:W-:Y:S01]  /*22b0*/  IMAD.MOV.U32 R6, RZ, RZ, R16 ;  /* 0x000000ffff067224 */ /* 0x000fe200078e0010 */
[----:B------:R-:W-:Y:S01]  /*22c0*/  PRMT R59, R4, 0x5410, R0 ;  /* 0x00005410043b7816 */ /* 0x000fe20000000000 */
[----:B------:R-:W-:Y:S01]  /*22d0*/  IMAD.MOV.U32 R4, RZ, RZ, R14 ;  /* 0x000000ffff047224 */ /* 0x000fe200078e000e */
[----:B------:R-:W-:Y:S01]  /*22e0*/  MOV R5, R17 ;  /* 0x0000001100057202 */ /* 0x000fe20000000f00 */
[----:B------:R-:W-:Y:S01]  /*22f0*/  CS2R R50, SRZ ;  /* 0x0000000000327805 */ /* 0x000fe2000001ff00 */
[----:B------:R-:W-:Y:S01]  /*2300*/  MOV R0, R15 ;  /* 0x0000000f00007202 */ /* 0x000fe20000000f00 */
[----:B------:R-:W-:Y:S01]  /*2310*/  CS2R R20, SRZ ;  /* 0x0000000000147805 */ /* 0x000fe2000001ff00 */
[----:B------:R-:W-:Y:S01]  /*2320*/  PRMT R30, R6, 0x5410, R5 ;  /* 0x00005410061e7816 */ /* 0x000fe20000000005 */
[----:B------:R-:W-:Y:S01]  /*2330*/  CS2R R18, SRZ ;  /* 0x0000000000127805 */ /* 0x000fe2000001ff00 */
        /* <DEDUP_REMOVED lines=22> */
.L_x_64:
[----:B------:R-:W-:Y:S05]  /*24a0*/  BSYNC B0 ;  /* 0x0000000000007941 */ /* 0x000fea0003800000 */
.L_x_63:
        /* <DEDUP_REMOVED lines=38> */
.L_x_66:
[----:B------:R-:W-:Y:S05]  /*2710*/  BSYNC B0 ;  /* 0x0000000000007941 */ /* 0x000fea0003800000 */
.L_x_65:
[----:B-1---5:R-:W-:Y:S01]  /*2720*/  MOV R4, R54 ;  /* 0x0000003600047202 */ /* 0x022fe20000000f00 */
[----:B------:R-:W-:Y:S01]  /*2730*/  IMAD.MOV.U32 R6, RZ, RZ, R56 ;  /* 0x000000ffff067224 */ /* 0x000fe200078e0038 */
[----:B------:R-:W-:Y:S01]  /*2740*/  BSSY B1, `(.L_x_67) ;  /* 0x0000084000017945 */ /* 0x000fe20003800000 */
[----:B------:R-:W-:Y:S02]  /*2750*/  IMAD.MOV.U32 R5, RZ, RZ, R57 ;  /* 0x000000ffff057224 */ /* 0x000fe400078e0039 */
[----:B------:R-:W-:Y:S03]  /*2760*/  IMAD.MOV.U32 R0, RZ, RZ, R55 ;  /* 0x000000ffff007224 */ /* 0x000fe600078e0037 */
[----:B------:R-:W-:Y:S01]  /*2770*/  PRMT R64, R6, 0x5410, R5 ;  /* 0x0000541006407816 */ /* 0x000fe20000000005 */
[----:B------:R-:W-:Y:S01]  /*2780*/  IMAD.MOV.U32 R6, RZ, RZ, R24 ;  /* 0x000000ffff067224 */ /* 0x000fe200078e0018 */
[----:B------:R-:W-:Y:S01]  /*2790*/  PRMT R63, R4, 0x5410, R0 ;  /* 0x00005410043f7816 */ /* 0x000fe20000000000 */
[----:B------:R-:W-:Y:S01]  /*27a0*/  IMAD.MOV.U32 R4, RZ, RZ, R22 ;  /* 0x000000ffff047224 */ /* 0x000fe200078e0016 */
[----:B------:R-:W-:Y:S02]  /*27b0*/  MOV R5, R25 ;  /* 0x0000001900057202 */ /* 0x000fe40000000f00 */
[----:B------:R-:W-:Y:S02]  /*27c0*/  MOV R0, R23 ;  /* 0x0000001700007202 */ /* 0x000fe40000000f00 */
[----:B------:R-:W-:Y:S02]  /*27d0*/  PRMT R37, R6, 0x5410, R5 ;  /* 0x0000541006257816 */ /* 0x000fe40000000005 */
[----:B------:R-:W-:Y:S01]  /*27e0*/  PRMT R36, R4, 0x5410, R0 ;  /* 0x0000541004247816 */ /* 0x000fe20000000000 */
[----:B------:R-:W-:-:S05]  /*27f0*/  @P2 BRA `(.L_x_68) ;  /* 0x0000078000002947 */ /* 0x000fca0003800000 */
[----:B------:R-:W-:Y:S01]  /*2800*/  IADD3 R65, P0, R143, R86, RZ ;  /* 0x000000568f417210 */ /* 0x000fe20007f1e0ff */
[----:B------:R-:W-:Y:S03]  /*2810*/  BSSY B0, `(.L_x_69) ;  /* 0x000003b000007945 */ /* 0x000fe60003800000 */
[----:B------:R-:W-:Y:S01]  /*2820*/  IADD3.X R68, R90, R139, RZ, P0, !PT ;  /* 0x0000008b5a447210 */ /* 0x000fe200007fe4ff */
[----:B------:R-:W-:-:S05]  /*2830*/  @P5 BRA `(.L_x_70) ;  /* 0x0000038000005947 */ /* 0x000fca0003800000 */
[----:B------:R-:W-:Y:S01]  /*2840*/  IADD3 R0, P0, R65, R94, RZ ;  /* 0x0000005e41007210 */ /* 0x000fe20007f1e0ff */
[----:B------:R-:W1:Y:S03]  /*2850*/  LDS.128 R8, [R75+0x8100] ;  /* 0x008100004b087984 */ /* 0x000e660000000c00 */
[----:B------:R-:W-:Y:S02]  /*2860*/  IADD3.X R4, R68, R96, RZ, P0, !PT ;  /* 0x0000006044047210 */ /* 0x000fe400007fe4ff */
[C---:B------:R-:W-:Y:S04]  /*2870*/  LEA R66, P0, R0.reuse, c[0x0][0x1c8], 0x1 ;  /* 0x0000720000427a11 */ /* 0x040fe800078008ff */
[----:B------:R-:W-:Y:S02]  /*2880*/  LEA.HI.X R67, R0, c[0x0][0x1cc], R4, 0x1, P0 ;  /* 0x0000730000437a11 */ /* 0x000fe400000f0c04 */
[----:B------:R-:W-:Y:S11]  /*2890*/  ISETP.GE.AND P0, PT, R28, c[0x0][0x27c], PT ;  /* 0x00009f001c007a0c */ /* 0x000ff60003f06270 */
[----:B------:R-:W-:Y:S02]  /*28a0*/  @!UPT UIADD3 URZ, URZ, URZ, URZ ;  /* 0x0000003f3f3ff290 */ /* 0x000fe4000fffe03f */
[--C-:B------:R-:W-:Y:S01]  /*28b0*/  @!P0 SHF.R.U64 R5, R2, 0x10, R3.reuse ;  /* 0x0000001002058819 */ /* 0x100fe20000001203 */
[----:B------:R-:W-:Y:S01]  /*28c0*/  @!P0 HADD2.F32 R0, -RZ, R7.H0_H0 ;  /* 0x20000007ff008230 */ /* 0x000fe20000004100 */
[----:B------:R-:W-:Y:S02]  /*28d0*/  @!P0 SHF.R.U32.HI R6, RZ, 0x10, R3 ;  /* 0x00000010ff068819 */ /* 0x000fe40000011603 */
[--C-:B------:R-:W-:Y:S02]  /*28e0*/  @!P0 SHF.R.U64 R41, R38, 0x10, R39.reuse ;  /* 0x0000001026298819 */ /* 0x100fe40000001227 */
[----:B------:R-:W-:Y:S01]  /*28f0*/  @!P0 SHF.R.U32.HI R43, RZ, 0x10, R39 ;  /* 0x00000010ff2b8819 */ /* 0x000fe20000011627 */
[----:B------:R-:W-:Y:S02]  /*2900*/  @!P0 HADD2.F32 R39, -RZ, R40.H0_H0 ;  /* 0x20000028ff278230 */ /* 0x000fe40000004100 */
[----:B------:R-:W-:Y:S02]  /*2910*/  @!P0 HADD2.F32 R41, -RZ, R41.H0_H0 ;  /* 0x20000029ff298230 */ /* 0x000fe40000004100 */
[----:B------:R-:W-:Y:S01]  /*2920*/  @!P0 HADD2.F32 R43, -RZ, R43.H0_H0 ;  /* 0x2000002bff2b8230 */ /* 0x000fe20000004100 */
[----:B-1----:R-:W-:Y:S02]  /*2930*/  @!P0 MOV R4, R8 ;  /* 0x0000000800048202 */ /* 0x002fe40000000f00 */
[----:B------:R-:W-:Y:S03]  /*2940*/  @!P0 MOV R3, R9 ;  /* 0x0000000900038202 */ /* 0x000fe60000000f00 */
[--C-:B------:R-:W-:Y:S02]  /*2950*/  @!P0 HADD2.F32 R38, -RZ, R4.reuse.H1_H1 ;  /* 0x30000004ff268230 */ /* 0x100fe40000004100 */
[----:B------:R-:W-:Y:S02]  /*2960*/  @!P0 HADD2.F32 R2, -RZ, R4.H0_H0 ;  /* 0x20000004ff028230 */ /* 0x000fe40000004100 */
[----:B------:R-:W-:Y:S01]  /*2970*/  @!P0 HADD2.F32 R4, -RZ, R5.H0_H0 ;  /* 0x20000005ff048230 */ /* 0x000fe20000004100 */
[-C--:B------:R-:W-:Y:S01]  /*2980*/  @!P0 FMUL.FTZ R69, R38, R0.reuse ;  /* 0x0000000026458220 */ /* 0x080fe20000410000 */
[--C-:B------:R-:W-:Y:S01]  /*2990*/  @!P0 HADD2.F32 R40, -RZ, R3.reuse.H1_H1 ;  /* 0x30000003ff288230 */ /* 0x100fe20000004100 */
[----:B------:R-:W-:Y:S01]  /*29a0*/  @!P0 IMAD.MOV.U32 R5, RZ, RZ, R10 ;  /* 0x000000ffff058224 */ /* 0x000fe200078e000a */
[----:B------:R-:W-:Y:S01]  /*29b0*/  @!P0 HADD2.F32 R3, -RZ, R3.H0_H0 ;  /* 0x20000003ff038230 */ /* 0x000fe20000004100 */
[C---:B------:R-:W-:Y:S02]  /*29c0*/  @!P0 FMUL.FTZ R0, R2.reuse, R0 ;  /* 0x0000000002008220 */ /* 0x040fe40000410000 */
[----:B------:R-:W-:Y:S02]  /*29d0*/  @!P0 FFMA.FTZ R71, R2, R39, -R69 ;  /* 0x0000002702478223 */ /* 0x000fe40000010845 */
[-C--:B------:R-:W-:Y:S02]  /*29e0*/  @!P0 FMUL.FTZ R69, R40, R4.reuse ;  /* 0x0000000428458220 */ /* 0x080fe40000410000 */
[C---:B------:R-:W-:Y:S01]  /*29f0*/  @!P0 FMUL.FTZ R2, R3.reuse, R4 ;  /* 0x0000000403028220 */ /* 0x040fe20000410000 */
[----:B------:R-:W-:Y:S01]  /*2a00*/  @!P0 MOV R4, R11 ;  /* 0x0000000b00048202 */ /* 0x000fe20000000f00 */
[----:B------:R-:W-:Y:S01]  /*2a10*/  @!P0 FFMA.FTZ R0, R38, R39, R0 ;  /* 0x0000002726008223 */ /* 0x000fe20000010000 */
[----:B------:R-:W-:Y:S01]  /*2a20*/  @!P0 HADD2.F32 R38, -RZ, R5.H1_H1 ;  /* 0x30000005ff268230 */ /* 0x000fe20000004100 */
[-C--:B------:R-:W-:Y:S01]  /*2a30*/  @!P0 FFMA.FTZ R70, R3, R41.reuse, -R69 ;  /* 0x0000002903468223 */ /* 0x080fe20000010845 */
[----:B------:R-:W-:Y:S01]  /*2a40*/  @!P0 HADD2.F32 R3, -RZ, R7.H1_H1 ;  /* 0x30000007ff038230 */ /* 0x000fe20000004100 */
[----:B------:R-:W-:Y:S01]  /*2a50*/  @!P0 FFMA.FTZ R2, R40, R41, R2 ;  /* 0x0000002928028223 */ /* 0x000fe20000010002 */
[----:B------:R-:W-:Y:S01]  /*2a60*/  @!P0 HADD2.F32 R7, -RZ, R6.H0_H0 ;  /* 0x20000006ff078230 */ /* 0x000fe20000004100 */
[----:B------:R-:W-:Y:S01]  /*2a70*/  @!P0 F2FP.PACK_AB R0, R0, R71 ;  /* 0x000000470000823e */ /* 0x000fe200000000ff */
[----:B------:R-:W-:Y:S02]  /*2a80*/  @!P0 HADD2.F32 R6, -RZ, R5.H0_H0 ;  /* 0x20000005ff068230 */ /* 0x000fe40000004100 */
[----:B------:R-:W-:Y:S01]  /*2a90*/  @!P0 HADD2.F32 R39, -RZ, R42.H0_H0 ;  /* 0x2000002aff278230 */ /* 0x000fe20000004100 */
[----:B------:R-:W-:Y:S01]  /*2aa0*/  @!P0 F2FP.PACK_AB R2, R2, R70 ;  /* 0x000000460202823e */ /* 0x000fe200000000ff */
[--C-:B------:R-:W-:Y:S01]  /*2ab0*/  @!P0 HADD2.F32 R42, -RZ, R4.reuse.H1_H1 ;  /* 0x30000004ff2a8230 */ /* 0x100fe20000004100 */
[----:B------:R-:W-:Y:S01]  /*2ac0*/  @!P0 MOV R8, R0 ;  /* 0x0000000000088202 */ /* 0x000fe20000000f00 */
[----:B------:R-:W-:Y:S01]  /*2ad0*/  @!P0 HADD2.F32 R5, -RZ, R4.H0_H0 ;  /* 0x20000004ff058230 */ /* 0x000fe20000004100 */
[-C--:B------:R-:W-:Y:S02]  /*2ae0*/  @!P0 FMUL.FTZ R4, R38, R3.reuse ;  /* 0x0000000326048220 */ /* 0x080fe40000410000 */
[----:B------:R-:W-:Y:S02]  /*2af0*/  @!P0 FMUL.FTZ R3, R6, R3 ;  /* 0x0000000306038220 */ /* 0x000fe40000410000 */
[----:B------:R-:W-:Y:S02]  /*2b00*/  @!P0 FMUL.FTZ R69, R42, R7 ;  /* 0x000000072a458220 */ /* 0x000fe40000410000 */
[----:B------:R-:W-:Y:S02]  /*2b10*/  @!P0 FFMA.FTZ R6, R6, R39, -R4 ;  /* 0x0000002706068223 */ /* 0x000fe40000010804 */
[C---:B------:R-:W-:Y:S02]  /*2b20*/  @!P0 FMUL.FTZ R4, R5.reuse, R7 ;  /* 0x0000000705048220 */ /* 0x040fe40000410000 */
[----:B------:R-:W-:Y:S02]  /*2b30*/  @!P0 FFMA.FTZ R3, R38, R39, R3 ;  /* 0x0000002726038223 */ /* 0x000fe40000010003 */
[-C--:B------:R-:W-:Y:S02]  /*2b40*/  @!P0 FFMA.FTZ R69, R5, R43.reuse, -R69 ;  /* 0x0000002b05458223 */ /* 0x080fe40000010845 */
[----:B------:R-:W-:Y:S01]  /*2b50*/  @!P0 FFMA.FTZ R4, R42, R43, R4 ;  /* 0x0000002b2a048223 */ /* 0x000fe20000010004 */
[----:B------:R-:W-:Y:S01]  /*2b60*/  @!P0 F2FP.PACK_AB R3, R3, R6 ;  /* 0x000000060303823e */ /* 0x000fe200000000ff */
[----:B------:R-:W-:Y:S03]  /*2b70*/  @!P0 IMAD.MOV.U32 R9, RZ, RZ, R2 ;  /* 0x000000ffff098224 */ /* 0x000fe600078e0002 */
[----:B------:R-:W-:Y:S02]  /*2b80*/  @!P0 F2FP.PACK_AB R4, R4, R69 ;  /* 0x000000450404823e */ /* 0x000fe400000000ff */
[----:B------:R-:W-:Y:S02]  /*2b90*/  @!P0 MOV R10, R3 ;  /* 0x00000003000a8202 */ /* 0x000fe40000000f00 */
[----:B------:R-:W-:Y:S05]  /*2ba0*/  @!P0 MOV R11, R4 ;  /* 0x00000004000b8202 */ /* 0x000fea0000000f00 */
[----:B------:R1:W-:Y:S02]  /*2bb0*/  STG.E.128 [R66.64], R8 ;  /* 0x0000000842007986 */ /* 0x0003e4000c101d08 */
.L_x_70:
[----:B------:R-:W-:Y:S05]  /*2bc0*/  BSYNC B0 ;  /* 0x0000000000007941 */ /* 0x000fea0003800000 */
.L_x_69:
[----:B------:R-:W-:Y:S11]  /*2bd0*/  ISETP.GE.AND P0, PT, R93, c[0x0][0x1d4], PT ;  /* 0x000075005d007a0c */ /* 0x000ff60003f06270 */
[----:B------:R-:W-:Y:S02]  /*2be0*/  @!UPT UIADD3 URZ, URZ, URZ, URZ ;  /* 0x0000003f3f3ff290 */ /* 0x000fe4000fffe03f */
[----:B------:R-:W-:-:S05]  /*2bf0*/  @P0 BRA `(.L_x_68) ;  /* 0x0000038000000947 */ /* 0x000fca0003800000 */
[----:B------:R-:W-:Y:S01]  /*2c00*/  IADD3 R0, P0, R65, R125, RZ ;  /* 0x0000007d41007210 */ /* 0x000fe20007f1e0ff */
[----:B-1----:R-:W1:Y:S03]  /*2c10*/  LDS.128 R8, [R75+0xc100] ;  /* 0x00c100004b087984 */ /* 0x002e660000000c00 */
[----:B------:R-:W-:Y:S02]  /*2c20*/  IADD3.X R2, R68, R117, RZ, P0, !PT ;  /* 0x0000007544027210 */ /* 0x000fe400007fe4ff */
[C---:B------:R-:W-:Y:S04]  /*2c30*/  LEA R42, P0, R0.reuse, c[0x0][0x1c8], 0x1 ;  /* 0x00007200002a7a11 */ /* 0x040fe800078008ff */
[----:B------:R-:W-:Y:S02]  /*2c40*/  LEA.HI.X R43, R0, c[0x0][0x1cc], R2, 0x1, P0 ;  /* 0x00007300002b7a11 */ /* 0x000fe400000f0c02 */
[----:B------:R-:W-:Y:S11]  /*2c50*/  ISETP.GE.AND P0, PT, R31, c[0x0][0x27c], PT ;  /* 0x00009f001f007a0c */ /* 0x000ff60003f06270 */
[----:B------:R-:W-:Y:S02]  /*2c60*/  @!UPT UIADD3 URZ, URZ, URZ, URZ ;  /* 0x0000003f3f3ff290 */ /* 0x000fe4000fffe03f */
[--C-:B------:R-:W-:Y:S01]  /*2c70*/  @!P0 SHF.R.U64 R4, R12, 0x10, R13.reuse ;  /* 0x000000100c048819 */ /* 0x100fe2000000120d */
[----:B------:R-:W-:Y:S01]  /*2c80*/  @!P0 HADD2.F32 R0, -RZ, R26.H0_H0 ;  /* 0x2000001aff008230 */ /* 0x000fe20000004100 */
[----:B------:R-:W-:Y:S01]  /*2c90*/  @!P0 SHF.R.U32.HI R7, RZ, 0x10, R13 ;  /* 0x00000010ff078819 */ /* 0x000fe2000001160d */
[----:B------:R-:W-:Y:S01]  /*2ca0*/  @!P0 HADD2.F32 R6, -RZ, R58.H0_H0 ;  /* 0x2000003aff068230 */ /* 0x000fe20000004100 */
[--C-:B------:R-:W-:Y:S01]  /*2cb0*/  @!P0 SHF.R.U64 R13, R44, 0x10, R45.reuse ;  /* 0x000000102c0d8819 */ /* 0x100fe2000000122d */
[----:B------:R-:W-:Y:S01]  /*2cc0*/  @!P0 HADD2.F32 R4, -RZ, R4.H0_H0 ;  /* 0x20000004ff048230 */ /* 0x000fe20000004100 */
        /* <DEDUP_REMOVED lines=8> */
[--C-:B------:R-:W-:Y:S01]  /*2d50*/  @!P0 HADD2.F32 R12, -RZ, R3.reuse.H1_H1 ;  /* 0x30000003ff0c8230 */ /* 0x100fe20000004100 */
[CC--:B------:R-:W-:Y:S01]  /*2d60*/  @!P0 FMUL.FTZ R38, R5.reuse, R0.reuse ;  /* 0x0000000005268220 */ /* 0x0c0fe20000410000 */
[----:B------:R-:W-:Y:S01]  /*2d70*/  @!P0 HADD2.F32 R3, -RZ, R3.H0_H0 ;  /* 0x20000003ff038230 */ /* 0x000fe20000004100 */
[C---:B------:R-:W-:Y:S02]  /*2d80*/  @!P0 FMUL.FTZ R0, R2.reuse, R0 ;  /* 0x0000000002008220 */ /* 0x040fe40000410000 */
[-C--:B------:R-:W-:Y:S02]  /*2d90*/  @!P0 FFMA.FTZ R45, R2, R6.reuse, -R38 ;  /* 0x00000006022d8223 */ /* 0x080fe40000010826 */
[----:B------:R-:W-:Y:S02]  /*2da0*/  @!P0 FFMA.FTZ R0, R5, R6, R0 ;  /* 0x0000000605008223 */ /* 0x000fe40000010000 */
[----:B------:R-:W-:Y:S02]  /*2db0*/  @!P0 IMAD.MOV.U32 R5, RZ, RZ, R10 ;  /* 0x000000ffff058224 */ /* 0x000fe400078e000a */
[-C--:B------:R-:W-:Y:S01]  /*2dc0*/  @!P0 FMUL.FTZ R38, R12, R4.reuse ;  /* 0x000000040c268220 */ /* 0x080fe20000410000 */
[----:B------:R-:W-:Y:S01]  /*2dd0*/  @!P0 F2FP.PACK_AB R0, R0, R45 ;  /* 0x0000002d0000823e */ /* 0x000fe200000000ff */
[C---:B------:R-:W-:Y:S01]  /*2de0*/  @!P0 FMUL.FTZ R2, R3.reuse, R4 ;  /* 0x0000000403028220 */ /* 0x040fe20000410000 */
[----:B------:R-:W-:Y:S01]  /*2df0*/  @!P0 MOV R4, R11 ;  /* 0x0000000b00048202 */ /* 0x000fe20000000f00 */
[-C--:B------:R-:W-:Y:S01]  /*2e00*/  @!P0 FFMA.FTZ R44, R3, R13.reuse, -R38 ;  /* 0x0000000d032c8223 */ /* 0x080fe20000010826 */
[----:B------:R-:W-:Y:S01]  /*2e10*/  @!P0 HADD2.F32 R3, -RZ, R26.H1_H1 ;  /* 0x3000001aff038230 */ /* 0x000fe20000004100 */
[----:B------:R-:W-:Y:S01]  /*2e20*/  @!P0 FFMA.FTZ R2, R12, R13, R2 ;  /* 0x0000000d0c028223 */ /* 0x000fe20000010002 */
[--C-:B------:R-:W-:Y:S01]  /*2e30*/  @!P0 HADD2.F32 R26, -RZ, R5.reuse.H1_H1 ;  /* 0x30000005ff1a8230 */ /* 0x100fe20000004100 */
[----:B------:R-:W-:Y:S01]  /*2e40*/  @!P0 MOV R8, R0 ;  /* 0x0000000000088202 */ /* 0x000fe20000000f00 */
[----:B------:R-:W-:Y:S02]  /*2e50*/  @!P0 HADD2.F32 R6, -RZ, R5.H0_H0 ;  /* 0x20000005ff068230 */ /* 0x000fe40000004100 */
[----:B------:R-:W-:Y:S01]  /*2e60*/  @!P0 HADD2.F32 R38, -RZ, R58.H1_H1 ;  /* 0x3000003aff268230 */ /* 0x000fe20000004100 */
[----:B------:R-:W-:Y:S01]  /*2e70*/  @!P0 F2FP.PACK_AB R2, R2, R44 ;  /* 0x0000002c0202823e */ /* 0x000fe200000000ff */
[--C-:B------:R-:W-:Y:S02]  /*2e80*/  @!P0 HADD2.F32 R39, -RZ, R4.reuse.H1_H1 ;  /* 0x30000004ff278230 */ /* 0x100fe40000004100 */
[----:B------:R-:W-:Y:S01]  /*2e90*/  @!P0 HADD2.F32 R5, -RZ, R4.H0_H0 ;  /* 0x20000004ff058230 */ /* 0x000fe20000004100 */
[-C--:B------:R-:W-:Y:S02]  /*2ea0*/  @!P0 FMUL.FTZ R4, R26, R3.reuse ;  /* 0x000000031a048220 */ /* 0x080fe40000410000 */
[C---:B------:R-:W-:Y:S02]  /*2eb0*/  @!P0 FMUL.FTZ R3, R6.reuse, R3 ;  /* 0x0000000306038220 */ /* 0x040fe40000410000 */
[-C--:B------:R-:W-:Y:S02]  /*2ec0*/  @!P0 FMUL.FTZ R41, R39, R7.reuse ;  /* 0x0000000727298220 */ /* 0x080fe40000410000 */
[-C--:B------:R-:W-:Y:S02]  /*2ed0*/  @!P0 FFMA.FTZ R6, R6, R38.reuse, -R4 ;  /* 0x0000002606068223 */ /* 0x080fe40000010804 */
        /* <DEDUP_REMOVED lines=10> */
.L_x_68:
[----:B------:R-:W-:Y:S05]  /*2f80*/  BSYNC B1 ;  /* 0x0000000000017941 */ /* 0x000fea0003800000 */
.L_x_67:
[----:B------:R-:W-:Y:S01]  /*2f90*/  BSSY B1, `(.L_x_71) ;  /* 0x000007a000017945 */ /* 0x000fe20003800000 */
[----:B------:R-:W-:-:S05]  /*2fa0*/  @P3 BRA `(.L_x_72) ;  /* 0x0000078000003947 */ /* 0x000fca0003800000 */
[----:B------:R-:W-:Y:S01]  /*2fb0*/  IADD3 R40, P1, P0, R134, R86, R32 ;  /* 0x0000005686287210 */ /* 0x000fe2000783e020 */
[----:B------:R-:W-:Y:S03]  /*2fc0*/  BSSY B0, `(.L_x_73) ;  /* 0x000003b000007945 */ /* 0x000fe60003800000 */
[----:B-1----:R-:W-:Y:S01]  /*2fd0*/  IADD3.X R42, R141, R90, R33, P1, P0 ;  /* 0x0000005a8d2a7210 */ /* 0x002fe20000fe0421 */
        /* <DEDUP_REMOVED lines=8> */
[----:B------:R-:W-:Y:S01]  /*3060*/  @!P0 SHF.R.U64 R4, R14, 0x10, R15 ;  /* 0x000000100e048819 */ /* 0x000fe2000000120f */
[----:B------:R-:W-:Y:S01]  /*3070*/  @!P0 HADD2.F32 R0, -RZ, R27.H0_H0 ;  /* 0x2000001bff008230 */ /* 0x000fe20000004100 */
[----:B------:R-:W-:Y:S01]  /*3080*/  @!P0 SHF.R.U64 R13, R46, 0x10, R47 ;  /* 0x000000102e0d8819 */ /* 0x000fe2000000122f */
[----:B------:R-:W-:Y:S01]  /*3090*/  @!P0 HADD2.F32 R6, -RZ, R59.H0_H0 ;  /* 0x2000003bff068230 */ /* 0x000fe20000004100 */
[----:B------:R-:W-:Y:S01]  /*30a0*/  @!P0 SHF.R.U32.HI R7, RZ, 0x10, R15 ;  /* 0x00000010ff078819 */ /* 0x000fe2000001160f */
[----:B------:R-:W-:Y:S01]  /*30b0*/  @!P0 HADD2.F32 R4, -RZ, R4.H0_H0 ;  /* 0x20000004ff048230 */ /* 0x000fe20000004100 */
[----:B------:R-:W-:Y:S01]  /*30c0*/  @!P0 SHF.R.U32.HI R46, RZ, 0x10, R47 ;  /* 0x00000010ff2e8819 */ /* 0x000fe2000001162f */
[----:B------:R-:W-:Y:S02]  /*30d0*/  @!P0 HADD2.F32 R13, -RZ, R13.H0_H0 ;  /* 0x2000000dff0d8230 */ /* 0x000fe40000004100 */
[----:B------:R-:W-:Y:S02]  /*30e0*/  @!P0 HADD2.F32 R15, -RZ, R59.H1_H1 ;  /* 0x3000003bff0f8230 */ /* 0x000fe40000004100 */
        /* <DEDUP_REMOVED lines=12> */
[----:B------:R-:W-:Y:S01]  /*31b0*/  @!P0 FMUL.FTZ R14, R12, R4 ;  /* 0x000000040c0e8220 */ /* 0x000fe20000410000 */
[----:B------:R-:W-:Y:S01]  /*31c0*/  @!P0 F2FP.PACK_AB R0, R0, R44 ;  /* 0x0000002c0000823e */ /* 0x000fe200000000ff */
[C---:B------:R-:W-:Y:S01]  /*31d0*/  @!P0 FMUL.FTZ R2, R3.reuse, R4 ;  /* 0x0000000403028220 */ /* 0x040fe20000410000 */
[----:B------:R-:W-:Y:S01]  /*31e0*/  @!P0 MOV R4, R11 ;  /* 0x0000000b00048202 */ /* 0x000fe20000000f00 */
[-C--:B------:R-:W-:Y:S01]  /*31f0*/  @!P0 FFMA.FTZ R43, R3, R13.reuse, -R14 ;  /* 0x0000000d032b8223 */ /* 0x080fe2000001080e */
[----:B------:R-:W-:Y:S01]  /*3200*/  @!P0 HADD2.F32 R14, -RZ, R5.H1_H1 ;  /* 0x30000005ff0e8230 */ /* 0x000fe20000004100 */
[----:B------:R-:W-:Y:S01]  /*3210*/  @!P0 FFMA.FTZ R2, R12, R13, R2 ;  /* 0x0000000d0c028223 */ /* 0x000fe20000010002 */
[----:B------:R-:W-:Y:S01]  /*3220*/  @!P0 HADD2.F32 R3, -RZ, R27.H1_H1 ;  /* 0x3000001bff038230 */ /* 0x000fe20000004100 */
[----:B------:R-:W-:Y:S01]  /*3230*/  @!P0 MOV R8, R0 ;  /* 0x0000000000088202 */ /* 0x000fe20000000f00 */
[----:B------:R-:W-:Y:S02]  /*3240*/  @!P0 HADD2.F32 R6, -RZ, R5.H0_H0 ;  /* 0x20000005ff068230 */ /* 0x000fe40000004100 */
[--C-:B------:R-:W-:Y:S01]  /*3250*/  @!P0 HADD2.F32 R26, -RZ, R4.reuse.H1_H1 ;  /* 0x30000004ff1a8230 */ /* 0x100fe20000004100 */
[----:B------:R-:W-:Y:S01]  /*3260*/  @!P0 F2FP.PACK_AB R2, R2, R43 ;  /* 0x0000002b0202823e */ /* 0x000fe200000000ff */
[----:B------:R-:W-:Y:S01]  /*3270*/  @!P0 HADD2.F32 R5, -RZ, R4.H0_H0 ;  /* 0x20000004ff058230 */ /* 0x000fe20000004100 */
[-C--:B------:R-:W-:Y:S01]  /*3280*/  @!P0 FMUL.FTZ R4, R14, R3.reuse ;  /* 0x000000030e048220 */ /* 0x080fe20000410000 */
[----:B------:R-:W-:Y:S01]  /*3290*/  @!P0 HADD2.F32 R27, -RZ, R46.H0_H0 ;  /* 0x2000002eff1b8230 */ /* 0x000fe20000004100 */
        /* <DEDUP_REMOVED lines=13> */
.L_x_74:
[----:B------:R-:W-:Y:S05]  /*3370*/  BSYNC B0 ;  /* 0x0000000000007941 */ /* 0x000fea0003800000 */
.L_x_73:
        /* <DEDUP_REMOVED lines=37> */
[--C-:B------:R-:W-:Y:S01]  /*35d0*/  @!P0 HADD2.F32 R14, -RZ, R5.reuse.H1_H1 ;  /* 0x30000005ff0e8230 */ /* 0x100fe20000004100 */
[----:B------:R-:W-:Y:S01]  /*35e0*/  @!P0 FFMA.FTZ R2, R12, R13, R2 ;  /* 0x0000000d0c028223 */ /* 0x000fe20000010002 */
[----:B------:R-:W-:Y:S01]  /*35f0*/  @!P0 HADD2.F32 R3, -RZ, R30.H1_H1 ;  /* 0x3000001eff038230 */ /* 0x000fe20000004100 */
[----:B------:R-:W-:Y:S01]  /*3600*/  @!P0 MOV R8, R0 ;  /* 0x0000000000088202 */ /* 0x000fe20000000f00 */
[----:B------:R-:W-:Y:S02]  /*3610*/  @!P0 HADD2.F32 R6, -RZ, R5.H0_H0 ;  /* 0x20000005ff068230 */ /* 0x000fe40000004100 */
[--C-:B------:R-:W-:Y:S01]  /*3620*/  @!P0 HADD2.F32 R16, -RZ, R4.reuse.H1_H1 ;  /* 0x30000004ff108230 */ /* 0x100fe20000004100 */
[----:B------:R-:W-:Y:S01]  /*3630*/  @!P0 F2FP.PACK_AB R2, R2, R38 ;  /* 0x000000260202823e */ /* 0x000fe200000000ff */
        /* <DEDUP_REMOVED lines=15> */
.L_x_72:
[----:B------:R-:W-:Y:S05]  /*3730*/  BSYNC B1 ;  /* 0x0000000000017941 */ /* 0x000fea0003800000 */
.L_x_71:
        /* <DEDUP_REMOVED lines=62> */
.L_x_78:
[----:B------:R-:W-:Y:S05]  /*3b20*/  BSYNC B0 ;  /* 0x0000000000007941 */ /* 0x000fea0003800000 */
.L_x_77:
        /* <DEDUP_REMOVED lines=59> */
.L_x_76:
[----:B------:R-:W-:Y:S05]  /*3ee0*/  BSYNC B1 ;  /* 0x0000000000017941 */ /* 0x000fea0003800000 */
.L_x_75:
[----:B------:R-:W-:-:S05]  /*3ef0*/  @P4 BRA `(.L_x_79) ;  /* 0x0000302000004947 */ /* 0x000fca0003800000 */
[----:B-1----:R-:W-:Y:S01]  /*3f00*/  IADD3 R26, P1, P0, R160, R86, R32 ;  /* 0x00000056a01a7210 */ /* 0x002fe2000783e020 */
[----:B------:R-:W-:Y:S03]  /*3f10*/  BSSY B0, `(.L_x_80) ;  /* 0x000003a000007945 */ /* 0x000fe60003800000 */
[----:B------:R-:W-:Y:S01]  /*3f20*/  IADD3.X R27, R156, R90, R33, P1, P0 ;  /* 0x0000005a9c1b7210 */ /* 0x000fe20000fe0421 */
[----:B------:R-:W-:-:S05]  /*3f30*/  @P5 BRA `(.L_x_81) ;  /* 0x0000037000005947 */ /* 0x000fca0003800000 */
[----:B------:R-:W-:Y:S01]  /*3f40*/  ISETP.GE.AND P0, PT, R28, c[0x0][0x27c], PT ;  /* 0x00009f001c007a0c */ /* 0x000fe20003f06270 */
[----:B------:R-:W1:Y:S01]  /*3f50*/  LDS.128 R8, [R75+0xb100] ;  /* 0x00b100004b087984 */ /* 0x000e620000000c00 */
[----:B------:R-:W-:Y:S11]  /*3f60*/  IADD3 R18, P1, R26, R94, RZ ;  /* 0x0000005e1a127210 */ /* 0x000ff60007f3e0ff */
        /* <DEDUP_REMOVED lines=14> */
[--C-:B------:R-:W-:Y:S02]  /*4050*/  @!P0 HADD2.F32 R13, -RZ, R2.reuse.H1_H1 ;  /* 0x30000002ff0d8230 */ /* 0x100fe40000004100 */
[----:B------:R-:W-:Y:S01]  /*4060*/  @!P0 HADD2.F32 R3, -RZ, R2.H0_H0 ;  /* 0x20000002ff038230 */ /* 0x000fe20000004100 */
[----:B------:R-:W-:Y:S02]  /*4070*/  @!P0 FMUL.FTZ R2, R6, R0 ;  /* 0x0000000006028220 */ /* 0x000fe40000410000 */
[-C--:B------:R-:W-:Y:S02]  /*4080*/  @!P0 FMUL.FTZ R15, R13, R5.reuse ;  /* 0x000000050d0f8220 */ /* 0x080fe40000410000 */
[C---:B------:R-:W-:Y:S02]  /*4090*/  @!P0 FFMA.FTZ R22, R4.reuse, R12, -R2 ;  /* 0x0000000c04168223 */ /* 0x040fe40000010802 */
[C---:B------:R-:W-:Y:S01]  /*40a0*/  @!P0 FMUL.FTZ R2, R3.reuse, R5 ;  /* 0x0000000503028220 */ /* 0x040fe20000410000 */
[----:B------:R-:W-:Y:S01]  /*40b0*/  @!P0 MOV R5, R10 ;  /* 0x0000000a00058202 */ /* 0x000fe20000000f00 */
[----:B------:R-:W-:Y:S02]  /*40c0*/  @!P0 FMUL.FTZ R0, R4, R0 ;  /* 0x0000000004008220 */ /* 0x000fe40000410000 */
[----:B------:R-:W-:Y:S02]  /*40d0*/  @!P0 IMAD.MOV.U32 R4, RZ, RZ, R11 ;  /* 0x000000ffff048224 */ /* 0x000fe400078e000b */
[----:B------:R-:W-:Y:S01]  /*40e0*/  @!P0 FFMA.FTZ R0, R6, R12, R0 ;  /* 0x0000000c06008223 */ /* 0x000fe20000010000 */
[--C-:B------:R-:W-:Y:S01]  /*40f0*/  @!P0 HADD2.F32 R6, -RZ, R5.reuse.H0_H0 ;  /* 0x20000005ff068230 */ /* 0x100fe20000004100 */
[-C--:B------:R-:W-:Y:S01]  /*4100*/  @!P0 FFMA.FTZ R21, R3, R14.reuse, -R15 ;  /* 0x0000000e03158223 */ /* 0x080fe2000001080f */
[----:B------:R-:W-:Y:S01]  /*4110*/  @!P0 HADD2.F32 R3, -RZ, R36.H1_H1 ;  /* 0x30000024ff038230 */ /* 0x000fe20000004100 */
[----:B------:R-:W-:Y:S01]  /*4120*/  @!P0 FFMA.FTZ R2, R13, R14, R2 ;  /* 0x0000000e0d028223 */ /* 0x000fe20000010002 */
[----:B------:R-:W-:Y:S01]  /*4130*/  @!P0 F2FP.PACK_AB R0, R0, R22 ;  /* 0x000000160000823e */ /* 0x000fe200000000ff */
[----:B------:R-:W-:Y:S02]  /*4140*/  @!P0 HADD2.F32 R12, -RZ, R5.H1_H1 ;  /* 0x30000005ff0c8230 */ /* 0x000fe40000004100 */
[----:B------:R-:W-:Y:S01]  /*4150*/  @!P0 HADD2.F32 R15, -RZ, R63.H1_H1 ;  /* 0x3000003fff0f8230 */ /* 0x000fe20000004100 */
        /* <DEDUP_REMOVED lines=10> */
[-C--:B------:R-:W-:Y:S01]  /*4200*/  @!P0 FFMA.FTZ R19, R5, R17.reuse, -R19 ;  /* 0x0000001105138223 */ /* 0x080fe20000010813 */
[----:B------:R-:W-:Y:S01]  /*4210*/  IADD3.X R5, R27, R96, RZ, P1, !PT ;  /* 0x000000601b057210 */ /* 0x000fe20000ffe4ff */
[----:B------:R-:W-:Y:S01]  /*4220*/  @!P0 FFMA.FTZ R4, R16, R17, R4 ;  /* 0x0000001110048223 */ /* 0x000fe20000010004 */
[----:B------:R-:W-:Y:S01]  /*4230*/  LEA R6, P1, R18, c[0x0][0x1c8], 0x1 ;  /* 0x0000720012067a11 */ /* 0x000fe200078208ff */
[----:B------:R-:W-:Y:S01]  /*4240*/  @!P0 IMAD.MOV.U32 R9, RZ, RZ, R2 ;  /* 0x000000ffff098224 */ /* 0x000fe200078e0002 */
[----:B------:R-:W-:Y:S02]  /*4250*/  @!P0 F2FP.PACK_AB R3, R3, R20 ;  /* 0x000000140303823e */ /* 0x000fe400000000ff */
[----:B------:R-:W-:Y:S02]  /*4260*/  @!P0 F2FP.PACK_AB R4, R4, R19 ;  /* 0x000000130404823e */ /* 0x000fe400000000ff */
[----:B------:R-:W-:Y:S02]  /*4270*/  LEA.HI.X R7, R18, c[0x0][0x1cc], R5, 0x1, P1 ;  /* 0x0000730012077a11 */ /* 0x000fe400008f0c05 */
[----:B------:R-:W-:Y:S02]  /*4280*/  @!P0 MOV R10, R3 ;  /* 0x00000003000a8202 */ /* 0x000fe40000000f00 */
[----:B------:R-:W-:Y:S05]  /*4290*/  @!P0 MOV R11, R4 ;  /* 0x00000004000b8202 */ /* 0x000fea0000000f00 */
[----:B------:R1:W-:Y:S02]  /*42a0*/  STG.E.128 [R6.64], R8 ;  /* 0x0000000806007986 */ /* 0x0003e4000c101d08 */
.L_x_81:
[----:B------:R-:W-:Y:S05]  /*42b0*/  BSYNC B0 ;  /* 0x0000000000007941 */ /* 0x000fea0003800000 */
.L_x_80:
[----:B------:R-:W-:Y:S11]  /*42c0*/  ISETP.GE.AND P0, PT, R93, c[0x0][0x1d4], PT ;  /* 0x000075005d007a0c */ /* 0x000ff60003f06270 */
[----:B------:R-:W-:Y:S02]  /*42d0*/  @!UPT UIADD3 URZ, URZ, URZ, URZ ;  /* 0x0000003f3f3ff290 */ /* 0x000fe4000fffe03f */
[----:B------:R-:W-:-:S05]  /*42e0*/  @P0 BRA `(.L_x_79) ;  /* 0x00002c3000000947 */ /* 0x000fca0003800000 */
[----:B------:R-:W-:Y:S01]  /*42f0*/  ISETP.GE.AND P0, PT, R31, c[0x0][0x27c], PT ;  /* 0x00009f001f007a0c */ /* 0x000fe20003f06270 */
[----:B-1----:R-:W1:Y:S01]  /*4300*/  LDS.128 R8, [R75+0xf100] ;  /* 0x00f100004b087984 */ /* 0x002e620000000c00 */
        /* <DEDUP_REMOVED lines=25> */
[----:B------:R-:W-:Y:S01]  /*44a0*/  @!P0 HADD2.F32 R6, -RZ, R5.H0_H0 ;  /* 0x20000005ff068230 */ /* 0x000fe20000004100 */
        /* <DEDUP_REMOVED lines=16> */
[----:B------:R-:W-:Y:S01]  /*45b0*/  @!P0 FFMA.FTZ R19, R5, R17, -R19 ;  /* 0x0000001105138223 */ /* 0x000fe20000010813 */
        /* <DEDUP_REMOVED lines=9> */
[----:B------:R1:W-:Y:S01]  /*4650*/  STG.E.128 [R6.64], R8 ;  /* 0x0000000806007986 */ /* 0x0003e2000c101d08 */
[----:B------:R-:W-:-:S05]  /*4660*/  BRA `(.L_x_79) ;  /* 0x000028b000007947 */ /* 0x000fca0003800000 */
.L_x_58:
[----:B------:R-:W-:Y:S01]  /*4670*/  ISETP.GE.AND P0, PT, R169, R76, PT ;  /* 0x0000004ca900720c */ /* 0x000fe20003f06270 */
[----:B------:R-:W-:Y:S01]  /*4680*/  CS2R R18, SRZ ;  /* 0x0000000000127805 */ /* 0x000fe2000001ff00 */
[----:B------:R-:W-:Y:S01]  /*4690*/  CS2R R16, SRZ ;  /* 0x0000000000107805 */ /* 0x000fe2000001ff00 */
[----:B------:R-:W-:Y:S01]  /*46a0*/  CS2R R62, SRZ ;  /* 0x00000000003e7805 */ /* 0x000fe2000001ff00 */
[----:B------:R-:W-:Y:S01]  /*46b0*/  ISETP.GE.OR P4, PT, R32, c[0x0][0x27c], P0 ;  /* 0x00009f0020007a0c */ /* 0x000fe20000786670 */
        /* <DEDUP_REMOVED lines=9> */
[----:B------:R-:W-:Y:S03]  /*4750*/  BSSY B0, `(.L_x_82) ;  /* 0x00000d2000007945 */ /* 0x000fe60003800000 */
[----:B------:R-:W-:Y:S04]  /*4760*/  @!P4 IADD3 R0, P1, P0, R106, R36, R206 ;  /* 0x000000246a00c210 */ /* 0x000fe8000783e0ce */
[C---:B------:R-:W-:Y:S02]  /*4770*/  @!P4 IADD3.X R2, R123.reuse, R41, R177, P1, P0 ;  /* 0x000000297b02c210 */ /* 0x040fe40000fe04b1 */
[----:B------:R-:W-:Y:S04]  /*4780*/  @!P4 IADD3 R3, P1, P0, R104, R72, R202 ;  /* 0x000000486803c210 */ /* 0x000fe8000783e0ca */
[----:B------:R-:W-:Y:S02]  /*4790*/  @!P4 IADD3.X R4, R120, R43, R178, P1, P0 ;  /* 0x0000002b7804c210 */ /* 0x000fe40000fe04b2 */
[----:B------:R-:W-:Y:S04]  /*47a0*/  ISETP.GE.AND P0, PT, R168, R76, PT ;  /* 0x0000004ca800720c */ /* 0x000fe80003f06270 */
[----:B------:R-:W-:Y:S11]  /*47b0*/  ISETP.GE.OR P3, PT, R32, c[0x0][0x27c], P0 ;  /* 0x00009f0020007a0c */ /* 0x000ff60000766670 */
[----:B------:R-:W-:Y:S02]  /*47c0*/  @!UPT UIADD3 URZ, URZ, URZ, URZ ;  /* 0x0000003f3f3ff290 */ /* 0x000fe4000fffe03f */
[----:B------:R-:W-:Y:S04]  /*47d0*/  @!P3 IADD3 R5, P1, P0, R106, R203, R36 ;  /* 0x000000cb6a05b210 */ /* 0x000fe8000783e024 */
[----:B------:R-:W-:Y:S02]  /*47e0*/  @!P3 IADD3.X R8, R123, R175, R41, P1, P0 ;  /* 0x000000af7b08b210 */ /* 0x000fe40000fe0429 */
        /* <DEDUP_REMOVED lines=9> */
[C---:B------:R-:W-:Y:S04]  /*4880*/  @!P4 LEA R6, P0, R0.reuse, c[0x0][0x270], 0x1 ;  /* 0x00009c000006ca11 */ /* 0x040fe800078008ff */
[----:B------:R-:W-:Y:S02]  /*4890*/  @!P4 LEA.HI.X R7, R0, c[0x0][0x274], R2, 0x1, P0 ;  /* 0x00009d000007ca11 */ /* 0x000fe400000f0c02 */
[C---:B------:R-:W-:Y:S03]  /*48a0*/  @!P4 LEA R2, P0, R3.reuse, c[0x0][0x288], 0x1 ;  /* 0x0000a2000302ca11 */ /* 0x040fe600078008ff */
[----:B------:R1:W2:Y:S01]  /*48b0*/  @!P4 LDG.E.128 R60, [R6.64] ;  /* 0x00000008063cc981 */ /* 0x0002a2000c1e1d00 */
[----:B------:R-:W-:Y:S02]  /*48c0*/  @!P4 LEA.HI.X R3, R3, c[0x0][0x28c], R4, 0x1, P0 ;  /* 0x0000a3000303ca11 */ /* 0x000fe400000f0c04 */
[C---:B------:R-:W-:Y:S04]  /*48d0*/  @!P3 LEA R4, P0, R5.reuse, c[0x0][0x270], 0x1 ;  /* 0x00009c000504ba11 */ /* 0x040fe800078008ff */
[----:B------:R-:W-:Y:S01]  /*48e0*/  @!P3 LEA.HI.X R5, R5, c[0x0][0x274], R8, 0x1, P0 ;  /* 0x00009d000505ba11 */ /* 0x000fe200000f0c08 */
[----:B------:R3:W4:Y:S01]  /*48f0*/  @!P4 LDG.E.128 R16, [R2.64] ;  /* 0x000000080210c981 */ /* 0x000722000c1e1d00 */
[C---:B------:R-:W-:Y:S04]  /*4900*/  @!P3 LEA R8, P0, R9.reuse, c[0x0][0x288], 0x1 ;  /* 0x0000a2000908ba11 */ /* 0x040fe800078008ff */
[----:B------:R-:W-:Y:S02]  /*4910*/  @!P3 LEA.HI.X R9, R9, c[0x0][0x28c], R10, 0x1, P0 ;  /* 0x0000a3000909ba11 */ /* 0x000fe400000f0c0a */
[C---:B------:R-:W-:Y:S01]  /*4920*/  @!P2 LEA R10, P0, R11.reuse, c[0x0][0x270], 0x1 ;  /* 0x00009c000b0aaa11 */ /* 0x040fe200078008ff */
[----:B------:R3:W4:Y:S03]  /*4930*/  @!P3 LDG.E.128 R64, [R4.64] ;  /* 0x000000080440b981 */ /* 0x000726000c1e1d00 */
[----:B------:R-:W-:Y:S02]  /*4940*/  @!P2 LEA.HI.X R11, R11, c[0x0][0x274], R12, 0x1, P0 ;  /* 0x00009d000b0baa11 */ /* 0x000fe400000f0c0c */
[C---:B------:R-:W-:Y:S03]  /*4950*/  @!P2 LEA R12, P0, R13.reuse, c[0x0][0x288], 0x1 ;  /* 0x0000a2000d0caa11 */ /* 0x040fe600078008ff */
[----:B------:R2:W4:Y:S01]  /*4960*/  @!P3 LDG.E.128 R20, [R8.64] ;  /* 0x000000080814b981 */ /* 0x000522000c1e1d00 */
[----:B------:R-:W-:Y:S01]  /*4970*/  @!P2 LEA.HI.X R13, R13, c[0x0][0x28c], R14, 0x1, P0 ;  /* 0x0000a3000d0daa11 */ /* 0x000fe200000f0c0e */
[----:B-1----:R-:W-:Y:S01]  /*4980*/  CS2R R6, SRZ ;  /* 0x0000000000067805 */ /* 0x002fe2000001ff00 */
[----:B------:R-:W-:Y:S04]  /*4990*/  ISETP.GE.AND P0, PT, R97, R76, PT ;  /* 0x0000004c6100720c */ /* 0x000fe80003f06270 */
[----:B------:R-:W-:Y:S01]  /*49a0*/  ISETP.GE.OR P0, PT, R32, c[0x0][0x27c], P0 ;  /* 0x00009f0020007a0c */ /* 0x000fe20000706670 */
[----:B------:R-:W4:Y:S08]  /*49b0*/  @!P2 LDG.E.128 R68, [R10.64] ;  /* 0x000000080a44a981 */ /* 0x000f30000c1e1d00 */
[----:B------:R-:W4:Y:S01]  /*49c0*/  @!P2 LDG.E.128 R24, [R12.64] ;  /* 0x000000080c18a981 */ /* 0x000f22000c1e1d00 */
[----:B---3--:R-:W-:Y:S03]  /*49d0*/  CS2R R4, SRZ ;  /* 0x0000000000047805 */ /* 0x008fe6000001ff00 */
[----:B------:R-:W-:Y:S05]  /*49e0*/  @!P0 IADD3 R0, P1, R106, R36, RZ ;  /* 0x000000246a008210 */ /* 0x000fea0007f3e0ff */
[----:B------:R-:W-:Y:S01]  /*49f0*/  @!P0 IMAD.X R2, R41, 0x1, R123, P1 ;  /* 0x0000000129028824 */ /* 0x000fe200008e067b */
[C---:B------:R-:W-:Y:S01]  /*4a00*/  @!P0 LEA R14, P1, R0.reuse, c[0x0][0x270], 0x1 ;  /* 0x00009c00000e8a11 */ /* 0x040fe200078208ff */
[----:B------:R-:W-:Y:S03]  /*4a10*/  CS2R R40, SRZ ;  /* 0x0000000000287805 */ /* 0x000fe6000001ff00 */
[----:B------:R-:W-:Y:S02]  /*4a20*/  @!P0 LEA.HI.X R15, R0, c[0x0][0x274], R2, 0x1, P1 ;  /* 0x00009d00000f8a11 */ /* 0x000fe400008f0c02 */
[----:B------:R-:W-:Y:S05]  /*4a30*/  @!P0 IADD3 R0, P1, R104, R72, RZ ;  /* 0x0000004868008210 */ /* 0x000fea0007f3e0ff */
[----:B------:R-:W-:Y:S01]  /*4a40*/  @!P0 IMAD.X R3, R43, 0x1, R120, P1 ;  /* 0x000000012b038824 */ /* 0x000fe200008e0678 */
[C---:B------:R-:W-:Y:S01]  /*4a50*/  @!P0 LEA R2, P1, R0.reuse, c[0x0][0x288], 0x1 ;  /* 0x0000a20000028a11 */ /* 0x040fe200078208ff */
[----:B------:R-:W-:Y:S03]  /*4a60*/  CS2R R42, SRZ ;  /* 0x00000000002a7805 */ /* 0x000fe6000001ff00 */
[----:B------:R-:W-:Y:S02]  /*4a70*/  @!P0 LEA.HI.X R3, R0, c[0x0][0x28c], R3, 0x1, P1 ;  /* 0x0000a30000038a11 */ /* 0x000fe400008f0c03 */
[----:B------:R-:W-:Y:S01]  /*4a80*/  ISETP.GE.OR P1, PT, R97, R76, P5 ;  /* 0x0000004c6100720c */ /* 0x000fe20002f26670 */
[----:B------:R1:W5:Y:S08]  /*4a90*/  @!P0 LDG.E.128 R40, [R14.64] ;  /* 0x000000080e288981 */ /* 0x000370000c1e1d00 */
[----:B------:R3:W5:Y:S01]  /*4aa0*/  @!P0 LDG.E.128 R4, [R2.64] ;  /* 0x0000000802048981 */ /* 0x000762000c1e1d00 */
[----:B------:R-:W-:Y:S01]  /*4ab0*/  ISETP.GE.AND P0, PT, R32, c[0x0][0x27c], PT ;  /* 0x00009f0020007a0c */ /* 0x000fe20003f06270 */
[----:B--2---:R-:W-:Y:S02]  /*4ac0*/  IMAD.MOV.U32 R8, RZ, RZ, R62 ;  /* 0x000000ffff087224 */ /* 0x004fe400078e003e */
[----:B---3--:R-:W-:Y:S02]  /*4ad0*/  IMAD.MOV.U32 R3, RZ, RZ, R63 ;  /* 0x000000ffff037224 */ /* 0x008fe400078e003f */
[----:B------:R-:W-:Y:S02]  /*4ae0*/  IMAD.MOV.U32 R2, RZ, RZ, R60 ;  /* 0x000000ffff027224 */ /* 0x000fe400078e003c */
[----:B------:R-:W-:Y:S01]  /*4af0*/  IMAD.MOV.U32 R0, RZ, RZ, R61 ;  /* 0x000000ffff007224 */ /* 0x000fe200078e003d */
[----:B------:R-:W-:Y:S01]  /*4b00*/  PRMT R54, R3, 0x5410, R8 ;  /* 0x0000541003367816 */ /* 0x000fe20000000008 */
[----:B----4-:R-:W-:Y:S02]  /*4b10*/  IMAD.MOV.U32 R8, RZ, RZ, R18 ;  /* 0x000000ffff087224 */ /* 0x010fe400078e0012 */
[----:B------:R-:W-:Y:S01]  /*4b20*/  IMAD.MOV.U32 R3, RZ, RZ, R19 ;  /* 0x000000ffff037224 */ /* 0x000fe200078e0013 */
[----:B------:R-:W-:Y:S01]  /*4b30*/  PRMT R53, R2, 0x5410, R0 ;  /* 0x0000541002357816 */ /* 0x000fe20000000000 */
[----:B------:R-:W-:Y:S02]  /*4b40*/  IMAD.MOV.U32 R2, RZ, RZ, R16 ;  /* 0x000000ffff027224 */ /* 0x000fe400078e0010 */
        /* <DEDUP_REMOVED lines=25> */
[----:B------:R-:W-:Y:S04]  /*4ce0*/  PRMT R39, R3, 0x5410, R8 ;  /* 0x0000541003277816 */ /* 0x000fe80000000008 */
[----:B------:R-:W-:Y:S01]  /*4cf0*/  PRMT R38, R0, 0x5410, R2 ;  /* 0x0000541000267816 */ /* 0x000fe20000000002 */
[----:B------:R-:W-:-:S05]  /*4d00*/  @P1 BRA `(.L_x_83) ;  /* 0x0000076000001947 */ /* 0x000fca0003800000 */
[----:B-1---5:R-:W-:Y:S01]  /*4d10*/  IMAD.MOV.U32 R11, RZ, RZ, R7 ;  /* 0x000000ffff0b7224 */ /* 0x022fe200078e0007 */
[----:B------:R-:W-:Y:S01]  /*4d20*/  IADD3 R0, P1, R180, R86, RZ ;  /* 0x00000056b4007210 */ /* 0x000fe20007f3e0ff */
[----:B------:R-:W-:Y:S01]  /*4d30*/  LDS.128 R56, [R149+0x8100] ;  /* 0x0081000095387984 */ /* 0x000fe20000000c00 */
[----:B------:R-:W-:Y:S01]  /*4d40*/  @!P0 SHF.R.U32.HI R9, RZ, 0x10, R5 ;  /* 0x00000010ff098819 */ /* 0x000fe20000011605 */
[----:B------:R-:W-:Y:S01]  /*4d50*/  IMAD.MOV.U32 R51, RZ, RZ, R43 ;  /* 0x000000ffff337224 */ /* 0x000fe200078e002b */
[----:B------:R-:W-:Y:S02]  /*4d60*/  IADD3.X R2, R90, R142, RZ, P1, !PT ;  /* 0x0000008e5a027210 */ /* 0x000fe40000ffe4ff */
[----:B------:R-:W-:Y:S02]  /*4d70*/  IADD3 R3, P2, P1, R94, R0, R116 ;  /* 0x000000005e037210 */ /* 0x000fe4000795e074 */
[----:B------:R-:W-:Y:S01]  /*4d80*/  @!P0 SHF.R.U64 R48, R40, 0x10, R41 ;  /* 0x0000001028308819 */ /* 0x000fe20000001229 */
[----:B------:R-:W1:Y:S01]  /*4d90*/  LDS.128 R12, [R153+0x8100] ;  /* 0x00810000990c7984 */ /* 0x000e620000000c00 */
[----:B------:R-:W-:Y:S02]  /*4da0*/  IADD3.X R8, R96, R2, R122, P2, P1 ;  /* 0x0000000260087210 */ /* 0x000fe400017e247a */
[----:B------:R-:W-:Y:S02]  /*4db0*/  ISETP.GE.AND P1, PT, R98, c[0x0][0x1d4], PT ;  /* 0x0000750062007a0c */ /* 0x000fe40003f26270 */
[--C-:B------:R-:W-:Y:S02]  /*4dc0*/  @!P0 SHF.R.U64 R10, R6, 0x10, R7.reuse ;  /* 0x00000010060a8819 */ /* 0x100fe40000001207 */
[----:B------:R-:W-:Y:S02]  /*4dd0*/  @!P0 SHF.R.U32.HI R30, RZ, 0x10, R7 ;  /* 0x00000010ff1e8819 */ /* 0x000fe40000011607 */
[----:B------:R-:W-:Y:S02]  /*4de0*/  MOV R45, R41 ;  /* 0x00000029002d7202 */ /* 0x000fe40000000f00 */
[----:B------:R-:W-:Y:S02]  /*4df0*/  @!P0 SHF.R.U32.HI R47, RZ, 0x10, R41 ;  /* 0x00000010ff2f8819 */ /* 0x000fe40000011629 */
[----:B------:R-:W-:Y:S02]  /*4e00*/  MOV R50, R42 ;  /* 0x0000002a00327202 */ /* 0x000fe40000000f00 */
[--C-:B------:R-:W-:Y:S02]  /*4e10*/  @!P0 SHF.R.U64 R49, R42, 0x10, R43.reuse ;  /* 0x000000102a318819 */ /* 0x100fe4000000122b */
[----:B------:R-:W-:Y:S02]  /*4e20*/  @!P1 IADD3 R0, P3, P2, R94, R0, R98 ;  /* 0x000000005e009210 */ /* 0x000fe40007a7e062 */
[----:B------:R-:W-:Y:S01]  /*4e30*/  @!P0 SHF.R.U32.HI R52, RZ, 0x10, R43 ;  /* 0x00000010ff348819 */ /* 0x000fe2000001162b */
[----:B------:R-:W-:Y:S01]  /*4e40*/  @!P0 HADD2.F32 R43, -RZ, R45.H0_H0 ;  /* 0x2000002dff2b8230 */ /* 0x000fe20000004100 */
[----:B------:R-:W-:Y:S01]  /*4e50*/  @!P1 IADD3.X R2, R96, R2, R121, P3, P2 ;  /* 0x0000000260029210 */ /* 0x000fe20001fe4479 */
[----:B------:R-:W-:Y:S01]  /*4e60*/  @!P0 HADD2.F32 R49, -RZ, R49.H0_H0 ;  /* 0x20000031ff318230 */ /* 0x000fe20000004100 */
[C---:B------:R-:W-:Y:S01]  /*4e70*/  LEA R80, P2, R3.reuse, c[0x0][0x1c8], 0x1 ;  /* 0x0000720003507a11 */ /* 0x040fe200078408ff */
[----:B------:R-:W-:Y:S03]  /*4e80*/  @!P0 HADD2.F32 R52, -RZ, R52.H0_H0 ;  /* 0x20000034ff348230 */ /* 0x000fe60000004100 */
[----:B------:R-:W-:Y:S02]  /*4e90*/  LEA.HI.X R81, R3, c[0x0][0x1cc], R8, 0x1, P2 ;  /* 0x0000730003517a11 */ /* 0x000fe400010f0c08 */
[C---:B------:R-:W-:Y:S02]  /*4ea0*/  @!P1 LEA R78, P2, R0.reuse, c[0x0][0x1c8], 0x1 ;  /* 0x00007200004e9a11 */ /* 0x040fe400078408ff */
[----:B------:R-:W-:Y:S02]  /*4eb0*/  MOV R3, R5 ;  /* 0x0000000500037202 */ /* 0x000fe40000000f00 */
[----:B------:R-:W-:Y:S01]  /*4ec0*/  @!P1 LEA.HI.X R79, R0, c[0x0][0x1cc], R2, 0x1, P2 ;  /* 0x00007300004f9a11 */ /* 0x000fe200010f0c02 */
[----:B------:R-:W-:Y:S01]  /*4ed0*/  IMAD.MOV.U32 R0, RZ, RZ, R4 ;  /* 0x000000ffff007224 */ /* 0x000fe200078e0004 */
[----:B------:R-:W-:Y:S01]  /*4ee0*/  @!P0 SHF.R.U64 R5, R4, 0x10, R5 ;  /* 0x0000001004058819 */ /* 0x000fe20000001205 */
[----:B------:R-:W-:Y:S01]  /*4ef0*/  IMAD.MOV.U32 R4, RZ, RZ, R40 ;  /* 0x000000ffff047224 */ /* 0x000fe200078e0028 */
[----:B------:R-:W-:Y:S02]  /*4f00*/  @!P0 HADD2.F32 R3, -RZ, R3.H0_H0 ;  /* 0x20000003ff038230 */ /* 0x000fe40000004100 */
[----:B------:R-:W-:Y:S01]  /*4f10*/  @!P0 HADD2.F32 R0, -RZ, R0.H0_H0 ;  /* 0x20000000ff008230 */ /* 0x000fe20000004100 */
[----:B-1----:R-:W-:Y:S01]  /*4f20*/  @!P0 IMAD.MOV.U32 R8, RZ, RZ, R12 ;  /* 0x000000ffff088224 */ /* 0x002fe200078e000c */
[----:B------:R-:W-:Y:S01]  /*4f30*/  @!P0 MOV R46, R56 ;  /* 0x00000038002e8202 */ /* 0x000fe20000000f00 */
[----:B------:R-:W-:Y:S01]  /*4f40*/  @!P0 HADD2.F32 R41, -RZ, R4.H0_H0 ;  /* 0x20000004ff298230 */ /* 0x000fe20000004100 */
[----:B------:R-:W-:Y:S01]  /*4f50*/  @!P0 MOV R44, R57 ;  /* 0x00000039002c8202 */ /* 0x000fe20000000f00 */
[----:B------:R-:W-:Y:S01]  /*4f60*/  @!P0 HADD2.F32 R5, -RZ, R5.H0_H0 ;  /* 0x20000005ff058230 */ /* 0x000fe20000004100 */
[----:B------:R-:W-:Y:S01]  /*4f70*/  @!P0 MOV R7, R13 ;  /* 0x0000000d00078202 */ /* 0x000fe20000000f00 */
[----:B------:R-:W-:Y:S02]  /*4f80*/  @!P0 HADD2.F32 R40, -RZ, R46.H0_H0 ;  /* 0x2000002eff288230 */ /* 0x000fe40000004100 */
[----:B------:R-:W-:Y:S02]  /*4f90*/  @!P0 HADD2.F32 R2, -RZ, R8.H0_H0 ;  /* 0x20000008ff028230 */ /* 0x000fe40000004100 */
[--C-:B------:R-:W-:Y:S01]  /*4fa0*/  @!P0 HADD2.F32 R42, -RZ, R44.reuse.H0_H0 ;  /* 0x2000002cff2a8230 */ /* 0x100fe20000004100 */
[-C--:B------:R-:W-:Y:S01]  /*4fb0*/  @!P0 FMUL.FTZ R77, R40, R0.reuse ;  /* 0x00000000284d8220 */ /* 0x080fe20000410000 */
[--C-:B------:R-:W-:Y:S01]  /*4fc0*/  @!P0 HADD2.F32 R4, -RZ, R7.reuse.H0_H0 ;  /* 0x20000007ff048230 */ /* 0x100fe20000004100 */
[----:B------:R-:W-:Y:S01]  /*4fd0*/  @!P0 FMUL.FTZ R0, R2, R0 ;  /* 0x0000000002008220 */ /* 0x000fe20000410000 */
[----:B------:R-:W-:Y:S01]  /*4fe0*/  @!P0 HADD2.F32 R7, -RZ, R7.H1_H1 ;  /* 0x30000007ff078230 */ /* 0x000fe20000004100 */
[----:B------:R-:W-:Y:S01]  /*4ff0*/  @!P0 FMUL.FTZ R45, R42, R3 ;  /* 0x000000032a2d8220 */ /* 0x000fe20000410000 */
[----:B------:R-:W-:Y:S01]  /*5000*/  @!P0 HADD2.F32 R44, -RZ, R44.H1_H1 ;  /* 0x3000002cff2c8230 */ /* 0x000fe20000004100 */
[----:B------:R-:W-:Y:S01]  /*5010*/  @!P0 FFMA.FTZ R91, R2, R41, -R77 ;  /* 0x00000029025b8223 */ /* 0x000fe2000001084d */
[----:B------:R-:W-:Y:S01]  /*5020*/  @!P0 HADD2.F32 R2, -RZ, R9.H0_H0 ;  /* 0x20000009ff028230 */ /* 0x000fe20000004100 */
[----:B------:R-:W-:Y:S01]  /*5030*/  @!P0 FFMA.FTZ R89, R4, R43, -R45 ;  /* 0x0000002b04598223 */ /* 0x000fe2000001082d */
[----:B------:R-:W-:Y:S01]  /*5040*/  @!P0 HADD2.F32 R45, -RZ, R47.H0_H0 ;  /* 0x2000002fff2d8230 */ /* 0x000fe20000004100 */
[----:B------:R-:W-:Y:S01]  /*5050*/  @!P0 FFMA.FTZ R0, R40, R41, R0 ;  /* 0x0000002928008223 */ /* 0x000fe20000010000 */
[----:B------:R-:W-:Y:S01]  /*5060*/  @!P0 HADD2.F32 R40, -RZ, R46.H1_H1 ;  /* 0x3000002eff288230 */ /* 0x000fe20000004100 */
[-C--:B------:R-:W-:Y:S01]  /*5070*/  @!P0 FMUL.FTZ R9, R44, R2.reuse ;  /* 0x000000022c098220 */ /* 0x080fe20000410000 */
[----:B------:R-:W-:Y:S01]  /*5080*/  @!P0 HADD2.F32 R8, -RZ, R8.H1_H1 ;  /* 0x30000008ff088230 */ /* 0x000fe20000004100 */
[----:B------:R-:W-:Y:S01]  /*5090*/  @!P0 IMAD.MOV.U32 R46, RZ, RZ, R58 ;  /* 0x000000ffff2e8224 */ /* 0x000fe200078e003a */
[----:B------:R-:W-:Y:S01]  /*50a0*/  @!P0 HADD2.F32 R41, -RZ, R48.H0_H0 ;  /* 0x20000030ff298230 */ /* 0x000fe20000004100 */
[----:B------:R-:W-:Y:S02]  /*50b0*/  @!P0 FMUL.FTZ R3, R4, R3 ;  /* 0x0000000304038220 */ /* 0x000fe40000410000 */
[C---:B------:R-:W-:Y:S01]  /*50c0*/  @!P0 FMUL.FTZ R4, R7.reuse, R2 ;  /* 0x0000000207048220 */ /* 0x040fe20000410000 */
[--C-:B------:R-:W-:Y:S01]  /*50d0*/  @!P0 HADD2.F32 R48, -RZ, R46.reuse.H1_H1 ;  /* 0x3000002eff308230 */ /* 0x100fe20000004100 */
[----:B------:R-:W-:Y:S01]  /*50e0*/  @!P0 FFMA.FTZ R88, R7, R45, -R9 ;  /* 0x0000002d07588223 */ /* 0x000fe20000010809 */
[----:B------:R-:W-:Y:S01]  /*50f0*/  @!P0 MOV R7, R14 ;  /* 0x0000000e00078202 */ /* 0x000fe20000000f00 */
[-C--:B------:R-:W-:Y:S01]  /*5100*/  @!P0 FMUL.FTZ R47, R40, R5.reuse ;  /* 0x00000005282f8220 */ /* 0x080fe20000410000 */
[----:B------:R-:W-:Y:S01]  /*5110*/  @!P0 HADD2.F32 R46, -RZ, R46.H0_H0 ;  /* 0x2000002eff2e8230 */ /* 0x000fe20000004100 */
[C---:B------:R-:W-:Y:S01]  /*5120*/  @!P0 FMUL.FTZ R2, R8.reuse, R5 ;  /* 0x0000000508028220 */ /* 0x040fe20000410000 */
[----:B------:R-:W-:Y:S01]  /*5130*/  @!P0 HADD2.F32 R5, -RZ, R10.H0_H0 ;  /* 0x2000000aff058230 */ /* 0x000fe20000004100 */
[-C--:B------:R-:W-:Y:S01]  /*5140*/  @!P0 FFMA.FTZ R85, R8, R41.reuse, -R47 ;  /* 0x0000002908558223 */ /* 0x080fe2000001082f */
[--C-:B------:R-:W-:Y:S01]  /*5150*/  @!P0 HADD2.F32 R9, -RZ, R7.reuse.H1_H1 ;  /* 0x30000007ff098230 */ /* 0x100fe20000004100 */
[----:B------:R-:W-:Y:S01]  /*5160*/  @!P0 FFMA.FTZ R2, R40, R41, R2 ;  /* 0x0000002928028223 */ /* 0x000fe20000010002 */
[----:B------:R-:W-:Y:S01]  /*5170*/  @!P0 HADD2.F32 R8, -RZ, R6.H0_H0 ;  /* 0x20000006ff088230 */ /* 0x000fe20000004100 */
[-C--:B------:R-:W-:Y:S01]  /*5180*/  @!P0 FMUL.FTZ R10, R48, R5.reuse ;  /* 0x00000005300a8220 */ /* 0x080fe20000410000 */
[----:B------:R-:W-:Y:S01]  /*5190*/  @!P0 HADD2.F32 R7, -RZ, R7.H0_H0 ;  /* 0x20000007ff078230 */ /* 0x000fe20000004100 */
[C---:B------:R-:W-:Y:S01]  /*51a0*/  @!P0 FMUL.FTZ R6, R9.reuse, R5 ;  /* 0x0000000509068220 */ /* 0x040fe20000410000 */
[----:B------:R-:W-:Y:S01]  /*51b0*/  @!P0 F2FP.PACK_AB R0, R2, R0 ;  /* 0x000000000200823e */ /* 0x000fe200000000ff */
[----:B------:R-:W-:Y:S01]  /*51c0*/  @!P0 FFMA.FTZ R84, R9, R49, -R10 ;  /* 0x0000003109548223 */ /* 0x000fe2000001080a */
[----:B------:R-:W-:Y:S01]  /*51d0*/  @!P0 MOV R10, R59 ;  /* 0x0000003b000a8202 */ /* 0x000fe20000000f00 */
[CC--:B------:R-:W-:Y:S01]  /*51e0*/  @!P0 FMUL.FTZ R5, R7.reuse, R8.reuse ;  /* 0x0000000807058220 */ /* 0x0c0fe20000410000 */
[----:B------:R-:W-:Y:S01]  /*51f0*/  @!P0 HADD2.F32 R47, -RZ, R50.H0_H0 ;  /* 0x20000032ff2f8230 */ /* 0x000fe20000004100 */
[----:B------:R-:W-:Y:S01]  /*5200*/  @!P0 FMUL.FTZ R50, R46, R8 ;  /* 0x000000082e328220 */ /* 0x000fe20000410000 */
[----:B------:R-:W-:Y:S01]  /*5210*/  @!P0 MOV R56, R0 ;  /* 0x0000000000388202 */ /* 0x000fe20000000f00 */
[----:B------:R-:W-:Y:S01]  /*5220*/  @!P0 IMAD.MOV.U32 R8, RZ, RZ, R15 ;  /* 0x000000ffff088224 */ /* 0x000fe200078e000f */
[----:B------:R-:W-:Y:S01]  /*5230*/  @!P0 HADD2.F32 R9, -RZ, R30.H0_H0 ;  /* 0x2000001eff098230 */ /* 0x000fe20000004100 */
[----:B------:R-:W-:Y:S01]  /*5240*/  @!P0 FFMA.FTZ R83, R7, R47, -R50 ;  /* 0x0000002f07538223 */ /* 0x000fe20000010832 */
[----:B------:R-:W-:Y:S01]  /*5250*/  @!P0 HADD2.F32 R7, -RZ, R11.H0_H0 ;  /* 0x2000000bff078230 */ /* 0x000fe20000004100 */
[----:B------:R-:W-:Y:S01]  /*5260*/  @!P0 FFMA.FTZ R3, R42, R43, R3 ;  /* 0x0000002b2a038223 */ /* 0x000fe20000010003 */
[--C-:B------:R-:W-:Y:S01]  /*5270*/  @!P0 HADD2.F32 R30, -RZ, R10.reuse.H0_H0 ;  /* 0x2000000aff1e8230 */ /* 0x100fe20000004100 */
[----:B------:R-:W-:Y:S01]  /*5280*/  @!P0 FFMA.FTZ R4, R44, R45, R4 ;  /* 0x0000002d2c048223 */ /* 0x000fe20000010004 */
[----:B------:R-:W-:Y:S01]  /*5290*/  @!P0 HADD2.F32 R50, -RZ, R51.H0_H0 ;  /* 0x20000033ff328230 */ /* 0x000fe20000004100 */
[----:B------:R-:W-:Y:S01]  /*52a0*/  @!P0 FFMA.FTZ R5, R46, R47, R5 ;  /* 0x0000002f2e058223 */ /* 0x000fe20000010005 */
[----:B------:R-:W-:Y:S01]  /*52b0*/  @!P0 HADD2.F32 R51, -RZ, R10.H1_H1 ;  /* 0x3000000aff338230 */ /* 0x000fe20000004100 */
[----:B------:R-:W-:Y:S01]  /*52c0*/  @!P0 FFMA.FTZ R6, R48, R49, R6 ;  /* 0x0000003130068223 */ /* 0x000fe20000010006 */
[----:B------:R-:W-:Y:S01]  /*52d0*/  @!P0 F2FP.PACK_AB R3, R4, R3 ;  /* 0x000000030403823e */ /* 0x000fe200000000ff */
[--C-:B------:R-:W-:Y:S02]  /*52e0*/  @!P0 HADD2.F32 R11, -RZ, R8.reuse.H0_H0 ;  /* 0x20000008ff0b8230 */ /* 0x100fe40000004100 */
[----:B------:R-:W-:Y:S01]  /*52f0*/  @!P0 HADD2.F32 R10, -RZ, R8.H1_H1 ;  /* 0x30000008ff0a8230 */ /* 0x000fe20000004100 */
[----:B------:R-:W-:Y:S01]  /*5300*/  @!P0 F2FP.PACK_AB R5, R6, R5 ;  /* 0x000000050605823e */ /* 0x000fe200000000ff */
[----:B------:R-:W-:Y:S02]  /*5310*/  @!P0 FMUL.FTZ R77, R51, R9 ;  /* 0x00000009334d8220 */ /* 0x000fe40000410000 */
[----:B------:R-:W-:Y:S01]  /*5320*/  @!P0 FMUL.FTZ R8, R30, R7 ;  /* 0x000000071e088220 */ /* 0x000fe20000410000 */
[----:B------:R-:W-:Y:S01]  /*5330*/  @!P0 MOV R58, R5 ;  /* 0x00000005003a8202 */ /* 0x000fe20000000f00 */
[----:B------:R-:W-:Y:S02]  /*5340*/  @!P0 FFMA.FTZ R77, R10, R52, -R77 ;  /* 0x000000340a4d8223 */ /* 0x000fe4000001084d */
[CC--:B------:R-:W-:Y:S02]  /*5350*/  @!P0 FFMA.FTZ R82, R11.reuse, R50.reuse, -R8 ;  /* 0x000000320b528223 */ /* 0x0c0fe40000010808 */
[----:B------:R-:W-:Y:S01]  /*5360*/  @!P0 FMUL.FTZ R7, R11, R7 ;  /* 0x000000070b078220 */ /* 0x000fe20000410000 */
[----:B------:R-:W-:Y:S01]  /*5370*/  @!P0 F2FP.PACK_AB R11, R84, R83 ;  /* 0x00000053540b823e */ /* 0x000fe200000000ff */
[----:B------:R-:W-:Y:S01]  /*5380*/  @!P0 FMUL.FTZ R8, R10, R9 ;  /* 0x000000090a088220 */ /* 0x000fe20000410000 */
[----:B------:R-:W-:Y:S01]  /*5390*/  @!P0 F2FP.PACK_AB R10, R88, R89 ;  /* 0x00000059580a823e */ /* 0x000fe200000000ff */
[----:B------:R-:W-:Y:S01]  /*53a0*/  @!P0 FFMA.FTZ R7, R30, R50, R7 ;  /* 0x000000321e078223 */ /* 0x000fe20000010007 */
[----:B------:R-:W-:Y:S01]  /*53b0*/  @!P0 F2FP.PACK_AB R9, R85, R91 ;  /* 0x0000005b5509823e */ /* 0x000fe200000000ff */
[----:B------:R-:W-:Y:S01]  /*53c0*/  @!P0 FFMA.FTZ R8, R51, R52, R8 ;  /* 0x0000003433088223 */ /* 0x000fe20000010008 */
[----:B------:R-:W-:Y:S01]  /*53d0*/  @!P0 F2FP.PACK_AB R40, R77, R82 ;  /* 0x000000524d28823e */ /* 0x000fe200000000ff */
[----:B------:R-:W-:Y:S01]  /*53e0*/  @!P0 IMAD.MOV.U32 R14, RZ, RZ, R11 ;  /* 0x000000ffff0e8224 */ /* 0x000fe200078e000b */
[----:B------:R-:W-:Y:S01]  /*53f0*/  @!P0 MOV R12, R9 ;  /* 0x00000009000c8202 */ /* 0x000fe20000000f00 */
[----:B------:R-:W-:Y:S01]  /*5400*/  @!P0 IMAD.MOV.U32 R57, RZ, RZ, R3 ;  /* 0x000000ffff398224 */ /* 0x000fe200078e0003 */
[----:B------:R-:W-:Y:S02]  /*5410*/  @!P0 MOV R13, R10 ;  /* 0x0000000a000d8202 */ /* 0x000fe40000000f00 */
[----:B------:R-:W-:Y:S02]  /*5420*/  @!P0 MOV R15, R40 ;  /* 0x00000028000f8202 */ /* 0x000fe40000000f00 */
[----:B------:R-:W-:Y:S03]  /*5430*/  @!P0 F2FP.PACK_AB R7, R8, R7 ;  /* 0x000000070807823e */ /* 0x000fe600000000ff */
[----:B------:R1:W-:Y:S01]  /*5440*/  STG.E.128 [R80.64], R12 ;  /* 0x0000000c50007986 */ /* 0x0003e2000c101d08 */
[----:B------:R-:W-:Y:S07]  /*5450*/  @!P0 MOV R59, R7 ;  /* 0x00000007003b8202 */ /* 0x000fee0000000f00 */
[----:B------:R1:W-:Y:S02]  /*5460*/  @!P1 STG.E.128 [R78.64], R56 ;  /* 0x000000384e009986 */ /* 0x0003e4000c101d08 */
.L_x_83:
[----:B-1----:R-:W-:Y:S05]  /*5470*/  BSYNC B0 ;  /* 0x0000000000007941 */ /* 0x002fea0003800000 */
.L_x_82:
[----:B------:R-:W-:Y:S01]  /*5480*/  ISETP.GE.OR P1, PT, R169, R76, P5 ;  /* 0x0000004ca900720c */ /* 0x000fe20002f26670 */
[----:B------:R-:W-:Y:S01]  /*5490*/  @!UPT UIADD3 URZ, URZ, URZ, URZ ;  /* 0x0000003f3f3ff290 */ /* 0x000fe2000fffe03f */
[----:B------:R-:W-:Y:S11]  /*54a0*/  BSSY B0, `(.L_x_84) ;  /* 0x0000071000007945 */ /* 0x000ff60003800000 */
[----:B------:R-:W-:-:S05]  /*54b0*/  @P1 BRA `(.L_x_85) ;  /* 0x000006f000001947 */ /* 0x000fca0003800000 */
[----:B------:R-:W-:Y:S01]  /*54c0*/  IADD3 R0, P1, R188, R86, RZ ;  /* 0x00000056bc007210 */ /* 0x000fe20007f3e0ff */
[----:B------:R-:W-:Y:S01]  /*54d0*/  LDS.128 R48, [R147+0x8100] ;  /* 0x0081000093307984 */ /* 0x000fe20000000c00 */
[--C-:B------:R-:W-:Y:S01]  /*54e0*/  @!P0 SHF.R.U32.HI R8, RZ, 0x10, R17.reuse ;  /* 0x00000010ff088819 */ /* 0x100fe20000011611 */
[----:B------:R-:W-:Y:S01]  /*54f0*/  @!P0 HADD2.F32 R44, -RZ, R54.H0_H0 ;  /* 0x20000036ff2c8230 */ /* 0x000fe20000004100 */
[----:B------:R-:W-:Y:S02]  /*5500*/  IADD3.X R2, R90, R159, RZ, P1, !PT ;  /* 0x0000009f5a027210 */ /* 0x000fe40000ffe4ff */
[----:B------:R-:W-:Y:S02]  /*5510*/  IADD3 R3, P2, P1, R94, R0, R116 ;  /* 0x000000005e037210 */ /* 0x000fe4000795e074 */
[----:B-----5:R-:W-:Y:S01]  /*5520*/  @!P0 SHF.R.U64 R5, R16, 0x10, R17 ;  /* 0x0000001010058819 */ /* 0x020fe20000001211 */
[----:B------:R-:W1:Y:S01]  /*5530*/  LDS.128 R12, [R152+0x8100] ;  /* 0x00810000980c7984 */ /* 0x000e620000000c00 */
[----:B------:R-:W-:Y:S01]  /*5540*/  IADD3.X R4, R96, R2, R122, P2, P1 ;  /* 0x0000000260047210 */ /* 0x000fe200017e247a */
[----:B------:R-:W-:Y:S01]  /*5550*/  @!P0 HADD2.F32 R16, -RZ, R53.H0_H0 ;  /* 0x20000035ff108230 */ /* 0x000fe20000004100 */
[----:B------:R-:W-:Y:S01]  /*5560*/  ISETP.GE.AND P1, PT, R98, c[0x0][0x1d4], PT ;  /* 0x0000750062007a0c */ /* 0x000fe20003f26270 */
[----:B------:R-:W-:Y:S01]  /*5570*/  @!P0 HADD2.F32 R5, -RZ, R5.H0_H0 ;  /* 0x20000005ff058230 */ /* 0x000fe20000004100 */
[--C-:B------:R-:W-:Y:S02]  /*5580*/  @!P0 SHF.R.U64 R10, R18, 0x10, R19.reuse ;  /* 0x00000010120a8819 */ /* 0x100fe40000001213 */
[----:B------:R-:W-:Y:S01]  /*5590*/  @!P0 SHF.R.U32.HI R9, RZ, 0x10, R19 ;  /* 0x00000010ff098819 */ /* 0x000fe20000011613 */
[----:B------:R-:W-:Y:S01]  /*55a0*/  @!P0 HADD2.F32 R19, -RZ, R53.H1_H1 ;  /* 0x30000035ff138230 */ /* 0x000fe20000004100 */
[--C-:B------:R-:W-:Y:S02]  /*55b0*/  @!P0 SHF.R.U64 R42, R60, 0x10, R61.reuse ;  /* 0x000000103c2a8819 */ /* 0x100fe4000000123d */
[----:B------:R-:W-:Y:S02]  /*55c0*/  @!P0 SHF.R.U32.HI R41, RZ, 0x10, R61 ;  /* 0x00000010ff298819 */ /* 0x000fe4000001163d */
[--C-:B------:R-:W-:Y:S02]  /*55d0*/  @!P0 SHF.R.U32.HI R46, RZ, 0x10, R63.reuse ;  /* 0x00000010ff2e8819 */ /* 0x100fe4000001163f */
[----:B------:R-:W-:Y:S02]  /*55e0*/  @!P0 SHF.R.U64 R62, R62, 0x10, R63 ;  /* 0x000000103e3e8819 */ /* 0x000fe4000000123f */
[----:B------:R-:W-:Y:S01]  /*55f0*/  @!P1 IADD3 R0, P3, P2, R94, R0, R98 ;  /* 0x000000005e009210 */ /* 0x000fe20007a7e062 */
[----:B------:R-:W-:Y:S03]  /*5600*/  @!P0 HADD2.F32 R46, -RZ, R46.H0_H0 ;  /* 0x2000002eff2e8230 */ /* 0x000fe60000004100 */
[----:B------:R-:W-:Y:S02]  /*5610*/  @!P1 IADD3.X R2, R96, R2, R121, P3, P2 ;  /* 0x0000000260029210 */ /* 0x000fe40001fe4479 */
[C---:B------:R-:W-:Y:S04]  /*5620*/  LEA R58, P2, R3.reuse, c[0x0][0x1c8], 0x1 ;  /* 0x00007200033a7a11 */ /* 0x040fe800078408ff */
[----:B------:R-:W-:Y:S01]  /*5630*/  LEA.HI.X R59, R3, c[0x0][0x1cc], R4, 0x1, P2 ;  /* 0x00007300033b7a11 */ /* 0x000fe200010f0c04 */
[--C-:B------:R-:W-:Y:S01]  /*5640*/  @!P0 HADD2.F32 R3, -RZ, R34.reuse.H1_H1 ;  /* 0x30000022ff038230 */ /* 0x100fe20000004100 */
[C---:B------:R-:W-:Y:S04]  /*5650*/  @!P1 LEA R56, P2, R0.reuse, c[0x0][0x1c8], 0x1 ;  /* 0x0000720000389a11 */ /* 0x040fe800078408ff */
[----:B------:R-:W-:Y:S01]  /*5660*/  @!P1 LEA.HI.X R57, R0, c[0x0][0x1cc], R2, 0x1, P2 ;  /* 0x0000730000399a11 */ /* 0x000fe200010f0c02 */
[----:B------:R-:W-:Y:S01]  /*5670*/  @!P0 HADD2.F32 R0, -RZ, R34.H0_H0 ;  /* 0x20000022ff008230 */ /* 0x000fe20000004100 */
[----:B-1----:R-:W-:Y:S01]  /*5680*/  @!P0 IMAD.MOV.U32 R7, RZ, RZ, R12 ;  /* 0x000000ffff078224 */ /* 0x002fe200078e000c */
[----:B------:R-:W-:Y:S02]  /*5690*/  @!P0 MOV R40, R48 ;  /* 0x0000003000288202 */ /* 0x000fe40000000f00 */
[----:B------:R-:W-:Y:S02]  /*56a0*/  @!P0 MOV R17, R49 ;  /* 0x0000003100118202 */ /* 0x000fe40000000f00 */
[----:B------:R-:W-:Y:S01]  /*56b0*/  @!P0 HADD2.F32 R2, -RZ, R7.H0_H0 ;  /* 0x20000007ff028230 */ /* 0x000fe20000004100 */
[----:B------:R-:W-:Y:S01]  /*56c0*/  @!P0 MOV R6, R13 ;  /* 0x0000000d00068202 */ /* 0x000fe20000000f00 */
[----:B------:R-:W-:Y:S02]  /*56d0*/  @!P0 HADD2.F32 R11, -RZ, R40.H0_H0 ;  /* 0x20000028ff0b8230 */ /* 0x000fe40000004100 */
[----:B------:R-:W-:Y:S02]  /*56e0*/  @!P0 HADD2.F32 R18, -RZ, R17.H0_H0 ;  /* 0x20000011ff128230 */ /* 0x000fe40000004100 */
[--C-:B------:R-:W-:Y:S01]  /*56f0*/  @!P0 HADD2.F32 R4, -RZ, R6.reuse.H0_H0 ;  /* 0x20000006ff048230 */ /* 0x100fe20000004100 */
[CC--:B------:R-:W-:Y:S01]  /*5700*/  @!P0 FMUL.FTZ R34, R11.reuse, R0.reuse ;  /* 0x000000000b228220 */ /* 0x0c0fe20000410000 */
[----:B------:R-:W-:Y:S01]  /*5710*/  @!P0 HADD2.F32 R6, -RZ, R6.H1_H1 ;  /* 0x30000006ff068230 */ /* 0x000fe20000004100 */
[----:B------:R-:W-:Y:S01]  /*5720*/  @!P0 FMUL.FTZ R0, R2, R0 ;  /* 0x0000000002008220 */ /* 0x000fe20000410000 */
[----:B------:R-:W-:Y:S01]  /*5730*/  @!P0 HADD2.F32 R7, -RZ, R7.H1_H1 ;  /* 0x30000007ff078230 */ /* 0x000fe20000004100 */
[----:B------:R-:W-:Y:S02]  /*5740*/  @!P0 FMUL.FTZ R30, R18, R3 ;  /* 0x00000003121e8220 */ /* 0x000fe40000410000 */
[-C--:B------:R-:W-:Y:S01]  /*5750*/  @!P0 FFMA.FTZ R78, R2, R16.reuse, -R34 ;  /* 0x00000010024e8223 */ /* 0x080fe20000010822 */
[----:B------:R-:W-:Y:S01]  /*5760*/  @!P0 HADD2.F32 R2, -RZ, R8.H0_H0 ;  /* 0x20000008ff028230 */ /* 0x000fe20000004100 */
[----:B------:R-:W-:Y:S01]  /*5770*/  @!P0 FFMA.FTZ R0, R11, R16, R0 ;  /* 0x000000100b008223 */ /* 0x000fe20000010000 */
[----:B------:R-:W-:Y:S01]  /*5780*/  @!P0 HADD2.F32 R16, -RZ, R40.H1_H1 ;  /* 0x30000028ff108230 */ /* 0x000fe20000004100 */
[----:B------:R-:W-:Y:S01]  /*5790*/  @!P0 FFMA.FTZ R77, R4, R19, -R30 ;  /* 0x00000013044d8223 */ /* 0x000fe2000001081e */
[----:B------:R-:W-:Y:S01]  /*57a0*/  @!P0 HADD2.F32 R30, -RZ, R17.H1_H1 ;  /* 0x30000011ff1e8230 */ /* 0x000fe20000004100 */
[----:B------:R-:W-:Y:S01]  /*57b0*/  @!P0 IMAD.MOV.U32 R11, RZ, RZ, R51 ;  /* 0x000000ffff0b8224 */ /* 0x000fe200078e0033 */
[----:B------:R-:W-:Y:S01]  /*57c0*/  @!P0 HADD2.F32 R17, -RZ, R42.H0_H0 ;  /* 0x2000002aff118230 */ /* 0x000fe20000004100 */
[----:B------:R-:W-:Y:S01]  /*57d0*/  @!P0 FMUL.FTZ R40, R16, R5 ;  /* 0x0000000510288220 */ /* 0x000fe20000410000 */
[----:B------:R-:W-:Y:S01]  /*57e0*/  @!P0 HADD2.F32 R34, -RZ, R41.H0_H0 ;  /* 0x20000029ff228230 */ /* 0x000fe20000004100 */
[----:B------:R-:W-:Y:S01]  /*57f0*/  @!P0 FMUL.FTZ R3, R4, R3 ;  /* 0x0000000304038220 */ /* 0x000fe20000410000 */
[--C-:B------:R-:W-:Y:S01]  /*5800*/  @!P0 HADD2.F32 R43, -RZ, R11.reuse.H0_H0 ;  /* 0x2000000bff2b8230 */ /* 0x100fe20000004100 */
[-C--:B------:R-:W-:Y:S01]  /*5810*/  @!P0 FMUL.FTZ R8, R30, R2.reuse ;  /* 0x000000021e088220 */ /* 0x080fe20000410000 */
[----:B------:R-:W-:Y:S01]  /*5820*/  @!P0 HADD2.F32 R45, -RZ, R11.H1_H1 ;  /* 0x3000000bff2d8230 */ /* 0x000fe20000004100 */
[C---:B------:R-:W-:Y:S01]  /*5830*/  @!P0 FMUL.FTZ R4, R6.reuse, R2 ;  /* 0x0000000206048220 */ /* 0x040fe20000410000 */
[----:B------:R-:W-:Y:S01]  /*5840*/  @!P0 HADD2.F32 R42, -RZ, R62.H0_H0 ;  /* 0x2000003eff2a8230 */ /* 0x000fe20000004100 */
[C---:B------:R-:W-:Y:S01]  /*5850*/  @!P0 FMUL.FTZ R2, R7.reuse, R5 ;  /* 0x0000000507028220 */ /* 0x040fe20000410000 */
[----:B------:R-:W-:Y:S01]  /*5860*/  @!P0 MOV R5, R15 ;  /* 0x0000000f00058202 */ /* 0x000fe20000000f00 */
[-C--:B------:R-:W-:Y:S01]  /*5870*/  @!P0 FFMA.FTZ R61, R7, R17.reuse, -R40 ;  /* 0x00000011073d8223 */ /* 0x080fe20000010828 */
[----:B------:R-:W-:Y:S01]  /*5880*/  @!P0 HADD2.F32 R7, -RZ, R35.H0_H0 ;  /* 0x20000023ff078230 */ /* 0x000fe20000004100 */
[----:B------:R-:W-:Y:S01]  /*5890*/  @!P0 FFMA.FTZ R63, R6, R34, -R8 ;  /* 0x00000022063f8223 */ /* 0x000fe20000010808 */
[----:B------:R-:W-:Y:S01]  /*58a0*/  @!P0 HADD2.F32 R6, -RZ, R9.H0_H0 ;  /* 0x20000009ff068230 */ /* 0x000fe20000004100 */
[----:B------:R-:W-:Y:S01]  /*58b0*/  @!P0 FFMA.FTZ R2, R16, R17, R2 ;  /* 0x0000001110028223 */ /* 0x000fe20000010002 */
[--C-:B------:R-:W-:Y:S01]  /*58c0*/  @!P0 HADD2.F32 R8, -RZ, R5.reuse.H0_H0 ;  /* 0x20000005ff088230 */ /* 0x100fe20000004100 */
[-C--:B------:R-:W-:Y:S01]  /*58d0*/  @!P0 FMUL.FTZ R11, R43, R7.reuse ;  /* 0x000000072b0b8220 */ /* 0x080fe20000410000 */
[----:B------:R-:W-:Y:S01]  /*58e0*/  @!P0 HADD2.F32 R5, -RZ, R5.H1_H1 ;  /* 0x30000005ff058230 */ /* 0x000fe20000004100 */
[----:B------:R-:W-:Y:S01]  /*58f0*/  @!P0 FMUL.FTZ R9, R45, R6 ;  /* 0x000000062d098220 */ /* 0x000fe20000410000 */
[----:B------:R-:W-:Y:S01]  /*5900*/  @!P0 F2FP.PACK_AB R0, R2, R0 ;  /* 0x000000000200823e */ /* 0x000fe200000000ff */
[C---:B------:R-:W-:Y:S01]  /*5910*/  @!P0 FFMA.FTZ R60, R8.reuse, R44, -R11 ;  /* 0x0000002c083c8223 */ /* 0x040fe2000001080b */
[----:B------:R-:W-:Y:S01]  /*5920*/  @!P0 MOV R11, R50 ;  /* 0x00000032000b8202 */ /* 0x000fe20000000f00 */
[----:B------:R-:W-:Y:S01]  /*5930*/  @!P0 FMUL.FTZ R7, R8, R7 ;  /* 0x0000000708078220 */ /* 0x000fe20000410000 */
[----:B------:R-:W-:Y:S01]  /*5940*/  @!P0 MOV R48, R0 ;  /* 0x0000000000308202 */ /* 0x000fe20000000f00 */
[C---:B------:R-:W-:Y:S01]  /*5950*/  @!P0 FMUL.FTZ R8, R5.reuse, R6 ;  /* 0x0000000605088220 */ /* 0x040fe20000410000 */
[----:B------:R-:W-:Y:S01]  /*5960*/  @!P0 HADD2.F32 R40, -RZ, R54.H1_H1 ;  /* 0x30000036ff288230 */ /* 0x000fe20000004100 */
[----:B------:R-:W-:Y:S01]  /*5970*/  @!P0 IMAD.MOV.U32 R6, RZ, RZ, R14 ;  /* 0x000000ffff068224 */ /* 0x000fe200078e000e */
[----:B------:R-:W-:Y:S01]  /*5980*/  @!P0 HADD2.F32 R41, -RZ, R11.H1_H1 ;  /* 0x3000000bff298230 */ /* 0x000fe20000004100 */
[----:B------:R-:W-:Y:S01]  /*5990*/  @!P0 FFMA.FTZ R53, R5, R46, -R9 ;  /* 0x0000002e05358223 */ /* 0x000fe20000010809 */
[----:B------:R-:W-:Y:S01]  /*59a0*/  @!P0 HADD2.F32 R9, -RZ, R10.H0_H0 ;  /* 0x2000000aff098230 */ /* 0x000fe20000004100 */
[----:B------:R-:W-:Y:S01]  /*59b0*/  @!P0 FFMA.FTZ R3, R18, R19, R3 ;  /* 0x0000001312038223 */ /* 0x000fe20000010003 */
[----:B------:R-:W-:Y:S01]  /*59c0*/  @!P0 HADD2.F32 R5, -RZ, R35.H1_H1 ;  /* 0x30000023ff058230 */ /* 0x000fe20000004100 */
[----:B------:R-:W-:Y:S01]  /*59d0*/  @!P0 FFMA.FTZ R4, R30, R34, R4 ;  /* 0x000000221e048223 */ /* 0x000fe20000010004 */
[----:B------:R-:W-:Y:S01]  /*59e0*/  @!P0 F2FP.PACK_AB R16, R53, R60 ;  /* 0x0000003c3510823e */ /* 0x000fe200000000ff */
[----:B------:R-:W-:Y:S01]  /*59f0*/  @!P0 FMUL.FTZ R47, R41, R9 ;  /* 0x00000009292f8220 */ /* 0x000fe20000410000 */
[----:B------:R-:W-:Y:S02]  /*5a00*/  @!P0 HADD2.F32 R35, -RZ, R11.H0_H0 ;  /* 0x2000000bff238230 */ /* 0x000fe40000004100 */
[----:B------:R-:W-:Y:S01]  /*5a10*/  @!P0 MOV R15, R16 ;  /* 0x00000010000f8202 */ /* 0x000fe20000000f00 */
[--C-:B------:R-:W-:Y:S01]  /*5a20*/  @!P0 HADD2.F32 R11, -RZ, R6.reuse.H0_H0 ;  /* 0x20000006ff0b8230 */ /* 0x100fe20000004100 */
[----:B------:R-:W-:Y:S01]  /*5a30*/  @!P0 F2FP.PACK_AB R3, R4, R3 ;  /* 0x000000030403823e */ /* 0x000fe200000000ff */
[----:B------:R-:W-:Y:S01]  /*5a40*/  @!P0 HADD2.F32 R10, -RZ, R6.H1_H1 ;  /* 0x30000006ff0a8230 */ /* 0x000fe20000004100 */
[-C--:B------:R-:W-:Y:S02]  /*5a50*/  @!P0 FMUL.FTZ R6, R35, R5.reuse ;  /* 0x0000000523068220 */ /* 0x080fe40000410000 */
[C---:B------:R-:W-:Y:S02]  /*5a60*/  @!P0 FMUL.FTZ R5, R11.reuse, R5 ;  /* 0x000000050b058220 */ /* 0x040fe40000410000 */
[----:B------:R-:W-:Y:S02]  /*5a70*/  @!P0 FFMA.FTZ R52, R11, R40, -R6 ;  /* 0x000000280b348223 */ /* 0x000fe40000010806 */
[C---:B------:R-:W-:Y:S02]  /*5a80*/  @!P0 FFMA.FTZ R11, R10.reuse, R42, -R47 ;  /* 0x0000002a0a0b8223 */ /* 0x040fe4000001082f */
[----:B------:R-:W-:Y:S01]  /*5a90*/  @!P0 FMUL.FTZ R6, R10, R9 ;  /* 0x000000090a068220 */ /* 0x000fe20000410000 */
[----:B------:R-:W-:Y:S01]  /*5aa0*/  @!P0 F2FP.PACK_AB R10, R63, R77 ;  /* 0x0000004d3f0a823e */ /* 0x000fe200000000ff */
[----:B------:R-:W-:Y:S01]  /*5ab0*/  @!P0 FFMA.FTZ R5, R35, R40, R5 ;  /* 0x0000002823058223 */ /* 0x000fe20000010005 */
[----:B------:R-:W-:Y:S01]  /*5ac0*/  @!P0 F2FP.PACK_AB R11, R11, R52 ;  /* 0x000000340b0b823e */ /* 0x000fe200000000ff */
[----:B------:R-:W-:Y:S01]  /*5ad0*/  @!P0 FFMA.FTZ R6, R41, R42, R6 ;  /* 0x0000002a29068223 */ /* 0x000fe20000010006 */
[----:B------:R-:W-:Y:S01]  /*5ae0*/  @!P0 F2FP.PACK_AB R9, R61, R78 ;  /* 0x0000004e3d09823e */ /* 0x000fe200000000ff */
[----:B------:R-:W-:Y:S01]  /*5af0*/  @!P0 FFMA.FTZ R7, R43, R44, R7 ;  /* 0x0000002c2b078223 */ /* 0x000fe20000010007 */
[----:B------:R-:W-:Y:S01]  /*5b00*/  @!P0 MOV R13, R10 ;  /* 0x0000000a000d8202 */ /* 0x000fe20000000f00 */
[----:B------:R-:W-:Y:S01]  /*5b10*/  @!P0 FFMA.FTZ R8, R45, R46, R8 ;  /* 0x0000002e2d088223 */ /* 0x000fe20000010008 */
[----:B------:R-:W-:Y:S01]  /*5b20*/  @!P0 MOV R12, R9 ;  /* 0x00000009000c8202 */ /* 0x000fe20000000f00 */
[----:B------:R-:W-:Y:S01]  /*5b30*/  @!P0 IMAD.MOV.U32 R14, RZ, RZ, R11 ;  /* 0x000000ffff0e8224 */ /* 0x000fe200078e000b */
[----:B------:R-:W-:Y:S01]  /*5b40*/  @!P0 F2FP.PACK_AB R5, R6, R5 ;  /* 0x000000050605823e */ /* 0x000fe200000000ff */
[----:B------:R-:W-:Y:S01]  /*5b50*/  @!P0 IMAD.MOV.U32 R49, RZ, RZ, R3 ;  /* 0x000000ffff318224 */ /* 0x000fe200078e0003 */
[----:B------:R-:W-:Y:S02]  /*5b60*/  @!P0 F2FP.PACK_AB R7, R8, R7 ;  /* 0x000000070807823e */ /* 0x000fe400000000ff */
[----:B------:R1:W-:Y:S01]  /*5b70*/  STG.E.128 [R58.64], R12 ;  /* 0x0000000c3a007986 */ /* 0x0003e2000c101d08 */
[----:B------:R-:W-:Y:S02]  /*5b80*/  @!P0 MOV R50, R5 ;  /* 0x0000000500328202 */ /* 0x000fe40000000f00 */
[----:B------:R-:W-:Y:S05]  /*5b90*/  @!P0 MOV R51, R7 ;  /* 0x0000000700338202 */ /* 0x000fea0000000f00 */
[----:B------:R1:W-:Y:S02]  /*5ba0*/  @!P1 STG.E.128 [R56.64], R48 ;  /* 0x0000003038009986 */ /* 0x0003e4000c101d08 */
.L_x_85:
[----:B------:R-:W-:Y:S05]  /*5bb0*/  BSYNC B0 ;  /* 0x0000000000007941 */ /* 0x000fea0003800000 */
.L_x_84:
[----:B------:R-:W-:Y:S01]  /*5bc0*/  ISETP.GE.OR P1, PT, R168, R76, P5 ;  /* 0x0000004ca800720c */ /* 0x000fe20002f26670 */
[----:B------:R-:W-:Y:S01]  /*5bd0*/  @!UPT UIADD3 URZ, URZ, URZ, URZ ;  /* 0x0000003f3f3ff290 */ /* 0x000fe2000fffe03f */
[----:B------:R-:W-:Y:S11]  /*5be0*/  BSSY B0, `(.L_x_86) ;  /* 0x0000071000007945 */ /* 0x000ff60003800000 */
[----:B------:R-:W-:-:S05]  /*5bf0*/  @P1 BRA `(.L_x_87) ;  /* 0x000006f000001947 */ /* 0x000fca0003800000 */
[----:B------:R-:W-:Y:S01]  /*5c00*/  IADD3 R0, P1, R186, R86, RZ ;  /* 0x00000056ba007210 */ /* 0x000fe20007f3e0ff */
[----:B------:R-:W-:Y:S01]  /*5c10*/  LDS.128 R44, [R146+0x8100] ;  /* 0x00810000922c7984 */ /* 0x000fe20000000c00 */
[----:B------:R-:W-:Y:S01]  /*5c20*/  @!P0 SHF.R.U64 R10, R22, 0x10, R23 ;  /* 0x00000010160a8819 */ /* 0x000fe20000001217 */
[--C-:B------:R-:W-:Y:S01]  /*5c30*/  @!P0 HADD2.F32 R16, -RZ, R55.reuse.H0_H0 ;  /* 0x20000037ff108230 */ /* 0x100fe20000004100 */
[----:B------:R-:W-:Y:S01]  /*5c40*/  IADD3.X R2, R90, R157, RZ, P1, !PT ;  /* 0x0000009d5a027210 */ /* 0x000fe20000ffe4ff */
[----:B------:R-:W-:Y:S01]  /*5c50*/  @!P0 HADD2.F32 R19, -RZ, R55.H1_H1 ;  /* 0x30000037ff138230 */ /* 0x000fe20000004100 */
[----:B------:R-:W-:Y:S02]  /*5c60*/  IADD3 R3, P2, P1, R94, R0, R116 ;  /* 0x000000005e037210 */ /* 0x000fe4000795e074 */
[--C-:B-----5:R-:W-:Y:S01]  /*5c70*/  @!P0 SHF.R.U32.HI R5, RZ, 0x10, R21.reuse ;  /* 0x00000010ff058819 */ /* 0x120fe20000011615 */
[----:B-1----:R-:W1:Y:S01]  /*5c80*/  LDS.128 R12, [R151+0x8100] ;  /* 0x00810000970c7984 */ /* 0x002e620000000c00 */
[----:B------:R-:W-:Y:S02]  /*5c90*/  IADD3.X R4, R96, R2, R122, P2, P1 ;  /* 0x0000000260047210 */ /* 0x000fe400017e247a */
[----:B------:R-:W-:Y:S02]  /*5ca0*/  ISETP.GE.AND P1, PT, R98, c[0x0][0x1d4], PT ;  /* 0x0000750062007a0c */ /* 0x000fe40003f26270 */
[----:B------:R-:W-:Y:S02]  /*5cb0*/  @!P0 SHF.R.U64 R8, R20, 0x10, R21 ;  /* 0x0000001014088819 */ /* 0x000fe40000001215 */
[----:B------:R-:W-:Y:S02]  /*5cc0*/  @!P0 SHF.R.U32.HI R9, RZ, 0x10, R23 ;  /* 0x00000010ff098819 */ /* 0x000fe40000011617 */
[--C-:B------:R-:W-:Y:S02]  /*5cd0*/  @!P0 SHF.R.U64 R30, R64, 0x10, R65.reuse ;  /* 0x00000010401e8819 */ /* 0x100fe40000001241 */
[----:B------:R-:W-:Y:S02]  /*5ce0*/  @!P0 SHF.R.U32.HI R21, RZ, 0x10, R65 ;  /* 0x00000010ff158819 */ /* 0x000fe40000011641 */
[--C-:B------:R-:W-:Y:S02]  /*5cf0*/  @!P0 SHF.R.U32.HI R23, RZ, 0x10, R67.reuse ;  /* 0x00000010ff178819 */ /* 0x100fe40000011643 */
[----:B------:R-:W-:Y:S01]  /*5d00*/  @!P0 SHF.R.U64 R34, R66, 0x10, R67 ;  /* 0x0000001042228819 */ /* 0x000fe20000001243 */
[----:B------:R-:W-:Y:S01]  /*5d10*/  @!P0 HADD2.F32 R21, -RZ, R21.H0_H0 ;  /* 0x20000015ff158230 */ /* 0x000fe20000004100 */
[----:B------:R-:W-:Y:S01]  /*5d20*/  @!P1 IADD3 R0, P3, P2, R94, R0, R98 ;  /* 0x000000005e009210 */ /* 0x000fe20007a7e062 */
[----:B------:R-:W-:Y:S02]  /*5d30*/  @!P0 HADD2.F32 R41, -RZ, R23.H0_H0 ;  /* 0x20000017ff298230 */ /* 0x000fe40000004100 */
[----:B------:R-:W-:Y:S01]  /*5d40*/  @!P0 HADD2.F32 R23, -RZ, R72.H1_H1 ;  /* 0x30000048ff178230 */ /* 0x000fe20000004100 */
[----:B------:R-:W-:Y:S01]  /*5d50*/  @!P1 IADD3.X R2, R96, R2, R121, P3, P2 ;  /* 0x0000000260029210 */ /* 0x000fe20001fe4479 */
[----:B------:R-:W-:Y:S01]  /*5d60*/  @!P0 HADD2.F32 R34, -RZ, R34.H0_H0 ;  /* 0x20000022ff228230 */ /* 0x000fe20000004100 */
[C---:B------:R-:W-:Y:S04]  /*5d70*/  LEA R52, P2, R3.reuse, c[0x0][0x1c8], 0x1 ;  /* 0x0000720003347a11 */ /* 0x040fe800078408ff */
[----:B------:R-:W-:Y:S01]  /*5d80*/  LEA.HI.X R53, R3, c[0x0][0x1cc], R4, 0x1, P2 ;  /* 0x0000730003357a11 */ /* 0x000fe200010f0c04 */
[--C-:B------:R-:W-:Y:S01]  /*5d90*/  @!P0 HADD2.F32 R3, -RZ, R36.reuse.H1_H1 ;  /* 0x30000024ff038230 */ /* 0x100fe20000004100 */
[C---:B------:R-:W-:Y:S04]  /*5da0*/  @!P1 LEA R50, P2, R0.reuse, c[0x0][0x1c8], 0x1 ;  /* 0x0000720000329a11 */ /* 0x040fe800078408ff */
[----:B------:R-:W-:Y:S01]  /*5db0*/  @!P1 LEA.HI.X R51, R0, c[0x0][0x1cc], R2, 0x1, P2 ;  /* 0x0000730000339a11 */ /* 0x000fe200010f0c02 */
[----:B------:R-:W-:Y:S02]  /*5dc0*/  @!P0 HADD2.F32 R0, -RZ, R36.H0_H0 ;  /* 0x20000024ff008230 */ /* 0x000fe40000004100 */
        /* <DEDUP_REMOVED lines=17> */
[----:B------:R-:W-:Y:S01]  /*5ee0*/  @!P0 HADD2.F32 R5, -RZ, R8.H0_H0 ;  /* 0x20000008ff058230 */ /* 0x000fe20000004100 */
[C---:B------:R-:W-:Y:S01]  /*5ef0*/  @!P0 FFMA.FTZ R55, R4.reuse, R19, -R20 ;  /* 0x0000001304378223 */ /* 0x040fe20000010814 */
[----:B------:R-:W-:Y:S01]  /*5f00*/  @!P0 HADD2.F32 R16, -RZ, R22.H1_H1 ;  /* 0x30000016ff108230 */ /* 0x000fe20000004100 */
[----:B------:R-:W-:Y:S01]  /*5f10*/  @!P0 IMAD.MOV.U32 R11, RZ, RZ, R47 ;  /* 0x000000ffff0b8224 */ /* 0x000fe200078e002f */
[----:B------:R-:W-:Y:S01]  /*5f20*/  @!P0 HADD2.F32 R20, -RZ, R17.H1_H1 ;  /* 0x30000011ff148230 */ /* 0x000fe20000004100 */
[----:B------:R-:W-:Y:S01]  /*5f30*/  @!P0 FMUL.FTZ R3, R4, R3 ;  /* 0x0000000304038220 */ /* 0x000fe20000410000 */
[----:B------:R-:W-:Y:S01]  /*5f40*/  @!P0 HADD2.F32 R17, -RZ, R30.H0_H0 ;  /* 0x2000001eff118230 */ /* 0x000fe20000004100 */
[-C--:B------:R-:W-:Y:S01]  /*5f50*/  @!P0 FMUL.FTZ R22, R16, R5.reuse ;  /* 0x0000000510168220 */ /* 0x080fe20000410000 */
[--C-:B------:R-:W-:Y:S01]  /*5f60*/  @!P0 HADD2.F32 R35, -RZ, R11.reuse.H0_H0 ;  /* 0x2000000bff238230 */ /* 0x100fe20000004100 */
[-C--:B------:R-:W-:Y:S01]  /*5f70*/  @!P0 FMUL.FTZ R8, R20, R2.reuse ;  /* 0x0000000214088220 */ /* 0x080fe20000410000 */
[----:B------:R-:W-:Y:S01]  /*5f80*/  @!P0 HADD2.F32 R40, -RZ, R11.H1_H1 ;  /* 0x3000000bff288230 */ /* 0x000fe20000004100 */
[C---:B------:R-:W-:Y:S02]  /*5f90*/  @!P0 FMUL.FTZ R4, R6.reuse, R2 ;  /* 0x0000000206048220 */ /* 0x040fe40000410000 */
[C---:B------:R-:W-:Y:S01]  /*5fa0*/  @!P0 FMUL.FTZ R2, R7.reuse, R5 ;  /* 0x0000000507028220 */ /* 0x040fe20000410000 */
[----:B------:R-:W-:Y:S01]  /*5fb0*/  @!P0 MOV R5, R15 ;  /* 0x0000000f00058202 */ /* 0x000fe20000000f00 */
[----:B------:R-:W-:Y:S01]  /*5fc0*/  @!P0 FFMA.FTZ R49, R7, R17, -R22 ;  /* 0x0000001107318223 */ /* 0x000fe20000010816 */
        /* <DEDUP_REMOVED lines=13> */
[C---:B------:R-:W-:Y:S02]  /*60a0*/  @!P0 FMUL.FTZ R8, R5.reuse, R6 ;  /* 0x0000000605088220 */ /* 0x040fe40000410000 */
[----:B------:R-:W-:Y:S01]  /*60b0*/  @!P0 IMAD.MOV.U32 R6, RZ, RZ, R14 ;  /* 0x000000ffff068224 */ /* 0x000fe200078e000e */
[----:B------:R-:W-:Y:S01]  /*60c0*/  @!P0 HADD2.F32 R22, -RZ, R11.H0_H0 ;  /* 0x2000000bff168230 */ /* 0x000fe20000004100 */
[----:B------:R-:W-:Y:S01]  /*60d0*/  @!P0 FFMA.FTZ R43, R5, R41, -R9 ;  /* 0x00000029052b8223 */ /* 0x000fe20000010809 */
[----:B------:R-:W-:Y:S01]  /*60e0*/  @!P0 HADD2.F32 R9, -RZ, R10.H0_H0 ;  /* 0x2000000aff098230 */ /* 0x000fe20000004100 */
[----:B------:R-:W-:Y:S01]  /*60f0*/  @!P0 FFMA.FTZ R3, R18, R19, R3 ;  /* 0x0000001312038223 */ /* 0x000fe20000010003 */
[----:B------:R-:W-:Y:S01]  /*6100*/  @!P0 HADD2.F32 R5, -RZ, R37.H1_H1 ;  /* 0x30000025ff058230 */ /* 0x000fe20000004100 */
[----:B------:R-:W-:Y:S01]  /*6110*/  @!P0 FFMA.FTZ R4, R20, R21, R4 ;  /* 0x0000001514048223 */ /* 0x000fe20000010004 */
[----:B------:R-:W-:Y:S01]  /*6120*/  @!P0 F2FP.PACK_AB R16, R43, R48 ;  /* 0x000000302b10823e */ /* 0x000fe200000000ff */
[----:B------:R-:W-:Y:S02]  /*6130*/  @!P0 HADD2.F32 R30, -RZ, R11.H1_H1 ;  /* 0x3000000bff1e8230 */ /* 0x000fe40000004100 */
[--C-:B------:R-:W-:Y:S01]  /*6140*/  @!P0 HADD2.F32 R11, -RZ, R6.reuse.H0_H0 ;  /* 0x20000006ff0b8230 */ /* 0x100fe20000004100 */
[----:B------:R-:W-:Y:S01]  /*6150*/  @!P0 MOV R15, R16 ;  /* 0x00000010000f8202 */ /* 0x000fe20000000f00 */
[----:B------:R-:W-:Y:S01]  /*6160*/  @!P0 HADD2.F32 R10, -RZ, R6.H1_H1 ;  /* 0x30000006ff0a8230 */ /* 0x000fe20000004100 */
[----:B------:R-:W-:Y:S01]  /*6170*/  @!P0 FMUL.FTZ R6, R22, R5 ;  /* 0x0000000516068220 */ /* 0x000fe20000410000 */
[----:B------:R-:W-:Y:S01]  /*6180*/  @!P0 F2FP.PACK_AB R3, R4, R3 ;  /* 0x000000030403823e */ /* 0x000fe200000000ff */
[----:B------:R-:W-:Y:S02]  /*6190*/  @!P0 FMUL.FTZ R37, R30, R9 ;  /* 0x000000091e258220 */ /* 0x000fe40000410000 */
        /* <DEDUP_REMOVED lines=21> */
.L_x_87:
[----:B------:R-:W-:Y:S05]  /*62f0*/  BSYNC B0 ;  /* 0x0000000000007941 */ /* 0x000fea0003800000 */
.L_x_86:
[----:B------:R-:W-:Y:S05]  /*6300*/  IADD3 R54, P1, R184, R86, RZ ;  /* 0x00000056b8367210 */ /* 0x000fea0007f3e0ff */
[----:B------:R-:W-:Y:S01]  /*6310*/  IMAD.X R55, R90, 0x1, R155, P1 ;  /* 0x000000015a377824 */ /* 0x000fe200008e069b */
[----:B------:R-:W-:Y:S11]  /*6320*/  ISETP.GE.OR P1, PT, R167, R76, P5 ;  /* 0x0000004ca700720c */ /* 0x000ff60002f26670 */
[----:B------:R-:W-:Y:S02]  /*6330*/  @!UPT UIADD3 URZ, URZ, URZ, URZ ;  /* 0x0000003f3f3ff290 */ /* 0x000fe4000fffe03f */
[----:B------:R-:W-:-:S05]  /*6340*/  @P1 BRA `(.L_x_79) ;  /* 0x00000bd000001947 */ /* 0x000fca0003800000 */
[----:B-----5:R-:W-:Y:S01]  /*6350*/  @!P0 SHF.R.U64 R4, R24, 0x10, R25 ;  /* 0x0000001018048819 */ /* 0x020fe20000001219 */
[----:B------:R-:W2:Y:S01]  /*6360*/  LDS.128 R40, [R145+0x8100] ;  /* 0x0081000091287984 */ /* 0x000ea20000000c00 */
[----:B------:R-:W-:Y:S01]  /*6370*/  IADD3 R2, P2, P1, R94, R54, R116 ;  /* 0x000000365e027210 */ /* 0x000fe2000795e074 */
[----:B------:R-:W-:Y:S01]  /*6380*/  @!P0 HADD2.F32 R3, -RZ, R38.H0_H0 ;  /* 0x20000026ff038230 */ /* 0x000fe20000004100 */
[----:B-1----:R-:W-:Y:S01]  /*6390*/  @!P0 SHF.R.U64 R12, R68, 0x10, R69 ;  /* 0x00000010440c8819 */ /* 0x002fe20000001245 */
[--C-:B------:R-:W-:Y:S01]  /*63a0*/  @!P0 HADD2.F32 R23, -RZ, R73.reuse.H0_H0 ;  /* 0x20000049ff178230 */ /* 0x100fe20000004100 */
[----:B------:R-:W-:Y:S01]  /*63b0*/  IADD3.X R5, R96, R55, R122, P2, P1 ;  /* 0x0000003760057210 */ /* 0x000fe200017e247a */
[----:B------:R-:W-:Y:S01]  /*63c0*/  @!P0 HADD2.F32 R4, -RZ, R4.H0_H0 ;  /* 0x20000004ff048230 */ /* 0x000fe20000004100 */
[----:B------:R-:W-:Y:S01]  /*63d0*/  LEA R50, P1, R2, c[0x0][0x1c8], 0x1 ;  /* 0x0000720002327a11 */ /* 0x000fe200078208ff */
[----:B------:R-:W1:Y:S01]  /*63e0*/  LDS.128 R8, [R150+0x8100] ;  /* 0x0081000096087984 */ /* 0x000e620000000c00 */
[----:B------:R-:W-:Y:S01]  /*63f0*/  @!P0 SHF.R.U64 R16, R26, 0x10, R27 ;  /* 0x000000101a108819 */ /* 0x000fe2000000121b */
[----:B------:R-:W-:Y:S01]  /*6400*/  @!P0 HADD2.F32 R19, -RZ, R73.H1_H1 ;  /* 0x30000049ff138230 */ /* 0x000fe20000004100 */
[----:B------:R-:W-:Y:S01]  /*6410*/  LEA.HI.X R51, R2, c[0x0][0x1cc], R5, 0x1, P1 ;  /* 0x0000730002337a11 */ /* 0x000fe200008f0c05 */
[----:B------:R-:W-:Y:S01]  /*6420*/  @!P0 HADD2.F32 R21, -RZ, R12.H0_H0 ;  /* 0x2000000cff158230 */ /* 0x000fe20000004100 */
[----:B------:R-:W-:Y:S01]  /*6430*/  @!P0 SHF.R.U32.HI R26, RZ, 0x10, R71 ;  /* 0x00000010ff1a8819 */ /* 0x000fe20000011647 */
[--C-:B------:R-:W-:Y:S01]  /*6440*/  @!P0 HADD2.F32 R36, -RZ, R74.reuse.H0_H0 ;  /* 0x2000004aff248230 */ /* 0x100fe20000004100 */
[----:B------:R-:W-:Y:S01]  /*6450*/  @!P0 SHF.R.U32.HI R15, RZ, 0x10, R27 ;  /* 0x00000010ff0f8819 */ /* 0x000fe2000001161b */
[----:B------:R-:W-:Y:S01]  /*6460*/  @!P0 HADD2.F32 R27, -RZ, R74.H1_H1 ;  /* 0x3000004aff1b8230 */ /* 0x000fe20000004100 */
[----:B------:R-:W-:Y:S01]  /*6470*/  @!P0 SHF.R.U32.HI R13, RZ, 0x10, R25 ;  /* 0x00000010ff0d8819 */ /* 0x000fe20000011619 */
[----:B------:R-:W-:Y:S01]  /*6480*/  @!P0 HADD2.F32 R14, -RZ, R39.H0_H0 ;  /* 0x20000027ff0e8230 */ /* 0x000fe20000004100 */
[----:B------:R-:W-:Y:S01]  /*6490*/  @!P0 SHF.R.U32.HI R25, RZ, 0x10, R69 ;  /* 0x00000010ff198819 */ /* 0x000fe20000011645 */
[----:B------:R-:W-:Y:S01]  /*64a0*/  @!P0 HADD2.F32 R17, -RZ, R15.H0_H0 ;  /* 0x2000000fff118230 */ /* 0x000fe20000004100 */
[----:B------:R-:W-:Y:S02]  /*64b0*/  @!P0 SHF.R.U64 R34, R70, 0x10, R71 ;  /* 0x0000001046228819 */ /* 0x000fe40000001247 */
[----:B------:R-:W-:Y:S01]  /*64c0*/  ISETP.GE.AND P1, PT, R98, c[0x0][0x1d4], PT ;  /* 0x0000750062007a0c */ /* 0x000fe20003f26270 */
[----:B------:R-:W-:Y:S02]  /*64d0*/  @!P0 HADD2.F32 R25, -RZ, R25.H0_H0 ;  /* 0x20000019ff198230 */ /* 0x000fe40000004100 */
[----:B------:R-:W-:Y:S01]  /*64e0*/  @!P0 HADD2.F32 R34, -RZ, R34.H0_H0 ;  /* 0x20000022ff228230 */ /* 0x000fe20000004100 */
[----:B--2---:R-:W-:Y:S01]  /*64f0*/  @!P0 IMAD.MOV.U32 R30, RZ, RZ, R42 ;  /* 0x000000ffff1e8224 */ /* 0x004fe200078e002a */
[----:B------:R-:W-:Y:S02]  /*6500*/  @!P0 MOV R24, R41 ;  /* 0x0000002900188202 */ /* 0x000fe40000000f00 */
[----:B------:R-:W-:Y:S03]  /*6510*/  @!P0 MOV R5, R40 ;  /* 0x0000002800058202 */ /* 0x000fe60000000f00 */
[----:B------:R-:W-:Y:S01]  /*6520*/  @!P0 HADD2.F32 R22, -RZ, R24.H0_H0 ;  /* 0x20000018ff168230 */ /* 0x000fe20000004100 */
[----:B-1----:R-:W-:Y:S01]  /*6530*/  @!P0 MOV R7, R9 ;  /* 0x0000000900078202 */ /* 0x002fe20000000f00 */
[--C-:B------:R-:W-:Y:S01]  /*6540*/  @!P0 HADD2.F32 R18, -RZ, R5.reuse.H0_H0 ;  /* 0x20000005ff128230 */ /* 0x100fe20000004100 */
[----:B------:R-:W-:Y:S02]  /*6550*/  @!P0 MOV R2, R8 ;  /* 0x0000000800028202 */ /* 0x000fe40000000f00 */
[-C--:B------:R-:W-:Y:S01]  /*6560*/  @!P0 FMUL.FTZ R6, R22, R3.reuse ;  /* 0x0000000316068220 */ /* 0x080fe20000410000 */
[----:B------:R-:W-:Y:S02]  /*6570*/  @!P0 HADD2.F32 R20, -RZ, R5.H1_H1 ;  /* 0x30000005ff148230 */ /* 0x000fe40000004100 */
[--C-:B------:R-:W-:Y:S02]  /*6580*/  @!P0 HADD2.F32 R0, -RZ, R7.reuse.H0_H0 ;  /* 0x20000007ff008230 */ /* 0x100fe40000004100 */
[----:B------:R-:W-:Y:S01]  /*6590*/  @!P0 HADD2.F32 R5, -RZ, R2.H1_H1 ;  /* 0x30000002ff058230 */ /* 0x000fe20000004100 */
[----:B------:R-:W-:Y:S01]  /*65a0*/  @!P0 FMUL.FTZ R12, R20, R4 ;  /* 0x00000004140c8220 */ /* 0x000fe20000410000 */
[----:B------:R-:W-:Y:S01]  /*65b0*/  @!P0 HADD2.F32 R7, -RZ, R7.H1_H1 ;  /* 0x30000007ff078230 */ /* 0x000fe20000004100 */
[C---:B------:R-:W-:Y:S01]  /*65c0*/  @!P0 FMUL.FTZ R3, R0.reuse, R3 ;  /* 0x0000000300038220 */ /* 0x040fe20000410000 */
[----:B------:R-:W-:Y:S01]  /*65d0*/  @!P0 HADD2.F32 R24, -RZ, R24.H1_H1 ;  /* 0x30000018ff188230 */ /* 0x000fe20000004100 */
[----:B------:R-:W-:Y:S01]  /*65e0*/  @!P0 FFMA.FTZ R56, R0, R23, -R6 ;  /* 0x0000001700388223 */ /* 0x000fe20000010806 */
[----:B------:R-:W-:Y:S01]  /*65f0*/  @!P0 HADD2.F32 R0, -RZ, R38.H1_H1 ;  /* 0x30000026ff008230 */ /* 0x000fe20000004100 */
[C---:B------:R-:W-:Y:S01]  /*6600*/  @!P0 FFMA.FTZ R52, R5.reuse, R21, -R12 ;  /* 0x0000001505348223 */ /* 0x040fe2000001080c */
[----:B------:R-:W-:Y:S02]  /*6610*/  @!P0 HADD2.F32 R6, -RZ, R2.H0_H0 ;  /* 0x20000002ff068230 */ /* 0x000fe40000004100 */
[----:B------:R-:W-:Y:S01]  /*6620*/  @!P0 HADD2.F32 R38, -RZ, R26.H0_H0 ;  /* 0x2000001aff268230 */ /* 0x000fe20000004100 */
[-C--:B------:R-:W-:Y:S01]  /*6630*/  @!P0 FMUL.FTZ R2, R18, R0.reuse ;  /* 0x0000000012028220 */ /* 0x080fe20000410000 */
[----:B------:R-:W-:Y:S01]  /*6640*/  @!P0 MOV R26, R43 ;  /* 0x0000002b001a8202 */ /* 0x000fe20000000f00 */
[C---:B------:R-:W-:Y:S01]  /*6650*/  @!P0 FMUL.FTZ R0, R6.reuse, R0 ;  /* 0x0000000006008220 */ /* 0x040fe20000410000 */
[----:B------:R-:W-:Y:S01]  /*6660*/  @!P0 HADD2.F32 R12, -RZ, R39.H1_H1 ;  /* 0x30000027ff0c8230 */ /* 0x000fe20000004100 */
[----:B------:R-:W-:Y:S01]  /*6670*/  @!P0 FFMA.FTZ R53, R6, R19, -R2 ;  /* 0x0000001306358223 */ /* 0x000fe20000010802 */
[----:B------:R-:W-:Y:S01]  /*6680*/  @!P0 MOV R6, R10 ;  /* 0x0000000a00068202 */ /* 0x000fe20000000f00 */
[----:B------:R-:W-:Y:S01]  /*6690*/  @!P0 FMUL.FTZ R2, R5, R4 ;  /* 0x0000000405028220 */ /* 0x000fe20000410000 */
[----:B------:R-:W-:Y:S01]  /*66a0*/  @!P0 MOV R5, R11 ;  /* 0x0000000b00058202 */ /* 0x000fe20000000f00 */
[----:B------:R-:W-:Y:S01]  /*66b0*/  @!P0 FFMA.FTZ R0, R18, R19, R0 ;  /* 0x0000001312008223 */ /* 0x000fe20000010000 */
[--C-:B------:R-:W-:Y:S01]  /*66c0*/  @!P0 HADD2.F32 R35, -RZ, R26.reuse.H0_H0 ;  /* 0x2000001aff238230 */ /* 0x100fe20000004100 */
[----:B------:R-:W-:Y:S01]  /*66d0*/  @!P0 FFMA.FTZ R2, R20, R21, R2 ;  /* 0x0000001514028223 */ /* 0x000fe20000010002 */
[----:B------:R-:W-:Y:S01]  /*66e0*/  @!P0 HADD2.F32 R37, -RZ, R26.H1_H1 ;  /* 0x3000001aff258230 */ /* 0x000fe20000004100 */
[----:B------:R-:W-:Y:S01]  /*66f0*/  @!P0 FFMA.FTZ R3, R22, R23, R3 ;  /* 0x0000001716038223 */ /* 0x000fe20000010003 */
[--C-:B------:R-:W-:Y:S01]  /*6700*/  @!P0 HADD2.F32 R26, -RZ, R30.reuse.H0_H0 ;  /* 0x2000001eff1a8230 */ /* 0x100fe20000004100 */
[----:B------:R-:W-:Y:S01]  /*6710*/  @!P0 FMUL.FTZ R44, R35, R14 ;  /* 0x0000000e232c8220 */ /* 0x000fe20000410000 */
[----:B------:R-:W-:Y:S01]  /*6720*/  @!P0 HADD2.F32 R30, -RZ, R30.H1_H1 ;  /* 0x3000001eff1e8230 */ /* 0x000fe20000004100 */
[----:B------:R-:W-:Y:S01]  /*6730*/  @!P0 FMUL.FTZ R39, R37, R17 ;  /* 0x0000001125278220 */ /* 0x000fe20000410000 */
[----:B------:R-:W-:Y:S01]  /*6740*/  @!P0 HADD2.F32 R4, -RZ, R13.H0_H0 ;  /* 0x2000000dff048230 */ /* 0x000fe20000004100 */
[----:B------:R-:W-:Y:S01]  /*6750*/  @!P0 FMUL.FTZ R46, R26, R12 ;  /* 0x0000000c1a2e8220 */ /* 0x000fe20000410000 */
[----:B------:R-:W-:Y:S01]  /*6760*/  @!P0 HADD2.F32 R13, -RZ, R16.H0_H0 ;  /* 0x20000010ff0d8230 */ /* 0x000fe20000004100 */
[----:B------:R-:W-:Y:S01]  /*6770*/  @!P0 F2FP.PACK_AB R0, R2, R0 ;  /* 0x000000000200823e */ /* 0x000fe200000000ff */
[--C-:B------:R-:W-:Y:S01]  /*6780*/  @!P0 HADD2.F32 R16, -RZ, R5.reuse.H0_H0 ;  /* 0x20000005ff108230 */ /* 0x100fe20000004100 */
[----:B------:R-:W-:Y:S01]  /*6790*/  @!P0 FMUL.FTZ R47, R24, R4 ;  /* 0x00000004182f8220 */ /* 0x000fe20000410000 */
[----:B------:R-:W-:Y:S01]  /*67a0*/  @!P0 HADD2.F32 R15, -RZ, R5.H1_H1 ;  /* 0x30000005ff0f8230 */ /* 0x000fe20000004100 */
[----:B------:R-:W-:Y:S01]  /*67b0*/  @!P0 FMUL.FTZ R45, R30, R13 ;  /* 0x0000000d1e2d8220 */ /* 0x000fe20000410000 */
[--C-:B------:R-:W-:Y:S01]  /*67c0*/  @!P0 HADD2.F32 R5, -RZ, R6.reuse.H0_H0 ;  /* 0x20000006ff058230 */ /* 0x100fe20000004100 */
[----:B------:R-:W-:Y:S01]  /*67d0*/  @!P0 FFMA.FTZ R44, R16, R36, -R44 ;  /* 0x00000024102c8223 */ /* 0x000fe2000001082c */
[----:B------:R-:W-:Y:S01]  /*67e0*/  @!P0 HADD2.F32 R6, -RZ, R6.H1_H1 ;  /* 0x30000006ff068230 */ /* 0x000fe20000004100 */
[----:B------:R-:W-:Y:S01]  /*67f0*/  @!P0 FFMA.FTZ R39, R15, R38, -R39 ;  /* 0x000000260f278223 */ /* 0x000fe20000010827 */
[----:B------:R-:W-:Y:S01]  /*6800*/  @!P0 MOV R40, R0 ;  /* 0x0000000000288202 */ /* 0x000fe20000000f00 */
[----:B------:R-:W-:Y:S02]  /*6810*/  @!P0 FFMA.FTZ R49, R7, R25, -R47 ;  /* 0x0000001907318223 */ /* 0x000fe4000001082f */
[----:B------:R-:W-:Y:S01]  /*6820*/  @!P0 FFMA.FTZ R48, R5, R27, -R46 ;  /* 0x0000001b05308223 */ /* 0x000fe2000001082e */
[----:B------:R-:W-:Y:S01]  /*6830*/  @!P0 F2FP.PACK_AB R44, R39, R44 ;  /* 0x0000002c272c823e */ /* 0x000fe200000000ff */
[----:B------:R-:W-:Y:S01]  /*6840*/  @!P0 FFMA.FTZ R47, R6, R34, -R45 ;  /* 0x00000022062f8223 */ /* 0x000fe2000001082d */
[----:B------:R-:W-:Y:S01]  /*6850*/  @!P0 F2FP.PACK_AB R46, R49, R56 ;  /* 0x00000038312e823e */ /* 0x000fe200000000ff */
[----:B------:R-:W-:Y:S01]  /*6860*/  @!P0 FMUL.FTZ R4, R7, R4 ;  /* 0x0000000407048220 */ /* 0x000fe20000410000 */
[----:B------:R-:W-:Y:S01]  /*6870*/  @!P0 F2FP.PACK_AB R45, R52, R53 ;  /* 0x00000035342d823e */ /* 0x000fe200000000ff */
[----:B------:R-:W-:Y:S01]  /*6880*/  @!P0 IMAD.MOV.U32 R11, RZ, RZ, R44 ;  /* 0x000000ffff0b8224 */ /* 0x000fe200078e002c */
[----:B------:R-:W-:Y:S01]  /*6890*/  @!P0 F2FP.PACK_AB R39, R47, R48 ;  /* 0x000000302f27823e */ /* 0x000fe200000000ff */
[----:B------:R-:W-:Y:S01]  /*68a0*/  @!P0 FMUL.FTZ R5, R5, R12 ;  /* 0x0000000c05058220 */ /* 0x000fe20000410000 */
[----:B------:R-:W-:Y:S01]  /*68b0*/  @!P0 MOV R8, R45 ;  /* 0x0000002d00088202 */ /* 0x000fe20000000f00 */
[----:B------:R-:W-:Y:S01]  /*68c0*/  @!P0 FMUL.FTZ R6, R6, R13 ;  /* 0x0000000d06068220 */ /* 0x000fe20000410000 */
[----:B------:R-:W-:Y:S01]  /*68d0*/  @!P0 MOV R9, R46 ;  /* 0x0000002e00098202 */ /* 0x000fe20000000f00 */
[----:B------:R-:W-:Y:S01]  /*68e0*/  @!P0 FFMA.FTZ R4, R24, R25, R4 ;  /* 0x0000001918048223 */ /* 0x000fe20000010004 */
[----:B------:R-:W-:Y:S01]  /*68f0*/  @!P0 MOV R10, R39 ;  /* 0x00000027000a8202 */ /* 0x000fe20000000f00 */
[----:B------:R-:W-:Y:S02]  /*6900*/  @!P0 FMUL.FTZ R7, R16, R14 ;  /* 0x0000000e10078220 */ /* 0x000fe40000410000 */
[----:B------:R-:W-:Y:S01]  /*6910*/  @!P0 FFMA.FTZ R5, R26, R27, R5 ;  /* 0x0000001b1a058223 */ /* 0x000fe20000010005 */
[----:B------:R-:W-:Y:S01]  /*6920*/  @!P0 F2FP.PACK_AB R3, R4, R3 ;  /* 0x000000030403823e */ /* 0x000fe200000000ff */
[----:B------:R1:W-:Y:S01]  /*6930*/  STG.E.128 [R50.64], R8 ;  /* 0x0000000832007986 */ /* 0x0003e2000c101d08 */
[----:B------:R-:W-:Y:S02]  /*6940*/  @!P0 FFMA.FTZ R6, R30, R34, R6 ;  /* 0x000000221e068223 */ /* 0x000fe40000010006 */
[----:B------:R-:W-:Y:S01]  /*6950*/  @!P0 MOV R41, R3 ;  /* 0x0000000300298202 */ /* 0x000fe20000000f00 */
[----:B------:R-:W-:Y:S02]  /*6960*/  @!P0 FFMA.FTZ R7, R35, R36, R7 ;  /* 0x0000002423078223 */ /* 0x000fe40000010007 */
[----:B------:R-:W-:Y:S04]  /*6970*/  @!P0 F2FP.PACK_AB R5, R6, R5 ;  /* 0x000000050605823e */ /* 0x000fe800000000ff */
[----:B------:R-:W-:Y:S01]  /*6980*/  @!P0 MOV R42, R5 ;  /* 0x00000005002a8202 */ /* 0x000fe20000000f00 */
[----:B-1----:R-:W-:Y:S04]  /*6990*/  @!P0 FMUL.FTZ R8, R15, R17 ;  /* 0x000000110f088220 */ /* 0x002fe80000410000 */
[----:B------:R-:W-:Y:S05]  /*69a0*/  @!P0 FFMA.FTZ R8, R37, R38, R8 ;  /* 0x0000002625088223 */ /* 0x000fea0000010008 */
[----:B------:R-:W-:Y:S04]  /*69b0*/  @!P0 F2FP.PACK_AB R7, R8, R7 ;  /* 0x000000070807823e */ /* 0x000fe800000000ff */
[----:B------:R-:W-:Y:S01]  /*69c0*/  @!P0 MOV R43, R7 ;  /* 0x00000007002b8202 */ /* 0x000fe20000000f00 */
[----:B------:R-:W-:-:S05]  /*69d0*/  @P1 BRA `(.L_x_79) ;  /* 0x0000054000001947 */ /* 0x000fca0003800000 */
[----:B------:R-:W-:Y:S04]  /*69e0*/  IADD3 R0, P1, P0, R94, R54, R98 ;  /* 0x000000365e007210 */ /* 0x000fe8000783e062 */
[----:B------:R-:W-:Y:S02]  /*69f0*/  IADD3.X R3, R96, R55, R121, P1, P0 ;  /* 0x0000003760037210 */ /* 0x000fe40000fe0479 */
[C---:B------:R-:W-:Y:S04]  /*6a00*/  LEA R2, P0, R0.reuse, c[0x0][0x1c8], 0x1 ;  /* 0x0000720000027a11 */ /* 0x040fe800078008ff */
[----:B------:R-:W-:Y:S05]  /*6a10*/  LEA.HI.X R3, R0, c[0x0][0x1cc], R3, 0x1, P0 ;  /* 0x0000730000037a11 */ /* 0x000fea00000f0c03 */
[----:B------:R1:W-:Y:S01]  /*6a20*/  STG.E.128 [R2.64], R40 ;  /* 0x0000002802007986 */ /* 0x0003e2000c101d08 */
[----:B------:R-:W-:-:S05]  /*6a30*/  BRA `(.L_x_79) ;  /* 0x000004e000007947 */ /* 0x000fca0003800000 */
.L_x_57:
[----:B------:R-:W-:Y:S01]  /*6a40*/  IMAD R0, R92, -0x80, R127 ;  /* 0xffffff805c007824 */ /* 0x000fe200078e027f */
[----:B------:R-:W-:Y:S04]  /*6a50*/  BSSY B0, `(.L_x_88) ;  /* 0x0000012000007945 */ /* 0x000fe80003800000 */
[----:B------:R-:W-:Y:S04]  /*6a60*/  IMNMX R6, R0, 0x80, PT ;  /* 0x0000008000067817 */ /* 0x000fe80003800200 */
[----:B------:R-:W-:Y:S11]  /*6a70*/  ISETP.GE.AND P0, PT, R97, R6, PT ;  /* 0x000000066100720c */ /* 0x000ff60003f06270 */
[----:B------:R-:W-:Y:S02]  /*6a80*/  @!UPT UIADD3 URZ, URZ, URZ, URZ ;  /* 0x0000003f3f3ff290 */ /* 0x000fe4000fffe03f */
[----:B------:R-:W-:-:S05]  /*6a90*/  @P0 BRA `(.L_x_89) ;  /* 0x000000d000000947 */ /* 0x000fca0003800000 */
[----:B------:R-:W1:Y:S01]  /*6aa0*/  @!P5 LDS.128 R12, [R75+0x8100] ;  /* 0x008100004b0cd984 */ /* 0x000e620000000c00 */
[----:B------:R-:W-:Y:S02]  /*6ab0*/  ISETP.GE.AND P1, PT, R93, c[0x0][0x1d4], PT ;  /* 0x000075005d007a0c */ /* 0x000fe40003f26270 */
[-C--:B------:R-:W-:Y:S05]  /*6ac0*/  @!P5 IADD3 R0, P0, R115, R86.reuse, RZ ;  /* 0x000000567300d210 */ /* 0x080fea0007f1e0ff */
[----:B------:R-:W-:Y:S01]  /*6ad0*/  @!P5 IMAD.X R2, R114, 0x1, R90, P0 ;  /* 0x000000017202d824 */ /* 0x000fe200000e065a */
[C---:B------:R-:W-:Y:S04]  /*6ae0*/  @!P5 LEA R4, P0, R0.reuse, c[0x0][0x1c8], 0x1 ;  /* 0x000072000004da11 */ /* 0x040fe800078008ff */
[----:B------:R-:W-:Y:S01]  /*6af0*/  @!P5 LEA.HI.X R5, R0, c[0x0][0x1cc], R2, 0x1, P0 ;  /* 0x000073000005da11 */ /* 0x000fe200000f0c02 */
[----:B------:R-:W2:Y:S01]  /*6b00*/  @!P1 LDS.128 R8, [R75+0xc100] ;  /* 0x00c100004b089984 */ /* 0x000ea20000000c00 */
[----:B------:R-:W-:Y:S05]  /*6b10*/  @!P1 IADD3 R0, P0, R119, R86, RZ ;  /* 0x0000005677009210 */ /* 0x000fea0007f1e0ff */
[----:B------:R-:W-:Y:S01]  /*6b20*/  @!P1 IMAD.X R3, R90, 0x1, R118, P0 ;  /* 0x000000015a039824 */ /* 0x000fe200000e0676 */
[C---:B------:R-:W-:Y:S04]  /*6b30*/  @!P1 LEA R2, P0, R0.reuse, c[0x0][0x1c8], 0x1 ;  /* 0x0000720000029a11 */ /* 0x040fe800078008ff */
[----:B------:R-:W-:Y:S01]  /*6b40*/  @!P1 LEA.HI.X R3, R0, c[0x0][0x1cc], R3, 0x1, P0 ;  /* 0x0000730000039a11 */ /* 0x000fe200000f0c03 */
[----:B-1----:R1:W-:Y:S04]  /*6b50*/  @!P5 STG.E.128 [R4.64], R12 ;  /* 0x0000000c0400d986 */ /* 0x0023e8000c101d08 */
[----:B--2---:R1:W-:Y:S04]  /*6b60*/  @!P1 STG.E.128 [R2.64], R8 ;  /* 0x0000000802009986 */ /* 0x0043e8000c101d08 */
.L_x_89:
[----:B------:R-:W-:Y:S05]  /*6b70*/  BSYNC B0 ;  /* 0x0000000000007941 */ /* 0x000fea0003800000 */
.L_x_88:
[----:B------:R-:W-:Y:S01]  /*6b80*/  ISETP.GE.AND P0, PT, R169, R6, PT ;  /* 0x00000006a900720c */ /* 0x000fe20003f06270 */
[----:B------:R-:W-:Y:S01]  /*6b90*/  @!UPT UIADD3 URZ, URZ, URZ, URZ ;  /* 0x0000003f3f3ff290 */ /* 0x000fe2000fffe03f */
[----:B------:R-:W-:Y:S11]  /*6ba0*/  BSSY B0, `(.L_x_90) ;  /* 0x0000011000007945 */ /* 0x000ff60003800000 */
[----:B------:R-:W-:-:S05]  /*6bb0*/  @P0 BRA `(.L_x_91) ;  /* 0x000000f000000947 */ /* 0x000fca0003800000 */
[----:B-1----:R-:W1:Y:S01]  /*6bc0*/  @!P5 LDS.128 R12, [R75+0x9100] ;  /* 0x009100004b0cd984 */ /* 0x002e620000000c00 */
[----:B------:R-:W-:Y:S02]  /*6bd0*/  ISETP.GE.AND P1, PT, R93, c[0x0][0x1d4], PT ;  /* 0x000075005d007a0c */ /* 0x000fe40003f26270 */
[----:B------:R-:W-:Y:S05]  /*6be0*/  IADD3 R2, P0, R210, R86, RZ ;  /* 0x00000056d2027210 */ /* 0x000fea0007f1e0ff */
[----:B------:R-:W-:Y:S01]  /*6bf0*/  IMAD.X R0, R190, 0x1, R90, P0 ;  /* 0x00000001be007824 */ /* 0x000fe200000e065a */
[----:B------:R-:W-:Y:S05]  /*6c00*/  @!P5 IADD3 R3, P0, R115, R2, RZ ;  /* 0x000000027303d210 */ /* 0x000fea0007f1e0ff */
[----:B------:R-:W2:Y:S01]  /*6c10*/  @!P1 LDS.128 R8, [R75+0xd100] ;  /* 0x00d100004b089984 */ /* 0x000ea20000000c00 */
[----:B------:R-:W-:Y:S01]  /*6c20*/  @!P5 IMAD.X R5, R114, 0x1, R0, P0 ;  /* 0x000000017205d824 */ /* 0x000fe200000e0600 */
[C---:B------:R-:W-:Y:S04]  /*6c30*/  @!P5 LEA R4, P0, R3.reuse, c[0x0][0x1c8], 0x1 ;  /* 0x000072000304da11 */ /* 0x040fe800078008ff */
[----:B------:R-:W-:Y:S02]  /*6c40*/  @!P5 LEA.HI.X R5, R3, c[0x0][0x1cc], R5, 0x1, P0 ;  /* 0x000073000305da11 */ /* 0x000fe400000f0c05 */
[----:B------:R-:W-:Y:S05]  /*6c50*/  @!P1 IADD3 R3, P0, R2, R119, RZ ;  /* 0x0000007702039210 */ /* 0x000fea0007f1e0ff */
[----:B------:R-:W-:Y:S01]  /*6c60*/  @!P1 IMAD.X R0, R0, 0x1, R118, P0 ;  /* 0x0000000100009824 */ /* 0x000fe200000e0676 */
[C---:B------:R-:W-:Y:S04]  /*6c70*/  @!P1 LEA R2, P0, R3.reuse, c[0x0][0x1c8], 0x1 ;  /* 0x0000720003029a11 */ /* 0x040fe800078008ff */
[----:B------:R-:W-:Y:S01]  /*6c80*/  @!P1 LEA.HI.X R3, R3, c[0x0][0x1cc], R0, 0x1, P0 ;  /* 0x0000730003039a11 */ /* 0x000fe200000f0c00 */
[----:B-1----:R1:W-:Y:S04]  /*6c90*/  @!P5 STG.E.128 [R4.64], R12 ;  /* 0x0000000c0400d986 */ /* 0x0023e8000c101d08 */
[----:B--2---:R1:W-:Y:S04]  /*6ca0*/  @!P1 STG.E.128 [R2.64], R8 ;  /* 0x0000000802009986 */ /* 0x0043e8000c101d08 */
.L_x_91:
[----:B------:R-:W-:Y:S05]  /*6cb0*/  BSYNC B0 ;  /* 0x0000000000007941 */ /* 0x000fea0003800000 */
.L_x_90:
        /* <DEDUP_REMOVED lines=19> */
.L_x_93:
[----:B------:R-:W-:Y:S05]  /*6df0*/  BSYNC B0 ;  /* 0x0000000000007941 */ /* 0x000fea0003800000 */
.L_x_92:
[----:B------:R-:W-:Y:S11]  /*6e00*/  ISETP.GE.AND P0, PT, R167, R6, PT ;  /* 0x00000006a700720c */ /* 0x000ff60003f06270 */
[----:B------:R-:W-:Y:S02]  /*6e10*/  @!UPT UIADD3 URZ, URZ, URZ, URZ ;  /* 0x0000003f3f3ff290 */ /* 0x000fe4000fffe03f */
        /* <DEDUP_REMOVED lines=16> */
.L_x_79:
[----:B------:R-:W-:Y:S05]  /*6f20*/  BSYNC B2 ;  /* 0x0000000000027941 */ /* 0x000fea0003800000 */
.L_x_56:
[C---:B-1----:R-:W-:Y:S01]  /*6f30*/  IMAD.SHL.U32 R14, R92.reuse, 0x80, RZ ;  /* 0x000000805c0e7824 */ /* 0x042fe200078e00ff */
[----:B------:R-:W-:Y:S01]  /*6f40*/  ISETP.NE.AND P6, PT, R165, RZ, PT ;  /* 0x000000ffa500720c */ /* 0x000fe20003fc5270 */
[----:B------:R-:W-:Y:S01]  /*6f50*/  BSSY B0, `(.L_x_94) ;  /* 0x0000051000007945 */ /* 0x000fe20003800000 */
[----:B------:R-:W-:Y:S01]  /*6f60*/  SHF.L.U64.HI R16, R92, 0x7, R99 ;  /* 0x000000075c107819 */ /* 0x000fe20000010263 */
[----:B-----5:R-:W-:Y:S01]  /*6f70*/  IMAD.IADD R5, R138, 0x1, -R14 ;  /* 0x000000018a057824 */ /* 0x020fe200078e0a0e */
[----:B------:R-:W-:Y:S04]  /*6f80*/  IADD3 R0, P0, R14, R154, RZ ;  /* 0x0000009a0e007210 */ /* 0x000fe80007f1e0ff */
[C---:B------:R-:W-:Y:S01]  /*6f90*/  ISETP.GE.AND P3, PT, R5.reuse, 0x1, PT ;  /* 0x000000010500780c */ /* 0x040fe20003f66270 */
[----:B------:R-:W-:Y:S01]  /*6fa0*/  IMAD.X R4, R16, 0x1, R164, P0 ;  /* 0x0000000110047824 */ /* 0x000fe200000e06a4 */
[C---:B------:R-:W-:Y:S02]  /*6fb0*/  ISETP.GE.AND P2, PT, R5.reuse, 0x21, PT ;  /* 0x000000210500780c */ /* 0x040fe40003f46270 */
[----:B------:R-:W-:Y:S09]  /*6fc0*/  ISETP.GE.AND P1, PT, R5, 0x41, PT ;  /* 0x000000410500780c */ /* 0x000ff20003f26270 */
[----:B------:R-:W-:Y:S01]  /*6fd0*/  @P3 IMAD R6, R4, c[0x0][0x258], RZ ;  /* 0x0000960004063a24 */ /* 0x000fe200078e02ff */
[-C--:B------:R-:W-:Y:S01]  /*6fe0*/  @P3 MOV R3, R113.reuse ;  /* 0x0000007100033202 */ /* 0x080fe20000000f00 */
[----:B------:R-:W-:Y:S01]  /*6ff0*/  @P3 IMAD.MOV.U32 R2, RZ, RZ, R102 ;  /* 0x000000ffff023224 */ /* 0x000fe200078e0066 */
[C---:B------:R-:W-:Y:S01]  /*7000*/  @P2 IADD3 R7, P0, R0.reuse, 0x20, RZ ;  /* 0x0000002000072810 */ /* 0x040fe20007f1e0ff */
[C---:B------:R-:W-:Y:S02]  /*7010*/  @P3 IMAD R6, R0.reuse, c[0x0][0x25c], R6 ;  /* 0x0000970000063a24 */ /* 0x040fe400078e0206 */
[C---:B------:R-:W-:Y:S01]  /*7020*/  @P3 IMAD.WIDE.U32 R2, R0.reuse, c[0x0][0x258], R2 ;  /* 0x0000960000023a25 */ /* 0x040fe200078e0002 */
[----:B------:R-:W-:Y:S02]  /*7030*/  @P2 IADD3.X R8, RZ, R4, RZ, P0, !PT ;  /* 0x00000004ff082210 */ /* 0x000fe400007fe4ff */
[----:B------:R-:W-:Y:S01]  /*7040*/  @P1 IADD3 R12, P0, R0, 0x40, RZ ;  /* 0x00000040000c1810 */ /* 0x000fe20007f1e0ff */
[----:B------:R-:W-:Y:S01]  /*7050*/  @P3 IMAD.IADD R6, R3, 0x1, R6 ;  /* 0x0000000103063824 */ /* 0x000fe200078e0206 */
[----:B------:R-:W-:Y:S03]  /*7060*/  @P2 MOV R3, R113 ;  /* 0x0000007100032202 */ /* 0x000fe60000000f00 */
[----:B------:R-:W-:Y:S01]  /*7070*/  @P1 IMAD.X R13, RZ, RZ, R4, P0 ;  /* 0x000000ffff0d1224 */ /* 0x000fe200000e0604 */
[C---:B------:R-:W-:Y:S04]  /*7080*/  @P3 LEA R10, P0, R2.reuse, c[0x0][0x250], 0x1 ;  /* 0x00009400020a3a11 */ /* 0x040fe800078008ff */
[----:B------:R-:W-:Y:S01]  /*7090*/  @P3 LEA.HI.X R11, R2, c[0x0][0x254], R6, 0x1, P0 ;  /* 0x00009500020b3a11 */ /* 0x000fe200000f0c06 */
[----:B------:R-:W-:Y:S02]  /*70a0*/  @P2 IMAD R6, R8, c[0x0][0x258], RZ ;  /* 0x0000960008062a24 */ /* 0x000fe400078e02ff */
[----:B------:R-:W-:Y:S02]  /*70b0*/  @P2 IMAD.MOV.U32 R2, RZ, RZ, R102 ;  /* 0x000000ffff022224 */ /* 0x000fe400078e0066 */
[C---:B------:R-:W-:Y:S02]  /*70c0*/  @P2 IMAD R6, R7.reuse, c[0x0][0x25c], R6 ;  /* 0x0000970007062a24 */ /* 0x040fe400078e0206 */
[----:B------:R-:W-:Y:S04]  /*70d0*/  @P2 IMAD.WIDE.U32 R2, R7, c[0x0][0x258], R2 ;  /* 0x0000960007022a25 */ /* 0x000fe800078e0002 */
[----:B------:R-:W-:Y:S01]  /*70e0*/  @P2 IMAD.IADD R6, R3, 0x1, R6 ;  /* 0x0000000103062824 */ /* 0x000fe200078e0206 */
[C---:B------:R-:W-:Y:S01]  /*70f0*/  @P2 LEA R8, P0, R2.reuse, c[0x0][0x250], 0x1 ;  /* 0x0000940002082a11 */ /* 0x040fe200078008ff */
[----:B------:R-:W-:Y:S03]  /*7100*/  @P1 IMAD.MOV.U32 R3, RZ, RZ, R113 ;  /* 0x000000ffff031224 */ /* 0x000fe600078e0071 */
[----:B------:R-:W-:Y:S02]  /*7110*/  @P2 LEA.HI.X R9, R2, c[0x0][0x254], R6, 0x1, P0 ;  /* 0x0000950002092a11 */ /* 0x000fe400000f0c06 */
[----:B------:R-:W-:Y:S02]  /*7120*/  ISETP.GE.AND P0, PT, R5, 0x61, PT ;  /* 0x000000610500780c */ /* 0x000fe40003f06270 */
[-C--:B------:R-:W-:Y:S05]  /*7130*/  @P1 MOV R2, R102.reuse ;  /* 0x0000006600021202 */ /* 0x080fea0000000f00 */
[----:B------:R-:W-:Y:S06]  /*7140*/  @P1 IMAD.WIDE.U32 R2, R12, c[0x0][0x258], R2 ;  /* 0x000096000c021a25 */ /* 0x000fec00078e0002 */
[----:B------:R-:W-:Y:S01]  /*7150*/  @P0 IADD3 R5, P4, R0, 0x60, RZ ;  /* 0x0000006000050810 */ /* 0x000fe20007f9e0ff */
[----:B------:R-:W-:Y:S04]  /*7160*/  @P1 IMAD R0, R13, c[0x0][0x258], RZ ;  /* 0x000096000d001a24 */ /* 0x000fe800078e02ff */
[----:B------:R-:W-:Y:S02]  /*7170*/  @P1 IMAD R0, R12, c[0x0][0x25c], R0 ;  /* 0x000097000c001a24 */ /* 0x000fe400078e0200 */
[----:B------:R-:W-:Y:S01]  /*7180*/  @P0 IMAD.X R4, RZ, RZ, R4, P4 ;  /* 0x000000ffff040224 */ /* 0x000fe200020e0604 */
[C---:B------:R-:W-:Y:S01]  /*7190*/  @P1 LEA R6, P4, R2.reuse, c[0x0][0x250], 0x1 ;  /* 0x0000940002061a11 */ /* 0x040fe200078808ff */
[----:B------:R-:W-:Y:S02]  /*71a0*/  @P1 IMAD.IADD R0, R3, 0x1, R0 ;  /* 0x0000000103001824 */ /* 0x000fe400078e0200 */
[----:B------:R-:W-:Y:S03]  /*71b0*/  @P0 IMAD.MOV.U32 R3, RZ, RZ, R113 ;  /* 0x000000ffff030224 */ /* 0x000fe600078e0071 */
[----:B------:R-:W-:Y:S01]  /*71c0*/  @P1 LEA.HI.X R7, R2, c[0x0][0x254], R0, 0x1, P4 ;  /* 0x0000950002071a11 */ /* 0x000fe200020f0c00 */
[----:B------:R-:W-:Y:S01]  /*71d0*/  @P0 IMAD R0, R4, c[0x0][0x258], RZ ;  /* 0x0000960004000a24 */ /* 0x000fe200078e02ff */
[----:B------:R-:W-:Y:S03]  /*71e0*/  @P0 MOV R2, R102 ;  /* 0x0000006600020202 */ /* 0x000fe60000000f00 */
[C---:B------:R-:W-:Y:S02]  /*71f0*/  @P0 IMAD R0, R5.reuse, c[0x0][0x25c], R0 ;  /* 0x0000970005000a24 */ /* 0x040fe400078e0200 */
[----:B------:R-:W-:Y:S04]  /*7200*/  @P0 IMAD.WIDE.U32 R2, R5, c[0x0][0x258], R2 ;  /* 0x0000960005020a25 */ /* 0x000fe800078e0002 */
[----:B------:R-:W-:Y:S01]  /*7210*/  @P0 IMAD.IADD R0, R3, 0x1, R0 ;  /* 0x0000000103000824 */ /* 0x000fe200078e0200 */
[C---:B------:R-:W-:Y:S04]  /*7220*/  @P0 LEA R4, P4, R2.reuse, c[0x0][0x250], 0x1 ;  /* 0x0000940002040a11 */ /* 0x040fe800078808ff */
[----:B------:R-:W-:Y:S02]  /*7230*/  @P0 LEA.HI.X R5, R2, c[0x0][0x254], R0, 0x1, P4 ;  /* 0x0000950002050a11 */ /* 0x000fe400020f0c00 */
[----:B------:R-:W-:Y:S02]  /*7240*/  ISETP.NE.AND P4, PT, R148, RZ, PT ;  /* 0x000000ff9400720c */ /* 0x000fe40003f85270 */
[----:B------:R-:W-:Y:S11]  /*7250*/  IADD3 R0, -R14, R127, RZ ;  /* 0x0000007f0e007210 */ /* 0x000ff60007ffe1ff */
[----:B------:R-:W-:Y:S01]  /*7260*/  @!PT LDS RZ, [RZ] ;  /* 0x00000000fffff984 */ /* 0x000fe20000000800 */
[----:B------:R-:W-:Y:S01]  /*7270*/  @!PT LDS RZ, [RZ] ;  /* 0x00000000fffff984 */ /* 0x000fe20000000800 */
[----:B------:R-:W-:Y:S01]  /*7280*/  @!PT LDS RZ, [RZ] ;  /* 0x00000000fffff984 */ /* 0x000fe20000000800 */
[----:B------:R1:W-:Y:S05]  /*7290*/  @P3 LDGSTS.E.BYPASS.LTC128B.128 [R75+0x100], [R10.64], !P4 ;  /* 0x001000000a4b3fae */ /* 0x0003ea000e101d48 */
[----:B------:R1:W-:Y:S05]  /*72a0*/  @P3 LDGSTS.E.BYPASS.LTC128B.128 [R75+0x4100], [R10.64+0x80], !P6 ;  /* 0x041000800a4b3fae */ /* 0x0003ea000f101d48 */
[----:B------:R1:W-:Y:S05]  /*72b0*/  @P2 LDGSTS.E.BYPASS.LTC128B.128 [R75+0x1100], [R8.64], !P4 ;  /* 0x01100000084b2fae */ /* 0x0003ea000e101d48 */
[----:B------:R1:W-:Y:S05]  /*72c0*/  @P2 LDGSTS.E.BYPASS.LTC128B.128 [R75+0x5100], [R8.64+0x80], !P6 ;  /* 0x05100080084b2fae */ /* 0x0003ea000f101d48 */
[----:B------:R2:W-:Y:S05]  /*72d0*/  @P1 LDGSTS.E.BYPASS.LTC128B.128 [R75+0x2100], [R6.64], !P4 ;  /* 0x02100000064b1fae */ /* 0x0005ea000e101d48 */
[----:B------:R2:W-:Y:S05]  /*72e0*/  @P1 LDGSTS.E.BYPASS.LTC128B.128 [R75+0x6100], [R6.64+0x80], !P6 ;  /* 0x06100080064b1fae */ /* 0x0005ea000f101d48 */
[----:B------:R1:W-:Y:S05]  /*72f0*/  @P0 LDGSTS.E.BYPASS.LTC128B.128 [R75+0x3100], [R4.64], !P4 ;  /* 0x03100000044b0fae */ /* 0x0003ea000e101d48 */
[----:B------:R1:W-:Y:S05]  /*7300*/  @P0 LDGSTS.E.BYPASS.LTC128B.128 [R75+0x7100], [R4.64+0x80], !P6 ;  /* 0x07100080044b0fae */ /* 0x0003ea000f101d48 */
[----:B------:R-:W0:Y:S01]  /*7310*/  LDGDEPBAR ;  /* 0x00000000000079af */ /* 0x000e220000000000 */
[----:B--2---:R-:W-:Y:S02]  /*7320*/  IMNMX R7, R0, 0x80, PT ;  /* 0x0000008000077817 */ /* 0x004fe40003800200 */
[----:B------:R-:W-:Y:S02]  /*7330*/  IADD3 R6, P0, R14, R162, RZ ;  /* 0x000000a20e067210 */ /* 0x000fe40007f1e0ff */
[----:B------:R-:W-:Y:S03]  /*7340*/  ISETP.GE.AND P1, PT, R97, R7, PT ;  /* 0x000000076100720c */ /* 0x000fe60003f26270 */
[----:B------:R-:W-:Y:S01]  /*7350*/  IMAD.X R16, R16, 0x1, R161, P0 ;  /* 0x0000000110107824 */ /* 0x000fe200000e06a1 */
[----:B------:R-:W-:Y:S04]  /*7360*/  DEPBAR.LE SB0, 0x0 ;  /* 0x000080000000791a */ /* 0x000fe80000000000 */
[----:B------:R-:W-:Y:S06]  /*7370*/  BAR.SYNC.DEFER_BLOCKING 0x0 ;  /* 0x0000000000007b1d */ /* 0x000fec0000010000 */
[----:B------:R-:W-:-:S05]  /*7380*/  @P1 BRA `(.L_x_95) ;  /* 0x000000d000001947 */ /* 0x000fca0003800000 */
[----:B-1----:R-:W1:Y:S01]  /*7390*/  @!P5 LDS.128 R12, [R75+0x100] ;  /* 0x000100004b0cd984 */ /* 0x002e620000000c00 */
[----:B------:R-:W-:Y:S01]  /*73a0*/  ISETP.GE.AND P0, PT, R93, c[0x0][0x1d4], PT ;  /* 0x000075005d007a0c */ /* 0x000fe20003f06270 */
[----:B------:R-:W-:Y:S01]  /*73b0*/  IMAD R0, R16, c[0x0][0x208], RZ ;  /* 0x0000820010007a24 */ /* 0x000fe200078e02ff */
[----:B------:R-:W-:Y:S02]  /*73c0*/  MOV R4, R100 ;  /* 0x0000006400047202 */ /* 0x000fe40000000f00 */
[----:B------:R-:W-:Y:S01]  /*73d0*/  MOV R5, R112 ;  /* 0x0000007000057202 */ /* 0x000fe20000000f00 */
[C---:B------:R-:W-:Y:S04]  /*73e0*/  IMAD R0, R6.reuse, c[0x0][0x20c], R0 ;  /* 0x0000830006007a24 */ /* 0x040fe800078e0200 */
[----:B------:R-:W-:Y:S04]  /*73f0*/  IMAD.WIDE.U32 R4, R6, c[0x0][0x208], R4 ;  /* 0x0000820006047a25 */ /* 0x000fe800078e0004 */
[----:B------:R-:W2:Y:S01]  /*7400*/  @!P0 LDS.128 R8, [R75+0x4100] ;  /* 0x004100004b088984 */ /* 0x000ea20000000c00 */
[C---:B------:R-:W-:Y:S02]  /*7410*/  LEA R2, P1, R4.reuse, c[0x0][0x1f8], 0x1 ;  /* 0x00007e0004027a11 */ /* 0x040fe400078208ff */
[----:B------:R-:W-:Y:S04]  /*7420*/  IADD3 R0, R5, R0, RZ ;  /* 0x0000000005007210 */ /* 0x000fe80007ffe0ff */
[----:B------:R-:W-:Y:S05]  /*7430*/  LEA.HI.X R3, R4, c[0x0][0x1fc], R0, 0x1, P1 ;  /* 0x00007f0004037a11 */ /* 0x000fea00008f0c00 */
[----:B-1----:R1:W-:Y:S04]  /*7440*/  @!P5 STG.E.128 [R2.64], R12 ;  /* 0x0000000c0200d986 */ /* 0x0023e8000c101d08 */
[----:B--2---:R1:W-:Y:S02]  /*7450*/  @!P0 STG.E.128 [R2.64+0x80], R8 ;  /* 0x0000800802008986 */ /* 0x0043e4000c101d08 */
.L_x_95:
[----:B-1----:R-:W-:Y:S05]  /*7460*/  BSYNC B0 ;  /* 0x0000000000007941 */ /* 0x002fea0003800000 */
.L_x_94:
[----:B------:R-:W-:Y:S01]  /*7470*/  ISETP.GE.AND P0, PT, R169, R7, PT ;  /* 0x00000007a900720c */ /* 0x000fe20003f06270 */
[----:B------:R-:W-:Y:S01]  /*7480*/  @!UPT UIADD3 URZ, URZ, URZ, URZ ;  /* 0x0000003f3f3ff290 */ /* 0x000fe2000fffe03f */
[----:B------:R-:W-:Y:S11]  /*7490*/  BSSY B0, `(.L_x_96) ;  /* 0x0000011000007945 */ /* 0x000ff60003800000 */
[----:B------:R-:W-:-:S05]  /*74a0*/  @P0 BRA `(.L_x_97) ;  /* 0x000000f000000947 */ /* 0x000fca0003800000 */
[----:B------:R-:W1:Y:S01]  /*74b0*/  @!P5 LDS.128 R12, [R75+0x1100] ;  /* 0x001100004b0cd984 */ /* 0x000e620000000c00 */
[----:B------:R-:W-:Y:S01]  /*74c0*/  ISETP.GE.AND P1, PT, R93, c[0x0][0x1d4], PT ;  /* 0x000075005d007a0c */ /* 0x000fe20003f26270 */
[----:B------:R-:W-:Y:S01]  /*74d0*/  IMAD.MOV.U32 R4, RZ, RZ, R100 ;  /* 0x000000ffff047224 */ /* 0x000fe200078e0064 */
[----:B------:R-:W-:Y:S02]  /*74e0*/  IADD3 R0, P0, R6, 0x20, RZ ;  /* 0x0000002006007810 */ /* 0x000fe40007f1e0ff */
[----:B------:R-:W-:Y:S03]  /*74f0*/  MOV R5, R112 ;  /* 0x0000007000057202 */ /* 0x000fe60000000f00 */
[----:B------:R-:W-:Y:S02]  /*7500*/  IMAD.X R2, RZ, RZ, R16, P0 ;  /* 0x000000ffff027224 */ /* 0x000fe400000e0610 */
[----:B------:R-:W-:Y:S04]  /*7510*/  IMAD.WIDE.U32 R4, R0, c[0x0][0x208], R4 ;  /* 0x0000820000047a25 */ /* 0x000fe800078e0004 */
[----:B------:R-:W2:Y:S01]  /*7520*/  @!P1 LDS.128 R8, [R75+0x5100] ;  /* 0x005100004b089984 */ /* 0x000ea20000000c00 */
[----:B------:R-:W-:Y:S04]  /*7530*/  IMAD R2, R2, c[0x0][0x208], RZ ;  /* 0x0000820002027a24 */ /* 0x000fe800078e02ff */
[----:B------:R-:W-:Y:S01]  /*7540*/  IMAD R0, R0, c[0x0][0x20c], R2 ;  /* 0x0000830000007a24 */ /* 0x000fe200078e0202 */
[C---:B------:R-:W-:Y:S04]  /*7550*/  LEA R2, P0, R4.reuse, c[0x0][0x1f8], 0x1 ;  /* 0x00007e0004027a11 */ /* 0x040fe800078008ff */
[----:B------:R-:W-:Y:S04]  /*7560*/  IADD3 R0, R5, R0, RZ ;  /* 0x0000000005007210 */ /* 0x000fe80007ffe0ff */
[----:B------:R-:W-:Y:S05]  /*7570*/  LEA.HI.X R3, R4, c[0x0][0x1fc], R0, 0x1, P0 ;  /* 0x00007f0004037a11 */ /* 0x000fea00000f0c00 */
[----:B-1----:R1:W-:Y:S04]  /*7580*/  @!P5 STG.E.128 [R2.64], R12 ;  /* 0x0000000c0200d986 */ /* 0x0023e8000c101d08 */
[----:B--2---:R1:W-:Y:S02]  /*7590*/  @!P1 STG.E.128 [R2.64+0x80], R8 ;  /* 0x0000800802009986 */ /* 0x0043e4000c101d08 */
.L_x_97:
[----:B------:R-:W-:Y:S05]  /*75a0*/  BSYNC B0 ;  /* 0x0000000000007941 */ /* 0x000fea0003800000 */
.L_x_96:
[----:B------:R-:W-:Y:S01]  /*75b0*/  ISETP.GE.AND P0, PT, R168, R7, PT ;  /* 0x00000007a800720c */ /* 0x000fe20003f06270 */
[----:B------:R-:W-:Y:S01]  /*75c0*/  @!UPT UIADD3 URZ, URZ, URZ, URZ ;  /* 0x0000003f3f3ff290 */ /* 0x000fe2000fffe03f */
[----:B------:R-:W-:Y:S11]  /*75d0*/  BSSY B0, `(.L_x_98) ;  /* 0x0000011000007945 */ /* 0x000ff60003800000 */
[----:B------:R-:W-:-:S05]  /*75e0*/  @P0 BRA `(.L_x_99) ;  /* 0x000000f000000947 */ /* 0x000fca0003800000 */
[----:B-1----:R-:W1:Y:S01]  /*75f0*/  @!P5 LDS.128 R12, [R75+0x2100] ;  /* 0x002100004b0cd984 */ /* 0x002e620000000c00 */
        /* <DEDUP_REMOVED lines=14> */
.L_x_99:
[----:B------:R-:W-:Y:S05]  /*76e0*/  BSYNC B0 ;  /* 0x0000000000007941 */ /* 0x000fea0003800000 */
.L_x_98:
        /* <DEDUP_REMOVED lines=19> */
.L_x_101:
[----:B------:R-:W-:Y:S05]  /*7820*/  BSYNC B0 ;  /* 0x0000000000007941 */ /* 0x000fea0003800000 */
.L_x_100:
[C---:B------:R-:W-:Y:S02]  /*7830*/  ISETP.GT.AND P0, PT, R92.reuse, R158, PT ;  /* 0x0000009e5c00720c */ /* 0x040fe40003f04270 */
[----:B------:R-:W-:Y:S11]  /*7840*/  IADD3 R92, R92, -0x1, RZ ;  /* 0xffffffff5c5c7810 */ /* 0x000ff60007ffe0ff */
[----:B-1----:R-:W-:Y:S01]  /*7850*/  @P0 SHF.R.S32.HI R2, RZ, 0x1f, R92 ;  /* 0x0000001fff020819 */ /* 0x002fe2000001145c */
[----:B------:R-:W-:Y:S02]  /*7860*/  @P0 IMAD R0, R200, R92, RZ ;  /* 0x0000005cc8000224 */ /* 0x000fe400078e02ff */
[----:B------:R-:W-:Y:S02]  /*7870*/  @P0 IMAD.MOV.U32 R4, RZ, RZ, R136 ;  /* 0x000000ffff040224 */ /* 0x000fe400078e0088 */
[----:B------:R-:W-:Y:S02]  /*7880*/  @P0 IMAD.MOV.U32 R5, RZ, RZ, R133 ;  /* 0x000000ffff050224 */ /* 0x000fe400078e0085 */
[-C--:B------:R-:W-:Y:S02]  /*7890*/  @P0 IMAD R0, R2, R208.reuse, R0 ;  /* 0x000000d002000224 */ /* 0x080fe400078e0200 */
[----:B------:R-:W-:Y:S04]  /*78a0*/  @P0 IMAD.WIDE.U32 R4, R92, R208, R4 ;  /* 0x000000d05c040225 */ /* 0x000fe800078e0004 */
[----:B------:R-:W-:Y:S01]  /*78b0*/  @P0 IMAD.IADD R0, R5, 0x1, R0 ;  /* 0x0000000105000824 */ /* 0x000fe200078e0200 */
[C---:B------:R-:W-:Y:S04]  /*78c0*/  @P0 LEA R2, P1, R4.reuse, c[0x0][0x220], 0x1 ;  /* 0x0000880004020a11 */ /* 0x040fe800078208ff */
[----:B------:R-:W-:Y:S02]  /*78d0*/  @P0 LEA.HI.X R3, R4, c[0x0][0x224], R0, 0x1, P1 ;  /* 0x0000890004030a11 */ /* 0x000fe400008f0c00 */
[----:B------:R-:W-:Y:S03]  /*78e0*/  @P0 IADD3 R12, P2, P1, R174, 0x80, R2 ;  /* 0x00000080ae0c0810 */ /* 0x000fe6000795e002 */
[----:B------:R-:W-:Y:S01]  /*78f0*/  @!PT LDS RZ, [RZ] ;  /* 0x00000000fffff984 */ /* 0x000fe20000000800 */
[----:B------:R-:W-:Y:S01]  /*7900*/  @!PT LDS RZ, [RZ] ;  /* 0x00000000fffff984 */ /* 0x000fe20000000800 */
[----:B------:R-:W-:Y:S01]  /*7910*/  @!PT LDS RZ, [RZ] ;  /* 0x00000000fffff984 */ /* 0x000fe20000000800 */
[----:B------:R1:W-:Y:S01]  /*7920*/  @P0 LDGSTS.E.BYPASS.LTC128B.128 [R75+0x8100], [R2.64], !P4 ;  /* 0x08100000024b0fae */ /* 0x0003e2000e101d48 */
[----:B------:R-:W-:Y:S02]  /*7930*/  @P0 IADD3.X R13, R170, RZ, R3, P2, P1 ;  /* 0x000000ffaa0d0210 */ /* 0x000fe400017e2403 */
[-C--:B------:R-:W-:Y:S01]  /*7940*/  @P0 IADD3 R6, P1, R2, R174.reuse, RZ ;  /* 0x000000ae02060210 */ /* 0x080fe20007f3e0ff */
[----:B------:R1:W-:Y:S04]  /*7950*/  @P0 LDGSTS.E.BYPASS.LTC128B.128 [R75+0xc100], [R2.64+0x80], !P6 ;  /* 0x0c100080024b0fae */ /* 0x0003e8000f101d48 */
[--C-:B------:R-:W-:Y:S01]  /*7960*/  @P0 IMAD.X R7, R3, 0x1, R170.reuse, P1 ;  /* 0x0000000103070824 */ /* 0x100fe200008e06aa */
[CC--:B------:R-:W-:Y:S04]  /*7970*/  @P0 IADD3 R4, P1, R6.reuse, R174.reuse, RZ ;  /* 0x000000ae06040210 */ /* 0x0c0fe80007f3e0ff */
[----:B------:R2:W-:Y:S01]  /*7980*/  @P0 LDGSTS.E.BYPASS.LTC128B.128 [R75+0x9100], [R6.64], !P4 ;  /* 0x09100000064b0fae */ /* 0x0005e2000e101d48 */
[C---:B------:R-:W-:Y:S01]  /*7990*/  @P0 IMAD.X R5, R7.reuse, 0x1, R170, P1 ;  /* 0x0000000107050824 */ /* 0x040fe200008e06aa */
[-C--:B------:R-:W-:Y:S02]  /*79a0*/  @P0 IADD3 R10, P1, R6, R131.reuse, RZ ;  /* 0x00000083060a0210 */ /* 0x080fe40007f3e0ff */
[----:B------:R2:W-:Y:S03]  /*79b0*/  @P0 LDGSTS.E.BYPASS.LTC128B.128 [R75+0xd100], [R12.64], !P6 ;  /* 0x0d1000000c4b0fae */ /* 0x0005e6000f101d48 */
[----:B------:R-:W-:Y:S01]  /*79c0*/  @P0 IMAD.X R11, R7, 0x1, R128, P1 ;  /* 0x00000001070b0824 */ /* 0x000fe200008e0680 */
[----:B------:R2:W-:Y:S01]  /*79d0*/  @P0 LDGSTS.E.BYPASS.LTC128B.128 [R75+0xa100], [R4.64], !P4 ;  /* 0x0a100000044b0fae */ /* 0x0005e2000e101d48 */
[C---:B------:R-:W-:Y:S03]  /*79e0*/  @P0 IADD3 R8, P1, R4.reuse, R174, RZ ;  /* 0x000000ae04080210 */ /* 0x040fe60007f3e0ff */
[----:B------:R2:W-:Y:S02]  /*79f0*/  @P0 LDGSTS.E.BYPASS.LTC128B.128 [R75+0xe100], [R10.64], !P6 ;  /* 0x0e1000000a4b0fae */ /* 0x0005e4000f101d48 */
[C---:B------:R-:W-:Y:S01]  /*7a00*/  @P0 IMAD.X R9, R5.reuse, 0x1, R170, P1 ;  /* 0x0000000105090824 */ /* 0x040fe200008e06aa */
[----:B-1----:R-:W-:Y:S04]  /*7a10*/  @P0 IADD3 R2, P1, R4, R131, RZ ;  /* 0x0000008304020210 */ /* 0x002fe80007f3e0ff */
[----:B------:R2:W-:Y:S01]  /*7a20*/  @P0 LDGSTS.E.BYPASS.LTC128B.128 [R75+0xb100], [R8.64], !P4 ;  /* 0x0b100000084b0fae */ /* 0x0005e2000e101d48 */
[----:B------:R-:W-:Y:S05]  /*7a30*/  @P0 IMAD.X R3, R5, 0x1, R128, P1 ;  /* 0x0000000105030824 */ /* 0x000fea00008e0680 */
[----:B------:R2:W-:Y:S04]  /*7a40*/  @P0 LDGSTS.E.BYPASS.LTC128B.128 [R75+0xf100], [R2.64], !P6 ;  /* 0x0f100000024b0fae */ /* 0x0005e8000f101d48 */
[----:B------:R-:W0:Y:S01]  /*7a50*/  LDGDEPBAR ;  /* 0x00000000000079af */ /* 0x000e220000000000 */
[----:B------:R-:W-:-:S05]  /*7a60*/  @P0 BRA `(.L_x_102) ;  /* 0xffffa1f000000947 */ /* 0x000fca000383ffff */
[----:B------:R-:W-:Y:S06]  /*7a70*/  BAR.SYNC.DEFER_BLOCKING 0x0 ;  /* 0x0000000000007b1d */ /* 0x000fec0000010000 */
.L_x_55:
[----:B-1----:R-:W-:Y:S01]  /*7a80*/  ISETP.GE.AND P0, PT, R209, 0x1, PT ;  /* 0x00000001d100780c */ /* 0x002fe20003f06270 */
[----:B------:R-:W-:Y:S01]  /*7a90*/  IMAD.IADD R19, R182, 0x1, R179 ;  /* 0x00000001b6137824 */ /* 0x000fe200078e02b3 */
[----:B------:R-:W-:Y:S01]  /*7aa0*/  PLOP3.LUT P2, PT, PT, PT, PT, 0x80, 0x0 ;  /* 0x000000000000781c */ /* 0x000fe20003f4f070 */
[----:B--2---:R-:W-:Y:S01]  /*7ab0*/  CS2R R10, SRZ ;  /* 0x00000000000a7805 */ /* 0x004fe2000001ff00 */
[----:B------:R-:W-:Y:S01]  /*7ac0*/  MOV R134, RZ ;  /* 0x000000ff00867202 */ /* 0x000fe20000000f00 */
[----:B------:R-:W-:Y:S01]  /*7ad0*/  CS2R R14, SRZ ;  /* 0x00000000000e7805 */ /* 0x000fe2000001ff00 */
[----:B------:R-:W-:Y:S01]  /*7ae0*/  IMAD.MOV.U32 R132, RZ, RZ, RZ ;  /* 0x000000ffff847224 */ /* 0x000fe200078e00ff */
        /* <DEDUP_REMOVED lines=10> */
[----:B------:R-:W-:Y:S01]  /*7b90*/  IMAD.MOV.U32 R18, RZ, RZ, RZ ;  /* 0x000000ffff127224 */ /* 0x000fe200078e00ff */
[----:B------:R-:W-:Y:S01]  /*7ba0*/  MOV R116, RZ ;  /* 0x000000ff00747202 */ /* 0x000fe20000000f00 */
[----:B------:R-:W-:Y:S01]  /*7bb0*/  CS2R R114, SRZ ;  /* 0x0000000000727805 */ /* 0x000fe2000001ff00 */
[----:B------:R-:W-:Y:S01]  /*7bc0*/  CS2R R20, SRZ ;  /* 0x0000000000147805 */ /* 0x000fe2000001ff00 */
[----:B------:R-:W-:Y:S01]  /*7bd0*/  IMAD.MOV.U32 R112, RZ, RZ, RZ ;  /* 0x000000ffff707224 */ /* 0x000fe200078e00ff */
[----:B------:R-:W-:Y:S01]  /*7be0*/  CS2R R110, SRZ ;  /* 0x00000000006e7805 */ /* 0x000fe2000001ff00 */
[----:B------:R-:W-:Y:S01]  /*7bf0*/  MOV R108, RZ ;  /* 0x000000ff006c7202 */ /* 0x000fe20000000f00 */
[----:B------:R-:W-:Y:S01]  /*7c00*/  CS2R R106, SRZ ;  /* 0x00000000006a7805 */ /* 0x000fe2000001ff00 */
        /* <DEDUP_REMOVED lines=17> */
[----:B------:R-:W-:Y:S01]  /*7d20*/  MOV R76, RZ ;  /* 0x000000ff004c7202 */ /* 0x000fe20000000f00 */
[----:B------:R-:W-:Y:S01]  /*7d30*/  CS2R R74, SRZ ;  /* 0x00000000004a7805 */ /* 0x000fe2000001ff00 */
[----:B------:R-:W-:Y:S01]  /*7d40*/  IMAD.MOV.U32 R72, RZ, RZ, RZ ;  /* 0x000000ffff487224 */ /* 0x000fe200078e00ff */
[----:B------:R-:W-:Y:S01]  /*7d50*/  CS2R R30, SRZ ;  /* 0x00000000001e7805 */ /* 0x000fe2000001ff00 */
[----:B------:R-:W-:Y:S05]  /*7d60*/  @!P0 BRA `(.L_x_103) ;  /* 0x0000d15000008947 */ /* 0x000fea0003800000 */
[----:B------:R-:W2:Y:S01]  /*7d70*/  LDL R32, [R1+0x40] ;  /* 0x0000400001207983 */ /* 0x000ea20000100800 */
[----:B------:R-:W-:-:S03]  /*7d80*/  ISETP.NE.U32.AND P0, PT, RZ, c[0x0][0x340], PT ;  /* 0x0000d000ff007a0c */ /* 0x000fc60003f05070 */
[----:B------:R-:W3:Y:S01]  /*7d90*/  LDL R157, [R1] ;  /* 0x00000000019d7983 */ /* 0x000ee20000100800 */
[----:B------:R-:W-:-:S13]  /*7da0*/  ISETP.NE.AND.EX P3, PT, RZ, c[0x0][0x344], PT, P0 ;  /* 0x0000d100ff007a0c */ /* 0x000fda0003f65300 */
[----:B------:R-:W-:Y:S01]  /*7db0*/  @P3 IMAD.MOV.U32 R2, RZ, RZ, 0x4 ;  /* 0x00000004ff023424 */ /* 0x000fe200078e00ff */
[----:B------:R-:W-:Y:S01]  /*7dc0*/  SHF.R.S32.HI R0, RZ, 0x1f, R171 ;  /* 0x0000001fff007819 */ /* 0x000fe200000114ab */
[----:B------:R-:W1:Y:S01]  /*7dd0*/  S2R R29, SR_CTAID.Y ;  /* 0x00000000001d7919 */ /* 0x000e620000002600 */
[----:B------:R-:W-:-:S03]  /*7de0*/  SHF.R.S32.HI R149, RZ, 0x1f, R213 ;  /* 0x0000001fff957819 */ /* 0x000fc600000114d5 */
[----:B------:R-:W-:Y:S01]  /*7df0*/  IMAD R0, R0, c[0x0][0x178], RZ ;  /* 0x00005e0000007a24 */ /* 0x000fe200078e02ff */
[----:B------:R-:W-:-:S03]  /*7e00*/  LEA.HI R4, R149, R213, RZ, 0x3 ;  /* 0x000000d595047211 */ /* 0x000fc600078f18ff */
[----:B------:R-:W-:Y:S02]  /*7e10*/  IMAD R0, R171, c[0x0][0x17c], R0 ;  /* 0x00005f00ab007a24 */ /* 0x000fe400078e0200 */
[----:B------:R-:W-:Y:S01]  /*7e20*/  IMAD.MOV.U32 R5, RZ, RZ, c[0x0][0x2c4] ;  /* 0x0000b100ff057624 */ /* 0x000fe200078e00ff */
[----:B------:R-:W-:-:S04]  /*7e30*/  SHF.R.S32.HI R45, RZ, 0x3, R4 ;  /* 0x00000003ff2d7819 */ /* 0x000fc80000011404 */
[----:B------:R-:W-:Y:S02]  /*7e40*/  ISETP.NE.AND P1, PT, R5, 0x1, PT ;  /* 0x000000010500780c */ /* 0x000fe40003f25270 */
[----:B------:R-:W-:-:S04]  /*7e50*/  ISETP.NE.U32.AND P0, PT, RZ, c[0x0][0x348], PT ;  /* 0x0000d200ff007a0c */ /* 0x000fc80003f05070 */
[----:B------:R-:W-:Y:S01]  /*7e60*/  ISETP.NE.AND.EX P0, PT, RZ, c[0x0][0x34c], PT, P0 ;  /* 0x0000d300ff007a0c */ /* 0x000fe20003f05300 */
[----:B--2---:R-:W-:-:S05]  /*7e70*/  @P3 IMAD.WIDE R2, R32, R2, c[0x0][0x340] ;  /* 0x0000d00020023625 */ /* 0x004fca00078e0202 */
[----:B------:R2:W4:Y:S01]  /*7e80*/  @P3 LDG.E R12, [R2.64] ;  /* 0x00000008020c3981 */ /* 0x000522000c1e1900 */
[----:B------:R-:W-:Y:S01]  /*7e90*/  SHF.R.S32.HI R11, RZ, 0x1f, R32 ;  /* 0x0000001fff0b7819 */ /* 0x000fe20000011420 */
[----:B------:R-:W-:-:S03]  /*7ea0*/  IMAD R25, R183, c[0x0][0x2c4], RZ ;  /* 0x0000b100b7197a24 */ /* 0x000fc600078e02ff */
[----:B------:R-:W-:-:S05]  /*7eb0*/  SEL R6, R11, RZ, !P0 ;  /* 0x000000ff0b067207 */ /* 0x000fca0004000000 */
[----:B------:R-:W-:Y:S02]  /*7ec0*/  IMAD R6, R6, c[0x0][0x1c0], RZ ;  /* 0x0000700006067a24 */ /* 0x000fe400078e02ff */
[----:B--2---:R-:W-:-:S04]  /*7ed0*/  IMAD.WIDE.U32 R2, R171, c[0x0][0x178], RZ ;  /* 0x00005e00ab027a25 */ /* 0x004fc800078e00ff */
[----:B------:R-:W-:Y:S01]  /*7ee0*/  IMAD.IADD R3, R3, 0x1, R0 ;  /* 0x0000000103037824 */ /* 0x000fe200078e0200 */
[----:B------:R-:W-:Y:S02]  /*7ef0*/  LOP3.LUT R0, R4, 0xfffffff8, RZ, 0xc0, !PT ;  /* 0xfffffff804007812 */ /* 0x000fe400078ec0ff */
[----:B------:R-:W-:Y:S01]  /*7f00*/  SEL R4, R32, RZ, !P0 ;  /* 0x000000ff20047207 */ /* 0x000fe20004000000 */
[----:B-1----:R-:W-:-:S04]  /*7f10*/  IMAD.WIDE.U32 R2, R29, c[0x0][0x1b8], R2 ;  /* 0x00006e001d027a25 */ /* 0x002fc800078e0002 */
[----:B------:R-:W-:Y:S02]  /*7f20*/  IMAD.IADD R64, R213, 0x1, -R0 ;  /* 0x00000001d5407824 */ /* 0x000fe400078e0a00 */
[----:B------:R-:W-:Y:S02]  /*7f30*/  IMAD R0, R215, c[0x0][0x1b8], RZ ;  /* 0x00006e00d7007a24 */ /* 0x000fe400078e02ff */
[----:B------:R-:W-:Y:S02]  /*7f40*/  IMAD R5, R64, 0x20, R45 ;  /* 0x0000002040057824 */ /* 0x000fe400078e022d */
[----:B------:R-:W-:Y:S02]  /*7f50*/  IMAD R0, R29, c[0x0][0x1bc], R0 ;  /* 0x00006f001d007a24 */ /* 0x000fe400078e0200 */
[----:B------:R-:W-:Y:S02]  /*7f60*/  IMAD R5, R212, 0x80, R5 ;  /* 0x00000080d4057824 */ /* 0x000fe400078e0205 */
[----:B------:R-:W-:-:S02]  /*7f70*/  IMAD.IADD R3, R3, 0x1, R0 ;  /* 0x0000000103037824 */ /* 0x000fc400078e0200 */
[----:B------:R-:W-:-:S04]  /*7f80*/  @P1 IMAD.HI.U32 R7, R5, c[0x0][0x2c8], RZ ;  /* 0x0000b20005071a27 */ /* 0x000fc800078e00ff */
[----:B------:R-:W-:Y:S01]  /*7f90*/  IMAD.MOV.U32 R0, RZ, RZ, R5 ;  /* 0x000000ffff007224 */ /* 0x000fe200078e0005 */
[----:B------:R-:W-:Y:S01]  /*7fa0*/  @P1 SHF.R.U32.HI R0, RZ, c[0x0][0x2cc], R7 ;  /* 0x0000b300ff001a19 */ /* 0x000fe20000011607 */
[C---:B------:R-:W-:Y:S02]  /*7fb0*/  IMAD R6, R4.reuse, c[0x0][0x1c4], R6 ;  /* 0x0000710004067a24 */ /* 0x040fe400078e0206 */
[----:B------:R-:W-:Y:S01]  /*7fc0*/  IMAD.WIDE.U32 R2, R4, c[0x0][0x1c0], R2 ;  /* 0x0000700004027a25 */ /* 0x000fe200078e0002 */
[----:B------:R-:W-:-:S03]  /*7fd0*/  SHF.R.S32.HI R7, RZ, 0x1f, R0 ;  /* 0x0000001fff077819 */ /* 0x000fc60000011400 */
[----:B------:R-:W-:Y:S02]  /*7fe0*/  IMAD.MOV R4, RZ, RZ, -R0 ;  /* 0x000000ffff047224 */ /* 0x000fe400078e0a00 */
[----:B------:R-:W-:Y:S02]  /*7ff0*/  IMAD.IADD R3, R3, 0x1, R6 ;  /* 0x0000000103037824 */ /* 0x000fe400078e0206 */
[----:B------:R-:W-:Y:S02]  /*8000*/  IMAD R4, R4, c[0x0][0x2c4], R5 ;  /* 0x0000b10004047a24 */ /* 0x000fe400078e0205 */
[----:B------:R-:W-:Y:S02]  /*8010*/  IMAD R5, R7, c[0x0][0x1b0], RZ ;  /* 0x00006c0007057a24 */ /* 0x000fe400078e02ff */
[----:B------:R-:W-:-:S04]  /*8020*/  IMAD.WIDE.U32 R2, R0, c[0x0][0x1b0], R2 ;  /* 0x00006c0000027a25 */ /* 0x000fc800078e0002 */
[----:B------:R-:W-:Y:S01]  /*8030*/  IMAD R6, R0, c[0x0][0x1b4], R5 ;  /* 0x00006d0000067a24 */ /* 0x000fe200078e0205 */
[----:B------:R-:W-:Y:S01]  /*8040*/  SHF.R.S32.HI R5, RZ, 0x1f, R4 ;  /* 0x0000001fff057819 */ /* 0x000fe20000011404 */
[----:B------:R-:W-:Y:S02]  /*8050*/  IMAD.SHL.U32 R22, R64, 0x8, RZ ;  /* 0x0000000840167824 */ /* 0x000fe400078e00ff */
[----:B------:R-:W-:Y:S02]  /*8060*/  IMAD.IADD R3, R3, 0x1, R6 ;  /* 0x0000000103037824 */ /* 0x000fe400078e0206 */
[----:B------:R-:W-:Y:S01]  /*8070*/  IMAD R0, R5, c[0x0][0x1a8], RZ ;  /* 0x00006a0005007a24 */ /* 0x000fe200078e02ff */
[----:B------:R-:W-:Y:S01]  /*8080*/  IADD3 R21, R22, 0x40, RZ ;  /* 0x0000004016157810 */ /* 0x000fe20007ffe0ff */
[----:B------:R-:W-:Y:S01]  /*8090*/  IMAD R6, R212, 0x80, R45 ;  /* 0x00000080d4067824 */ /* 0x000fe200078e022d */
[----:B------:R-:W-:Y:S01]  /*80a0*/  SHF.R.S32.HI R23, RZ, 0x1f, R22 ;  /* 0x0000001fff177819 */ /* 0x000fe20000011416 */
[----:B------:R-:W-:-:S02]  /*80b0*/  IMAD R0, R4, c[0x0][0x1ac], R0 ;  /* 0x00006b0004007a24 */ /* 0x000fc400078e0200 */
[----:B------:R-:W-:Y:S01]  /*80c0*/  IMAD.WIDE.U32 R2, R4, c[0x0][0x1a8], R2 ;  /* 0x00006a0004027a25 */ /* 0x000fe200078e0002 */
[C---:B------:R-:W-:Y:S02]  /*80d0*/  ISETP.GE.AND P5, PT, R6.reuse, R25, PT ;  /* 0x000000190600720c */ /* 0x040fe40003fa6270 */
[----:B------:R-:W-:Y:S01]  /*80e0*/  IADD3 R9, R6, 0x20, RZ ;  /* 0x0000002006097810 */ /* 0x000fe20007ffe0ff */
[----:B------:R-:W-:Y:S01]  /*80f0*/  IMAD.IADD R0, R3, 0x1, R0 ;  /* 0x0000000103007824 */ /* 0x000fe200078e0200 */
[----:B------:R-:W-:Y:S01]  /*8100*/  BAR.SYNC.DEFER_BLOCKING 0x0 ;  /* 0x0000000000007b1d */ /* 0x000fe20000010000 */
[C---:B------:R-:W-:Y:S02]  /*8110*/  LEA R15, P0, R2.reuse, c[0x0][0x160], 0x1 ;  /* 0x00005800020f7a11 */ /* 0x040fe400078008ff */
[----:B------:R-:W-:Y:S02]  /*8120*/  SHF.R.S32.HI R3, RZ, 0x1f, R19 ;  /* 0x0000001fff037819 */ /* 0x000fe40000011413 */
[----:B------:R-:W-:Y:S01]  /*8130*/  IADD3 R19, P1, R45, R19, RZ ;  /* 0x000000132d137210 */ /* 0x000fe20007f3e0ff */
[----:B------:R-:W-:Y:S01]  /*8140*/  SHFL.IDX PT, R4, R15, RZ, 0x181f ;  /* 0x00181fff0f047589 */ /* 0x000fe200000e0000 */
[----:B------:R-:W-:-:S02]  /*8150*/  LEA.HI.X R18, R2, c[0x0][0x164], R0, 0x1, P0 ;  /* 0x0000590002127a11 */ /* 0x000fc400000f0c00 */
[----:B------:R-:W-:Y:S02]  /*8160*/  LEA.HI.X.SX32 R20, R45, R3, 0x1, P1 ;  /* 0x000000032d147211 */ /* 0x000fe400008f0eff */
[C---:B------:R-:W-:Y:S01]  /*8170*/  IADD3 R8, R6.reuse, 0x40, RZ ;  /* 0x0000004006087810 */ /* 0x040fe20007ffe0ff */
[----:B------:R-:W1:Y:S01]  /*8180*/  SHFL.IDX PT, R5, R18, RZ, 0x181f ;  /* 0x00181fff12057589 */ /* 0x000e6200000e0000 */
[----:B------:R-:W-:Y:S01]  /*8190*/  IADD3 R3, R6, 0x60, RZ ;  /* 0x0000006006037810 */ /* 0x000fe20007ffe0ff */
[----:B------:R-:W-:Y:S01]  /*81a0*/  IMAD R0, R20, c[0x0][0x1e0], RZ ;  /* 0x0000780014007a24 */ /* 0x000fe200078e02ff */
[----:B------:R-:W-:Y:S01]  /*81b0*/  @!P5 SHF.R.S32.HI R2, RZ, 0x1f, R21 ;  /* 0x0000001fff02d819 */ /* 0x000fe20000011415 */
[----:B------:R-:W-:Y:S01]  /*81c0*/  IMAD.WIDE.U32 R6, R19, c[0x0][0x1e0], R22 ;  /* 0x0000780013067a25 */ /* 0x000fe200078e0016 */
[-C--:B------:R-:W-:Y:S02]  /*81d0*/  ISETP.GE.AND P0, PT, R9, R25.reuse, PT ;  /* 0x000000190900720c */ /* 0x080fe40003f06270 */
[-C--:B------:R-:W-:Y:S01]  /*81e0*/  ISETP.GE.AND P1, PT, R8, R25.reuse, PT ;  /* 0x000000190800720c */ /* 0x080fe20003f26270 */
[----:B------:R-:W-:Y:S01]  /*81f0*/  IMAD R0, R19, c[0x0][0x1e4], R0 ;  /* 0x0000790013007a24 */ /* 0x000fe200078e0200 */
[----:B------:R-:W-:Y:S01]  /*8200*/  ISETP.GE.AND P2, PT, R3, R25, PT ;  /* 0x000000190300720c */ /* 0x000fe20003f46270 */
[----:B------:R-:W-:Y:S01]  /*8210*/  IMAD.SHL.U32 R9, R45, 0x40, RZ ;  /* 0x000000402d097824 */ /* 0x000fe200078e00ff */
[----:B------:R-:W-:Y:S01]  /*8220*/  @!P5 LEA.HI R8, R2, R21, RZ, 0x3 ;  /* 0x000000150208d211 */ /* 0x000fe200078f18ff */
[----:B------:R-:W-:Y:S01]  /*8230*/  SHFL.IDX PT, R3, R18, 0x1, 0x181f ;  /* 0x00381f0012037f89 */ /* 0x000fe200000e0000 */
[----:B------:R-:W-:Y:S01]  /*8240*/  IMAD.IADD R7, R7, 0x1, R0 ;  /* 0x0000000107077824 */ /* 0x000fe200078e0200 */
[----:B------:R-:W-:-:S02]  /*8250*/  LEA.HI R0, R149, R213, RZ, 0x6 ;  /* 0x000000d595007211 */ /* 0x000fc400078f30ff */
[----:B------:R-:W2:Y:S01]  /*8260*/  SHFL.IDX PT, R2, R15, 0x1, 0x181f ;  /* 0x00381f000f027f89 */ /* 0x000ea200000e0000 */
[----:B------:R-:W-:Y:S02]  /*8270*/  @!P5 LOP3.LUT R8, R8, 0xfffffff8, RZ, 0xc0, !PT ;  /* 0xfffffff80808d812 */ /* 0x000fe400078ec0ff */
[----:B------:R-:W-:Y:S01]  /*8280*/  IMAD.SHL.U32 R0, R0, 0x8, RZ ;  /* 0x0000000800007824 */ /* 0x000fe200078e00ff */
[----:B------:R-:W-:Y:S02]  /*8290*/  @!P0 SHF.R.S32.HI R10, RZ, 0x1f, R21 ;  /* 0x0000001fff0a8819 */ /* 0x000fe40000011415 */
[----:B------:R-:W-:Y:S02]  /*82a0*/  LOP3.LUT R26, R9, 0x1c0, RZ, 0xc0, !PT ;  /* 0x000001c0091a7812 */ /* 0x000fe400078ec0ff */
[----:B------:R-:W-:Y:S01]  /*82b0*/  LOP3.LUT R27, R0, 0xfffffe00, RZ, 0xc0, !PT ;  /* 0xfffffe00001b7812 */ /* 0x000fe200078ec0ff */
[----:B-1----:R-:W-:Y:S01]  /*82c0*/  @!P5 IMAD.WIDE R16, R8, 0x2, R4 ;  /* 0x000000020810d825 */ /* 0x002fe200078e0204 */
[----:B------:R-:W-:-:S02]  /*82d0*/  LOP3.LUT R0, R26, 0x38, R22, 0xf8, !PT ;  /* 0x000000381a007812 */ /* 0x000fc400078ef816 */
[----:B------:R-:W-:Y:S02]  /*82e0*/  SHF.R.U32.HI R28, RZ, 0x3, R26 ;  /* 0x00000003ff1c7819 */ /* 0x000fe4000001161a */
[----:B------:R-:W-:Y:S02]  /*82f0*/  ISETP.GE.AND P4, PT, R22, c[0x0][0x198], PT ;  /* 0x0000660016007a0c */ /* 0x000fe40003f86270 */
[----:B------:R-:W-:Y:S02]  /*8300*/  LOP3.LUT R55, R27, R0, R28, 0xf6, !PT ;  /* 0x000000001b377212 */ /* 0x000fe400078ef61c */
[----:B------:R-:W-:-:S03]  /*8310*/  ISETP.GE.AND P6, PT, R21, c[0x0][0x198], PT ;  /* 0x0000660015007a0c */ /* 0x000fc60003fc6270 */
[C---:B------:R-:W-:Y:S02]  /*8320*/  @!P5 IMAD.SHL.U32 R14, R55.reuse, 0x2, RZ ;  /* 0x00000002370ed824 */ /* 0x040fe400078e00ff */
[----:B------:R-:W-:Y:S02]  /*8330*/  @!P0 IMAD.SHL.U32 R0, R55, 0x2, RZ ;  /* 0x0000000237008824 */ /* 0x000fe400078e00ff */
[----:B------:R-:W-:Y:S01]  /*8340*/  IMAD.MOV.U32 R152, RZ, RZ, c[0x0][0x1e0] ;  /* 0x00007800ff987624 */ /* 0x000fe200078e00ff */
[----:B---3--:R-:W-:-:S03]  /*8350*/  LEA.HI.SX32 R56, R157, 0xffffffff, 0x19 ;  /* 0xffffffff9d387811 */ /* 0x008fc600078fcaff */
[C---:B------:R-:W-:Y:S01]  /*8360*/  IMAD.SHL.U32 R153, R152.reuse, 0x80, RZ ;  /* 0x0000008098997824 */ /* 0x040fe200078e00ff */
[----:B------:R-:W-:Y:S01]  /*8370*/  SHF.R.S32.HI R58, RZ, 0x1f, R56 ;  /* 0x0000001fff3a7819 */ /* 0x000fe20000011438 */
[----:B------:R-:W-:Y:S01]  /*8380*/  IMAD.WIDE.U32 R154, R152, 0x40, RZ ;  /* 0x00000040989a7825 */ /* 0x000fe200078e00ff */
[----:B----4-:R-:W-:-:S03]  /*8390*/  @P3 SHF.R.S32.HI R9, RZ, 0x1f, R12 ;  /* 0x0000001fff093819 */ /* 0x010fc6000001140c */
[----:B------:R-:W-:Y:S01]  /*83a0*/  @!P3 IMAD.MOV.U32 R9, RZ, RZ, R11 ;  /* 0x000000ffff09b224 */ /* 0x000fe200078e000b */
[----:B------:R-:W-:Y:S01]  /*83b0*/  @!P0 LEA.HI R11, R10, R21, RZ, 0x3 ;  /* 0x000000150a0b8211 */ /* 0x000fe200078f18ff */
[----:B------:R-:W-:Y:S01]  /*83c0*/  @P3 IMAD.MOV.U32 R8, RZ, RZ, R12 ;  /* 0x000000ffff083224 */ /* 0x000fe200078e000c */
[----:B------:R-:W1:Y:S01]  /*83d0*/  SHFL.IDX PT, R10, R15, 0x2, 0x181f ;  /* 0x00581f000f0a7f89 */ /* 0x000e6200000e0000 */
[----:B------:R-:W-:Y:S01]  /*83e0*/  @!P3 IMAD.MOV.U32 R8, RZ, RZ, R32 ;  /* 0x000000ffff08b224 */ /* 0x000fe200078e0020 */
[----:B------:R-:W-:Y:S02]  /*83f0*/  @!P0 LOP3.LUT R12, R11, 0xfffffff8, RZ, 0xc0, !PT ;  /* 0xfffffff80b0c8812 */ /* 0x000fe400078ec0ff */
[----:B------:R-:W-:Y:S01]  /*8400*/  @!P5 LEA R4, P3, R22, R4, 0x1 ;  /* 0x000000041604d211 */ /* 0x000fe200078608ff */
[----:B------:R-:W3:Y:S02]  /*8410*/  SHFL.IDX PT, R11, R18, 0x2, 0x181f ;  /* 0x00581f00120b7f89 */ /* 0x000ee400000e0000 */
[----:B--2---:R-:W-:Y:S01]  /*8420*/  @!P0 IMAD.WIDE R12, R12, 0x2, R2 ;  /* 0x000000020c0c8825 */ /* 0x004fe200078e0202 */
[----:B------:R-:W-:-:S02]  /*8430*/  @!P5 LEA.HI.X R5, R22, R5, R23, 0x1, P3 ;  /* 0x000000051605d211 */ /* 0x000fc400018f0c17 */
[----:B------:R-:W-:-:S03]  /*8440*/  @!P0 LEA R2, P3, R22, R2, 0x1 ;  /* 0x0000000216028211 */ /* 0x000fc600078608ff */
[----:B------:R2:W-:Y:S01]  /*8450*/  @!P5 LDGSTS.E.BYPASS.LTC128B.128 [R14+0x100], [R4.64], !P4 ;  /* 0x00100000040edfae */ /* 0x0005e2000e101d48 */
[----:B------:R-:W-:-:S03]  /*8460*/  @!P0 LEA.HI.X R3, R22, R3, R23, 0x1, P3 ;  /* 0x0000000316038211 */ /* 0x000fc600018f0c17 */
[----:B------:R4:W-:Y:S04]  /*8470*/  @!P5 LDGSTS.E.BYPASS.LTC128B.128 [R14+0x4100], [R16.64], !P6 ;  /* 0x04100000100edfae */ /* 0x0009e8000f101d48 */
[----:B------:R1:W-:Y:S04]  /*8480*/  @!P0 LDGSTS.E.BYPASS.LTC128B.128 [R0+0x1100], [R2.64], !P4 ;  /* 0x0110000002008fae */ /* 0x0003e8000e101d48 */
[----:B------:R3:W-:Y:S01]  /*8490*/  @!P0 LDGSTS.E.BYPASS.LTC128B.128 [R0+0x5100], [R12.64], !P6 ;  /* 0x051000000c008fae */ /* 0x0007e2000f101d48 */
[----:B------:R-:W-:Y:S01]  /*84a0*/  ISETP.NE.U32.AND P6, PT, RZ, c[0x0][0x350], PT ;  /* 0x0000d400ff007a0c */ /* 0x000fe20003fc5070 */
[----:B--2---:R-:W-:-:S04]  /*84b0*/  IMAD R4, R215, c[0x0][0x1e8], RZ ;  /* 0x00007a00d7047a24 */ /* 0x004fc800078e02ff */
[C---:B------:R-:W-:Y:S01]  /*84c0*/  IMAD R4, R29.reuse, c[0x0][0x1ec], R4 ;  /* 0x00007b001d047a24 */ /* 0x040fe200078e0204 */
[----:B------:R-:W-:Y:S01]  /*84d0*/  @!P2 SHF.R.S32.HI R5, RZ, 0x1f, R21 ;  /* 0x0000001fff05a819 */ /* 0x000fe20000011415 */
[----:B-1----:R-:W-:Y:S01]  /*84e0*/  IMAD.WIDE.U32 R2, R29, c[0x0][0x1e8], R6 ;  /* 0x00007a001d027a25 */ /* 0x002fe200078e0006 */
[----:B---3--:R-:W-:-:S03]  /*84f0*/  @!P1 SHF.R.S32.HI R0, RZ, 0x1f, R21 ;  /* 0x0000001fff009819 */ /* 0x008fc60000011415 */
[----:B------:R-:W-:Y:S01]  /*8500*/  IMAD.IADD R3, R4, 0x1, R3 ;  /* 0x0000000104037824 */ /* 0x000fe200078e0203 */
[----:B------:R-:W-:Y:S01]  /*8510*/  @!P1 LEA R6, P0, R22, R10, 0x1 ;  /* 0x0000000a16069211 */ /* 0x000fe200078008ff */
[----:B------:R-:W1:Y:S01]  /*8520*/  SHFL.IDX PT, R4, R15, 0x3, 0x181f ;  /* 0x00781f000f047f89 */ /* 0x000e6200000e0000 */
[-C--:B------:R-:W-:Y:S02]  /*8530*/  @!P1 LEA.HI R0, R0, R21.reuse, RZ, 0x3 ;  /* 0x0000001500009211 */ /* 0x080fe400078f18ff */
[----:B------:R-:W-:Y:S02]  /*8540*/  @!P2 LEA.HI R12, R5, R21, RZ, 0x3 ;  /* 0x00000015050ca211 */ /* 0x000fe400078f18ff */
[----:B------:R-:W-:Y:S01]  /*8550*/  @!P1 LOP3.LUT R0, R0, 0xfffffff8, RZ, 0xc0, !PT ;  /* 0xfffffff800009812 */ /* 0x000fe200078ec0ff */
[----:B------:R-:W2:Y:S01]  /*8560*/  SHFL.IDX PT, R5, R18, 0x3, 0x181f ;  /* 0x00781f0012057f89 */ /* 0x000ea200000e0000 */
[----:B------:R-:W-:Y:S02]  /*8570*/  @!P1 LEA.HI.X R7, R22, R11, R23, 0x1, P0 ;  /* 0x0000000b16079211 */ /* 0x000fe400000f0c17 */
[----:B------:R-:W-:-:S02]  /*8580*/  ISETP.NE.AND.EX P0, PT, RZ, c[0x0][0x354], PT, P6 ;  /* 0x0000d500ff007a0c */ /* 0x000fc40003f05360 */
[----:B------:R-:W-:Y:S01]  /*8590*/  ISETP.GE.AND P6, PT, R21, c[0x0][0x198], PT ;  /* 0x0000660015007a0c */ /* 0x000fe20003fc6270 */
[----:B------:R-:W-:Y:S01]  /*85a0*/  @!P1 IMAD.WIDE R10, R0, 0x2, R10 ;  /* 0x00000002000a9825 */ /* 0x000fe200078e020a */
[----:B----4-:R-:W-:-:S03]  /*85b0*/  SEL R16, R9, RZ, !P0 ;  /* 0x000000ff09107207 */ /* 0x010fc60004000000 */
[----:B------:R-:W-:Y:S01]  /*85c0*/  @!P1 IMAD.SHL.U32 R0, R55, 0x2, RZ ;  /* 0x0000000237009824 */ /* 0x000fe200078e00ff */
[----:B------:R-:W-:Y:S01]  /*85d0*/  SEL R17, R8, RZ, !P0 ;  /* 0x000000ff08117207 */ /* 0x000fe20004000000 */
[----:B------:R-:W-:-:S03]  /*85e0*/  IMAD.MOV.U32 R9, RZ, RZ, 0x7 ;  /* 0x00000007ff097424 */ /* 0x000fc600078e00ff */
[----:B------:R3:W-:Y:S01]  /*85f0*/  @!P1 LDGSTS.E.BYPASS.LTC128B.128 [R0+0x2100], [R6.64], !P4 ;  /* 0x0210000006009fae */ /* 0x0007e2000e101d48 */
[----:B------:R-:W-:Y:S01]  /*8600*/  IMAD.IADD R8, R209, 0x1, -R45 ;  /* 0x00000001d1087824 */ /* 0x000fe200078e0a2d */
[----:B------:R-:W-:Y:S01]  /*8610*/  SHF.L.U64.HI R150, R152, R9, c[0x0][0x1e4] ;  /* 0x0000790098967619 */ /* 0x000fe20000010209 */
[----:B------:R-:W-:Y:S01]  /*8620*/  IMAD.WIDE.U32 R30, R17, c[0x0][0x1f0], R2 ;  /* 0x00007c00111e7a25 */ /* 0x000fe200078e0002 */
[----:B------:R4:W-:Y:S01]  /*8630*/  @!P1 LDGSTS.E.BYPASS.LTC128B.128 [R0+0x6100], [R10.64], !P6 ;  /* 0x061000000a009fae */ /* 0x0009e2000f101d48 */
[----:B------:R-:W-:Y:S02]  /*8640*/  ISETP.GE.AND P1, PT, R21, c[0x0][0x198], PT ;  /* 0x0000660015007a0c */ /* 0x000fe40003f26270 */
[----:B------:R-:W-:Y:S02]  /*8650*/  IMAD.MOV.U32 R158, RZ, RZ, R30 ;  /* 0x000000ffff9e7224 */ /* 0x000fe400078e001e */
[----:B---3--:R-:W-:-:S04]  /*8660*/  IMAD R6, R16, c[0x0][0x1f0], RZ ;  /* 0x00007c0010067a24 */ /* 0x008fc800078e02ff */
[----:B------:R-:W-:Y:S02]  /*8670*/  IMAD R6, R17, c[0x0][0x1f4], R6 ;  /* 0x00007d0011067a24 */ /* 0x000fe400078e0206 */
[----:B----4-:R-:W-:Y:S02]  /*8680*/  IMAD R10, R56, -0x80, R8 ;  /* 0xffffff80380a7824 */ /* 0x010fe400078e0208 */
[----:B------:R-:W-:Y:S02]  /*8690*/  IMAD R0, R150, R56, RZ ;  /* 0x0000003896007224 */ /* 0x000fe400078e02ff */
[----:B------:R-:W-:Y:S01]  /*86a0*/  IMAD.IADD R159, R31, 0x1, R6 ;  /* 0x000000011f9f7824 */ /* 0x000fe200078e0206 */
[----:B-1----:R-:W-:Y:S02]  /*86b0*/  @!P2 LEA R6, P0, R22, R4, 0x1 ;  /* 0x000000041606a211 */ /* 0x002fe400078008ff */
[----:B------:R-:W-:Y:S02]  /*86c0*/  ISETP.GE.AND P6, PT, R10, 0x1, PT ;  /* 0x000000010a00780c */ /* 0x000fe40003fc6270 */
[----:B------:R-:W-:Y:S01]  /*86d0*/  @!P2 LOP3.LUT R8, R12, 0xfffffff8, RZ, 0xc0, !PT ;  /* 0xfffffff80c08a812 */ /* 0x000fe200078ec0ff */
[----:B------:R-:W-:Y:S01]  /*86e0*/  IMAD R11, R58, R153, R0 ;  /* 0x000000993a0b7224 */ /* 0x000fe200078e0200 */
[----:B--2---:R-:W-:Y:S01]  /*86f0*/  @!P2 LEA.HI.X R7, R22, R5, R23, 0x1, P0 ;  /* 0x000000051607a211 */ /* 0x004fe200000f0c17 */
[----:B------:R-:W-:-:S02]  /*8700*/  @!P2 IMAD.SHL.U32 R0, R55, 0x2, RZ ;  /* 0x000000023700a824 */ /* 0x000fc400078e00ff */
[----:B------:R-:W-:Y:S01]  /*8710*/  @!P2 IMAD.WIDE R8, R8, 0x2, R4 ;  /* 0x000000020808a825 */ /* 0x000fe200078e0204 */
[----:B------:R-:W-:Y:S02]  /*8720*/  ISETP.GE.AND P3, PT, R21, c[0x0][0x1d4], PT ;  /* 0x0000750015007a0c */ /* 0x000fe40003f66270 */
[----:B------:R1:W-:Y:S01]  /*8730*/  @!P2 LDGSTS.E.BYPASS.LTC128B.128 [R0+0x3100], [R6.64], !P4 ;  /* 0x031000000600afae */ /* 0x0003e2000e101d48 */
[----:B------:R-:W-:Y:S01]  /*8740*/  IMAD.WIDE.U32 R2, R56, R153, R158 ;  /* 0x0000009938027225 */ /* 0x000fe200078e009e */
[----:B------:R-:W-:Y:S02]  /*8750*/  ISETP.GE.AND P4, PT, R22, c[0x0][0x1d4], PT ;  /* 0x0000750016007a0c */ /* 0x000fe40003f86270 */
[----:B------:R1:W-:Y:S01]  /*8760*/  @!P2 LDGSTS.E.BYPASS.LTC128B.128 [R0+0x7100], [R8.64], !P1 ;  /* 0x071000000800afae */ /* 0x0003e2000c901d48 */
[----:B------:R-:W-:Y:S01]  /*8770*/  ISETP.GE.AND P2, PT, R10, 0x21, PT ;  /* 0x000000210a00780c */ /* 0x000fe20003f46270 */
[----:B------:R-:W-:Y:S01]  /*8780*/  IMAD.IADD R3, R3, 0x1, R11 ;  /* 0x0000000103037824 */ /* 0x000fe200078e020b */
[C---:B------:R-:W-:Y:S01]  /*8790*/  @P6 LEA R4, P0, R2.reuse, c[0x0][0x1c8], 0x1 ;  /* 0x0000720002046a11 */ /* 0x040fe200078008ff */
[----:B------:R-:W0:Y:S03]  /*87a0*/  LDGDEPBAR ;  /* 0x00000000000079af */ /* 0x000e260000000000 */
[----:B------:R-:W-:-:S02]  /*87b0*/  @P6 LEA.HI.X R5, R2, c[0x0][0x1cc], R3, 0x1, P0 ;  /* 0x0000730002056a11 */ /* 0x000fc400000f0c03 */
[C---:B------:R-:W-:Y:S01]  /*87c0*/  ISETP.GE.AND P1, PT, R10.reuse, 0x41, PT ;  /* 0x000000410a00780c */ /* 0x040fe20003f26270 */
[----:B------:R-:W-:Y:S01]  /*87d0*/  IMAD.MOV.U32 R13, RZ, RZ, c[0x0][0x1e4] ;  /* 0x00007900ff0d7624 */ /* 0x000fe200078e00ff */
[----:B------:R-:W-:Y:S01]  /*87e0*/  ISETP.GE.AND P0, PT, R10, 0x61, PT ;  /* 0x000000610a00780c */ /* 0x000fe20003f06270 */
[----:B-1----:R-:W-:Y:S01]  /*87f0*/  @P6 IMAD.SHL.U32 R0, R55, 0x2, RZ ;  /* 0x0000000237006824 */ /* 0x002fe200078e00ff */
[----:B------:R-:W-:Y:S01]  /*8800*/  LEA.HI R8, R149, R213, RZ, 0x4 ;  /* 0x000000d595087211 */ /* 0x000fe200078f20ff */
[----:B------:R-:W-:-:S03]  /*8810*/  IMAD R6, R20, c[0x0][0x208], RZ ;  /* 0x0000820014067a24 */ /* 0x000fc600078e02ff */
[----:B------:R1:W-:Y:S04]  /*8820*/  @P6 LDGSTS.E.BYPASS.LTC128B.128 [R0+0x8100], [R4.64], !P4 ;  /* 0x0810000004006fae */ /* 0x0003e8000e101d48 */
[----:B------:R1:W-:Y:S01]  /*8830*/  @P6 LDGSTS.E.BYPASS.LTC128B.128 [R0+0xc100], [R4.64+0x80], !P3 ;  /* 0x0c10008004006fae */ /* 0x0003e2000d901d48 */
[----:B------:R-:W-:Y:S01]  /*8840*/  IMAD R14, R19, c[0x0][0x20c], R6 ;  /* 0x00008300130e7a24 */ /* 0x000fe200078e0206 */
[----:B------:R-:W-:Y:S01]  /*8850*/  LOP3.LUT R7, R8, 0xfffffff0, RZ, 0xc0, !PT ;  /* 0xfffffff008077812 */ /* 0x000fe200078ec0ff */
[----:B------:R-:W-:Y:S01]  /*8860*/  IMAD.SHL.U32 R12, R13, 0x40, RZ ;  /* 0x000000400d0c7824 */ /* 0x000fe200078e00ff */
[----:B------:R-:W-:-:S03]  /*8870*/  SHF.R.S32.HI R9, RZ, 0x4, R8 ;  /* 0x00000004ff097819 */ /* 0x000fc60000011408 */
[----:B------:R-:W-:Y:S02]  /*8880*/  IMAD.IADD R7, R213, 0x1, -R7 ;  /* 0x00000001d5077824 */ /* 0x000fe400078e0a07 */
[----:B------:R-:W-:-:S03]  /*8890*/  IMAD.IADD R156, R155, 0x1, R12 ;  /* 0x000000019b9c7824 */ /* 0x000fc600078e020c */
[----:B------:R-:W-:Y:S02]  /*88a0*/  SHF.R.S32.HI R15, RZ, 0x1f, R7 ;  /* 0x0000001fff0f7819 */ /* 0x000fe40000011407 */
[----:B-1----:R-:W-:-:S04]  /*88b0*/  @P2 LEA R0, P6, R152, R2, 0x5 ;  /* 0x0000000298002211 */ /* 0x002fc800078c28ff */
[----:B------:R-:W-:Y:S02]  /*88c0*/  @P2 LEA.HI.X R6, R152, R3, R13, 0x5, P6 ;  /* 0x0000000398062211 */ /* 0x000fe400030f2c0d */
[----:B------:R-:W-:-:S04]  /*88d0*/  @P2 LEA R10, P6, R0, c[0x0][0x1c8], 0x1 ;  /* 0x00007200000a2a11 */ /* 0x000fc800078c08ff */
[----:B------:R-:W-:Y:S02]  /*88e0*/  @P2 LEA.HI.X R11, R0, c[0x0][0x1cc], R6, 0x1, P6 ;  /* 0x00007300000b2a11 */ /* 0x000fe400030f0c06 */
[----:B------:R-:W-:Y:S02]  /*88f0*/  LEA.HI R6, R8, R9, RZ, 0x1 ;  /* 0x0000000908067211 */ /* 0x000fe400078f08ff */
[----:B------:R-:W-:Y:S02]  /*8900*/  @P1 IADD3 R0, P6, R2, R154, RZ ;  /* 0x0000009a02001210 */ /* 0x000fe40007fde0ff */
[----:B------:R-:W-:-:S03]  /*8910*/  LOP3.LUT R12, R6, 0xfffffffe, RZ, 0xc0, !PT ;  /* 0xfffffffe060c7812 */ /* 0x000fc600078ec0ff */
[--C-:B------:R-:W-:Y:S01]  /*8920*/  @P1 IMAD.X R6, R156, 0x1, R3.reuse, P6 ;  /* 0x000000019c061824 */ /* 0x100fe200030e0603 */
[C---:B------:R-:W-:Y:S02]  /*8930*/  @P1 LEA R8, P6, R0.reuse, c[0x0][0x1c8], 0x1 ;  /* 0x0000720000081a11 */ /* 0x040fe400078c08ff */
[----:B------:R-:W-:Y:S01]  /*8940*/  LEA.HI R15, R15, R7, RZ, 0x3 ;  /* 0x000000070f0f7211 */ /* 0x000fe200078f18ff */
[----:B------:R-:W-:Y:S01]  /*8950*/  IMAD.IADD R57, R9, 0x1, -R12 ;  /* 0x0000000109397824 */ /* 0x000fe200078e0a0c */
[----:B------:R-:W-:Y:S01]  /*8960*/  @P1 LEA.HI.X R9, R0, c[0x0][0x1cc], R6, 0x1, P6 ;  /* 0x0000730000091a11 */ /* 0x000fe200030f0c06 */
[----:B------:R-:W-:Y:S01]  /*8970*/  @P0 IMAD R13, R13, 0x60, RZ ;  /* 0x000000600d0d0824 */ /* 0x000fe200078e02ff */
[----:B------:R-:W-:Y:S01]  /*8980*/  LOP3.LUT R0, R15, 0xfffffff8, RZ, 0xc0, !PT ;  /* 0xfffffff80f007812 */ /* 0x000fe200078ec0ff */
[----:B------:R-:W-:-:S04]  /*8990*/  @P0 IMAD.WIDE.U32 R2, R152, 0x60, R2 ;  /* 0x0000006098020825 */ /* 0x000fc800078e0002 */
[----:B------:R-:W-:Y:S02]  /*89a0*/  @P0 IMAD.IADD R12, R13, 0x1, R3 ;  /* 0x000000010d0c0824 */ /* 0x000fe400078e0203 */
[----:B------:R-:W-:Y:S02]  /*89b0*/  @P2 IMAD.SHL.U32 R3, R55, 0x2, RZ ;  /* 0x0000000237032824 */ /* 0x000fe400078e00ff */
[----:B------:R-:W-:Y:S02]  /*89c0*/  IMAD.IADD R13, R7, 0x1, -R0 ;  /* 0x00000001070d7824 */ /* 0x000fe400078e0a00 */
[----:B------:R-:W-:Y:S01]  /*89d0*/  @P1 IMAD.SHL.U32 R0, R55, 0x2, RZ ;  /* 0x0000000237001824 */ /* 0x000fe200078e00ff */
[C---:B------:R-:W-:Y:S01]  /*89e0*/  @P0 LEA R6, P6, R2.reuse, c[0x0][0x1c8], 0x1 ;  /* 0x0000720002060a11 */ /* 0x040fe200078c08ff */
[----:B------:R-:W-:Y:S01]  /*89f0*/  IMAD.WIDE.U32 R4, R19, c[0x0][0x208], R22 ;  /* 0x0000820013047a25 */ /* 0x000fe200078e0016 */
[----:B------:R1:W-:Y:S04]  /*8a00*/  @P2 LDGSTS.E.BYPASS.LTC128B.128 [R3+0x9100], [R10.64], !P4 ;  /* 0x091000000a032fae */ /* 0x0003e8000e101d48 */
[----:B------:R1:W-:Y:S01]  /*8a10*/  @P2 LDGSTS.E.BYPASS.LTC128B.128 [R3+0xd100], [R10.64+0x80], !P3 ;  /* 0x0d1000800a032fae */ /* 0x0003e2000d901d48 */
[----:B------:R-:W-:Y:S01]  /*8a20*/  IMAD.IADD R5, R5, 0x1, R14 ;  /* 0x0000000105057824 */ /* 0x000fe200078e020e */
[----:B------:R-:W-:-:S02]  /*8a30*/  @P0 LEA.HI.X R7, R2, c[0x0][0x1cc], R12, 0x1, P6 ;  /* 0x0000730002070a11 */ /* 0x000fc400030f0c0c */
[----:B------:R2:W-:Y:S04]  /*8a40*/  @P1 LDGSTS.E.BYPASS.LTC128B.128 [R0+0xa100], [R8.64], !P4 ;  /* 0x0a10000008001fae */ /* 0x0005e8000e101d48 */
[----:B------:R2:W-:Y:S01]  /*8a50*/  @P1 LDGSTS.E.BYPASS.LTC128B.128 [R0+0xe100], [R8.64+0x80], !P3 ;  /* 0x0e10008008001fae */ /* 0x0005e2000d901d48 */
[----:B-1----:R-:W-:Y:S02]  /*8a60*/  IMAD R10, R215, c[0x0][0x210], RZ ;  /* 0x00008400d70a7a24 */ /* 0x002fe400078e02ff */
[----:B------:R-:W-:-:S04]  /*8a70*/  IMAD.WIDE.U32 R2, R29, c[0x0][0x210], R4 ;  /* 0x000084001d027a25 */ /* 0x000fc800078e0004 */
[----:B--2---:R-:W-:Y:S02]  /*8a80*/  @P0 IMAD.SHL.U32 R0, R55, 0x2, RZ ;  /* 0x0000000237000824 */ /* 0x004fe400078e00ff */
[----:B------:R-:W-:-:S03]  /*8a90*/  IMAD R10, R29, c[0x0][0x214], R10 ;  /* 0x000085001d0a7a24 */ /* 0x000fc600078e020a */
[----:B------:R1:W-:Y:S01]  /*8aa0*/  @P0 LDGSTS.E.BYPASS.LTC128B.128 [R0+0xb100], [R6.64], !P4 ;  /* 0x0b10000006000fae */ /* 0x0003e2000e101d48 */
[----:B------:R-:W-:-:S03]  /*8ab0*/  IMAD.IADD R3, R10, 0x1, R3 ;  /* 0x000000010a037824 */ /* 0x000fc600078e0203 */
[----:B------:R1:W-:Y:S01]  /*8ac0*/  @P0 LDGSTS.E.BYPASS.LTC128B.128 [R0+0xf100], [R6.64+0x80], !P3 ;  /* 0x0f10008006000fae */ /* 0x0003e2000d901d48 */
[----:B------:R-:W-:-:S03]  /*8ad0*/  IMAD.WIDE.U32 R60, R17, c[0x0][0x218], R2 ;  /* 0x00008600113c7a25 */ /* 0x000fc600078e0002 */
[----:B------:R2:W-:Y:S01]  /*8ae0*/  STL.64 [R1+0x38], R30 ;  /* 0x0000381e01007387 */ /* 0x0005e20000100a00 */
[----:B------:R-:W-:-:S03]  /*8af0*/  IMAD.SHL.U32 R8, R13, 0x40, RZ ;  /* 0x000000400d087824 */ /* 0x000fc600078e00ff */
[----:B------:R2:W-:Y:S04]  /*8b00*/  STL.64 [R1+0x28], R158 ;  /* 0x0000289e01007387 */ /* 0x0005e80000100a00 */
[----:B------:R2:W-:Y:S01]  /*8b10*/  STL [R1+0x48], R156 ;  /* 0x0000489c01007387 */ /* 0x0005e20000100800 */
[----:B-1----:R-:W-:Y:S01]  /*8b20*/  IMAD R0, R16, c[0x0][0x218], RZ ;  /* 0x0000860010007a24 */ /* 0x002fe200078e02ff */
[----:B------:R-:W-:Y:S01]  /*8b30*/  R2P PR, R13, 0x6 ;  /* 0x000000060d007804 */ /* 0x000fe20000000000 */
[----:B------:R-:W-:Y:S01]  /*8b40*/  IMAD.SHL.U32 R9, R57, 0x8, RZ ;  /* 0x0000000839097824 */ /* 0x000fe200078e00ff */
[----:B------:R-:W0:Y:S01]  /*8b50*/  LDGDEPBAR ;  /* 0x00000000000079af */ /* 0x000e220000000000 */
[----:B------:R-:W-:-:S04]  /*8b60*/  IMAD R0, R17, c[0x0][0x21c], R0 ;  /* 0x0000870011007a24 */ /* 0x000fc800078e0200 */
[----:B------:R-:W-:Y:S01]  /*8b70*/  IMAD.IADD R59, R61, 0x1, R0 ;  /* 0x000000013d3b7824 */ /* 0x000fe200078e0200 */
[----:B------:R2:W-:Y:S04]  /*8b80*/  STL.64 [R1+0x30], R60 ;  /* 0x0000303c01007387 */ /* 0x0005e80000100a00 */
[----:B------:R2:W-:Y:S01]  /*8b90*/  STL [R1+0x44], R59 ;  /* 0x0000443b01007387 */ /* 0x0005e20000100800 */
[----:B------:R-:W-:Y:S02]  /*8ba0*/  LOP3.LUT R8, R8, 0x1c0, RZ, 0xc0, !PT ;  /* 0x000001c008087812 */ /* 0x000fe400078ec0ff */
[----:B------:R-:W-:Y:S02]  /*8bb0*/  ISETP.LT.AND P0, PT, RZ, c[0x0][0x27c], PT ;  /* 0x00009f00ff007a0c */ /* 0x000fe40003f01270 */
[----:B------:R-:W-:-:S02]  /*8bc0*/  LOP3.LUT R4, R8, 0x8, R9, 0xf8, !PT ;  /* 0x0000000808047812 */ /* 0x000fc400078ef809 */
[----:B------:R-:W-:Y:S01]  /*8bd0*/  SHF.R.U32.HI R8, RZ, 0x3, R8 ;  /* 0x00000003ff087819 */ /* 0x000fe20000011608 */
[----:B------:R-:W-:Y:S02]  /*8be0*/  IMAD.MOV.U32 R5, RZ, RZ, 0x10 ;  /* 0x00000010ff057424 */ /* 0x000fe400078e00ff */
[----:B------:R-:W-:Y:S01]  /*8bf0*/  IMAD.MOV.U32 R2, RZ, RZ, 0x20 ;  /* 0x00000020ff027424 */ /* 0x000fe200078e00ff */
[----:B------:R-:W-:Y:S01]  /*8c00*/  LOP3.LUT R8, R4, R8, RZ, 0x3c, !PT ;  /* 0x0000000804087212 */ /* 0x000fe200078e3cff */
[----:B------:R-:W-:Y:S01]  /*8c10*/  IMAD.SHL.U32 R4, R15, 0x40, RZ ;  /* 0x000000400f047824 */ /* 0x000fe200078e00ff */
[----:B------:R-:W-:Y:S02]  /*8c20*/  SEL R5, R5, 0xfffffff0, !P1 ;  /* 0xfffffff005057807 */ /* 0x000fe40004800000 */
[----:B------:R-:W-:Y:S02]  /*8c30*/  SEL R2, R2, 0xffffffe0, !P2 ;  /* 0xffffffe002027807 */ /* 0x000fe40005000000 */
[----:B------:R-:W-:Y:S01]  /*8c40*/  LOP3.LUT R4, R8, 0xfffffe00, R4, 0xf8, !PT ;  /* 0xfffffe0008047812 */ /* 0x000fe200078ef804 */
[----:B------:R-:W-:Y:S05]  /*8c50*/  @P0 BRA `(.L_x_104) ;  /* 0x0000002000000947 */ /* 0x000fea0003800000 */
[----:B------:R-:W-:-:S04]  /*8c60*/  DEPBAR.LE SB0, 0x1 ;  /* 0x000080400000791a */ /* 0x000fc80000000000 */
[----:B------:R-:W-:Y:S05]  /*8c70*/  BRA `(.L_x_105) ;  /* 0x000035f000007947 */ /* 0x000fea0003800000 */
.L_x_104:
[----:B-----5:R-:W-:Y:S01]  /*8c80*/  SHF.R.S32.HI R0, RZ, 0x1f, R166 ;  /* 0x0000001fff007819 */ /* 0x020fe200000114a6 */
[----:B------:R-:W-:Y:S01]  /*8c90*/  ULDC.U8 UR4, c[0x0][0x298] ;  /* 0x0000a60000047ab9 */ /* 0x000fe20000000000 */
[----:B------:R-:W-:Y:S01]  /*8ca0*/  IMAD.WIDE.U32 R8, R166, c[0x0][0x280], RZ ;  /* 0x0000a000a6087a25 */ /* 0x000fe200078e00ff */
[----:B------:R-:W-:Y:S01]  /*8cb0*/  ISETP.NE.AND P2, PT, RZ, UR4, PT ;  /* 0x00000004ff007c0c */ /* 0x000fe2000bf45270 */
[----:B------:R-:W-:Y:S01]  /*8cc0*/  BSSY B2, `(.L_x_105) ;  /* 0x000035a000027945 */ /* 0x000fe20003800000 */
[----:B------:R-:W-:Y:S01]  /*8cd0*/  SHF.L.U32 R36, R55, 0x1, RZ ;  /* 0x0000000137247819 */ /* 0x000fe200000006ff */
[----:B------:R-:W-:Y:S01]  /*8ce0*/  IMAD R3, R0, c[0x0][0x280], RZ ;  /* 0x0000a00000037a24 */ /* 0x000fe200078e02ff */
[----:B------:R-:W-:Y:S01]  /*8cf0*/  LEA R18, P1, R8, c[0x0][0x270], 0x1 ;  /* 0x00009c0008127a11 */ /* 0x000fe200078208ff */
[----:B------:R-:W-:Y:S02]  /*8d00*/  IMAD R0, R0, c[0x0][0x290], RZ ;  /* 0x0000a40000007a24 */ /* 0x000fe400078e02ff */
[----:B------:R-:W-:-:S04]  /*8d10*/  IMAD.WIDE.U32 R6, R166, c[0x0][0x290], RZ ;  /* 0x0000a400a6067a25 */ /* 0x000fc800078e00ff */
[----:B------:R-:W-:Y:S01]  /*8d20*/  IMAD R3, R166, c[0x0][0x284], R3 ;  /* 0x0000a100a6037a24 */ /* 0x000fe200078e0203 */
[----:B------:R-:W-:Y:S01]  /*8d30*/  LEA R16, P0, R6, c[0x0][0x288], 0x1 ;  /* 0x0000a20006107a11 */ /* 0x000fe200078008ff */
[----:B------:R-:W-:-:S03]  /*8d40*/  IMAD R0, R166, c[0x0][0x294], R0 ;  /* 0x0000a500a6007a24 */ /* 0x000fc600078e0200 */
[----:B------:R-:W-:Y:S02]  /*8d50*/  IADD3 R3, R3, R9, RZ ;  /* 0x0000000903037210 */ /* 0x000fe40007ffe0ff */
[----:B------:R-:W-:Y:S02]  /*8d60*/  IADD3 R0, R0, R7, RZ ;  /* 0x0000000700007210 */ /* 0x000fe40007ffe0ff */
[----:B------:R-:W-:Y:S02]  /*8d70*/  LEA.HI.X R19, R8, c[0x0][0x274], R3, 0x1, P1 ;  /* 0x00009d0008137a11 */ /* 0x000fe400008f0c03 */
[----:B------:R-:W-:Y:S01]  /*8d80*/  LEA.HI.X R17, R6, c[0x0][0x28c], R0, 0x1, P0 ;  /* 0x0000a30006117a11 */ /* 0x000fe200000f0c00 */
[----:B------:R-:W-:Y:S05]  /*8d90*/  @!P2 BRA `(.L_x_106) ;  /* 0x000019200000a947 */ /* 0x000fea0003800000 */
[----:B------:R-:W-:Y:S01]  /*8da0*/  BSSY B0, `(.L_x_107) ;  /* 0x0000017000007945 */ /* 0x000fe20003800000 */
[----:B------:R-:W-:Y:S01]  /*8db0*/  SHF.L.U32 R26, R64, 0x2, RZ ;  /* 0x00000002401a7819 */ /* 0x000fe200000006ff */
[----:B------:R-:W-:Y:S01]  /*8dc0*/  CS2R R8, SRZ ;  /* 0x0000000000087805 */ /* 0x000fe2000001ff00 */
[----:B------:R-:W-:Y:S01]  /*8dd0*/  CS2R R12, SRZ ;  /* 0x00000000000c7805 */ /* 0x000fe2000001ff00 */
[----:B------:R-:W-:Y:S01]  /*8de0*/  CS2R R6, SRZ ;  /* 0x0000000000067805 */ /* 0x000fe2000001ff00 */
[----:B------:R-:W-:Y:S01]  /*8df0*/  CS2R R10, SRZ ;  /* 0x00000000000a7805 */ /* 0x000fe2000001ff00 */
[----:B------:R-:W-:Y:S05]  /*8e00*/  @P5 BRA `(.L_x_108) ;  /* 0x0000010000005947 */ /* 0x000fea0003800000 */
[C---:B------:R-:W-:Y:S01]  /*8e10*/  IADD3 R3, R26.reuse, 0x20, RZ ;  /* 0x000000201a037810 */ /* 0x040fe20007ffe0ff */
[----:B------:R-:W-:Y:S01]  /*8e20*/  CS2R R8, SRZ ;  /* 0x0000000000087805 */ /* 0x000fe2000001ff00 */
[----:B------:R-:W-:Y:S01]  /*8e30*/  ISETP.GE.AND P1, PT, R26, c[0x0][0x27c], PT ;  /* 0x00009f001a007a0c */ /* 0x000fe20003f26270 */
[----:B------:R-:W-:Y:S01]  /*8e40*/  CS2R R6, SRZ ;  /* 0x0000000000067805 */ /* 0x000fe2000001ff00 */
[----:B------:R-:W-:-:S11]  /*8e50*/  ISETP.GE.AND P0, PT, R3, c[0x0][0x27c], PT ;  /* 0x00009f0003007a0c */ /* 0x000fd60003f06270 */
[----:B------:R-:W-:Y:S02]  /*8e60*/  @!P1 IMAD.WIDE R20, R26, 0x2, R18 ;  /* 0x000000021a149825 */ /* 0x000fe400078e0212 */
[----:B------:R-:W-:-:S03]  /*8e70*/  @!P0 SHF.R.S32.HI R0, RZ, 0x1f, R3 ;  /* 0x0000001fff008819 */ /* 0x000fc60000011403 */
[----:B------:R1:W5:Y:S01]  /*8e80*/  @!P1 LD.E.64 R12, [R20.64] ;  /* 0x00000008140c9980 */ /* 0x000362000c101b00 */
[----:B------:R-:W-:-:S04]  /*8e90*/  @!P0 LEA.HI R0, R0, R3, RZ, 0x2 ;  /* 0x0000000300008211 */ /* 0x000fc800078f10ff */
[----:B------:R-:W-:-:S05]  /*8ea0*/  @!P0 LOP3.LUT R0, R0, 0xfffffffc, RZ, 0xc0, !PT ;  /* 0xfffffffc00008812 */ /* 0x000fca00078ec0ff */
[----:B------:R-:W-:-:S04]  /*8eb0*/  @!P0 IMAD.WIDE R14, R0, 0x2, R16 ;  /* 0x00000002000e8825 */ /* 0x000fc800078e0210 */
[----:B------:R-:W-:Y:S01]  /*8ec0*/  @!P0 IMAD.WIDE R18, R0, 0x2, R18 ;  /* 0x0000000200128825 */ /* 0x000fe200078e0212 */
[----:B------:R1:W5:Y:S03]  /*8ed0*/  @!P0 LD.E.64 R6, [R14.64] ;  /* 0x000000080e068980 */ /* 0x000366000c101b00 */
[----:B------:R-:W-:Y:S01]  /*8ee0*/  @!P1 IMAD.WIDE R16, R26, 0x2, R16 ;  /* 0x000000021a109825 */ /* 0x000fe200078e0210 */
[----:B------:R1:W5:Y:S04]  /*8ef0*/  @!P0 LD.E.64 R8, [R18.64] ;  /* 0x0000000812088980 */ /* 0x000368000c101b00 */
[----:B------:R1:W5:Y:S02]  /*8f00*/  @!P1 LD.E.64 R10, [R16.64] ;  /* 0x00000008100a9980 */ /* 0x000364000c101b00 */
.L_x_108:
[----:B------:R-:W-:Y:S05]  /*8f10*/  BSYNC B0 ;  /* 0x0000000000007941 */ /* 0x000fea0003800000 */
.L_x_107:
[--C-:B-1---5:R-:W-:Y:S01]  /*8f20*/  IMAD.MOV.U32 R21, RZ, RZ, R13.reuse ;  /* 0x000000ffff157224 */ /* 0x122fe200078e000d */
[----:B------:R-:W-:Y:S01]  /*8f30*/  SHF.R.U32.HI R17, RZ, 0x10, R13 ;  /* 0x00000010ff117819 */ /* 0x000fe2000001160d */
[----:B------:R-:W-:Y:S01]  /*8f40*/  IMAD R3, R212, -0x80, R25 ;  /* 0xffffff80d4037824 */ /* 0x000fe200078e0219 */
[----:B------:R-:W-:Y:S01]  /*8f50*/  SHF.R.U64 R20, R12, 0x10, R13 ;  /* 0x000000100c147819 */ /* 0x000fe2000000120d */
[----:B------:R-:W-:Y:S01]  /*8f60*/  IMAD.MOV.U32 R22, RZ, RZ, R12 ;  /* 0x000000ffff167224 */ /* 0x000fe200078e000c */
[----:B------:R-:W-:Y:S01]  /*8f70*/  PRMT R24, R17, 0x5410, R21 ;  /* 0x0000541011187816 */ /* 0x000fe20000000015 */
[--C-:B------:R-:W-:Y:S01]  /*8f80*/  IMAD.MOV.U32 R18, RZ, RZ, R9.reuse ;  /* 0x000000ffff127224 */ /* 0x100fe200078e0009 */
[----:B------:R-:W-:Y:S01]  /*8f90*/  IMNMX R21, R3, 0x80, PT ;  /* 0x0000008003157817 */ /* 0x000fe20003800200 */
[----:B------:R-:W-:Y:S01]  /*8fa0*/  IMAD.MOV.U32 R15, RZ, RZ, R10 ;  /* 0x000000ffff0f7224 */ /* 0x000fe200078e000a */
[----:B------:R-:W-:Y:S01]  /*8fb0*/  SHF.R.U64 R16, R8, 0x10, R9 ;  /* 0x0000001008107819 */ /* 0x000fe20000001209 */
[----:B------:R-:W-:Y:S01]  /*8fc0*/  IMAD.MOV.U32 R19, RZ, RZ, R8 ;  /* 0x000000ffff137224 */ /* 0x000fe200078e0008 */
[----:B------:R-:W-:Y:S01]  /*8fd0*/  ISETP.GE.AND P0, PT, R45, R21, PT ;  /* 0x000000152d00720c */ /* 0x000fe20003f06270 */
[----:B------:R-:W-:Y:S01]  /*8fe0*/  IMAD.MOV.U32 R14, RZ, RZ, R11 ;  /* 0x000000ffff0e7224 */ /* 0x000fe200078e000b */
[----:B------:R-:W-:Y:S01]  /*8ff0*/  SHF.R.U32.HI R13, RZ, 0x10, R9 ;  /* 0x00000010ff0d7819 */ /* 0x000fe20000011609 */
[----:B------:R-:W-:Y:S01]  /*9000*/  IMAD.MOV.U32 R9, RZ, RZ, R7 ;  /* 0x000000ffff097224 */ /* 0x000fe200078e0007 */
[--C-:B------:R-:W-:Y:S01]  /*9010*/  SHF.R.U64 R12, R10, 0x10, R11.reuse ;  /* 0x000000100a0c7819 */ /* 0x100fe2000000120b */
[----:B------:R-:W-:Y:S01]  /*9020*/  IMAD.MOV.U32 R10, RZ, RZ, R6 ;  /* 0x000000ffff0a7224 */ /* 0x000fe200078e0006 */
[----:B------:R-:W-:Y:S01]  /*9030*/  SHF.R.U32.HI R8, RZ, 0x10, R11 ;  /* 0x00000010ff087819 */ /* 0x000fe2000001160b */
[----:B------:R-:W-:-:S04]  /*9040*/  DEPBAR.LE SB0, 0x1 ;  /* 0x000080400000791a */ /* 0x000fc80000000000 */
[--C-:B------:R-:W-:Y:S01]  /*9050*/  SHF.R.U64 R6, R6, 0x10, R7.reuse ;  /* 0x0000001006067819 */ /* 0x100fe20000001207 */
[----:B------:R-:W-:Y:S01]  /*9060*/  BSSY B1, `(.L_x_109) ;  /* 0x000005e000017945 */ /* 0x000fe20003800000 */
[----:B------:R-:W-:Y:S02]  /*9070*/  SHF.R.U32.HI R0, RZ, 0x10, R7 ;  /* 0x00000010ff007819 */ /* 0x000fe40000011607 */
[----:B------:R-:W-:Y:S02]  /*9080*/  PRMT R23, R20, 0x5410, R22 ;  /* 0x0000541014177816 */ /* 0x000fe40000000016 */
[----:B------:R-:W-:Y:S02]  /*9090*/  PRMT R28, R16, 0x5410, R19 ;  /* 0x00005410101c7816 */ /* 0x000fe40000000013 */
[----:B------:R-:W-:Y:S02]  /*90a0*/  PRMT R29, R13, 0x5410, R18 ;  /* 0x000054100d1d7816 */ /* 0x000fe40000000012 */
[----:B------:R-:W-:-:S02]  /*90b0*/  PRMT R20, R15, 0x5410, R12 ;  /* 0x000054100f147816 */ /* 0x000fc4000000000c */
[----:B------:R-:W-:Y:S02]  /*90c0*/  PRMT R22, R8, 0x5410, R14 ;  /* 0x0000541008167816 */ /* 0x000fe4000000000e */
[----:B------:R-:W-:Y:S02]  /*90d0*/  PRMT R25, R10, 0x5410, R6 ;  /* 0x000054100a197816 */ /* 0x000fe40000000006 */
[----:B------:R-:W-:Y:S01]  /*90e0*/  PRMT R27, R0, 0x5410, R9 ;  /* 0x00005410001b7816 */ /* 0x000fe20000000009 */
[----:B------:R-:W-:Y:S06]  /*90f0*/  BAR.SYNC.DEFER_BLOCKING 0x0 ;  /* 0x0000000000007b1d */ /* 0x000fec0000010000 */
[----:B------:R-:W-:Y:S05]  /*9100*/  @P0 BRA `(.L_x_110) ;  /* 0x0000053000000947 */ /* 0x000fea0003800000 */
[----:B------:R-:W-:Y:S01]  /*9110*/  ISETP.GE.AND P0, PT, R26, c[0x0][0x27c], PT ;  /* 0x00009f001a007a0c */ /* 0x000fe20003f06270 */
[----:B------:R-:W-:-:S12]  /*9120*/  BSSY B0, `(.L_x_111) ;  /* 0x0000028000007945 */ /* 0x000fd80003800000 */
[----:B------:R-:W-:Y:S05]  /*9130*/  @P0 BRA `(.L_x_112) ;  /* 0x0000026000000947 */ /* 0x000fea0003800000 */
[----:B------:R-:W1:Y:S01]  /*9140*/  LDS.128 R8, [R36+0x100] ;  /* 0x0001000024087984 */ /* 0x000e620000000c00 */
[--C-:B------:R-:W-:Y:S02]  /*9150*/  HADD2.F32 R12, -RZ, R20.reuse.H0_H0 ;  /* 0x20000014ff0c7230 */ /* 0x100fe40000004100 */
[----:B------:R-:W-:Y:S02]  /*9160*/  HADD2.F32 R0, -RZ, R20.H1_H1 ;  /* 0x30000014ff007230 */ /* 0x000fe40000004100 */
[--C-:B------:R-:W-:Y:S02]  /*9170*/  HADD2.F32 R6, -RZ, R23.reuse.H1_H1 ;  /* 0x30000017ff067230 */ /* 0x100fe40000004100 */
[----:B------:R-:W-:Y:S02]  /*9180*/  HADD2.F32 R3, -RZ, R23.H0_H0 ;  /* 0x20000017ff037230 */ /* 0x000fe40000004100 */
[--C-:B-1----:R-:W-:Y:S02]  /*9190*/  HADD2.F32 R13, -RZ, R8.reuse.H0_H0 ;  /* 0x20000008ff0d7230 */ /* 0x102fe40000004100 */
[----:B------:R-:W-:-:S02]  /*91a0*/  HADD2.F32 R8, -RZ, R8.H1_H1 ;  /* 0x30000008ff087230 */ /* 0x000fc40000004100 */
[--C-:B------:R-:W-:Y:S02]  /*91b0*/  HADD2.F32 R7, -RZ, R9.reuse.H0_H0 ;  /* 0x20000009ff077230 */ /* 0x100fe40000004100 */
[----:B------:R-:W-:Y:S02]  /*91c0*/  HADD2.F32 R9, -RZ, R9.H1_H1 ;  /* 0x30000009ff097230 */ /* 0x000fe40000004100 */
[--C-:B------:R-:W-:Y:S02]  /*91d0*/  HADD2.F32 R17, -RZ, R11.reuse.H0_H0 ;  /* 0x2000000bff117230 */ /* 0x100fe40000004100 */
[----:B------:R-:W-:Y:S01]  /*91e0*/  HADD2.F32 R16, -RZ, R11.H1_H1 ;  /* 0x3000000bff107230 */ /* 0x000fe20000004100 */
[-C--:B------:R-:W-:Y:S01]  /*91f0*/  FMUL.FTZ R11, R8, R12.reuse ;  /* 0x0000000c080b7220 */ /* 0x080fe20000410000 */
[--C-:B------:R-:W-:Y:S01]  /*9200*/  HADD2.F32 R15, -RZ, R10.reuse.H0_H0 ;  /* 0x2000000aff0f7230 */ /* 0x100fe20000004100 */
[----:B------:R-:W-:Y:S01]  /*9210*/  FMUL.FTZ R12, R13, R12 ;  /* 0x0000000c0d0c7220 */ /* 0x000fe20000410000 */
[----:B------:R-:W-:Y:S01]  /*9220*/  HADD2.F32 R14, -RZ, R10.H1_H1 ;  /* 0x3000000aff0e7230 */ /* 0x000fe20000004100 */
[----:B------:R-:W-:-:S02]  /*9230*/  FMUL.FTZ R10, R9, R0 ;  /* 0x00000000090a7220 */ /* 0x000fc40000410000 */
[----:B------:R-:W-:Y:S02]  /*9240*/  FMUL.FTZ R0, R7, R0 ;  /* 0x0000000007007220 */ /* 0x000fe40000410000 */
[-C--:B------:R-:W-:Y:S02]  /*9250*/  FFMA.FTZ R19, R13, R6.reuse, -R11 ;  /* 0x000000060d137223 */ /* 0x080fe4000001080b */
[----:B------:R-:W-:Y:S01]  /*9260*/  FFMA.FTZ R18, R8, R6, R12 ;  /* 0x0000000608127223 */ /* 0x000fe2000001000c */
[----:B------:R-:W-:Y:S01]  /*9270*/  HADD2.F32 R6, -RZ, R24.H1_H1 ;  /* 0x30000018ff067230 */ /* 0x000fe20000004100 */
[-C--:B------:R-:W-:Y:S01]  /*9280*/  FFMA.FTZ R13, R7, R3.reuse, -R10 ;  /* 0x00000003070d7223 */ /* 0x080fe2000001080a */
[--C-:B------:R-:W-:Y:S01]  /*9290*/  HADD2.F32 R7, -RZ, R22.reuse.H1_H1 ;  /* 0x30000016ff077230 */ /* 0x100fe20000004100 */
[----:B------:R-:W-:Y:S01]  /*92a0*/  FFMA.FTZ R12, R9, R3, R0 ;  /* 0x00000003090c7223 */ /* 0x000fe20000010000 */
[----:B------:R-:W-:Y:S02]  /*92b0*/  HADD2.F32 R0, -RZ, R22.H0_H0 ;  /* 0x20000016ff007230 */ /* 0x000fe40000004100 */
[----:B------:R-:W-:Y:S01]  /*92c0*/  HADD2.F32 R3, -RZ, R24.H0_H0 ;  /* 0x20000018ff037230 */ /* 0x000fe20000004100 */
[----:B------:R-:W-:-:S02]  /*92d0*/  FMUL.FTZ R9, R14, R7 ;  /* 0x000000070e097220 */ /* 0x000fc40000410000 */
[----:B------:R-:W-:Y:S02]  /*92e0*/  FMUL.FTZ R8, R15, R7 ;  /* 0x000000070f087220 */ /* 0x000fe40000410000 */
[-C--:B------:R-:W-:Y:S02]  /*92f0*/  FMUL.FTZ R7, R16, R0.reuse ;  /* 0x0000000010077220 */ /* 0x080fe40000410000 */
[----:B------:R-:W-:Y:S02]  /*9300*/  FMUL.FTZ R0, R17, R0 ;  /* 0x0000000011007220 */ /* 0x000fe40000410000 */
[-C--:B------:R-:W-:Y:S01]  /*9310*/  FFMA.FTZ R11, R15, R6.reuse, -R9 ;  /* 0x000000060f0b7223 */ /* 0x080fe20000010809 */
[----:B------:R-:W-:Y:S01]  /*9320*/  F2FP.PACK_AB R9, R12, R13 ;  /* 0x0000000d0c09723e */ /* 0x000fe200000000ff */
[----:B------:R-:W-:Y:S01]  /*9330*/  FFMA.FTZ R10, R14, R6, R8 ;  /* 0x000000060e0a7223 */ /* 0x000fe20000010008 */
[----:B------:R-:W-:Y:S01]  /*9340*/  F2FP.PACK_AB R8, R18, R19 ;  /* 0x000000131208723e */ /* 0x000fe200000000ff */
[----:B------:R-:W-:-:S02]  /*9350*/  FFMA.FTZ R7, R17, R3, -R7 ;  /* 0x0000000311077223 */ /* 0x000fc40000010807 */
[----:B------:R-:W-:Y:S01]  /*9360*/  FFMA.FTZ R0, R16, R3, R0 ;  /* 0x0000000310007223 */ /* 0x000fe20000010000 */
[----:B------:R-:W-:-:S04]  /*9370*/  F2FP.PACK_AB R10, R10, R11 ;  /* 0x0000000b0a0a723e */ /* 0x000fc800000000ff */
[----:B------:R-:W-:-:S05]  /*9380*/  F2FP.PACK_AB R11, R0, R7 ;  /* 0x00000007000b723e */ /* 0x000fca00000000ff */
[----:B------:R1:W-:Y:S02]  /*9390*/  STS.128 [R36+0x100], R8 ;  /* 0x0001000824007388 */ /* 0x0003e40000000c00 */
.L_x_112:
[----:B------:R-:W-:Y:S05]  /*93a0*/  BSYNC B0 ;  /* 0x0000000000007941 */ /* 0x000fea0003800000 */
.L_x_111:
[----:B------:R-:W-:-:S04]  /*93b0*/  IADD3 R0, R26, 0x20, RZ ;  /* 0x000000201a007810 */ /* 0x000fc80007ffe0ff */
[----:B------:R-:W-:-:S13]  /*93c0*/  ISETP.GE.AND P0, PT, R0, c[0x0][0x27c], PT ;  /* 0x00009f0000007a0c */ /* 0x000fda0003f06270 */
[----:B------:R-:W-:Y:S05]  /*93d0*/  @P0 BRA `(.L_x_110) ;  /* 0x0000026000000947 */ /* 0x000fea0003800000 */
[----:B-1----:R-:W1:Y:S01]  /*93e0*/  LDS.128 R8, [R36+0x4100] ;  /* 0x0041000024087984 */ /* 0x002e620000000c00 */
        /* <DEDUP_REMOVED lines=37> */
.L_x_110:
[----:B------:R-:W-:Y:S05]  /*9640*/  BSYNC B1 ;  /* 0x0000000000017941 */ /* 0x000fea0003800000 */
.L_x_109:
[----:B------:R-:W-:Y:S01]  /*9650*/  IADD3 R0, R45, 0x20, RZ ;  /* 0x000000202d007810 */ /* 0x000fe20007ffe0ff */
[----:B------:R-:W-:Y:S03]  /*9660*/  BSSY B1, `(.L_x_113) ;  /* 0x0000056000017945 */ /* 0x000fe60003800000 */
[----:B------:R-:W-:-:S13]  /*9670*/  ISETP.GE.AND P0, PT, R0, R21, PT ;  /* 0x000000150000720c */ /* 0x000fda0003f06270 */
[----:B------:R-:W-:Y:S05]  /*9680*/  @P0 BRA `(.L_x_114) ;  /* 0x0000053000000947 */ /* 0x000fea0003800000 */
[----:B------:R-:W-:Y:S01]  /*9690*/  ISETP.GE.AND P0, PT, R26, c[0x0][0x27c], PT ;  /* 0x00009f001a007a0c */ /* 0x000fe20003f06270 */
[----:B------:R-:W-:-:S12]  /*96a0*/  BSSY B0, `(.L_x_115) ;  /* 0x0000028000007945 */ /* 0x000fd80003800000 */
        /* <DEDUP_REMOVED lines=12> */
[C---:B------:R-:W-:Y:S01]  /*9770*/  FMUL.FTZ R11, R12.reuse, R8 ;  /* 0x000000080c0b7220 */ /* 0x040fe20000410000 */
[--C-:B------:R-:W-:Y:S01]  /*9780*/  HADD2.F32 R15, -RZ, R10.reuse.H0_H0 ;  /* 0x2000000aff0f7230 */ /* 0x100fe20000004100 */
[----:B------:R-:W-:Y:S01]  /*9790*/  FMUL.FTZ R12, R12, R13 ;  /* 0x0000000d0c0c7220 */ /* 0x000fe20000410000 */
[----:B------:R-:W-:Y:S01]  /*97a0*/  HADD2.F32 R14, -RZ, R10.H1_H1 ;  /* 0x3000000aff0e7230 */ /* 0x000fe20000004100 */
[----:B------:R-:W-:-:S02]  /*97b0*/  FMUL.FTZ R10, R0, R9 ;  /* 0x00000009000a7220 */ /* 0x000fc40000410000 */
[----:B------:R-:W-:Y:S02]  /*97c0*/  FMUL.FTZ R0, R0, R7 ;  /* 0x0000000700007220 */ /* 0x000fe40000410000 */
[C---:B------:R-:W-:Y:S02]  /*97d0*/  FFMA.FTZ R19, R6.reuse, R13, -R11 ;  /* 0x0000000d06137223 */ /* 0x040fe4000001080b */
[----:B------:R-:W-:Y:S01]  /*97e0*/  FFMA.FTZ R18, R6, R8, R12 ;  /* 0x0000000806127223 */ /* 0x000fe2000001000c */
[----:B------:R-:W-:Y:S01]  /*97f0*/  HADD2.F32 R6, -RZ, R24.H1_H1 ;  /* 0x30000018ff067230 */ /* 0x000fe20000004100 */
[C---:B------:R-:W-:Y:S01]  /*9800*/  FFMA.FTZ R13, R3.reuse, R7, -R10 ;  /* 0x00000007030d7223 */ /* 0x040fe2000001080a */
[--C-:B------:R-:W-:Y:S01]  /*9810*/  HADD2.F32 R7, -RZ, R22.reuse.H1_H1 ;  /* 0x30000016ff077230 */ /* 0x100fe20000004100 */
[----:B------:R-:W-:Y:S01]  /*9820*/  FFMA.FTZ R12, R3, R9, R0 ;  /* 0x00000009030c7223 */ /* 0x000fe20000010000 */
[----:B------:R-:W-:Y:S02]  /*9830*/  HADD2.F32 R0, -RZ, R22.H0_H0 ;  /* 0x20000016ff007230 */ /* 0x000fe40000004100 */
[----:B------:R-:W-:Y:S01]  /*9840*/  HADD2.F32 R3, -RZ, R24.H0_H0 ;  /* 0x20000018ff037230 */ /* 0x000fe20000004100 */
[----:B------:R-:W-:-:S02]  /*9850*/  FMUL.FTZ R9, R7, R14 ;  /* 0x0000000e07097220 */ /* 0x000fc40000410000 */
[----:B------:R-:W-:Y:S02]  /*9860*/  FMUL.FTZ R8, R7, R15 ;  /* 0x0000000f07087220 */ /* 0x000fe40000410000 */
[C---:B------:R-:W-:Y:S02]  /*9870*/  FMUL.FTZ R7, R0.reuse, R16 ;  /* 0x0000001000077220 */ /* 0x040fe40000410000 */
[----:B------:R-:W-:Y:S02]  /*9880*/  FMUL.FTZ R0, R0, R17 ;  /* 0x0000001100007220 */ /* 0x000fe40000410000 */
[----:B------:R-:W-:Y:S01]  /*9890*/  FFMA.FTZ R11, R6, R15, -R9 ;  /* 0x0000000f060b7223 */ /* 0x000fe20000010809 */
        /* <DEDUP_REMOVED lines=8> */
.L_x_116:
[----:B------:R-:W-:Y:S05]  /*9920*/  BSYNC B0 ;  /* 0x0000000000007941 */ /* 0x000fea0003800000 */
.L_x_115:
        /* <DEDUP_REMOVED lines=41> */
.L_x_114:
[----:B------:R-:W-:Y:S05]  /*9bc0*/  BSYNC B1 ;  /* 0x0000000000017941 */ /* 0x000fea0003800000 */
.L_x_113:
        /* <DEDUP_REMOVED lines=45> */
.L_x_120:
[----:B------:R-:W-:Y:S05]  /*9ea0*/  BSYNC B0 ;  /* 0x0000000000007941 */ /* 0x000fea0003800000 */
.L_x_119:
        /* <DEDUP_REMOVED lines=41> */
.L_x_118:
[----:B------:R-:W-:Y:S05]  /*a140*/  BSYNC B1 ;  /* 0x0000000000017941 */ /* 0x000fea0003800000 */
.L_x_117:
[----:B------:R-:W-:-:S04]  /*a150*/  IADD3 R0, R45, 0x60, RZ ;  /* 0x000000602d007810 */ /* 0x000fc80007ffe0ff */
        /* <DEDUP_REMOVED lines=43> */
.L_x_123:
[----:B------:R-:W-:Y:S05]  /*a410*/  BSYNC B0 ;  /* 0x0000000000007941 */ /* 0x000fea0003800000 */
.L_x_122:
        /* <DEDUP_REMOVED lines=40> */
[----:B------:R1:W-:Y:S01]  /*a6a0*/  STS.128 [R36+0x7100], R8 ;  /* 0x0071000824007388 */ /* 0x0003e20000000c00 */
[----:B------:R-:W-:Y:S05]  /*a6b0*/  BRA `(.L_x_121) ;  /* 0x00001ba000007947 */ /* 0x000fea0003800000 */
.L_x_106:
[----:B------:R-:W-:Y:S01]  /*a6c0*/  BSSY B0, `(.L_x_124) ;  /* 0x0000011000007945 */ /* 0x000fe20003800000 */
[----:B------:R-:W-:Y:S01]  /*a6d0*/  CS2R R10, SRZ ;  /* 0x00000000000a7805 */ /* 0x000fe2000001ff00 */
[----:B------:R-:W-:Y:S01]  /*a6e0*/  CS2R R8, SRZ ;  /* 0x0000000000087805 */ /* 0x000fe2000001ff00 */
[----:B------:R-:W-:Y:S01]  /*a6f0*/  CS2R R14, SRZ ;  /* 0x00000000000e7805 */ /* 0x000fe2000001ff00 */
[----:B------:R-:W-:Y:S01]  /*a700*/  CS2R R12, SRZ ;  /* 0x00000000000c7805 */ /* 0x000fe2000001ff00 */
[----:B------:R-:W-:Y:S05]  /*a710*/  @P5 BRA `(.L_x_125) ;  /* 0x000000b000005947 */ /* 0x000fea0003800000 */
[C---:B------:R-:W-:Y:S01]  /*a720*/  ISETP.GE.AND P0, PT, R22.reuse, c[0x0][0x27c], PT ;  /* 0x00009f0016007a0c */ /* 0x040fe20003f06270 */
[C---:B------:R-:W-:Y:S01]  /*a730*/  IMAD.SHL.U32 R6, R22.reuse, 0x2, RZ ;  /* 0x0000000216067824 */ /* 0x040fe200078e00ff */
[----:B------:R-:W-:Y:S01]  /*a740*/  SHF.L.U64.HI R0, R22, 0x1, R23 ;  /* 0x0000000116007819 */ /* 0x000fe20000010217 */
[----:B------:R-:W-:-:S03]  /*a750*/  CS2R R10, SRZ ;  /* 0x00000000000a7805 */ /* 0x000fc6000001ff00 */
[C---:B------:R-:W-:Y:S02]  /*a760*/  IADD3 R18, P2, R6.reuse, R18, RZ ;  /* 0x0000001206127210 */ /* 0x040fe40007f5e0ff */
[----:B------:R-:W-:-:S03]  /*a770*/  IADD3 R6, P1, R6, R16, RZ ;  /* 0x0000001006067210 */ /* 0x000fc60007f3e0ff */
[C---:B------:R-:W-:Y:S02]  /*a780*/  IMAD.X R19, R0.reuse, 0x1, R19, P2 ;  /* 0x0000000100137824 */ /* 0x040fe400010e0613 */
[----:B------:R-:W-:Y:S01]  /*a790*/  IMAD.X R7, R0, 0x1, R17, P1 ;  /* 0x0000000100077824 */ /* 0x000fe200008e0611 */
[----:B------:R-:W-:Y:S05]  /*a7a0*/  @P0 BRA `(.L_x_125) ;  /* 0x0000002000000947 */ /* 0x000fea0003800000 */
[----:B------:R1:W5:Y:S04]  /*a7b0*/  LD.E.128 R12, [R18.64] ;  /* 0x00000008120c7980 */ /* 0x000368000c101d00 */
[----:B------:R1:W5:Y:S02]  /*a7c0*/  LD.E.128 R8, [R6.64] ;  /* 0x0000000806087980 */ /* 0x000364000c101d00 */
.L_x_125:
[----:B------:R-:W-:Y:S05]  /*a7d0*/  BSYNC B0 ;  /* 0x0000000000007941 */ /* 0x000fea0003800000 */
.L_x_124:
[----:B------:R-:W-:Y:S01]  /*a7e0*/  IMAD R3, R212, -0x80, R25 ;  /* 0xffffff80d4037824 */ /* 0x000fe200078e0219 */
[----:B------:R-:W-:Y:S01]  /*a7f0*/  ISETP.GE.AND P0, PT, R22, c[0x0][0x27c], PT ;  /* 0x00009f0016007a0c */ /* 0x000fe20003f06270 */
[--C-:B-----5:R-:W-:Y:S01]  /*a800*/  IMAD.MOV.U32 R21, RZ, RZ, R13.reuse ;  /* 0x000000ffff157224 */ /* 0x120fe200078e000d */
[--C-:B------:R-:W-:Y:S01]  /*a810*/  SHF.R.U64 R20, R12, 0x10, R13.reuse ;  /* 0x000000100c147819 */ /* 0x100fe2000000120d */
[----:B------:R-:W-:Y:S01]  /*a820*/  IMAD.MOV.U32 R24, RZ, RZ, R12 ;  /* 0x000000ffff187224 */ /* 0x000fe200078e000c */
[----:B------:R-:W-:Y:S01]  /*a830*/  IMNMX R46, R3, 0x80, PT ;  /* 0x00000080032e7817 */ /* 0x000fe20003800200 */
[----:B-1----:R-:W-:Y:S01]  /*a840*/  IMAD.MOV.U32 R19, RZ, RZ, R14 ;  /* 0x000000ffff137224 */ /* 0x002fe200078e000e */
[----:B------:R-:W-:Y:S01]  /*a850*/  SHF.R.U32.HI R17, RZ, 0x10, R13 ;  /* 0x00000010ff117819 */ /* 0x000fe2000001160d */
[----:B------:R-:W-:Y:S01]  /*a860*/  IMAD.MOV.U32 R18, RZ, RZ, R15 ;  /* 0x000000ffff127224 */ /* 0x000fe200078e000f */
[----:B------:R-:W-:Y:S01]  /*a870*/  ISETP.GE.OR P1, PT, R45, R46, P0 ;  /* 0x0000002e2d00720c */ /* 0x000fe20000726670 */
[----:B------:R-:W-:-:S04]  /*a880*/  DEPBAR.LE SB0, 0x1 ;  /* 0x000080400000791a */ /* 0x000fc80000000000 */
[----:B------:R-:W-:Y:S01]  /*a890*/  SHF.R.U64 R16, R14, 0x10, R15 ;  /* 0x000000100e107819 */ /* 0x000fe2000000120f */
[----:B------:R-:W-:Y:S01]  /*a8a0*/  IMAD.MOV.U32 R14, RZ, RZ, R9 ;  /* 0x000000ffff0e7224 */ /* 0x000fe200078e0009 */
[----:B------:R-:W-:Y:S01]  /*a8b0*/  SHF.R.U32.HI R13, RZ, 0x10, R15 ;  /* 0x00000010ff0d7819 */ /* 0x000fe2000001160f */
[----:B------:R-:W-:Y:S01]  /*a8c0*/  IMAD.MOV.U32 R15, RZ, RZ, R8 ;  /* 0x000000ffff0f7224 */ /* 0x000fe200078e0008 */
[----:B------:R-:W-:Y:S01]  /*a8d0*/  SHF.R.U64 R12, R8, 0x10, R9 ;  /* 0x00000010080c7819 */ /* 0x000fe20000001209 */
[----:B------:R-:W-:Y:S01]  /*a8e0*/  IMAD.MOV.U32 R8, RZ, RZ, R11 ;  /* 0x000000ffff087224 */ /* 0x000fe200078e000b */
[----:B------:R-:W-:Y:S01]  /*a8f0*/  SHF.R.U32.HI R7, RZ, 0x10, R9 ;  /* 0x00000010ff077819 */ /* 0x000fe20000011609 */
[----:B------:R-:W-:Y:S01]  /*a900*/  IMAD.MOV.U32 R9, RZ, RZ, R10 ;  /* 0x000000ffff097224 */ /* 0x000fe200078e000a */
[--C-:B------:R-:W-:Y:S01]  /*a910*/  SHF.R.U64 R6, R10, 0x10, R11.reuse ;  /* 0x000000100a067819 */ /* 0x100fe2000000120b */
[----:B------:R-:W-:Y:S01]  /*a920*/  BSSY B0, `(.L_x_126) ;  /* 0x0000063000007945 */ /* 0x000fe20003800000 */
[----:B------:R-:W-:-:S02]  /*a930*/  SHF.R.U32.HI R0, RZ, 0x10, R11 ;  /* 0x00000010ff007819 */ /* 0x000fc4000001160b */
[----:B------:R-:W-:Y:S02]  /*a940*/  PRMT R49, R24, 0x5410, R9 ;  /* 0x0000541018317816 */ /* 0x000fe40000000009 */
[----:B------:R-:W-:Y:S02]  /*a950*/  PRMT R51, R21, 0x5410, R0 ;  /* 0x0000541015337816 */ /* 0x000fe40000000000 */
[----:B------:R-:W-:Y:S02]  /*a960*/  PRMT R50, R6, 0x5410, R20 ;  /* 0x0000541006327816 */ /* 0x000fe40000000014 */
[----:B------:R-:W-:Y:S02]  /*a970*/  PRMT R52, R17, 0x5410, R19 ;  /* 0x0000541011347816 */ /* 0x000fe40000000013 */
[----:B------:R-:W-:Y:S02]  /*a980*/  PRMT R54, R13, 0x5410, R18 ;  /* 0x000054100d367816 */ /* 0x000fe40000000012 */
[----:B------:R-:W-:-:S02]  /*a990*/  PRMT R53, R8, 0x5410, R16 ;  /* 0x0000541008357816 */ /* 0x000fc40000000010 */
[----:B------:R-:W-:Y:S02]  /*a9a0*/  PRMT R47, R15, 0x5410, R12 ;  /* 0x000054100f2f7816 */ /* 0x000fe4000000000c */
[----:B------:R-:W-:Y:S01]  /*a9b0*/  PRMT R48, R14, 0x5410, R7 ;  /* 0x000054100e307816 */ /* 0x000fe20000000007 */
[----:B------:R-:W-:Y:S06]  /*a9c0*/  BAR.SYNC.DEFER_BLOCKING 0x0 ;  /* 0x0000000000007b1d */ /* 0x000fec0000010000 */
[----:B------:R-:W-:Y:S05]  /*a9d0*/  @P1 BRA `(.L_x_127) ;  /* 0x0000057000001947 */ /* 0x000fea0003800000 */
[----:B------:R-:W-:Y:S01]  /*a9e0*/  MOV R0, c[0x0][0x27c] ;  /* 0x00009f0000007a02 */ /* 0x000fe20000000f00 */
[----:B------:R-:W1:Y:S01]  /*a9f0*/  LDS.128 R12, [R36+0x100] ;  /* 0x00010000240c7984 */ /* 0x000e620000000c00 */
[----:B------:R-:W-:-:S02]  /*aa00*/  HADD2.F32 R7, -RZ, R47.H0_H0 ;  /* 0x2000002fff077230 */ /* 0x000fc40000004100 */
[----:B------:R-:W-:Y:S01]  /*aa10*/  LEA.HI R0, R0, R64, RZ, 0x1d ;  /* 0x0000004000007211 */ /* 0x000fe200078fe8ff */
[----:B------:R-:W-:Y:S02]  /*aa20*/  HADD2.F32 R19, -RZ, R49.H0_H0 ;  /* 0x20000031ff137230 */ /* 0x000fe40000004100 */
[----:B------:R-:W-:Y:S01]  /*aa30*/  HADD2.F32 R17, -RZ, R50.H1_H1 ;  /* 0x30000032ff117230 */ /* 0x000fe20000004100 */
[----:B------:R-:W-:Y:S01]  /*aa40*/  SHF.R.S32.HI R6, RZ, 0x1f, R0 ;  /* 0x0000001fff067819 */ /* 0x000fe20000011400 */
[----:B------:R-:W-:Y:S01]  /*aa50*/  HADD2.F32 R18, -RZ, R51.H0_H0 ;  /* 0x20000033ff127230 */ /* 0x000fe20000004100 */
[----:B------:R-:W-:Y:S02]  /*aa60*/  SHF.L.U32 R3, R0, 0x3, RZ ;  /* 0x0000000300037819 */ /* 0x000fe400000006ff */
[----:B------:R-:W-:Y:S01]  /*aa70*/  LEA.HI R0, R6, R0, RZ, 0x3 ;  /* 0x0000000006007211 */ /* 0x000fe200078f18ff */
[----:B------:R-:W-:Y:S01]  /*aa80*/  HADD2.F32 R6, -RZ, R48.H0_H0 ;  /* 0x20000030ff067230 */ /* 0x000fe20000004100 */
[----:B------:R-:W-:-:S02]  /*aa90*/  LOP3.LUT R3, R26, 0x38, R3, 0xf8, !PT ;  /* 0x000000381a037812 */ /* 0x000fc400078ef803 */
[----:B------:R-:W-:Y:S02]  /*aaa0*/  SHF.L.U32 R0, R0, 0xa, RZ ;  /* 0x0000000a00007819 */ /* 0x000fe400000006ff */
[----:B------:R-:W-:Y:S02]  /*aab0*/  LOP3.LUT R3, R3, R28, RZ, 0x3c, !PT ;  /* 0x0000001c03037212 */ /* 0x000fe400078e3cff */
[----:B------:R-:W-:-:S04]  /*aac0*/  LOP3.LUT R0, R0, 0x7fffe000, RZ, 0xc0, !PT ;  /* 0x7fffe00000007812 */ /* 0x000fc800078ec0ff */
[----:B------:R-:W-:-:S04]  /*aad0*/  IADD3 R0, R3, R0, R27 ;  /* 0x0000000003007210 */ /* 0x000fc80007ffe01b */
[----:B------:R-:W-:Y:S01]  /*aae0*/  SHF.L.U32 R37, R0, 0x1, RZ ;  /* 0x0000000100257819 */ /* 0x000fe200000006ff */
[----:B------:R-:W-:-:S04]  /*aaf0*/  HADD2.F32 R0, -RZ, R47.H1_H1 ;  /* 0x3000002fff007230 */ /* 0x000fc80000004100 */
[----:B------:R-:W3:Y:S01]  /*ab00*/  LDS.128 R8, [R37+0x100] ;  /* 0x0001000025087984 */ /* 0x000ee20000000c00 */
[--C-:B-1----:R-:W-:Y:S02]  /*ab10*/  HADD2.F32 R25, -RZ, R12.reuse.H0_H0 ;  /* 0x2000000cff197230 */ /* 0x102fe40000004100 */
[----:B------:R-:W-:Y:S02]  /*ab20*/  HADD2.F32 R24, -RZ, R12.H1_H1 ;  /* 0x3000000cff187230 */ /* 0x000fe40000004100 */
[--C-:B------:R-:W-:Y:S01]  /*ab30*/  HADD2.F32 R27, -RZ, R13.reuse.H0_H0 ;  /* 0x2000000dff1b7230 */ /* 0x100fe20000004100 */
[----:B------:R-:W-:Y:S01]  /*ab40*/  FMUL.FTZ R3, R25, R7 ;  /* 0x0000000719037220 */ /* 0x000fe20000410000 */
[----:B------:R-:W-:Y:S02]  /*ab50*/  HADD2.F32 R26, -RZ, R13.H1_H1 ;  /* 0x3000000dff1a7230 */ /* 0x000fe40000004100 */
[--C-:B------:R-:W-:Y:S02]  /*ab60*/  HADD2.F32 R29, -RZ, R14.reuse.H0_H0 ;  /* 0x2000000eff1d7230 */ /* 0x100fe40000004100 */
[----:B------:R-:W-:-:S02]  /*ab70*/  HADD2.F32 R28, -RZ, R14.H1_H1 ;  /* 0x3000000eff1c7230 */ /* 0x000fc40000004100 */
[--C-:B--2---:R-:W-:Y:S02]  /*ab80*/  HADD2.F32 R31, -RZ, R15.reuse.H0_H0 ;  /* 0x2000000fff1f7230 */ /* 0x104fe40000004100 */
[----:B------:R-:W-:Y:S02]  /*ab90*/  HADD2.F32 R30, -RZ, R15.H1_H1 ;  /* 0x3000000fff1e7230 */ /* 0x000fe40000004100 */
[--C-:B---3--:R-:W-:Y:S02]  /*aba0*/  HADD2.F32 R12, -RZ, R8.reuse.H0_H0 ;  /* 0x20000008ff0c7230 */ /* 0x108fe40000004100 */
[----:B------:R-:W-:Y:S02]  /*abb0*/  HADD2.F32 R8, -RZ, R8.H1_H1 ;  /* 0x30000008ff087230 */ /* 0x000fe40000004100 */
[----:B------:R-:W-:Y:S01]  /*abc0*/  HADD2.F32 R13, -RZ, R9.H0_H0 ;  /* 0x20000009ff0d7230 */ /* 0x000fe20000004100 */
[----:B------:R-:W-:Y:S01]  /*abd0*/  FFMA.FTZ R43, R12, R19, R3 ;  /* 0x000000130c2b7223 */ /* 0x000fe20000010003 */
[--C-:B------:R-:W-:Y:S01]  /*abe0*/  HADD2.F32 R14, -RZ, R10.reuse.H0_H0 ;  /* 0x2000000aff0e7230 */ /* 0x100fe20000004100 */
[-C--:B------:R-:W-:Y:S01]  /*abf0*/  FMUL.FTZ R3, R24, R0.reuse ;  /* 0x0000000018037220 */ /* 0x080fe20000410000 */
[----:B------:R-:W-:Y:S01]  /*ac00*/  HADD2.F32 R16, -RZ, R10.H1_H1 ;  /* 0x3000000aff107230 */ /* 0x000fe20000004100 */
[----:B------:R-:W-:Y:S01]  /*ac10*/  FMUL.FTZ R39, R8, R0 ;  /* 0x0000000008277220 */ /* 0x000fe20000410000 */
[----:B------:R-:W-:Y:S01]  /*ac20*/  HADD2.F32 R0, -RZ, R49.H1_H1 ;  /* 0x30000031ff007230 */ /* 0x000fe20000004100 */
[----:B------:R-:W-:Y:S01]  /*ac30*/  FMUL.FTZ R40, R12, R7 ;  /* 0x000000070c287220 */ /* 0x000fe20000410000 */
[----:B------:R-:W-:Y:S01]  /*ac40*/  HADD2.F32 R15, -RZ, R9.H1_H1 ;  /* 0x30000009ff0f7230 */ /* 0x000fe20000004100 */
[-C--:B------:R-:W-:Y:S01]  /*ac50*/  FMUL.FTZ R7, R27, R6.reuse ;  /* 0x000000061b077220 */ /* 0x080fe20000410000 */
[----:B------:R-:W-:Y:S01]  /*ac60*/  HADD2.F32 R10, -RZ, R52.H1_H1 ;  /* 0x30000034ff0a7230 */ /* 0x000fe20000004100 */
[----:B------:R-:W-:Y:S01]  /*ac70*/  FFMA.FTZ R42, R8, R17, R3 ;  /* 0x00000011082a7223 */ /* 0x000fe20000010003 */
[----:B------:R-:W-:Y:S01]  /*ac80*/  HADD2.F32 R3, -RZ, R48.H1_H1 ;  /* 0x30000030ff037230 */ /* 0x000fe20000004100 */
[----:B------:R-:W-:Y:S01]  /*ac90*/  FMUL.FTZ R35, R13, R6 ;  /* 0x000000060d237220 */ /* 0x000fe20000410000 */
[----:B------:R-:W-:Y:S01]  /*aca0*/  HADD2.F32 R9, -RZ, R50.H0_H0 ;  /* 0x20000032ff097230 */ /* 0x000fe20000004100 */
[----:B------:R-:W-:Y:S01]  /*acb0*/  FMUL.FTZ R6, R29, R0 ;  /* 0x000000001d067220 */ /* 0x000fe20000410000 */
[--C-:B------:R-:W-:Y:S01]  /*acc0*/  HADD2.F32 R21, -RZ, R11.reuse.H0_H0 ;  /* 0x2000000bff157230 */ /* 0x100fe20000004100 */
[----:B------:R-:W-:Y:S01]  /*acd0*/  FFMA.FTZ R41, R13, R18, R7 ;  /* 0x000000120d297223 */ /* 0x000fe20000010007 */
[----:B------:R-:W-:Y:S01]  /*ace0*/  HADD2.F32 R20, -RZ, R11.H1_H1 ;  /* 0x3000000bff147230 */ /* 0x000fe20000004100 */
[----:B------:R-:W-:Y:S01]  /*acf0*/  FFMA.FTZ R34, R14, R10, R6 ;  /* 0x0000000a0e227223 */ /* 0x000fe20000010006 */
[--C-:B------:R-:W-:Y:S01]  /*ad00*/  HADD2.F32 R8, -RZ, R53.reuse.H1_H1 ;  /* 0x30000035ff087230 */ /* 0x100fe20000004100 */
[-C--:B------:R-:W-:Y:S01]  /*ad10*/  FMUL.FTZ R7, R26, R3.reuse ;  /* 0x000000031a077220 */ /* 0x080fe20000410000 */
[----:B------:R-:W-:Y:S01]  /*ad20*/  HADD2.F32 R11, -RZ, R52.H0_H0 ;  /* 0x20000034ff0b7230 */ /* 0x000fe20000004100 */
[----:B------:R-:W-:Y:S01]  /*ad30*/  FMUL.FTZ R13, R15, R3 ;  /* 0x000000030f0d7220 */ /* 0x000fe20000410000 */
[----:B------:R-:W-:Y:S01]  /*ad40*/  HADD2.F32 R3, -RZ, R53.H0_H0 ;  /* 0x20000035ff037230 */ /* 0x000fe20000004100 */
[----:B------:R-:W-:Y:S01]  /*ad50*/  FMUL.FTZ R32, R14, R0 ;  /* 0x000000000e207220 */ /* 0x000fe20000410000 */
[----:B------:R-:W-:Y:S01]  /*ad60*/  HADD2.F32 R0, -RZ, R51.H1_H1 ;  /* 0x30000033ff007230 */ /* 0x000fe20000004100 */
[----:B------:R-:W-:-:S02]  /*ad70*/  FMUL.FTZ R6, R28, R9 ;  /* 0x000000091c067220 */ /* 0x000fc40000410000 */
[----:B------:R-:W-:Y:S01]  /*ad80*/  FFMA.FTZ R38, R15, R11, R7 ;  /* 0x0000000b0f267223 */ /* 0x000fe20000010007 */
[--C-:B------:R-:W-:Y:S01]  /*ad90*/  HADD2.F32 R7, -RZ, R54.reuse.H1_H1 ;  /* 0x30000036ff077230 */ /* 0x100fe20000004100 */
[C---:B------:R-:W-:Y:S01]  /*ada0*/  FFMA.FTZ R33, R16.reuse, R8, R6 ;  /* 0x0000000810217223 */ /* 0x040fe20000010006 */
[----:B------:R-:W-:Y:S01]  /*adb0*/  HADD2.F32 R6, -RZ, R54.H0_H0 ;  /* 0x20000036ff067230 */ /* 0x000fe20000004100 */
[----:B------:R-:W-:Y:S02]  /*adc0*/  FMUL.FTZ R14, R16, R9 ;  /* 0x00000009100e7220 */ /* 0x000fe40000410000 */
[-C--:B------:R-:W-:Y:S02]  /*add0*/  FMUL.FTZ R9, R31, R3.reuse ;  /* 0x000000031f097220 */ /* 0x080fe40000410000 */
[----:B------:R-:W-:Y:S02]  /*ade0*/  FMUL.FTZ R12, R30, R0 ;  /* 0x000000001e0c7220 */ /* 0x000fe40000410000 */
[----:B------:R-:W-:-:S02]  /*adf0*/  FMUL.FTZ R3, R21, R3 ;  /* 0x0000000315037220 */ /* 0x000fc40000410000 */
[C---:B------:R-:W-:Y:S02]  /*ae00*/  FMUL.FTZ R0, R20.reuse, R0 ;  /* 0x0000000014007220 */ /* 0x040fe40000410000 */
[----:B------:R-:W-:Y:S02]  /*ae10*/  FFMA.FTZ R20, R20, R6, R12 ;  /* 0x0000000614147223 */ /* 0x000fe4000001000c */
[----:B------:R-:W-:Y:S02]  /*ae20*/  FFMA.FTZ R15, R27, R18, -R35 ;  /* 0x000000121b0f7223 */ /* 0x000fe40000010823 */
[----:B------:R-:W-:Y:S02]  /*ae30*/  FFMA.FTZ R13, R26, R11, -R13 ;  /* 0x0000000b1a0d7223 */ /* 0x000fe4000001080d */
[----:B------:R-:W-:Y:S02]  /*ae40*/  FFMA.FTZ R16, R25, R19, -R40 ;  /* 0x0000001319107223 */ /* 0x000fe40000010828 */
[----:B------:R-:W-:Y:S01]  /*ae50*/  FFMA.FTZ R12, R24, R17, -R39 ;  /* 0x00000011180c7223 */ /* 0x000fe20000010827 */
[----:B------:R-:W-:Y:S01]  /*ae60*/  F2FP.PACK_AB R13, R13, R15 ;  /* 0x0000000f0d0d723e */ /* 0x000fe200000000ff */
        /* <DEDUP_REMOVED lines=8> */
[----:B------:R-:W-:Y:S01]  /*aef0*/  FFMA.FTZ R21, R21, R7, R9 ;  /* 0x0000000715157223 */ /* 0x000fe20000010009 */
[----:B------:R-:W-:-:S02]  /*af00*/  F2FP.PACK_AB R9, R38, R41 ;  /* 0x000000292609723e */ /* 0x000fc400000000ff */
[----:B------:R-:W-:Y:S02]  /*af10*/  F2FP.PACK_AB R15, R0, R3 ;  /* 0x00000003000f723e */ /* 0x000fe400000000ff */
[----:B------:R-:W-:-:S03]  /*af20*/  F2FP.PACK_AB R11, R20, R21 ;  /* 0x00000015140b723e */ /* 0x000fc600000000ff */
[----:B------:R1:W-:Y:S04]  /*af30*/  STS.128 [R36+0x100], R12 ;  /* 0x0001000c24007388 */ /* 0x0003e80000000c00 */
[----:B------:R1:W-:Y:S02]  /*af40*/  STS.128 [R37+0x100], R8 ;  /* 0x0001000825007388 */ /* 0x0003e40000000c00 */
.L_x_127:
[----:B------:R-:W-:Y:S05]  /*af50*/  BSYNC B0 ;  /* 0x0000000000007941 */ /* 0x000fea0003800000 */
.L_x_126:
[----:B------:R-:W-:Y:S01]  /*af60*/  IADD3 R3, R45, 0x20, RZ ;  /* 0x000000202d037810 */ /* 0x000fe20007ffe0ff */
[----:B------:R-:W-:Y:S03]  /*af70*/  BSSY B0, `(.L_x_128) ;  /* 0x0000064000007945 */ /* 0x000fe60003800000 */
[----:B------:R-:W-:-:S13]  /*af80*/  ISETP.GE.OR P1, PT, R3, R46, P0 ;  /* 0x0000002e0300720c */ /* 0x000fda0000726670 */
[----:B------:R-:W-:Y:S05]  /*af90*/  @P1 BRA `(.L_x_129) ;  /* 0x0000061000001947 */ /* 0x000fea0003800000 */
[----:B------:R-:W-:Y:S01]  /*afa0*/  MOV R7, c[0x0][0x27c] ;  /* 0x00009f0000077a02 */ /* 0x000fe20000000f00 */
[----:B------:R-:W-:Y:S01]  /*afb0*/  HADD2.F32 R18, -RZ, R49.H0_H0 ;  /* 0x20000031ff127230 */ /* 0x000fe20000004100 */
[----:B------:R-:W-:Y:S01]  /*afc0*/  SHF.R.S32.HI R0, RZ, 0x1f, R3 ;  /* 0x0000001fff007819 */ /* 0x000fe20000011403 */
[----:B------:R-:W-:Y:S01]  /*afd0*/  HADD2.F32 R17, -RZ, R51.H0_H0 ;  /* 0x20000033ff117230 */ /* 0x000fe20000004100 */
[----:B------:R-:W-:Y:S02]  /*afe0*/  LEA.HI R7, R7, R64, RZ, 0x1d ;  /* 0x0000004007077211 */ /* 0x000fe400078fe8ff */
[----:B------:R-:W-:Y:S02]  /*aff0*/  SHF.L.U32 R6, R3, 0x6, RZ ;  /* 0x0000000603067819 */ /* 0x000fe400000006ff */
[----:B------:R-:W-:Y:S02]  /*b000*/  LEA.HI R3, R0, R3, RZ, 0x3 ;  /* 0x0000000300037211 */ /* 0x000fe400078f18ff */
[----:B-1----:R-:W-:-:S02]  /*b010*/  SHF.R.S32.HI R10, RZ, 0x1f, R7 ;  /* 0x0000001fff0a7819 */ /* 0x002fc40000011407 */
[----:B------:R-:W-:Y:S02]  /*b020*/  LOP3.LUT R0, R6, 0x1c0, RZ, 0xc0, !PT ;  /* 0x000001c006007812 */ /* 0x000fe400078ec0ff */
[----:B------:R-:W-:Y:S02]  /*b030*/  SHF.L.U32 R6, R3, 0x6, RZ ;  /* 0x0000000603067819 */ /* 0x000fe400000006ff */
[----:B------:R-:W-:Y:S02]  /*b040*/  SHF.L.U32 R8, R7, 0x3, RZ ;  /* 0x0000000307087819 */ /* 0x000fe400000006ff */
[----:B------:R-:W-:Y:S02]  /*b050*/  LEA.HI R7, R10, R7, RZ, 0x3 ;  /* 0x000000070a077211 */ /* 0x000fe400078f18ff */
[----:B------:R-:W-:Y:S02]  /*b060*/  LOP3.LUT R9, R0, 0x38, R22, 0xf8, !PT ;  /* 0x0000003800097812 */ /* 0x000fe400078ef816 */
[----:B------:R-:W-:-:S02]  /*b070*/  SHF.R.U32.HI R3, RZ, 0x3, R0 ;  /* 0x00000003ff037819 */ /* 0x000fc40000011600 */
[----:B------:R-:W-:Y:S02]  /*b080*/  LOP3.LUT R6, R6, 0xfffffe00, RZ, 0xc0, !PT ;  /* 0xfffffe0006067812 */ /* 0x000fe400078ec0ff */
[----:B------:R-:W-:Y:S02]  /*b090*/  LOP3.LUT R8, R0, 0x38, R8, 0xf8, !PT ;  /* 0x0000003800087812 */ /* 0x000fe400078ef808 */
[----:B------:R-:W-:Y:S01]  /*b0a0*/  SHF.L.U32 R0, R7, 0xa, RZ ;  /* 0x0000000a07007819 */ /* 0x000fe200000006ff */
[----:B------:R-:W-:Y:S01]  /*b0b0*/  HADD2.F32 R7, -RZ, R48.H0_H0 ;  /* 0x20000030ff077230 */ /* 0x000fe20000004100 */
[----:B------:R-:W-:Y:S02]  /*b0c0*/  LOP3.LUT R9, R6, R9, R3, 0xf6, !PT ;  /* 0x0000000906097212 */ /* 0x000fe400078ef603 */
[----:B------:R-:W-:Y:S02]  /*b0d0*/  LOP3.LUT R3, R8, R3, RZ, 0x3c, !PT ;  /* 0x0000000308037212 */ /* 0x000fe400078e3cff */
[----:B------:R-:W-:-:S02]  /*b0e0*/  LOP3.LUT R0, R0, 0x7fffe000, RZ, 0xc0, !PT ;  /* 0x7fffe00000007812 */ /* 0x000fc400078ec0ff */
[----:B------:R-:W-:Y:S02]  /*b0f0*/  SHF.L.U32 R41, R9, 0x1, RZ ;  /* 0x0000000109297819 */ /* 0x000fe400000006ff */
[----:B------:R-:W-:Y:S01]  /*b100*/  IADD3 R0, R3, R0, R6 ;  /* 0x0000000003007210 */ /* 0x000fe20007ffe006 */
[--C-:B------:R-:W-:Y:S02]  /*b110*/  HADD2.F32 R3, -RZ, R47.reuse.H0_H0 ;  /* 0x2000002fff037230 */ /* 0x100fe40000004100 */
[----:B------:R-:W1:Y:S01]  /*b120*/  LDS.128 R8, [R41+0x100] ;  /* 0x0001000029087984 */ /* 0x000e620000000c00 */
[----:B------:R-:W-:Y:S01]  /*b130*/  SHF.L.U32 R37, R0, 0x1, RZ ;  /* 0x0000000100257819 */ /* 0x000fe200000006ff */
[----:B------:R-:W-:-:S04]  /*b140*/  HADD2.F32 R0, -RZ, R47.H1_H1 ;  /* 0x3000002fff007230 */ /* 0x000fc80000004100 */
[----:B------:R-:W3:Y:S01]  /*b150*/  LDS.128 R12, [R37+0x100] ;  /* 0x00010000250c7984 */ /* 0x000ee20000000c00 */
[--C-:B-1----:R-:W-:Y:S02]  /*b160*/  HADD2.F32 R25, -RZ, R8.reuse.H0_H0 ;  /* 0x20000008ff197230 */ /* 0x102fe40000004100 */
[----:B------:R-:W-:Y:S02]  /*b170*/  HADD2.F32 R24, -RZ, R8.H1_H1 ;  /* 0x30000008ff187230 */ /* 0x000fe40000004100 */
[----:B------:R-:W-:Y:S01]  /*b180*/  HADD2.F32 R27, -RZ, R9.H0_H0 ;  /* 0x20000009ff1b7230 */ /* 0x000fe20000004100 */
[C---:B------:R-:W-:Y:S01]  /*b190*/  FMUL.FTZ R8, R3.reuse, R25 ;  /* 0x0000001903087220 */ /* 0x040fe20000410000 */
[--C-:B---3--:R-:W-:Y:S02]  /*b1a0*/  HADD2.F32 R6, -RZ, R12.reuse.H0_H0 ;  /* 0x2000000cff067230 */ /* 0x108fe40000004100 */
[--C-:B------:R-:W-:Y:S02]  /*b1b0*/  HADD2.F32 R20, -RZ, R15.reuse.H0_H0 ;  /* 0x2000000fff147230 */ /* 0x100fe40000004100 */
[----:B------:R-:W-:Y:S01]  /*b1c0*/  HADD2.F32 R19, -RZ, R15.H1_H1 ;  /* 0x3000000fff137230 */ /* 0x000fe20000004100 */
[----:B------:R-:W-:Y:S01]  /*b1d0*/  FMUL.FTZ R40, R3, R6 ;  /* 0x0000000603287220 */ /* 0x000fe20000410000 */
[----:B------:R-:W-:Y:S01]  /*b1e0*/  HADD2.F32 R12, -RZ, R12.H1_H1 ;  /* 0x3000000cff0c7230 */ /* 0x000fe20000004100 */
[----:B------:R-:W-:Y:S01]  /*b1f0*/  FMUL.FTZ R3, R0, R24 ;  /* 0x0000001800037220 */ /* 0x000fe20000410000 */
[----:B------:R-:W-:Y:S01]  /*b200*/  HADD2.F32 R15, -RZ, R50.H1_H1 ;  /* 0x30000032ff0f7230 */ /* 0x000fe20000004100 */
[----:B------:R-:W-:Y:S01]  /*b210*/  FFMA.FTZ R44, R18, R6, R8 ;  /* 0x00000006122c7223 */ /* 0x000fe20000010008 */
[----:B------:R-:W-:Y:S01]  /*b220*/  HADD2.F32 R26, -RZ, R9.H1_H1 ;  /* 0x30000009ff1a7230 */ /* 0x000fe20000004100 */
[-C--:B------:R-:W-:Y:S01]  /*b230*/  FMUL.FTZ R39, R0, R12.reuse ;  /* 0x0000000c00277220 */ /* 0x080fe20000410000 */
[----:B------:R-:W-:Y:S01]  /*b240*/  HADD2.F32 R9, -RZ, R13.H0_H0 ;  /* 0x2000000dff097230 */ /* 0x000fe20000004100 */
[----:B------:R-:W-:Y:S01]  /*b250*/  FFMA.FTZ R43, R15, R12, R3 ;  /* 0x0000000c0f2b7223 */ /* 0x000fe20000010003 */
[----:B------:R-:W-:Y:S01]  /*b260*/  HADD2.F32 R3, -RZ, R48.H1_H1 ;  /* 0x30000030ff037230 */ /* 0x000fe20000004100 */
[C---:B------:R-:W-:Y:S01]  /*b270*/  FMUL.FTZ R6, R7.reuse, R27 ;  /* 0x0000001b07067220 */ /* 0x040fe20000410000 */
[----:B------:R-:W-:Y:S01]  /*b280*/  HADD2.F32 R29, -RZ, R10.H0_H0 ;  /* 0x2000000aff1d7230 */ /* 0x000fe20000004100 */
[-C--:B------:R-:W-:Y:S01]  /*b290*/  FMUL.FTZ R36, R7, R9.reuse ;  /* 0x0000000907247220 */ /* 0x080fe20000410000 */
[----:B------:R-:W-:Y:S01]  /*b2a0*/  HADD2.F32 R0, -RZ, R49.H1_H1 ;  /* 0x30000031ff007230 */ /* 0x000fe20000004100 */
[----:B------:R-:W-:Y:S01]  /*b2b0*/  FFMA.FTZ R42, R17, R9, R6 ;  /* 0x00000009112a7223 */ /* 0x000fe20000010006 */
[----:B------:R-:W-:Y:S01]  /*b2c0*/  HADD2.F32 R16, -RZ, R13.H1_H1 ;  /* 0x3000000dff107230 */ /* 0x000fe20000004100 */
[C---:B------:R-:W-:Y:S01]  /*b2d0*/  FMUL.FTZ R8, R3.reuse, R26 ;  /* 0x0000001a03087220 */ /* 0x040fe20000410000 */
[--C-:B--2---:R-:W-:Y:S01]  /*b2e0*/  HADD2.F32 R31, -RZ, R11.reuse.H0_H0 ;  /* 0x2000000bff1f7230 */ /* 0x104fe20000004100 */
[----:B------:R-:W-:Y:S01]  /*b2f0*/  FMUL.FTZ R7, R0, R29 ;  /* 0x0000001d00077220 */ /* 0x000fe20000410000 */
[----:B------:R-:W-:Y:S01]  /*b300*/  HADD2.F32 R30, -RZ, R11.H1_H1 ;  /* 0x3000000bff1e7230 */ /* 0x000fe20000004100 */
[----:B------:R-:W-:Y:S01]  /*b310*/  FMUL.FTZ R34, R3, R16 ;  /* 0x0000001003227220 */ /* 0x000fe20000410000 */
[----:B------:R-:W-:-:S02]  /*b320*/  HADD2.F32 R13, -RZ, R14.H0_H0 ;  /* 0x2000000eff0d7230 */ /* 0x000fc40000004100 */
[----:B------:R-:W-:Y:S02]  /*b330*/  HADD2.F32 R28, -RZ, R10.H1_H1 ;  /* 0x3000000aff1c7230 */ /* 0x000fe40000004100 */
[--C-:B------:R-:W-:Y:S01]  /*b340*/  HADD2.F32 R11, -RZ, R52.reuse.H0_H0 ;  /* 0x20000034ff0b7230 */ /* 0x100fe20000004100 */
[-C--:B------:R-:W-:Y:S01]  /*b350*/  FMUL.FTZ R32, R0, R13.reuse ;  /* 0x0000000d00207220 */ /* 0x080fe20000410000 */
[----:B------:R-:W-:Y:S02]  /*b360*/  HADD2.F32 R10, -RZ, R52.H1_H1 ;  /* 0x30000034ff0a7230 */ /* 0x000fe40000004100 */
[----:B------:R-:W-:Y:S01]  /*b370*/  HADD2.F32 R6, -RZ, R50.H0_H0 ;  /* 0x20000032ff067230 */ /* 0x000fe20000004100 */
[----:B------:R-:W-:Y:S01]  /*b380*/  FFMA.FTZ R38, R11, R16, R8 ;  /* 0x000000100b267223 */ /* 0x000fe20000010008 */
[----:B------:R-:W-:Y:S01]  /*b390*/  HADD2.F32 R14, -RZ, R14.H1_H1 ;  /* 0x3000000eff0e7230 */ /* 0x000fe20000004100 */
[----:B------:R-:W-:Y:S01]  /*b3a0*/  FFMA.FTZ R35, R10, R13, R7 ;  /* 0x0000000d0a237223 */ /* 0x000fe20000010007 */
[----:B------:R-:W-:Y:S01]  /*b3b0*/  HADD2.F32 R0, -RZ, R51.H1_H1 ;  /* 0x30000033ff007230 */ /* 0x000fe20000004100 */
[C---:B------:R-:W-:Y:S01]  /*b3c0*/  FMUL.FTZ R7, R6.reuse, R28 ;  /* 0x0000001c06077220 */ /* 0x040fe20000410000 */
[--C-:B------:R-:W-:Y:S01]  /*b3d0*/  HADD2.F32 R8, -RZ, R53.reuse.H1_H1 ;  /* 0x30000035ff087230 */ /* 0x100fe20000004100 */
[----:B------:R-:W-:Y:S01]  /*b3e0*/  FMUL.FTZ R21, R6, R14 ;  /* 0x0000000e06157220 */ /* 0x000fe20000410000 */
[----:B------:R-:W-:Y:S01]  /*b3f0*/  HADD2.F32 R3, -RZ, R53.H0_H0 ;  /* 0x20000035ff037230 */ /* 0x000fe20000004100 */
[----:B------:R-:W-:Y:S01]  /*b400*/  FMUL.FTZ R12, R0, R30 ;  /* 0x0000001e000c7220 */ /* 0x000fe20000410000 */
[--C-:B------:R-:W-:Y:S01]  /*b410*/  HADD2.F32 R6, -RZ, R54.reuse.H0_H0 ;  /* 0x20000036ff067230 */ /* 0x100fe20000004100 */
[----:B------:R-:W-:Y:S01]  /*b420*/  FFMA.FTZ R33, R8, R14, R7 ;  /* 0x0000000e08217223 */ /* 0x000fe20000010007 */
[----:B------:R-:W-:Y:S01]  /*b430*/  HADD2.F32 R7, -RZ, R54.H1_H1 ;  /* 0x30000036ff077230 */ /* 0x000fe20000004100 */
[----:B------:R-:W-:-:S02]  /*b440*/  FMUL.FTZ R9, R3, R31 ;  /* 0x0000001f03097220 */ /* 0x000fc40000410000 */
[----:B------:R-:W-:Y:S02]  /*b450*/  FMUL.FTZ R3, R3, R20 ;  /* 0x0000001403037220 */ /* 0x000fe40000410000 */
[-C--:B------:R-:W-:Y:S02]  /*b460*/  FMUL.FTZ R0, R0, R19.reuse ;  /* 0x0000001300007220 */ /* 0x080fe40000410000 */
[----:B------:R-:W-:Y:S02]  /*b470*/  FFMA.FTZ R19, R6, R19, R12 ;  /* 0x0000001306137223 */ /* 0x000fe4000001000c */
[----:B------:R-:W-:Y:S02]  /*b480*/  FFMA.FTZ R12, R15, R24, -R39 ;  /* 0x000000180f0c7223 */ /* 0x000fe40000010827 */
[----:B------:R-:W-:Y:S02]  /*b490*/  FFMA.FTZ R15, R17, R27, -R36 ;  /* 0x0000001b110f7223 */ /* 0x000fe40000010824 */
[----:B------:R-:W-:-:S02]  /*b4a0*/  FFMA.FTZ R13, R11, R26, -R34 ;  /* 0x0000001a0b0d7223 */ /* 0x000fc40000010822 */
        /* <DEDUP_REMOVED lines=12> */
[----:B------:R-:W-:Y:S02]  /*b570*/  F2FP.PACK_AB R10, R33, R35 ;  /* 0x00000023210a723e */ /* 0x000fe400000000ff */
[----:B------:R-:W-:Y:S01]  /*b580*/  F2FP.PACK_AB R11, R19, R20 ;  /* 0x00000014130b723e */ /* 0x000fe200000000ff */
[----:B------:R1:W-:Y:S04]  /*b590*/  STS.128 [R41+0x100], R12 ;  /* 0x0001000c29007388 */ /* 0x0003e80000000c00 */
[----:B------:R1:W-:Y:S02]  /*b5a0*/  STS.128 [R37+0x100], R8 ;  /* 0x0001000825007388 */ /* 0x0003e40000000c00 */
.L_x_129:
[----:B------:R-:W-:Y:S05]  /*b5b0*/  BSYNC B0 ;  /* 0x0000000000007941 */ /* 0x000fea0003800000 */
.L_x_128:
        /* <DEDUP_REMOVED lines=101> */
.L_x_131:
[----:B------:R-:W-:Y:S05]  /*bc10*/  BSYNC B0 ;  /* 0x0000000000007941 */ /* 0x000fea0003800000 */
.L_x_130:
[----:B------:R-:W-:-:S04]  /*bc20*/  IADD3 R3, R45, 0x60, RZ ;  /* 0x000000602d037810 */ /* 0x000fc80007ffe0ff */
        /* <DEDUP_REMOVED lines=37> */
[-C--:B------:R-:W-:Y:S01]  /*be80*/  FMUL.FTZ R38, R3, R6.reuse ;  /* 0x0000000603267220 */ /* 0x080fe20000410000 */
        /* <DEDUP_REMOVED lines=32> */
[-C--:B------:R-:W-:Y:S01]  /*c090*/  FMUL.FTZ R21, R6, R14.reuse ;  /* 0x0000000e06157220 */ /* 0x080fe20000410000 */
        /* <DEDUP_REMOVED lines=28> */
.L_x_121:
[----:B------:R-:W-:Y:S05]  /*c260*/  BSYNC B2 ;  /* 0x0000000000027941 */ /* 0x000fea0003800000 */
.L_x_105:
[----:B------:R-:W-:Y:S01]  /*c270*/  LEA.HI R149, R149, R213, RZ, 0x5 ;  /* 0x000000d595957211 */ /* 0x000fe200078f28ff */
[----:B------:R-:W-:Y:S01]  /*c280*/  BAR.SYNC.DEFER_BLOCKING 0x0 ;  /* 0x0000000000007b1d */ /* 0x000fe20000010000 */
[----:B------:R-:W-:Y:S01]  /*c290*/  SHF.L.U32 R0, R64, 0x6, RZ ;  /* 0x0000000640007819 */ /* 0x000fe200000006ff */
[----:B------:R-:W-:Y:S01]  /*c2a0*/  IMAD.WIDE.U32 R6, R56, c[0x0][0x208], RZ ;  /* 0x0000820038067a25 */ /* 0x000fe200078e00ff */
[----:B------:R-:W-:-:S02]  /*c2b0*/  SHF.L.U32 R184, R149, 0x5, RZ ;  /* 0x0000000595b87819 */ /* 0x000fc400000006ff */
[----:B------:R-:W-:Y:S01]  /*c2c0*/  SHF.L.U32 R3, R45, 0x3, RZ ;  /* 0x000000032d037819 */ /* 0x000fe200000006ff */
[----:B------:R-:W-:Y:S01]  /*c2d0*/  IMAD R148, R56, -0x80, R209 ;  /* 0xffffff8038947824 */ /* 0x000fe200078e02d1 */
[----:B------:R-:W-:Y:S01]  /*c2e0*/  LOP3.LUT R184, R184, 0x7ffffc00, RZ, 0xc0, !PT ;  /* 0x7ffffc00b8b87812 */ /* 0x000fe200078ec0ff */
[----:B------:R-:W-:Y:S01]  /*c2f0*/  IMAD.SHL.U32 R231, R55, 0x2, RZ ;  /* 0x0000000237e77824 */ /* 0x000fe200078e00ff */
[----:B------:R-:W-:Y:S02]  /*c300*/  LOP3.LUT R0, R0, 0x1c0, RZ, 0xc0, !PT ;  /* 0x000001c000007812 */ /* 0x000fe400078ec0ff */
[----:B------:R-:W-:Y:S02]  /*c310*/  IADD3 R184, R4, R184, RZ ;  /* 0x000000b804b87210 */ /* 0x000fe40007ffe0ff */
[----:B------:R-:W-:Y:S02]  /*c320*/  LOP3.LUT R3, R0, 0x8, R3, 0xf8, !PT ;  /* 0x0000000800037812 */ /* 0x000fe400078ef803 */
[C---:B------:R-:W-:Y:S01]  /*c330*/  LEA R200, R184.reuse, 0x100, 0x1 ;  /* 0x00000100b8c87811 */ /* 0x040fe200078e08ff */
[----:B------:R-:W-:Y:S01]  /*c340*/  IMAD.SHL.U32 R184, R184, 0x2, RZ ;  /* 0x00000002b8b87824 */ /* 0x000fe200078e00ff */
[----:B------:R-:W-:-:S02]  /*c350*/  SHF.R.U32.HI R0, RZ, 0x3, R0 ;  /* 0x00000003ff007819 */ /* 0x000fc40000011600 */
[-C--:B------:R-:W-:Y:S02]  /*c360*/  LEA R196, R5, R200.reuse, 0x1 ;  /* 0x000000c805c47211 */ /* 0x080fe400078e08ff */
[C---:B------:R-:W-:Y:S02]  /*c370*/  LEA R200, R2.reuse, R200, 0x1 ;  /* 0x000000c802c87211 */ /* 0x040fe400078e08ff */
[----:B------:R-:W-:Y:S01]  /*c380*/  LEA R204, R2, R196, 0x1 ;  /* 0x000000c402cc7211 */ /* 0x000fe200078e08ff */
[----:B------:R-:W-:Y:S01]  /*c390*/  LDSM.16.M88.4 R140, [R184+0x100] ;  /* 0x00010000b88c783b */ /* 0x000fe20000000200 */
[----:B------:R-:W-:Y:S02]  /*c3a0*/  LOP3.LUT R0, R3, R0, RZ, 0x3c, !PT ;  /* 0x0000000003007212 */ /* 0x000fe400078e3cff */
[----:B------:R-:W-:Y:S01]  /*c3b0*/  LOP3.LUT P0, RZ, R64, 0x2, RZ, 0xc0, !PT ;  /* 0x0000000240ff7812 */ /* 0x000fe2000780c0ff */
[----:B------:R-:W-:Y:S01]  /*c3c0*/  LDSM.16.M88.4 R144, [R196] ;  /* 0x00000000c490783b */ /* 0x000fe20000000200 */
[----:B------:R-:W-:-:S02]  /*c3d0*/  LEA R0, R57, R0, 0x9 ;  /* 0x0000000039007211 */ /* 0x000fc400078e48ff */
[----:B------:R-:W-:Y:S01]  /*c3e0*/  MOV R151, 0x6 ;  /* 0x0000000600977802 */ /* 0x000fe20000000f00 */
[----:B------:R-:W-:Y:S01]  /*c3f0*/  LDSM.16.M88.4 R172, [R200] ;  /* 0x00000000c8ac783b */ /* 0x000fe20000000200 */
[----:B------:R-:W-:-:S03]  /*c400*/  SHF.L.U32 R208, R0, 0x1, RZ ;  /* 0x0000000100d07819 */ /* 0x000fc600000006ff */
[----:B------:R-:W-:Y:S01]  /*c410*/  LDSM.16.M88.4 R180, [R204] ;  /* 0x00000000ccb4783b */ /* 0x000fe20000000200 */
[C---:B------:R-:W-:Y:S02]  /*c420*/  IADD3 R0, R208.reuse, 0x8100, RZ ;  /* 0x00008100d0007810 */ /* 0x040fe40007ffe0ff */
[----:B------:R-:W-:Y:S01]  /*c430*/  IADD3 R215, R208, 0x8120, RZ ;  /* 0x00008120d0d77810 */ /* 0x000fe20007ffe0ff */
[----:B------:R-:W-:Y:S01]  /*c440*/  LDSM.16.M88.4 R184, [R184+0x4100] ;  /* 0x00410000b8b8783b */ /* 0x000fe20000000200 */
[----:B------:R-:W-:Y:S01]  /*c450*/  @P0 IADD3 R215, R0, -0x20, RZ ;  /* 0xffffffe000d70810 */ /* 0x000fe20007ffe0ff */
[----:B------:R-:W-:Y:S02]  /*c460*/  IMAD R0, R58, c[0x0][0x208], RZ ;  /* 0x000082003a007a24 */ /* 0x000fe400078e02ff */
[----:B------:R-:W-:Y:S01]  /*c470*/  LDSM.16.M88.4 R196, [R196+0x4000] ;  /* 0x00400000c4c4783b */ /* 0x000fe20000000200 */
[C---:B------:R-:W-:Y:S01]  /*c480*/  IADD3 R230, R215.reuse, 0x800, RZ ;  /* 0x00000800d7e67810 */ /* 0x040fe20007ffe0ff */
[----:B------:R-:W-:Y:S01]  /*c490*/  IMAD R3, R56, c[0x0][0x20c], R0 ;  /* 0x0000830038037a24 */ /* 0x000fe200078e0200 */
[----:B------:R-:W-:Y:S01]  /*c4a0*/  LEA R0, P0, R6, R60, 0x7 ;  /* 0x0000003c06007211 */ /* 0x000fe200078038ff */
[----:B------:R-:W-:Y:S01]  /*c4b0*/  LDSM.16.M88.4 R200, [R200+0x4000] ;  /* 0x00400000c8c8783b */ /* 0x000fe20000000200 */
[----:B------:R-:W-:Y:S01]  /*c4c0*/  IADD3 R229, R215, 0x1000, RZ ;  /* 0x00001000d7e57810 */ /* 0x000fe20007ffe0ff */
[----:B------:R-:W-:Y:S01]  /*c4d0*/  IMAD.IADD R3, R7, 0x1, R3 ;  /* 0x0000000107037824 */ /* 0x000fe200078e0203 */
[C---:B------:R-:W-:Y:S01]  /*c4e0*/  IADD3 R228, R215.reuse, 0x1800, RZ ;  /* 0x00001800d7e47810 */ /* 0x040fe20007ffe0ff */
[----:B------:R-:W-:Y:S01]  /*c4f0*/  LDSM.16.M88.4 R204, [R204+0x4000] ;  /* 0x00400000cccc783b */ /* 0x000fe20000000200 */
[----:B------:R-:W-:-:S02]  /*c500*/  IADD3 R227, R215, 0x2000, RZ ;  /* 0x00002000d7e37810 */ /* 0x000fc40007ffe0ff */
[----:B------:R-:W-:Y:S01]  /*c510*/  LEA.HI.X R3, R6, R59, R3, 0x7, P0 ;  /* 0x0000003b06037211 */ /* 0x000fe200000f3c03 */
[----:B------:R-:W-:Y:S01]  /*c520*/  BAR.SYNC.DEFER_BLOCKING 0x0 ;  /* 0x0000000000007b1d */ /* 0x000fe20000010000 */
[C---:B------:R-:W-:Y:S02]  /*c530*/  LEA R6, P0, R0.reuse, c[0x0][0x1f8], 0x1 ;  /* 0x00007e0000067a11 */ /* 0x040fe400078008ff */
[----:B------:R-:W-:Y:S02]  /*c540*/  IADD3 R226, R215, 0x2800, RZ ;  /* 0x00002800d7e27810 */ /* 0x000fe40007ffe0ff */
[----:B------:R-:W-:Y:S02]  /*c550*/  LEA.HI.X R7, R0, c[0x0][0x1fc], R3, 0x1, P0 ;  /* 0x00007f0000077a11 */ /* 0x000fe400000f0c03 */
[----:B------:R-:W-:Y:S02]  /*c560*/  IADD3 R0, -R45, R148, RZ ;  /* 0x000000942d007210 */ /* 0x000fe40007ffe1ff */
[----:B------:R-:W-:-:S02]  /*c570*/  IADD3 R225, R215, 0x3000, RZ ;  /* 0x00003000d7e17810 */ /* 0x000fc40007ffe0ff */
[C---:B------:R-:W-:Y:S02]  /*c580*/  ISETP.LT.OR P6, PT, R0.reuse, 0x1, P4 ;  /* 0x000000010000780c */ /* 0x040fe400027c1670 */
[----:B------:R-:W-:Y:S02]  /*c590*/  ISETP.LT.OR P5, PT, R0, 0x1, P3 ;  /* 0x000000010000780c */ /* 0x000fe40001fa1670 */
[C---:B------:R-:W-:Y:S02]  /*c5a0*/  IADD3 R224, R215.reuse, 0x3800, RZ ;  /* 0x00003800d7e07810 */ /* 0x040fe40007ffe0ff */
[C---:B------:R-:W-:Y:S02]  /*c5b0*/  IADD3 R223, R215.reuse, 0x4000, RZ ;  /* 0x00004000d7df7810 */ /* 0x040fe40007ffe0ff */
[C---:B------:R-:W-:Y:S02]  /*c5c0*/  IADD3 R222, R215.reuse, 0x4800, RZ ;  /* 0x00004800d7de7810 */ /* 0x040fe40007ffe0ff */
[----:B------:R-:W-:-:S02]  /*c5d0*/  IADD3 R221, R215, 0x5000, RZ ;  /* 0x00005000d7dd7810 */ /* 0x000fc40007ffe0ff */
[----:B------:R-:W-:Y:S01]  /*c5e0*/  IADD3 R220, R215, 0x5800, RZ ;  /* 0x00005800d7dc7810 */ /* 0x000fe20007ffe0ff */
[----:B------:R-:W-:-:S04]  /*c5f0*/  DEPBAR.LE SB0, 0x0 ;  /* 0x000080000000791a */ /* 0x000fc80000000000 */
[----:B------:R-:W-:Y:S01]  /*c600*/  BAR.SYNC.DEFER_BLOCKING 0x0 ;  /* 0x0000000000007b1d */ /* 0x000fe20000010000 */
[C---:B------:R-:W-:Y:S02]  /*c610*/  IADD3 R219, R215.reuse, 0x6000, RZ ;  /* 0x00006000d7db7810 */ /* 0x040fe40007ffe0ff */
[C---:B------:R-:W-:Y:S02]  /*c620*/  IADD3 R218, R215.reuse, 0x6800, RZ ;  /* 0x00006800d7da7810 */ /* 0x040fe40007ffe0ff */
[C---:B------:R-:W-:Y:S02]  /*c630*/  IADD3 R217, R215.reuse, 0x7000, RZ ;  /* 0x00007000d7d97810 */ /* 0x040fe40007ffe0ff */
[----:B------:R-:W-:Y:S01]  /*c640*/  IADD3 R216, R215, 0x7800, RZ ;  /* 0x00007800d7d87810 */ /* 0x000fe20007ffe0ff */
[----:B-1----:R-:W1:Y:S04]  /*c650*/  LDSM.16.M88.4 R8, [R208+0x8900] ;  /* 0x00890000d008783b */ /* 0x002e680000000200 */
[----:B------:R-:W3:Y:S04]  /*c660*/  LDSM.16.M88.4 R12, [R208+0x8100] ;  /* 0x00810000d00c783b */ /* 0x000ee80000000200 */
[----:B------:R-:W4:Y:S04]  /*c670*/  LDSM.16.M88.4 R36, [R208+0x9100] ;  /* 0x00910000d024783b */ /* 0x000f280000000200 */
[----:B--2---:R-:W2:Y:S04]  /*c680*/  LDSM.16.M88.4 R28, [R215+0x800] ;  /* 0x00080000d71c783b */ /* 0x004ea80000000200 */
[----:B------:R-:W-:Y:S04]  /*c690*/  LDSM.16.M88.4 R72, [R215+0x1000] ;  /* 0x00100000d748783b */ /* 0x000fe80000000200 */
[----:B------:R-:W2:Y:S04]  /*c6a0*/  LDSM.16.M88.4 R32, [R215] ;  /* 0x00000000d720783b */ /* 0x000ea80000000200 */
[----:B------:R-:W-:Y:S04]  /*c6b0*/  LDSM.16.M88.4 R40, [R208+0x9900] ;  /* 0x00990000d028783b */ /* 0x000fe80000000200 */
[----:B------:R-:W-:Y:S04]  /*c6c0*/  LDSM.16.M88.4 R56, [R215+0x1800] ;  /* 0x00180000d738783b */ /* 0x000fe80000000200 */
[----:B------:R-:W-:Y:S04]  /*c6d0*/  LDSM.16.M88.4 R52, [R215+0x2000] ;  /* 0x00200000d734783b */ /* 0x000fe80000000200 */
[----:B------:R-:W-:Y:S01]  /*c6e0*/  LDSM.16.M88.4 R48, [R215+0x2800] ;  /* 0x00280000d730783b */ /* 0x000fe20000000200 */
[C---:B-1----:R-:W-:Y:S03]  /*c6f0*/  HMMA.16816.F32 R16, R140.reuse, R8, RZ ;  /* 0x000000088c10723c */ /* 0x042fe600000018ff */
[----:B------:R-:W-:Y:S04]  /*c700*/  LDSM.16.M88.4 R44, [R215+0x3000] ;  /* 0x00300000d72c783b */ /* 0x000fe80000000200 */
[----:B------:R-:W-:Y:S01]  /*c710*/  LDSM.16.M88.4 R68, [R215+0x3800] ;  /* 0x00380000d744783b */ /* 0x000fe20000000200 */
[C---:B---3--:R-:W-:Y:S08]  /*c720*/  HMMA.16816.F32 R24, R140.reuse, R12, RZ ;  /* 0x0000000c8c18723c */ /* 0x048ff000000018ff */
[C---:B------:R-:W-:Y:S08]  /*c730*/  HMMA.16816.F32 R20, R140.reuse, R14, RZ ;  /* 0x0000000e8c14723c */ /* 0x040ff000000018ff */
[C---:B------:R-:W-:Y:S08]  /*c740*/  HMMA.16816.F32 R12, R140.reuse, R10, RZ ;  /* 0x0000000a8c0c723c */ /* 0x040ff000000018ff */
[----:B----4-:R-:W-:Y:S08]  /*c750*/  HMMA.16816.F32 R8, R140, R36, RZ ;  /* 0x000000248c08723c */ /* 0x010ff000000018ff */
[C---:B--2---:R-:W-:Y:S01]  /*c760*/  HMMA.16816.F32 R128, R144.reuse, R28, R16 ;  /* 0x0000001c9080723c */ /* 0x044fe20000001810 */
[----:B------:R-:W1:Y:S07]  /*c770*/  LDSM.16.M88.4 R16, [R208+0xa900] ;  /* 0x00a90000d010783b */ /* 0x000e6e0000000200 */
[C---:B------:R-:W-:Y:S01]  /*c780*/  HMMA.16816.F32 R124, R144.reuse, R32, R24 ;  /* 0x00000020907c723c */ /* 0x040fe20000001818 */
[----:B------:R-:W2:Y:S07]  /*c790*/  LDSM.16.M88.4 R24, [R208+0xa100] ;  /* 0x00a10000d018783b */ /* 0x000eae0000000200 */
[C---:B------:R-:W-:Y:S07]  /*c7a0*/  HMMA.16816.F32 R136, R144.reuse, R72, R8 ;  /* 0x000000489088723c */ /* 0x040fee0000001808 */
[----:B------:R-:W-:Y:S01]  /*c7b0*/  MOV R8, c[0x0][0x208] ;  /* 0x0000820000087a02 */ /* 0x000fe20000000f00 */
[----:B------:R-:W-:Y:S01]  /*c7c0*/  HMMA.16816.F32 R88, R144, R34, R20 ;  /* 0x000000229058723c */ /* 0x000fe20000001814 */
[----:B------:R-:W3:Y:S02]  /*c7d0*/  LDSM.16.M88.4 R20, [R208+0xb100] ;  /* 0x00b10000d014783b */ /* 0x000ee40000000200 */
[----:B------:R-:W-:-:S02]  /*c7e0*/  SHF.L.U64.HI R65, R8, R151, c[0x0][0x20c] ;  /* 0x0000830008417619 */ /* 0x000fc40000010297 */
[----:B------:R-:W4:Y:S03]  /*c7f0*/  LDSM.16.M88.4 R32, [R208+0xb900] ;  /* 0x00b90000d020783b */ /* 0x000f260000000200 */
[----:B------:R-:W-:Y:S01]  /*c800*/  HMMA.16816.F32 R132, R144, R30, R12 ;  /* 0x0000001e9084723c */ /* 0x000fe2000000180c */
[----:B------:R-:W-:Y:S01]  /*c810*/  @!PT LDS RZ, [RZ] ;  /* 0x00000000fffff984 */ /* 0x000fe20000000800 */
[----:B------:R-:W-:Y:S01]  /*c820*/  @!PT LDS RZ, [RZ] ;  /* 0x00000000fffff984 */ /* 0x000fe20000000800 */
[----:B------:R-:W-:Y:S01]  /*c830*/  @!PT LDS RZ, [RZ] ;  /* 0x00000000fffff984 */ /* 0x000fe20000000800 */
[----:B------:R2:W-:Y:S01]  /*c840*/  LDGSTS.E.BYPASS.LTC128B.128 [R231+0x100], [R6.64], !P6 ;  /* 0x0010000006e77fae */ /* 0x0005e2000f101d48 */
[----:B------:R-:W-:-:S03]  /*c850*/  ISETP.LT.OR P6, PT, R0, 0x21, P3 ;  /* 0x000000210000780c */ /* 0x000fc60001fc1670 */
[----:B------:R2:W-:Y:S01]  /*c860*/  LDGSTS.E.BYPASS.LTC128B.128 [R231+0x4100], [R6.64+0x80], !P5 ;  /* 0x0410008006e77fae */ /* 0x0005e2000e901d48 */
[----:B------:R-:W-:Y:S02]  /*c870*/  ISETP.LT.OR P5, PT, R0, 0x41, P4 ;  /* 0x000000410000780c */ /* 0x000fe400027a1670 */
[----:B------:R-:W-:Y:S01]  /*c880*/  SHF.L.U32 R14, R8, 0x6, RZ ;  /* 0x00000006080e7819 */ /* 0x000fe200000006ff */
[C---:B------:R-:W-:Y:S01]  /*c890*/  HMMA.16816.F32 R84, R140.reuse, R38, RZ ;  /* 0x000000268c54723c */ /* 0x040fe200000018ff */
[----:B------:R-:W-:Y:S02]  /*c8a0*/  STL [R1+0x4c], R65 ;  /* 0x00004c4101007387 */ /* 0x000fe40000100800 */
[C---:B------:R-:W-:Y:S02]  /*c8b0*/  IADD3 R12, P1, P0, R14.reuse, 0x80, R6 ;  /* 0x000000800e0c7810 */ /* 0x040fe4000783e006 */
[C---:B------:R-:W-:Y:S02]  /*c8c0*/  IADD3 R8, P2, R14.reuse, R6, RZ ;  /* 0x000000060e087210 */ /* 0x040fe40007f5e0ff */
[----:B------:R-:W-:Y:S01]  /*c8d0*/  IADD3.X R13, R65, RZ, R7, P1, P0 ;  /* 0x000000ff410d7210 */ /* 0x000fe20000fe0407 */
[----:B-1----:R-:W-:Y:S01]  /*c8e0*/  HMMA.16816.F32 R36, R140, R16, RZ ;  /* 0x000000108c24723c */ /* 0x002fe200000018ff */
[----:B------:R-:W-:-:S02]  /*c8f0*/  IADD3 R3, P0, R14, 0x80, RZ ;  /* 0x000000800e037810 */ /* 0x000fc40007f1e0ff */
[----:B------:R-:W-:Y:S02]  /*c900*/  IADD3.X R9, R65, R7, RZ, P2, !PT ;  /* 0x0000000741097210 */ /* 0x000fe400017fe4ff */
[----:B------:R-:W-:Y:S02]  /*c910*/  ISETP.LT.OR P2, PT, R0, 0x21, P4 ;  /* 0x000000210000780c */ /* 0x000fe40002741670 */
[----:B------:R-:W-:Y:S01]  /*c920*/  IADD3.X R15, RZ, R65, RZ, P0, !PT ;  /* 0x00000041ff0f7210 */ /* 0x000fe200007fe4ff */
[----:B------:R-:W-:Y:S01]  /*c930*/  HMMA.16816.F32 R80, R140, R40, RZ ;  /* 0x000000288c50723c */ /* 0x000fe200000018ff */
[----:B------:R-:W-:Y:S02]  /*c940*/  IADD3 R16, P0, R3, R8, RZ ;  /* 0x0000000803107210 */ /* 0x000fe40007f1e0ff */
[----:B------:R-:W-:Y:S02]  /*c950*/  IADD3 R10, P1, R8, R14, RZ ;  /* 0x0000000e080a7210 */ /* 0x000fe40007f3e0ff */
[----:B------:R-:W-:-:S02]  /*c960*/  IADD3.X R17, R15, R9, RZ, P0, !PT ;  /* 0x000000090f117210 */ /* 0x000fc400007fe4ff */
[-C--:B------:R-:W-:Y:S01]  /*c970*/  IADD3.X R11, R9, R65.reuse, RZ, P1, !PT ;  /* 0x00000041090b7210 */ /* 0x080fe20000ffe4ff */
[C---:B------:R-:W-:Y:S01]  /*c980*/  HMMA.16816.F32 R76, R140.reuse, R42, RZ ;  /* 0x0000002a8c4c723c */ /* 0x040fe200000018ff */
[----:B--2---:R-:W-:Y:S01]  /*c990*/  IADD3 R6, P0, R3, R10, RZ ;  /* 0x0000000a03067210 */ /* 0x004fe20007f1e0ff */
[----:B------:R1:W-:Y:S01]  /*c9a0*/  LDGSTS.E.BYPASS.LTC128B.128 [R231+0x1100], [R8.64], !P2 ;  /* 0x0110000008e77fae */ /* 0x0003e2000d101d48 */
[----:B------:R-:W-:Y:S02]  /*c9b0*/  IADD3 R14, P1, R10, R14, RZ ;  /* 0x0000000e0a0e7210 */ /* 0x000fe40007f3e0ff */
[C---:B------:R-:W-:Y:S01]  /*c9c0*/  ISETP.LT.OR P2, PT, R0.reuse, 0x41, P3 ;  /* 0x000000410000780c */ /* 0x040fe20001f41670 */
[----:B------:R-:W-:Y:S01]  /*c9d0*/  IMAD.X R7, R15, 0x1, R11, P0 ;  /* 0x000000010f077824 */ /* 0x000fe200000e060b */
[----:B------:R-:W-:Y:S01]  /*c9e0*/  IADD3.X R15, R11, R65, RZ, P1, !PT ;  /* 0x000000410b0f7210 */ /* 0x000fe20000ffe4ff */
[----:B------:R4:W-:Y:S01]  /*c9f0*/  LDGSTS.E.BYPASS.LTC128B.128 [R231+0x5100], [R12.64], !P6 ;  /* 0x051000000ce77fae */ /* 0x0009e2000f101d48 */
[C---:B------:R-:W-:Y:S01]  /*ca00*/  ISETP.LT.OR P1, PT, R0.reuse, 0x61, P4 ;  /* 0x000000610000780c */ /* 0x040fe20002721670 */
[----:B------:R-:W-:Y:S01]  /*ca10*/  HMMA.16816.F32 R60, R140, R24, RZ ;  /* 0x000000188c3c723c */ /* 0x000fe200000018ff */
[----:B------:R-:W-:Y:S01]  /*ca20*/  ISETP.LT.OR P0, PT, R0, 0x61, P3 ;  /* 0x000000610000780c */ /* 0x000fe20001f01670 */
[----:B------:R1:W-:Y:S01]  /*ca30*/  LDGSTS.E.BYPASS.LTC128B.128 [R231+0x2100], [R10.64], !P5 ;  /* 0x021000000ae77fae */ /* 0x0003e2000e901d48 */
[----:B------:R-:W-:-:S02]  /*ca40*/  MOV R3, 0x40 ;  /* 0x0000004000037802 */ /* 0x000fc40000000f00 */
[----:B------:R-:W-:-:S03]  /*ca50*/  LOP3.LUT P6, RZ, R64, 0x4, RZ, 0xc0, !PT ;  /* 0x0000000440ff7812 */ /* 0x000fc600078cc0ff */
[----:B------:R2:W-:Y:S01]  /*ca60*/  LDGSTS.E.BYPASS.LTC128B.128 [R231+0x6100], [R16.64], !P2 ;  /* 0x0610000010e77fae */ /* 0x0005e2000d101d48 */
[----:B------:R-:W-:Y:S01]  /*ca70*/  SEL R0, R3, 0xffffffc0, !P6 ;  /* 0xffffffc003007807 */ /* 0x000fe20007000000 */
[C---:B------:R-:W-:Y:S01]  /*ca80*/  HMMA.16816.F32 R40, R140.reuse, R26, RZ ;  /* 0x0000001a8c28723c */ /* 0x040fe200000018ff */
[----:B------:R-:W-:Y:S01]  /*ca90*/  ISETP.GE.AND P6, PT, R209, 0x81, PT ;  /* 0x00000081d100780c */ /* 0x000fe20003fc6270 */
[----:B------:R4:W-:Y:S01]  /*caa0*/  LDGSTS.E.BYPASS.LTC128B.128 [R231+0x3100], [R14.64], !P1 ;  /* 0x031000000ee77fae */ /* 0x0009e2000c901d48 */
[----:B------:R-:W-:Y:S02]  /*cab0*/  IADD3 R214, R208, R0, RZ ;  /* 0x00000000d0d67210 */ /* 0x000fe40007ffe0ff */
[----:B------:R-:W-:Y:S01]  /*cac0*/  IADD3 R211, R0, R215, RZ ;  /* 0x000000d700d37210 */ /* 0x000fe20007ffe0ff */
[----:B------:R2:W-:Y:S02]  /*cad0*/  LDGSTS.E.BYPASS.LTC128B.128 [R231+0x7100], [R6.64], !P0 ;  /* 0x0710000006e77fae */ /* 0x0005e4000c101d48 */
[C---:B------:R-:W-:Y:S02]  /*cae0*/  HMMA.16816.F32 R28, R140.reuse, R18, RZ ;  /* 0x000000128c1c723c */ /* 0x040fe400000018ff */
[----:B------:R-:W-:Y:S04]  /*caf0*/  LDSM.16.M88.4 R64, [R214+0x8900] ;  /* 0x00890000d640783b */ /* 0x000fe80000000200 */
[----:B------:R-:W0:Y:S02]  /*cb00*/  LDGDEPBAR ;  /* 0x00000000000079af */ /* 0x000e240000000000 */
[C---:B---3--:R-:W-:Y:S02]  /*cb10*/  HMMA.16816.F32 R24, R140.reuse, R20, RZ ;  /* 0x000000148c18723c */ /* 0x048fe400000018ff */
[----:B-1----:R-:W1:Y:S06]  /*cb20*/  LDSM.16.M88.4 R8, [R214+0x8100] ;  /* 0x00810000d608783b */ /* 0x002e6c0000000200 */
[C---:B------:R-:W-:Y:S08]  /*cb30*/  HMMA.16816.F32 R20, R140.reuse, R22, RZ ;  /* 0x000000168c14723c */ /* 0x040ff000000018ff */
[C---:B----4-:R-:W-:Y:S08]  /*cb40*/  HMMA.16816.F32 R12, R140.reuse, R34, RZ ;  /* 0x000000228c0c723c */ /* 0x050ff000000018ff */
[----:B--2---:R-:W-:Y:S01]  /*cb50*/  HMMA.16816.F32 R16, R140, R32, RZ ;  /* 0x000000208c10723c */ /* 0x004fe200000018ff */
[----:B------:R-:W-:Y:S07]  /*cb60*/  LDSM.16.M88.4 R32, [R214+0x9100] ;  /* 0x00910000d620783b */ /* 0x000fee0000000200 */
[C---:B------:R-:W-:Y:S01]  /*cb70*/  HMMA.16816.F32 R104, R144.reuse, R50, R28 ;  /* 0x000000329068723c */ /* 0x040fe2000000181c */
[----:B------:R-:W2:Y:S07]  /*cb80*/  LDSM.16.M88.4 R28, [R214+0x9900] ;  /* 0x00990000d61c783b */ /* 0x000eae0000000200 */
[C---:B------:R-:W-:Y:S08]  /*cb90*/  HMMA.16816.F32 R96, R144.reuse, R44, R24 ;  /* 0x0000002c9060723c */ /* 0x040ff00000001818 */
[C---:B------:R-:W-:Y:S01]  /*cba0*/  HMMA.16816.F32 R92, R144.reuse, R46, R20 ;  /* 0x0000002e905c723c */ /* 0x040fe20000001814 */
[----:B------:R-:W3:Y:S04]  /*cbb0*/  LDSM.16.M88.4 R20, [R214+0xa100] ;  /* 0x00a10000d614783b */ /* 0x000ee80000000200 */
[----:B------:R-:W-:Y:S03]  /*cbc0*/  LDSM.16.M88.4 R44, [R211] ;  /* 0x00000000d32c783b */ /* 0x000fe60000000200 */
[C---:B------:R-:W-:Y:S01]  /*cbd0*/  HMMA.16816.F32 R24, R144.reuse, R70, R12 ;  /* 0x000000469018723c */ /* 0x040fe2000000180c */
[----:B------:R-:W4:Y:S07]  /*cbe0*/  LDSM.16.M88.4 R12, [R214+0xb100] ;  /* 0x00b10000d60c783b */ /* 0x000f2e0000000200 */
[C---:B------:R-:W-:Y:S08]  /*cbf0*/  HMMA.16816.F32 R120, R144.reuse, R58, R76 ;  /* 0x0000003a9078723c */ /* 0x040ff0000000184c */
[C---:B------:R-:W-:Y:S08]  /*cc00*/  HMMA.16816.F32 R100, R144.reuse, R48, R36 ;  /* 0x000000309064723c */ /* 0x040ff00000001824 */
[----:B------:R-:W-:Y:S08]  /*cc10*/  HMMA.16816.F32 R116, R144, R56, R80 ;  /* 0x000000389074723c */ /* 0x000ff00000001850 */
[C---:B-1----:R-:W-:Y:S08]  /*cc20*/  HMMA.16816.F32 R36, R172.reuse, R8, R124 ;  /* 0x00000008ac24723c */ /* 0x042ff0000000187c */
[----:B------:R-:W-:Y:S01]  /*cc30*/  HMMA.16816.F32 R76, R172, R10, R88 ;  /* 0x0000000aac4c723c */ /* 0x000fe20000001858 */
[----:B------:R-:W1:Y:S07]  /*cc40*/  LDSM.16.M88.4 R8, [R214+0xb900] ;  /* 0x00b90000d608783b */ /* 0x000e6e0000000200 */
[C---:B------:R-:W-:Y:S01]  /*cc50*/  HMMA.16816.F32 R112, R144.reuse, R52, R60 ;  /* 0x000000349070723c */ /* 0x040fe2000000183c */
[----:B------:R-:W-:Y:S07]  /*cc60*/  LDSM.16.M88.4 R60, [R211+0x2000] ;  /* 0x00200000d33c783b */ /* 0x000fee0000000200 */
[C---:B------:R-:W-:Y:S01]  /*cc70*/  HMMA.16816.F32 R48, R144.reuse, R68, R16 ;  /* 0x000000449030723c */ /* 0x040fe20000001810 */
[----:B------:R-:W1:Y:S04]  /*cc80*/  LDSM.16.M88.4 R16, [R214+0xa900] ;  /* 0x00a90000d610783b */ /* 0x000e680000000200 */
[----:B------:R-:W-:Y:S03]  /*cc90*/  LDSM.16.M88.4 R68, [R211+0x1000] ;  /* 0x00100000d344783b */ /* 0x000fe60000000200 */
[C---:B------:R-:W-:Y:S08]  /*cca0*/  HMMA.16816.F32 R72, R144.reuse, R74, R84 ;  /* 0x0000004a9048723c */ /* 0x040ff00000001854 */
[----:B------:R-:W-:Y:S08]  /*ccb0*/  HMMA.16816.F32 R108, R144, R54, R40 ;  /* 0x00000036906c723c */ /* 0x000ff00000001828 */
[C---:B--2---:R-:W-:Y:S08]  /*ccc0*/  HMMA.16816.F32 R52, R172.reuse, R28, R116 ;  /* 0x0000001cac34723c */ /* 0x044ff00000001874 */
[C---:B------:R-:W-:Y:S08]  /*ccd0*/  HMMA.16816.F32 R40, R172.reuse, R30, R120 ;  /* 0x0000001eac28723c */ /* 0x040ff00000001878 */
[C---:B---3--:R-:W-:Y:S08]  /*cce0*/  HMMA.16816.F32 R28, R172.reuse, R20, R112 ;  /* 0x00000014ac1c723c */ /* 0x048ff00000001870 */
[C---:B----4-:R-:W-:Y:S08]  /*ccf0*/  HMMA.16816.F32 R96, R172.reuse, R12, R96 ;  /* 0x0000000cac60723c */ /* 0x050ff00000001860 */
[C---:B------:R-:W-:Y:S01]  /*cd00*/  HMMA.16816.F32 R92, R172.reuse, R14, R92 ;  /* 0x0000000eac5c723c */ /* 0x040fe2000000185c */
[----:B------:R-:W2:Y:S07]  /*cd10*/  LDSM.16.M88.4 R12, [R208+0xc100] ;  /* 0x00c10000d00c783b */ /* 0x000eae0000000200 */
[C---:B------:R-:W-:Y:S01]  /*cd20*/  HMMA.16816.F32 R56, R172.reuse, R34, R72 ;  /* 0x00000022ac38723c */ /* 0x040fe20000001848 */
[----:B------:R-:W3:Y:S07]  /*cd30*/  LDSM.16.M88.4 R72, [R211+0x800] ;  /* 0x00080000d348783b */ /* 0x000eee0000000200 */
[C---:B------:R-:W-:Y:S08]  /*cd40*/  HMMA.16816.F32 R80, R172.reuse, R64, R128 ;  /* 0x00000040ac50723c */ /* 0x040ff00000001880 */
[C---:B------:R-:W-:Y:S01]  /*cd50*/  HMMA.16816.F32 R88, R172.reuse, R66, R132 ;  /* 0x00000042ac58723c */ /* 0x040fe20000001884 */
[----:B------:R-:W4:Y:S07]  /*cd60*/  LDSM.16.M88.4 R64, [R211+0x1800] ;  /* 0x00180000d340783b */ /* 0x000f2e0000000200 */
[C---:B------:R-:W-:Y:S08]  /*cd70*/  HMMA.16816.F32 R84, R172.reuse, R32, R136 ;  /* 0x00000020ac54723c */ /* 0x040ff00000001888 */
[C---:B------:R-:W-:Y:S01]  /*cd80*/  HMMA.16816.F32 R32, R172.reuse, R22, R108 ;  /* 0x00000016ac20723c */ /* 0x040fe2000000186c */
[----:B------:R-:W2:Y:S07]  /*cd90*/  LDSM.16.M88.4 R20, [R211+0x2800] ;  /* 0x00280000d314783b */ /* 0x000eae0000000200 */
[C---:B-1----:R-:W-:Y:S01]  /*cda0*/  HMMA.16816.F32 R112, R172.reuse, R8, R48 ;  /* 0x00000008ac70723c */ /* 0x042fe20000001830 */
[----:B------:R-:W-:Y:S07]  /*cdb0*/  LDSM.16.M88.4 R48, [R215+0x4800] ;  /* 0x00480000d730783b */ /* 0x000fee0000000200 */
[----:B------:R-:W-:Y:S01]  /*cdc0*/  HMMA.16816.F32 R108, R172, R10, R24 ;  /* 0x0000000aac6c723c */ /* 0x000fe20000001818 */
[----:B------:R-:W-:Y:S07]  /*cdd0*/  LDSM.16.M88.4 R24, [R211+0x3000] ;  /* 0x00300000d318783b */ /* 0x000fee0000000200 */
[----:B------:R-:W-:Y:S01]  /*cde0*/  HMMA.16816.F32 R8, R180, R44, R36 ;  /* 0x0000002cb408723c */ /* 0x000fe20000001824 */
[----:B------:R-:W-:Y:S07]  /*cdf0*/  LDSM.16.M88.4 R36, [R208+0xc900] ;  /* 0x00c90000d024783b */ /* 0x000fee0000000200 */
[C---:B------:R-:W-:Y:S08]  /*ce00*/  HMMA.16816.F32 R100, R172.reuse, R16, R100 ;  /* 0x00000010ac64723c */ /* 0x040ff00000001864 */
[----:B------:R-:W-:Y:S08]  /*ce10*/  HMMA.16816.F32 R104, R172, R18, R104 ;  /* 0x00000012ac68723c */ /* 0x000ff00000001868 */
[C---:B------:R-:W-:Y:S08]  /*ce20*/  HMMA.16816.F32 R16, R180.reuse, R46, R76 ;  /* 0x0000002eb410723c */ /* 0x040ff0000000184c */
[----:B------:R-:W-:Y:S01]  /*ce30*/  HMMA.16816.F32 R76, R180, R60, R28 ;  /* 0x0000003cb44c723c */ /* 0x000fe2000000181c */
[----:B------:R-:W1:Y:S07]  /*ce40*/  LDSM.16.M88.4 R28, [R215+0x4000] ;  /* 0x00400000d71c783b */ /* 0x000e6e0000000200 */
[----:B--2---:R-:W-:Y:S08]  /*ce50*/  HMMA.16816.F32 R8, R184, R12, R8 ;  /* 0x0000000cb808723c */ /* 0x004ff00000001808 */
[C---:B---3--:R-:W-:Y:S08]  /*ce60*/  HMMA.16816.F32 R44, R180.reuse, R72, R80 ;  /* 0x00000048b42c723c */ /* 0x048ff00000001850 */
[----:B----4-:R-:W-:Y:S01]  /*ce70*/  HMMA.16816.F32 R80, R180, R66, R40 ;  /* 0x00000042b450723c */ /* 0x010fe20000001828 */
[----:B------:R-:W2:Y:S07]  /*ce80*/  LDSM.16.M88.4 R40, [R214+0xc100] ;  /* 0x00c10000d628783b */ /* 0x000eae0000000200 */
[----:B------:R-:W-:Y:S08]  /*ce90*/  HMMA.16816.F32 R16, R184, R14, R16 ;  /* 0x0000000eb810723c */ /* 0x000ff00000001810 */
[C---:B------:R-:W-:Y:S08]  /*cea0*/  HMMA.16816.F32 R100, R180.reuse, R20, R100 ;  /* 0x00000014b464723c */ /* 0x040ff00000001864 */
[----:B------:R-:W-:Y:S01]  /*ceb0*/  HMMA.16816.F32 R104, R180, R22, R104 ;  /* 0x00000016b468723c */ /* 0x000fe20000001868 */
[----:B------:R-:W3:Y:S07]  /*cec0*/  LDSM.16.M88.4 R20, [R211+0x3800] ;  /* 0x00380000d314783b */ /* 0x000eee0000000200 */
[----:B-1----:R-:W-:Y:S08]  /*ced0*/  HMMA.16816.F32 R8, R196, R28, R8 ;  /* 0x0000001cc408723c */ /* 0x002ff00000001808 */
[C---:B------:R-:W-:Y:S08]  /*cee0*/  HMMA.16816.F32 R84, R180.reuse, R68, R84 ;  /* 0x00000044b454723c */ /* 0x040ff00000001854 */
[C---:B------:R-:W-:Y:S01]  /*cef0*/  HMMA.16816.F32 R68, R180.reuse, R70, R56 ;  /* 0x00000046b444723c */ /* 0x040fe20000001838 */
[----:B------:R-:W1:Y:S07]  /*cf00*/  LDSM.16.M88.4 R56, [R211+0x4000] ;  /* 0x00400000d338783b */ /* 0x000e6e0000000200 */
[C---:B------:R-:W-:Y:S08]  /*cf10*/  HMMA.16816.F32 R88, R180.reuse, R74, R88 ;  /* 0x0000004ab458723c */ /* 0x040ff00000001858 */
[C---:B------:R-:W-:Y:S01]  /*cf20*/  HMMA.16816.F32 R116, R180.reuse, R62, R32 ;  /* 0x0000003eb474723c */ /* 0x040fe20000001820 */
[----:B------:R-:W4:Y:S04]  /*cf30*/  LDSM.16.M88.4 R32, [R208+0xd100] ;  /* 0x00d10000d020783b */ /* 0x000f280000000200 */
[----:B------:R-:W-:Y:S03]  /*cf40*/  LDSM.16.M88.4 R60, [R211+0x4800] ;  /* 0x00480000d33c783b */ /* 0x000fe60000000200 */
[C---:B------:R-:W-:Y:S08]  /*cf50*/  HMMA.16816.F32 R96, R180.reuse, R24, R96 ;  /* 0x00000018b460723c */ /* 0x040ff00000001860 */
[----:B------:R-:W-:Y:S08]  /*cf60*/  HMMA.16816.F32 R92, R180, R26, R92 ;  /* 0x0000001ab45c723c */ /* 0x000ff0000000185c */
[----:B------:R-:W-:Y:S08]  /*cf70*/  HMMA.16816.F32 R16, R196, R30, R16 ;  /* 0x0000001ec410723c */ /* 0x000ff00000001810 */
[----:B------:R-:W-:Y:S08]  /*cf80*/  HMMA.16816.F32 R24, R184, R36, R44 ;  /* 0x00000024b818723c */ /* 0x000ff0000000182c */
[----:B------:R-:W-:Y:S01]  /*cf90*/  HMMA.16816.F32 R72, R180, R64, R52 ;  /* 0x00000040b448723c */ /* 0x000fe20000001834 */
[----:B------:R-:W1:Y:S04]  /*cfa0*/  LDSM.16.M88.4 R52, [R214+0xc900] ;  /* 0x00c90000d634783b */ /* 0x000e680000000200 */
[----:B------:R-:W-:Y:S03]  /*cfb0*/  LDSM.16.M88.4 R64, [R208+0xd900] ;  /* 0x00d90000d040783b */ /* 0x000fe60000000200 */
[----:B--2---:R-:W-:Y:S08]  /*cfc0*/  HMMA.16816.F32 R12, R200, R40, R8 ;  /* 0x00000028c80c723c */ /* 0x004ff00000001808 */
[C---:B---3--:R-:W-:Y:S08]  /*cfd0*/  HMMA.16816.F32 R112, R180.reuse, R20, R112 ;  /* 0x00000014b470723c */ /* 0x048ff00000001870 */
[----:B------:R-:W-:Y:S08]  /*cfe0*/  HMMA.16816.F32 R120, R180, R22, R108 ;  /* 0x00000016b478723c */ /* 0x000ff0000000186c */
[----:B------:R-:W-:Y:S08]  /*cff0*/  HMMA.16816.F32 R20, R184, R38, R88 ;  /* 0x00000026b814723c */ /* 0x000ff00000001858 */
[----:B------:R-:W-:Y:S01]  /*d000*/  HMMA.16816.F32 R8, R200, R42, R16 ;  /* 0x0000002ac808723c */ /* 0x000fe20000001810 */
[----:B------:R-:W2:Y:S07]  /*d010*/  LDSM.16.M88.4 R40, [R215+0x5000] ;  /* 0x00500000d728783b */ /* 0x000eae0000000200 */
[----:B------:R-:W-:Y:S08]  /*d020*/  HMMA.16816.F32 R24, R196, R48, R24 ;  /* 0x00000030c418723c */ /* 0x000ff00000001818 */
[----:B-1----:R-:W-:Y:S08]  /*d030*/  HMMA.16816.F32 R28, R204, R56, R12 ;  /* 0x00000038cc1c723c */ /* 0x002ff0000000180c */
[----:B----4-:R-:W-:Y:S08]  /*d040*/  HMMA.16816.F32 R44, R184, R32, R84 ;  /* 0x00000020b82c723c */ /* 0x010ff00000001854 */
[----:B------:R-:W-:Y:S01]  /*d050*/  HMMA.16816.F32 R12, R196, R50, R20 ;  /* 0x00000032c40c723c */ /* 0x000fe20000001814 */
[----:B------:R-:W-:Y:S07]  /*d060*/  LDSM.16.M88.4 R48, [R215+0x5800] ;  /* 0x00580000d730783b */ /* 0x000fee0000000200 */
[----:B------:R-:W-:Y:S01]  /*d070*/  HMMA.16816.F32 R36, R184, R34, R68 ;  /* 0x00000022b824723c */ /* 0x000fe20000001844 */
[----:B------:R-:W1:Y:S01]  /*d080*/  LDSM.16.M88.4 R32, [R214+0xd100] ;  /* 0x00d10000d620783b */ /* 0x000e620000000200 */
[----:B------:R-:W-:-:S03]  /*d090*/  FMUL.FTZ R0, R28, c[0x0][0x320] ;  /* 0x0000c8001c007a20 */ /* 0x000fc60000410000 */
[----:B------:R-:W3:Y:S01]  /*d0a0*/  LDSM.16.M88.4 R68, [R208+0xe100] ;  /* 0x00e10000d044783b */ /* 0x000ee20000000200 */
[----:B------:R4:W1:Y:S02]  /*d0b0*/  MUFU.TANH R132, R0 ;  /* 0x0000000000847308 */ /* 0x0008640000002400 */
[----:B------:R-:W-:Y:S08]  /*d0c0*/  HMMA.16816.F32 R20, R200, R52, R24 ;  /* 0x00000034c814723c */ /* 0x000ff00000001818 */
[----:B------:R-:W-:Y:S01]  /*d0d0*/  HMMA.16816.F32 R8, R204, R58, R8 ;  /* 0x0000003acc08723c */ /* 0x000fe20000001808 */
[----:B------:R-:W-:Y:S01]  /*d0e0*/  LDSM.16.M88.4 R56, [R211+0x5000] ;  /* 0x00500000d338783b */ /* 0x000fe20000000200 */
[----:B----4-:R-:W-:-:S06]  /*d0f0*/  FMUL.FTZ R0, R29, c[0x0][0x320] ;  /* 0x0000c8001d007a20 */ /* 0x010fcc0000410000 */
[----:B--2---:R-:W-:Y:S01]  /*d100*/  HMMA.16816.F32 R16, R196, R40, R44 ;  /* 0x00000028c410723c */ /* 0x004fe2000000182c */
[----:B------:R-:W-:Y:S01]  /*d110*/  LDSM.16.M88.4 R44, [R211+0x5800] ;  /* 0x00580000d32c783b */ /* 0x000fe20000000200 */
[----:B------:R2:W4:Y:S06]  /*d120*/  MUFU.TANH R131, R0 ;  /* 0x0000000000837308 */ /* 0x00052c0000002400 */
[----:B------:R-:W-:Y:S01]  /*d130*/  HMMA.16816.F32 R12, R200, R54, R12 ;  /* 0x00000036c80c723c */ /* 0x000fe2000000180c */
[----:B------:R-:W3:Y:S07]  /*d140*/  LDSM.16.M88.4 R52, [R208+0xe900] ;  /* 0x00e90000d034783b */ /* 0x000eee0000000200 */
[----:B------:R-:W-:Y:S01]  /*d150*/  HMMA.16816.F32 R24, R196, R42, R36 ;  /* 0x0000002ac418723c */ /* 0x000fe20000001824 */
[----:B------:R-:W3:Y:S01]  /*d160*/  LDSM.16.M88.4 R40, [R214+0xd900] ;  /* 0x00d90000d628783b */ /* 0x000ee20000000200 */
[----:B--2---:R-:W-:-:S03]  /*d170*/  FMUL.FTZ R0, R30, c[0x0][0x320] ;  /* 0x0000c8001e007a20 */ /* 0x004fc60000410000 */
[----:B------:R-:W-:Y:S01]  /*d180*/  LDSM.16.M88.4 R36, [R214+0xe100] ;  /* 0x00e10000d624783b */ /* 0x000fe20000000200 */
[----:B------:R2:W1:Y:S02]  /*d190*/  MUFU.TANH R130, R0 ;  /* 0x0000000000827308 */ /* 0x0004640000002400 */
[C---:B------:R-:W-:Y:S08]  /*d1a0*/  HMMA.16816.F32 R72, R184.reuse, R64, R72 ;  /* 0x00000040b848723c */ /* 0x040ff00000001848 */
[----:B------:R-:W-:Y:S01]  /*d1b0*/  HMMA.16816.F32 R80, R184, R66, R80 ;  /* 0x00000042b850723c */ /* 0x000fe20000001850 */
[----:B--2---:R-:W-:-:S07]  /*d1c0*/  FMUL.FTZ R0, R31, c[0x0][0x320] ;  /* 0x0000c8001f007a20 */ /* 0x004fce0000410000 */
[----:B------:R-:W-:Y:S01]  /*d1d0*/  HMMA.16816.F32 R28, R204, R60, R20 ;  /* 0x0000003ccc1c723c */ /* 0x000fe20000001814 */
[----:B------:R2:W2:Y:S07]  /*d1e0*/  MUFU.TANH R129, R0 ;  /* 0x0000000000817308 */ /* 0x0004ae0000002400 */
[----:B-1----:R-:W-:Y:S08]  /*d1f0*/  HMMA.16816.F32 R20, R200, R32, R16 ;  /* 0x00000020c814723c */ /* 0x002ff00000001810 */
[----:B------:R-:W-:Y:S01]  /*d200*/  HMMA.16816.F32 R16, R196, R48, R72 ;  /* 0x00000030c410723c */ /* 0x000fe20000001848 */
[----:B--2---:R-:W-:-:S04]  /*d210*/  FMUL.FTZ R0, R8, c[0x0][0x320] ;  /* 0x0000c80008007a20 */ /* 0x004fc80000410000 */
[----:B------:R1:W2:Y:S03]  /*d220*/  MUFU.TANH R128, R0 ;  /* 0x0000000000807308 */ /* 0x0002a60000002400 */
[C---:B---3--:R-:W-:Y:S08]  /*d230*/  HMMA.16816.F32 R64, R184.reuse, R68, R76 ;  /* 0x00000044b840723c */ /* 0x048ff0000000184c */
[----:B------:R-:W-:Y:S01]  /*d240*/  HMMA.16816.F32 R76, R184, R70, R116 ;  /* 0x00000046b84c723c */ /* 0x000fe20000001874 */
[----:B-1----:R-:W-:-:S07]  /*d250*/  FMUL.FTZ R0, R9, c[0x0][0x320] ;  /* 0x0000c80009007a20 */ /* 0x002fce0000410000 */
[C---:B------:R-:W-:Y:S01]  /*d260*/  HMMA.16816.F32 R68, R184.reuse, R52, R100 ;  /* 0x00000034b844723c */ /* 0x040fe20000001864 */
[----:B------:R1:W3:Y:S07]  /*d270*/  MUFU.TANH R127, R0 ;  /* 0x00000000007f7308 */ /* 0x0002ee0000002400 */
[----:B------:R-:W-:Y:S01]  /*d280*/  HMMA.16816.F32 R72, R184, R54, R104 ;  /* 0x00000036b848723c */ /* 0x000fe20000001868 */
[----:B------:R-:W-:Y:S01]  /*d290*/  LDSM.16.M88.4 R52, [R215+0x6800] ;  /* 0x00680000d734783b */ /* 0x000fe20000000200 */
[----:B-1----:R-:W-:-:S04]  /*d2a0*/  FMUL.FTZ R0, R10, c[0x0][0x320] ;  /* 0x0000c8000a007a20 */ /* 0x002fc80000410000 */
[----:B------:R1:W1:Y:S02]  /*d2b0*/  MUFU.TANH R126, R0 ;  /* 0x00000000007e7308 */ /* 0x0002640000002400 */
[----:B-1----:R-:W-:Y:S02]  /*d2c0*/  FMUL.FTZ R0, R11, c[0x0][0x320] ;  /* 0x0000c8000b007a20 */ /* 0x002fe40000410000 */
[----:B------:R-:W-:Y:S01]  /*d2d0*/  HMMA.16816.F32 R8, R204, R62, R12 ;  /* 0x0000003ecc08723c */ /* 0x000fe2000000180c */
[----:B------:R-:W-:Y:S03]  /*d2e0*/  LDSM.16.M88.4 R60, [R208+0xf100] ;  /* 0x00f10000d03c783b */ /* 0x000fe60000000200 */
[----:B------:R1:W1:Y:S04]  /*d2f0*/  MUFU.TANH R125, R0 ;  /* 0x00000000007d7308 */ /* 0x0002680000002400 */
[----:B------:R-:W-:Y:S01]  /*d300*/  HMMA.16816.F32 R12, R200, R34, R24 ;  /* 0x00000022c80c723c */ /* 0x000fe20000001818 */
[----:B------:R-:W2:Y:S07]  /*d310*/  LDSM.16.M88.4 R32, [R215+0x6000] ;  /* 0x00600000d720783b */ /* 0x000eae0000000200 */
[----:B------:R-:W-:Y:S01]  /*d320*/  HMMA.16816.F32 R24, R196, R50, R80 ;  /* 0x00000032c418723c */ /* 0x000fe20000001850 */
[----:B------:R-:W2:Y:S01]  /*d330*/  LDSM.16.M88.4 R48, [R211+0x6000] ;  /* 0x00600000d330783b */ /* 0x000ea20000000200 */
[----:B-1----:R-:W-:-:S04]  /*d340*/  FMUL.FTZ R0, R28, c[0x0][0x320] ;  /* 0x0000c8001c007a20 */ /* 0x002fc80000410000 */
[----:B------:R1:W1:Y:S02]  /*d350*/  MUFU.TANH R124, R0 ;  /* 0x00000000007c7308 */ /* 0x0002640000002400 */
[----:B-1----:R-:W-:-:S06]  /*d360*/  FMUL.FTZ R0, R29, c[0x0][0x320] ;  /* 0x0000c8001d007a20 */ /* 0x002fcc0000410000 */
[----:B------:R1:W1:Y:S02]  /*d370*/  MUFU.TANH R111, R0 ;  /* 0x00000000006f7308 */ /* 0x0002640000002400 */
[----:B-1----:R-:W-:-:S06]  /*d380*/  FMUL.FTZ R0, R30, c[0x0][0x320] ;  /* 0x0000c8001e007a20 */ /* 0x002fcc0000410000 */
[----:B------:R1:W1:Y:S02]  /*d390*/  MUFU.TANH R110, R0 ;  /* 0x00000000006e7308 */ /* 0x0002640000002400 */
[----:B-1----:R-:W-:Y:S02]  /*d3a0*/  FMUL.FTZ R0, R31, c[0x0][0x320] ;  /* 0x0000c8001f007a20 */ /* 0x002fe40000410000 */
[----:B------:R-:W-:Y:S04]  /*d3b0*/  HMMA.16816.F32 R28, R204, R56, R20 ;  /* 0x00000038cc1c723c */ /* 0x000fe80000001814 */
[----:B------:R1:W1:Y:S04]  /*d3c0*/  MUFU.TANH R109, R0 ;  /* 0x00000000006d7308 */ /* 0x0002680000002400 */
[----:B------:R-:W-:Y:S08]  /*d3d0*/  HMMA.16816.F32 R20, R200, R40, R16 ;  /* 0x00000028c814723c */ /* 0x000ff00000001810 */
[----:B--2---:R-:W-:Y:S01]  /*d3e0*/  HMMA.16816.F32 R16, R196, R32, R64 ;  /* 0x00000020c410723c */ /* 0x004fe20000001840 */
[----:B-1----:R-:W-:-:S04]  /*d3f0*/  FMUL.FTZ R0, R8, c[0x0][0x320] ;  /* 0x0000c80008007a20 */ /* 0x002fc80000410000 */
[----:B------:R1:W2:Y:S03]  /*d400*/  MUFU.TANH R108, R0 ;  /* 0x00000000006c7308 */ /* 0x0002a60000002400 */
[----:B------:R-:W-:Y:S01]  /*d410*/  HMMA.16816.F32 R64, R184, R60, R96 ;  /* 0x0000003cb840723c */ /* 0x000fe20000001860 */
[----:B-1----:R-:W-:-:S04]  /*d420*/  FMUL.FTZ R0, R9, c[0x0][0x320] ;  /* 0x0000c80009007a20 */ /* 0x002fc80000410000 */
[----:B------:R1:W1:Y:S02]  /*d430*/  MUFU.TANH R100, R0 ;  /* 0x0000000000647308 */ /* 0x0002640000002400 */
[----:B-1----:R-:W-:-:S06]  /*d440*/  FMUL.FTZ R0, R10, c[0x0][0x320] ;  /* 0x0000c8000a007a20 */ /* 0x002fcc0000410000 */
[----:B------:R1:W1:Y:S02]  /*d450*/  MUFU.TANH R91, R0 ;  /* 0x00000000005b7308 */ /* 0x0002640000002400 */
[----:B-1----:R-:W-:Y:S02]  /*d460*/  FMUL.FTZ R0, R11, c[0x0][0x320] ;  /* 0x0000c8000b007a20 */ /* 0x002fe40000410000 */
[----:B------:R-:W-:Y:S04]  /*d470*/  HMMA.16816.F32 R8, R204, R58, R12 ;  /* 0x0000003acc08723c */ /* 0x000fe8000000180c */
[----:B------:R1:W1:Y:S04]  /*d480*/  MUFU.TANH R90, R0 ;  /* 0x00000000005a7308 */ /* 0x0002680000002400 */
[----:B------:R-:W-:Y:S01]  /*d490*/  HMMA.16816.F32 R12, R200, R42, R24 ;  /* 0x0000002ac80c723c */ /* 0x000fe20000001818 */
[----:B------:R-:W-:Y:S07]  /*d4a0*/  LDSM.16.M88.4 R40, [R211+0x6800] ;  /* 0x00680000d328783b */ /* 0x000fee0000000200 */
[----:B------:R-:W-:Y:S01]  /*d4b0*/  HMMA.16816.F32 R24, R196, R34, R76 ;  /* 0x00000022c418723c */ /* 0x000fe2000000184c */
[----:B------:R-:W2:Y:S01]  /*d4c0*/  LDSM.16.M88.4 R32, [R214+0xe900] ;  /* 0x00e90000d620783b */ /* 0x000ea20000000200 */
        /* <DEDUP_REMOVED lines=25> */
[----:B------:R-:W-:Y:S01]  /*d660*/  LDSM.16.M88.4 R52, [R208+0xf900] ;  /* 0x00f90000d034783b */ /* 0x000fe20000000200 */
        /* <DEDUP_REMOVED lines=9> */
[----:B--2---:R-:W-:Y:S08]  /*d700*/  HMMA.16816.F32 R20, R200, R32, R16 ;  /* 0x00000020c814723c */ /* 0x004ff00000001810 */
[----:B------:R-:W-:Y:S01]  /*d710*/  HMMA.16816.F32 R16, R196, R36, R64 ;  /* 0x00000024c410723c */ /* 0x000fe20000001840 */
[----:B-1----:R-:W-:-:S04]  /*d720*/  FMUL.FTZ R0, R8, c[0x0][0x320] ;  /* 0x0000c80008007a20 */ /* 0x002fc80000410000 */
[----:B------:R1:W2:Y:S02]  /*d730*/  MUFU.TANH R77, R0 ;  /* 0x00000000004d7308 */ /* 0x0002a40000002400 */
        /* <DEDUP_REMOVED lines=8> */
[----:B------:R-:W-:Y:S08]  /*d7c0*/  HMMA.16816.F32 R12, R200, R34, R24 ;  /* 0x00000022c80c723c */ /* 0x000ff00000001818 */
[----:B------:R-:W-:Y:S01]  /*d7d0*/  HMMA.16816.F32 R32, R196, R38, R56 ;  /* 0x00000026c420723c */ /* 0x000fe20000001838 */
[----:B------:R-:W-:Y:S01]  /*d7e0*/  LDSM.16.M88.4 R36, [R214+0xf900] ;  /* 0x00f90000d624783b */ /* 0x000fe20000000200 */
[----:B--2---:R-:W-:-:S03]  /*d7f0*/  FMUL.FTZ R0, R28, c[0x0][0x320] ;  /* 0x0000c8001c007a20 */ /* 0x004fc60000410000 */
[----:B------:R-:W2:Y:S01]  /*d800*/  LDSM.16.M88.4 R56, [R211+0x7000] ;  /* 0x00700000d338783b */ /* 0x000ea20000000200 */
[----:B------:R3:W1:Y:S10]  /*d810*/  MUFU.TANH R72, R0 ;  /* 0x0000000000487308 */ /* 0x0006740000002400 */
[----:B------:R-:W-:Y:S01]  /*d820*/  HMMA.16816.F32 R12, R204, R42, R12 ;  /* 0x0000002acc0c723c */ /* 0x000fe2000000180c */
[----:B---3--:R-:W-:-:S07]  /*d830*/  FMUL.FTZ R0, R29, c[0x0][0x320] ;  /* 0x0000c8001d007a20 */ /* 0x008fce0000410000 */
[----:B-1----:R-:W-:Y:S01]  /*d840*/  HMMA.16816.F32 R24, R200, R48, R16 ;  /* 0x00000030c818723c */ /* 0x002fe20000001810 */
[----:B------:R1:W3:Y:S11]  /*d850*/  MUFU.TANH R65, R0 ;  /* 0x0000000000417308 */ /* 0x0002f60000002400 */
[----:B------:R-:W-:Y:S04]  /*d860*/  @!UPT UIADD3 URZ, URZ, URZ, URZ ;  /* 0x0000003f3f3ff290 */ /* 0x000fe8000fffe03f */
[----:B------:R-:W-:Y:S02]  /*d870*/  FMUL.FTZ R12, R12, c[0x0][0x320] ;  /* 0x0000c8000c0c7a20 */ /* 0x000fe40000410000 */
[----:B-1----:R-:W-:Y:S02]  /*d880*/  FMUL.FTZ R0, R30, c[0x0][0x320] ;  /* 0x0000c8001e007a20 */ /* 0x002fe40000410000 */
[----:B------:R-:W-:Y:S02]  /*d890*/  FMUL.FTZ R13, R13, c[0x0][0x320] ;  /* 0x0000c8000d0d7a20 */ /* 0x000fe40000410000 */
[----:B------:R1:W1:Y:S01]  /*d8a0*/  MUFU.TANH R64, R0 ;  /* 0x0000000000407308 */ /* 0x0002620000002400 */
[----:B------:R-:W-:Y:S02]  /*d8b0*/  FMUL.FTZ R14, R14, c[0x0][0x320] ;  /* 0x0000c8000e0e7a20 */ /* 0x000fe40000410000 */
[----:B------:R-:W-:Y:S01]  /*d8c0*/  FMUL.FTZ R15, R15, c[0x0][0x320] ;  /* 0x0000c8000f0f7a20 */ /* 0x000fe20000410000 */
[----:B--2---:R-:W-:Y:S04]  /*d8d0*/  HMMA.16816.F32 R24, R204, R56, R24 ;  /* 0x00000038cc18723c */ /* 0x004fe80000001818 */
[----:B------:R-:W2:Y:S01]  /*d8e0*/  MUFU.TANH R43, R13 ;  /* 0x0000000d002b7308 */ /* 0x000ea20000002400 */
[----:B-1----:R-:W-:-:S07]  /*d8f0*/  FMUL.FTZ R0, R31, c[0x0][0x320] ;  /* 0x0000c8001f007a20 */ /* 0x002fce0000410000 */
[----:B------:R-:W1:Y:S01]  /*d900*/  MUFU.TANH R42, R14 ;  /* 0x0000000e002a7308 */ /* 0x000e620000002400 */
[----:B------:R-:W-:Y:S07]  /*d910*/  HMMA.16816.F32 R28, R204, R40, R20 ;  /* 0x00000028cc1c723c */ /* 0x000fee0000001814 */
[----:B------:R1:W1:Y:S01]  /*d920*/  MUFU.TANH R62, R0 ;  /* 0x00000000003e7308 */ /* 0x0002620000002400 */
[----:B------:R-:W-:Y:S03]  /*d930*/  HMMA.16816.F32 R20, R184, R52, R112 ;  /* 0x00000034b814723c */ /* 0x000fe60000001870 */
[----:B------:R-:W-:-:S02]  /*d940*/  FMUL.FTZ R24, R24, c[0x0][0x320] ;  /* 0x0000c80018187a20 */ /* 0x000fc40000410000 */
[----:B------:R-:W-:Y:S02]  /*d950*/  FMUL.FTZ R27, R27, c[0x0][0x320] ;  /* 0x0000c8001b1b7a20 */ /* 0x000fe40000410000 */
[----:B------:R-:W-:Y:S01]  /*d960*/  FMUL.FTZ R25, R25, c[0x0][0x320] ;  /* 0x0000c80019197a20 */ /* 0x000fe20000410000 */
[----:B------:R-:W2:Y:S01]  /*d970*/  MUFU.TANH R41, R15 ;  /* 0x0000000f00297308 */ /* 0x000ea20000002400 */
[----:B------:R-:W-:Y:S02]  /*d980*/  FMUL.FTZ R26, R26, c[0x0][0x320] ;  /* 0x0000c8001a1a7a20 */ /* 0x000fe40000410000 */
[----:B-1----:R-:W-:-:S05]  /*d990*/  FMUL.FTZ R0, R8, c[0x0][0x320] ;  /* 0x0000c80008007a20 */ /* 0x002fca0000410000 */
[----:B------:R-:W1:Y:S01]  /*d9a0*/  MUFU.TANH R40, R24 ;  /* 0x0000001800287308 */ /* 0x000e620000002400 */
[----:B------:R-:W-:Y:S02]  /*d9b0*/  FMUL.FTZ R29, R29, c[0x0][0x320] ;  /* 0x0000c8001d1d7a20 */ /* 0x000fe40000410000 */
[----:B------:R-:W-:Y:S02]  /*d9c0*/  FMUL.FTZ R30, R30, c[0x0][0x320] ;  /* 0x0000c8001e1e7a20 */ /* 0x000fe40000410000 */
[----:B------:R-:W-:-:S03]  /*d9d0*/  FMUL.FTZ R31, R31, c[0x0][0x320] ;  /* 0x0000c8001f1f7a20 */ /* 0x000fc60000410000 */
[----:B------:R1:W1:Y:S01]  /*d9e0*/  MUFU.TANH R63, R0 ;  /* 0x00000000003f7308 */ /* 0x0002620000002400 */
[----:B------:R-:W-:Y:S07]  /*d9f0*/  HMMA.16816.F32 R16, R196, R44, R20 ;  /* 0x0000002cc410723c */ /* 0x000fee0000001814 */
[----:B------:R-:W2:Y:S01]  /*da00*/  MUFU.TANH R49, R29 ;  /* 0x0000001d00317308 */ /* 0x000ea20000002400 */
[----:B------:R-:W-:Y:S01]  /*da10*/  HMMA.16816.F32 R20, R200, R50, R32 ;  /* 0x00000032c814723c */ /* 0x000fe20000001820 */
[----:B-1----:R-:W-:-:S06]  /*da20*/  FMUL.FTZ R0, R9, c[0x0][0x320] ;  /* 0x0000c80009007a20 */ /* 0x002fcc0000410000 */
[----:B------:R-:W1:Y:S08]  /*da30*/  MUFU.TANH R48, R30 ;  /* 0x0000001e00307308 */ /* 0x000e700000002400 */
[----:B------:R1:W1:Y:S01]  /*da40*/  MUFU.TANH R61, R0 ;  /* 0x00000000003d7308 */ /* 0x0002620000002400 */
[----:B------:R-:W-:Y:S07]  /*da50*/  HMMA.16816.F32 R16, R200, R36, R16 ;  /* 0x00000024c810723c */ /* 0x000fee0000001810 */
[----:B------:R-:W2:Y:S01]  /*da60*/  MUFU.TANH R45, R31 ;  /* 0x0000001f002d7308 */ /* 0x000ea20000002400 */
[----:B------:R-:W-:Y:S01]  /*da70*/  HMMA.16816.F32 R20, R204, R58, R20 ;  /* 0x0000003acc14723c */ /* 0x000fe20000001814 */
[----:B-1----:R-:W-:-:S06]  /*da80*/  FMUL.FTZ R0, R10, c[0x0][0x320] ;  /* 0x0000c8000a007a20 */ /* 0x002fcc0000410000 */
[----:B------:R-:W1:Y:S08]  /*da90*/  MUFU.TANH R44, R12 ;  /* 0x0000000c002c7308 */ /* 0x000e700000002400 */
[----:B------:R1:W1:Y:S09]  /*daa0*/  MUFU.TANH R60, R0 ;  /* 0x00000000003c7308 */ /* 0x0002720000002400 */
[----:B------:R-:W-:Y:S01]  /*dab0*/  FMUL.FTZ R20, R20, c[0x0][0x320] ;  /* 0x0000c80014147a20 */ /* 0x000fe20000410000 */
[----:B------:R-:W2:Y:S01]  /*dac0*/  MUFU.TANH R35, R27 ;  /* 0x0000001b00237308 */ /* 0x000ea20000002400 */
[----:B------:R-:W-:-:S02]  /*dad0*/  FMUL.FTZ R21, R21, c[0x0][0x320] ;  /* 0x0000c80015157a20 */ /* 0x000fc40000410000 */
[----:B------:R-:W-:Y:S02]  /*dae0*/  FMUL.FTZ R22, R22, c[0x0][0x320] ;  /* 0x0000c80016167a20 */ /* 0x000fe40000410000 */
[----:B------:R-:W-:Y:S02]  /*daf0*/  FMUL.FTZ R23, R23, c[0x0][0x320] ;  /* 0x0000c80017177a20 */ /* 0x000fe40000410000 */
[----:B-1----:R-:W-:Y:S01]  /*db00*/  FMUL.FTZ R0, R11, c[0x0][0x320] ;  /* 0x0000c8000b007a20 */ /* 0x002fe20000410000 */
[----:B------:R-:W1:Y:S01]  /*db10*/  MUFU.TANH R37, R25 ;  /* 0x0000001900257308 */ /* 0x000e620000002400 */
[----:B------:R-:W-:Y:S07]  /*db20*/  HMMA.16816.F32 R8, R184, R54, R120 ;  /* 0x00000036b808723c */ /* 0x000fee0000001878 */
[----:B------:R1:W1:Y:S08]  /*db30*/  MUFU.TANH R53, R0 ;  /* 0x0000000000357308 */ /* 0x0002700000002400 */
[----:B------:R2:W2:Y:S01]  /*db40*/  MUFU.TANH R36, R26 ;  /* 0x0000001a00247308 */ /* 0x0004a20000002400 */
[----:B-1----:R-:W-:-:S08]  /*db50*/  FMUL.FTZ R0, R28, c[0x0][0x320] ;  /* 0x0000c8001c007a20 */ /* 0x002fd00000410000 */
[----:B------:R-:W-:Y:S01]  /*db60*/  HMMA.16816.F32 R8, R196, R46, R8 ;  /* 0x0000002ec408723c */ /* 0x000fe20000001808 */
[----:B------:R-:W1:Y:S01]  /*db70*/  LDSM.16.M88.4 R28, [R211+0x7800] ;  /* 0x00780000d31c783b */ /* 0x000e620000000200 */
[----:B------:R1:W1:Y:S01]  /*db80*/  MUFU.TANH R34, R20 ;  /* 0x0000001400227308 */ /* 0x0002620000002400 */
[----:B------:R-:W-:-:S07]  /*db90*/  DEPBAR.LE SB0, 0x0 ;  /* 0x000080000000791a */ /* 0x000fce0000000000 */
[----:B------:R1:W1:Y:S08]  /*dba0*/  MUFU.TANH R27, R21 ;  /* 0x00000015001b7308 */ /* 0x0002700000002400 */
[----:B------:R1:W1:Y:S06]  /*dbb0*/  MUFU.TANH R24, R22 ;  /* 0x0000001600187308 */ /* 0x00026c0000002400 */
[----:B------:R-:W-:Y:S02]  /*dbc0*/  HMMA.16816.F32 R8, R200, R38, R8 ;  /* 0x00000026c808723c */ /* 0x000fe40000001808 */
[----:B------:R2:W2:Y:S08]  /*dbd0*/  MUFU.TANH R52, R0 ;  /* 0x0000000000347308 */ /* 0x0004b00000002400 */
[----:B------:R-:W2:Y:S01]  /*dbe0*/  MUFU.TANH R23, R23 ;  /* 0x0000001700177308 */ /* 0x000ea20000002400 */
[----:B-1----:R-:W-:Y:S07]  /*dbf0*/  HMMA.16816.F32 R12, R204, R28, R16 ;  /* 0x0000001ccc0c723c */ /* 0x002fee0000001810 */
[----:B------:R-:W-:-:S06]  /*dc00*/  P2R R16, PR, RZ, 0x40 ;  /* 0x00000040ff107803 */ /* 0x000fcc0000000000 */
[----:B------:R-:W-:Y:S11]  /*dc10*/  HMMA.16816.F32 R8, R204, R30, R8 ;  /* 0x0000001ecc08723c */ /* 0x000ff60000001808 */
[----:B------:R-:W-:-:S02]  /*dc20*/  FMUL.FTZ R12, R12, c[0x0][0x320] ;  /* 0x0000c8000c0c7a20 */ /* 0x000fc40000410000 */
[----:B------:R-:W-:Y:S02]  /*dc30*/  FMUL.FTZ R13, R13, c[0x0][0x320] ;  /* 0x0000c8000d0d7a20 */ /* 0x000fe40000410000 */
[----:B------:R-:W-:Y:S01]  /*dc40*/  FMUL.FTZ R14, R14, c[0x0][0x320] ;  /* 0x0000c8000e0e7a20 */ /* 0x000fe20000410000 */
[----:B------:R1:W1:Y:S01]  /*dc50*/  MUFU.TANH R20, R12 ;  /* 0x0000000c00147308 */ /* 0x0002620000002400 */
[----:B------:R-:W-:-:S07]  /*dc60*/  FMUL.FTZ R15, R15, c[0x0][0x320] ;  /* 0x0000c8000f0f7a20 */ /* 0x000fce0000410000 */
[----:B------:R-:W-:Y:S02]  /*dc70*/  FMUL.FTZ R8, R8, c[0x0][0x320] ;  /* 0x0000c80008087a20 */ /* 0x000fe40000410000 */
[----:B------:R-:W-:Y:S02]  /*dc80*/  FMUL.FTZ R9, R9, c[0x0][0x320] ;  /* 0x0000c80009097a20 */ /* 0x000fe40000410000 */
        /* <DEDUP_REMOVED lines=11> */
[----:B-1234-:R-:W-:Y:S01]  /*dd40*/  LEA.HI.SX32 R10, R157, 0xfffffffe, 0x19 ;  /* 0xfffffffe9d0a7811 */ /* 0x01efe200078fcaff */
[----:B------:R-:W-:-:S03]  /*dd50*/  IMAD.SHL.U32 R13, R152, 0x40, RZ ;  /* 0x00000040980d7824 */ /* 0x000fc600078e00ff */
[----:B------:R-:W-:Y:S01]  /*dd60*/  SHF.R.S32.HI R3, RZ, 0x1f, R10 ;  /* 0x0000001fff037819 */ /* 0x000fe2000001140a */
[----:B------:R-:W-:Y:S02]  /*dd70*/  IMAD R0, R150, R10, RZ ;  /* 0x0000000a96007224 */ /* 0x000fe400078e02ff */
[----:B------:R-:W-:-:S04]  /*dd80*/  IMAD.WIDE.U32 R10, R10, R153, R158 ;  /* 0x000000990a0a7225 */ /* 0x000fc800078e009e */
[----:B------:R-:W-:Y:S01]  /*dd90*/  IMAD R0, R3, R153, R0 ;  /* 0x0000009903007224 */ /* 0x000fe200078e0200 */
[----:B------:R-:W-:-:S03]  /*dda0*/  LEA R6, P1, R10, c[0x0][0x1c8], 0x1 ;  /* 0x000072000a067a11 */ /* 0x000fc600078208ff */
[----:B------:R-:W-:Y:S01]  /*ddb0*/  IMAD.IADD R0, R11, 0x1, R0 ;  /* 0x000000010b007824 */ /* 0x000fe200078e0200 */
[----:B------:R-:W-:Y:S02]  /*ddc0*/  SHF.L.U64.HI R11, R152, R151, c[0x0][0x1e4] ;  /* 0x00007900980b7619 */ /* 0x000fe40000010297 */
[----:B------:R-:W-:Y:S02]  /*ddd0*/  IADD3 R8, P0, R6, R13, RZ ;  /* 0x0000000d06087210 */ /* 0x000fe40007f1e0ff */
[----:B------:R-:W-:Y:S02]  /*dde0*/  LEA.HI.X R7, R10, c[0x0][0x1cc], R0, 0x1, P1 ;  /* 0x000073000a077a11 */ /* 0x000fe400008f0c00 */
[----:B------:R-:W-:-:S03]  /*ddf0*/  IADD3 R0, P2, R154, 0x80, RZ ;  /* 0x000000809a007810 */ /* 0x000fc60007f5e0ff */
[----:B------:R-:W-:Y:S01]  /*de00*/  IMAD.X R9, R7, 0x1, R11, P0 ;  /* 0x0000000107097824 */ /* 0x000fe200000e060b */
[----:B------:R-:W-:Y:S01]  /*de10*/  @!PT LDS RZ, [RZ] ;  /* 0x00000000fffff984 */ /* 0x000fe20000000800 */
[----:B------:R-:W-:Y:S01]  /*de20*/  @!PT LDS RZ, [RZ] ;  /* 0x00000000fffff984 */ /* 0x000fe20000000800 */
[----:B------:R-:W-:Y:S01]  /*de30*/  @!PT LDS RZ, [RZ] ;  /* 0x00000000fffff984 */ /* 0x000fe20000000800 */
[----:B------:R1:W-:Y:S01]  /*de40*/  LDGSTS.E.BYPASS.LTC128B.128 [R231+0x8100], [R6.64], !P4 ;  /* 0x0810000006e77fae */ /* 0x0003e2000e101d48 */
[----:B------:R-:W-:Y:S01]  /*de50*/  IADD3 R14, P1, P0, R13, 0x80, R6 ;  /* 0x000000800d0e7810 */ /* 0x000fe2000783e006 */
[----:B------:R-:W-:Y:S01]  /*de60*/  IMAD.X R3, RZ, RZ, R156, P2 ;  /* 0x000000ffff037224 */ /* 0x000fe200010e069c */
[----:B------:R-:W-:Y:S01]  /*de70*/  IADD3 R12, P2, R0, R8, RZ ;  /* 0x00000008000c7210 */ /* 0x000fe20007f5e0ff */
[----:B------:R1:W-:Y:S01]  /*de80*/  LDGSTS.E.BYPASS.LTC128B.128 [R231+0xc100], [R6.64+0x80], !P3 ;  /* 0x0c10008006e77fae */ /* 0x0003e2000d901d48 */
[----:B------:R-:W-:-:S03]  /*de90*/  IADD3.X R15, R11, RZ, R7, P1, P0 ;  /* 0x000000ff0b0f7210 */ /* 0x000fc60000fe0407 */
[----:B------:R2:W-:Y:S04]  /*dea0*/  LDGSTS.E.BYPASS.LTC128B.128 [R231+0x9100], [R8.64], !P4 ;  /* 0x0910000008e77fae */ /* 0x0005e8000e101d48 */
[----:B------:R3:W-:Y:S01]  /*deb0*/  LDGSTS.E.BYPASS.LTC128B.128 [R231+0xd100], [R14.64], !P3 ;  /* 0x0d1000000ee77fae */ /* 0x0007e2000d901d48 */
[----:B-1----:R-:W-:-:S04]  /*dec0*/  IADD3 R6, P5, R8, R13, RZ ;  /* 0x0000000d08067210 */ /* 0x002fc80007fbe0ff */
[----:B------:R-:W-:Y:S01]  /*ded0*/  IADD3 R10, P1, R6, R13, RZ ;  /* 0x0000000d060a7210 */ /* 0x000fe20007f3e0ff */
[----:B------:R-:W-:Y:S01]  /*dee0*/  IMAD.X R7, R9, 0x1, R11, P5 ;  /* 0x0000000109077824 */ /* 0x000fe200028e060b */
[----:B--2---:R-:W-:Y:S01]  /*def0*/  IADD3 R8, P0, R0, R6, RZ ;  /* 0x0000000600087210 */ /* 0x004fe20007f1e0ff */
[----:B------:R-:W-:Y:S02]  /*df00*/  IMAD.X R13, R3, 0x1, R9, P2 ;  /* 0x00000001030d7824 */ /* 0x000fe400010e0609 */
[----:B------:R-:W-:Y:S01]  /*df10*/  IMAD.X R11, R7, 0x1, R11, P1 ;  /* 0x00000001070b7824 */ /* 0x000fe200008e060b */
[----:B------:R3:W-:Y:S01]  /*df20*/  LDGSTS.E.BYPASS.LTC128B.128 [R231+0xa100], [R6.64], !P4 ;  /* 0x0a10000006e77fae */ /* 0x0007e2000e101d48 */
[----:B------:R-:W-:-:S03]  /*df30*/  IMAD.X R9, R3, 0x1, R7, P0 ;  /* 0x0000000103097824 */ /* 0x000fc600000e0607 */
[----:B------:R3:W-:Y:S04]  /*df40*/  LDGSTS.E.BYPASS.LTC128B.128 [R231+0xe100], [R12.64], !P3 ;  /* 0x0e1000000ce77fae */ /* 0x0007e8000d901d48 */
[----:B------:R3:W-:Y:S04]  /*df50*/  LDGSTS.E.BYPASS.LTC128B.128 [R231+0xb100], [R10.64], !P4 ;  /* 0x0b1000000ae77fae */ /* 0x0007e8000e101d48 */
[----:B------:R3:W-:Y:S02]  /*df60*/  LDGSTS.E.BYPASS.LTC128B.128 [R231+0xf100], [R8.64], !P3 ;  /* 0x0f10000008e77fae */ /* 0x0007e4000d901d48 */
.L_x_132:
[----:B--234-:R-:W-:Y:S01]  /*df70*/  LOP3.LUT R0, R149, 0xffffffe0, RZ, 0xc0, !PT ;  /* 0xffffffe095007812 */ /* 0x01cfe200078ec0ff */
[----:B------:R-:W-:Y:S01]  /*df80*/  IMAD.SHL.U32 R209, R4, 0x2, RZ ;  /* 0x0000000204d17824 */ /* 0x000fe200078e00ff */
[----:B------:R-:W0:Y:S03]  /*df90*/  LDGDEPBAR ;  /* 0x00000000000079af */ /* 0x000e260000000000 */
[----:B------:R-:W-:-:S02]  /*dfa0*/  IMAD.IADD R0, R213, 0x1, -R0 ;  /* 0x00000001d5007824 */ /* 0x000fc400078e0a00 */
[--C-:B------:R-:W-:Y:S02]  /*dfb0*/  IMAD R210, R5, 0x2, R209.reuse ;  /* 0x0000000205d27824 */ /* 0x100fe400078e02d1 */
[C---:B------:R-:W-:Y:S01]  /*dfc0*/  IMAD R213, R2.reuse, 0x2, R209 ;  /* 0x0000000202d57824 */ /* 0x040fe200078e02d1 */
[----:B------:R-:W-:Y:S01]  /*dfd0*/  SHF.R.S32.HI R3, RZ, 0x1f, R0 ;  /* 0x0000001fff037819 */ /* 0x000fe20000011400 */
[----:B------:R-:W-:-:S03]  /*dfe0*/  IMAD R212, R2, 0x2, R210 ;  /* 0x0000000202d47824 */ /* 0x000fc600078e02d2 */
[----:B------:R-:W-:-:S04]  /*dff0*/  LEA.HI R3, R3, R0, RZ, 0x2 ;  /* 0x0000000003037211 */ /* 0x000fc800078f10ff */
[----:B------:R-:W-:-:S05]  /*e000*/  LOP3.LUT R3, R3, 0x7ffffffc, RZ, 0xc0, !PT ;  /* 0x7ffffffc03037812 */ /* 0x000fca00078ec0ff */
[----:B------:R-:W-:-:S04]  /*e010*/  IMAD.IADD R0, R0, 0x1, -R3 ;  /* 0x0000000100007824 */ /* 0x000fc800078e0a03 */
[----:B------:R-:W-:-:S05]  /*e020*/  IMAD R0, R0, -0x2, R148 ;  /* 0xfffffffe00007824 */ /* 0x000fca00078e0294 */
[C---:B------:R-:W-:Y:S02]  /*e030*/  ISETP.GT.AND P0, PT, R0.reuse, RZ, PT ;  /* 0x000000ff0000720c */ /* 0x040fe40003f04270 */
[C---:B------:R-:W-:Y:S02]  /*e040*/  ISETP.GT.AND P1, PT, R0.reuse, 0x1, PT ;  /* 0x000000010000780c */ /* 0x040fe40003f24270 */
[----:B------:R-:W-:Y:S02]  /*e050*/  ISETP.GT.AND P2, PT, R0, 0x8, PT ;  /* 0x000000080000780c */ /* 0x000fe40003f44270 */
[----:B-1----:R-:W-:Y:S02]  /*e060*/  FSEL R8, R132, -INF , P0 ;  /* 0xff80000084087808 */ /* 0x002fe40000000000 */
        /* <DEDUP_REMOVED lines=85> */
[----:B-----5:R-:W-:-:S02]  /*e5c0*/  FSEL R166, R52, -INF , P1 ;  /* 0xff80000034a67808 */ /* 0x020fc40000800000 */
        /* <DEDUP_REMOVED lines=64> */
[----:B------:R-:W-:Y:S01]  /*e9d0*/  FMNMX.FTZ R0, R249, R0, !PT ;  /* 0x00000000f9007209 */ /* 0x000fe20007810000 */
[----:B------:R-:W-:Y:S01]  /*e9e0*/  LDSM.16.MT88.4 R24, [R212+0x100] ;  /* 0x00010000d418783b */ /* 0x000fe20000004200 */
[----:B------:R-:W-:Y:S02]  /*e9f0*/  FSEL R250, R22, -INF , P1 ;  /* 0xff80000016fa7808 */ /* 0x000fe40000800000 */
[----:B------:R-:W-:Y:S02]  /*ea00*/  FMNMX.FTZ R0, R251, R0, !PT ;  /* 0x00000000fb007209 */ /* 0x000fe40007810000 */
[----:B------:R-:W-:-:S02]  /*ea10*/  FSEL R164, R21, -INF , P0 ;  /* 0xff80000015a47808 */ /* 0x000fc40000000000 */
[----:B------:R-:W-:Y:S01]  /*ea20*/  FMNMX.FTZ R0, R250, R0, !PT ;  /* 0x00000000fa007209 */ /* 0x000fe20007810000 */
[----:B------:R-:W-:Y:S01]  /*ea30*/  LDSM.16.MT88.4 R20, [R209+0x100] ;  /* 0x00010000d114783b */ /* 0x000fe20000004200 */
[----:B------:R-:W-:Y:S02]  /*ea40*/  ISETP.NE.AND P6, PT, R16, RZ, PT ;  /* 0x000000ff1000720c */ /* 0x000fe40003fc5270 */
[----:B------:R-:W-:Y:S01]  /*ea50*/  FMNMX.FTZ R0, R164, R0, !PT ;  /* 0x00000000a4007209 */ /* 0x000fe20007810000 */
[----:B------:R-:W-:Y:S01]  /*ea60*/  LDSM.16.MT88.4 R16, [R210+0x100] ;  /* 0x00010000d210783b */ /* 0x000fe20000004200 */
        /* <DEDUP_REMOVED lines=18> */
[--C-:B------:R-:W-:Y:S02]  /*eb90*/  FFMA.FTZ R0, R10, c[0x0][0x2d0], -R6.reuse ;  /* 0x0000b4000a007a23 */ /* 0x100fe40000010806 */
[----:B------:R-:W-:Y:S01]  /*eba0*/  FFMA.FTZ R7, R11, c[0x0][0x2d0], -R6 ;  /* 0x0000b4000b077a23 */ /* 0x000fe20000010806 */
[----:B------:R-:W-:-:S03]  /*ebb0*/  FSETP.NEU.FTZ.AND P0, PT, R3, -INF , PT ;  /* 0xff8000000300780b */ /* 0x000fc60003f1d000 */
[----:B------:R1:W-:Y:S01]  /*ebc0*/  MUFU.EX2 R189, R0 ;  /* 0x0000000000bd7308 */ /* 0x0003e20000000800 */
[----:B---3--:R-:W-:-:S07]  /*ebd0*/  FFMA.FTZ R2, R30, c[0x0][0x2d0], -R6 ;  /* 0x0000b4001e027a23 */ /* 0x008fce0000010806 */
[----:B------:R2:W3:Y:S01]  /*ebe0*/  MUFU.EX2 R114, R7 ;  /* 0x0000000700727308 */ /* 0x0004e20000000800 */
[----:B-1----:R-:W-:-:S07]  /*ebf0*/  FMUL.FTZ R0, R3, c[0x0][0x2d0] ;  /* 0x0000b40003007a20 */ /* 0x002fce0000410000 */
[----:B------:R1:W-:Y:S01]  /*ec00*/  MUFU.EX2 R179, R2 ;  /* 0x0000000200b37308 */ /* 0x0003e20000000800 */
[----:B------:R-:W-:Y:S01]  /*ec10*/  FSEL R0, R0, RZ, P0 ;  /* 0x000000ff00007208 */ /* 0x000fe20000000000 */
[----:B--2---:R-:W-:Y:S01]  /*ec20*/  IMAD.MOV.U32 R7, RZ, RZ, R38 ;  /* 0x000000ffff077224 */ /* 0x004fe200078e0026 */
[----:B---3--:R-:W-:-:S03]  /*ec30*/  F2FP.PACK_AB R10, R114, R189 ;  /* 0x000000bd720a723e */ /* 0x008fc600000000ff */
[----:B------:R-:W-:Y:S01]  /*ec40*/  FFMA.FTZ R4, R12, c[0x0][0x2d0], -R0 ;  /* 0x0000b4000c047a23 */ /* 0x000fe20000010800 */
[----:B------:R-:W-:Y:S03]  /*ec50*/  LDSM.16.MT88.4 R36, [R209+0x900] ;  /* 0x00090000d124783b */ /* 0x000fe60000004200 */
[----:B------:R2:W3:Y:S01]  /*ec60*/  MUFU.EX2 R8, R4 ;  /* 0x0000000400087308 */ /* 0x0004e20000000800 */
[----:B-1----:R-:W-:Y:S02]  /*ec70*/  FFMA.FTZ R2, R31, c[0x0][0x2d0], -R6 ;  /* 0x0000b4001f027a23 */ /* 0x002fe40000010806 */
[----:B------:R-:W-:Y:S05]  /*ec80*/  LDSM.16.MT88.4 R28, [R213+0x900] ;  /* 0x00090000d51c783b */ /* 0x000fea0000004200 */
[----:B------:R1:W-:Y:S01]  /*ec90*/  MUFU.EX2 R5, R2 ;  /* 0x0000000200057308 */ /* 0x0003e20000000800 */
[----:B--2---:R-:W-:-:S07]  /*eca0*/  FFMA.FTZ R4, R13, c[0x0][0x2d0], -R0 ;  /* 0x0000b4000d047a23 */ /* 0x004fce0000010800 */
[----:B------:R2:W-:Y:S01]  /*ecb0*/  MUFU.EX2 R178, R4 ;  /* 0x0000000400b27308 */ /* 0x0005e20000000800 */
[----:B-1----:R-:W-:-:S07]  /*ecc0*/  FFMA.FTZ R2, R32, c[0x0][0x2d0], -R0 ;  /* 0x0000b40020027a23 */ /* 0x002fce0000010800 */
[----:B------:R1:W-:Y:S01]  /*ecd0*/  MUFU.EX2 R163, R2 ;  /* 0x0000000200a37308 */ /* 0x0003e20000000800 */
[----:B--2---:R-:W-:-:S07]  /*ece0*/  FFMA.FTZ R4, R14, c[0x0][0x2d0], -R0 ;  /* 0x0000b4000e047a23 */ /* 0x004fce0000010800 */
[----:B------:R2:W-:Y:S01]  /*ecf0*/  MUFU.EX2 R188, R4 ;  /* 0x0000000400bc7308 */ /* 0x0005e20000000800 */
[--C-:B-1----:R-:W-:Y:S02]  /*ed00*/  FFMA.FTZ R2, R33, c[0x0][0x2d0], -R0.reuse ;  /* 0x0000b40021027a23 */ /* 0x102fe40000010800 */
[----:B------:R-:W-:Y:S05]  /*ed10*/  LDSM.16.MT88.4 R32, [R210+0x900] ;  /* 0x00090000d220783b */ /* 0x000fea0000004200 */
[----:B------:R1:W-:Y:S01]  /*ed20*/  MUFU.EX2 R252, R2 ;  /* 0x0000000200fc7308 */ /* 0x0003e20000000800 */
[--C-:B--2---:R-:W-:Y:S02]  /*ed30*/  FFMA.FTZ R4, R15, c[0x0][0x2d0], -R0.reuse ;  /* 0x0000b4000f047a23 */ /* 0x104fe40000010800 */
[----:B------:R-:W2:Y:S05]  /*ed40*/  LDSM.16.MT88.4 R12, [R213+0x100] ;  /* 0x00010000d50c783b */ /* 0x000eaa0000004200 */
[----:B------:R3:W4:Y:S01]  /*ed50*/  MUFU.EX2 R165, R4 ;  /* 0x0000000400a57308 */ /* 0x0007220000000800 */
[----:B-1----:R-:W-:-:S07]  /*ed60*/  FFMA.FTZ R2, R69, c[0x0][0x2d0], -R0 ;  /* 0x0000b40045027a23 */ /* 0x002fce0000010800 */
[----:B------:R1:W-:Y:S01]  /*ed70*/  MUFU.EX2 R69, R2 ;  /* 0x0000000200457308 */ /* 0x0003e20000000800 */
[----:B---3--:R-:W-:Y:S01]  /*ed80*/  IMAD.MOV.U32 R4, RZ, RZ, R8 ;  /* 0x000000ffff047224 */ /* 0x008fe200078e0008 */
[----:B------:R-:W-:Y:S02]  /*ed90*/  F2FP.PACK_AB R8, R7, R162 ;  /* 0x000000a20708723e */ /* 0x000fe400000000ff */
[----:B----4-:R-:W-:Y:S02]  /*eda0*/  F2FP.PACK_AB R11, R165, R188 ;  /* 0x000000bca50b723e */ /* 0x010fe400000000ff */
[----:B------:R-:W-:Y:S01]  /*edb0*/  F2FP.PACK_AB R9, R178, R4 ;  /* 0x00000004b209723e */ /* 0x000fe200000000ff */
[----:B-1----:R-:W-:-:S06]  /*edc0*/  FFMA.FTZ R2, R70, c[0x0][0x2d0], -R0 ;  /* 0x0000b40046027a23 */ /* 0x002fcc0000010800 */
        /* <DEDUP_REMOVED lines=9> */
[----:B------:R-:W3:Y:S07]  /*ee60*/  LDSM.16.MT88.4 R16, [R213+0x4100] ;  /* 0x00410000d510783b */ /* 0x000eee0000004200 */
        /* <DEDUP_REMOVED lines=17> */
[----:B------:R-:W4:Y:S07]  /*ef80*/  LDSM.16.MT88.4 R40, [R210+0x4900] ;  /* 0x00490000d228783b */ /* 0x000f2e0000004200 */
[----:B---3--:R-:W-:Y:S01]  /*ef90*/  HMMA.16816.F32 R96, R8, R16, RZ ;  /* 0x000000100860723c */ /* 0x008fe200000018ff */
[----:B--2---:R-:W-:-:S04]  /*efa0*/  FFMA.FTZ R2, R112, c[0x0][0x2d0], -R0 ;  /* 0x0000b40070027a23 */ /* 0x004fc80000010800 */
[----:B------:R2:W-:Y:S03]  /*efb0*/  MUFU.EX2 R240, R2 ;  /* 0x0000000200f07308 */ /* 0x0005e60000000800 */
[C---:B------:R-:W-:Y:S01]  /*efc0*/  HMMA.16816.F32 R92, R8.reuse, R18, RZ ;  /* 0x00000012085c723c */ /* 0x040fe200000018ff */
[----:B------:R-:W3:Y:S07]  /*efd0*/  LDSM.16.MT88.4 R16, [R213+0x4900] ;  /* 0x00490000d510783b */ /* 0x000eee0000004200 */
        /* <DEDUP_REMOVED lines=8> */
[----:B------:R-:W-:Y:S01]  /*f060*/  F2FP.PACK_AB R11, R70, R69 ;  /* 0x00000045460b723e */ /* 0x000fe200000000ff */
[----:B--2---:R-:W-:-:S06]  /*f070*/  FFMA.FTZ R2, R124, c[0x0][0x2d0], -R0 ;  /* 0x0000b4007c027a23 */ /* 0x004fcc0000010800 */
[C---:B------:R-:W-:Y:S01]  /*f080*/  HMMA.16816.F32 R128, R8.reuse, R36, R76 ;  /* 0x000000240880723c */ /* 0x040fe2000000184c */
[----:B------:R2:W-:Y:S07]  /*f090*/  MUFU.EX2 R238, R2 ;  /* 0x0000000200ee7308 */ /* 0x0005ee0000000800 */
[C---:B------:R-:W-:Y:S01]  /*f0a0*/  HMMA.16816.F32 R120, R8.reuse, R38, R64 ;  /* 0x000000260878723c */ /* 0x040fe20000001840 */
[----:B------:R-:W1:Y:S07]  /*f0b0*/  LDSM.16.MT88.4 R36, [R209+0x1100] ;  /* 0x00110000d124783b */ /* 0x000e6e0000004200 */
        /* <DEDUP_REMOVED lines=17> */
[----:B------:R-:W4:Y:S01]  /*f1d0*/  LDSM.16.MT88.4 R20, [R209+0x5100] ;  /* 0x00510000d114783b */ /* 0x000f220000004200 */
[----:B--2---:R-:W-:-:S06]  /*f1e0*/  FFMA.FTZ R2, R137, c[0x0][0x2d0], -R6 ;  /* 0x0000b40089027a23 */ /* 0x004fcc0000010806 */
[C---:B------:R-:W-:Y:S08]  /*f1f0*/  HMMA.16816.F32 R124, R8.reuse, R40, R100 ;  /* 0x00000028087c723c */ /* 0x040ff00000001864 */
[C---:B------:R-:W-:Y:S08]  /*f200*/  HMMA.16816.F32 R132, R8.reuse, R42, R104 ;  /* 0x0000002a0884723c */ /* 0x040ff00000001868 */
[C---:B---3--:R-:W-:Y:S08]  /*f210*/  HMMA.16816.F32 R100, R8.reuse, R16, R96 ;  /* 0x000000100864723c */ /* 0x048ff00000001860 */
[C---:B------:R-:W-:Y:S01]  /*f220*/  HMMA.16816.F32 R92, R8.reuse, R18, R92 ;  /* 0x00000012085c723c */ /* 0x040fe2000000185c */
[----:B------:R-:W-:Y:S07]  /*f230*/  LDSM.16.MT88.4 R16, [R213+0x5100] ;  /* 0x00510000d510783b */ /* 0x000fee0000004200 */
[C---:B-1----:R-:W-:Y:S07]  /*f240*/  HMMA.16816.F32 R88, R8.reuse, R12, R116 ;  /* 0x0000000c0858723c */ /* 0x042fee0000001874 */
[----:B------:R-:W-:Y:S01]  /*f250*/  IMAD.MOV.U32 R118, RZ, RZ, R189 ;  /* 0x000000ffff767224 */ /* 0x000fe200078e00bd */
[----:B------:R-:W-:Y:S01]  /*f260*/  HMMA.16816.F32 R72, R8, R14, R80 ;  /* 0x0000000e0848723c */ /* 0x000fe20000001850 */
[----:B------:R1:W-:Y:S01]  /*f270*/  MUFU.EX2 R189, R2 ;  /* 0x0000000200bd7308 */ /* 0x0003e20000000800 */
[----:B------:R-:W-:Y:S01]  /*f280*/  LDSM.16.MT88.4 R12, [R212+0x5100] ;  /* 0x00510000d40c783b */ /* 0x000fe20000004200 */
[----:B------:R-:W-:-:S02]  /*f290*/  IMAD.MOV.U32 R119, RZ, RZ, R188 ;  /* 0x000000ffff777224 */ /* 0x000fc400078e00bc */
[----:B------:R-:W-:Y:S02]  /*f2a0*/  IMAD.MOV.U32 R117, RZ, RZ, R179 ;  /* 0x000000ffff757224 */ /* 0x000fe400078e00b3 */
[----:B------:R-:W-:Y:S01]  /*f2b0*/  F2FP.PACK_AB R8, R242, R244 ;  /* 0x000000f4f208723e */ /* 0x000fe200000000ff */
[----:B------:R-:W-:Y:S01]  /*f2c0*/  IMAD.MOV.U32 R116, RZ, RZ, R4 ;  /* 0x000000ffff747224 */ /* 0x000fe200078e0004 */
[----:B------:R-:W-:Y:S02]  /*f2d0*/  F2FP.PACK_AB R10, R243, R241 ;  /* 0x000000f1f30a723e */ /* 0x000fe400000000ff */
[----:B------:R-:W-:Y:S02]  /*f2e0*/  F2FP.PACK_AB R9, R239, R240 ;  /* 0x000000f0ef09723e */ /* 0x000fe400000000ff */
[----:B------:R-:W-:Y:S01]  /*f2f0*/  F2FP.PACK_AB R11, R237, R238 ;  /* 0x000000eeed0b723e */ /* 0x000fe200000000ff */
[----:B-1----:R-:W-:-:S06]  /*f300*/  FFMA.FTZ R2, R139, c[0x0][0x2d0], -R6 ;  /* 0x0000b4008b027a23 */ /* 0x002fcc0000010806 */
[C---:B------:R-:W-:Y:S01]  /*f310*/  HMMA.16816.F32 R84, R8.reuse, R36, R128 ;  /* 0x000000240854723c */ /* 0x040fe20000001880 */
[----:B------:R1:W2:Y:S06]  /*f320*/  MUFU.EX2 R191, R2 ;  /* 0x0000000200bf7308 */ /* 0x0002ac0000000800 */
[----:B------:R-:W-:Y:S01]  /*f330*/  IMAD.MOV.U32 R130, RZ, RZ, R178 ;  /* 0x000000ffff827224 */ /* 0x000fe200078e00b2 */
[----:B------:R-:W-:Y:S01]  /*f340*/  HMMA.16816.F32 R80, R8, R38, R120 ;  /* 0x000000260850723c */ /* 0x000fe20000001878 */
[----:B------:R-:W3:Y:S01]  /*f350*/  LDSM.16.MT88.4 R36, [R210+0x5100] ;  /* 0x00510000d224783b */ /* 0x000ee20000004200 */
[----:B------:R-:W-:-:S02]  /*f360*/  IMAD.MOV.U32 R129, RZ, RZ, R165 ;  /* 0x000000ffff817224 */ /* 0x000fc400078e00a5 */
[----:B------:R-:W-:Y:S02]  /*f370*/  IMAD.MOV.U32 R131, RZ, RZ, R162 ;  /* 0x000000ffff837224 */ /* 0x000fe400078e00a2 */
[----:B------:R-:W-:Y:S02]  /*f380*/  IMAD.MOV.U32 R128, RZ, RZ, R163 ;  /* 0x000000ffff807224 */ /* 0x000fe400078e00a3 */
[----:B------:R-:W-:Y:S01]  /*f390*/  HMMA.16816.F32 R52, R8, R26, R44 ;  /* 0x0000001a0834723c */ /* 0x000fe2000000182c */
[----:B-1----:R-:W-:Y:S02]  /*f3a0*/  FFMA.FTZ R2, R149, c[0x0][0x2d0], -R0 ;  /* 0x0000b40095027a23 */ /* 0x002fe40000010800 */
[----:B------:R-:W-:Y:S02]  /*f3b0*/  IMAD.MOV.U32 R123, RZ, RZ, R161 ;  /* 0x000000ffff7b7224 */ /* 0x000fe400078e00a1 */
[----:B------:R1:W-:Y:S01]  /*f3c0*/  MUFU.EX2 R188, R2 ;  /* 0x0000000200bc7308 */ /* 0x0003e20000000800 */
[----:B------:R-:W-:-:S02]  /*f3d0*/  IMAD.MOV.U32 R122, RZ, RZ, R160 ;  /* 0x000000ffff7a7224 */ /* 0x000fc400078e00a0 */
[C---:B------:R-:W-:Y:S01]  /*f3e0*/  HMMA.16816.F32 R44, R8.reuse, R28, R48 ;  /* 0x0000001c082c723c */ /* 0x040fe20000001830 */
[----:B------:R-:W-:Y:S02]  /*f3f0*/  IMAD.MOV.U32 R120, RZ, RZ, R123 ;  /* 0x000000ffff787224 */ /* 0x000fe400078e007b */
[----:B------:R-:W-:Y:S02]  /*f400*/  IMAD.MOV.U32 R121, RZ, RZ, R129 ;  /* 0x000000ffff797224 */ /* 0x000fe400078e0081 */
[----:B------:R-:W-:Y:S02]  /*f410*/  IMAD.MOV.U32 R129, RZ, RZ, R116 ;  /* 0x000000ffff817224 */ /* 0x000fe400078e0074 */
[----:B------:R-:W-:Y:S01]  /*f420*/  IMAD.MOV.U32 R123, RZ, RZ, R119 ;  /* 0x000000ffff7b7224 */ /* 0x000fe200078e0077 */
[----:B------:R-:W-:Y:S01]  /*f430*/  HMMA.16816.F32 R40, R8, R30, R56 ;  /* 0x0000001e0828723c */ /* 0x000fe20000001838 */
[----:B------:R-:W2:Y:S01]  /*f440*/  LDSM.16.MT88.4 R28, [R209+0x1900] ;  /* 0x00190000d11c783b */ /* 0x000ea20000004200 */
[----:B-1----:R-:W-:-:S06]  /*f450*/  FFMA.FTZ R2, R148, c[0x0][0x2d0], -R0 ;  /* 0x0000b40094027a23 */ /* 0x002fcc0000010800 */
[C---:B------:R-:W-:Y:S01]  /*f460*/  HMMA.16816.F32 R60, R8.reuse, R24, R60 ;  /* 0x00000018083c723c */ /* 0x040fe2000000183c */
[----:B------:R-:W1:Y:S01]  /*f470*/  LDSM.16.MT88.4 R24, [R210+0x1900] ;  /* 0x00190000d218783b */ /* 0x000e620000004200 */
[----:B------:R3:W1:Y:S06]  /*f480*/  MUFU.EX2 R179, R2 ;  /* 0x0000000200b37308 */ /* 0x00066c0000000800 */
[C---:B------:R-:W-:Y:S08]  /*f490*/  HMMA.16816.F32 R76, R8.reuse, R32, R76 ;  /* 0x00000020084c723c */ /* 0x040ff0000000184c */
[----:B------:R-:W-:Y:S01]  /*f4a0*/  HMMA.16816.F32 R64, R8, R34, R64 ;  /* 0x000000220840723c */ /* 0x000fe20000001840 */
[----:B------:R-:W-:Y:S01]  /*f4b0*/  LDSM.16.MT88.4 R32, [R212+0x1900] ;  /* 0x00190000d420783b */ /* 0x000fe20000004200 */
[----:B---3--:R-:W-:-:S04]  /*f4c0*/  FFMA.FTZ R2, R150, c[0x0][0x2d0], -R0 ;  /* 0x0000b40096027a23 */ /* 0x008fc80000010800 */
[----:B------:R3:W-:Y:S02]  /*f4d0*/  MUFU.EX2 R4, R2 ;  /* 0x0000000200047308 */ /* 0x0007e40000000800 */
[C---:B----4-:R-:W-:Y:S08]  /*f4e0*/  HMMA.16816.F32 R96, R8.reuse, R20, R108 ;  /* 0x000000140860723c */ /* 0x050ff0000000186c */
[----:B------:R-:W-:Y:S01]  /*f4f0*/  HMMA.16816.F32 R104, R8, R22, R112 ;  /* 0x000000160868723c */ /* 0x000fe20000001870 */
[----:B------:R-:W4:Y:S01]  /*f500*/  LDSM.16.MT88.4 R20, [R213+0x1900] ;  /* 0x00190000d514783b */ /* 0x000f220000004200 */
[----:B---3--:R-:W-:-:S06]  /*f510*/  FFMA.FTZ R2, R151, c[0x0][0x2d0], -R0 ;  /* 0x0000b40097027a23 */ /* 0x008fcc0000010800 */
[C---:B------:R-:W-:Y:S01]  /*f520*/  HMMA.16816.F32 R108, R8.reuse, R36, R124 ;  /* 0x00000024086c723c */ /* 0x040fe2000000187c */
[----:B------:R3:W1:Y:S06]  /*f530*/  MUFU.EX2 R178, R2 ;  /* 0x0000000200b27308 */ /* 0x00066c0000000800 */
[----:B------:R-:W-:Y:S01]  /*f540*/  IMAD.MOV.U32 R124, RZ, RZ, R117 ;  /* 0x000000ffff7c7224 */ /* 0x000fe200078e0075 */
[----:B------:R-:W-:Y:S01]  /*f550*/  HMMA.16816.F32 R112, R8, R38, R132 ;  /* 0x000000260870723c */ /* 0x000fe20000001884 */
[----:B------:R-:W-:Y:S02]  /*f560*/  IMAD.MOV.U32 R117, RZ, RZ, R71 ;  /* 0x000000ffff757224 */ /* 0x000fe400078e0047 */
[----:B------:R-:W-:-:S02]  /*f570*/  IMAD.MOV.U32 R71, RZ, RZ, R7 ;  /* 0x000000ffff477224 */ /* 0x000fc400078e0007 */
[----:B------:R-:W-:Y:S02]  /*f580*/  IMAD.MOV.U32 R7, RZ, RZ, R164 ;  /* 0x000000ffff077224 */ /* 0x000fe400078e00a4 */
[----:B------:R-:W-:Y:S01]  /*f590*/  IMAD.MOV.U32 R127, RZ, RZ, R70 ;  /* 0x000000ffff7f7224 */ /* 0x000fe200078e0046 */
[C---:B------:R-:W-:Y:S01]  /*f5a0*/  HMMA.16816.F32 R100, R8.reuse, R16, R100 ;  /* 0x000000100864723c */ /* 0x040fe20000001864 */
[----:B------:R-:W-:Y:S02]  /*f5b0*/  IMAD.MOV.U32 R126, RZ, RZ, R69 ;  /* 0x000000ffff7e7224 */ /* 0x000fe400078e0045 */
[--C-:B---3--:R-:W-:Y:S02]  /*f5c0*/  FFMA.FTZ R2, R153, c[0x0][0x2d0], -R6.reuse ;  /* 0x0000b40099027a23 */ /* 0x108fe40000010806 */
[----:B------:R-:W-:Y:S02]  /*f5d0*/  IMAD.MOV.U32 R125, RZ, RZ, R7 ;  /* 0x000000ffff7d7224 */ /* 0x000fe400078e0007 */
[----:B------:R3:W-:Y:S01]  /*f5e0*/  MUFU.EX2 R165, R2 ;  /* 0x0000000200a57308 */ /* 0x0007e20000000800 */
[C---:B------:R-:W-:Y:S01]  /*f5f0*/  HMMA.16816.F32 R92, R8.reuse, R18, R92 ;  /* 0x00000012085c723c */ /* 0x040fe2000000185c */
[----:B------:R-:W-:Y:S07]  /*f600*/  LDSM.16.MT88.4 R16, [R209+0x2100] ;  /* 0x00210000d110783b */ /* 0x000fee0000004200 */
[----:B------:R-:W-:Y:S01]  /*f610*/  HMMA.16816.F32 R88, R8, R12, R88 ;  /* 0x0000000c0858723c */ /* 0x000fe20000001858 */
[----:B---3--:R-:W-:-:S07]  /*f620*/  FFMA.FTZ R2, R154, c[0x0][0x2d0], -R6 ;  /* 0x0000b4009a027a23 */ /* 0x008fce0000010806 */
[----:B------:R-:W-:Y:S01]  /*f630*/  HMMA.16816.F32 R72, R8, R14, R72 ;  /* 0x0000000e0848723c */ /* 0x000fe20000001848 */
[----:B------:R-:W3:Y:S01]  /*f640*/  LDSM.16.MT88.4 R12, [R209+0x5900] ;  /* 0x00590000d10c783b */ /* 0x000ee20000004200 */
[----:B------:R4:W3:Y:S05]  /*f650*/  MUFU.EX2 R164, R2 ;  /* 0x0000000200a47308 */ /* 0x0008ea0000000800 */
[----:B------:R-:W-:Y:S02]  /*f660*/  F2FP.PACK_AB R8, R190, R192 ;  /* 0x000000c0be08723e */ /* 0x000fe400000000ff */
[----:B--2---:R-:W-:Y:S02]  /*f670*/  F2FP.PACK_AB R10, R191, R189 ;  /* 0x000000bdbf0a723e */ /* 0x004fe400000000ff */
[----:B-1----:R-:W-:-:S02]  /*f680*/  F2FP.PACK_AB R9, R179, R188 ;  /* 0x000000bcb309723e */ /* 0x002fc400000000ff */
[----:B------:R-:W-:Y:S01]  /*f690*/  F2FP.PACK_AB R11, R178, R4 ;  /* 0x00000004b20b723e */ /* 0x000fe200000000ff */
[----:B----4-:R-:W-:-:S06]  /*f6a0*/  FFMA.FTZ R2, R152, c[0x0][0x2d0], -R6 ;  /* 0x0000b40098027a23 */ /* 0x010fcc0000010806 */
[C---:B------:R-:W-:Y:S01]  /*f6b0*/  HMMA.16816.F32 R84, R8.reuse, R28, R84 ;  /* 0x0000001c0854723c */ /* 0x040fe20000001854 */
[----:B------:R1:W-:Y:S07]  /*f6c0*/  MUFU.EX2 R162, R2 ;  /* 0x0000000200a27308 */ /* 0x0003ee0000000800 */
[C---:B------:R-:W-:Y:S01]  /*f6d0*/  HMMA.16816.F32 R56, R8.reuse, R30, R80 ;  /* 0x0000001e0838723c */ /* 0x040fe20000001850 */
[----:B------:R-:W2:Y:S07]  /*f6e0*/  LDSM.16.MT88.4 R28, [R210+0x5900] ;  /* 0x00590000d21c783b */ /* 0x000eae0000004200 */
[----:B------:R-:W-:Y:S01]  /*f6f0*/  HMMA.16816.F32 R76, R8, R24, R76 ;  /* 0x00000018084c723c */ /* 0x000fe2000000184c */
[----:B-1----:R-:W-:-:S04]  /*f700*/  FFMA.FTZ R2, R155, c[0x0][0x2d0], -R6 ;  /* 0x0000b4009b027a23 */ /* 0x002fc80000010806 */
[----:B------:R1:W4:Y:S03]  /*f710*/  MUFU.EX2 R163, R2 ;  /* 0x0000000200a37308 */ /* 0x0003260000000800 */
[C---:B------:R-:W-:Y:S01]  /*f720*/  HMMA.16816.F32 R64, R8.reuse, R26, R64 ;  /* 0x0000001a0840723c */ /* 0x040fe20000001840 */
[----:B------:R-:W2:Y:S07]  /*f730*/  LDSM.16.MT88.4 R24, [R213+0x5900] ;  /* 0x00590000d518783b */ /* 0x000eae0000004200 */
[----:B------:R-:W-:Y:S01]  /*f740*/  HMMA.16816.F32 R60, R8, R20, R60 ;  /* 0x00000014083c723c */ /* 0x000fe2000000183c */
[----:B-1----:R-:W-:-:S07]  /*f750*/  FFMA.FTZ R2, R156, c[0x0][0x2d0], -R0 ;  /* 0x0000b4009c027a23 */ /* 0x002fce0000010800 */
[C---:B------:R-:W-:Y:S01]  /*f760*/  HMMA.16816.F32 R52, R8.reuse, R22, R52 ;  /* 0x000000160834723c */ /* 0x040fe20000001834 */
[----:B------:R-:W1:Y:S01]  /*f770*/  LDSM.16.MT88.4 R20, [R212+0x5900] ;  /* 0x00590000d414783b */ /* 0x000e620000004200 */
[----:B------:R3:W-:Y:S06]  /*f780*/  MUFU.EX2 R161, R2 ;  /* 0x0000000200a17308 */ /* 0x0007ec0000000800 */
[C---:B------:R-:W-:Y:S08]  /*f790*/  HMMA.16816.F32 R48, R8.reuse, R32, R44 ;  /* 0x000000200830723c */ /* 0x040ff0000000182c */
[----:B------:R-:W-:Y:S01]  /*f7a0*/  HMMA.16816.F32 R36, R8, R34, R40 ;  /* 0x000000220824723c */ /* 0x000fe20000001828 */
[----:B------:R-:W-:Y:S01]  /*f7b0*/  LDSM.16.MT88.4 R32, [R213+0x2100] ;  /* 0x00210000d520783b */ /* 0x000fe20000004200 */
[----:B---3--:R-:W-:-:S04]  /*f7c0*/  FFMA.FTZ R2, R158, c[0x0][0x2d0], -R0 ;  /* 0x0000b4009e027a23 */ /* 0x008fc80000010800 */
[----:B------:R3:W1:Y:S02]  /*f7d0*/  MUFU.EX2 R160, R2 ;  /* 0x0000000200a07308 */ /* 0x0006640000000800 */
[C---:B------:R-:W-:Y:S08]  /*f7e0*/  HMMA.16816.F32 R44, R8.reuse, R12, R96 ;  /* 0x0000000c082c723c */ /* 0x040ff00000001860 */
[----:B------:R-:W-:Y:S01]  /*f7f0*/  HMMA.16816.F32 R40, R8, R14, R104 ;  /* 0x0000000e0828723c */ /* 0x000fe20000001868 */
[----:B------:R-:W1:Y:S01]  /*f800*/  LDSM.16.MT88.4 R12, [R210+0x2100] ;  /* 0x00210000d20c783b */ /* 0x000e620000004200 */
[----:B---3--:R-:W-:-:S06]  /*f810*/  FFMA.FTZ R2, R159, c[0x0][0x2d0], -R0 ;  /* 0x0000b4009f027a23 */ /* 0x008fcc0000010800 */
[----:B--2---:R-:W-:Y:S01]  /*f820*/  HMMA.16816.F32 R80, R8, R28, R108 ;  /* 0x0000001c0850723c */ /* 0x004fe2000000186c */
[----:B------:R-:W-:Y:S01]  /*f830*/  IMAD.MOV.U32 R159, RZ, RZ, R122 ;  /* 0x000000ffff9f7224 */ /* 0x000fe200078e007a */
[----:B------:R2:W-:Y:S01]  /*f840*/  MUFU.EX2 R158, R2 ;  /* 0x00000002009e7308 */ /* 0x0005e20000000800 */
[----:B------:R-:W-:-:S05]  /*f850*/  IMAD.MOV.U32 R122, RZ, RZ, R117 ;  /* 0x000000ffff7a7224 */ /* 0x000fca00078e0075 */
[C---:B------:R-:W-:Y:S01]  /*f860*/  HMMA.16816.F32 R104, R8.reuse, R30, R112 ;  /* 0x0000001e0868723c */ /* 0x040fe20000001870 */
[----:B------:R-:W3:Y:S07]  /*f870*/  LDSM.16.MT88.4 R28, [R212+0x2100] ;  /* 0x00210000d41c783b */ /* 0x000eee0000004200 */
[----:B------:R-:W-:Y:S01]  /*f880*/  HMMA.16816.F32 R112, R8, R26, R92 ;  /* 0x0000001a0870723c */ /* 0x000fe2000000185c */
[----:B--2---:R-:W-:Y:S02]  /*f890*/  FFMA.FTZ R2, R157, c[0x0][0x2d0], -R0 ;  /* 0x0000b4009d027a23 */ /* 0x004fe40000010800 */
[----:B------:R-:W-:-:S02]  /*f8a0*/  IMAD.MOV.U32 R157, RZ, RZ, R128 ;  /* 0x000000ffff9d7224 */ /* 0x000fc400078e0080 */
[----:B------:R-:W-:Y:S01]  /*f8b0*/  IMAD.MOV.U32 R128, RZ, RZ, R118 ;  /* 0x000000ffff807224 */ /* 0x000fe200078e0076 */
[----:B------:R2:W2:Y:S02]  /*f8c0*/  MUFU.EX2 R156, R2 ;  /* 0x00000002009c7308 */ /* 0x0004a40000000800 */
[C---:B------:R-:W-:Y:S01]  /*f8d0*/  HMMA.16816.F32 R116, R8.reuse, R24, R100 ;  /* 0x000000180874723c */ /* 0x040fe20000001864 */
[----:B------:R-:W3:Y:S07]  /*f8e0*/  LDSM.16.MT88.4 R24, [R209+0x6100] ;  /* 0x00610000d118783b */ /* 0x000eee0000004200 */
[----:B-1----:R-:W-:Y:S01]  /*f8f0*/  HMMA.16816.F32 R108, R8, R20, R88 ;  /* 0x00000014086c723c */ /* 0x002fe20000001858 */
[----:B--2---:R-:W-:-:S07]  /*f900*/  FFMA.FTZ R2, R166, c[0x0][0x2d0], -R6 ;  /* 0x0000b400a6027a23 */ /* 0x004fce0000010806 */
[----:B------:R-:W-:Y:S01]  /*f910*/  HMMA.16816.F32 R96, R8, R22, R72 ;  /* 0x000000160860723c */ /* 0x000fe20000001848 */
[----:B------:R-:W1:Y:S01]  /*f920*/  LDSM.16.MT88.4 R20, [R210+0x6100] ;  /* 0x00610000d214783b */ /* 0x000e620000004200 */
[----:B------:R-:W-:Y:S01]  /*f930*/  IMAD.MOV.U32 R166, RZ, RZ, R120 ;  /* 0x000000ffffa67224 */ /* 0x000fe200078e0078 */
[----:B------:R2:W-:Y:S04]  /*f940*/  MUFU.EX2 R155, R2 ;  /* 0x00000002009b7308 */ /* 0x0005e80000000800 */
[----:B------:R-:W-:Y:S02]  /*f950*/  F2FP.PACK_AB R8, R164, R165 ;  /* 0x000000a5a408723e */ /* 0x000fe400000000ff */
[----:B----4-:R-:W-:Y:S02]  /*f960*/  F2FP.PACK_AB R10, R163, R162 ;  /* 0x000000a2a30a723e */ /* 0x010fe400000000ff */
[----:B------:R-:W-:-:S02]  /*f970*/  F2FP.PACK_AB R9, R160, R161 ;  /* 0x000000a1a009723e */ /* 0x000fc400000000ff */
[----:B------:R-:W-:Y:S01]  /*f980*/  F2FP.PACK_AB R11, R156, R158 ;  /* 0x0000009e9c0b723e */ /* 0x000fe200000000ff */
[----:B--2---:R-:W-:-:S06]  /*f990*/  FFMA.FTZ R2, R168, c[0x0][0x2d0], -R6 ;  /* 0x0000b400a8027a23 */ /* 0x004fcc0000010806 */
[C---:B------:R-:W-:Y:S01]  /*f9a0*/  HMMA.16816.F32 R100, R8.reuse, R16, R84 ;  /* 0x000000100864723c */ /* 0x040fe20000001854 */
[----:B------:R-:W-:Y:S01]  /*f9b0*/  IMAD.MOV.U32 R168, RZ, RZ, R121 ;  /* 0x000000ffffa87224 */ /* 0x000fe200078e0079 */
[----:B------:R2:W4:Y:S06]  /*f9c0*/  MUFU.EX2 R154, R2 ;  /* 0x00000002009a7308 */ /* 0x00052c0000000800 */
[C---:B------:R-:W-:Y:S01]  /*f9d0*/  HMMA.16816.F32 R92, R8.reuse, R18, R56 ;  /* 0x00000012085c723c */ /* 0x040fe20000001838 */
[----:B------:R-:W1:Y:S07]  /*f9e0*/  LDSM.16.MT88.4 R16, [R213+0x6100] ;  /* 0x00610000d510783b */ /* 0x000e6e0000004200 */
[----:B------:R-:W-:Y:S01]  /*f9f0*/  HMMA.16816.F32 R88, R8, R12, R76 ;  /* 0x0000000c0858723c */ /* 0x000fe2000000184c */
[----:B--2---:R-:W-:-:S02]  /*fa00*/  FFMA.FTZ R2, R167, c[0x0][0x2d0], -R6 ;  /* 0x0000b400a7027a23 */ /* 0x004fc40000010806 */
[----:B------:R-:W-:Y:S02]  /*fa10*/  IMAD.MOV.U32 R167, RZ, RZ, R122 ;  /* 0x000000ffffa77224 */ /* 0x000fe400078e007a */
[----:B------:R2:W-:Y:S03]  /*fa20*/  MUFU.EX2 R153, R2 ;  /* 0x0000000200997308 */ /* 0x0005e60000000800 */
[C---:B------:R-:W-:Y:S01]  /*fa30*/  HMMA.16816.F32 R84, R8.reuse, R14, R64 ;  /* 0x0000000e0854723c */ /* 0x040fe20000001840 */
[----:B------:R-:W1:Y:S07]  /*fa40*/  LDSM.16.MT88.4 R12, [R212+0x6100] ;  /* 0x00610000d40c783b */ /* 0x000e6e0000004200 */
[----:B------:R-:W-:Y:S01]  /*fa50*/  HMMA.16816.F32 R76, R8, R32, R60 ;  /* 0x00000020084c723c */ /* 0x000fe2000000183c */
[----:B--2---:R-:W-:-:S07]  /*fa60*/  FFMA.FTZ R2, R169, c[0x0][0x2d0], -R6 ;  /* 0x0000b400a9027a23 */ /* 0x004fce0000010806 */
[C---:B------:R-:W-:Y:S01]  /*fa70*/  HMMA.16816.F32 R72, R8.reuse, R34, R52 ;  /* 0x000000220848723c */ /* 0x040fe20000001834 */
[----:B------:R-:W2:Y:S01]  /*fa80*/  LDSM.16.MT88.4 R32, [R209+0x2900] ;  /* 0x00290000d120783b */ /* 0x000ea20000004200 */
[----:B------:R-:W-:Y:S01]  /*fa90*/  IMAD.MOV.U32 R169, RZ, RZ, R123 ;  /* 0x000000ffffa97224 */ /* 0x000fe200078e007b */
[----:B------:R4:W1:Y:S05]  /*faa0*/  MUFU.EX2 R152, R2 ;  /* 0x0000000200987308 */ /* 0x00086a0000000800 */
[C---:B---3--:R-:W-:Y:S08]  /*fab0*/  HMMA.16816.F32 R64, R8.reuse, R28, R48 ;  /* 0x0000001c0840723c */ /* 0x048ff00000001830 */
[----:B------:R-:W-:Y:S01]  /*fac0*/  HMMA.16816.F32 R44, R8, R24, R44 ;  /* 0x00000018082c723c */ /* 0x000fe2000000182c */
[----:B----4-:R-:W-:-:S02]  /*fad0*/  FFMA.FTZ R2, R170, c[0x0][0x2d0], -R0 ;  /* 0x0000b400aa027a23 */ /* 0x010fc40000010800 */
[----:B------:R-:W-:Y:S02]  /*fae0*/  IMAD.MOV.U32 R170, RZ, RZ, R128 ;  /* 0x000000ffffaa7224 */ /* 0x000fe400078e0080 */
[----:B------:R3:W-:Y:S03]  /*faf0*/  MUFU.EX2 R151, R2 ;  /* 0x0000000200977308 */ /* 0x0007e60000000800 */
[C---:B------:R-:W-:Y:S01]  /*fb00*/  HMMA.16816.F32 R48, R8.reuse, R26, R40 ;  /* 0x0000001a0830723c */ /* 0x040fe20000001828 */
[----:B------:R-:W4:Y:S07]  /*fb10*/  LDSM.16.MT88.4 R24, [R213+0x2900] ;  /* 0x00290000d518783b */ /* 0x000f2e0000004200 */
[----:B------:R-:W-:Y:S01]  /*fb20*/  HMMA.16816.F32 R56, R8, R30, R36 ;  /* 0x0000001e0838723c */ /* 0x000fe20000001824 */
[----:B------:R-:W2:Y:S01]  /*fb30*/  LDSM.16.MT88.4 R28, [R210+0x2900] ;  /* 0x00290000d21c783b */ /* 0x000ea20000004200 */
[----:B---3--:R-:W-:-:S06]  /*fb40*/  FFMA.FTZ R2, R176, c[0x0][0x2d0], -R0 ;  /* 0x0000b400b0027a23 */ /* 0x008fcc0000010800 */
[C---:B-1----:R-:W-:Y:S01]  /*fb50*/  HMMA.16816.F32 R40, R8.reuse, R20, R80 ;  /* 0x000000140828723c */ /* 0x042fe20000001850 */
[----:B------:R-:W-:Y:S01]  /*fb60*/  IMAD.MOV.U32 R176, RZ, RZ, R129 ;  /* 0x000000ffffb07224 */ /* 0x000fe200078e0081 */
[----:B------:R1:W3:Y:S06]  /*fb70*/  MUFU.EX2 R150, R2 ;  /* 0x0000000200967308 */ /* 0x0002ec0000000800 */
[C---:B------:R-:W-:Y:S08]  /*fb80*/  HMMA.16816.F32 R60, R8.reuse, R18, R112 ;  /* 0x00000012083c723c */ /* 0x040ff00000001870 */
[----:B------:R-:W-:Y:S01]  /*fb90*/  HMMA.16816.F32 R36, R8, R22, R104 ;  /* 0x000000160824723c */ /* 0x000fe20000001868 */
[----:B------:R-:W2:Y:S01]  /*fba0*/  LDSM.16.MT88.4 R20, [R212+0x2900] ;  /* 0x00290000d414783b */ /* 0x000ea20000004200 */
[----:B-1----:R-:W-:-:S02]  /*fbb0*/  FFMA.FTZ R2, R171, c[0x0][0x2d0], -R0 ;  /* 0x0000b400ab027a23 */ /* 0x002fc40000010800 */
[----:B------:R-:W-:Y:S02]  /*fbc0*/  IMAD.MOV.U32 R171, RZ, RZ, R130 ;  /* 0x000000ffffab7224 */ /* 0x000fe400078e0082 */
[----:B------:R1:W-:Y:S02]  /*fbd0*/  MUFU.EX2 R149, R2 ;  /* 0x0000000200957308 */ /* 0x0003e40000000800 */
[C---:B------:R-:W-:Y:S01]  /*fbe0*/  HMMA.16816.F32 R52, R8.reuse, R16, R116 ;  /* 0x000000100834723c */ /* 0x040fe20000001874 */
[----:B------:R-:W-:Y:S07]  /*fbf0*/  LDSM.16.MT88.4 R16, [R210+0x6900] ;  /* 0x00690000d210783b */ /* 0x000fee0000004200 */
[----:B------:R-:W-:Y:S01]  /*fc00*/  HMMA.16816.F32 R112, R8, R12, R108 ;  /* 0x0000000c0870723c */ /* 0x000fe2000000186c */
[----:B-1----:R-:W-:-:S07]  /*fc10*/  FFMA.FTZ R2, R177, c[0x0][0x2d0], -R0 ;  /* 0x0000b400b1027a23 */ /* 0x002fce0000010800 */
[----:B------:R-:W-:Y:S01]  /*fc20*/  HMMA.16816.F32 R80, R8, R14, R96 ;  /* 0x0000000e0850723c */ /* 0x000fe20000001860 */
[----:B------:R-:W1:Y:S01]  /*fc30*/  LDSM.16.MT88.4 R12, [R209+0x6900] ;  /* 0x00690000d10c783b */ /* 0x000e620000004200 */
[----:B------:R-:W-:Y:S01]  /*fc40*/  IMAD.MOV.U32 R177, RZ, RZ, R131 ;  /* 0x000000ffffb17224 */ /* 0x000fe200078e0083 */
[----:B------:R-:W2:Y:S04]  /*fc50*/  MUFU.EX2 R148, R2 ;  /* 0x0000000200947308 */ /* 0x000ea80000000800 */
[----:B------:R-:W-:Y:S02]  /*fc60*/  F2FP.PACK_AB R8, R154, R155 ;  /* 0x0000009b9a08723e */ /* 0x000fe400000000ff */
[----:B------:R-:W-:Y:S02]  /*fc70*/  F2FP.PACK_AB R10, R152, R153 ;  /* 0x00000099980a723e */ /* 0x000fe400000000ff */
[----:B---3--:R-:W-:-:S02]  /*fc80*/  F2FP.PACK_AB R9, R150, R151 ;  /* 0x000000979609723e */ /* 0x008fc400000000ff */
[----:B--2---:R-:W-:Y:S01]  /*fc90*/  F2FP.PACK_AB R11, R148, R149 ;  /* 0x00000095940b723e */ /* 0x004fe200000000ff */
[--C-:B------:R-:W-:Y:S02]  /*fca0*/  FFMA.FTZ R2, R193, c[0x0][0x2d0], -R6.reuse ;  /* 0x0000b400c1027a23 */ /* 0x100fe40000010806 */
[----:B------:R-:W-:Y:S02]  /*fcb0*/  IMAD.MOV.U32 R193, RZ, RZ, R71 ;  /* 0x000000ffffc17224 */ /* 0x000fe400078e0047 */
[----:B------:R2:W-:Y:S02]  /*fcc0*/  MUFU.EX2 R139, R2 ;  /* 0x00000002008b7308 */ /* 0x0005e40000000800 */
[C---:B------:R-:W-:Y:S08]  /*fcd0*/  HMMA.16816.F32 R116, R8.reuse, R34, R92 ;  /* 0x000000220874723c */ /* 0x040ff0000000185c */
[----:B----4-:R-:W-:Y:S01]  /*fce0*/  HMMA.16816.F32 R96, R8, R24, R76 ;  /* 0x000000180860723c */ /* 0x010fe2000000184c */
[----:B--2---:R-:W-:-:S07]  /*fcf0*/  FFMA.FTZ R2, R194, c[0x0][0x2d0], -R6 ;  /* 0x0000b400c2027a23 */ /* 0x004fce0000010806 */
[C---:B------:R-:W-:Y:S01]  /*fd00*/  HMMA.16816.F32 R92, R8.reuse, R26, R72 ;  /* 0x0000001a085c723c */ /* 0x040fe20000001848 */
[----:B------:R-:W2:Y:S01]  /*fd10*/  LDSM.16.MT88.4 R24, [R213+0x6900] ;  /* 0x00690000d518783b */ /* 0x000ea20000004200 */
[----:B------:R3:W4:Y:S06]  /*fd20*/  MUFU.EX2 R138, R2 ;  /* 0x00000002008a7308 */ /* 0x00072c0000000800 */
[C---:B------:R-:W-:Y:S01]  /*fd30*/  HMMA.16816.F32 R108, R8.reuse, R32, R100 ;  /* 0x00000020086c723c */ /* 0x040fe20000001864 */
[----:B------:R-:W4:Y:S07]  /*fd40*/  LDSM.16.MT88.4 R32, [R212+0x6900] ;  /* 0x00690000d420783b */ /* 0x000f2e0000004200 */
[----:B------:R-:W-:Y:S01]  /*fd50*/  HMMA.16816.F32 R104, R8, R28, R88 ;  /* 0x0000001c0868723c */ /* 0x000fe20000001858 */
[----:B---3--:R-:W-:-:S04]  /*fd60*/  FFMA.FTZ R2, R195, c[0x0][0x2d0], -R6 ;  /* 0x0000b400c3027a23 */ /* 0x008fc80000010806 */
[----:B------:R3:W-:Y:S03]  /*fd70*/  MUFU.EX2 R137, R2 ;  /* 0x0000000200897308 */ /* 0x0007e60000000800 */
[C---:B------:R-:W-:Y:S08]  /*fd80*/  HMMA.16816.F32 R88, R8.reuse, R20, R64 ;  /* 0x000000140858723c */ /* 0x040ff00000001840 */
[----:B-1----:R-:W-:Y:S01]  /*fd90*/  HMMA.16816.F32 R64, R8, R14, R48 ;  /* 0x0000000e0840723c */ /* 0x002fe20000001830 */
[----:B---3--:R-:W-:-:S07]  /*fda0*/  FFMA.FTZ R2, R232, c[0x0][0x2d0], -R6 ;  /* 0x0000b400e8027a23 */ /* 0x008fce0000010806 */
[C---:B------:R-:W-:Y:S01]  /*fdb0*/  HMMA.16816.F32 R76, R8.reuse, R12, R44 ;  /* 0x0000000c084c723c */ /* 0x040fe2000000182c */
[----:B------:R-:W-:Y:S01]  /*fdc0*/  LDSM.16.MT88.4 R12, [R212+0x3100] ;  /* 0x00310000d40c783b */ /* 0x000fe20000004200 */
[----:B------:R1:W3:Y:S06]  /*fdd0*/  MUFU.EX2 R136, R2 ;  /* 0x0000000200887308 */ /* 0x0002ec0000000800 */
[C---:B--2---:R-:W-:Y:S08]  /*fde0*/  HMMA.16816.F32 R48, R8.reuse, R24, R52 ;  /* 0x000000180830723c */ /* 0x044ff00000001834 */
[----:B------:R-:W-:Y:S01]  /*fdf0*/  HMMA.16816.F32 R52, R8, R26, R60 ;  /* 0x0000001a0834723c */ /* 0x000fe2000000183c */
[----:B------:R-:W2:Y:S01]  /*fe00*/  LDSM.16.MT88.4 R24, [R209+0x7100] ;  /* 0x00710000d118783b */ /* 0x000ea20000004200 */
[----:B-1----:R-:W-:-:S04]  /*fe10*/  FFMA.FTZ R2, R234, c[0x0][0x2d0], -R0 ;  /* 0x0000b400ea027a23 */ /* 0x002fc80000010800 */
[----:B------:R1:W-:Y:S02]  /*fe20*/  MUFU.EX2 R71, R2 ;  /* 0x0000000200477308 */ /* 0x0003e40000000800 */
[C---:B------:R-:W-:Y:S01]  /*fe30*/  HMMA.16816.F32 R100, R8.reuse, R30, R84 ;  /* 0x0000001e0864723c */ /* 0x040fe20000001854 */
[----:B------:R-:W-:Y:S07]  /*fe40*/  LDSM.16.MT88.4 R28, [R209+0x3100] ;  /* 0x00310000d11c783b */ /* 0x000fee0000004200 */
[----:B------:R-:W-:Y:S01]  /*fe50*/  HMMA.16816.F32 R84, R8, R22, R56 ;  /* 0x000000160854723c */ /* 0x000fe20000001838 */
[----:B------:R-:W2:Y:S01]  /*fe60*/  LDSM.16.MT88.4 R20, [R210+0x3100] ;  /* 0x00310000d214783b */ /* 0x000ea20000004200 */
[----:B-1----:R-:W-:-:S06]  /*fe70*/  FFMA.FTZ R2, R233, c[0x0][0x2d0], -R0 ;  /* 0x0000b400e9027a23 */ /* 0x002fcc0000010800 */
[C---:B------:R-:W-:Y:S01]  /*fe80*/  HMMA.16816.F32 R56, R8.reuse, R16, R40 ;  /* 0x000000100838723c */ /* 0x040fe20000001828 */
[----:B------:R1:W1:Y:S07]  /*fe90*/  MUFU.EX2 R70, R2 ;  /* 0x0000000200467308 */ /* 0x00026e0000000800 */
[C---:B------:R-:W-:Y:S01]  /*fea0*/  HMMA.16816.F32 R40, R8.reuse, R18, R36 ;  /* 0x000000120828723c */ /* 0x040fe20000001824 */
[----:B------:R-:W2:Y:S07]  /*feb0*/  LDSM.16.MT88.4 R16, [R213+0x3100] ;  /* 0x00310000d510783b */ /* 0x000eae0000004200 */
[----:B----4-:R-:W-:Y:S01]  /*fec0*/  HMMA.16816.F32 R44, R8, R32, R112 ;  /* 0x00000020082c723c */ /* 0x010fe20000001870 */
[----:B-1----:R-:W-:-:S04]  /*fed0*/  FFMA.FTZ R2, R235, c[0x0][0x2d0], -R0 ;  /* 0x0000b400eb027a23 */ /* 0x002fc80000010800 */
[----:B------:R1:W-:Y:S03]  /*fee0*/  MUFU.EX2 R69, R2 ;  /* 0x0000000200457308 */ /* 0x0003e60000000800 */
[----:B------:R-:W-:Y:S01]  /*fef0*/  HMMA.16816.F32 R36, R8, R34, R80 ;  /* 0x000000220824723c */ /* 0x000fe20000001850 */
[----:B------:R-:W4:Y:S06]  /*ff00*/  LDSM.16.MT88.4 R32, [R210+0x7100] ;  /* 0x00710000d220783b */ /* 0x000f2c0000004200 */
[----:B------:R-:W-:-:S02]  /*ff10*/  F2FP.PACK_AB R8, R138, R139 ;  /* 0x0000008b8a08723e */ /* 0x000fc400000000ff */
[----:B---3--:R-:W-:Y:S02]  /*ff20*/  F2FP.PACK_AB R10, R136, R137 ;  /* 0x00000089880a723e */ /* 0x008fe400000000ff */
[----:B------:R-:W-:Y:S01]  /*ff30*/  F2FP.PACK_AB R9, R70, R71 ;  /* 0x000000474609723e */ /* 0x000fe200000000ff */
[----:B-1----:R-:W-:-:S04]  /*ff40*/  FFMA.FTZ R2, R236, c[0x0][0x2d0], -R0 ;  /* 0x0000b400ec027a23 */ /* 0x002fc80000010800 */
[----:B------:R1:W3:Y:S02]  /*ff50*/  MUFU.EX2 R62, R2 ;  /* 0x00000002003e7308 */ /* 0x0002e40000000800 */
[----:B-1----:R-:W-:Y:S01]  /*ff60*/  FFMA.FTZ R2, R246, c[0x0][0x2d0], -R6 ;  /* 0x0000b400f6027a23 */ /* 0x002fe20000010806 */
[----:B---3--:R-:W-:-:S05]  /*ff70*/  F2FP.PACK_AB R11, R62, R69 ;  /* 0x000000453e0b723e */ /* 0x008fca00000000ff */
[----:B------:R1:W-:Y:S02]  /*ff80*/  MUFU.EX2 R61, R2 ;  /* 0x00000002003d7308 */ /* 0x0003e40000000800 */
[C---:B--2---:R-:W-:Y:S08]  /*ff90*/  HMMA.16816.F32 R64, R8.reuse, R26, R64 ;  /* 0x0000001a0840723c */ /* 0x044ff00000001840 */
        /* <DEDUP_REMOVED lines=17> */
[----:B------:R2:W1:Y:S02]  /*100b0*/  MUFU.EX2 R25, R2 ;  /* 0x0000000200197308 */ /* 0x0004640000000800 */
[C---:B------:R-:W-:Y:S01]  /*100c0*/  HMMA.16816.F32 R20, R8.reuse, R22, R100 ;  /* 0x000000160814723c */ /* 0x040fe20000001864 */
[----:B------:R-:W3:Y:S07]  /*100d0*/  LDSM.16.MT88.4 R100, [R212+0x3900] ;  /* 0x00390000d464783b */ /* 0x000eee0000004200 */
[----:B------:R-:W-:Y:S01]  /*100e0*/  HMMA.16816.F32 R72, R8, R28, R108 ;  /* 0x0000001c0848723c */ /* 0x000fe2000000186c */
[----:B------:R-:W3:Y:S01]  /*100f0*/  LDSM.16.MT88.4 R108, [R209+0x7900] ;  /* 0x00790000d16c783b */ /* 0x000ee20000004200 */
[----:B--2---:R-:W-:-:S06]  /*10100*/  FFMA.FTZ R2, R249, c[0x0][0x2d0], -R0 ;  /* 0x0000b400f9027a23 */ /* 0x004fcc0000010800 */
[C---:B------:R-:W-:Y:S01]  /*10110*/  HMMA.16816.F32 R28, R8.reuse, R30, R116 ;  /* 0x0000001e081c723c */ /* 0x040fe20000001874 */
[----:B------:R-:W2:Y:S01]  /*10120*/  LDSM.16.MT88.4 R116, [R210+0x7900] ;  /* 0x00790000d274783b */ /* 0x000ea20000004200 */
[----:B-1----:R-:W-:Y:S01]  /*10130*/  F2FP.PACK_AB R134, R25, R26 ;  /* 0x0000001a1986723e */ /* 0x002fe200000000ff */
[----:B------:R1:W-:Y:S05]  /*10140*/  MUFU.EX2 R24, R2 ;  /* 0x0000000200187308 */ /* 0x0003ea0000000800 */
[C---:B----4-:R-:W-:Y:S08]  /*10150*/  HMMA.16816.F32 R56, R8.reuse, R32, R56 ;  /* 0x000000200838723c */ /* 0x050ff00000001838 */
[----:B------:R-:W-:Y:S01]  /*10160*/  HMMA.16816.F32 R40, R8, R34, R40 ;  /* 0x000000220828723c */ /* 0x000fe20000001828 */
[----:B-1----:R-:W-:-:S04]  /*10170*/  FFMA.FTZ R2, R251, c[0x0][0x2d0], -R0 ;  /* 0x0000b400fb027a23 */ /* 0x002fc80000010800 */
[----:B------:R1:W4:Y:S03]  /*10180*/  MUFU.EX2 R7, R2 ;  /* 0x0000000200077308 */ /* 0x0003260000000800 */
[C---:B------:R-:W-:Y:S08]  /*10190*/  HMMA.16816.F32 R48, R8.reuse, R16, R48 ;  /* 0x000000100830723c */ /* 0x040ff00000001830 */
[----:B------:R-:W-:Y:S01]  /*101a0*/  HMMA.16816.F32 R52, R8, R18, R52 ;  /* 0x000000120834723c */ /* 0x000fe20000001834 */
[----:B-1----:R-:W-:-:S07]  /*101b0*/  FFMA.FTZ R2, R250, c[0x0][0x2d0], -R0 ;  /* 0x0000b400fa027a23 */ /* 0x002fce0000010800 */
[----:B---3--:R-:W-:Y:S01]  /*101c0*/  HMMA.16816.F32 R44, R8, R12, R44 ;  /* 0x0000000c082c723c */ /* 0x008fe2000000182c */
[----:B------:R-:W-:Y:S01]  /*101d0*/  FFMA.FTZ R0, R125, c[0x0][0x2d0], -R0 ;  /* 0x0000b4007d007a23 */ /* 0x000fe20000010800 */
[----:B----4-:R-:W-:Y:S01]  /*101e0*/  F2FP.PACK_AB R133, R7, R24 ;  /* 0x000000180785723e */ /* 0x010fe200000000ff */
[----:B------:R-:W-:Y:S01]  /*101f0*/  IMAD.MOV.U32 R125, RZ, RZ, R126 ;  /* 0x000000ffff7d7224 */ /* 0x000fe200078e007e */
[----:B------:R1:W-:Y:S01]  /*10200*/  MUFU.EX2 R6, R2 ;  /* 0x0000000200067308 */ /* 0x0003e20000000800 */
[----:B------:R-:W-:-:S03]  /*10210*/  IMAD.MOV.U32 R126, RZ, RZ, R5 ;  /* 0x000000ffff7e7224 */ /* 0x000fc600078e0005 */
[----:B------:R-:W-:Y:S01]  /*10220*/  HMMA.16816.F32 R36, R8, R14, R36 ;  /* 0x0000000e0824723c */ /* 0x000fe20000001824 */
[----:B------:R-:W-:Y:S03]  /*10230*/  LDSM.16.MT88.4 R8, [R212+0x7900] ;  /* 0x00790000d408783b */ /* 0x000fe60000004200 */
        /* <DEDUP_REMOVED lines=35> */
[----:B------:R-:W-:Y:S03]  /*10470*/  HMMA.16816.F32 R80, R132, R84, R80 ;  /* 0x000000548450723c */ /* 0x000fe60000001850 */
[----:B------:R-:W-:-:S04]  /*10480*/  FADD.FTZ R0, R189, R0 ;  /* 0x00000000bd007221 */ /* 0x000fc80000010000 */
[----:B------:R-:W-:Y:S01]  /*10490*/  FADD.FTZ R2, R191, R0 ;  /* 0x00000000bf027221 */ /* 0x000fe20000010000 */
[C---:B------:R-:W-:Y:S01]  /*104a0*/  HMMA.16816.F32 R104, R132.reuse, R108, R128 ;  /* 0x0000006c8468723c */ /* 0x040fe20000001880 */
[----:B------:R-:W-:Y:S02]  /*104b0*/  FADD.FTZ R0, R178, R4 ;  /* 0x00000004b2007221 */ /* 0x000fe40000010000 */
[----:B------:R-:W-:Y:S02]  /*104c0*/  FADD.FTZ R2, R165, R2 ;  /* 0x00000002a5027221 */ /* 0x000fe40000010000 */
[----:B------:R-:W-:Y:S02]  /*104d0*/  FADD.FTZ R0, R161, R0 ;  /* 0x00000000a1007221 */ /* 0x000fe40000010000 */
[----:B------:R-:W-:Y:S01]  /*104e0*/  FADD.FTZ R2, R164, R2 ;  /* 0x00000002a4027221 */ /* 0x000fe20000010000 */
[----:B--2---:R-:W-:Y:S01]  /*104f0*/  HMMA.16816.F32 R112, R132, R116, R56 ;  /* 0x000000748470723c */ /* 0x004fe20000001838 */
[----:B------:R-:W-:-:S02]  /*10500*/  FADD.FTZ R0, R160, R0 ;  /* 0x00000000a0007221 */ /* 0x000fc40000010000 */
[----:B------:R-:W-:Y:S02]  /*10510*/  FADD.FTZ R2, R162, R2 ;  /* 0x00000002a2027221 */ /* 0x000fe40000010000 */
[----:B------:R-:W-:Y:S02]  /*10520*/  FADD.FTZ R0, R158, R0 ;  /* 0x000000009e007221 */ /* 0x000fe40000010000 */
[----:B------:R-:W-:Y:S01]  /*10530*/  FADD.FTZ R2, R163, R2 ;  /* 0x00000002a3027221 */ /* 0x000fe20000010000 */
[----:B-1----:R-:W-:Y:S01]  /*10540*/  HMMA.16816.F32 R120, R132, R124, R48 ;  /* 0x0000007c8478723c */ /* 0x002fe20000001830 */
        /* <DEDUP_REMOVED lines=30> */
[----:B------:R-:W-:-:S05]  /*10730*/  FADD.FTZ R0, R5, R2 ;  /* 0x0000000205007221 */ /* 0x000fca0000010000 */
[----:B------:R1:W-:Y:S02]  /*10740*/  STL [R1+0x8], R0 ;  /* 0x0000080001007387 */ /* 0x0003e40000100800 */
[----:B------:R-:W-:Y:S02]  /*10750*/  HMMA.16816.F32 R132, R132, R10, R36 ;  /* 0x0000000a8484723c */ /* 0x000fe40000001824 */
[----:B------:R1:W-:Y:S01]  /*10760*/  STL [R1+0x4], R4 ;  /* 0x0000040401007387 */ /* 0x0003e20000100800 */
[----:B------:R-:W-:Y:S05]  /*10770*/  @!P6 BRA `(.L_x_133) ;  /* 0x000041700000e947 */ /* 0x000fea0003800000 */
[----:B------:R-:W2:Y:S04]  /*10780*/  LDL.64 R170, [R1+0x30] ;  /* 0x0000300001aa7983 */ /* 0x000ea80000100a00 */
[----:B------:R-:W3:Y:S04]  /*10790*/  LDL.64 R168, [R1+0x38] ;  /* 0x0000380001a87983 */ /* 0x000ee80000100a00 */
[----:B------:R-:W4:Y:S04]  /*107a0*/  LDL R157, [R1+0x44] ;  /* 0x00004400019d7983 */ /* 0x000f280000100800 */
[----:B------:R-:W5:Y:S04]  /*107b0*/  LDL R159, [R1+0x4c] ;  /* 0x00004c00019f7983 */ /* 0x000f680000100800 */
[----:B------:R-:W4:Y:S04]  /*107c0*/  LDL.64 R166, [R1+0x28] ;  /* 0x0000280001a67983 */ /* 0x000f280000100a00 */
[----:B------:R-:W5:Y:S01]  /*107d0*/  LDL.LU R176, [R1] ;  /* 0x0000000001b07983 */ /* 0x000f620000300800 */
[----:B-1----:R-:W-:Y:S01]  /*107e0*/  MOV R0, c[0x0][0x208] ;  /* 0x0000820000007a02 */ /* 0x002fe20000000f00 */
[----:B------:R-:W-:-:S04]  /*107f0*/  IMAD.MOV.U32 R70, RZ, RZ, R3 ;  /* 0x000000ffff467224 */ /* 0x000fc800078e0003 */
[----:B------:R-:W-:-:S05]  /*10800*/  IMAD.SHL.U32 R2, R0, 0x40, RZ ;  /* 0x0000004000027824 */ /* 0x000fca00078e00ff */
[----:B------:R-:W-:Y:S01]  /*10810*/  IADD3 R0, P2, R2, 0x80, RZ ;  /* 0x0000008002007810 */ /* 0x000fe20007f5e0ff */
[----:B------:R-:W-:Y:S01]  /*10820*/  IMAD.MOV.U32 R69, RZ, RZ, R68 ;  /* 0x000000ffff457224 */ /* 0x000fe200078e0044 */
[----:B------:R-:W-:Y:S01]  /*10830*/  ULDC.64 UR4, c[0x0][0x118] ;  /* 0x0000460000047ab9 */ /* 0x000fe20000000a00 */
[----:B--2---:R-:W-:Y:S02]  /*10840*/  IADD3 R3, P1, R170, 0x40, RZ ;  /* 0x00000040aa037810 */ /* 0x004fe40007f3e0ff */
[----:B---3--:R-:W-:-:S03]  /*10850*/  IADD3 R4, P0, R168, 0x40, RZ ;  /* 0x00000040a8047810 */ /* 0x008fc60007f1e0ff */
[----:B------:R1:W-:Y:S04]  /*10860*/  STL [R1+0x20], R3 ;  /* 0x0000200301007387 */ /* 0x0003e80000100800 */
[----:B------:R-:W-:Y:S04]  /*10870*/  STL [R1+0x18], R4 ;  /* 0x0000180401007387 */ /* 0x000fe80000100800 */
[----:B------:R5:W-:Y:S01]  /*10880*/  STL [R1+0x10], R0 ;  /* 0x0000100001007387 */ /* 0x000be20000100800 */
[----:B----4-:R-:W-:Y:S01]  /*10890*/  IMAD.X R2, RZ, RZ, R167, P0 ;  /* 0x000000ffff027224 */ /* 0x010fe200000e06a7 */
[----:B-1----:R-:W-:-:S02]  /*108a0*/  IADD3.X R3, RZ, R157, RZ, P1, !PT ;  /* 0x0000009dff037210 */ /* 0x002fc40000ffe4ff */
[----:B-----5:R-:W-:-:S03]  /*108b0*/  IADD3.X R0, RZ, R159, RZ, P2, !PT ;  /* 0x0000009fff007210 */ /* 0x020fc600017fe4ff */
[----:B------:R1:W-:Y:S04]  /*108c0*/  STL [R1+0x1c], R3 ;  /* 0x00001c0301007387 */ /* 0x0003e80000100800 */
[----:B------:R1:W-:Y:S04]  /*108d0*/  STL [R1+0xc], R0 ;  /* 0x00000c0001007387 */ /* 0x0003e80000100800 */
[----:B------:R1:W-:Y:S01]  /*108e0*/  STL [R1+0x14], R2 ;  /* 0x0000140201007387 */ /* 0x0003e20000100800 */
[----:B------:R-:W-:-:S03]  /*108f0*/  LEA.HI.SX32 R232, R176, 0xfffffffe, 0x19 ;  /* 0xfffffffeb0e87811 */ /* 0x000fc600078fcaff */
.L_x_134:
[----:B------:R-:W2:Y:S01]  /*10900*/  LDL.64 R160, [R1+0x30] ;  /* 0x0000300001a07983 */ /* 0x000ea20000100a00 */
[----:B------:R-:W-:Y:S04]  /*10910*/  DEPBAR.LE SB0, 0x0 ;  /* 0x000080000000791a */ /* 0x000fe80000000000 */
[----:B-1----:R-:W-:Y:S01]  /*10920*/  SHF.R.S32.HI R0, RZ, 0x1f, R232 ;  /* 0x0000001fff007819 */ /* 0x002fe200000114e8 */
[----:B------:R-:W3:Y:S01]  /*10930*/  LDL R159, [R1+0x20] ;  /* 0x00002000019f7983 */ /* 0x000ee20000100800 */
[----:B------:R-:W-:Y:S01]  /*10940*/  IMAD.WIDE.U32 R156, R232, c[0x0][0x208], RZ ;  /* 0x00008200e89c7a25 */ /* 0x000fe200078e00ff */
[----:B------:R-:W-:Y:S02]  /*10950*/  MOV R191, c[0x0][0x208] ;  /* 0x0000820000bf7a02 */ /* 0x000fe40000000f00 */
[----:B------:R-:W4:Y:S01]  /*10960*/  LDL R68, [R1+0x44] ;  /* 0x0000440001447983 */ /* 0x000f220000100800 */
[----:B------:R-:W-:Y:S01]  /*10970*/  IMAD R0, R0, c[0x0][0x208], RZ ;  /* 0x0000820000007a24 */ /* 0x000fe200078e02ff */
[----:B------:R-:W-:Y:S02]  /*10980*/  SHF.L.U32 R3, R156, 0x7, RZ ;  /* 0x000000079c037819 */ /* 0x000fe400000006ff */
[----:B------:R-:W5:Y:S01]  /*10990*/  LDL R158, [R1+0x1c] ;  /* 0x00001c00019e7983 */ /* 0x000f620000100800 */
[----:B------:R-:W-:Y:S01]  /*109a0*/  IMAD R0, R232, c[0x0][0x20c], R0 ;  /* 0x00008300e8007a24 */ /* 0x000fe200078e0200 */
[----:B------:R-:W-:Y:S02]  /*109b0*/  SHF.L.U32 R191, R191, 0x6, RZ ;  /* 0x00000006bfbf7819 */ /* 0x000fe400000006ff */
[----:B------:R-:W5:Y:S01]  /*109c0*/  LDL R190, [R1+0x10] ;  /* 0x0000100001be7983 */ /* 0x000f620000100800 */
[----:B------:R-:W-:Y:S02]  /*109d0*/  MOV R189, 0x6 ;  /* 0x0000000600bd7802 */ /* 0x000fe40000000f00 */
[----:B------:R-:W-:Y:S01]  /*109e0*/  IADD3 R0, R157, R0, RZ ;  /* 0x000000009d007210 */ /* 0x000fe20007ffe0ff */
[----:B------:R-:W5:Y:S01]  /*109f0*/  LDL R71, [R1+0xc] ;  /* 0x00000c0001477983 */ /* 0x000f620000100800 */
[----:B------:R-:W-:Y:S02]  /*10a00*/  MOV R188, c[0x0][0x208] ;  /* 0x0000820000bc7a02 */ /* 0x000fe40000000f00 */
[----:B------:R-:W-:Y:S01]  /*10a10*/  SHF.L.U64.HI R0, R156, 0x7, R0 ;  /* 0x000000079c007819 */ /* 0x000fe20000010200 */
[----:B------:R-:W-:Y:S01]  /*10a20*/  BAR.SYNC.DEFER_BLOCKING 0x0 ;  /* 0x0000000000007b1d */ /* 0x000fe20000010000 */
[----:B------:R-:W-:Y:S07]  /*10a30*/  SHF.L.U64.HI R188, R188, R189, c[0x0][0x20c] ;  /* 0x00008300bcbc7619 */ /* 0x000fee00000102bd */
        /* <DEDUP_REMOVED lines=19> */
[C---:B------:R-:W-:Y:S06]  /*10b70*/  HMMA.16816.F32 R32, R140.reuse, R34, RZ ;  /* 0x000000228c20723c */ /* 0x040fec00000018ff */
[----:B------:R-:W-:Y:S02]  /*10b80*/  LDSM.16.M88.4 R168, [R224] ;  /* 0x00000000e0a8783b */ /* 0x000fe40000000200 */
        /* <DEDUP_REMOVED lines=12> */
[C---:B------:R-:W-:Y:S08]  /*10c50*/  HMMA.16816.F32 R16, R144.reuse, R150, R16 ;  /* 0x000000969010723c */ /* 0x040ff00000001810 */
[C---:B------:R-:W-:Y:S08]  /*10c60*/  HMMA.16816.F32 R20, R144.reuse, R152, R20 ;  /* 0x000000989014723c */ /* 0x040ff00000001814 */
[C---:B------:R-:W-:Y:S08]  /*10c70*/  HMMA.16816.F32 R24, R144.reuse, R154, R24 ;  /* 0x0000009a9018723c */ /* 0x040ff00000001818 */
[C---:B-1----:R-:W-:Y:S08]  /*10c80*/  HMMA.16816.F32 R28, R144.reuse, R136, R28 ;  /* 0x00000088901c723c */ /* 0x042ff0000000181c */
[C---:B------:R-:W-:Y:S04]  /*10c90*/  HMMA.16816.F32 R32, R144.reuse, R138, R32 ;  /* 0x0000008a9020723c */ /* 0x040fe80000001820 */
[C---:B--2---:R-:W-:Y:S02]  /*10ca0*/  IADD3 R2, P5, R3.reuse, R160, RZ ;  /* 0x000000a003027210 */ /* 0x044fe40007fbe0ff */
[----:B------:R-:W-:Y:S02]  /*10cb0*/  LDSM.16.M88.4 R160, [R226] ;  /* 0x00000000e2a0783b */ /* 0x000fe40000000200 */
[----:B------:R-:W-:Y:S04]  /*10cc0*/  LEA R176, P2, R2, c[0x0][0x1f8], 0x1 ;  /* 0x00007e0002b07a11 */ /* 0x000fe800078408ff */
[----:B---3--:R-:W-:Y:S02]  /*10cd0*/  IADD3 R3, P1, R3, R159, RZ ;  /* 0x0000009f03037210 */ /* 0x008fe40007f3e0ff */
[C---:B----4-:R-:W-:Y:S02]  /*10ce0*/  IADD3.X R68, R0.reuse, R68, RZ, P5, !PT ;  /* 0x0000004400447210 */ /* 0x050fe40002ffe4ff */
[C---:B------:R-:W-:Y:S02]  /*10cf0*/  LEA R178, P0, R3.reuse, c[0x0][0x1f8], 0x1 ;  /* 0x00007e0003b27a11 */ /* 0x040fe400078008ff */
[----:B-----5:R-:W-:Y:S02]  /*10d00*/  IADD3.X R0, R0, R158, RZ, P1, !PT ;  /* 0x0000009e00007210 */ /* 0x020fe40000ffe4ff */
[----:B------:R-:W1:Y:S01]  /*10d10*/  LDSM.16.M88.4 R156, [R227] ;  /* 0x00000000e39c783b */ /* 0x000e620000000200 */
[----:B------:R-:W-:Y:S02]  /*10d20*/  LEA.HI.X R177, R2, c[0x0][0x1fc], R68, 0x1, P2 ;  /* 0x00007f0002b17a11 */ /* 0x000fe400010f0c44 */
[----:B------:R-:W-:Y:S02]  /*10d30*/  LEA.HI.X R179, R3, c[0x0][0x1fc], R0, 0x1, P0 ;  /* 0x00007f0003b37a11 */ /* 0x000fe400000f0c00 */
[-C--:B------:R-:W-:Y:S03]  /*10d40*/  IADD3 R2, P0, R176, R191.reuse, RZ ;  /* 0x000000bfb0027210 */ /* 0x080fe60007f1e0ff */
[----:B------:R-:W-:Y:S01]  /*10d50*/  @!PT LDS RZ, [RZ] ;  /* 0x00000000fffff984 */ /* 0x000fe20000000800 */
[----:B------:R-:W-:Y:S01]  /*10d60*/  @!PT LDS RZ, [RZ] ;  /* 0x00000000fffff984 */ /* 0x000fe20000000800 */
[----:B------:R-:W-:Y:S01]  /*10d70*/  @!PT LDS RZ, [RZ] ;  /* 0x00000000fffff984 */ /* 0x000fe20000000800 */
[----:B------:R2:W-:Y:S01]  /*10d80*/  LDGSTS.E.BYPASS.LTC128B.128 [R231+0x100], [R176.64], !P4 ;  /* 0x00100000b0e77fae */ /* 0x0005e2000e101d44 */
[-C--:B------:R-:W-:Y:S02]  /*10d90*/  IADD3.X R3, R177, R188.reuse, RZ, P0, !PT ;  /* 0x000000bcb1037210 */ /* 0x080fe400007fe4ff */
[-C--:B------:R-:W-:Y:S04]  /*10da0*/  IADD3 R148, P0, R2, R191.reuse, RZ ;  /* 0x000000bf02947210 */ /* 0x080fe80007f1e0ff */
[-C--:B------:R-:W-:Y:S01]  /*10db0*/  IADD3.X R149, R3, R188.reuse, RZ, P0, !PT ;  /* 0x000000bc03957210 */ /* 0x080fe200007fe4ff */
[----:B------:R3:W-:Y:S01]  /*10dc0*/  LDGSTS.E.BYPASS.LTC128B.128 [R231+0x4100], [R178.64], !P3 ;  /* 0x04100000b2e77fae */ /* 0x0007e2000d901d44 */
[----:B------:R-:W-:Y:S04]  /*10dd0*/  IADD3 R150, P1, R148, R191, RZ ;  /* 0x000000bf94967210 */ /* 0x000fe80007f3e0ff */
[----:B------:R-:W-:Y:S03]  /*10de0*/  IADD3.X R151, R149, R188, RZ, P1, !PT ;  /* 0x000000bc95977210 */ /* 0x000fe60000ffe4ff */
[----:B------:R4:W-:Y:S08]  /*10df0*/  LDGSTS.E.BYPASS.LTC128B.128 [R231+0x1100], [R2.64], !P4 ;  /* 0x0110000002e77fae */ /* 0x0009f0000e101d44 */
[----:B------:R4:W-:Y:S01]  /*10e00*/  LDGSTS.E.BYPASS.LTC128B.128 [R231+0x5100], [R2.64+0x80], !P3 ;  /* 0x0510008002e77fae */ /* 0x0009e2000d901d44 */
[-C--:B--2---:R-:W-:Y:S04]  /*10e10*/  IADD3 R176, P2, R2, R190.reuse, RZ ;  /* 0x000000be02b07210 */ /* 0x084fe80007f5e0ff */
[-C--:B------:R-:W-:Y:S01]  /*10e20*/  IADD3.X R177, R3, R71.reuse, RZ, P2, !PT ;  /* 0x0000004703b17210 */ /* 0x080fe200017fe4ff */
[C---:B-1----:R-:W-:Y:S02]  /*10e30*/  HMMA.16816.F32 R36, R144.reuse, R156, R36 ;  /* 0x0000009c9024723c */ /* 0x042fe40000001824 */
[----:B------:R1:W-:Y:S06]  /*10e40*/  LDGSTS.E.BYPASS.LTC128B.128 [R231+0x2100], [R148.64], !P4 ;  /* 0x0210000094e77fae */ /* 0x0003ec000e101d44 */
[C---:B------:R-:W-:Y:S02]  /*10e50*/  HMMA.16816.F32 R40, R144.reuse, R158, R40 ;  /* 0x0000009e9028723c */ /* 0x040fe40000001828 */
[----:B------:R3:W-:Y:S06]  /*10e60*/  LDGSTS.E.BYPASS.LTC128B.128 [R231+0x6100], [R176.64], !P3 ;  /* 0x06100000b0e77fae */ /* 0x0007ec000d901d44 */
[C---:B------:R-:W-:Y:S02]  /*10e70*/  HMMA.16816.F32 R44, R144.reuse, R160, R44 ;  /* 0x000000a0902c723c */ /* 0x040fe4000000182c */
[----:B------:R1:W-:Y:S02]  /*10e80*/  LDGSTS.E.BYPASS.LTC128B.128 [R231+0x3100], [R150.64], !P4 ;  /* 0x0310000096e77fae */ /* 0x0003e4000e101d44 */
[----:B----4-:R-:W-:Y:S04]  /*10e90*/  IADD3 R2, P0, R148, R190, RZ ;  /* 0x000000be94027210 */ /* 0x010fe80007f1e0ff */
[C---:B------:R-:W-:Y:S04]  /*10ea0*/  HMMA.16816.F32 R48, R144.reuse, R162, R48 ;  /* 0x000000a29030723c */ /* 0x040fe80000001830 */
[----:B------:R-:W-:Y:S02]  /*10eb0*/  IADD3.X R3, R149, R71, RZ, P0, !PT ;  /* 0x0000004795037210 */ /* 0x000fe400007fe4ff */
[C---:B------:R-:W-:Y:S02]  /*10ec0*/  ISETP.GT.AND P0, PT, R232.reuse, RZ, PT ;  /* 0x000000ffe800720c */ /* 0x040fe40003f04270 */
[C---:B------:R-:W-:Y:S01]  /*10ed0*/  HMMA.16816.F32 R52, R144.reuse, R164, R52 ;  /* 0x000000a49034723c */ /* 0x040fe20000001834 */
[----:B------:R2:W-:Y:S03]  /*10ee0*/  LDGSTS.E.BYPASS.LTC128B.128 [R231+0x7100], [R2.64], !P3 ;  /* 0x0710000002e77fae */ /* 0x0005e6000d901d44 */
[----:B------:R-:W-:Y:S04]  /*10ef0*/  IADD3 R232, R232, -0x1, RZ ;  /* 0xffffffffe8e87810 */ /* 0x000fe80007ffe0ff */
[C---:B------:R-:W-:Y:S01]  /*10f00*/  HMMA.16816.F32 R56, R144.reuse, R166, R56 ;  /* 0x000000a69038723c */ /* 0x040fe20000001838 */
[----:B------:R-:W-:Y:S07]  /*10f10*/  LDSM.16.M88.4 R136, [R214+0x8900] ;  /* 0x00890000d688783b */ /* 0x000fee0000000200 */
[C---:B------:R-:W-:Y:S01]  /*10f20*/  HMMA.16816.F32 R60, R144.reuse, R168, R60 ;  /* 0x000000a8903c723c */ /* 0x040fe2000000183c */
[----:B-1----:R-:W1:Y:S07]  /*10f30*/  LDSM.16.M88.4 R148, [R214+0x8100] ;  /* 0x00810000d694783b */ /* 0x002e6e0000000200 */
[----:B------:R-:W-:Y:S01]  /*10f40*/  HMMA.16816.F32 R64, R144, R170, R64 ;  /* 0x000000aa9040723c */ /* 0x000fe20000001840 */
[----:B------:R-:W4:Y:S08]  /*10f50*/  LDSM.16.M88.4 R152, [R214+0x9100] ;  /* 0x00910000d698783b */ /* 0x000f300000000200 */
[----:B------:R-:W0:Y:S08]  /*10f60*/  LDGDEPBAR ;  /* 0x00000000000079af */ /* 0x000e300000000000 */
[----:B------:R-:W5:Y:S08]  /*10f70*/  LDSM.16.M88.4 R156, [R214+0x9900] ;  /* 0x00990000d69c783b */ /* 0x000f700000000200 */
[----:B------:R-:W2:Y:S01]  /*10f80*/  LDSM.16.M88.4 R160, [R214+0xa100] ;  /* 0x00a10000d6a0783b */ /* 0x000ea20000000200 */
[C---:B-1----:R-:W-:Y:S07]  /*10f90*/  HMMA.16816.F32 R4, R172.reuse, R148, R4 ;  /* 0x00000094ac04723c */ /* 0x042fee0000001804 */
[----:B------:R-:W1:Y:S01]  /*10fa0*/  LDSM.16.M88.4 R164, [R214+0xa900] ;  /* 0x00a90000d6a4783b */ /* 0x000e620000000200 */
[C---:B------:R-:W-:Y:S07]  /*10fb0*/  HMMA.16816.F32 R8, R172.reuse, R150, R8 ;  /* 0x00000096ac08723c */ /* 0x040fee0000001808 */
[----:B---3--:R-:W3:Y:S01]  /*10fc0*/  LDSM.16.M88.4 R176, [R214+0xb100] ;  /* 0x00b10000d6b0783b */ /* 0x008ee20000000200 */
[C---:B------:R-:W-:Y:S07]  /*10fd0*/  HMMA.16816.F32 R12, R172.reuse, R136, R12 ;  /* 0x00000088ac0c723c */ /* 0x040fee000000180c */
[----:B------:R-:W1:Y:S01]  /*10fe0*/  LDSM.16.M88.4 R168, [R214+0xb900] ;  /* 0x00b90000d6a8783b */ /* 0x000e620000000200 */
[C---:B------:R-:W-:Y:S07]  /*10ff0*/  HMMA.16816.F32 R16, R172.reuse, R138, R16 ;  /* 0x0000008aac10723c */ /* 0x040fee0000001810 */
[----:B------:R-:W1:Y:S01]  /*11000*/  LDSM.16.M88.4 R148, [R211] ;  /* 0x00000000d394783b */ /* 0x000e620000000200 */
[C---:B----4-:R-:W-:Y:S07]  /*11010*/  HMMA.16816.F32 R20, R172.reuse, R152, R20 ;  /* 0x00000098ac14723c */ /* 0x050fee0000001814 */
[----:B------:R-:W4:Y:S01]  /*11020*/  LDSM.16.M88.4 R136, [R211+0x800] ;  /* 0x00080000d388783b */ /* 0x000f220000000200 */
[C---:B------:R-:W-:Y:S07]  /*11030*/  HMMA.16816.F32 R24, R172.reuse, R154, R24 ;  /* 0x0000009aac18723c */ /* 0x040fee0000001818 */
[----:B------:R-:W3:Y:S01]  /*11040*/  LDSM.16.M88.4 R152, [R211+0x1000] ;  /* 0x00100000d398783b */ /* 0x000ee20000000200 */
[C---:B-----5:R-:W-:Y:S07]  /*11050*/  HMMA.16816.F32 R28, R172.reuse, R156, R28 ;  /* 0x0000009cac1c723c */ /* 0x060fee000000181c */
[----:B------:R-:W-:Y:S01]  /*11060*/  LDSM.16.M88.4 R188, [R208+0xc100] ;  /* 0x00c10000d0bc783b */ /* 0x000fe20000000200 */
[C---:B------:R-:W-:Y:S07]  /*11070*/  HMMA.16816.F32 R32, R172.reuse, R158, R32 ;  /* 0x0000009eac20723c */ /* 0x040fee0000001820 */
[----:B------:R-:W5:Y:S01]  /*11080*/  LDSM.16.M88.4 R156, [R211+0x1800] ;  /* 0x00180000d39c783b */ /* 0x000f620000000200 */
[C---:B--2---:R-:W-:Y:S07]  /*11090*/  HMMA.16816.F32 R36, R172.reuse, R160, R36 ;  /* 0x000000a0ac24723c */ /* 0x044fee0000001824 */
[----:B------:R-:W-:Y:S01]  /*110a0*/  LDSM.16.M88.4 R192, [R208+0xc900] ;  /* 0x00c90000d0c0783b */ /* 0x000fe20000000200 */
[C---:B------:R-:W-:Y:S07]  /*110b0*/  HMMA.16816.F32 R40, R172.reuse, R162, R40 ;  /* 0x000000a2ac28723c */ /* 0x040fee0000001828 */
[----:B------:R-:W2:Y:S01]  /*110c0*/  LDSM.16.M88.4 R160, [R211+0x2000] ;  /* 0x00200000d3a0783b */ /* 0x000ea20000000200 */
[C---:B-1----:R-:W-:Y:S08]  /*110d0*/  HMMA.16816.F32 R44, R172.reuse, R164, R44 ;  /* 0x000000a4ac2c723c */ /* 0x042ff0000000182c */
[C---:B------:R-:W-:Y:S01]  /*110e0*/  HMMA.16816.F32 R48, R172.reuse, R166, R48 ;  /* 0x000000a6ac30723c */ /* 0x040fe20000001830 */
[----:B------:R-:W1:Y:S07]  /*110f0*/  LDSM.16.M88.4 R164, [R211+0x2800] ;  /* 0x00280000d3a4783b */ /* 0x000e6e0000000200 */
[C---:B---3--:R-:W-:Y:S08]  /*11100*/  HMMA.16816.F32 R52, R172.reuse, R176, R52 ;  /* 0x000000b0ac34723c */ /* 0x048ff00000001834 */
[C---:B------:R-:W-:Y:S01]  /*11110*/  HMMA.16816.F32 R56, R172.reuse, R178, R56 ;  /* 0x000000b2ac38723c */ /* 0x040fe20000001838 */
[----:B------:R-:W-:Y:S07]  /*11120*/  LDSM.16.M88.4 R176, [R211+0x3800] ;  /* 0x00380000d3b0783b */ /* 0x000fee0000000200 */
[C---:B------:R-:W-:Y:S08]  /*11130*/  HMMA.16816.F32 R60, R172.reuse, R168, R60 ;  /* 0x000000a8ac3c723c */ /* 0x040ff0000000183c */
[----:B------:R-:W-:Y:S01]  /*11140*/  HMMA.16816.F32 R64, R172, R170, R64 ;  /* 0x000000aaac40723c */ /* 0x000fe20000001840 */
[----:B------:R-:W3:Y:S07]  /*11150*/  LDSM.16.M88.4 R168, [R211+0x3000] ;  /* 0x00300000d3a8783b */ /* 0x000eee0000000200 */
[C---:B------:R-:W-:Y:S08]  /*11160*/  HMMA.16816.F32 R4, R180.reuse, R148, R4 ;  /* 0x00000094b404723c */ /* 0x040ff00000001804 */
[C---:B------:R-:W-:Y:S01]  /*11170*/  HMMA.16816.F32 R8, R180.reuse, R150, R8 ;  /* 0x00000096b408723c */ /* 0x040fe20000001808 */
[----:B------:R-:W1:Y:S07]  /*11180*/  LDSM.16.M88.4 R148, [R208+0xd100] ;  /* 0x00d10000d094783b */ /* 0x000e6e0000000200 */
[C---:B----4-:R-:W-:Y:S08]  /*11190*/  HMMA.16816.F32 R12, R180.reuse, R136, R12 ;  /* 0x00000088b40c723c */ /* 0x050ff0000000180c */
[C---:B------:R-:W-:Y:S01]  /*111a0*/  HMMA.16816.F32 R16, R180.reuse, R138, R16 ;  /* 0x0000008ab410723c */ /* 0x040fe20000001810 */
[----:B------:R-:W4:Y:S07]  /*111b0*/  LDSM.16.M88.4 R136, [R208+0xd900] ;  /* 0x00d90000d088783b */ /* 0x000f2e0000000200 */
[C---:B------:R-:W-:Y:S08]  /*111c0*/  HMMA.16816.F32 R20, R180.reuse, R152, R20 ;  /* 0x00000098b414723c */ /* 0x040ff00000001814 */
[C---:B------:R-:W-:Y:S01]  /*111d0*/  HMMA.16816.F32 R24, R180.reuse, R154, R24 ;  /* 0x0000009ab418723c */ /* 0x040fe20000001818 */
[----:B------:R-:W3:Y:S07]  /*111e0*/  LDSM.16.M88.4 R152, [R208+0xe100] ;  /* 0x00e10000d098783b */ /* 0x000eee0000000200 */
[C---:B-----5:R-:W-:Y:S08]  /*111f0*/  HMMA.16816.F32 R28, R180.reuse, R156, R28 ;  /* 0x0000009cb41c723c */ /* 0x060ff0000000181c */
[C---:B------:R-:W-:Y:S01]  /*11200*/  HMMA.16816.F32 R32, R180.reuse, R158, R32 ;  /* 0x0000009eb420723c */ /* 0x040fe20000001820 */
[----:B------:R-:W5:Y:S07]  /*11210*/  LDSM.16.M88.4 R156, [R208+0xe900] ;  /* 0x00e90000d09c783b */ /* 0x000f6e0000000200 */
[C---:B--2---:R-:W-:Y:S08]  /*11220*/  HMMA.16816.F32 R36, R180.reuse, R160, R36 ;  /* 0x000000a0b424723c */ /* 0x044ff00000001824 */
[C---:B------:R-:W-:Y:S01]  /*11230*/  HMMA.16816.F32 R40, R180.reuse, R162, R40 ;  /* 0x000000a2b428723c */ /* 0x040fe20000001828 */
[----:B------:R-:W2:Y:S07]  /*11240*/  LDSM.16.M88.4 R160, [R208+0xf100] ;  /* 0x00f10000d0a0783b */ /* 0x000eae0000000200 */
[C---:B-1----:R-:W-:Y:S08]  /*11250*/  HMMA.16816.F32 R44, R180.reuse, R164, R44 ;  /* 0x000000a4b42c723c */ /* 0x042ff0000000182c */
[C---:B------:R-:W-:Y:S01]  /*11260*/  HMMA.16816.F32 R48, R180.reuse, R166, R48 ;  /* 0x000000a6b430723c */ /* 0x040fe20000001830 */
[----:B------:R-:W1:Y:S07]  /*11270*/  LDSM.16.M88.4 R164, [R208+0xf900] ;  /* 0x00f90000d0a4783b */ /* 0x000e6e0000000200 */
[C---:B---3--:R-:W-:Y:S08]  /*11280*/  HMMA.16816.F32 R52, R180.reuse, R168, R52 ;  /* 0x000000a8b434723c */ /* 0x048ff00000001834 */
[C---:B------:R-:W-:Y:S01]  /*11290*/  HMMA.16816.F32 R56, R180.reuse, R170, R56 ;  /* 0x000000aab438723c */ /* 0x040fe20000001838 */
[----:B------:R-:W3:Y:S07]  /*112a0*/  LDSM.16.M88.4 R168, [R223] ;  /* 0x00000000dfa8783b */ /* 0x000eee0000000200 */
[C---:B------:R-:W-:Y:S08]  /*112b0*/  HMMA.16816.F32 R60, R180.reuse, R176, R60 ;  /* 0x000000b0b43c723c */ /* 0x040ff0000000183c */
[----:B------:R-:W-:Y:S01]  /*112c0*/  HMMA.16816.F32 R64, R180, R178, R64 ;  /* 0x000000b2b440723c */ /* 0x000fe20000001840 */
[----:B------:R-:W1:Y:S07]  /*112d0*/  LDSM.16.M88.4 R176, [R222] ;  /* 0x00000000deb0783b */ /* 0x000e6e0000000200 */
        /* <DEDUP_REMOVED lines=8> */
[----:B------:R-:W1:Y:S07]  /*11360*/  LDSM.16.M88.4 R148, [R219] ;  /* 0x00000000db94783b */ /* 0x000e6e0000000200 */
[C---:B----4-:R-:W-:Y:S08]  /*11370*/  HMMA.16816.F32 R28, R184.reuse, R136, R28 ;  /* 0x00000088b81c723c */ /* 0x050ff0000000181c */
[C---:B------:R-:W-:Y:S01]  /*11380*/  HMMA.16816.F32 R32, R184.reuse, R138, R32 ;  /* 0x0000008ab820723c */ /* 0x040fe20000001820 */
[----:B------:R-:W4:Y:S07]  /*11390*/  LDSM.16.M88.4 R136, [R218] ;  /* 0x00000000da88783b */ /* 0x000f2e0000000200 */
[C---:B------:R-:W-:Y:S08]  /*113a0*/  HMMA.16816.F32 R36, R184.reuse, R152, R36 ;  /* 0x00000098b824723c */ /* 0x040ff00000001824 */
[C---:B------:R-:W-:Y:S01]  /*113b0*/  HMMA.16816.F32 R40, R184.reuse, R154, R40 ;  /* 0x0000009ab828723c */ /* 0x040fe20000001828 */
[----:B------:R-:W3:Y:S07]  /*113c0*/  LDSM.16.M88.4 R152, [R217] ;  /* 0x00000000d998783b */ /* 0x000eee0000000200 */
[C---:B-----5:R-:W-:Y:S08]  /*113d0*/  HMMA.16816.F32 R44, R184.reuse, R156, R44 ;  /* 0x0000009cb82c723c */ /* 0x060ff0000000182c */
[C---:B------:R-:W-:Y:S01]  /*113e0*/  HMMA.16816.F32 R48, R184.reuse, R158, R48 ;  /* 0x0000009eb830723c */ /* 0x040fe20000001830 */
[----:B------:R-:W5:Y:S07]  /*113f0*/  LDSM.16.M88.4 R156, [R216] ;  /* 0x00000000d89c783b */ /* 0x000f6e0000000200 */
[C---:B--2---:R-:W-:Y:S08]  /*11400*/  HMMA.16816.F32 R52, R184.reuse, R160, R52 ;  /* 0x000000a0b834723c */ /* 0x044ff00000001834 */
[C---:B------:R-:W-:Y:S01]  /*11410*/  HMMA.16816.F32 R56, R184.reuse, R162, R56 ;  /* 0x000000a2b838723c */ /* 0x040fe20000001838 */
[----:B------:R-:W-:Y:S07]  /*11420*/  LDSM.16.M88.4 R160, [R214+0xd100] ;  /* 0x00d10000d6a0783b */ /* 0x000fee0000000200 */
[C---:B-1----:R-:W-:Y:S08]  /*11430*/  HMMA.16816.F32 R60, R184.reuse, R164, R60 ;  /* 0x000000a4b83c723c */ /* 0x042ff0000000183c */
[----:B------:R-:W-:Y:S01]  /*11440*/  HMMA.16816.F32 R64, R184, R166, R64 ;  /* 0x000000a6b840723c */ /* 0x000fe20000001840 */
[----:B------:R-:W-:Y:S07]  /*11450*/  LDSM.16.M88.4 R164, [R214+0xd900] ;  /* 0x00d90000d6a4783b */ /* 0x000fee0000000200 */
[C---:B---3--:R-:W-:Y:S08]  /*11460*/  HMMA.16816.F32 R4, R196.reuse, R168, R4 ;  /* 0x000000a8c404723c */ /* 0x048ff00000001804 */
[C---:B------:R-:W-:Y:S01]  /*11470*/  HMMA.16816.F32 R8, R196.reuse, R170, R8 ;  /* 0x000000aac408723c */ /* 0x040fe20000001808 */
[----:B------:R-:W-:Y:S07]  /*11480*/  LDSM.16.M88.4 R168, [R214+0xe100] ;  /* 0x00e10000d6a8783b */ /* 0x000fee0000000200 */
[C---:B------:R-:W-:Y:S08]  /*11490*/  HMMA.16816.F32 R12, R196.reuse, R176, R12 ;  /* 0x000000b0c40c723c */ /* 0x040ff0000000180c */
        /* <DEDUP_REMOVED lines=10> */
[----:B------:R-:W1:Y:S07]  /*11540*/  LDSM.16.M88.4 R148, [R214+0xc100] ;  /* 0x00c10000d694783b */ /* 0x000e6e0000000200 */
[C---:B----4-:R-:W-:Y:S08]  /*11550*/  HMMA.16816.F32 R44, R196.reuse, R136, R44 ;  /* 0x00000088c42c723c */ /* 0x050ff0000000182c */
[C---:B------:R-:W-:Y:S01]  /*11560*/  HMMA.16816.F32 R48, R196.reuse, R138, R48 ;  /* 0x0000008ac430723c */ /* 0x040fe20000001830 */
[----:B------:R-:W2:Y:S07]  /*11570*/  LDSM.16.M88.4 R136, [R214+0xc900] ;  /* 0x00c90000d688783b */ /* 0x000eae0000000200 */
[C---:B------:R-:W-:Y:S08]  /*11580*/  HMMA.16816.F32 R52, R196.reuse, R152, R52 ;  /* 0x00000098c434723c */ /* 0x040ff00000001834 */
[C---:B------:R-:W-:Y:S01]  /*11590*/  HMMA.16816.F32 R56, R196.reuse, R154, R56 ;  /* 0x0000009ac438723c */ /* 0x040fe20000001838 */
[----:B------:R-:W3:Y:S07]  /*115a0*/  LDSM.16.M88.4 R152, [R211+0x4000] ;  /* 0x00400000d398783b */ /* 0x000eee0000000200 */
[C---:B-----5:R-:W-:Y:S08]  /*115b0*/  HMMA.16816.F32 R60, R196.reuse, R156, R60 ;  /* 0x0000009cc43c723c */ /* 0x060ff0000000183c */
[----:B------:R-:W-:Y:S08]  /*115c0*/  HMMA.16816.F32 R64, R196, R158, R64 ;  /* 0x0000009ec440723c */ /* 0x000ff00000001840 */
[C---:B-1----:R-:W-:Y:S08]  /*115d0*/  HMMA.16816.F32 R4, R200.reuse, R148, R4 ;  /* 0x00000094c804723c */ /* 0x042ff00000001804 */
[C---:B------:R-:W-:Y:S08]  /*115e0*/  HMMA.16816.F32 R8, R200.reuse, R150, R8 ;  /* 0x00000096c808723c */ /* 0x040ff00000001808 */
[C---:B--2---:R-:W-:Y:S08]  /*115f0*/  HMMA.16816.F32 R12, R200.reuse, R136, R12 ;  /* 0x00000088c80c723c */ /* 0x044ff0000000180c */
        /* <DEDUP_REMOVED lines=19> */
[----:B------:R-:W1:Y:S01]  /*11730*/  MUFU.TANH R148, R4 ;  /* 0x0000000400947308 */ /* 0x000e620000002400 */
[----:B------:R-:W-:Y:S02]  /*11740*/  FMUL.FTZ R5, R5, c[0x0][0x320] ;  /* 0x0000c80005057a20 */ /* 0x000fe40000410000 */
[----:B------:R-:W-:Y:S02]  /*11750*/  FMUL.FTZ R6, R6, c[0x0][0x320] ;  /* 0x0000c80006067a20 */ /* 0x000fe40000410000 */
[----:B------:R-:W-:Y:S04]  /*11760*/  FMUL.FTZ R7, R7, c[0x0][0x320] ;  /* 0x0000c80007077a20 */ /* 0x000fe80000410000 */
[----:B------:R-:W-:Y:S01]  /*11770*/  FMUL.FTZ R8, R8, c[0x0][0x320] ;  /* 0x0000c80008087a20 */ /* 0x000fe20000410000 */
[----:B------:R-:W2:Y:S01]  /*11780*/  MUFU.TANH R150, R5 ;  /* 0x0000000500967308 */ /* 0x000ea20000002400 */
[----:B------:R-:W-:Y:S02]  /*11790*/  FMUL.FTZ R9, R9, c[0x0][0x320] ;  /* 0x0000c80009097a20 */ /* 0x000fe40000410000 */
[----:B------:R-:W-:Y:S02]  /*117a0*/  FMUL.FTZ R10, R10, c[0x0][0x320] ;  /* 0x0000c8000a0a7a20 */ /* 0x000fe40000410000 */
[----:B------:R-:W-:Y:S02]  /*117b0*/  FMUL.FTZ R11, R11, c[0x0][0x320] ;  /* 0x0000c8000b0b7a20 */ /* 0x000fe40000410000 */
[----:B------:R-:W-:Y:S02]  /*117c0*/  FMUL.FTZ R12, R12, c[0x0][0x320] ;  /* 0x0000c8000c0c7a20 */ /* 0x000fe40000410000 */
[----:B------:R-:W-:Y:S01]  /*117d0*/  FMUL.FTZ R15, R15, c[0x0][0x320] ;  /* 0x0000c8000f0f7a20 */ /* 0x000fe20000410000 */
[----:B------:R-:W3:Y:S01]  /*117e0*/  MUFU.TANH R154, R6 ;  /* 0x00000006009a7308 */ /* 0x000ee20000002400 */
[----:B------:R-:W-:Y:S02]  /*117f0*/  FMUL.FTZ R18, R18, c[0x0][0x320] ;  /* 0x0000c80012127a20 */ /* 0x000fe40000410000 */
[----:B------:R-:W-:Y:S01]  /*11800*/  FMUL.FTZ R19, R19, c[0x0][0x320] ;  /* 0x0000c80013137a20 */ /* 0x000fe20000410000 */
[----:B-1----:R-:W-:Y:S01]  /*11810*/  FMNMX.FTZ R0, R148, R69, !PT ;  /* 0x0000004594007209 */ /* 0x002fe20007810000 */
[----:B------:R-:W-:Y:S02]  /*11820*/  FMUL.FTZ R16, R16, c[0x0][0x320] ;  /* 0x0000c80010107a20 */ /* 0x000fe40000410000 */
[----:B------:R-:W-:Y:S02]  /*11830*/  FMUL.FTZ R17, R17, c[0x0][0x320] ;  /* 0x0000c80011117a20 */ /* 0x000fe40000410000 */
[----:B------:R-:W-:Y:S01]  /*11840*/  FMUL.FTZ R13, R13, c[0x0][0x320] ;  /* 0x0000c8000d0d7a20 */ /* 0x000fe20000410000 */
[----:B------:R1:W4:Y:S01]  /*11850*/  MUFU.TANH R155, R7 ;  /* 0x00000007009b7308 */ /* 0x0003220000002400 */
[----:B------:R-:W-:Y:S01]  /*11860*/  FMUL.FTZ R14, R14, c[0x0][0x320] ;  /* 0x0000c8000e0e7a20 */ /* 0x000fe20000410000 */
[----:B--2---:R-:W-:Y:S08]  /*11870*/  FMNMX.FTZ R0, R150, R0, !PT ;  /* 0x0000000096007209 */ /* 0x004ff00007810000 */
[----:B------:R-:W2:Y:S01]  /*11880*/  MUFU.TANH R151, R8 ;  /* 0x0000000800977308 */ /* 0x000ea20000002400 */
[----:B---3--:R-:W-:Y:S09]  /*11890*/  FMNMX.FTZ R3, R154, R70, !PT ;  /* 0x000000469a037209 */ /* 0x008ff20007810000 */
[----:B------:R-:W3:Y:S01]  /*118a0*/  MUFU.TANH R149, R9 ;  /* 0x0000000900957308 */ /* 0x000ee20000002400 */
[----:B-1----:R-:W1:Y:S01]  /*118b0*/  LDSM.16.M88.4 R4, [R211+0x5000] ;  /* 0x00500000d304783b */ /* 0x002e620000000200 */
[----:B----4-:R-:W-:Y:S08]  /*118c0*/  FMNMX.FTZ R3, R155, R3, !PT ;  /* 0x000000039b037209 */ /* 0x010ff00007810000 */
[----:B------:R-:W4:Y:S01]  /*118d0*/  MUFU.TANH R152, R10 ;  /* 0x0000000a00987308 */ /* 0x000f220000002400 */
[----:B--2---:R-:W-:Y:S09]  /*118e0*/  FMNMX.FTZ R0, R151, R0, !PT ;  /* 0x0000000097007209 */ /* 0x004ff20007810000 */
[----:B------:R2:W5:Y:S01]  /*118f0*/  MUFU.TANH R153, R11 ;  /* 0x0000000b00997308 */ /* 0x0005620000002400 */
[----:B---3--:R-:W-:Y:S09]  /*11900*/  FMNMX.FTZ R0, R149, R0, !PT ;  /* 0x0000000095007209 */ /* 0x008ff20007810000 */
[----:B------:R-:W-:Y:S01]  /*11910*/  MUFU.TANH R159, R18 ;  /* 0x00000012009f7308 */ /* 0x000fe20000002400 */
[----:B----4-:R-:W-:Y:S09]  /*11920*/  FMNMX.FTZ R3, R152, R3, !PT ;  /* 0x0000000398037209 */ /* 0x010ff20007810000 */
[----:B------:R3:W-:Y:S01]  /*11930*/  MUFU.TANH R161, R19 ;  /* 0x0000001300a17308 */ /* 0x0007e20000002400 */
[----:B--2---:R-:W2:Y:S01]  /*11940*/  LDSM.16.M88.4 R8, [R211+0x5800] ;  /* 0x00580000d308783b */ /* 0x004ea20000000200 */
[C---:B-1----:R-:W-:Y:S03]  /*11950*/  HMMA.16816.F32 R20, R204.reuse, R4, R20 ;  /* 0x00000004cc14723c */ /* 0x042fe60000001814 */
[----:B-----5:R-:W-:Y:S05]  /*11960*/  FMNMX.FTZ R3, R153, R3, !PT ;  /* 0x0000000399037209 */ /* 0x020fea0007810000 */
[----:B------:R-:W-:Y:S01]  /*11970*/  MUFU.TANH R156, R16 ;  /* 0x00000010009c7308 */ /* 0x000fe20000002400 */
[C---:B------:R-:W-:Y:S01]  /*11980*/  HMMA.16816.F32 R24, R204.reuse, R6, R24 ;  /* 0x00000006cc18723c */ /* 0x040fe20000001818 */
[----:B------:R-:W1:Y:S08]  /*11990*/  LDSM.16.M88.4 R4, [R211+0x6000] ;  /* 0x00600000d304783b */ /* 0x000e700000000200 */
[----:B------:R4:W-:Y:S01]  /*119a0*/  MUFU.TANH R157, R17 ;  /* 0x00000011009d7308 */ /* 0x0009e20000002400 */
[----:B---3--:R-:W3:Y:S05]  /*119b0*/  LDL.64 R18, [R1+0x38] ;  /* 0x0000380001127983 */ /* 0x008eea0000100a00 */
[----:B------:R-:W-:Y:S04]  /*119c0*/  FMUL.FTZ R20, R20, c[0x0][0x320] ;  /* 0x0000c80014147a20 */ /* 0x000fe80000410000 */
[----:B------:R-:W5:Y:S01]  /*119d0*/  MUFU.TANH R138, R12 ;  /* 0x0000000c008a7308 */ /* 0x000f620000002400 */
[----:B------:R-:W-:Y:S02]  /*119e0*/  FMUL.FTZ R21, R21, c[0x0][0x320] ;  /* 0x0000c80015157a20 */ /* 0x000fe40000410000 */
[----:B------:R-:W-:Y:S02]  /*119f0*/  FMUL.FTZ R22, R22, c[0x0][0x320] ;  /* 0x0000c80016167a20 */ /* 0x000fe40000410000 */
[----:B------:R-:W-:Y:S02]  /*11a00*/  FMUL.FTZ R23, R23, c[0x0][0x320] ;  /* 0x0000c80017177a20 */ /* 0x000fe40000410000 */
[----:B------:R-:W-:Y:S02]  /*11a10*/  FMUL.FTZ R24, R24, c[0x0][0x320] ;  /* 0x0000c80018187a20 */ /* 0x000fe40000410000 */
[----:B------:R-:W-:Y:S01]  /*11a20*/  FMUL.FTZ R25, R25, c[0x0][0x320] ;  /* 0x0000c80019197a20 */ /* 0x000fe20000410000 */
[----:B------:R1:W1:Y:S01]  /*11a30*/  MUFU.TANH R139, R13 ;  /* 0x0000000d008b7308 */ /* 0x0002620000002400 */
[----:B------:R-:W-:Y:S02]  /*11a40*/  FMUL.FTZ R26, R26, c[0x0][0x320] ;  /* 0x0000c8001a1a7a20 */ /* 0x000fe40000410000 */
[----:B------:R-:W-:Y:S01]  /*11a50*/  FMUL.FTZ R27, R27, c[0x0][0x320] ;  /* 0x0000c8001b1b7a20 */ /* 0x000fe20000410000 */
[C---:B--2---:R-:W-:Y:S01]  /*11a60*/  HMMA.16816.F32 R28, R204.reuse, R8, R28 ;  /* 0x00000008cc1c723c */ /* 0x044fe2000000181c */
[----:B----4-:R-:W2:Y:S05]  /*11a70*/  LDL.64 R16, [R1+0x28] ;  /* 0x0000280001107983 */ /* 0x010eaa0000100a00 */
[----:B------:R-:W4:Y:S02]  /*11a80*/  MUFU.TANH R158, R14 ;  /* 0x0000000e009e7308 */ /* 0x000f240000002400 */
[C---:B------:R-:W-:Y:S01]  /*11a90*/  HMMA.16816.F32 R32, R204.reuse, R10, R32 ;  /* 0x0000000acc20723c */ /* 0x040fe20000001820 */
[----:B------:R-:W4:Y:S03]  /*11aa0*/  LDSM.16.M88.4 R8, [R211+0x6800] ;  /* 0x00680000d308783b */ /* 0x000f260000000200 */
[----:B-----5:R-:W-:Y:S04]  /*11ab0*/  FMNMX.FTZ R0, R138, R0, !PT ;  /* 0x000000008a007209 */ /* 0x020fe80007810000 */
[----:B------:R-:W5:Y:S01]  /*11ac0*/  MUFU.TANH R160, R15 ;  /* 0x0000000f00a07308 */ /* 0x000f620000002400 */
[C---:B-1----:R-:W-:Y:S01]  /*11ad0*/  HMMA.16816.F32 R36, R204.reuse, R4, R36 ;  /* 0x00000004cc24723c */ /* 0x042fe20000001824 */
[----:B------:R-:W3:Y:S02]  /*11ae0*/  LDL R12, [R1+0x48] ;  /* 0x00004800010c7983 */ /* 0x000ee40000100800 */
[----:B------:R-:W-:Y:S02]  /*11af0*/  MOV R13, 0x6 ;  /* 0x00000006000d7802 */ /* 0x000fe40000000f00 */
[----:B------:R-:W-:Y:S02]  /*11b00*/  FMNMX.FTZ R0, R139, R0, !PT ;  /* 0x000000008b007209 */ /* 0x000fe40007810000 */
[----:B------:R-:W-:Y:S01]  /*11b10*/  FMUL.FTZ R28, R28, c[0x0][0x320] ;  /* 0x0000c8001c1c7a20 */ /* 0x000fe20000410000 */
[C---:B------:R-:W-:Y:S01]  /*11b20*/  HMMA.16816.F32 R40, R204.reuse, R6, R40 ;  /* 0x00000006cc28723c */ /* 0x040fe20000001828 */
[----:B------:R-:W1:Y:S01]  /*11b30*/  MUFU.TANH R162, R20 ;  /* 0x0000001400a27308 */ /* 0x000e620000002400 */
[----:B------:R-:W1:Y:S02]  /*11b40*/  LDSM.16.M88.4 R4, [R211+0x7000] ;  /* 0x00700000d304783b */ /* 0x000e640000000200 */
[----:B------:R-:W-:Y:S01]  /*11b50*/  FMUL.FTZ R29, R29, c[0x0][0x320] ;  /* 0x0000c8001d1d7a20 */ /* 0x000fe20000410000 */
[----:B----4-:R-:W-:Y:S01]  /*11b60*/  FMNMX.FTZ R3, R158, R3, !PT ;  /* 0x000000039e037209 */ /* 0x010fe20007810000 */
[----:B------:R-:W-:Y:S01]  /*11b70*/  FMUL.FTZ R30, R30, c[0x0][0x320] ;  /* 0x0000c8001e1e7a20 */ /* 0x000fe20000410000 */
[----:B------:R-:W-:Y:S01]  /*11b80*/  FMNMX.FTZ R0, R156, R0, !PT ;  /* 0x000000009c007209 */ /* 0x000fe20007810000 */
[----:B------:R-:W-:Y:S03]  /*11b90*/  FMUL.FTZ R31, R31, c[0x0][0x320] ;  /* 0x0000c8001f1f7a20 */ /* 0x000fe60000410000 */
[----:B------:R-:W4:Y:S01]  /*11ba0*/  MUFU.TANH R167, R21 ;  /* 0x0000001500a77308 */ /* 0x000f220000002400 */
[----:B------:R-:W-:Y:S01]  /*11bb0*/  FMUL.FTZ R33, R33, c[0x0][0x320] ;  /* 0x0000c80021217a20 */ /* 0x000fe20000410000 */
[----:B------:R-:W-:Y:S01]  /*11bc0*/  FMNMX.FTZ R0, R157, R0, !PT ;  /* 0x000000009d007209 */ /* 0x000fe20007810000 */
[----:B------:R-:W-:Y:S01]  /*11bd0*/  FMUL.FTZ R34, R34, c[0x0][0x320] ;  /* 0x0000c80022227a20 */ /* 0x000fe20000410000 */
[----:B-----5:R-:W-:Y:S01]  /*11be0*/  FMNMX.FTZ R3, R160, R3, !PT ;  /* 0x00000003a0037209 */ /* 0x020fe20007810000 */
[----:B------:R-:W-:Y:S02]  /*11bf0*/  FMUL.FTZ R36, R36, c[0x0][0x320] ;  /* 0x0000c80024247a20 */ /* 0x000fe40000410000 */
[----:B------:R-:W-:Y:S01]  /*11c00*/  FMUL.FTZ R37, R37, c[0x0][0x320] ;  /* 0x0000c80025257a20 */ /* 0x000fe20000410000 */
[----:B------:R-:W-:Y:S01]  /*11c10*/  FMNMX.FTZ R3, R159, R3, !PT ;  /* 0x000000039f037209 */ /* 0x000fe20007810000 */
[----:B------:R-:W-:Y:S01]  /*11c20*/  FMUL.FTZ R38, R38, c[0x0][0x320] ;  /* 0x0000c80026267a20 */ /* 0x000fe20000410000 */
[----:B------:R-:W5:Y:S01]  /*11c30*/  MUFU.TANH R169, R24 ;  /* 0x0000001800a97308 */ /* 0x000f620000002400 */
[----:B------:R-:W-:Y:S01]  /*11c40*/  FMUL.FTZ R39, R39, c[0x0][0x320] ;  /* 0x0000c80027277a20 */ /* 0x000fe20000410000 */
[----:B------:R-:W-:Y:S01]  /*11c50*/  FMNMX.FTZ R3, R161, R3, !PT ;  /* 0x00000003a1037209 */ /* 0x000fe20007810000 */
[C---:B------:R-:W-:Y:S01]  /*11c60*/  HMMA.16816.F32 R44, R204.reuse, R8, R44 ;  /* 0x00000008cc2c723c */ /* 0x040fe2000000182c */
[----:B------:R-:W3:Y:S02]  /*11c70*/  LDL R9, [R1+0x18] ;  /* 0x0000180001097983 */ /* 0x000ee40000100800 */
[----:B------:R-:W-:Y:S01]  /*11c80*/  FMUL.FTZ R35, R35, c[0x0][0x320] ;  /* 0x0000c80023237a20 */ /* 0x000fe20000410000 */
[----:B-1----:R-:W-:Y:S01]  /*11c90*/  FMNMX.FTZ R0, R162, R0, !PT ;  /* 0x00000000a2007209 */ /* 0x002fe20007810000 */
[----:B------:R-:W-:Y:S02]  /*11ca0*/  FMUL.FTZ R32, R32, c[0x0][0x320] ;  /* 0x0000c80020207a20 */ /* 0x000fe40000410000 */
[----:B------:R-:W1:Y:S01]  /*11cb0*/  MUFU.TANH R171, R22 ;  /* 0x0000001600ab7308 */ /* 0x000e620000002400 */
[C---:B------:R-:W-:Y:S01]  /*11cc0*/  HMMA.16816.F32 R48, R204.reuse, R10, R48 ;  /* 0x0000000acc30723c */ /* 0x040fe20000001830 */
[----:B------:R-:W3:Y:S03]  /*11cd0*/  LDL R10, [R1+0x14] ;  /* 0x00001400010a7983 */ /* 0x000ee60000100800 */
[----:B------:R-:W-:Y:S01]  /*11ce0*/  FMUL.FTZ R41, R41, c[0x0][0x320] ;  /* 0x0000c80029297a20 */ /* 0x000fe20000410000 */
[----:B----4-:R-:W-:Y:S01]  /*11cf0*/  FMNMX.FTZ R0, R167, R0, !PT ;  /* 0x00000000a7007209 */ /* 0x010fe20007810000 */
[----:B------:R-:W-:Y:S02]  /*11d00*/  FMUL.FTZ R42, R42, c[0x0][0x320] ;  /* 0x0000c8002a2a7a20 */ /* 0x000fe40000410000 */
[----:B------:R-:W-:Y:S01]  /*11d10*/  FMUL.FTZ R43, R43, c[0x0][0x320] ;  /* 0x0000c8002b2b7a20 */ /* 0x000fe20000410000 */
[----:B------:R-:W-:Y:S01]  /*11d20*/  MUFU.TANH R168, R25 ;  /* 0x0000001900a87308 */ /* 0x000fe20000002400 */
[C---:B------:R-:W-:Y:S03]  /*11d30*/  HMMA.16816.F32 R52, R204.reuse, R4, R52 ;  /* 0x00000004cc34723c */ /* 0x040fe60000001834 */
[----:B-----5:R-:W-:Y:S01]  /*11d40*/  FMNMX.FTZ R0, R169, R0, !PT ;  /* 0x00000000a9007209 */ /* 0x020fe20007810000 */
[----:B------:R-:W-:Y:S02]  /*11d50*/  FMUL.FTZ R40, R40, c[0x0][0x320] ;  /* 0x0000c80028287a20 */ /* 0x000fe40000410000 */
[----:B------:R-:W-:Y:S02]  /*11d60*/  FMUL.FTZ R44, R44, c[0x0][0x320] ;  /* 0x0000c8002c2c7a20 */ /* 0x000fe40000410000 */
[C---:B------:R-:W-:Y:S01]  /*11d70*/  HMMA.16816.F32 R56, R204.reuse, R6, R56 ;  /* 0x00000006cc38723c */ /* 0x040fe20000001838 */
[----:B------:R-:W-:Y:S01]  /*11d80*/  MUFU.TANH R176, R23 ;  /* 0x0000001700b07308 */ /* 0x000fe20000002400 */
[----:B------:R-:W4:Y:S01]  /*11d90*/  LDSM.16.M88.4 R4, [R211+0x7800] ;  /* 0x00780000d304783b */ /* 0x000f220000000200 */
[----:B------:R-:W-:Y:S04]  /*11da0*/  DEPBAR.LE SB0, 0x0 ;  /* 0x000080000000791a */ /* 0x000fe80000000000 */
[----:B------:R-:W-:Y:S01]  /*11db0*/  FMUL.FTZ R45, R45, c[0x0][0x320] ;  /* 0x0000c8002d2d7a20 */ /* 0x000fe20000410000 */
[----:B-1----:R-:W-:Y:S01]  /*11dc0*/  FMNMX.FTZ R3, R171, R3, !PT ;  /* 0x00000003ab037209 */ /* 0x002fe20007810000 */
[----:B------:R-:W-:Y:S02]  /*11dd0*/  FMUL.FTZ R46, R46, c[0x0][0x320] ;  /* 0x0000c8002e2e7a20 */ /* 0x000fe40000410000 */
[----:B------:R-:W-:Y:S01]  /*11de0*/  MUFU.TANH R178, R28 ;  /* 0x0000001c00b27308 */ /* 0x000fe20000002400 */
[----:B------:R-:W-:Y:S01]  /*11df0*/  BAR.SYNC.DEFER_BLOCKING 0x0 ;  /* 0x0000000000007b1d */ /* 0x000fe20000010000 */
[----:B------:R-:W-:Y:S02]  /*11e00*/  FMUL.FTZ R47, R47, c[0x0][0x320] ;  /* 0x0000c8002f2f7a20 */ /* 0x000fe40000410000 */
[----:B------:R-:W-:Y:S02]  /*11e10*/  FMUL.FTZ R49, R49, c[0x0][0x320] ;  /* 0x0000c80031317a20 */ /* 0x000fe40000410000 */
[----:B------:R-:W-:Y:S02]  /*11e20*/  FMUL.FTZ R52, R52, c[0x0][0x320] ;  /* 0x0000c80034347a20 */ /* 0x000fe40000410000 */
[----:B------:R-:W-:Y:S02]  /*11e30*/  FMUL.FTZ R53, R53, c[0x0][0x320] ;  /* 0x0000c80035357a20 */ /* 0x000fe40000410000 */
        /* <DEDUP_REMOVED lines=10> */
[----:B------:R-:W-:Y:S03]  /*11ee0*/  FMUL.FTZ R48, R48, c[0x0][0x320] ;  /* 0x0000c80030307a20 */ /* 0x000fe60000410000 */
[----:B------:R1:W-:Y:S01]  /*11ef0*/  MUFU.TANH R15, R59 ;  /* 0x0000003b000f7308 */ /* 0x0003e20000002400 */
[C---:B----4-:R-:W-:Y:S08]  /*11f00*/  HMMA.16816.F32 R60, R204.reuse, R4, R60 ;  /* 0x00000004cc3c723c */ /* 0x050ff0000000183c */
[----:B------:R-:W-:Y:S01]  /*11f10*/  HMMA.16816.F32 R64, R204, R6, R64 ;  /* 0x00000006cc40723c */ /* 0x000fe20000001840 */
[----:B------:R-:W4:Y:S06]  /*11f20*/  MUFU.TANH R191, R29 ;  /* 0x0000001d00bf7308 */ /* 0x000f2c0000002400 */
[----:B------:R-:W-:Y:S04]  /*11f30*/  @P0 SHF.R.S32.HI R6, RZ, 0x1f, R232 ;  /* 0x0000001fff060819 */ /* 0x000fe800000114e8 */
[----:B------:R-:W5:Y:S01]  /*11f40*/  MUFU.TANH R192, R32 ;  /* 0x0000002000c07308 */ /* 0x000f620000002400 */
[----:B------:R-:W-:Y:S01]  /*11f50*/  @P0 IMAD R6, R6, c[0x0][0x1e0], RZ ;  /* 0x0000780006060a24 */ /* 0x000fe200078e02ff */
[----:B-1----:R-:W-:Y:S03]  /*11f60*/  MOV R59, R2 ;  /* 0x00000002003b7202 */ /* 0x002fe60000000f00 */
[----:B------:R-:W-:Y:S01]  /*11f70*/  FMUL.FTZ R60, R60, c[0x0][0x320] ;  /* 0x0000c8003c3c7a20 */ /* 0x000fe20000410000 */
[----:B------:R-:W-:Y:S01]  /*11f80*/  FMNMX.FTZ R2, R168, R0, !PT ;  /* 0x00000000a8027209 */ /* 0x000fe20007810000 */
[----:B------:R-:W-:Y:S01]  /*11f90*/  FMUL.FTZ R61, R61, c[0x0][0x320] ;  /* 0x0000c8003d3d7a20 */ /* 0x000fe20000410000 */
[----:B------:R-:W-:Y:S01]  /*11fa0*/  FMNMX.FTZ R0, R176, R3, !PT ;  /* 0x00000003b0007209 */ /* 0x000fe20007810000 */
[----:B------:R-:W-:Y:S01]  /*11fb0*/  FMUL.FTZ R63, R63, c[0x0][0x320] ;  /* 0x0000c8003f3f7a20 */ /* 0x000fe20000410000 */
[----:B------:R-:W1:Y:S01]  /*11fc0*/  MUFU.TANH R194, R33 ;  /* 0x0000002100c27308 */ /* 0x000e620000002400 */
[----:B------:R-:W-:Y:S01]  /*11fd0*/  FMNMX.FTZ R2, R178, R2, !PT ;  /* 0x00000002b2027209 */ /* 0x000fe20007810000 */
[----:B------:R-:W-:Y:S01]  /*11fe0*/  FMUL.FTZ R62, R62, c[0x0][0x320] ;  /* 0x0000c8003e3e7a20 */ /* 0x000fe20000410000 */
[----:B------:R-:W-:Y:S01]  /*11ff0*/  FMNMX.FTZ R3, R170, R0, !PT ;  /* 0x00000000aa037209 */ /* 0x000fe20007810000 */
[----:B------:R-:W-:Y:S01]  /*12000*/  FMUL.FTZ R64, R64, c[0x0][0x320] ;  /* 0x0000c80040407a20 */ /* 0x000fe20000410000 */
[----:B----4-:R-:W-:Y:S01]  /*12010*/  FMNMX.FTZ R0, R191, R2, !PT ;  /* 0x00000002bf007209 */ /* 0x010fe20007810000 */
[----:B------:R-:W-:Y:S02]  /*12020*/  FMUL.FTZ R65, R65, c[0x0][0x320] ;  /* 0x0000c80041417a20 */ /* 0x000fe40000410000 */
[----:B------:R-:W-:Y:S02]  /*12030*/  FMUL.FTZ R66, R66, c[0x0][0x320] ;  /* 0x0000c80042427a20 */ /* 0x000fe40000410000 */
[----:B------:R-:W4:Y:S01]  /*12040*/  MUFU.TANH R243, R36 ;  /* 0x0000002400f37308 */ /* 0x000f220000002400 */
[----:B------:R-:W-:Y:S01]  /*12050*/  @P0 IMAD R7, R232, c[0x0][0x1e4], R6 ;  /* 0x00007900e8070a24 */ /* 0x000fe200078e0206 */
[----:B-----5:R-:W-:Y:S08]  /*12060*/  FMNMX.FTZ R0, R192, R0, !PT ;  /* 0x00000000c0007209 */ /* 0x020ff00007810000 */
[----:B------:R-:W5:Y:S01]  /*12070*/  MUFU.TANH R245, R37 ;  /* 0x0000002500f57308 */ /* 0x000f620000002400 */
[----:B-1----:R-:W-:Y:S09]  /*12080*/  FMNMX.FTZ R0, R194, R0, !PT ;  /* 0x00000000c2007209 */ /* 0x002ff20007810000 */
[----:B------:R-:W1:Y:S01]  /*12090*/  MUFU.TANH R244, R40 ;  /* 0x0000002800f47308 */ /* 0x000e620000002400 */
[----:B----4-:R-:W-:Y:S09]  /*120a0*/  FMNMX.FTZ R0, R243, R0, !PT ;  /* 0x00000000f3007209 */ /* 0x010ff20007810000 */
[----:B------:R-:W4:Y:S01]  /*120b0*/  MUFU.TANH R246, R41 ;  /* 0x0000002900f67308 */ /* 0x000f220000002400 */
[----:B-----5:R-:W-:Y:S09]  /*120c0*/  FMNMX.FTZ R0, R245, R0, !PT ;  /* 0x00000000f5007209 */ /* 0x020ff20007810000 */
        /* <DEDUP_REMOVED lines=16> */
[----:B------:R5:W-:Y:S10]  /*121d0*/  MUFU.TANH R14, R64 ;  /* 0x00000040000e7308 */ /* 0x000bf40000002400 */
[----:B------:R-:W4:Y:S10]  /*121e0*/  MUFU.TANH R177, R27 ;  /* 0x0000001b00b17308 */ /* 0x000f340000002400 */
[----:B------:R-:W4:Y:S01]  /*121f0*/  MUFU.TANH R164, R57 ;  /* 0x0000003900a47308 */ /* 0x000f220000002400 */
[----:B-----5:R-:W-:Y:S02]  /*12200*/  MOV R64, R68 ;  /* 0x0000004400407202 */ /* 0x020fe40000000f00 */
[----:B-1----:R-:W-:Y:S01]  /*12210*/  FMNMX.FTZ R68, R165, R0, !PT ;  /* 0x00000000a5447209 */ /* 0x002fe20007810000 */
[----:B------:R-:W-:Y:S01]  /*12220*/  FMUL.FTZ R0, R67, c[0x0][0x320] ;  /* 0x0000c80043007a20 */ /* 0x000fe20000410000 */
[----:B--2---:R-:W-:Y:S05]  /*12230*/  MOV R16, c[0x0][0x1e0] ;  /* 0x0000780000107a02 */ /* 0x004fea0000000f00 */
[----:B------:R-:W1:Y:S01]  /*12240*/  MUFU.TANH R234, R30 ;  /* 0x0000001e00ea7308 */ /* 0x000e620000002400 */
[C---:B------:R-:W-:Y:S02]  /*12250*/  @P0 SHF.L.U32 R11, R16.reuse, 0x6, RZ ;  /* 0x00000006100b0819 */ /* 0x040fe400000006ff */
[----:B----4-:R-:W-:Y:S02]  /*12260*/  FMNMX.FTZ R2, R177, R3, !PT ;  /* 0x00000003b1027209 */ /* 0x010fe40007810000 */
[C---:B------:R-:W-:Y:S02]  /*12270*/  @P0 SHF.L.U64.HI R13, R16.reuse, R13, c[0x0][0x1e4] ;  /* 0x00007900100d0619 */ /* 0x040fe4000001020d */
[----:B------:R-:W-:Y:S03]  /*12280*/  SHF.L.U32 R16, R16, 0x6, RZ ;  /* 0x0000000610107819 */ /* 0x000fe600000006ff */
[----:B------:R-:W2:Y:S01]  /*12290*/  MUFU.TANH R190, R60 ;  /* 0x0000003c00be7308 */ /* 0x000ea20000002400 */
[----:B------:R-:W-:Y:S09]  /*122a0*/  FMNMX.FTZ R68, R164, R68, !PT ;  /* 0x00000044a4447209 */ /* 0x000ff20007810000 */
[----:B------:R-:W4:Y:S01]  /*122b0*/  MUFU.TANH R237, R31 ;  /* 0x0000001f00ed7308 */ /* 0x000f220000002400 */
[----:B-1----:R-:W-:Y:S09]  /*122c0*/  FMNMX.FTZ R2, R234, R2, !PT ;  /* 0x00000002ea027209 */ /* 0x002ff20007810000 */
[----:B------:R-:W1:Y:S01]  /*122d0*/  MUFU.TANH R56, R61 ;  /* 0x0000003d00387308 */ /* 0x000e620000002400 */
[----:B--2---:R-:W-:Y:S09]  /*122e0*/  FMNMX.FTZ R68, R190, R68, !PT ;  /* 0x00000044be447209 */ /* 0x004ff20007810000 */
[----:B------:R-:W2:Y:S01]  /*122f0*/  MUFU.TANH R236, R34 ;  /* 0x0000002200ec7308 */ /* 0x000ea20000002400 */
[----:B----4-:R-:W-:Y:S09]  /*12300*/  FMNMX.FTZ R2, R237, R2, !PT ;  /* 0x00000002ed027209 */ /* 0x010ff20007810000 */
[----:B------:R-:W4:Y:S01]  /*12310*/  MUFU.TANH R238, R35 ;  /* 0x0000002300ee7308 */ /* 0x000f220000002400 */
[----:B-1----:R-:W-:Y:S04]  /*12320*/  FMNMX.FTZ R68, R56, R68, !PT ;  /* 0x0000004438447209 */ /* 0x002fe80007810000 */
[----:B------:R-:W-:Y:S05]  /*12330*/  FMNMX.FTZ R68, R14, R68, !PT ;  /* 0x000000440e447209 */ /* 0x000fea0007810000 */
[----:B------:R-:W1:Y:S01]  /*12340*/  MUFU.TANH R65, R65 ;  /* 0x0000004100417308 */ /* 0x000e620000002400 */
[----:B--2---:R-:W-:Y:S09]  /*12350*/  FMNMX.FTZ R2, R236, R2, !PT ;  /* 0x00000002ec027209 */ /* 0x004ff20007810000 */
[----:B------:R-:W2:Y:S01]  /*12360*/  MUFU.TANH R248, R38 ;  /* 0x0000002600f87308 */ /* 0x000ea20000002400 */
[----:B----4-:R-:W-:Y:S09]  /*12370*/  FMNMX.FTZ R2, R238, R2, !PT ;  /* 0x00000002ee027209 */ /* 0x010ff20007810000 */
[----:B------:R-:W4:Y:S01]  /*12380*/  MUFU.TANH R249, R39 ;  /* 0x0000002700f97308 */ /* 0x000f220000002400 */
[----:B-1----:R-:W-:Y:S05]  /*12390*/  FMNMX.FTZ R68, R65, R68, !PT ;  /* 0x0000004441447209 */ /* 0x002fea0007810000 */
[----:B------:R-:W1:Y:S04]  /*123a0*/  SHFL.BFLY PT, R3, R68, 0x2, 0x1f ;  /* 0x0c401f0044037f89 */ /* 0x000e6800000e0000 */
[----:B------:R-:W5:Y:S01]  /*123b0*/  MUFU.TANH R247, R42 ;  /* 0x0000002a00f77308 */ /* 0x000f620000002400 */
[----:B--2---:R-:W-:Y:S09]  /*123c0*/  FMNMX.FTZ R2, R248, R2, !PT ;  /* 0x00000002f8027209 */ /* 0x004ff20007810000 */
[----:B------:R-:W2:Y:S01]  /*123d0*/  MUFU.TANH R250, R43 ;  /* 0x0000002b00fa7308 */ /* 0x000ea20000002400 */
[----:B----4-:R-:W-:Y:S09]  /*123e0*/  FMNMX.FTZ R2, R249, R2, !PT ;  /* 0x00000002f9027209 */ /* 0x010ff20007810000 */
[----:B------:R-:W4:Y:S01]  /*123f0*/  MUFU.TANH R235, R46 ;  /* 0x0000002e00eb7308 */ /* 0x000f220000002400 */
[----:B-1----:R-:W-:Y:S02]  /*12400*/  FMNMX.FTZ R68, R68, R3, !PT ;  /* 0x0000000344447209 */ /* 0x002fe40007810000 */
[----:B-----5:R-:W-:Y:S07]  /*12410*/  FMNMX.FTZ R2, R247, R2, !PT ;  /* 0x00000002f7027209 */ /* 0x020fee0007810000 */
[----:B------:R-:W1:Y:S01]  /*12420*/  MUFU.TANH R233, R47 ;  /* 0x0000002f00e97308 */ /* 0x000e620000002400 */
[----:B--2---:R-:W-:Y:S09]  /*12430*/  FMNMX.FTZ R2, R250, R2, !PT ;  /* 0x00000002fa027209 */ /* 0x004ff20007810000 */
[----:B------:R-:W2:Y:S01]  /*12440*/  MUFU.TANH R189, R50 ;  /* 0x0000003200bd7308 */ /* 0x000ea20000002400 */
[----:B----4-:R-:W-:Y:S09]  /*12450*/  FMNMX.FTZ R2, R235, R2, !PT ;  /* 0x00000002eb027209 */ /* 0x010ff20007810000 */
[----:B------:R-:W4:Y:S01]  /*12460*/  MUFU.TANH R71, R51 ;  /* 0x0000003300477308 */ /* 0x000f220000002400 */
[----:B-1----:R-:W-:Y:S09]  /*12470*/  FMNMX.FTZ R2, R233, R2, !PT ;  /* 0x00000002e9027209 */ /* 0x002ff20007810000 */
[----:B------:R-:W1:Y:S01]  /*12480*/  MUFU.TANH R4, R63 ;  /* 0x0000003f00047308 */ /* 0x000e620000002400 */
[----:B--2---:R-:W-:Y:S09]  /*12490*/  FMNMX.FTZ R2, R189, R2, !PT ;  /* 0x00000002bd027209 */ /* 0x004ff20007810000 */
[----:B------:R-:W2:Y:S01]  /*124a0*/  MUFU.TANH R193, R54 ;  /* 0x0000003600c17308 */ /* 0x000ea20000002400 */
[----:B----4-:R-:W-:Y:S04]  /*124b0*/  MOV R57, R71 ;  /* 0x0000004700397202 */ /* 0x010fe80000000f00 */
[----:B------:R-:W-:Y:S05]  /*124c0*/  FMNMX.FTZ R2, R57, R2, !PT ;  /* 0x0000000239027209 */ /* 0x000fea0007810000 */
[----:B------:R4:W-:Y:S01]  /*124d0*/  MUFU.TANH R136, R0 ;  /* 0x0000000000887308 */ /* 0x0009e20000002400 */
[----:B-1----:R-:W-:Y:S02]  /*124e0*/  MOV R67, R4 ;  /* 0x0000000400437202 */ /* 0x002fe40000000f00 */
[----:B------:R-:W1:Y:S07]  /*124f0*/  SHFL.BFLY PT, R4, R68, 0x1, 0x1f ;  /* 0x0c201f0044047f89 */ /* 0x000e6e00000e0000 */
[----:B------:R-:W5:Y:S01]  /*12500*/  MUFU.TANH R58, R62 ;  /* 0x0000003e003a7308 */ /* 0x000f620000002400 */
[----:B--2---:R-:W-:Y:S09]  /*12510*/  FMNMX.FTZ R2, R193, R2, !PT ;  /* 0x00000002c1027209 */ /* 0x004ff20007810000 */
[----:B------:R-:W2:Y:S01]  /*12520*/  MUFU.TANH R71, R66 ;  /* 0x0000004200477308 */ /* 0x000ea20000002400 */
[----:B----4-:R-:W-:Y:S04]  /*12530*/  FMNMX.FTZ R0, R64, R2, !PT ;  /* 0x0000000240007209 */ /* 0x010fe80007810000 */
[----:B------:R-:W-:Y:S02]  /*12540*/  FMNMX.FTZ R0, R59, R0, !PT ;  /* 0x000000003b007209 */ /* 0x000fe40007810000 */
[----:B-1----:R-:W-:Y:S01]  /*12550*/  FMNMX.FTZ R68, R68, R4, !PT ;  /* 0x0000000444447209 */ /* 0x002fe20007810000 */
[----:B------:R-:W-:Y:S01]  /*12560*/  @P0 IMAD.WIDE.U32 R4, R232, c[0x0][0x1e0], RZ ;  /* 0x00007800e8040a25 */ /* 0x000fe200078e00ff */
[----:B------:R-:W-:Y:S03]  /*12570*/  FMNMX.FTZ R0, R15, R0, !PT ;  /* 0x000000000f007209 */ /* 0x000fe60007810000 */
[----:B------:R-:W-:Y:S01]  /*12580*/  FMUL.FTZ R137, R68, c[0x0][0x2d0] ;  /* 0x0000b40044897a20 */ /* 0x000fe20000410000 */
[----:B-----5:R-:W-:Y:S02]  /*12590*/  FMNMX.FTZ R0, R58, R0, !PT ;  /* 0x000000003a007209 */ /* 0x020fe40007810000 */
[----:B------:R-:W-:Y:S01]  /*125a0*/  @P0 SHF.L.U32 R6, R4, 0x7, RZ ;  /* 0x0000000704060819 */ /* 0x000fe200000006ff */
[--C-:B------:R-:W-:Y:S01]  /*125b0*/  FFMA.FTZ R8, R148, c[0x0][0x2d0], -R137.reuse ;  /* 0x0000b40094087a23 */ /* 0x100fe20000010889 */
[----:B------:R-:W-:Y:S01]  /*125c0*/  FMNMX.FTZ R0, R67, R0, !PT ;  /* 0x0000000043007209 */ /* 0x000fe20007810000 */
[--C-:B------:R-:W-:Y:S01]  /*125d0*/  FFMA.FTZ R32, R138, c[0x0][0x2d0], -R137.reuse ;  /* 0x0000b4008a207a23 */ /* 0x100fe20000010889 */
[----:B------:R-:W-:Y:S01]  /*125e0*/  @P0 IADD3 R5, R5, R7, RZ ;  /* 0x0000000705050210 */ /* 0x000fe20007ffe0ff */
[----:B------:R1:W-:Y:S01]  /*125f0*/  MUFU.EX2 R240, R8 ;  /* 0x0000000800f07308 */ /* 0x0003e20000000800 */
[----:B--2---:R-:W-:Y:S01]  /*12600*/  FMNMX.FTZ R0, R71, R0, !PT ;  /* 0x0000000047007209 */ /* 0x004fe20007810000 */
[----:B------:R-:W-:Y:S01]  /*12610*/  FFMA.FTZ R40, R156, c[0x0][0x2d0], -R137 ;  /* 0x0000b4009c287a23 */ /* 0x000fe20000010889 */
[----:B---3--:R-:W-:Y:S02]  /*12620*/  @P0 IADD3 R7, P1, R6, R18, RZ ;  /* 0x0000001206070210 */ /* 0x008fe40007f3e0ff */
[----:B------:R-:W-:Y:S02]  /*12630*/  FMNMX.FTZ R0, R136, R0, !PT ;  /* 0x0000000088007209 */ /* 0x000fe40007810000 */
[----:B------:R-:W-:Y:S02]  /*12640*/  @P0 SHF.L.U64.HI R5, R4, 0x7, R5 ;  /* 0x0000000704050819 */ /* 0x000fe40000010205 */
[----:B------:R-:W-:Y:S01]  /*12650*/  @P0 IADD3 R4, P2, R6, R9, RZ ;  /* 0x0000000906040210 */ /* 0x000fe20007f5e0ff */
[----:B------:R-:W2:Y:S01]  /*12660*/  SHFL.BFLY PT, R2, R0, 0x2, 0x1f ;  /* 0x0c401f0000027f89 */ /* 0x000ea200000e0000 */
[----:B------:R-:W-:Y:S02]  /*12670*/  @P0 LEA R6, P5, R7, c[0x0][0x1c8], 0x1 ;  /* 0x0000720007060a11 */ /* 0x000fe400078a08ff */
[C---:B------:R-:W-:Y:S02]  /*12680*/  @P0 IADD3.X R9, R5.reuse, R17, RZ, P1, !PT ;  /* 0x0000001105090210 */ /* 0x040fe40000ffe4ff */
[----:B------:R-:W-:Y:S01]  /*12690*/  @P0 IADD3.X R5, R5, R10, RZ, P2, !PT ;  /* 0x0000000a05050210 */ /* 0x000fe200017fe4ff */
[----:B------:R-:W-:Y:S01]  /*126a0*/  FFMA.FTZ R10, R151, c[0x0][0x2d0], -R137 ;  /* 0x0000b400970a7a23 */ /* 0x000fe20000010889 */
[----:B------:R-:W-:Y:S02]  /*126b0*/  @P0 LEA.HI.X R7, R7, c[0x0][0x1cc], R9, 0x1, P5 ;  /* 0x0000730007070a11 */ /* 0x000fe400028f0c09 */
[----:B------:R-:W-:Y:S01]  /*126c0*/  MOV R151, R164 ;  /* 0x000000a400977202 */ /* 0x000fe20000000f00 */
[----:B------:R3:W-:Y:S01]  /*126d0*/  MUFU.EX2 R241, R10 ;  /* 0x0000000a00f17308 */ /* 0x0007e20000000800 */
[----:B------:R-:W-:Y:S01]  /*126e0*/  MOV R66, R195 ;  /* 0x000000c300427202 */ /* 0x000fe20000000f00 */
[----:B------:R4:W-:Y:S01]  /*126f0*/  @P0 LDGSTS.E.BYPASS.LTC128B.128 [R231+0x8100], [R6.64], !P4 ;  /* 0x0810000006e70fae */ /* 0x0009e2000e101d44 */
[----:B------:R-:W-:Y:S01]  /*12700*/  MOV R148, R193 ;  /* 0x000000c100947202 */ /* 0x000fe20000000f00 */
[----:B-1----:R-:W-:Y:S01]  /*12710*/  FFMA.FTZ R8, R150, c[0x0][0x2d0], -R137 ;  /* 0x0000b40096087a23 */ /* 0x002fe20000010889 */
[----:B------:R-:W-:Y:S02]  /*12720*/  MOV R150, R14 ;  /* 0x0000000e00967202 */ /* 0x000fe40000000f00 */
[----:B------:R-:W-:Y:S03]  /*12730*/  MOV R138, R67 ;  /* 0x00000043008a7202 */ /* 0x000fe60000000f00 */
[----:B------:R1:W-:Y:S01]  /*12740*/  MUFU.EX2 R242, R8 ;  /* 0x0000000800f27308 */ /* 0x0003e20000000800 */
[----:B--2---:R-:W-:Y:S01]  /*12750*/  FMNMX.FTZ R0, R0, R2, !PT ;  /* 0x0000000200007209 */ /* 0x004fe20007810000 */
[----:B------:R-:W-:Y:S04]  /*12760*/  FADD.FTZ R2, -R68, R69 ;  /* 0x0000004544027221 */ /* 0x000fe80000010100 */
[----:B------:R-:W2:Y:S01]  /*12770*/  SHFL.BFLY PT, R3, R0, 0x1, 0x1f ;  /* 0x0c201f0000037f89 */ /* 0x000ea200000e0000 */
[----:B------:R-:W-:Y:S03]  /*12780*/  FMUL.FTZ R2, R2, c[0x0][0x2d0] ;  /* 0x0000b40002027a20 */ /* 0x000fe60000410000 */
[----:B------:R-:W-:Y:S01]  /*12790*/  MUFU.EX2 R195, R40 ;  /* 0x0000002800c37308 */ /* 0x000fe20000000800 */
[----:B---3--:R-:W-:Y:S01]  /*127a0*/  FFMA.FTZ R10, R149, c[0x0][0x2d0], -R137 ;  /* 0x0000b400950a7a23 */ /* 0x008fe20000010889 */
[----:B------:R-:W-:Y:S08]  /*127b0*/  MOV R149, R165 ;  /* 0x000000a500957202 */ /* 0x000ff00000000f00 */
[----:B------:R-:W-:Y:S01]  /*127c0*/  MUFU.EX2 R239, R10 ;  /* 0x0000000a00ef7308 */ /* 0x000fe20000000800 */
[C---:B-1----:R-:W-:Y:S04]  /*127d0*/  @P0 LEA R8, P1, R4.reuse, c[0x0][0x1c8], 0x1 ;  /* 0x0000720004080a11 */ /* 0x042fe800078208ff */
[----:B------:R-:W-:Y:S02]  /*127e0*/  @P0 LEA.HI.X R9, R4, c[0x0][0x1cc], R5, 0x1, P1 ;  /* 0x0000730004090a11 */ /* 0x000fe400008f0c05 */
[----:B------:R-:W-:Y:S03]  /*127f0*/  @P0 IADD3 R4, P1, R6, R11, RZ ;  /* 0x0000000b06040210 */ /* 0x000fe60007f3e0ff */
[----:B------:R-:W1:Y:S01]  /*12800*/  MUFU.EX2 R2, R2 ;  /* 0x0000000200027308 */ /* 0x000e620000000800 */
[----:B--2---:R-:W-:Y:S01]  /*12810*/  FMNMX.FTZ R3, R0, R3, !PT ;  /* 0x0000000300037209 */ /* 0x004fe20007810000 */
[----:B------:R2:W-:Y:S01]  /*12820*/  @P0 LDGSTS.E.BYPASS.LTC128B.128 [R231+0xc100], [R8.64], !P3 ;  /* 0x0c10000008e70fae */ /* 0x0005e2000d901d44 */
[----:B------:R-:W-:Y:S02]  /*12830*/  @P0 IADD3.X R5, R7, R13, RZ, P1, !PT ;  /* 0x0000000d07050210 */ /* 0x000fe40000ffe4ff */
[----:B----4-:R-:W-:Y:S01]  /*12840*/  @P0 IADD3 R6, P6, R4, R11, RZ ;  /* 0x0000000b04060210 */ /* 0x010fe20007fde0ff */
[C---:B------:R-:W-:Y:S02]  /*12850*/  FMUL.FTZ R69, R3.reuse, c[0x0][0x2d0] ;  /* 0x0000b40003457a20 */ /* 0x040fe40000410000 */
[----:B------:R-:W-:Y:S01]  /*12860*/  FADD.FTZ R0, -R3, R70 ;  /* 0x0000004603007221 */ /* 0x000fe20000010100 */
[----:B------:R-:W-:Y:S01]  /*12870*/  MOV R70, R15 ;  /* 0x0000000f00467202 */ /* 0x000fe20000000f00 */
[--C-:B------:R-:W-:Y:S01]  /*12880*/  FFMA.FTZ R7, R154, c[0x0][0x2d0], -R69.reuse ;  /* 0x0000b4009a077a23 */ /* 0x100fe20000010845 */
[----:B------:R3:W-:Y:S01]  /*12890*/  @P0 LDGSTS.E.BYPASS.LTC128B.128 [R231+0x9100], [R4.64], !P4 ;  /* 0x0910000004e70fae */ /* 0x0007e2000e101d44 */
[--C-:B------:R-:W-:Y:S01]  /*128a0*/  FFMA.FTZ R14, R155, c[0x0][0x2d0], -R69.reuse ;  /* 0x0000b4009b0e7a23 */ /* 0x100fe20000010845 */
[----:B------:R-:W-:Y:S01]  /*128b0*/  MOV R154, R163 ;  /* 0x000000a3009a7202 */ /* 0x000fe20000000f00 */
[----:B------:R4:W-:Y:S01]  /*128c0*/  MUFU.EX2 R166, R7 ;  /* 0x0000000700a67308 */ /* 0x0009e20000000800 */
[----:B------:R-:W-:Y:S01]  /*128d0*/  FMUL.FTZ R0, R0, c[0x0][0x2d0] ;  /* 0x0000b40000007a20 */ /* 0x000fe20000410000 */
[----:B------:R-:W-:Y:S01]  /*128e0*/  MOV R155, R235 ;  /* 0x000000eb009b7202 */ /* 0x000fe20000000f00 */
[--C-:B------:R-:W-:Y:S02]  /*128f0*/  FFMA.FTZ R48, R158, c[0x0][0x2d0], -R69.reuse ;  /* 0x0000b4009e307a23 */ /* 0x100fe40000010845 */
[----:B------:R3:W-:Y:S01]  /*12900*/  @P0 LDGSTS.E.BYPASS.LTC128B.128 [R231+0xd100], [R4.64+0x80], !P3 ;  /* 0x0d10008004e70fae */ /* 0x0007e2000d901d44 */
[--C-:B------:R-:W-:Y:S02]  /*12910*/  FFMA.FTZ R71, R71, c[0x0][0x2d0], -R69.reuse ;  /* 0x0000b40047477a23 */ /* 0x100fe40000010845 */
[C---:B-1----:R-:W-:Y:S02]  /*12920*/  FMUL.FTZ R17, R2.reuse, R85 ;  /* 0x0000005502117220 */ /* 0x042fe40000410000 */
[----:B------:R-:W-:Y:S01]  /*12930*/  MUFU.EX2 R165, R14 ;  /* 0x0000000e00a57308 */ /* 0x000fe20000000800 */
[C---:B------:R-:W-:Y:S02]  /*12940*/  FMUL.FTZ R24, R2.reuse, R92 ;  /* 0x0000005c02187220 */ /* 0x040fe40000410000 */
[----:B------:R-:W-:Y:S01]  /*12950*/  FMUL.FTZ R25, R2, R93 ;  /* 0x0000005d02197220 */ /* 0x000fe20000410000 */
[----:B--2---:R-:W-:Y:S01]  /*12960*/  @P0 IADD3 R9, P1, R16, 0x80, RZ ;  /* 0x0000008010090810 */ /* 0x004fe20007f3e0ff */
[----:B------:R-:W-:Y:S01]  /*12970*/  FMUL.FTZ R16, R2, R84 ;  /* 0x0000005402107220 */ /* 0x000fe20000410000 */
[----:B------:R-:W-:Y:S01]  /*12980*/  @P0 IADD3 R8, P2, R6, R11, RZ ;  /* 0x0000000b06080210 */ /* 0x000fe20007f5e0ff */
[----:B------:R-:W-:Y:S01]  /*12990*/  FMUL.FTZ R33, R2, R101 ;  /* 0x0000006502217220 */ /* 0x000fe20000410000 */
[----:B------:R-:W-:Y:S02]  /*129a0*/  @P0 IADD3.X R12, RZ, R12, RZ, P1, !PT ;  /* 0x0000000cff0c0210 */ /* 0x000fe40000ffe4ff */
[----:B------:R-:W1:Y:S01]  /*129b0*/  MUFU.EX2 R0, R0 ;  /* 0x0000000000007308 */ /* 0x000e620000000800 */
[----:B------:R-:W-:Y:S01]  /*129c0*/  @P0 IADD3 R10, P5, R4, R9, RZ ;  /* 0x00000009040a0210 */ /* 0x000fe20007fbe0ff */
[C---:B------:R-:W-:Y:S01]  /*129d0*/  FMUL.FTZ R40, R2.reuse, R108 ;  /* 0x0000006c02287220 */ /* 0x040fe20000410000 */
[----:B------:R-:W-:Y:S01]  /*129e0*/  MOV R108, R59 ;  /* 0x0000003b006c7202 */ /* 0x000fe20000000f00 */
[C---:B------:R-:W-:Y:S01]  /*129f0*/  FMUL.FTZ R41, R2.reuse, R109 ;  /* 0x0000006d02297220 */ /* 0x040fe20000410000 */
[C---:B----4-:R-:W-:Y:S01]  /*12a00*/  @P0 IADD3.X R7, R5.reuse, R13, RZ, P6, !PT ;  /* 0x0000000d05070210 */ /* 0x050fe200037fe4ff */
[----:B------:R-:W-:Y:S01]  /*12a10*/  FMUL.FTZ R49, R2, R117 ;  /* 0x0000007502317220 */ /* 0x000fe20000410000 */
[----:B------:R-:W-:Y:S02]  /*12a20*/  @P0 IADD3.X R11, R5, R12, RZ, P5, !PT ;  /* 0x0000000c050b0210 */ /* 0x000fe40002ffe4ff */
[----:B------:R-:W-:Y:S01]  /*12a30*/  MOV R109, R66 ;  /* 0x00000042006d7202 */ /* 0x000fe20000000f00 */
[----:B------:R2:W-:Y:S01]  /*12a40*/  @P0 LDGSTS.E.BYPASS.LTC128B.128 [R231+0xa100], [R6.64], !P4 ;  /* 0x0a10000006e70fae */ /* 0x0005e2000e101d44 */
[----:B------:R4:W-:Y:S01]  /*12a50*/  MUFU.EX2 R235, R32 ;  /* 0x0000002000eb7308 */ /* 0x0009e20000000800 */
[----:B---3--:R-:W-:Y:S02]  /*12a60*/  @P0 IADD3 R4, P1, R6, R9, RZ ;  /* 0x0000000906040210 */ /* 0x008fe40007f3e0ff */
[C---:B------:R-:W-:Y:S02]  /*12a70*/  @P0 IADD3.X R9, R7.reuse, R13, RZ, P2, !PT ;  /* 0x0000000d07090210 */ /* 0x040fe400017fe4ff */
[----:B------:R-:W-:Y:S02]  /*12a80*/  @P0 IADD3.X R5, R7, R12, RZ, P1, !PT ;  /* 0x0000000c07050210 */ /* 0x000fe40000ffe4ff */
[----:B------:R3:W-:Y:S03]  /*12a90*/  @P0 LDGSTS.E.BYPASS.LTC128B.128 [R231+0xe100], [R10.64], !P3 ;  /* 0x0e1000000ae70fae */ /* 0x0007e6000d901d44 */
[----:B------:R5:W-:Y:S01]  /*12aa0*/  MUFU.EX2 R158, R48 ;  /* 0x00000030009e7308 */ /* 0x000be20000000800 */
[C---:B-1----:R-:W-:Y:S04]  /*12ab0*/  FMUL.FTZ R18, R0.reuse, R86 ;  /* 0x0000005600127220 */ /* 0x042fe80000410000 */
[----:B------:R1:W-:Y:S01]  /*12ac0*/  @P0 LDGSTS.E.BYPASS.LTC128B.128 [R231+0xb100], [R8.64], !P4 ;  /* 0x0b10000008e70fae */ /* 0x0003e2000e101d44 */
[C---:B------:R-:W-:Y:S02]  /*12ad0*/  FMUL.FTZ R19, R0.reuse, R87 ;  /* 0x0000005700137220 */ /* 0x040fe40000410000 */
[C---:B------:R-:W-:Y:S02]  /*12ae0*/  FMUL.FTZ R26, R0.reuse, R94 ;  /* 0x0000005e001a7220 */ /* 0x040fe40000410000 */
[C---:B------:R-:W-:Y:S01]  /*12af0*/  FMUL.FTZ R27, R0.reuse, R95 ;  /* 0x0000005f001b7220 */ /* 0x040fe20000410000 */
[----:B------:R-:W-:Y:S01]  /*12b00*/  MUFU.EX2 R71, R71 ;  /* 0x0000004700477308 */ /* 0x000fe20000000800 */
[----:B------:R-:W-:Y:S01]  /*12b10*/  FMUL.FTZ R34, R0, R102 ;  /* 0x0000006600227220 */ /* 0x000fe20000410000 */
[----:B------:R5:W-:Y:S01]  /*12b20*/  @P0 LDGSTS.E.BYPASS.LTC128B.128 [R231+0xf100], [R4.64], !P3 ;  /* 0x0f10000004e70fae */ /* 0x000be2000d901d44 */
[----:B----4-:R-:W-:Y:S02]  /*12b30*/  FMUL.FTZ R32, R2, R100 ;  /* 0x0000006402207220 */ /* 0x010fe40000410000 */
[--C-:B--2---:R-:W-:Y:S01]  /*12b40*/  FFMA.FTZ R6, R152, c[0x0][0x2d0], -R69.reuse ;  /* 0x0000b40098067a23 */ /* 0x104fe20000010845 */
[----:B------:R-:W-:Y:S01]  /*12b50*/  MOV R152, R233 ;  /* 0x000000e900987202 */ /* 0x000fe20000000f00 */
[C---:B------:R-:W-:Y:S02]  /*12b60*/  FMUL.FTZ R7, R0.reuse, R75 ;  /* 0x0000004b00077220 */ /* 0x040fe40000410000 */
[C---:B------:R-:W-:Y:S01]  /*12b70*/  FMUL.FTZ R35, R0.reuse, R103 ;  /* 0x0000006700237220 */ /* 0x040fe20000410000 */
[----:B------:R-:W2:Y:S01]  /*12b80*/  LDSM.16.MT88.4 R12, [R209+0x100] ;  /* 0x00010000d10c783b */ /* 0x000ea20000004200 */
[----:B------:R4:W-:Y:S01]  /*12b90*/  MUFU.EX2 R164, R6 ;  /* 0x0000000600a47308 */ /* 0x0009e20000000800 */
[C---:B------:R-:W-:Y:S01]  /*12ba0*/  FMUL.FTZ R42, R0.reuse, R110 ;  /* 0x0000006e002a7220 */ /* 0x040fe20000410000 */
[----:B------:R-:W-:Y:S01]  /*12bb0*/  MOV R110, R64 ;  /* 0x00000040006e7202 */ /* 0x000fe20000000f00 */
[C---:B---3--:R-:W-:Y:S02]  /*12bc0*/  FMUL.FTZ R10, R0.reuse, R78 ;  /* 0x0000004e000a7220 */ /* 0x048fe40000410000 */
[C---:B------:R-:W-:Y:S02]  /*12bd0*/  FMUL.FTZ R11, R0.reuse, R79 ;  /* 0x0000004f000b7220 */ /* 0x040fe40000410000 */
[----:B------:R-:W3:Y:S01]  /*12be0*/  LDSM.16.MT88.4 R20, [R210+0x100] ;  /* 0x00010000d214783b */ /* 0x000ee20000004200 */
[----:B------:R-:W-:Y:S01]  /*12bf0*/  FMUL.FTZ R43, R0, R111 ;  /* 0x0000006f002b7220 */ /* 0x000fe20000410000 */
[----:B------:R-:W-:Y:S01]  /*12c00*/  MOV R111, R148 ;  /* 0x00000094006f7202 */ /* 0x000fe20000000f00 */
[C---:B-1----:R-:W-:Y:S01]  /*12c10*/  FMUL.FTZ R8, R2.reuse, R76 ;  /* 0x0000004c02087220 */ /* 0x042fe20000410000 */
[----:B------:R-:W-:Y:S01]  /*12c20*/  MOV R148, R65 ;  /* 0x0000004100947202 */ /* 0x000fe20000000f00 */
[----:B------:R-:W-:Y:S02]  /*12c30*/  FMUL.FTZ R9, R2, R77 ;  /* 0x0000004d02097220 */ /* 0x000fe40000410000 */
[----:B------:R-:W-:Y:S01]  /*12c40*/  FMUL.FTZ R50, R0, R118 ;  /* 0x0000007600327220 */ /* 0x000fe20000410000 */
[----:B------:R-:W1:Y:S01]  /*12c50*/  LDSM.16.MT88.4 R28, [R213+0x100] ;  /* 0x00010000d51c783b */ /* 0x000e620000004200 */
[C---:B-----5:R-:W-:Y:S02]  /*12c60*/  FMUL.FTZ R48, R2.reuse, R116 ;  /* 0x0000007402307220 */ /* 0x060fe40000410000 */
[--C-:B------:R-:W-:Y:S01]  /*12c70*/  FFMA.FTZ R4, R153, c[0x0][0x2d0], -R69.reuse ;  /* 0x0000b40099047a23 */ /* 0x100fe20000010845 */
[----:B------:R-:W-:Y:S01]  /*12c80*/  MOV R153, R149 ;  /* 0x0000009500997202 */ /* 0x000fe20000000f00 */
[----:B------:R-:W-:Y:S01]  /*12c90*/  FMUL.FTZ R5, R2, R73 ;  /* 0x0000004902057220 */ /* 0x000fe20000410000 */
[----:B------:R-:W-:Y:S01]  /*12ca0*/  F2FP.PACK_AB R73, R165, R166 ;  /* 0x000000a6a549723e */ /* 0x000fe200000000ff */
[----:B------:R5:W2:Y:S01]  /*12cb0*/  MUFU.EX2 R163, R4 ;  /* 0x0000000400a37308 */ /* 0x000aa20000000800 */
[----:B------:R-:W1:Y:S01]  /*12cc0*/  LDSM.16.MT88.4 R36, [R212+0x100] ;  /* 0x00010000d424783b */ /* 0x000e620000004200 */
[C---:B----4-:R-:W-:Y:S01]  /*12cd0*/  FMUL.FTZ R6, R0.reuse, R74 ;  /* 0x0000004a00067220 */ /* 0x050fe20000410000 */
[----:B------:R-:W-:Y:S01]  /*12ce0*/  F2FP.PACK_AB R74, R239, R241 ;  /* 0x000000f1ef4a723e */ /* 0x000fe200000000ff */
[C---:B------:R-:W-:Y:S01]  /*12cf0*/  FMUL.FTZ R51, R0.reuse, R119 ;  /* 0x0000007700337220 */ /* 0x040fe20000410000 */
[----:B------:R-:W-:Y:S01]  /*12d00*/  MOV R149, R150 ;  /* 0x0000009600957202 */ /* 0x000fe20000000f00 */
[----:B------:R-:W-:Y:S01]  /*12d10*/  FMUL.FTZ R59, R0, R127 ;  /* 0x0000007f003b7220 */ /* 0x000fe20000410000 */
[----:B------:R-:W-:Y:S01]  /*12d20*/  MOV R150, R56 ;  /* 0x0000003800967202 */ /* 0x000fe20000000f00 */
[----:B------:R-:W-:Y:S01]  /*12d30*/  FFMA.FTZ R56, R159, c[0x0][0x2d0], -R69 ;  /* 0x0000b4009f387a23 */ /* 0x000fe20000010845 */
[----:B------:R-:W4:Y:S01]  /*12d40*/  LDSM.16.MT88.4 R44, [R209+0x4100] ;  /* 0x00410000d12c783b */ /* 0x000f220000004200 */
[----:B------:R-:W-:Y:S01]  /*12d50*/  MOV R159, R188 ;  /* 0x000000bc009f7202 */ /* 0x000fe20000000f00 */
[C---:B------:R-:W-:Y:S01]  /*12d60*/  FMUL.FTZ R64, R2.reuse, R132 ;  /* 0x0000008402407220 */ /* 0x040fe20000410000 */
[----:B------:R-:W-:Y:S01]  /*12d70*/  MOV R119, R57 ;  /* 0x0000003900777202 */ /* 0x000fe20000000f00 */
[C---:B------:R-:W-:Y:S01]  /*12d80*/  FMUL.FTZ R57, R2.reuse, R125 ;  /* 0x0000007d02397220 */ /* 0x040fe20000410000 */
[----:B------:R3:W-:Y:S01]  /*12d90*/  MUFU.EX2 R117, R56 ;  /* 0x0000003800757308 */ /* 0x0007e20000000800 */
[----:B------:R-:W-:Y:S02]  /*12da0*/  FMUL.FTZ R65, R2, R133 ;  /* 0x0000008502417220 */ /* 0x000fe40000410000 */
[----:B------:R-:W1:Y:S01]  /*12db0*/  LDSM.16.MT88.4 R52, [R210+0x4100] ;  /* 0x00410000d234783b */ /* 0x000e620000004200 */
[C---:B------:R-:W-:Y:S02]  /*12dc0*/  FMUL.FTZ R66, R0.reuse, R134 ;  /* 0x0000008600427220 */ /* 0x040fe40000410000 */
[----:B------:R-:W-:Y:S02]  /*12dd0*/  FMUL.FTZ R67, R0, R135 ;  /* 0x0000008700437220 */ /* 0x000fe40000410000 */
[----:B-----5:R-:W-:Y:S01]  /*12de0*/  FMUL.FTZ R4, R2, R72 ;  /* 0x0000004802047220 */ /* 0x020fe20000410000 */
[----:B------:R-:W-:Y:S02]  /*12df0*/  F2FP.PACK_AB R72, R242, R240 ;  /* 0x000000f0f248723e */ /* 0x000fe400000000ff */
[----:B------:R-:W5:Y:S01]  /*12e00*/  LDSM.16.MT88.4 R60, [R213+0x4100] ;  /* 0x00410000d53c783b */ /* 0x000f620000004200 */
[----:B--2---:R-:W-:Y:S07]  /*12e10*/  F2FP.PACK_AB R75, R163, R164 ;  /* 0x000000a4a34b723e */ /* 0x004fee00000000ff */
[C---:B------:R-:W-:Y:S01]  /*12e20*/  HMMA.16816.F32 R4, R72.reuse, R12, R4 ;  /* 0x0000000c4804723c */ /* 0x040fe20000001804 */
[----:B------:R-:W2:Y:S04]  /*12e30*/  LDSM.16.MT88.4 R76, [R212+0x4100] ;  /* 0x00410000d44c783b */ /* 0x000ea80000004200 */
[C---:B---3--:R-:W-:Y:S02]  /*12e40*/  FMUL.FTZ R56, R2.reuse, R124 ;  /* 0x0000007c02387220 */ /* 0x048fe40000410000 */
[C---:B------:R-:W-:Y:S01]  /*12e50*/  FMUL.FTZ R12, R2.reuse, R80 ;  /* 0x00000050020c7220 */ /* 0x040fe20000410000 */
[C---:B------:R-:W-:Y:S01]  /*12e60*/  HMMA.16816.F32 R8, R72.reuse, R14, R8 ;  /* 0x0000000e4808723c */ /* 0x040fe20000001808 */
[----:B------:R-:W-:Y:S03]  /*12e70*/  LDSM.16.MT88.4 R84, [R210+0x900] ;  /* 0x00090000d254783b */ /* 0x000fe60000004200 */
[----:B------:R-:W-:Y:S03]  /*12e80*/  FMUL.FTZ R13, R2, R81 ;  /* 0x00000051020d7220 */ /* 0x000fe60000410000 */
[C---:B------:R-:W-:Y:S02]  /*12e90*/  FMUL.FTZ R14, R0.reuse, R82 ;  /* 0x00000052000e7220 */ /* 0x040fe40000410000 */
[----:B------:R-:W-:Y:S01]  /*12ea0*/  FMUL.FTZ R15, R0, R83 ;  /* 0x00000053000f7220 */ /* 0x000fe20000410000 */
[----:B------:R-:W-:Y:S06]  /*12eb0*/  LDSM.16.MT88.4 R92, [R212+0x900] ;  /* 0x00090000d45c783b */ /* 0x000fec0000004200 */
[C---:B------:R-:W-:Y:S02]  /*12ec0*/  HMMA.16816.F32 R12, R72.reuse, R20, R12 ;  /* 0x00000014480c723c */ /* 0x040fe4000000180c */
[----:B------:R-:W3:Y:S05]  /*12ed0*/  LDSM.16.MT88.4 R80, [R209+0x900] ;  /* 0x00090000d150783b */ /* 0x000eea0000004200 */
[C---:B------:R-:W-:Y:S01]  /*12ee0*/  FMUL.FTZ R20, R2.reuse, R88 ;  /* 0x0000005802147220 */ /* 0x040fe20000410000 */
[C---:B------:R-:W-:Y:S02]  /*12ef0*/  HMMA.16816.F32 R16, R72.reuse, R22, R16 ;  /* 0x000000164810723c */ /* 0x040fe40000001810 */
[----:B------:R-:W-:Y:S02]  /*12f00*/  LDSM.16.MT88.4 R100, [R212+0x5100] ;  /* 0x00510000d464783b */ /* 0x000fe40000004200 */
[----:B------:R-:W-:Y:S03]  /*12f10*/  FMUL.FTZ R21, R2, R89 ;  /* 0x0000005902157220 */ /* 0x000fe60000410000 */
[C---:B------:R-:W-:Y:S02]  /*12f20*/  FMUL.FTZ R22, R0.reuse, R90 ;  /* 0x0000005a00167220 */ /* 0x040fe40000410000 */
[----:B------:R-:W-:Y:S01]  /*12f30*/  FMUL.FTZ R23, R0, R91 ;  /* 0x0000005b00177220 */ /* 0x000fe20000410000 */
[----:B------:R-:W0:Y:S06]  /*12f40*/  LDGDEPBAR ;  /* 0x00000000000079af */ /* 0x000e2c0000000000 */
[C---:B-1----:R-:W-:Y:S02]  /*12f50*/  HMMA.16816.F32 R20, R72.reuse, R28, R20 ;  /* 0x0000001c4814723c */ /* 0x042fe40000001814 */
[----:B------:R-:W1:Y:S05]  /*12f60*/  LDSM.16.MT88.4 R88, [R213+0x900] ;  /* 0x00090000d558783b */ /* 0x000e6a0000004200 */
        /* <DEDUP_REMOVED lines=10> */
[----:B------:R-:W-:Y:S01]  /*13010*/  FMUL.FTZ R37, R2, R105 ;  /* 0x0000006902257220 */ /* 0x000fe20000410000 */
[----:B------:R-:W-:Y:S01]  /*13020*/  MOV R139, R58 ;  /* 0x0000003a008b7202 */ /* 0x000fe20000000f00 */
[C---:B------:R-:W-:Y:S02]  /*13030*/  FMUL.FTZ R58, R0.reuse, R126 ;  /* 0x0000007e003a7220 */ /* 0x040fe40000410000 */
[C---:B------:R-:W-:Y:S04]  /*13040*/  FMUL.FTZ R38, R0.reuse, R106 ;  /* 0x0000006a00267220 */ /* 0x040fe80000410000 */
[----:B------:R-:W-:Y:S02]  /*13050*/  FMUL.FTZ R39, R0, R107 ;  /* 0x0000006b00277220 */ /* 0x000fe40000410000 */
[C---:B-1----:R-:W-:Y:S02]  /*13060*/  FMUL.FTZ R36, R2.reuse, R104 ;  /* 0x0000006802247220 */ /* 0x042fe40000410000 */
[----:B------:R-:W-:Y:S05]  /*13070*/  LDSM.16.MT88.4 R104, [R210+0x1900] ;  /* 0x00190000d268783b */ /* 0x000fea0000004200 */
[C---:B----4-:R-:W-:Y:S07]  /*13080*/  HMMA.16816.F32 R36, R72.reuse, R44, R36 ;  /* 0x0000002c4824723c */ /* 0x050fee0000001824 */
[----:B------:R-:W-:Y:S01]  /*13090*/  FFMA.FTZ R44, R157, c[0x0][0x2d0], -R137 ;  /* 0x0000b4009d2c7a23 */ /* 0x000fe20000010889 */
[C---:B------:R-:W-:Y:S03]  /*130a0*/  HMMA.16816.F32 R40, R72.reuse, R46, R40 ;  /* 0x0000002e4828723c */ /* 0x040fe60000001828 */
[----:B------:R1:W-:Y:S01]  /*130b0*/  MUFU.EX2 R193, R44 ;  /* 0x0000002c00c17308 */ /* 0x0003e20000000800 */
[----:B------:R-:W-:Y:S03]  /*130c0*/  FMUL.FTZ R45, R2, R113 ;  /* 0x00000071022d7220 */ /* 0x000fe60000410000 */
[C---:B------:R-:W-:Y:S02]  /*130d0*/  FMUL.FTZ R46, R0.reuse, R114 ;  /* 0x00000072002e7220 */ /* 0x040fe40000410000 */
[----:B------:R-:W-:Y:S03]  /*130e0*/  FMUL.FTZ R47, R0, R115 ;  /* 0x00000073002f7220 */ /* 0x000fe60000410000 */
[----:B-1----:R-:W-:Y:S07]  /*130f0*/  FMUL.FTZ R44, R2, R112 ;  /* 0x00000070022c7220 */ /* 0x002fee0000410000 */
[C---:B------:R-:W-:Y:S07]  /*13100*/  HMMA.16816.F32 R44, R72.reuse, R52, R44 ;  /* 0x00000034482c723c */ /* 0x040fee000000182c */
[----:B------:R-:W-:Y:S01]  /*13110*/  FFMA.FTZ R52, R160, c[0x0][0x2d0], -R69 ;  /* 0x0000b400a0347a23 */ /* 0x000fe20000010845 */
[C---:B------:R-:W-:Y:S03]  /*13120*/  HMMA.16816.F32 R48, R72.reuse, R54, R48 ;  /* 0x000000364830723c */ /* 0x040fe60000001830 */
[----:B------:R1:W4:Y:S01]  /*13130*/  MUFU.EX2 R118, R52 ;  /* 0x0000003400767308 */ /* 0x0003220000000800 */
[----:B------:R-:W-:Y:S01]  /*13140*/  FMUL.FTZ R53, R2, R121 ;  /* 0x0000007902357220 */ /* 0x000fe20000410000 */
[----:B------:R-:W-:Y:S02]  /*13150*/  MOV R121, R155 ;  /* 0x0000009b00797202 */ /* 0x000fe40000000f00 */
[----:B------:R-:W-:Y:S01]  /*13160*/  MOV R155, R70 ;  /* 0x00000046009b7202 */ /* 0x000fe20000000f00 */
[----:B------:R-:W-:Y:S01]  /*13170*/  FFMA.FTZ R70, R162, c[0x0][0x2d0], -R137 ;  /* 0x0000b400a2467a23 */ /* 0x000fe20000010889 */
[----:B------:R-:W-:Y:S03]  /*13180*/  MOV R160, R189 ;  /* 0x000000bd00a07202 */ /* 0x000fe60000000f00 */
[C---:B------:R-:W-:Y:S02]  /*13190*/  FMUL.FTZ R54, R0.reuse, R122 ;  /* 0x0000007a00367220 */ /* 0x040fe40000410000 */
[----:B------:R-:W-:Y:S02]  /*131a0*/  FMUL.FTZ R55, R0, R123 ;  /* 0x0000007b00377220 */ /* 0x000fe40000410000 */
[C---:B-1----:R-:W-:Y:S01]  /*131b0*/  FMUL.FTZ R52, R2.reuse, R120 ;  /* 0x0000007802347220 */ /* 0x042fe20000410000 */
[----:B------:R-:W-:Y:S02]  /*131c0*/  MOV R120, R152 ;  /* 0x0000009800787202 */ /* 0x000fe40000000f00 */
[----:B------:R-:W-:Y:S02]  /*131d0*/  MOV R152, R151 ;  /* 0x0000009700987202 */ /* 0x000fe40000000f00 */
[----:B------:R-:W-:Y:S02]  /*131e0*/  MOV R151, R190 ;  /* 0x000000be00977202 */ /* 0x000fe40000000f00 */
[C---:B-----5:R-:W-:Y:S01]  /*131f0*/  HMMA.16816.F32 R52, R72.reuse, R60, R52 ;  /* 0x0000003c4834723c */ /* 0x060fe20000001834 */
[----:B------:R1:W-:Y:S06]  /*13200*/  MUFU.EX2 R190, R70 ;  /* 0x0000004600be7308 */ /* 0x0003ec0000000800 */
[----:B------:R-:W-:Y:S01]  /*13210*/  FFMA.FTZ R60, R161, c[0x0][0x2d0], -R69 ;  /* 0x0000b400a13c7a23 */ /* 0x000fe20000010845 */
[C---:B------:R-:W-:Y:S03]  /*13220*/  HMMA.16816.F32 R56, R72.reuse, R62, R56 ;  /* 0x0000003e4838723c */ /* 0x040fe60000001838 */
[----:B------:R5:W2:Y:S01]  /*13230*/  MUFU.EX2 R116, R60 ;  /* 0x0000003c00747308 */ /* 0x000aa20000000800 */
[----:B------:R-:W-:Y:S03]  /*13240*/  FMUL.FTZ R61, R2, R129 ;  /* 0x00000081023d7220 */ /* 0x000fe60000410000 */
[C---:B------:R-:W-:Y:S02]  /*13250*/  FMUL.FTZ R62, R0.reuse, R130 ;  /* 0x00000082003e7220 */ /* 0x040fe40000410000 */
[----:B------:R-:W-:Y:S03]  /*13260*/  FMUL.FTZ R63, R0, R131 ;  /* 0x00000083003f7220 */ /* 0x000fe60000410000 */
[--C-:B-1----:R-:W-:Y:S04]  /*13270*/  FFMA.FTZ R70, R167, c[0x0][0x2d0], -R137.reuse ;  /* 0x0000b400a7467a23 */ /* 0x102fe80000010889 */
[----:B------:R1:W-:Y:S01]  /*13280*/  MUFU.EX2 R189, R70 ;  /* 0x0000004600bd7308 */ /* 0x0003e20000000800 */
[----:B-----5:R-:W-:Y:S01]  /*13290*/  FMUL.FTZ R60, R2, R128 ;  /* 0x00000080023c7220 */ /* 0x020fe20000410000 */
[----:B------:R-:W-:Y:S06]  /*132a0*/  MOV R128, R179 ;  /* 0x000000b300807202 */ /* 0x000fec0000000f00 */
[C---:B--2---:R-:W-:Y:S08]  /*132b0*/  HMMA.16816.F32 R60, R72.reuse, R76, R60 ;  /* 0x0000004c483c723c */ /* 0x044ff0000000183c */
[----:B------:R-:W-:Y:S01]  /*132c0*/  HMMA.16816.F32 R64, R72, R78, R64 ;  /* 0x0000004e4840723c */ /* 0x000fe20000001840 */
[----:B------:R-:W2:Y:S03]  /*132d0*/  LDSM.16.MT88.4 R76, [R209+0x4900] ;  /* 0x00490000d14c783b */ /* 0x000ea60000004200 */
[--C-:B-1----:R-:W-:Y:S03]  /*132e0*/  FFMA.FTZ R70, R169, c[0x0][0x2d0], -R137.reuse ;  /* 0x0000b400a9467a23 */ /* 0x102fe60000010889 */
[----:B----4-:R-:W-:Y:S01]  /*132f0*/  F2FP.PACK_AB R73, R118, R158 ;  /* 0x0000009e7649723e */ /* 0x010fe200000000ff */
[----:B------:R1:W-:Y:S01]  /*13300*/  MUFU.EX2 R188, R70 ;  /* 0x0000004600bc7308 */ /* 0x0003e20000000800 */
[----:B------:R-:W-:Y:S03]  /*13310*/  F2FP.PACK_AB R75, R116, R117 ;  /* 0x00000075744b723e */ /* 0x000fe600000000ff */
[----:B------:R-:W-:Y:S02]  /*13320*/  F2FP.PACK_AB R72, R233, R235 ;  /* 0x000000ebe948723e */ /* 0x000fe400000000ff */
[----:B------:R-:W-:Y:S07]  /*13330*/  F2FP.PACK_AB R74, R193, R195 ;  /* 0x000000c3c14a723e */ /* 0x000fee00000000ff */
[C---:B---3--:R-:W-:Y:S08]  /*13340*/  HMMA.16816.F32 R4, R72.reuse, R80, R4 ;  /* 0x000000504804723c */ /* 0x048ff00000001804 */
[C---:B------:R-:W-:Y:S01]  /*13350*/  HMMA.16816.F32 R8, R72.reuse, R82, R8 ;  /* 0x000000524808723c */ /* 0x040fe20000001808 */
[----:B------:R-:W3:Y:S03]  /*13360*/  LDSM.16.MT88.4 R80, [R210+0x4900] ;  /* 0x00490000d250783b */ /* 0x000ee60000004200 */
[----:B-1----:R-:W-:Y:S04]  /*13370*/  FFMA.FTZ R70, R168, c[0x0][0x2d0], -R137 ;  /* 0x0000b400a8467a23 */ /* 0x002fe80000010889 */
[C---:B------:R-:W-:Y:S01]  /*13380*/  HMMA.16816.F32 R12, R72.reuse, R84, R12 ;  /* 0x00000054480c723c */ /* 0x040fe2000000180c */
[----:B------:R1:W-:Y:S07]  /*13390*/  MUFU.EX2 R179, R70 ;  /* 0x0000004600b37308 */ /* 0x0003ee0000000800 */
[C---:B------:R-:W-:Y:S01]  /*133a0*/  HMMA.16816.F32 R16, R72.reuse, R86, R16 ;  /* 0x000000564810723c */ /* 0x040fe20000001810 */
[----:B------:R-:W4:Y:S07]  /*133b0*/  LDSM.16.MT88.4 R84, [R213+0x4900] ;  /* 0x00490000d554783b */ /* 0x000f2e0000004200 */
[C---:B------:R-:W-:Y:S08]  /*133c0*/  HMMA.16816.F32 R20, R72.reuse, R88, R20 ;  /* 0x000000584814723c */ /* 0x040ff00000001814 */
[C---:B------:R-:W-:Y:S01]  /*133d0*/  HMMA.16816.F32 R24, R72.reuse, R90, R24 ;  /* 0x0000005a4818723c */ /* 0x040fe20000001818 */
[----:B------:R-:W5:Y:S03]  /*133e0*/  LDSM.16.MT88.4 R88, [R212+0x4900] ;  /* 0x00490000d458783b */ /* 0x000f660000004200 */
        /* <DEDUP_REMOVED lines=8> */
[--C-:B-1----:R-:W-:Y:S04]  /*13470*/  FFMA.FTZ R70, R176, c[0x0][0x2d0], -R69.reuse ;  /* 0x0000b400b0467a23 */ /* 0x102fe80000010845 */
[C---:B---3--:R-:W-:Y:S01]  /*13480*/  HMMA.16816.F32 R44, R72.reuse, R80, R44 ;  /* 0x00000050482c723c */ /* 0x048fe2000000182c */
[----:B------:R1:W3:Y:S07]  /*13490*/  MUFU.EX2 R126, R70 ;  /* 0x00000046007e7308 */ /* 0x0002ee0000000800 */
[C---:B------:R-:W-:Y:S01]  /*134a0*/  HMMA.16816.F32 R48, R72.reuse, R82, R48 ;  /* 0x000000524830723c */ /* 0x040fe20000001830 */
[----:B------:R-:W2:Y:S07]  /*134b0*/  LDSM.16.MT88.4 R80, [R210+0x1100] ;  /* 0x00110000d250783b */ /* 0x000eae0000004200 */
[C---:B----4-:R-:W-:Y:S08]  /*134c0*/  HMMA.16816.F32 R52, R72.reuse, R84, R52 ;  /* 0x000000544834723c */ /* 0x050ff00000001834 */
[C---:B------:R-:W-:Y:S01]  /*134d0*/  HMMA.16816.F32 R56, R72.reuse, R86, R56 ;  /* 0x000000564838723c */ /* 0x040fe20000001838 */
[----:B------:R-:W4:Y:S03]  /*134e0*/  LDSM.16.MT88.4 R84, [R213+0x1100] ;  /* 0x00110000d554783b */ /* 0x000f260000004200 */
[--C-:B-1----:R-:W-:Y:S04]  /*134f0*/  FFMA.FTZ R70, R170, c[0x0][0x2d0], -R69.reuse ;  /* 0x0000b400aa467a23 */ /* 0x102fe80000010845 */
[C---:B-----5:R-:W-:Y:S01]  /*13500*/  HMMA.16816.F32 R60, R72.reuse, R88, R60 ;  /* 0x00000058483c723c */ /* 0x060fe2000000183c */
[----:B------:R1:W-:Y:S07]  /*13510*/  MUFU.EX2 R125, R70 ;  /* 0x00000046007d7308 */ /* 0x0003ee0000000800 */
[----:B------:R-:W-:Y:S01]  /*13520*/  HMMA.16816.F32 R64, R72, R90, R64 ;  /* 0x0000005a4840723c */ /* 0x000fe20000001840 */
[----:B------:R-:W5:Y:S06]  /*13530*/  LDSM.16.MT88.4 R88, [R212+0x1100] ;  /* 0x00110000d458783b */ /* 0x000f6c0000004200 */
[----:B---3--:R-:W-:Y:S02]  /*13540*/  F2FP.PACK_AB R73, R126, R127 ;  /* 0x0000007f7e49723e */ /* 0x008fe400000000ff */
[----:B------:R-:W-:Y:S03]  /*13550*/  F2FP.PACK_AB R72, R189, R190 ;  /* 0x000000bebd48723e */ /* 0x000fe600000000ff */
[----:B------:R-:W-:Y:S01]  /*13560*/  F2FP.PACK_AB R74, R179, R188 ;  /* 0x000000bcb34a723e */ /* 0x000fe200000000ff */
[----:B-1----:R-:W-:Y:S04]  /*13570*/  FFMA.FTZ R70, R177, c[0x0][0x2d0], -R69 ;  /* 0x0000b400b1467a23 */ /* 0x002fe80000010845 */
        /* <DEDUP_REMOVED lines=12> */
[C---:B----4-:R-:W-:Y:S08]  /*13640*/  HMMA.16816.F32 R20, R72.reuse, R84, R20 ;  /* 0x000000544814723c */ /* 0x050ff00000001814 */
[C---:B------:R-:W-:Y:S01]  /*13650*/  HMMA.16816.F32 R24, R72.reuse, R86, R24 ;  /* 0x000000564818723c */ /* 0x040fe20000001818 */
[----:B------:R-:W4:Y:S07]  /*13660*/  LDSM.16.MT88.4 R84, [R213+0x1900] ;  /* 0x00190000d554783b */ /* 0x000f2e0000004200 */
[C---:B-----5:R-:W-:Y:S04]  /*13670*/  HMMA.16816.F32 R28, R72.reuse, R88, R28 ;  /* 0x00000058481c723c */ /* 0x060fe8000000181c */
[--C-:B-1----:R-:W-:Y:S04]  /*13680*/  FFMA.FTZ R70, R192, c[0x0][0x2d0], -R137.reuse ;  /* 0x0000b400c0467a23 */ /* 0x102fe80000010889 */
[C---:B------:R-:W-:Y:S01]  /*13690*/  HMMA.16816.F32 R32, R72.reuse, R90, R32 ;  /* 0x0000005a4820723c */ /* 0x040fe20000001820 */
[----:B------:R1:W-:Y:S01]  /*136a0*/  MUFU.EX2 R177, R70 ;  /* 0x0000004600b17308 */ /* 0x0003e20000000800 */
[----:B------:R-:W-:Y:S06]  /*136b0*/  LDSM.16.MT88.4 R88, [R210+0x5900] ;  /* 0x00590000d258783b */ /* 0x000fec0000004200 */
[C---:B--2---:R-:W-:Y:S08]  /*136c0*/  HMMA.16816.F32 R36, R72.reuse, R76, R36 ;  /* 0x0000004c4824723c */ /* 0x044ff00000001824 */
[C---:B------:R-:W-:Y:S01]  /*136d0*/  HMMA.16816.F32 R40, R72.reuse, R78, R40 ;  /* 0x0000004e4828723c */ /* 0x040fe20000001828 */
[----:B------:R-:W2:Y:S07]  /*136e0*/  LDSM.16.MT88.4 R76, [R212+0x1900] ;  /* 0x00190000d44c783b */ /* 0x000eae0000004200 */
[C---:B------:R-:W-:Y:S04]  /*136f0*/  HMMA.16816.F32 R44, R72.reuse, R92, R44 ;  /* 0x0000005c482c723c */ /* 0x040fe8000000182c */
[----:B-1----:R-:W-:Y:S04]  /*13700*/  FFMA.FTZ R70, R194, c[0x0][0x2d0], -R137 ;  /* 0x0000b400c2467a23 */ /* 0x002fe80000010889 */
[C---:B------:R-:W-:Y:S01]  /*13710*/  HMMA.16816.F32 R48, R72.reuse, R94, R48 ;  /* 0x0000005e4830723c */ /* 0x040fe20000001830 */
[----:B------:R1:W5:Y:S01]  /*13720*/  MUFU.EX2 R171, R70 ;  /* 0x0000004600ab7308 */ /* 0x0003620000000800 */
[----:B------:R-:W-:Y:S06]  /*13730*/  LDSM.16.MT88.4 R92, [R210+0x6100] ;  /* 0x00610000d25c783b */ /* 0x000fec0000004200 */
[C---:B------:R-:W-:Y:S08]  /*13740*/  HMMA.16816.F32 R52, R72.reuse, R96, R52 ;  /* 0x000000604834723c */ /* 0x040ff00000001834 */
[C---:B------:R-:W-:Y:S01]  /*13750*/  HMMA.16816.F32 R56, R72.reuse, R98, R56 ;  /* 0x000000624838723c */ /* 0x040fe20000001838 */
[----:B------:R-:W-:Y:S07]  /*13760*/  LDSM.16.MT88.4 R96, [R213+0x6100] ;  /* 0x00610000d560783b */ /* 0x000fee0000004200 */
[C---:B------:R-:W-:Y:S04]  /*13770*/  HMMA.16816.F32 R60, R72.reuse, R100, R60 ;  /* 0x00000064483c723c */ /* 0x040fe8000000183c */
[--C-:B-1----:R-:W-:Y:S04]  /*13780*/  FFMA.FTZ R70, R234, c[0x0][0x2d0], -R69.reuse ;  /* 0x0000b400ea467a23 */ /* 0x102fe80000010845 */
[----:B------:R-:W-:Y:S01]  /*13790*/  HMMA.16816.F32 R64, R72, R102, R64 ;  /* 0x000000664840723c */ /* 0x000fe20000001840 */
[----:B------:R1:W-:Y:S01]  /*137a0*/  MUFU.EX2 R157, R70 ;  /* 0x00000046009d7308 */ /* 0x0003e20000000800 */
[----:B------:R-:W-:Y:S05]  /*137b0*/  LDSM.16.MT88.4 R100, [R210+0x2900] ;  /* 0x00290000d264783b */ /* 0x000fea0000004200 */
[----:B---3--:R-:W-:Y:S02]  /*137c0*/  F2FP.PACK_AB R72, R176, R178 ;  /* 0x000000b2b048723e */ /* 0x008fe400000000ff */
[----:B-----5:R-:W-:Y:S03]  /*137d0*/  F2FP.PACK_AB R74, R171, R177 ;  /* 0x000000b1ab4a723e */ /* 0x020fe600000000ff */
        /* <DEDUP_REMOVED lines=10> */
[C---:B------:R-:W-:Y:S08]  /*13880*/  HMMA.16816.F32 R4, R72.reuse, R80, R4 ;  /* 0x000000504804723c */ /* 0x040ff00000001804 */
        /* <DEDUP_REMOVED lines=22> */
[----:B------:R-:W3:Y:S06]  /*139f0*/  LDSM.16.MT88.4 R88, [R210+0x2100] ;  /* 0x00210000d258783b */ /* 0x000eec0000004200 */
        /* <DEDUP_REMOVED lines=10> */
[--C-:B-1----:R-:W-:Y:S04]  /*13aa0*/  FFMA.FTZ R70, R249, c[0x0][0x2d0], -R69.reuse ;  /* 0x0000b400f9467a23 */ /* 0x102fe80000010845 */
[----:B------:R1:W5:Y:S02]  /*13ab0*/  MUFU.EX2 R112, R70 ;  /* 0x0000004600707308 */ /* 0x0003640000000800 */
[--C-:B-1----:R-:W-:Y:S01]  /*13ac0*/  FFMA.FTZ R70, R247, c[0x0][0x2d0], -R69.reuse ;  /* 0x0000b400f7467a23 */ /* 0x102fe20000010845 */
[----:B-----5:R-:W-:Y:S07]  /*13ad0*/  F2FP.PACK_AB R73, R112, R113 ;  /* 0x000000717049723e */ /* 0x020fee00000000ff */
[----:B------:R1:W-:Y:S02]  /*13ae0*/  MUFU.EX2 R123, R70 ;  /* 0x00000046007b7308 */ /* 0x0003e40000000800 */
[----:B-1----:R-:W-:Y:S08]  /*13af0*/  FFMA.FTZ R70, R250, c[0x0][0x2d0], -R69 ;  /* 0x0000b400fa467a23 */ /* 0x002ff00000010845 */
[----:B------:R1:W5:Y:S02]  /*13b00*/  MUFU.EX2 R122, R70 ;  /* 0x00000046007a7308 */ /* 0x0003640000000800 */
[--C-:B-1----:R-:W-:Y:S01]  /*13b10*/  FFMA.FTZ R70, R251, c[0x0][0x2d0], -R137.reuse ;  /* 0x0000b400fb467a23 */ /* 0x102fe20000010889 */
[----:B-----5:R-:W-:Y:S07]  /*13b20*/  F2FP.PACK_AB R75, R122, R123 ;  /* 0x0000007b7a4b723e */ /* 0x020fee00000000ff */
[----:B------:R1:W-:Y:S01]  /*13b30*/  MUFU.EX2 R162, R70 ;  /* 0x0000004600a27308 */ /* 0x0003e20000000800 */
[C---:B---3--:R-:W-:Y:S08]  /*13b40*/  HMMA.16816.F32 R4, R72.reuse, R80, R4 ;  /* 0x000000504804723c */ /* 0x048ff00000001804 */
[C---:B------:R-:W-:Y:S01]  /*13b50*/  HMMA.16816.F32 R8, R72.reuse, R82, R8 ;  /* 0x000000524808723c */ /* 0x040fe20000001808 */
[----:B------:R-:W3:Y:S07]  /*13b60*/  LDSM.16.MT88.4 R80, [R209+0x6100] ;  /* 0x00610000d150783b */ /* 0x000eee0000004200 */
[C---:B------:R-:W-:Y:S04]  /*13b70*/  HMMA.16816.F32 R12, R72.reuse, R88, R12 ;  /* 0x00000058480c723c */ /* 0x040fe8000000180c */
[--C-:B-1----:R-:W-:Y:S04]  /*13b80*/  FFMA.FTZ R70, R252, c[0x0][0x2d0], -R137.reuse ;  /* 0x0000b400fc467a23 */ /* 0x102fe80000010889 */
[C---:B------:R-:W-:Y:S01]  /*13b90*/  HMMA.16816.F32 R16, R72.reuse, R90, R16 ;  /* 0x0000005a4810723c */ /* 0x040fe20000001810 */
[----:B------:R1:W5:Y:S01]  /*13ba0*/  MUFU.EX2 R161, R70 ;  /* 0x0000004600a17308 */ /* 0x0003620000000800 */
[----:B------:R-:W5:Y:S06]  /*13bb0*/  LDSM.16.MT88.4 R88, [R212+0x6100] ;  /* 0x00610000d458783b */ /* 0x000f6c0000004200 */
[C---:B----4-:R-:W-:Y:S08]  /*13bc0*/  HMMA.16816.F32 R20, R72.reuse, R84, R20 ;  /* 0x000000544814723c */ /* 0x050ff00000001814 */
[C---:B------:R-:W-:Y:S01]  /*13bd0*/  HMMA.16816.F32 R24, R72.reuse, R86, R24 ;  /* 0x000000564818723c */ /* 0x040fe20000001818 */
[----:B------:R-:W4:Y:S07]  /*13be0*/  LDSM.16.MT88.4 R84, [R209+0x2900] ;  /* 0x00290000d154783b */ /* 0x000f2e0000004200 */
[C---:B--2---:R-:W-:Y:S04]  /*13bf0*/  HMMA.16816.F32 R28, R72.reuse, R76, R28 ;  /* 0x0000004c481c723c */ /* 0x044fe8000000181c */
[--C-:B-1----:R-:W-:Y:S01]  /*13c00*/  FFMA.FTZ R70, R128, c[0x0][0x2d0], -R137.reuse ;  /* 0x0000b40080467a23 */ /* 0x102fe20000010889 */
[----:B------:R-:W-:Y:S03]  /*13c10*/  MOV R128, R160 ;  /* 0x000000a000807202 */ /* 0x000fe60000000f00 */
        /* <DEDUP_REMOVED lines=14> */
[C---:B-----5:R-:W-:Y:S04]  /*13d00*/  HMMA.16816.F32 R60, R72.reuse, R88, R60 ;  /* 0x00000058483c723c */ /* 0x060fe8000000183c */
[--C-:B-1----:R-:W-:Y:S04]  /*13d10*/  FFMA.FTZ R70, R121, c[0x0][0x2d0], -R69.reuse ;  /* 0x0000b40079467a23 */ /* 0x102fe80000010845 */
[----:B------:R-:W-:Y:S01]  /*13d20*/  HMMA.16816.F32 R64, R72, R90, R64 ;  /* 0x0000005a4840723c */ /* 0x000fe20000001840 */
[----:B------:R1:W-:Y:S01]  /*13d30*/  MUFU.EX2 R121, R70 ;  /* 0x0000004600797308 */ /* 0x0003e20000000800 */
[----:B------:R-:W-:Y:S05]  /*13d40*/  LDSM.16.MT88.4 R88, [R210+0x6900] ;  /* 0x00690000d258783b */ /* 0x000fea0000004200 */
[----:B------:R-:W-:Y:S02]  /*13d50*/  F2FP.PACK_AB R72, R161, R162 ;  /* 0x000000a2a148723e */ /* 0x000fe400000000ff */
        /* <DEDUP_REMOVED lines=9> */
[----:B------:R-:W-:Y:S02]  /*13df0*/  MOV R109, R155 ;  /* 0x0000009b006d7202 */ /* 0x000fe40000000f00 */
[----:B-----5:R-:W-:Y:S05]  /*13e00*/  F2FP.PACK_AB R75, R130, R131 ;  /* 0x00000083824b723e */ /* 0x020fea00000000ff */
[----:B------:R1:W-:Y:S02]  /*13e10*/  MUFU.EX2 R155, R70 ;  /* 0x00000046009b7308 */ /* 0x0003e40000000800 */
[C---:B----4-:R-:W-:Y:S08]  /*13e20*/  HMMA.16816.F32 R4, R72.reuse, R84, R4 ;  /* 0x000000544804723c */ /* 0x050ff00000001804 */
[C---:B------:R-:W-:Y:S01]  /*13e30*/  HMMA.16816.F32 R8, R72.reuse, R86, R8 ;  /* 0x000000564808723c */ /* 0x040fe20000001808 */
[----:B------:R-:W4:Y:S07]  /*13e40*/  LDSM.16.MT88.4 R84, [R209+0x6900] ;  /* 0x00690000d154783b */ /* 0x000f2e0000004200 */
[C---:B------:R-:W-:Y:S04]  /*13e50*/  HMMA.16816.F32 R12, R72.reuse, R100, R12 ;  /* 0x00000064480c723c */ /* 0x040fe8000000180c */
[--C-:B-1----:R-:W-:Y:S04]  /*13e60*/  FFMA.FTZ R70, R154, c[0x0][0x2d0], -R137.reuse ;  /* 0x0000b4009a467a23 */ /* 0x102fe80000010889 */
[C---:B------:R-:W-:Y:S01]  /*13e70*/  HMMA.16816.F32 R16, R72.reuse, R102, R16 ;  /* 0x000000664810723c */ /* 0x040fe20000001810 */
[----:B------:R1:W5:Y:S01]  /*13e80*/  MUFU.EX2 R154, R70 ;  /* 0x00000046009a7308 */ /* 0x0003620000000800 */
[----:B------:R-:W-:Y:S06]  /*13e90*/  LDSM.16.MT88.4 R100, [R212+0x7100] ;  /* 0x00710000d464783b */ /* 0x000fec0000004200 */
[C---:B--2---:R-:W-:Y:S08]  /*13ea0*/  HMMA.16816.F32 R20, R72.reuse, R76, R20 ;  /* 0x0000004c4814723c */ /* 0x044ff00000001814 */
[C---:B------:R-:W-:Y:S01]  /*13eb0*/  HMMA.16816.F32 R24, R72.reuse, R78, R24 ;  /* 0x0000004e4818723c */ /* 0x040fe20000001818 */
[----:B------:R-:W2:Y:S07]  /*13ec0*/  LDSM.16.MT88.4 R76, [R213+0x6900] ;  /* 0x00690000d54c783b */ /* 0x000eae0000004200 */
[C---:B---3--:R-:W-:Y:S04]  /*13ed0*/  HMMA.16816.F32 R28, R72.reuse, R80, R28 ;  /* 0x00000050481c723c */ /* 0x048fe8000000181c */
[--C-:B-1----:R-:W-:Y:S04]  /*13ee0*/  FFMA.FTZ R70, R153, c[0x0][0x2d0], -R137.reuse ;  /* 0x0000b40099467a23 */ /* 0x102fe80000010889 */
[C---:B------:R-:W-:Y:S01]  /*13ef0*/  HMMA.16816.F32 R32, R72.reuse, R82, R32 ;  /* 0x000000524820723c */ /* 0x040fe20000001820 */
[----:B------:R1:W-:Y:S01]  /*13f00*/  MUFU.EX2 R153, R70 ;  /* 0x0000004600997308 */ /* 0x0003e20000000800 */
[----:B------:R-:W3:Y:S06]  /*13f10*/  LDSM.16.MT88.4 R80, [R212+0x6900] ;  /* 0x00690000d450783b */ /* 0x000eec0000004200 */
[C---:B----4-:R-:W-:Y:S08]  /*13f20*/  HMMA.16816.F32 R36, R72.reuse, R84, R36 ;  /* 0x000000544824723c */ /* 0x050ff00000001824 */
[C---:B------:R-:W-:Y:S01]  /*13f30*/  HMMA.16816.F32 R40, R72.reuse, R86, R40 ;  /* 0x000000564828723c */ /* 0x040fe20000001828 */
[----:B------:R-:W4:Y:S07]  /*13f40*/  LDSM.16.MT88.4 R84, [R209+0x3100] ;  /* 0x00310000d154783b */ /* 0x000f2e0000004200 */
[C---:B------:R-:W-:Y:S04]  /*13f50*/  HMMA.16816.F32 R44, R72.reuse, R88, R44 ;  /* 0x00000058482c723c */ /* 0x040fe8000000182c */
[----:B-1----:R-:W-:Y:S04]  /*13f60*/  FFMA.FTZ R70, R152, c[0x0][0x2d0], -R137 ;  /* 0x0000b40098467a23 */ /* 0x002fe80000010889 */
[C---:B------:R-:W-:Y:S01]  /*13f70*/  HMMA.16816.F32 R48, R72.reuse, R90, R48 ;  /* 0x0000005a4830723c */ /* 0x040fe20000001830 */
[----:B------:R1:W1:Y:S01]  /*13f80*/  MUFU.EX2 R152, R70 ;  /* 0x0000004600987308 */ /* 0x0002620000000800 */
[----:B------:R-:W-:Y:S06]  /*13f90*/  LDSM.16.MT88.4 R88, [R212+0x3100] ;  /* 0x00310000d458783b */ /* 0x000fec0000004200 */
[C---:B--2---:R-:W-:Y:S08]  /*13fa0*/  HMMA.16816.F32 R52, R72.reuse, R76, R52 ;  /* 0x0000004c4834723c */ /* 0x044ff00000001834 */
[C---:B------:R-:W-:Y:S01]  /*13fb0*/  HMMA.16816.F32 R56, R72.reuse, R78, R56 ;  /* 0x0000004e4838723c */ /* 0x040fe20000001838 */
[----:B------:R-:W2:Y:S07]  /*13fc0*/  LDSM.16.MT88.4 R76, [R210+0x3100] ;  /* 0x00310000d24c783b */ /* 0x000eae0000004200 */
[C---:B---3--:R-:W-:Y:S04]  /*13fd0*/  HMMA.16816.F32 R60, R72.reuse, R80, R60 ;  /* 0x00000050483c723c */ /* 0x048fe8000000183c */
[--C-:B-1----:R-:W-:Y:S04]  /*13fe0*/  FFMA.FTZ R70, R111, c[0x0][0x2d0], -R69.reuse ;  /* 0x0000b4006f467a23 */ /* 0x102fe80000010845 */
[----:B------:R-:W-:Y:S01]  /*13ff0*/  HMMA.16816.F32 R64, R72, R82, R64 ;  /* 0x000000524840723c */ /* 0x000fe20000001840 */
[----:B------:R1:W-:Y:S01]  /*14000*/  MUFU.EX2 R129, R70 ;  /* 0x0000004600817308 */ /* 0x0003e20000000800 */
[----:B------:R-:W3:Y:S05]  /*14010*/  LDSM.16.MT88.4 R80, [R213+0x3100] ;  /* 0x00310000d550783b */ /* 0x000eea0000004200 */
[----:B-----5:R-:W-:Y:S02]  /*14020*/  F2FP.PACK_AB R72, R154, R155 ;  /* 0x0000009b9a48723e */ /* 0x020fe400000000ff */
[----:B------:R-:W-:Y:S03]  /*14030*/  F2FP.PACK_AB R74, R152, R153 ;  /* 0x00000099984a723e */ /* 0x000fe600000000ff */
[--C-:B-1----:R-:W-:Y:S01]  /*14040*/  FFMA.FTZ R70, R110, c[0x0][0x2d0], -R69.reuse ;  /* 0x0000b4006e467a23 */ /* 0x102fe20000010845 */
[----:B------:R-:W-:Y:S03]  /*14050*/  MOV R110, R138 ;  /* 0x0000008a006e7202 */ /* 0x000fe60000000f00 */
[----:B------:R1:W5:Y:S02]  /*14060*/  MUFU.EX2 R128, R70 ;  /* 0x0000004600807308 */ /* 0x0003640000000800 */
[--C-:B-1----:R-:W-:Y:S01]  /*14070*/  FFMA.FTZ R70, R108, c[0x0][0x2d0], -R69.reuse ;  /* 0x0000b4006c467a23 */ /* 0x102fe20000010845 */
[----:B------:R-:W-:Y:S02]  /*14080*/  MOV R108, R139 ;  /* 0x0000008b006c7202 */ /* 0x000fe40000000f00 */
[----:B-----5:R-:W-:Y:S05]  /*14090*/  F2FP.PACK_AB R73, R128, R129 ;  /* 0x000000818049723e */ /* 0x020fea00000000ff */
[----:B------:R1:W-:Y:S02]  /*140a0*/  MUFU.EX2 R139, R70 ;  /* 0x00000046008b7308 */ /* 0x0003e40000000800 */
[----:B-1----:R-:W-:Y:S02]  /*140b0*/  FFMA.FTZ R70, R109, c[0x0][0x2d0], -R69 ;  /* 0x0000b4006d467a23 */ /* 0x002fe40000010845 */
[----:B------:R-:W5:Y:S06]  /*140c0*/  LDL.LU R109, [R1+0x4] ;  /* 0x00000400016d7983 */ /* 0x000f6c0000300800 */
[----:B------:R1:W1:Y:S02]  /*140d0*/  MUFU.EX2 R138, R70 ;  /* 0x00000046008a7308 */ /* 0x0002640000000800 */
[--C-:B-1----:R-:W-:Y:S01]  /*140e0*/  FFMA.FTZ R70, R151, c[0x0][0x2d0], -R137.reuse ;  /* 0x0000b40097467a23 */ /* 0x102fe20000010889 */
[----:B------:R-:W-:Y:S07]  /*140f0*/  F2FP.PACK_AB R75, R138, R139 ;  /* 0x0000008b8a4b723e */ /* 0x000fee00000000ff */
[----:B------:R1:W-:Y:S01]  /*14100*/  MUFU.EX2 R151, R70 ;  /* 0x0000004600977308 */ /* 0x0003e20000000800 */
[C---:B----4-:R-:W-:Y:S08]  /*14110*/  HMMA.16816.F32 R4, R72.reuse, R84, R4 ;  /* 0x000000544804723c */ /* 0x050ff00000001804 */
[C---:B------:R-:W-:Y:S01]  /*14120*/  HMMA.16816.F32 R8, R72.reuse, R86, R8 ;  /* 0x000000564808723c */ /* 0x040fe20000001808 */
[----:B------:R-:W4:Y:S07]  /*14130*/  LDSM.16.MT88.4 R84, [R209+0x7100] ;  /* 0x00710000d154783b */ /* 0x000f2e0000004200 */
[C---:B--2---:R-:W-:Y:S04]  /*14140*/  HMMA.16816.F32 R12, R72.reuse, R76, R12 ;  /* 0x0000004c480c723c */ /* 0x044fe8000000180c */
[--C-:B-1----:R-:W-:Y:S04]  /*14150*/  FFMA.FTZ R70, R150, c[0x0][0x2d0], -R137.reuse ;  /* 0x0000b40096467a23 */ /* 0x102fe80000010889 */
[C---:B------:R-:W-:Y:S01]  /*14160*/  HMMA.16816.F32 R16, R72.reuse, R78, R16 ;  /* 0x0000004e4810723c */ /* 0x040fe20000001810 */
[----:B------:R1:W2:Y:S01]  /*14170*/  MUFU.EX2 R150, R70 ;  /* 0x0000004600967308 */ /* 0x0002a20000000800 */
[----:B------:R-:W4:Y:S06]  /*14180*/  LDSM.16.MT88.4 R76, [R209+0x3900] ;  /* 0x00390000d14c783b */ /* 0x000f2c0000004200 */
[C---:B---3--:R-:W-:Y:S08]  /*14190*/  HMMA.16816.F32 R20, R72.reuse, R80, R20 ;  /* 0x000000504814723c */ /* 0x048ff00000001814 */
[C---:B------:R-:W-:Y:S08]  /*141a0*/  HMMA.16816.F32 R24, R72.reuse, R82, R24 ;  /* 0x000000524818723c */ /* 0x040ff00000001818 */
[C---:B------:R-:W-:Y:S04]  /*141b0*/  HMMA.16816.F32 R28, R72.reuse, R88, R28 ;  /* 0x00000058481c723c */ /* 0x040fe8000000181c */
[--C-:B-1----:R-:W-:Y:S01]  /*141c0*/  FFMA.FTZ R70, R149, c[0x0][0x2d0], -R137.reuse ;  /* 0x0000b40095467a23 */ /* 0x102fe20000010889 */
[----:B--2---:R-:W-:Y:S03]  /*141d0*/  F2FP.PACK_AB R132, R150, R151 ;  /* 0x000000979684723e */ /* 0x004fe600000000ff */
[C---:B------:R-:W-:Y:S01]  /*141e0*/  HMMA.16816.F32 R32, R72.reuse, R90, R32 ;  /* 0x0000005a4820723c */ /* 0x040fe20000001820 */
[----:B------:R1:W-:Y:S07]  /*141f0*/  MUFU.EX2 R149, R70 ;  /* 0x0000004600957308 */ /* 0x0003ee0000000800 */
[C---:B----4-:R-:W-:Y:S08]  /*14200*/  HMMA.16816.F32 R36, R72.reuse, R84, R36 ;  /* 0x000000544824723c */ /* 0x050ff00000001824 */
        /* <DEDUP_REMOVED lines=107> */
[----:B------:R1:W-:Y:S04]  /*148c0*/  STL [R1+0x4], R2 ;  /* 0x0000040201007387 */ /* 0x0003e80000100800 */
[----:B------:R1:W-:Y:S01]  /*148d0*/  STL [R1+0x8], R0 ;  /* 0x0000080001007387 */ /* 0x0003e20000100800 */
[----:B------:R-:W-:-:S05]  /*148e0*/  @P0 BRA `(.L_x_134) ;  /* 0xffffc01000000947 */ /* 0x000fca000383ffff */
.L_x_133:
[----:B-1----:R-:W2:Y:S04]  /*148f0*/  LDL.LU R0, [R1+0x4] ;  /* 0x0000040001007983 */ /* 0x002ea80000300800 */
[----:B------:R-:W3:Y:S01]  /*14900*/  LDL.LU R2, [R1+0x8] ;  /* 0x0000080001027983 */ /* 0x000ee20000300800 */
[----:B------:R-:W-:-:S02]  /*14910*/  MOV R30, 0xff800000 ;  /* 0xff800000001e7802 */ /* 0x000fc40000000f00 */
[----:B------:R-:W-:Y:S02]  /*14920*/  MOV R31, 0xff800000 ;  /* 0xff800000001f7802 */ /* 0x000fe40000000f00 */
[----:B------:R-:W-:Y:S01]  /*14930*/  PLOP3.LUT P2, PT, PT, PT, PT, 0x8, 0x0 ;  /* 0x000000000000781c */ /* 0x000fe20003f4e170 */
[----:B--2---:R-:W1:Y:S04]  /*14940*/  SHFL.BFLY PT, R4, R0, 0x2, 0x1f ;  /* 0x0c401f0000047f89 */ /* 0x004e6800000e0000 */
[----:B---3--:R-:W2:Y:S01]  /*14950*/  SHFL.BFLY PT, R7, R2, 0x2, 0x1f ;  /* 0x0c401f0002077f89 */ /* 0x008ea200000e0000 */
[----:B-1----:R-:W-:Y:S02]  /*14960*/  FADD.FTZ R4, R4, R0 ;  /* 0x0000000004047221 */ /* 0x002fe40000010000 */
[----:B--2---:R-:W-:-:S03]  /*14970*/  FADD.FTZ R7, R7, R2 ;  /* 0x0000000207077221 */ /* 0x004fc60000010000 */
[----:B------:R-:W1:Y:S01]  /*14980*/  SHFL.BFLY PT, R0, R4, 0x1, 0x1f ;  /* 0x0c201f0004007f89 */ /* 0x000e6200000e0000 */
[----:B------:R-:W-:-:S03]  /*14990*/  MOV R2, RZ ;  /* 0x000000ff00027202 */ /* 0x000fc60000000f00 */
[----:B------:R-:W2:Y:S01]  /*149a0*/  SHFL.BFLY PT, R5, R7, 0x1, 0x1f ;  /* 0x0c201f0007057f89 */ /* 0x000ea200000e0000 */
[----:B-1----:R-:W-:Y:S01]  /*149b0*/  FADD.FTZ R4, R4, R0 ;  /* 0x0000000004047221 */ /* 0x002fe20000010000 */
[----:B------:R-:W-:Y:S01]  /*149c0*/  MOV R0, RZ ;  /* 0x000000ff00007202 */ /* 0x000fe20000000f00 */
[----:B--2---:R-:W-:-:S03]  /*149d0*/  FADD.FTZ R7, R5, R7 ;  /* 0x0000000705077221 */ /* 0x004fc60000010000 */
[----:B------:R-:W-:Y:S02]  /*149e0*/  FSETP.NE.FTZ.AND P1, PT, R4, RZ, PT ;  /* 0x000000ff0400720b */ /* 0x000fe40003f35000 */
[----:B------:R-:W-:-:S11]  /*149f0*/  FSETP.NE.FTZ.AND P0, PT, R7, RZ, PT ;  /* 0x000000ff0700720b */ /* 0x000fd60003f15000 */
[----:B------:R-:W1:Y:S08]  /*14a00*/  @P1 MUFU.RCP R2, R4 ;  /* 0x0000000400021308 */ /* 0x000e700000001000 */
[----:B------:R-:W-:Y:S08]  /*14a10*/  @P0 MUFU.RCP R0, R7 ;  /* 0x0000000700000308 */ /* 0x000ff00000001000 */
[----:B------:R2:W3:Y:S01]  /*14a20*/  @P1 MUFU.LG2 R6, R4 ;  /* 0x0000000400061308 */ /* 0x0004e20000000c00 */
[----:B-1----:R-:W-:-:S02]  /*14a30*/  FMUL.FTZ R72, R2, R72 ;  /* 0x0000004802487220 */ /* 0x002fc40000410000 */
[C---:B------:R-:W-:Y:S02]  /*14a40*/  FMUL.FTZ R27, R2.reuse, R73 ;  /* 0x00000049021b7220 */ /* 0x040fe40000410000 */
[C---:B------:R-:W-:Y:S02]  /*14a50*/  FMUL.FTZ R76, R2.reuse, R76 ;  /* 0x0000004c024c7220 */ /* 0x040fe40000410000 */
[C---:B------:R-:W-:Y:S01]  /*14a60*/  FMUL.FTZ R8, R2.reuse, R77 ;  /* 0x0000004d02087220 */ /* 0x040fe20000410000 */
[----:B------:R-:W1:Y:S01]  /*14a70*/  @P0 MUFU.LG2 R7, R7 ;  /* 0x0000000700070308 */ /* 0x000e620000000c00 */
[C---:B------:R-:W-:Y:S02]  /*14a80*/  FMUL.FTZ R80, R2.reuse, R80 ;  /* 0x0000005002507220 */ /* 0x040fe40000410000 */
[C---:B------:R-:W-:Y:S02]  /*14a90*/  FMUL.FTZ R81, R2.reuse, R81 ;  /* 0x0000005102517220 */ /* 0x040fe40000410000 */
[----:B------:R-:W-:-:S02]  /*14aa0*/  FMUL.FTZ R84, R2, R84 ;  /* 0x0000005402547220 */ /* 0x000fc40000410000 */
[C---:B------:R-:W-:Y:S01]  /*14ab0*/  FMUL.FTZ R85, R2.reuse, R85 ;  /* 0x0000005502557220 */ /* 0x040fe20000410000 */
[----:B--2---:R-:W-:Y:S01]  /*14ac0*/  @P1 MOV R4, 0x3f317218 ;  /* 0x3f31721800041802 */ /* 0x004fe20000000f00 */
        /* <DEDUP_REMOVED lines=25> */
[----:B------:R-:W-:Y:S02]  /*14c60*/  @P1 FMUL.FTZ R5, R4, c[0x0][0x2d0] ;  /* 0x0000b40004051a20 */ /* 0x000fe40000410000 */
[----:B---3--:R-:W-:Y:S02]  /*14c70*/  @P1 FMUL.FTZ R6, R6, 0.69314718246459960938 ;  /* 0x3f31721806061820 */ /* 0x008fe40000410000 */
[----:B-1----:R-:W-:Y:S02]  /*14c80*/  @P0 FMUL.FTZ R4, R7, 0.69314718246459960938 ;  /* 0x3f31721807040820 */ /* 0x002fe40000410000 */
[----:B------:R-:W-:Y:S02]  /*14c90*/  @P0 FMUL.FTZ R2, R2, c[0x0][0x2d0] ;  /* 0x0000b40002020a20 */ /* 0x000fe40000410000 */
        /* <DEDUP_REMOVED lines=31> */
[----:B------:R-:W-:Y:S02]  /*14e90*/  FMUL.FTZ R10, R0, R135 ;  /* 0x00000087000a7220 */ /* 0x000fe40000410000 */
[----:B------:R-:W-:Y:S02]  /*14ea0*/  @P1 FFMA.FTZ R30, R5, R68, R6 ;  /* 0x00000044051e1223 */ /* 0x000fe40000010006 */
[----:B------:R-:W-:Y:S02]  /*14eb0*/  @P0 FFMA.FTZ R31, R2, R3, R4 ;  /* 0x00000003021f0223 */ /* 0x000fe40000010004 */
.L_x_103:
[----:B------:R-:W1:Y:S01]  /*14ec0*/  S2R R44, SR_CTAID.Y ;  /* 0x00000000002c7919 */ /* 0x000e620000002600 */
[----:B------:R-:W-:Y:S01]  /*14ed0*/  ULDC.64 UR4, c[0x0][0x118] ;  /* 0x0000460000047ab9 */ /* 0x000fe20000000a00 */
[----:B-1----:R-:W-:Y:S01]  /*14ee0*/  SHF.R.S32.HI R34, RZ, 0x1f, R44 ;  /* 0x0000001fff227819 */ /* 0x002fe2000001142c */
[----:B------:R-:W-:Y:S05]  /*14ef0*/  @P2 BRA `(.L_x_135) ;  /* 0x0000129000002947 */ /* 0x000fea0003800000 */
[----:B------:R-:W2:Y:S01]  /*14f00*/  LDL R35, [R1+0x40] ;  /* 0x0000400001237983 */ /* 0x000ea20000100800 */
[----:B------:R-:W-:Y:S02]  /*14f10*/  F2FP.PACK_AB R27, R27, R72 ;  /* 0x000000481b1b723e */ /* 0x000fe400000000ff */
[----:B------:R-:W-:Y:S01]  /*14f20*/  F2FP.PACK_AB R74, R75, R74 ;  /* 0x0000004a4b4a723e */ /* 0x000fe200000000ff */
[----:B------:R-:W1:Y:S01]  /*14f30*/  S2R R32, SR_TID.X ;  /* 0x0000000000207919 */ /* 0x000e620000002100 */
        /* <DEDUP_REMOVED lines=12> */
[----:B-1----:R-:W-:-:S02]  /*15000*/  SHF.R.S32.HI R33, RZ, 0x1f, R32 ;  /* 0x0000001fff217819 */ /* 0x002fc40000011420 */
[----:B------:R-:W-:Y:S02]  /*15010*/  F2FP.PACK_AB R24, R24, R100 ;  /* 0x000000641818723e */ /* 0x000fe400000000ff */
[CC--:B------:R-:W-:Y:S02]  /*15020*/  LEA.HI R2, R33.reuse, R32.reuse, RZ, 0x2 ;  /* 0x0000002021027211 */ /* 0x0c0fe400078f10ff */
[----:B------:R-:W-:Y:S02]  /*15030*/  LEA.HI R29, R33, R32, RZ, 0x5 ;  /* 0x00000020211d7211 */ /* 0x000fe400078f28ff */
[--C-:B------:R-:W-:Y:S02]  /*15040*/  SHF.R.S32.HI R4, RZ, 0x2, R2.reuse ;  /* 0x00000002ff047819 */ /* 0x100fe40000011402 */
[----:B------:R-:W-:Y:S02]  /*15050*/  SHF.R.S32.HI R0, RZ, 0x1f, R2 ;  /* 0x0000001fff007819 */ /* 0x000fe40000011402 */
[----:B------:R-:W-:-:S02]  /*15060*/  SHF.R.S32.HI R28, RZ, 0x5, R29 ;  /* 0x00000005ff1c7819 */ /* 0x000fc4000001141d */
[----:B------:R-:W-:Y:S02]  /*15070*/  LEA.HI R0, R0, R4, RZ, 0x3 ;  /* 0x0000000400007211 */ /* 0x000fe400078f18ff */
[----:B------:R-:W-:Y:S02]  /*15080*/  F2FP.PACK_AB R102, R103, R102 ;  /* 0x000000666766723e */ /* 0x000fe400000000ff */
[----:B------:R-:W-:Y:S02]  /*15090*/  LOP3.LUT R0, R0, 0xfffffff8, RZ, 0xc0, !PT ;  /* 0xfffffff800007812 */ /* 0x000fe400078ec0ff */
[----:B------:R-:W-:Y:S02]  /*150a0*/  F2FP.PACK_AB R23, R23, R104 ;  /* 0x000000681717723e */ /* 0x000fe400000000ff */
[----:B------:R-:W-:Y:S01]  /*150b0*/  F2FP.PACK_AB R106, R107, R106 ;  /* 0x0000006a6b6a723e */ /* 0x000fe200000000ff */
[----:B------:R-:W-:Y:S01]  /*150c0*/  IMAD.IADD R4, R4, 0x1, -R0 ;  /* 0x0000000104047824 */ /* 0x000fe200078e0a00 */
[----:B------:R-:W-:-:S02]  /*150d0*/  LOP3.LUT R0, R2, 0xfffffffc, RZ, 0xc0, !PT ;  /* 0xfffffffc02007812 */ /* 0x000fc400078ec0ff */
[----:B------:R-:W-:Y:S01]  /*150e0*/  F2FP.PACK_AB R21, R21, R108 ;  /* 0x0000006c1515723e */ /* 0x000fe200000000ff */
[C---:B------:R-:W-:Y:S01]  /*150f0*/  IMAD.SHL.U32 R2, R4.reuse, 0x40, RZ ;  /* 0x0000004004027824 */ /* 0x040fe200078e00ff */
[----:B------:R-:W-:Y:S01]  /*15100*/  LOP3.LUT R3, R4, 0x1, RZ, 0xc0, !PT ;  /* 0x0000000104037812 */ /* 0x000fe200078ec0ff */
[----:B------:R-:W-:Y:S01]  /*15110*/  IMAD.IADD R22, R32, 0x1, -R0 ;  /* 0x0000000120167824 */ /* 0x000fe200078e0a00 */
[----:B------:R-:W-:Y:S02]  /*15120*/  F2FP.PACK_AB R110, R111, R110 ;  /* 0x0000006e6f6e723e */ /* 0x000fe400000000ff */
[----:B------:R-:W-:Y:S01]  /*15130*/  LOP3.LUT R0, R2, 0x1c0, RZ, 0xc0, !PT ;  /* 0x000001c002007812 */ /* 0x000fe200078ec0ff */
[----:B------:R-:W-:Y:S01]  /*15140*/  IMAD R2, R28, 0x200, R22 ;  /* 0x000002001c027824 */ /* 0x000fe200078e0216 */
[----:B------:R-:W-:Y:S02]  /*15150*/  ISETP.NE.U32.AND P0, PT, R3, 0x1, PT ;  /* 0x000000010300780c */ /* 0x000fe40003f05070 */
[----:B------:R-:W-:-:S02]  /*15160*/  LEA.HI R0, R0, R0, RZ, 0x1d ;  /* 0x0000000000007211 */ /* 0x000fc400078fe8ff */
[----:B------:R-:W-:Y:S01]  /*15170*/  R2P PR, R4, 0x6 ;  /* 0x0000000604007804 */ /* 0x000fe20000000000 */
[----:B------:R-:W-:Y:S01]  /*15180*/  IMAD.MOV.U32 R4, RZ, RZ, 0x20 ;  /* 0x00000020ff047424 */ /* 0x000fe200078e00ff */
[----:B------:R-:W-:Y:S01]  /*15190*/  F2FP.PACK_AB R20, R20, R112 ;  /* 0x000000701414723e */ /* 0x000fe200000000ff */
[----:B------:R-:W-:Y:S01]  /*151a0*/  IMAD.U32 R0, R2, 0x2, R0 ;  /* 0x0000000202007824 */ /* 0x000fe200078e0000 */
[----:B------:R-:W-:Y:S02]  /*151b0*/  F2FP.PACK_AB R19, R115, R114 ;  /* 0x000000727313723e */ /* 0x000fe400000000ff */
[----:B------:R-:W-:Y:S01]  /*151c0*/  SEL R4, R4, 0xffffffe0, !P1 ;  /* 0xffffffe004047807 */ /* 0x000fe20004800000 */
[----:B------:R-:W-:Y:S01]  /*151d0*/  IMAD.SHL.U32 R0, R0, 0x2, RZ ;  /* 0x0000000200007824 */ /* 0x000fe200078e00ff */
[----:B------:R-:W-:Y:S01]  /*151e0*/  BAR.SYNC.DEFER_BLOCKING 0x1, 0x100 ;  /* 0x0044000000007b1d */ /* 0x000fe20000010000 */
[----:B------:R-:W-:Y:S02]  /*151f0*/  F2FP.PACK_AB R18, R18, R116 ;  /* 0x000000741212723e */ /* 0x000fe400000000ff */
[----:B------:R-:W-:-:S02]  /*15200*/  F2FP.PACK_AB R17, R17, R118 ;  /* 0x000000761111723e */ /* 0x000fc400000000ff */
[C---:B------:R-:W-:Y:S02]  /*15210*/  IADD3 R3, R0.reuse, 0x80, RZ ;  /* 0x0000008000037810 */ /* 0x040fe40007ffe0ff */
[C---:B------:R-:W-:Y:S02]  /*15220*/  IADD3 R2, R0.reuse, 0x70, RZ ;  /* 0x0000007000027810 */ /* 0x040fe40007ffe0ff */
[----:B------:R-:W-:Y:S01]  /*15230*/  @P0 IADD3 R2, R3, 0x10, RZ ;  /* 0x0000001003020810 */ /* 0x000fe20007ffe0ff */
[----:B------:R-:W-:Y:S01]  /*15240*/  IMAD.IADD R3, R0, 0x1, R4 ;  /* 0x0000000100037824 */ /* 0x000fe200078e0204 */
[----:B------:R-:W-:Y:S02]  /*15250*/  F2FP.PACK_AB R16, R16, R120 ;  /* 0x000000781010723e */ /* 0x000fe400000000ff */
[----:B------:R-:W-:Y:S01]  /*15260*/  F2FP.PACK_AB R13, R13, R122 ;  /* 0x0000007a0d0d723e */ /* 0x000fe200000000ff */
[----:B------:R-:W-:Y:S01]  /*15270*/  IMAD.IADD R4, R4, 0x1, R2 ;  /* 0x0000000104047824 */ /* 0x000fe200078e0202 */
[----:B------:R-:W-:-:S02]  /*15280*/  F2FP.PACK_AB R12, R12, R124 ;  /* 0x0000007c0c0c723e */ /* 0x000fc400000000ff */
[----:B------:R-:W-:Y:S02]  /*15290*/  F2FP.PACK_AB R11, R11, R126 ;  /* 0x0000007e0b0b723e */ /* 0x000fe400000000ff */
[----:B------:R-:W-:Y:S02]  /*152a0*/  F2FP.PACK_AB R9, R9, R128 ;  /* 0x000000800909723e */ /* 0x000fe400000000ff */
[----:B------:R-:W-:Y:S02]  /*152b0*/  F2FP.PACK_AB R15, R15, R130 ;  /* 0x000000820f0f723e */ /* 0x000fe400000000ff */
[----:B------:R-:W-:Y:S01]  /*152c0*/  F2FP.PACK_AB R14, R14, R132 ;  /* 0x000000840e0e723e */ /* 0x000fe200000000ff */
[----:B------:R1:W-:Y:S01]  /*152d0*/  STS [R0+0x80], R27 ;  /* 0x0000801b00007388 */ /* 0x0003e20000000800 */
[----:B------:R-:W-:Y:S02]  /*152e0*/  F2FP.PACK_AB R10, R10, R134 ;  /* 0x000000860a0a723e */ /* 0x000fe400000000ff */
[----:B------:R-:W-:Y:S01]  /*152f0*/  ISETP.NE.U32.AND P0, PT, RZ, c[0x0][0x500], PT ;  /* 0x00014000ff007a0c */ /* 0x000fe20003f05070 */
[----:B------:R-:W-:Y:S01]  /*15300*/  STS [R0+0x480], R74 ;  /* 0x0004804a00007388 */ /* 0x000fe20000000800 */
[----:B------:R-:W-:-:S02]  /*15310*/  ISETP.NE.U32.AND P1, PT, RZ, c[0x0][0x508], PT ;  /* 0x00014200ff007a0c */ /* 0x000fc40003f25070 */
[----:B------:R-:W-:Y:S01]  /*15320*/  ISETP.NE.AND.EX P0, PT, RZ, c[0x0][0x504], PT, P0 ;  /* 0x00014100ff007a0c */ /* 0x000fe20003f05300 */
[----:B------:R3:W-:Y:S01]  /*15330*/  STS [R2], R8 ;  /* 0x0000000802007388 */ /* 0x0007e20000000800 */
[----:B------:R-:W-:-:S03]  /*15340*/  ISETP.NE.AND.EX P1, PT, RZ, c[0x0][0x50c], PT, P1 ;  /* 0x00014300ff007a0c */ /* 0x000fc60003f25310 */
[----:B------:R-:W-:Y:S04]  /*15350*/  STS [R2+0x400], R78 ;  /* 0x0004004e02007388 */ /* 0x000fe80000000800 */
[----:B------:R4:W-:Y:S04]  /*15360*/  STS [R3+0x80], R5 ;  /* 0x0000800503007388 */ /* 0x0009e80000000800 */
[----:B------:R-:W-:Y:S04]  /*15370*/  STS [R3+0x480], R82 ;  /* 0x0004805203007388 */ /* 0x000fe80000000800 */
[----:B------:R4:W-:Y:S01]  /*15380*/  STS [R4], R6 ;  /* 0x0000000604007388 */ /* 0x0009e20000000800 */
[----:B-1----:R-:W-:-:S03]  /*15390*/  IMAD.MOV.U32 R27, RZ, RZ, 0x40 ;  /* 0x00000040ff1b7424 */ /* 0x002fc600078e00ff */
[----:B------:R-:W-:Y:S02]  /*153a0*/  STS [R4+0x400], R86 ;  /* 0x0004005604007388 */ /* 0x000fe40000000800 */
[----:B---3--:R-:W-:-:S05]  /*153b0*/  SEL R8, R27, 0xffffffc0, !P2 ;  /* 0xffffffc01b087807 */ /* 0x008fca0005000000 */
[----:B----4-:R-:W-:-:S05]  /*153c0*/  IMAD.IADD R5, R0, 0x1, R8 ;  /* 0x0000000100057824 */ /* 0x010fca00078e0208 */
[----:B------:R1:W-:Y:S01]  /*153d0*/  STS [R5+0x80], R7 ;  /* 0x0000800705007388 */ /* 0x0003e20000000800 */
[----:B------:R-:W-:-:S03]  /*153e0*/  IMAD.IADD R6, R8, 0x1, R2 ;  /* 0x0000000108067824 */ /* 0x000fc600078e0202 */
[----:B------:R-:W-:Y:S04]  /*153f0*/  STS [R5+0x480], R90 ;  /* 0x0004805a05007388 */ /* 0x000fe80000000800 */
[----:B------:R-:W-:Y:S04]  /*15400*/  STS [R6], R26 ;  /* 0x0000001a06007388 */ /* 0x000fe80000000800 */
[----:B------:R-:W-:Y:S01]  /*15410*/  STS [R6+0x400], R94 ;  /* 0x0004005e06007388 */ /* 0x000fe20000000800 */
[----:B-1----:R-:W-:Y:S02]  /*15420*/  IMAD.IADD R7, R8, 0x1, R3 ;  /* 0x0000000108077824 */ /* 0x002fe400078e0203 */
[----:B------:R-:W-:-:S03]  /*15430*/  IMAD.IADD R8, R4, 0x1, R8 ;  /* 0x0000000104087824 */ /* 0x000fc600078e0208 */
[----:B------:R-:W-:Y:S04]  /*15440*/  STS [R7+0x80], R25 ;  /* 0x0000801907007388 */ /* 0x000fe80000000800 */
[----:B------:R-:W-:Y:S04]  /*15450*/  STS [R7+0x480], R98 ;  /* 0x0004806207007388 */ /* 0x000fe80000000800 */
[----:B------:R-:W-:Y:S04]  /*15460*/  STS [R8], R24 ;  /* 0x0000001808007388 */ /* 0x000fe80000000800 */
[----:B------:R-:W-:Y:S04]  /*15470*/  STS [R8+0x400], R102 ;  /* 0x0004006608007388 */ /* 0x000fe80000000800 */
        /* <DEDUP_REMOVED lines=9> */
[----:B------:R2:W-:Y:S01]  /*15510*/  STS [R5+0x4480], R13 ;  /* 0x0044800d05007388 */ /* 0x0005e20000000800 */
[----:B-1----:R-:W-:-:S03]  /*15520*/  IMAD.MOV.U32 R2, RZ, RZ, 0x4 ;  /* 0x00000004ff027424 */ /* 0x002fc600078e00ff */
[----:B------:R-:W-:Y:S04]  /*15530*/  STS [R6+0x4000], R12 ;  /* 0x0040000c06007388 */ /* 0x000fe80000000800 */
[----:B------:R-:W-:Y:S04]  /*15540*/  STS [R6+0x4400], R11 ;  /* 0x0044000b06007388 */ /* 0x000fe80000000800 */
[----:B------:R-:W-:Y:S04]  /*15550*/  STS [R7+0x4080], R9 ;  /* 0x0040800907007388 */ /* 0x000fe80000000800 */
[----:B------:R1:W-:Y:S04]  /*15560*/  STS [R7+0x4480], R15 ;  /* 0x0044800f07007388 */ /* 0x0003e80000000800 */
[----:B------:R3:W-:Y:S04]  /*15570*/  STS [R8+0x4000], R14 ;  /* 0x0040000e08007388 */ /* 0x0007e80000000800 */
[----:B------:R3:W-:Y:S01]  /*15580*/  STS [R8+0x4400], R10 ;  /* 0x0044000a08007388 */ /* 0x0007e20000000800 */
[----:B--2---:R-:W-:-:S03]  /*15590*/  IMAD.WIDE R4, R35, R2, c[0x0][0x500] ;  /* 0x0001400023047625 */ /* 0x004fc600078e0202 */
[----:B------:R-:W-:Y:S06]  /*155a0*/  BAR.SYNC.DEFER_BLOCKING 0x1, 0x100 ;  /* 0x0044000000007b1d */ /* 0x000fec0000010000 */
[----:B------:R-:W2:Y:S01]  /*155b0*/  @P0 LDG.E R0, [R4.64] ;  /* 0x0000000404000981 */ /* 0x000ea2000c1e1900 */
[----:B-1----:R-:W-:Y:S02]  /*155c0*/  IMAD.MOV.U32 R15, RZ, RZ, c[0x0][0x388] ;  /* 0x0000e200ff0f7624 */ /* 0x002fe400078e00ff */
[----:B------:R-:W-:-:S05]  /*155d0*/  @P1 IMAD.WIDE R2, R35, R2, c[0x0][0x508] ;  /* 0x0001420023021625 */ /* 0x000fca00078e0202 */
[----:B------:R1:W5:Y:S02]  /*155e0*/  @P1 LDG.E R15, [R2.64] ;  /* 0x00000004020f1981 */ /* 0x000364000c1e1900 */
[----:B-1----:R-:W-:Y:S02]  /*155f0*/  CS2R R2, SRZ ;  /* 0x0000000000027805 */ /* 0x002fe4000001ff00 */
[--C-:B--2---:R-:W-:Y:S01]  /*15600*/  @P0 SHF.R.S32.HI R3, RZ, 0x1f, R0.reuse ;  /* 0x0000001fff030819 */ /* 0x104fe20000011400 */
[----:B------:R-:W-:Y:S01]  /*15610*/  @P0 IMAD.MOV.U32 R2, RZ, RZ, R0 ;  /* 0x000000ffff020224 */ /* 0x000fe200078e0000 */
[----:B------:R-:W-:Y:S05]  /*15620*/  @P1 BRA `(.L_x_136) ;  /* 0x0000004000001947 */ /* 0x000fea0003800000 */
[----:B---3--:R-:W-:Y:S05]  /*15630*/  @!P0 BRA `(.L_x_136) ;  /* 0x0000003000008947 */ /* 0x008fea0003800000 */
[----:B------:R1:W2:Y:S04]  /*15640*/  LDG.E R0, [R4.64] ;  /* 0x0000000404007981 */ /* 0x0002a8000c1e1900 */
[----:B-1----:R-:W2:Y:S02]  /*15650*/  LDG.E R4, [R4.64+0x4] ;  /* 0x0000040404047981 */ /* 0x002ea4000c1e1900 */
[----:B--2--5:R-:W-:-:S02]  /*15660*/  IADD3 R15, -R0, R4, RZ ;  /* 0x00000004000f7210 */ /* 0x024fc40007ffe1ff */
.L_x_136:
[----:B---3--:R-:W-:Y:S01]  /*15670*/  LOP3.LUT R0, R29, 0xffffffe0, RZ, 0xc0, !PT ;  /* 0xffffffe01d007812 */ /* 0x008fe200078ec0ff */
[----:B------:R-:W1:Y:S01]  /*15680*/  S2R R19, SR_CTAID.X ;  /* 0x0000000000137919 */ /* 0x000e620000002500 */
[----:B------:R-:W-:Y:S01]  /*15690*/  SHF.R.S32.HI R4, RZ, 0x1f, R28 ;  /* 0x0000001fff047819 */ /* 0x000fe2000001141c */
[----:B------:R-:W-:Y:S01]  /*156a0*/  IMAD.MOV.U32 R8, RZ, RZ, c[0x0][0x4e8] ;  /* 0x00013a00ff087624 */ /* 0x000fe200078e00ff */
[----:B------:R-:W-:Y:S01]  /*156b0*/  LEA.HI R5, R22, R22, RZ, 0x1 ;  /* 0x0000001616057211 */ /* 0x000fe200078f08ff */
[----:B------:R-:W-:Y:S01]  /*156c0*/  IMAD.IADD R0, R32, 0x1, -R0 ;  /* 0x0000000120007824 */ /* 0x000fe200078e0a00 */
[----:B------:R-:W-:Y:S01]  /*156d0*/  LEA.HI R4, R4, R28, RZ, 0x3 ;  /* 0x0000001c04047211 */ /* 0x000fe200078f18ff */
[----:B------:R-:W-:Y:S01]  /*156e0*/  IMAD R9, R34, c[0x0][0x3e8], RZ ;  /* 0x0000fa0022097a24 */ /* 0x000fe200078e02ff */
[----:B------:R-:W-:Y:S01]  /*156f0*/  LOP3.LUT R5, R5, 0x1ffffffe, RZ, 0xc0, !PT ;  /* 0x1ffffffe05057812 */ /* 0x000fe200078ec0ff */
[----:B-----5:R-:W-:Y:S01]  /*15700*/  IMAD R15, R15, c[0x0][0x4e8], RZ ;  /* 0x00013a000f0f7a24 */ /* 0x020fe200078e02ff */
[----:B------:R-:W-:Y:S01]  /*15710*/  SHF.R.S32.HI R7, RZ, 0x1f, R0 ;  /* 0x0000001fff077819 */ /* 0x000fe20000011400 */
[----:B------:R-:W-:Y:S01]  /*15720*/  BSSY B0, `(.L_x_137) ;  /* 0x0000076000007945 */ /* 0x000fe20003800000 */
[----:B------:R-:W-:-:S02]  /*15730*/  LOP3.LUT R6, R4, 0xffffff8, RZ, 0xc0, !PT ;  /* 0x0ffffff804067812 */ /* 0x000fc400078ec0ff */
[----:B------:R-:W-:Y:S01]  /*15740*/  LEA.HI R4, R7, R0, RZ, 0x2 ;  /* 0x0000000007047211 */ /* 0x000fe200078f10ff */
[----:B------:R-:W-:Y:S01]  /*15750*/  IMAD.IADD R7, R22, 0x1, -R5 ;  /* 0x0000000116077824 */ /* 0x000fe200078e0a05 */
[----:B------:R-:W-:Y:S01]  /*15760*/  IADD3 R6, R28, -R6, RZ ;  /* 0x800000061c067210 */ /* 0x000fe20007ffe0ff */
[----:B------:R-:W-:Y:S01]  /*15770*/  IMAD.MOV.U32 R5, RZ, RZ, R3 ;  /* 0x000000ffff057224 */ /* 0x000fe200078e0003 */
[----:B------:R-:W-:Y:S02]  /*15780*/  SHF.R.S32.HI R4, RZ, 0x2, R4 ;  /* 0x00000002ff047819 */ /* 0x000fe40000011404 */
[----:B------:R-:W-:Y:S01]  /*15790*/  LOP3.LUT P2, RZ, R0, 0x3, RZ, 0xc0, !PT ;  /* 0x0000000300ff7812 */ /* 0x000fe2000784c0ff */
[----:B------:R-:W-:Y:S01]  /*157a0*/  IMAD R0, R3, c[0x0][0x3a0], RZ ;  /* 0x0000e80003007a24 */ /* 0x000fe200078e02ff */
[----:B------:R-:W-:Y:S01]  /*157b0*/  ISETP.NE.AND P1, PT, R8, 0x1, PT ;  /* 0x000000010800780c */ /* 0x000fe20003f25270 */
[----:B------:R-:W-:Y:S01]  /*157c0*/  IMAD R17, R6, 0x10, R4 ;  /* 0x0000001006117824 */ /* 0x000fe200078e0204 */
[----:B------:R-:W-:Y:S01]  /*157d0*/  MOV R4, R2 ;  /* 0x0000000200047202 */ /* 0x000fe20000000f00 */
[----:B------:R-:W-:Y:S01]  /*157e0*/  IMAD R6, R2, c[0x0][0x3a4], R0 ;  /* 0x0000e90002067a24 */ /* 0x000fe200078e0200 */
[----:B------:R-:W-:Y:S01]  /*157f0*/  LEA.HI R16, R33, R32, RZ, 0x3 ;  /* 0x0000002021107211 */ /* 0x000fe200078f18ff */
[----:B------:R-:W-:Y:S01]  /*15800*/  IMAD R8, R34, c[0x0][0x490], RZ ;  /* 0x0001240022087a24 */ /* 0x000fe200078e02ff */
[----:B------:R-:W-:Y:S01]  /*15810*/  SEL R14, R35, RZ, !P0 ;  /* 0x000000ff230e7207 */ /* 0x000fe20004000000 */
[----:B------:R-:W-:Y:S01]  /*15820*/  IMAD R0, R7, 0x8, R17 ;  /* 0x0000000807007824 */ /* 0x000fe200078e0211 */
[----:B------:R-:W-:Y:S01]  /*15830*/  LOP3.LUT R12, R16, 0xfffffff8, RZ, 0xc0, !PT ;  /* 0xfffffff8100c7812 */ /* 0x000fe200078ec0ff */
[----:B------:R-:W-:Y:S01]  /*15840*/  IMAD.WIDE.U32 R10, R44, c[0x0][0x490], R4 ;  /* 0x000124002c0a7a25 */ /* 0x000fe200078e0004 */
[----:B------:R-:W-:-:S02]  /*15850*/  SHF.R.S32.HI R16, RZ, 0x3, R16 ;  /* 0x00000003ff107819 */ /* 0x000fc40000011410 */
[----:B------:R-:W-:Y:S01]  /*15860*/  LEA.HI R18, R33, R32, RZ, 0x6 ;  /* 0x0000002021127211 */ /* 0x000fe200078f30ff */
[----:B------:R-:W-:Y:S02]  /*15870*/  IMAD R4, R44, c[0x0][0x494], R8 ;  /* 0x000125002c047a24 */ /* 0x000fe400078e0208 */
[----:B-1----:R-:W-:Y:S02]  /*15880*/  IMAD R8, R19, 0x80, R0 ;  /* 0x0000008013087824 */ /* 0x002fe400078e0200 */
[----:B------:R-:W-:Y:S01]  /*15890*/  IMAD.WIDE.U32 R2, R2, c[0x0][0x3a0], RZ ;  /* 0x0000e80002027a25 */ /* 0x000fe200078e00ff */
[----:B------:R-:W-:-:S03]  /*158a0*/  IADD3 R5, R11, R4, RZ ;  /* 0x000000040b057210 */ /* 0x000fc60007ffe0ff */
[----:B------:R-:W-:Y:S01]  /*158b0*/  IMAD R7, R44, c[0x0][0x3ec], R9 ;  /* 0x0000fb002c077a24 */ /* 0x000fe200078e0209 */
[----:B------:R-:W-:Y:S01]  /*158c0*/  IADD3 R3, R3, R6, RZ ;  /* 0x0000000603037210 */ /* 0x000fe20007ffe0ff */
[----:B------:R-:W-:Y:S01]  /*158d0*/  @P1 IMAD.HI.U32 R9, R8, c[0x0][0x4ec], RZ ;  /* 0x00013b0008091a27 */ /* 0x000fe200078e00ff */
[----:B------:R-:W-:-:S03]  /*158e0*/  SHF.R.S32.HI R6, RZ, 0x1f, R35 ;  /* 0x0000001fff067819 */ /* 0x000fc60000011423 */
[----:B------:R-:W-:Y:S01]  /*158f0*/  IMAD.MOV.U32 R0, RZ, RZ, R8 ;  /* 0x000000ffff007224 */ /* 0x000fe200078e0008 */
[----:B------:R-:W-:Y:S01]  /*15900*/  @P1 SHF.R.U32.HI R0, RZ, c[0x0][0x4f0], R9 ;  /* 0x00013c00ff001a19 */ /* 0x000fe20000011609 */
[----:B------:R-:W-:Y:S01]  /*15910*/  IMAD.WIDE.U32 R2, R44, c[0x0][0x3e8], R2 ;  /* 0x0000fa002c027a25 */ /* 0x000fe200078e0002 */
[----:B------:R-:W-:-:S03]  /*15920*/  SEL R11, R6, RZ, !P0 ;  /* 0x000000ff060b7207 */ /* 0x000fc60004000000 */
[----:B------:R-:W-:Y:S01]  /*15930*/  IMAD.MOV.U32 R4, RZ, RZ, R10 ;  /* 0x000000ffff047224 */ /* 0x000fe200078e000a */
[----:B------:R-:W-:Y:S01]  /*15940*/  IADD3 R7, R3, R7, RZ ;  /* 0x0000000703077210 */ /* 0x000fe20007ffe0ff */
[----:B------:R-:W-:Y:S01]  /*15950*/  IMAD.MOV R10, RZ, RZ, -R0 ;  /* 0x000000ffff0a7224 */ /* 0x000fe200078e0a00 */
[----:B------:R-:W-:Y:S01]  /*15960*/  MOV R6, R2 ;  /* 0x0000000200067202 */ /* 0x000fe20000000f00 */
[----:B------:R-:W-:-:S04]  /*15970*/  IMAD.WIDE.U32 R2, R14, c[0x0][0x498], R4 ;  /* 0x000126000e027a25 */ /* 0x000fc800078e0004 */
[----:B------:R-:W-:Y:S01]  /*15980*/  IMAD.IADD R12, R32, 0x1, -R12 ;  /* 0x00000001200c7824 */ /* 0x000fe200078e0a0c */
[----:B------:R-:W-:Y:S01]  /*15990*/  IADD3 R2, P0, R0, R2, RZ ;  /* 0x0000000200027210 */ /* 0x000fe20007f1e0ff */
[----:B------:R-:W-:Y:S02]  /*159a0*/  IMAD R9, R11, c[0x0][0x498], RZ ;  /* 0x000126000b097a24 */ /* 0x000fe400078e02ff */
[----:B------:R-:W-:Y:S01]  /*159b0*/  IMAD R5, R10, c[0x0][0x4e8], R8 ;  /* 0x00013a000a057a24 */ /* 0x000fe200078e0208 */
[----:B------:R-:W-:Y:S01]  /*159c0*/  SHF.R.S32.HI R8, RZ, 0x1f, R0 ;  /* 0x0000001fff087819 */ /* 0x000fe20000011400 */
[----:B------:R-:W-:Y:S02]  /*159d0*/  IMAD R13, R12, 0x20, R16 ;  /* 0x000000200c0d7824 */ /* 0x000fe400078e0210 */
[----:B------:R-:W-:Y:S01]  /*159e0*/  IMAD R9, R14, c[0x0][0x49c], R9 ;  /* 0x000127000e097a24 */ /* 0x000fe200078e0209 */
[----:B------:R-:W-:Y:S01]  /*159f0*/  SHF.R.S32.HI R10, RZ, 0x1f, R5 ;  /* 0x0000001fff0a7819 */ /* 0x000fe20000011405 */
[----:B------:R-:W-:-:S02]  /*15a00*/  IMAD R13, R19, 0x80, R13 ;  /* 0x00000080130d7824 */ /* 0x000fc400078e020d */
[----:B------:R-:W-:Y:S01]  /*15a10*/  IMAD.SHL.U32 R12, R12, 0x8, RZ ;  /* 0x000000080c0c7824 */ /* 0x000fe200078e00ff */
[----:B------:R-:W-:Y:S01]  /*15a20*/  IADD3.X R3, R8, R3, R9, P0, !PT ;  /* 0x0000000308037210 */ /* 0x000fe200007fe409 */
[----:B------:R-:W-:Y:S01]  /*15a30*/  IMAD R9, R10, c[0x0][0x488], RZ ;  /* 0x000122000a097a24 */ /* 0x000fe200078e02ff */
[----:B------:R-:W-:Y:S01]  /*15a40*/  SHF.L.U32 R8, R16, 0x6, RZ ;  /* 0x0000000610087819 */ /* 0x000fe200000006ff */
[----:B------:R-:W-:-:S04]  /*15a50*/  @P1 IMAD.HI.U32 R4, R13, c[0x0][0x4ec], RZ ;  /* 0x00013b000d041a27 */ /* 0x000fc800078e00ff */
[----:B------:R-:W-:-:S04]  /*15a60*/  IMAD.WIDE.U32 R2, R5, c[0x0][0x488], R2 ;  /* 0x0001220005027a25 */ /* 0x000fc800078e0002 */
[----:B------:R-:W-:Y:S02]  /*15a70*/  IMAD R9, R5, c[0x0][0x48c], R9 ;  /* 0x0001230005097a24 */ /* 0x000fe400078e0209 */
[----:B------:R-:W-:Y:S01]  /*15a80*/  IMAD.MOV.U32 R0, RZ, RZ, R13 ;  /* 0x000000ffff007224 */ /* 0x000fe200078e000d */
[----:B------:R-:W-:Y:S01]  /*15a90*/  @P1 SHF.R.U32.HI R0, RZ, c[0x0][0x4f0], R4 ;  /* 0x00013c00ff001a19 */ /* 0x000fe20000011604 */
[----:B------:R-:W-:Y:S01]  /*15aa0*/  IMAD.IADD R9, R3, 0x1, R9 ;  /* 0x0000000103097824 */ /* 0x000fe200078e0209 */
[----:B------:R-:W-:Y:S01]  /*15ab0*/  LOP3.LUT R4, R8, 0x1c0, RZ, 0xc0, !PT ;  /* 0x000001c008047812 */ /* 0x000fe200078ec0ff */
[----:B------:R-:W-:Y:S01]  /*15ac0*/  IMAD R5, R11, c[0x0][0x3f0], RZ ;  /* 0x0000fc000b057a24 */ /* 0x000fe200078e02ff */
[----:B------:R-:W-:Y:S02]  /*15ad0*/  LEA R8, P0, R2, c[0x0][0x450], 0x2 ;  /* 0x0001140002087a11 */ /* 0x000fe400078010ff */
[----:B------:R-:W-:Y:S01]  /*15ae0*/  LOP3.LUT R11, R4, 0x38, R12, 0xf8, !PT ;  /* 0x00000038040b7812 */ /* 0x000fe200078ef80c */
[C---:B------:R-:W-:Y:S01]  /*15af0*/  IMAD R3, R14.reuse, c[0x0][0x3f4], R5 ;  /* 0x0000fd000e037a24 */ /* 0x040fe200078e0205 */
[----:B------:R-:W-:Y:S01]  /*15b00*/  SHF.R.U32.HI R10, RZ, 0x3, R4 ;  /* 0x00000003ff0a7819 */ /* 0x000fe20000011604 */
[----:B------:R-:W-:Y:S01]  /*15b10*/  IMAD.WIDE.U32 R4, R14, c[0x0][0x3f0], R6 ;  /* 0x0000fc000e047a25 */ /* 0x000fe200078e0006 */
[----:B------:R-:W-:-:S02]  /*15b20*/  LEA.HI.X R2, R2, c[0x0][0x454], R9, 0x2, P0 ;  /* 0x0001150002027a11 */ /* 0x000fc400000f1409 */
[----:B------:R-:W-:Y:S01]  /*15b30*/  LOP3.LUT R14, R11, R10, RZ, 0x3c, !PT ;  /* 0x0000000a0b0e7212 */ /* 0x000fe200078e3cff */
[----:B------:R-:W-:Y:S01]  /*15b40*/  IMAD.IADD R3, R5, 0x1, R3 ;  /* 0x0000000105037824 */ /* 0x000fe200078e0203 */
[----:B------:R-:W-:Y:S01]  /*15b50*/  SHFL.IDX PT, R10, R8, RZ, 0x1c1f ;  /* 0x001c1fff080a7589 */ /* 0x000fe200000e0000 */
[----:B------:R-:W-:Y:S02]  /*15b60*/  IADD3 R6, -R0, RZ, RZ ;  /* 0x000000ff00067210 */ /* 0x000fe40007ffe1ff */
[----:B------:R-:W-:Y:S01]  /*15b70*/  SHF.R.S32.HI R7, RZ, 0x1f, R0 ;  /* 0x0000001fff077819 */ /* 0x000fe20000011400 */
[----:B------:R-:W1:Y:S01]  /*15b80*/  SHFL.IDX PT, R11, R2, RZ, 0x1c1f ;  /* 0x001c1fff020b7589 */ /* 0x000e6200000e0000 */
[----:B------:R-:W-:Y:S01]  /*15b90*/  LEA R5, R19, R17, 0x7 ;  /* 0x0000001113057211 */ /* 0x000fe200078e38ff */
[----:B------:R-:W-:Y:S02]  /*15ba0*/  IMAD R6, R6, c[0x0][0x4e8], R13 ;  /* 0x00013a0006067a24 */ /* 0x000fe400078e020d */
[----:B------:R-:W-:Y:S01]  /*15bb0*/  SHFL.IDX PT, R8, R8, 0x1, 0x1c1f ;  /* 0x003c1f0008087f89 */ /* 0x000fe200000e0000 */
[----:B------:R-:W-:Y:S01]  /*15bc0*/  IMAD R7, R7, c[0x0][0x3e0], RZ ;  /* 0x0000f80007077a24 */ /* 0x000fe200078e02ff */
[----:B------:R-:W-:-:S02]  /*15bd0*/  ISETP.GE.OR P1, PT, R5, R15, P2 ;  /* 0x0000000f0500720c */ /* 0x000fc40001726670 */
[----:B------:R2:W3:Y:S01]  /*15be0*/  SHFL.IDX PT, R9, R2, 0x1, 0x1c1f ;  /* 0x003c1f0002097f89 */ /* 0x0004e200000e0000 */
[----:B------:R-:W-:-:S10]  /*15bf0*/  IMAD R7, R0, c[0x0][0x3e4], R7 ;  /* 0x0000f90000077a24 */ /* 0x000fd400078e0207 */
[----:B-1----:R1:W-:Y:S01]  /*15c00*/  @!P1 ST.E [R10.64], R30 ;  /* 0x0000001e0a009985 */ /* 0x0023e2000c101904 */
[----:B--2---:R-:W-:Y:S01]  /*15c10*/  IMAD.MOV.U32 R2, RZ, RZ, R4 ;  /* 0x000000ffff027224 */ /* 0x004fe200078e0004 */
[----:B------:R-:W-:-:S03]  /*15c20*/  IADD3 R4, R5, 0x8, RZ ;  /* 0x0000000805047810 */ /* 0x000fc60007ffe0ff */
[----:B------:R-:W-:Y:S01]  /*15c30*/  IMAD.WIDE.U32 R2, R0, c[0x0][0x3e0], R2 ;  /* 0x0000f80000027a25 */ /* 0x000fe200078e0002 */
[----:B------:R-:W-:Y:S02]  /*15c40*/  SHF.R.S32.HI R0, RZ, 0x1f, R6 ;  /* 0x0000001fff007819 */ /* 0x000fe40000011406 */
[----:B------:R-:W-:Y:S01]  /*15c50*/  ISETP.GE.OR P0, PT, R4, R15, P2 ;  /* 0x0000000f0400720c */ /* 0x000fe20001706670 */
[----:B------:R-:W-:Y:S01]  /*15c60*/  IMAD.IADD R3, R3, 0x1, R7 ;  /* 0x0000000103037824 */ /* 0x000fe200078e0207 */
[----:B------:R-:W-:Y:S01]  /*15c70*/  SHF.L.U32 R4, R18, 0x3, RZ ;  /* 0x0000000312047819 */ /* 0x000fe200000006ff */
[----:B------:R-:W-:Y:S01]  /*15c80*/  IMAD R0, R0, c[0x0][0x3d8], RZ ;  /* 0x0000f60000007a24 */ /* 0x000fe200078e02ff */
[----:B------:R-:W-:Y:S01]  /*15c90*/  LEA R7, R19, R16, 0x7 ;  /* 0x0000001013077211 */ /* 0x000fe200078e38ff */
[----:B------:R-:W-:Y:S01]  /*15ca0*/  IMAD.WIDE.U32 R2, R6, c[0x0][0x3d8], R2 ;  /* 0x0000f60006027a25 */ /* 0x000fe200078e0002 */
[----:B------:R-:W-:-:S03]  /*15cb0*/  LOP3.LUT R5, R14, 0x7ffffe00, R4, 0xf8, !PT ;  /* 0x7ffffe000e057812 */ /* 0x000fc600078ef804 */
[----:B------:R-:W-:Y:S01]  /*15cc0*/  IMAD R4, R6, c[0x0][0x3dc], R0 ;  /* 0x0000f70006047a24 */ /* 0x000fe200078e0200 */
[----:B------:R-:W-:Y:S02]  /*15cd0*/  SHF.L.U32 R0, R5, 0x1, RZ ;  /* 0x0000000105007819 */ /* 0x000fe400000006ff */
[----:B------:R-:W-:Y:S01]  /*15ce0*/  IADD3 R6, R12, 0x40, RZ ;  /* 0x000000400c067810 */ /* 0x000fe20007ffe0ff */
[----:B---3--:R1:W-:Y:S01]  /*15cf0*/  @!P0 ST.E [R8.64], R31 ;  /* 0x0000001f08008985 */ /* 0x0083e2000c101904 */
[----:B------:R-:W-:Y:S01]  /*15d00*/  IMAD.IADD R3, R3, 0x1, R4 ;  /* 0x0000000103037824 */ /* 0x000fe200078e0204 */
[C---:B------:R-:W-:Y:S02]  /*15d10*/  LEA R14, P0, R2.reuse, c[0x0][0x380], 0x1 ;  /* 0x0000e000020e7a11 */ /* 0x040fe400078008ff */
[----:B------:R1:W2:Y:S02]  /*15d20*/  LDS.128 R24, [R0+0x1080] ;  /* 0x0010800000187984 */ /* 0x0002a40000000c00 */
[----:B------:R-:W-:-:S02]  /*15d30*/  LEA.HI.X R13, R2, c[0x0][0x384], R3, 0x1, P0 ;  /* 0x0000e100020d7a11 */ /* 0x000fc400000f0c03 */
[----:B------:R1:W3:Y:S01]  /*15d40*/  LDS.128 R32, [R0+0x2080] ;  /* 0x0020800000207984 */ /* 0x0002e20000000c00 */
[----:B------:R-:W-:-:S03]  /*15d50*/  ISETP.GE.AND P0, PT, R7, R15, PT ;  /* 0x0000000f0700720c */ /* 0x000fc60003f06270 */
[----:B------:R1:W4:Y:S04]  /*15d60*/  LDS.128 R36, [R0+0x3080] ;  /* 0x0030800000247984 */ /* 0x0003280000000c00 */
[----:B------:R1:W1:Y:S04]  /*15d70*/  LDS.128 R20, [R0+0x5080] ;  /* 0x0050800000147984 */ /* 0x0002680000000c00 */
[----:B------:R1:W1:Y:S04]  /*15d80*/  LDS.128 R28, [R0+0x6080] ;  /* 0x00608000001c7984 */ /* 0x0002680000000c00 */
[----:B------:R1:W1:Y:S04]  /*15d90*/  LDS.128 R40, [R0+0x7080] ;  /* 0x0070800000287984 */ /* 0x0002680000000c00 */
[----:B------:R1:W1:Y:S04]  /*15da0*/  SHFL.IDX PT, R2, R14, RZ, 0x181f ;  /* 0x00181fff0e027589 */ /* 0x00026800000e0000 */
[----:B------:R1:W1:Y:S01]  /*15db0*/  SHFL.IDX PT, R3, R13, RZ, 0x181f ;  /* 0x00181fff0d037589 */ /* 0x00026200000e0000 */
[----:B------:R-:W-:Y:S05]  /*15dc0*/  @P0 BRA `(.L_x_138) ;  /* 0x000000b000000947 */ /* 0x000fea0003800000 */
[----:B------:R-:W5:Y:S01]  /*15dd0*/  LDS.128 R16, [R0+0x80] ;  /* 0x0000800000107984 */ /* 0x000f620000000c00 */
[----:B------:R-:W-:-:S02]  /*15de0*/  ISETP.GE.AND P0, PT, R6, c[0x0][0x3c8], PT ;  /* 0x0000f20006007a0c */ /* 0x000fc40003f06270 */
[----:B------:R-:W-:Y:S01]  /*15df0*/  ISETP.GE.AND P1, PT, R12, c[0x0][0x3c8], PT ;  /* 0x0000f2000c007a0c */ /* 0x000fe20003f26270 */
[----:B-1----:R1:W4:-:S12]  /*15e00*/  LDS.128 R8, [R0+0x4080] ;  /* 0x0040800000087984 */ /* 0x0023180000000c00 */
[----:B------:R-:W-:Y:S01]  /*15e10*/  @!P1 IMAD.WIDE R4, R12, 0x2, R2 ;  /* 0x000000020c049825 */ /* 0x000fe200078e0202 */
[----:B-1----:R-:W-:-:S04]  /*15e20*/  @!P0 SHF.R.S32.HI R0, RZ, 0x1f, R6 ;  /* 0x0000001fff008819 */ /* 0x002fc80000011406 */
[----:B------:R-:W-:-:S04]  /*15e30*/  @!P0 LEA.HI R0, R0, R6, RZ, 0x3 ;  /* 0x0000000600008211 */ /* 0x000fc800078f18ff */
[----:B------:R-:W-:-:S05]  /*15e40*/  @!P0 LOP3.LUT R0, R0, 0xfffffff8, RZ, 0xc0, !PT ;  /* 0xfffffff800008812 */ /* 0x000fca00078ec0ff */
[----:B------:R-:W-:Y:S01]  /*15e50*/  @!P0 IMAD.WIDE R2, R0, 0x2, R2 ;  /* 0x0000000200028825 */ /* 0x000fe200078e0202 */
[----:B-----5:R1:W-:Y:S04]  /*15e60*/  @!P1 ST.E.128 [R4.64], R16 ;  /* 0x0000001004009985 */ /* 0x0203e8000c101d04 */
[----:B----4-:R1:W-:Y:S02]  /*15e70*/  @!P0 ST.E.128 [R2.64], R8 ;  /* 0x0000000802008985 */ /* 0x0103e4000c101d04 */
.L_x_138:
[----:B------:R-:W-:Y:S05]  /*15e80*/  BSYNC B0 ;  /* 0x0000000000007941 */ /* 0x000fea0003800000 */
.L_x_137:
[----:B-1----:R-:W-:Y:S01]  /*15e90*/  IADD3 R0, R7, 0x20, RZ ;  /* 0x0000002007007810 */ /* 0x002fe20007ffe0ff */
[----:B------:R1:W4:Y:S01]  /*15ea0*/  SHFL.IDX PT, R3, R13, 0x1, 0x181f ;  /* 0x00381f000d037f89 */ /* 0x00032200000e0000 */
        /* <DEDUP_REMOVED lines=13> */
.L_x_140:
[----:B------:R-:W-:Y:S05]  /*15f80*/  BSYNC B0 ;  /* 0x0000000000007941 */ /* 0x000fea0003800000 */
.L_x_139:
        /* <DEDUP_REMOVED lines=15> */
.L_x_142:
[----:B------:R-:W-:Y:S05]  /*16080*/  BSYNC B0 ;  /* 0x0000000000007941 */ /* 0x000fea0003800000 */
.L_x_141:
        /* <DEDUP_REMOVED lines=16> */
.L_x_135:
[----:B------:R-:W2:Y:S01]  /*16190*/  LDL R8, [R1+0x40] ;  /* 0x0000400001087983 */ /* 0x000ea20000100800 */
[----:B------:R-:W-:Y:S01]  /*161a0*/  ISETP.NE.U32.AND P1, PT, RZ, c[0x0][0x508], PT ;  /* 0x00014200ff007a0c */ /* 0x000fe20003f25070 */
[----:B------:R-:W-:Y:S01]  /*161b0*/  IMAD.MOV.U32 R2, RZ, RZ, 0x4 ;  /* 0x00000004ff027424 */ /* 0x000fe200078e00ff */
[----:B------:R-:W-:Y:S02]  /*161c0*/  ISETP.NE.U32.AND P0, PT, RZ, c[0x0][0x500], PT ;  /* 0x00014000ff007a0c */ /* 0x000fe40003f05070 */
[----:B------:R-:W-:Y:S02]  /*161d0*/  ISETP.NE.AND.EX P1, PT, RZ, c[0x0][0x50c], PT, P1 ;  /* 0x00014300ff007a0c */ /* 0x000fe40003f25310 */
[----:B------:R-:W-:Y:S01]  /*161e0*/  ISETP.NE.AND.EX P0, PT, RZ, c[0x0][0x504], PT, P0 ;  /* 0x00014100ff007a0c */ /* 0x000fe20003f05300 */
[----:B------:R-:W-:Y:S02]  /*161f0*/  IMAD.MOV.U32 R13, RZ, RZ, c[0x0][0x388] ;  /* 0x0000e200ff0d7624 */ /* 0x000fe400078e00ff */
[----:B--2---:R-:W-:-:S08]  /*16200*/  IMAD.WIDE R6, R8, R2, c[0x0][0x500] ;  /* 0x0001400008067625 */ /* 0x004fd000078e0202 */
        /* <DEDUP_REMOVED lines=8> */
[----:B------:R1:W2:Y:S04]  /*16290*/  LDG.E R0, [R6.64] ;  /* 0x0000000406007981 */ /* 0x0002a8000c1e1900 */
[----:B-1----:R-:W2:Y:S02]  /*162a0*/  LDG.E R6, [R6.64+0x4] ;  /* 0x0000040406067981 */ /* 0x002ea4000c1e1900 */
[----:B--2--5:R-:W-:-:S02]  /*162b0*/  IADD3 R13, -R0, R6, RZ ;  /* 0x00000006000d7210 */ /* 0x024fc40007ffe1ff */
.L_x_143:
        /* <DEDUP_REMOVED lines=12> */
[----:B------:R-:W-:Y:S01]  /*16380*/  MOV R0, c[0x0][0x4e8] ;  /* 0x00013a0000007a02 */ /* 0x000fe20000000f00 */
[----:B------:R-:W-:Y:S01]  /*16390*/  IMAD R6, R34, c[0x0][0x490], RZ ;  /* 0x0001240022067a24 */ /* 0x000fe200078e02ff */
[----:B------:R-:W-:Y:S01]  /*163a0*/  MOV R2, R4 ;  /* 0x0000000400027202 */ /* 0x000fe20000000f00 */
[----:B------:R-:W-:Y:S01]  /*163b0*/  IMAD.MOV.U32 R3, RZ, RZ, R5 ;  /* 0x000000ffff037224 */ /* 0x000fe200078e0005 */
[----:B------:R-:W-:Y:S01]  /*163c0*/  ISETP.NE.AND P0, PT, R0, 0x1, PT ;  /* 0x000000010000780c */ /* 0x000fe20003f05270 */
[C---:B------:R-:W-:Y:S01]  /*163d0*/  IMAD R6, R44.reuse, c[0x0][0x494], R6 ;  /* 0x000125002c067a24 */ /* 0x040fe200078e0206 */
[----:B------:R-:W-:Y:S01]  /*163e0*/  MOV R0, R8 ;  /* 0x0000000800007202 */ /* 0x000fe20000000f00 */
[----:B------:R-:W-:-:S05]  /*163f0*/  IMAD.WIDE.U32 R2, R44, c[0x0][0x490], R2 ;  /* 0x000124002c027a25 */ /* 0x000fca00078e0002 */
[----:B------:R-:W-:-:S05]  /*16400*/  IADD3 R3, R6, R3, RZ ;  /* 0x0000000306037210 */ /* 0x000fca0007ffe0ff */
[----:B------:R-:W-:-:S04]  /*16410*/  @P0 IMAD.HI.U32 R7, R8, c[0x0][0x4ec], RZ ;  /* 0x00013b0008070a27 */ /* 0x000fc800078e00ff */
[----:B------:R-:W-:Y:S01]  /*16420*/  IMAD.WIDE.U32 R2, R9, c[0x0][0x498], R2 ;  /* 0x0001260009027a25 */ /* 0x000fe200078e0002 */
[----:B------:R-:W-:-:S03]  /*16430*/  @P0 SHF.R.U32.HI R0, RZ, c[0x0][0x4f0], R7 ;  /* 0x00013c00ff000a19 */ /* 0x000fc60000011607 */
[----:B------:R-:W-:Y:S01]  /*16440*/  IMAD R7, R10, c[0x0][0x498], RZ ;  /* 0x000126000a077a24 */ /* 0x000fe200078e02ff */
[----:B------:R-:W-:Y:S01]  /*16450*/  IADD3 R2, P0, R0, R2, RZ ;  /* 0x0000000200027210 */ /* 0x000fe20007f1e0ff */
[----:B------:R-:W-:Y:S02]  /*16460*/  IMAD.MOV R6, RZ, RZ, -R0 ;  /* 0x000000ffff067224 */ /* 0x000fe400078e0a00 */
[----:B------:R-:W-:Y:S02]  /*16470*/  IMAD R7, R9, c[0x0][0x49c], R7 ;  /* 0x0001270009077a24 */ /* 0x000fe400078e0207 */
[----:B------:R-:W-:Y:S01]  /*16480*/  IMAD R6, R6, c[0x0][0x4e8], R8 ;  /* 0x00013a0006067a24 */ /* 0x000fe200078e0208 */
[----:B------:R-:W-:-:S04]  /*16490*/  SHF.R.S32.HI R8, RZ, 0x1f, R0 ;  /* 0x0000001fff087819 */ /* 0x000fc80000011400 */
[----:B------:R-:W-:Y:S02]  /*164a0*/  SHF.R.S32.HI R0, RZ, 0x1f, R6 ;  /* 0x0000001fff007819 */ /* 0x000fe40000011406 */
[----:B------:R-:W-:-:S03]  /*164b0*/  IADD3.X R3, R8, R3, R7, P0, !PT ;  /* 0x0000000308037210 */ /* 0x000fc600007fe407 */
[----:B------:R-:W-:Y:S02]  /*164c0*/  IMAD R0, R0, c[0x0][0x488], RZ ;  /* 0x0001220000007a24 */ /* 0x000fe400078e02ff */
[----:B------:R-:W-:-:S04]  /*164d0*/  IMAD.WIDE.U32 R2, R6, c[0x0][0x488], R2 ;  /* 0x0001220006027a25 */ /* 0x000fc800078e0002 */
[----:B------:R-:W-:Y:S01]  /*164e0*/  IMAD R0, R6, c[0x0][0x48c], R0 ;  /* 0x0001230006007a24 */ /* 0x000fe200078e0200 */
[----:B------:R-:W-:-:S04]  /*164f0*/  LEA R6, P0, R2, c[0x0][0x450], 0x2 ;  /* 0x0001140002067a11 */ /* 0x000fc800078010ff */
[----:B------:R-:W-:-:S04]  /*16500*/  IADD3 R0, R3, R0, RZ ;  /* 0x0000000003007210 */ /* 0x000fc80007ffe0ff */
[----:B------:R-:W-:Y:S02]  /*16510*/  LEA.HI.X R7, R2, c[0x0][0x454], R0, 0x2, P0 ;  /* 0x0001150002077a11 */ /* 0x000fe400000f1400 */
[----:B------:R-:W-:-:S05]  /*16520*/  MOV R0, 0xff800000 ;  /* 0xff80000000007802 */ /* 0x000fca0000000f00 */
[----:B------:R1:W-:Y:S02]  /*16530*/  STG.E [R6.64], R0 ;  /* 0x0000000006007986 */ /* 0x0003e4000c101904 */
.L_x_145:
[----:B------:R-:W-:Y:S05]  /*16540*/  BSYNC B0 ;  /* 0x0000000000007941 */ /* 0x000fea0003800000 */
.L_x_144:
[----:B------:R-:W2:Y:S01]  /*16550*/  S2R R14, SR_CTAID.X ;  /* 0x00000000000e7919 */ /* 0x000ea20000002500 */
[----:B-1----:R-:W-:Y:S01]  /*16560*/  IMAD R0, R5, c[0x0][0x3a0], RZ ;  /* 0x0000e80005007a24 */ /* 0x002fe200078e02ff */
[----:B------:R-:W-:Y:S01]  /*16570*/  SHF.R.S32.HI R5, RZ, 0x1f, R12 ;  /* 0x0000001fff057819 */ /* 0x000fe2000001140c */
[C---:B------:R-:W-:Y:S01]  /*16580*/  IMAD.WIDE.U32 R2, R4.reuse, c[0x0][0x3a0], RZ ;  /* 0x0000e80004027a25 */ /* 0x040fe200078e00ff */
[----:B------:R-:W-:Y:S01]  /*16590*/  MOV R6, c[0x0][0x4e8] ;  /* 0x00013a0000067a02 */ /* 0x000fe20000000f00 */
[----:B------:R-:W-:Y:S01]  /*165a0*/  BSSY B0, `(.L_x_146) ;  /* 0x0000034000007945 */ /* 0x000fe20003800000 */
[-C--:B------:R-:W-:Y:S01]  /*165b0*/  LEA.HI R5, R5, R12.reuse, RZ, 0x3 ;  /* 0x0000000c05057211 */ /* 0x080fe200078f18ff */
[----:B------:R-:W-:Y:S01]  /*165c0*/  IMAD R0, R4, c[0x0][0x3a4], R0 ;  /* 0x0000e90004007a24 */ /* 0x000fe200078e0200 */
[----:B------:R-:W-:Y:S01]  /*165d0*/  ISETP.NE.AND P0, PT, R6, 0x1, PT ;  /* 0x000000010600780c */ /* 0x000fe20003f05270 */
[----:B------:R-:W-:Y:S01]  /*165e0*/  IMAD R6, R10, c[0x0][0x3f0], RZ ;  /* 0x0000fc000a067a24 */ /* 0x000fe200078e02ff */
[----:B------:R-:W-:Y:S01]  /*165f0*/  LOP3.LUT R4, R5, 0xfffffff8, RZ, 0xc0, !PT ;  /* 0xfffffff805047812 */ /* 0x000fe200078ec0ff */
[----:B-----5:R-:W-:Y:S01]  /*16600*/  IMAD R10, R13, c[0x0][0x4e8], RZ ;  /* 0x00013a000d0a7a24 */ /* 0x020fe200078e02ff */
[----:B------:R-:W-:Y:S01]  /*16610*/  SHF.R.S32.HI R8, RZ, 0x3, R5 ;  /* 0x00000003ff087819 */ /* 0x000fe20000011405 */
[----:B------:R-:W-:Y:S01]  /*16620*/  IMAD R7, R9, c[0x0][0x3f4], R6 ;  /* 0x0000fd0009077a24 */ /* 0x000fe200078e0206 */
[----:B------:R-:W-:-:S02]  /*16630*/  IADD3 R12, -R4, R12, RZ ;  /* 0x0000000c040c7210 */ /* 0x000fc40007ffe1ff */
[----:B------:R-:W-:Y:S01]  /*16640*/  IADD3 R3, R3, R0, RZ ;  /* 0x0000000003037210 */ /* 0x000fe20007ffe0ff */
[----:B------:R-:W-:Y:S02]  /*16650*/  IMAD R0, R34, c[0x0][0x3e8], RZ ;  /* 0x0000fa0022007a24 */ /* 0x000fe400078e02ff */
[----:B------:R-:W-:Y:S02]  /*16660*/  IMAD R4, R12, 0x20, R8 ;  /* 0x000000200c047824 */ /* 0x000fe400078e0208 */
[C---:B------:R-:W-:Y:S02]  /*16670*/  IMAD R0, R44.reuse, c[0x0][0x3ec], R0 ;  /* 0x0000fb002c007a24 */ /* 0x040fe400078e0200 */
[----:B------:R-:W-:Y:S01]  /*16680*/  IMAD.WIDE.U32 R2, R44, c[0x0][0x3e8], R2 ;  /* 0x0000fa002c027a25 */ /* 0x000fe200078e0002 */
[C---:B--2---:R-:W-:Y:S02]  /*16690*/  LEA R4, R14.reuse, R4, 0x7 ;  /* 0x000000040e047211 */ /* 0x044fe400078e38ff */
[----:B------:R-:W-:-:S02]  /*166a0*/  LEA R8, R14, R8, 0x7 ;  /* 0x000000080e087211 */ /* 0x000fc400078e38ff */
[----:B------:R-:W-:Y:S01]  /*166b0*/  IADD3 R3, R0, R3, RZ ;  /* 0x0000000300037210 */ /* 0x000fe20007ffe0ff */
[----:B------:R-:W-:-:S04]  /*166c0*/  @P0 IMAD.HI.U32 R5, R4, c[0x0][0x4ec], RZ ;  /* 0x00013b0004050a27 */ /* 0x000fc800078e00ff */
[----:B------:R-:W-:Y:S01]  /*166d0*/  IMAD.MOV.U32 R0, RZ, RZ, R4 ;  /* 0x000000ffff007224 */ /* 0x000fe200078e0004 */
[----:B------:R-:W-:Y:S01]  /*166e0*/  @P0 SHF.R.U32.HI R0, RZ, c[0x0][0x4f0], R5 ;  /* 0x00013c00ff000a19 */ /* 0x000fe20000011605 */
[----:B------:R-:W-:-:S03]  /*166f0*/  IMAD.WIDE.U32 R2, R9, c[0x0][0x3f0], R2 ;  /* 0x0000fc0009027a25 */ /* 0x000fc600078e0002 */
[----:B------:R-:W-:Y:S02]  /*16700*/  IADD3 R5, -R0, RZ, RZ ;  /* 0x000000ff00057210 */ /* 0x000fe40007ffe1ff */
[----:B------:R-:W-:Y:S02]  /*16710*/  SHF.R.S32.HI R6, RZ, 0x1f, R0 ;  /* 0x0000001fff067819 */ /* 0x000fe40000011400 */
[----:B------:R-:W-:Y:S01]  /*16720*/  IADD3 R3, R3, R7, RZ ;  /* 0x0000000703037210 */ /* 0x000fe20007ffe0ff */
[----:B------:R-:W-:Y:S02]  /*16730*/  IMAD R5, R5, c[0x0][0x4e8], R4 ;  /* 0x00013a0005057a24 */ /* 0x000fe400078e0204 */
[----:B------:R-:W-:Y:S02]  /*16740*/  IMAD R6, R6, c[0x0][0x3e0], RZ ;  /* 0x0000f80006067a24 */ /* 0x000fe400078e02ff */
[----:B------:R-:W-:Y:S01]  /*16750*/  IMAD.WIDE.U32 R2, R0, c[0x0][0x3e0], R2 ;  /* 0x0000f80000027a25 */ /* 0x000fe200078e0002 */
[----:B------:R-:W-:-:S03]  /*16760*/  SHF.R.S32.HI R4, RZ, 0x1f, R5 ;  /* 0x0000001fff047819 */ /* 0x000fc60000011405 */
[----:B------:R-:W-:-:S04]  /*16770*/  IMAD R0, R0, c[0x0][0x3e4], R6 ;  /* 0x0000f90000007a24 */ /* 0x000fc800078e0206 */
[----:B------:R-:W-:Y:S02]  /*16780*/  IMAD.IADD R3, R3, 0x1, R0 ;  /* 0x0000000103037824 */ /* 0x000fe400078e0200 */
[----:B------:R-:W-:Y:S02]  /*16790*/  IMAD R0, R4, c[0x0][0x3d8], RZ ;  /* 0x0000f60004007a24 */ /* 0x000fe400078e02ff */
[----:B------:R-:W-:-:S04]  /*167a0*/  IMAD.WIDE.U32 R2, R5, c[0x0][0x3d8], R2 ;  /* 0x0000f60005027a25 */ /* 0x000fc800078e0002 */
[----:B------:R-:W-:Y:S01]  /*167b0*/  IMAD R0, R5, c[0x0][0x3dc], R0 ;  /* 0x0000f70005007a24 */ /* 0x000fe200078e0200 */
[----:B------:R-:W-:-:S04]  /*167c0*/  LEA R11, P0, R2, c[0x0][0x380], 0x1 ;  /* 0x0000e000020b7a11 */ /* 0x000fc800078008ff */
[----:B------:R-:W-:-:S04]  /*167d0*/  IADD3 R0, R3, R0, RZ ;  /* 0x0000000003007210 */ /* 0x000fc80007ffe0ff */
[----:B------:R-:W-:Y:S02]  /*167e0*/  LEA.HI.X R9, R2, c[0x0][0x384], R0, 0x1, P0 ;  /* 0x0000e10002097a11 */ /* 0x000fe400000f0c00 */
[----:B------:R-:W-:Y:S01]  /*167f0*/  ISETP.GE.AND P0, PT, R8, R10, PT ;  /* 0x0000000a0800720c */ /* 0x000fe20003f06270 */
[----:B------:R1:W2:Y:S01]  /*16800*/  SHFL.IDX PT, R2, R11, RZ, 0x181f ;  /* 0x00181fff0b027589 */ /* 0x0002a200000e0000 */
[----:B------:R-:W-:-:S03]  /*16810*/  SHF.L.U32 R0, R12, 0x3, RZ ;  /* 0x000000030c007819 */ /* 0x000fc600000006ff */
[----:B------:R1:W3:Y:S01]  /*16820*/  SHFL.IDX PT, R3, R9, RZ, 0x181f ;  /* 0x00181fff09037589 */ /* 0x0002e200000e0000 */
[----:B------:R-:W-:-:S07]  /*16830*/  IADD3 R7, R0, 0x40, RZ ;  /* 0x0000004000077810 */ /* 0x000fce0007ffe0ff */
[----:B------:R-:W-:Y:S05]  /*16840*/  @P0 BRA `(.L_x_147) ;  /* 0x0000009000000947 */ /* 0x000fea0003800000 */
[----:B------:R-:W-:Y:S02]  /*16850*/  ISETP.GE.AND P0, PT, R7, c[0x0][0x3c8], PT ;  /* 0x0000f20007007a0c */ /* 0x000fe40003f06270 */
[----:B------:R-:W-:-:S11]  /*16860*/  ISETP.GE.AND P1, PT, R0, c[0x0][0x3c8], PT ;  /* 0x0000f20000007a0c */ /* 0x000fd60003f26270 */
[----:B------:R-:W-:-:S04]  /*16870*/  @!P0 SHF.R.S32.HI R4, RZ, 0x1f, R7 ;  /* 0x0000001fff048819 */ /* 0x000fc80000011407 */
[----:B------:R-:W-:-:S04]  /*16880*/  @!P0 LEA.HI R4, R4, R7, RZ, 0x3 ;  /* 0x0000000704048211 */ /* 0x000fc800078f18ff */
[----:B------:R-:W-:Y:S01]  /*16890*/  @!P0 LOP3.LUT R6, R4, 0xfffffff8, RZ, 0xc0, !PT ;  /* 0xfffffff804068812 */ /* 0x000fe200078ec0ff */
[----:B--23--:R-:W-:-:S04]  /*168a0*/  @!P1 IMAD.WIDE R4, R0, 0x2, R2 ;  /* 0x0000000200049825 */ /* 0x00cfc800078e0202 */
[----:B------:R-:W-:Y:S01]  /*168b0*/  @!P0 IMAD.WIDE R2, R6, 0x2, R2 ;  /* 0x0000000206028825 */ /* 0x000fe200078e0202 */
[----:B------:R2:W-:Y:S04]  /*168c0*/  @!P1 ST.E.128 [R4.64], RZ ;  /* 0x000000ff04009985 */ /* 0x0005e8000c101d04 */
[----:B------:R2:W-:Y:S02]  /*168d0*/  @!P0 ST.E.128 [R2.64], RZ ;  /* 0x000000ff02008985 */ /* 0x0005e4000c101d04 */
.L_x_147:
[----:B------:R-:W-:Y:S05]  /*168e0*/  BSYNC B0 ;  /* 0x0000000000007941 */ /* 0x000fea0003800000 */
.L_x_146:
[----:B--2---:R-:W-:Y:S01]  /*168f0*/  IADD3 R4, R8, 0x20, RZ ;  /* 0x0000002008047810 */ /* 0x004fe20007ffe0ff */
[----:B---3--:R2:W3:Y:S01]  /*16900*/  SHFL.IDX PT, R3, R9, 0x1, 0x181f ;  /* 0x00381f0009037f89 */ /* 0x0084e200000e0000 */
[----:B------:R-:W-:Y:S02]  /*16910*/  BSSY B0, `(.L_x_148) ;  /* 0x000000d000007945 */ /* 0x000fe40003800000 */
[----:B------:R-:W-:Y:S01]  /*16920*/  ISETP.GE.AND P0, PT, R4, R10, PT ;  /* 0x0000000a0400720c */ /* 0x000fe20003f06270 */
[----:B------:R2:W4:-:S12]  /*16930*/  SHFL.IDX PT, R2, R11, 0x1, 0x181f ;  /* 0x00381f000b027f89 */ /* 0x00051800000e0000 */
[----:B------:R-:W-:Y:S05]  /*16940*/  @P0 BRA `(.L_x_149) ;  /* 0x0000009000000947 */ /* 0x000fea0003800000 */
[----:B------:R-:W-:Y:S02]  /*16950*/  ISETP.GE.AND P0, PT, R7, c[0x0][0x3c8], PT ;  /* 0x0000f20007007a0c */ /* 0x000fe40003f06270 */
[----:B------:R-:W-:-:S11]  /*16960*/  ISETP.GE.AND P1, PT, R0, c[0x0][0x3c8], PT ;  /* 0x0000f20000007a0c */ /* 0x000fd60003f26270 */
[----:B------:R-:W-:-:S04]  /*16970*/  @!P0 SHF.R.S32.HI R4, RZ, 0x1f, R7 ;  /* 0x0000001fff048819 */ /* 0x000fc80000011407 */
[----:B------:R-:W-:-:S04]  /*16980*/  @!P0 LEA.HI R4, R4, R7, RZ, 0x3 ;  /* 0x0000000704048211 */ /* 0x000fc800078f18ff */
[----:B------:R-:W-:Y:S01]  /*16990*/  @!P0 LOP3.LUT R6, R4, 0xfffffff8, RZ, 0xc0, !PT ;  /* 0xfffffff804068812 */ /* 0x000fe200078ec0ff */
[----:B---34-:R-:W-:-:S04]  /*169a0*/  @!P1 IMAD.WIDE R4, R0, 0x2, R2 ;  /* 0x0000000200049825 */ /* 0x018fc800078e0202 */
[----:B------:R-:W-:Y:S01]  /*169b0*/  @!P0 IMAD.WIDE R2, R6, 0x2, R2 ;  /* 0x0000000206028825 */ /* 0x000fe200078e0202 */
[----:B------:R3:W-:Y:S04]  /*169c0*/  @!P1 ST.E.128 [R4.64], RZ ;  /* 0x000000ff04009985 */ /* 0x0007e8000c101d04 */
[----:B------:R3:W-:Y:S02]  /*169d0*/  @!P0 ST.E.128 [R2.64], RZ ;  /* 0x000000ff02008985 */ /* 0x0007e4000c101d04 */
.L_x_149:
[----:B------:R-:W-:Y:S05]  /*169e0*/  BSYNC B0 ;  /* 0x0000000000007941 */ /* 0x000fea0003800000 */
.L_x_148:
        /* <DEDUP_REMOVED lines=8> */
[----:B------:R-:W-:-:S04]  /*16a70*/  @!P0 SHF.R.S32.HI R4, RZ, 0x1f, R7 ;  /* 0x0000001fff048819 */ /* 0x000fc80000011407 */
[----:B------:R-:W-:-:S04]  /*16a80*/  @!P0 LEA.HI R4, R4, R7, RZ, 0x3 ;  /* 0x0000000704048211 */ /* 0x000fc800078f18ff */
[----:B------:R-:W-:Y:S01]  /*16a90*/  @!P0 LOP3.LUT R6, R4, 0xfffffff8, RZ, 0xc0, !PT ;  /* 0xfffffff804068812 */ /* 0x000fe200078ec0ff */
[----:B-1--4-:R-:W-:-:S04]  /*16aa0*/  @!P1 IMAD.WIDE R4, R0, 0x2, R2 ;  /* 0x0000000200049825 */ /* 0x012fc800078e0202 */
[----:B------:R-:W-:Y:S01]  /*16ab0*/  @!P0 IMAD.WIDE R2, R6, 0x2, R2 ;  /* 0x0000000206028825 */ /* 0x000fe200078e0202 */
[----:B------:R1:W-:Y:S04]  /*16ac0*/  @!P1 ST.E.128 [R4.64], RZ ;  /* 0x000000ff04009985 */ /* 0x0003e8000c101d04 */
[----:B------:R1:W-:Y:S02]  /*16ad0*/  @!P0 ST.E.128 [R2.64], RZ ;  /* 0x000000ff02008985 */ /* 0x0003e4000c101d04 */
.L_x_151:
[----:B------:R-:W-:Y:S05]  /*16ae0*/  BSYNC B0 ;  /* 0x0000000000007941 */ /* 0x000fea0003800000 */
.L_x_150:
[----:B-1----:R-:W-:Y:S01]  /*16af0*/  IADD3 R4, R8, 0x60, RZ ;  /* 0x0000006008047810 */ /* 0x002fe20007ffe0ff */
[----:B------:R1:W2:Y:S03]  /*16b00*/  SHFL.IDX PT, R3, R9, 0x3, 0x181f ;  /* 0x00781f0009037f89 */ /* 0x0002a600000e0000 */
[----:B------:R-:W-:Y:S01]  /*16b10*/  ISETP.GE.AND P0, PT, R4, R10, PT ;  /* 0x0000000a0400720c */ /* 0x000fe20003f06270 */
[----:B----4-:R1:W4:-:S12]  /*16b20*/  SHFL.IDX PT, R2, R11, 0x3, 0x181f ;  /* 0x00781f000b027f89 */ /* 0x01031800000e0000 */
[----:B------:R-:W-:Y:S05]  /*16b30*/  @P0 EXIT ;  /* 0x000000000000094d */ /* 0x000fea0003800000 */
[----:B------:R-:W-:-:S13]  /*16b40*/  ISETP.GE.AND P0, PT, R0, c[0x0][0x3c8], PT ;  /* 0x0000f20000007a0c */ /* 0x000fda0003f06270 */
[----:B--2-4-:R-:W-:-:S05]  /*16b50*/  @!P0 IMAD.WIDE R4, R0, 0x2, R2 ;  /* 0x0000000200048825 */ /* 0x014fca00078e0202 */
[----:B------:R2:W-:Y:S01]  /*16b60*/  @!P0 ST.E.128 [R4.64], RZ ;  /* 0x000000ff04008985 */ /* 0x0005e2000c101d04 */
[----:B------:R-:W-:-:S13]  /*16b70*/  ISETP.GE.AND P0, PT, R7, c[0x0][0x3c8], PT ;  /* 0x0000f20007007a0c */ /* 0x000fda0003f06270 */
[----:B------:R-:W-:Y:S05]  /*16b80*/  @P0 EXIT ;  /* 0x000000000000094d */ /* 0x000fea0003800000 */
[----:B------:R-:W-:-:S04]  /*16b90*/  SHF.R.S32.HI R0, RZ, 0x1f, R7 ;  /* 0x0000001fff007819 */ /* 0x000fc80000011407 */
[----:B------:R-:W-:-:S04]  /*16ba0*/  LEA.HI R0, R0, R7, RZ, 0x3 ;  /* 0x0000000700007211 */ /* 0x000fc800078f18ff */
[----:B------:R-:W-:-:S05]  /*16bb0*/  LOP3.LUT R0, R0, 0xfffffff8, RZ, 0xc0, !PT ;  /* 0xfffffff800007812 */ /* 0x000fca00078ec0ff */
[----:B------:R-:W-:-:S05]  /*16bc0*/  IMAD.WIDE R2, R0, 0x2, R2 ;  /* 0x0000000200027825 */ /* 0x000fca00078e0202 */
[----:B------:R-:W-:Y:S01]  /*16bd0*/  ST.E.128 [R2.64], RZ ;  /* 0x000000ff02007985 */ /* 0x000fe2000c101d04 */
[----:B------:R-:W-:Y:S05]  /*16be0*/  EXIT ;  /* 0x000000000000794d */ /* 0x000fea0003800000 */
.L_x_152:
        /* <DEDUP_REMOVED lines=9> */
.L_x_1714:


//--------------------- .text._ZN7cutlass13device_kernelIN5flash19enable_sm80_to_sm89INS1_16FlashAttnFwdSm80INS1_25CollectiveMainloopFwdSm80ILi8ELi1ELb1EN4cute5tupleIJNS5_1CILi128EEENS7_ILi96EEES8_EEELi128ENS_6half_tEfNS_4arch4Sm80ELb0ELb1ELb1ELb0ELb0ELb0ELb1ELb0EEENS1_21CollectiveEpilogueFwdINS6_IJS8_S8_S9_EEENS6_IJNS7_ILi1EEESH_SH_EEESB_SD_Li256ELb0ELb1ELb0ELb0EEENS1_19SingleTileSchedulerILb0ELb0ELb1ELi128EEEEEEEEEvNT_6ParamsE --------------------------
	.section	.text._ZN7cutlass13device_kernelIN5flash19enable_sm80_to_sm89INS1_16FlashAttnFwdSm80INS1_25CollectiveMainloopFwdSm80ILi8ELi1ELb1EN4cute5tupleIJNS5_1CILi128EEENS7_ILi96EEES8_EEELi128ENS_6half_tEfNS_4arch4Sm80ELb0ELb1ELb1ELb0ELb0ELb0ELb1ELb0EEENS1_21CollectiveEpilogueFwdINS6_IJS8_S8_S9_EEENS6_IJNS7_ILi1EEESH_SH_EEESB_SD_Li256ELb0ELb1ELb0ELb0EEENS1_19SingleTileSchedulerILb0ELb0ELb1ELi128EEEEEEEEEvNT_6ParamsE,"ax",@progbits
	.sectioninfo	@"SHI_REGISTERS=255"
	.align	128
.text._ZN7cutlass13device_kernelIN5flash19enable_sm80_to_sm89INS1_16FlashAttnFwdSm80INS1_25CollectiveMainloopFwdSm80ILi8ELi1ELb1EN4cute5tupleIJNS5_1CILi128EEENS7_ILi96EEES8_EEELi128ENS_6half_tEfNS_4arch4Sm80ELb0ELb1ELb1ELb0ELb0ELb0ELb1ELb0EEENS1_21CollectiveEpilogueFwdINS6_IJS8_S8_S9_EEENS6_IJNS7_ILi1EEESH_SH_EEESB_SD_Li256ELb0ELb1ELb0ELb0EEENS1_19SingleTileSchedulerILb0ELb0ELb1ELi128EEEEEEEEEvNT_6ParamsE:
        .type           _ZN7cutlass13device_kernelIN5flash19enable_sm80_to_sm89INS1_16FlashAttnFwdSm80INS1_25CollectiveMainloopFwdSm80ILi8ELi1ELb1EN4cute5tupleIJNS5_1CILi128EEENS7_ILi96EEES8_EEELi128ENS_6half_tEfNS_4arch4Sm80ELb0ELb1ELb1ELb0ELb0ELb0ELb1ELb0EEENS1_21CollectiveEpilogueFwdINS6_IJS8_S8_S9_EEENS6_IJNS7_ILi1EEESH_SH_EEESB_SD_Li256ELb0ELb1ELb0ELb0EEENS1_19SingleTileSchedulerILb0ELb0ELb1ELi128EEEEEEEEEvNT_6ParamsE,@function
        .size           _ZN7cutlass13device_kernelIN5flash19enable_sm80_to_sm89INS1_16FlashAttnFwdSm80INS1_25CollectiveMainloopFwdSm80ILi8ELi1ELb1EN4cute5tupleIJNS5_1CILi128EEENS7_ILi96EEES8_EEELi128ENS_6half_tEfNS_4arch4Sm80ELb0ELb1ELb1ELb0ELb0ELb0ELb1ELb0EEENS1_21CollectiveEpilogueFwdINS6_IJS8_S8_S9_EEENS6_IJNS7_ILi1EEESH_SH_EEESB_SD_Li256ELb0ELb1ELb0ELb0EEENS1_19SingleTileSchedulerILb0ELb0ELb1ELi128EEEEEEEEEvNT_6ParamsE,(.L_x_1715 - _ZN7cutlass13device_kernelIN5flash19enable_sm80_to_sm89INS1_16FlashAttnFwdSm80INS1_25CollectiveMainloopFwdSm80ILi8ELi1ELb1EN4cute5tupleIJNS5_1CILi128EEENS7_ILi96EEES8_EEELi128ENS_6half_tEfNS_4arch4Sm80ELb0ELb1ELb1ELb0ELb0ELb0ELb1ELb0EEENS1_21CollectiveEpilogueFwdINS6_IJS8_S8_S9_EEENS6_IJNS7_ILi1EEESH_SH_EEESB_SD_Li256ELb0ELb1ELb0ELb0EEENS1_19SingleTileSchedulerILb0ELb0ELb1ELi128EEEEEEEEEvNT_6ParamsE)
        .other          _ZN7cutlass13device_kernelIN5flash19enable_sm80_to_sm89INS1_16FlashAttnFwdSm80INS1_25CollectiveMainloopFwdSm80ILi8ELi1ELb1EN4cute5tupleIJNS5_1CILi128EEENS7_ILi96EEES8_EEELi128ENS_6half_tEfNS_4arch4Sm80ELb0ELb1ELb1ELb0ELb0ELb0ELb1ELb0EEENS1_21CollectiveEpilogueFwdINS6_IJS8_S8_S9_EEENS6_IJNS7_ILi1EEESH_SH_EEESB_SD_Li256ELb0ELb1ELb0ELb0EEENS1_19SingleTileSchedulerILb0ELb0ELb1ELi128EEEEEEEEEvNT_6ParamsE,@"STO_CUDA_ENTRY STV_DEFAULT"
_ZN7cutlass13device_kernelIN5flash19enable_sm80_to_sm89INS1_16FlashAttnFwdSm80INS1_25CollectiveMainloopFwdSm80ILi8ELi1ELb1EN4cute5tupleIJNS5_1CILi128EEENS7_ILi96EEES8_EEELi128ENS_6half_tEfNS_4arch4Sm80ELb0ELb1ELb1ELb0ELb0ELb0ELb1ELb0EEENS1_21CollectiveEpilogueFwdINS6_IJS8_S8_S9_EEENS6_IJNS7_ILi1EEESH_SH_EEESB_SD_Li256ELb0ELb1ELb0ELb0EEENS1_19SingleTileSchedulerILb0ELb0ELb1ELi128EEEEEEEEEvNT_6ParamsE:
[----:B------:R-:W-:Y:S02]  /*0000*/  MOV R1, c[0x0][0x28] ;  /* 0x00000a0000017a02 */ /* 0x000fe40000000f00 */
[----:B------:R-:W1:Y:S02]  /*0010*/  S2R R0, SR_CTAID.Z ;  /* 0x0000000000007919 */ /* 0x000e640000002700 */
[----:B-1----:R-:W-:-:S13]  /*0020*/  ISETP.GE.AND P0, PT, R0, RZ, PT ;  /* 0x000000ff0000720c */ /* 0x002fda0003f06270 */
[----:B------:R-:W-:Y:S05]  /*0030*/  @!P0 EXIT ;  /* 0x000000000000894d */ /* 0x000fea0003800000 */
[----:B------:R-:W1:Y:S01]  /*0040*/  S2UR UR4, SR_CTAID.X ;  /* 0x00000000000479c3 */ /* 0x000e620000002500 */
[----:B------:R-:W-:Y:S01]  /*0050*/  IMAD.MOV.U32 R2, RZ, RZ, c[0x0][0x2c4] ;  /* 0x0000b100ff027624 */ /* 0x000fe200078e00ff */
[----:B------:R-:W2:Y:S01]  /*0060*/  S2R R104, SR_TID.X ;  /* 0x0000000000687919 */ /* 0x000ea20000002100 */
[----:B------:R-:W-:-:S03]  /*0070*/  IMAD.MOV.U32 R4, RZ, RZ, 0x1 ;  /* 0x00000001ff047424 */ /* 0x000fc600078e00ff */
[----:B------:R-:W-:Y:S02]  /*0080*/  ISETP.NE.AND P4, PT, R2, 0x1, PT ;  /* 0x000000010200780c */ /* 0x000fe40003f85270 */
[C---:B------:R-:W-:Y:S02]  /*0090*/  ISETP.LE.AND P3, PT, R4.reuse, c[0x0][0x32c], PT ;  /* 0x0000cb0004007a0c */ /* 0x040fe40003f63270 */
[----:B------:R-:W-:Y:S01]  /*00a0*/  IADD3 R3, R4, -c[0x0][0x168], RZ ;  /* 0x80005a0004037a10 */ /* 0x000fe20007ffe0ff */
[----:B-1----:R-:W-:-:S06]  /*00b0*/  USHF.L.U32 UR4, UR4, 0x7, URZ ;  /* 0x0000000704047899 */ /* 0x002fcc000800063f */
[----:B------:R-:W-:Y:S01]  /*00c0*/  IMAD.U32 R37, RZ, RZ, UR4 ;  /* 0x00000004ff257e24 */ /* 0x000fe2000f8e00ff */
[----:B------:R-:W-:-:S04]  /*00d0*/  UIADD3 UR4, UR4, 0x7f, URZ ;  /* 0x0000007f04047890 */ /* 0x000fc8000fffe03f */
[----:B------:R-:W-:Y:S02]  /*00e0*/  @P4 IADD3 R5, R37, 0x7f, RZ ;  /* 0x0000007f25054810 */ /* 0x000fe40007ffe0ff */
[----:B------:R-:W-:-:S03]  /*00f0*/  IMAD.U32 R6, RZ, RZ, UR4 ;  /* 0x00000004ff067e24 */ /* 0x000fc6000f8e00ff */
[----:B------:R-:W-:-:S05]  /*0100*/  @P4 IMAD.HI.U32 R5, R5, c[0x0][0x2c8], RZ ;  /* 0x0000b20005054a27 */ /* 0x000fca00078e00ff */
[----:B------:R-:W-:-:S04]  /*0110*/  @P4 SHF.R.U32.HI R6, RZ, c[0x0][0x2cc], R5 ;  /* 0x0000b300ff064a19 */ /* 0x000fc80000011605 */
[----:B------:R-:W-:-:S04]  /*0120*/  IADD3 R3, R6, c[0x0][0x1d0], R3 ;  /* 0x0000740006037a10 */ /* 0x000fc80007ffe003 */
[----:B------:R-:W-:Y:S01]  /*0130*/  IADD3 R6, R3, c[0x0][0x328], RZ ;  /* 0x0000ca0003067a10 */ /* 0x000fe20007ffe0ff */
[----:B------:R-:W-:Y:S05]  /*0140*/  @!P3 BRA `(.L_x_153) ;  /* 0x000000f00000b947 */ /* 0x000fea0003800000 */
[C---:B--2---:R-:W-:Y:S02]  /*0150*/  ISETP.GT.AND P0, PT, R3.reuse, RZ, PT ;  /* 0x000000ff0300720c */ /* 0x044fe40003f04270 */
[----:B------:R-:W-:-:S11]  /*0160*/  IADD3 R5, R3, -0x1, RZ ;  /* 0xffffffff03057810 */ /* 0x000fd60007ffe0ff */
[----:B------:R-:W-:Y:S05]  /*0170*/  @P0 BRA `(.L_x_154) ;  /* 0x0000006000000947 */ /* 0x000fea0003800000 */
[----:B------:R-:W-:Y:S01]  /*0180*/  ISETP.NE.AND P0, PT, R4, c[0x0][0x32c], PT ;  /* 0x0000cb0004007a0c */ /* 0x000fe20003f05270 */
[----:B------:R-:W-:-:S12]  /*0190*/  IMAD.MOV R5, RZ, RZ, -R3 ;  /* 0x000000ffff057224 */ /* 0x000fd800078e0a03 */
[----:B------:R-:W-:-:S05]  /*01a0*/  @P0 IMAD.HI.U32 R3, R5, c[0x0][0x330], RZ ;  /* 0x0000cc0005030a27 */ /* 0x000fca00078e00ff */
[----:B------:R-:W-:-:S04]  /*01b0*/  @P0 SHF.R.U32.HI R5, RZ, c[0x0][0x334], R3 ;  /* 0x0000cd00ff050a19 */ /* 0x000fc80000011603 */
[----:B------:R-:W-:Y:S01]  /*01c0*/  LOP3.LUT R5, RZ, R5, RZ, 0x33, !PT ;  /* 0x00000005ff057212 */ /* 0x000fe200078e33ff */
[----:B------:R-:W-:Y:S05]  /*01d0*/  BRA `(.L_x_155) ;  /* 0x0000003000007947 */ /* 0x000fea0003800000 */
.L_x_154:
[----:B------:R-:W-:-:S13]  /*01e0*/  ISETP.NE.AND P0, PT, R4, c[0x0][0x32c], PT ;  /* 0x0000cb0004007a0c */ /* 0x000fda0003f05270 */
[----:B------:R-:W-:-:S05]  /*01f0*/  @P0 IMAD.HI.U32 R3, R5, c[0x0][0x330], RZ ;  /* 0x0000cc0005030a27 */ /* 0x000fca00078e00ff */
[----:B------:R-:W-:Y:S02]  /*0200*/  @P0 SHF.R.U32.HI R5, RZ, c[0x0][0x334], R3 ;  /* 0x0000cd00ff050a19 */ /* 0x000fe40000011603 */
.L_x_155:
[----:B------:R-:W-:-:S05]  /*0210*/  MOV R4, c[0x0][0x32c] ;  /* 0x0000cb0000047a02 */ /* 0x000fca0000000f00 */
[----:B------:R-:W-:-:S05]  /*0220*/  IMAD R5, R5, R4, c[0x0][0x32c] ;  /* 0x0000cb0005057624 */ /* 0x000fca00078e0204 */
[----:B------:R-:W-:-:S03]  /*0230*/  IMNMX R6, R6, R5, PT ;  /* 0x0000000506067217 */ /* 0x000fc60003800200 */
.L_x_153:
[----:B--2---:R-:W-:Y:S01]  /*0240*/  UMOV UR4, 0x5f ;  /* 0x0000005f00047882 */ /* 0x004fe20000000000 */
[----:B------:R-:W-:Y:S01]  /*0250*/  IADD3 R4, R6, 0x5f, RZ ;  /* 0x0000005f06047810 */ /* 0x000fe20007ffe0ff */
[----:B------:R-:W-:Y:S01]  /*0260*/  ULDC UR6, c[0x0][0x1d0] ;  /* 0x0000740000067ab9 */ /* 0x000fe20000000800 */
[----:B------:R-:W-:Y:S01]  /*0270*/  @P4 IMAD.HI.U32 R3, R37, c[0x0][0x2c8], RZ ;  /* 0x0000b20025034a27 */ /* 0x000fe200078e00ff */
[----:B------:R-:W-:Y:S02]  /*0280*/  UIADD3 UR4, UR4, UR6, URZ ;  /* 0x0000000604047290 */ /* 0x000fe4000fffe03f */
[----:B------:R-:W-:Y:S01]  /*0290*/  ULDC UR13, c[0x0][0x168] ;  /* 0x00005a00000d7ab9 */ /* 0x000fe20000000800 */
[----:B------:R-:W-:Y:S01]  /*02a0*/  IMAD.HI R4, R4, 0x2aaaaaab, RZ ;  /* 0x2aaaaaab04047827 */ /* 0x000fe200078e02ff */
[----:B------:R-:W-:Y:S02]  /*02b0*/  UIMAD.WIDE UR4, UR4, 0x2aaaaaab, URZ ;  /* 0x2aaaaaab040478a5 */ /* 0x000fe4000f8e023f */
[----:B------:R-:W-:Y:S01]  /*02c0*/  UIADD3 UR13, UR6, -UR13, URZ ;  /* 0x8000000d060d7290 */ /* 0x000fe2000fffe03f */
[----:B------:R-:W-:Y:S01]  /*02d0*/  IMAD.MOV.U32 R5, RZ, RZ, R37 ;  /* 0x000000ffff057224 */ /* 0x000fe200078e0025 */
[----:B------:R-:W-:Y:S01]  /*02e0*/  USHF.R.U32.HI UR4, URZ, 0x1f, UR5 ;  /* 0x0000001f3f047899 */ /* 0x000fe20008011605 */
[----:B------:R-:W-:-:S02]  /*02f0*/  @P4 SHF.R.U32.HI R5, RZ, c[0x0][0x2cc], R3 ;  /* 0x0000b300ff054a19 */ /* 0x000fc40000011603 */
[----:B------:R-:W-:Y:S01]  /*0300*/  SHF.R.U32.HI R3, RZ, 0x1f, R4 ;  /* 0x0000001fff037819 */ /* 0x000fe20000011604 */
[----:B------:R-:W-:Y:S01]  /*0310*/  ULEA.HI.SX32 UR4, UR5, UR4, 0x1c ;  /* 0x0000000405047291 */ /* 0x000fe2000f8fe23f */
[----:B------:R-:W-:Y:S02]  /*0320*/  IADD3 R5, R5, UR13, RZ ;  /* 0x0000000d05057c10 */ /* 0x000fe4000fffe0ff */
[----:B------:R-:W-:Y:S02]  /*0330*/  LEA.HI.SX32 R3, R4, R3, 0x1c ;  /* 0x0000000304037211 */ /* 0x000fe400078fe2ff */
[----:B------:R-:W-:Y:S02]  /*0340*/  IADD3 R4, R5, -c[0x0][0x324], RZ ;  /* 0x8000c90005047a10 */ /* 0x000fe40007ffe0ff */
[----:B------:R-:W-:Y:S01]  /*0350*/  IMNMX R36, R3, UR4, PT ;  /* 0x0000000403247c17 */ /* 0x000fe2000b800200 */
[----:B------:R-:W-:Y:S05]  /*0360*/  @!P3 BRA `(.L_x_156) ;  /* 0x000000f00000b947 */ /* 0x000fea0003800000 */
[----:B------:R-:W-:-:S13]  /*0370*/  ISETP.GT.AND P0, PT, R5, -0x1, PT ;  /* 0xffffffff0500780c */ /* 0x000fda0003f04270 */
[----:B------:R-:W-:Y:S05]  /*0380*/  @P0 BRA `(.L_x_157) ;  /* 0x0000007000000947 */ /* 0x000fea0003800000 */
[----:B------:R-:W-:Y:S01]  /*0390*/  IMAD.MOV.U32 R3, RZ, RZ, c[0x0][0x32c] ;  /* 0x0000cb00ff037624 */ /* 0x000fe200078e00ff */
[----:B------:R-:W-:-:S04]  /*03a0*/  LOP3.LUT R5, RZ, R5, RZ, 0x33, !PT ;  /* 0x00000005ff057212 */ /* 0x000fc800078e33ff */
[----:B------:R-:W-:-:S13]  /*03b0*/  ISETP.NE.AND P0, PT, R3, 0x1, PT ;  /* 0x000000010300780c */ /* 0x000fda0003f05270 */
[----:B------:R-:W-:-:S05]  /*03c0*/  @P0 IMAD.HI.U32 R3, R5, c[0x0][0x330], RZ ;  /* 0x0000cc0005030a27 */ /* 0x000fca00078e00ff */
[----:B------:R-:W-:-:S04]  /*03d0*/  @P0 SHF.R.U32.HI R5, RZ, c[0x0][0x334], R3 ;  /* 0x0000cd00ff050a19 */ /* 0x000fc80000011603 */
[----:B------:R-:W-:Y:S01]  /*03e0*/  LOP3.LUT R5, RZ, R5, RZ, 0x33, !PT ;  /* 0x00000005ff057212 */ /* 0x000fe200078e33ff */
[----:B------:R-:W-:Y:S05]  /*03f0*/  BRA `(.L_x_158) ;  /* 0x0000004000007947 */ /* 0x000fea0003800000 */
.L_x_157:
[----:B------:R-:W-:-:S04]  /*0400*/  MOV R3, c[0x0][0x32c] ;  /* 0x0000cb0000037a02 */ /* 0x000fc80000000f00 */
[----:B------:R-:W-:-:S13]  /*0410*/  ISETP.NE.AND P0, PT, R3, 0x1, PT ;  /* 0x000000010300780c */ /* 0x000fda0003f05270 */
[----:B------:R-:W-:-:S05]  /*0420*/  @P0 IMAD.HI.U32 R3, R5, c[0x0][0x330], RZ ;  /* 0x0000cc0005030a27 */ /* 0x000fca00078e00ff */
[----:B------:R-:W-:-:S05]  /*0430*/  @P0 SHF.R.U32.HI R5, RZ, c[0x0][0x334], R3 ;  /* 0x0000cd00ff050a19 */ /* 0x000fca0000011603 */
.L_x_158:
[----:B------:R-:W-:-:S05]  /*0440*/  IMAD R5, R5, c[0x0][0x32c], RZ ;  /* 0x0000cb0005057a24 */ /* 0x000fca00078e02ff */
[----:B------:R-:W-:-:S05]  /*0450*/  IMNMX R4, R4, R5, !PT ;  /* 0x0000000504047217 */ /* 0x000fca0007800200 */
.L_x_156:
[----:B------:R-:W-:Y:S01]  /*0460*/  IMAD.HI R4, R4, 0x2aaaaaab, RZ ;  /* 0x2aaaaaab04047827 */ /* 0x000fe200078e02ff */
[----:B------:R-:W-:Y:S01]  /*0470*/  ULDC.64 UR10, c[0x0][0x118] ;  /* 0x00004600000a7ab9 */ /* 0x000fe20000000a00 */
[----:B------:R-:W-:Y:S01]  /*0480*/  PLOP3.LUT P1, PT, PT, PT, PT, 0x80, 0x0 ;  /* 0x000000000000781c */ /* 0x000fe20003f2f070 */
[----:B------:R-:W-:Y:S01]  /*0490*/  CS2R R66, SRZ ;  /* 0x0000000000427805 */ /* 0x000fe2000001ff00 */
[----:B------:R-:W-:Y:S01]  /*04a0*/  IMAD.MOV.U32 R5, RZ, RZ, RZ ;  /* 0x000000ffff057224 */ /* 0x000fe200078e00ff */
[----:B------:R-:W-:Y:S01]  /*04b0*/  SHF.R.U32.HI R215, RZ, 0x1f, R4 ;  /* 0x0000001fffd77819 */ /* 0x000fe20000011604 */
[----:B------:R-:W-:Y:S01]  /*04c0*/  IMAD.MOV.U32 R64, RZ, RZ, RZ ;  /* 0x000000ffff407224 */ /* 0x000fe200078e00ff */
[----:B------:R-:W-:Y:S01]  /*04d0*/  CS2R R62, SRZ ;  /* 0x00000000003e7805 */ /* 0x000fe2000001ff00 */
[----:B------:R-:W-:Y:S01]  /*04e0*/  CS2R R60, SRZ ;  /* 0x00000000003c7805 */ /* 0x000fe2000001ff00 */
[----:B------:R-:W-:Y:S01]  /*04f0*/  LEA.HI.SX32 R215, R4, R215, 0x1c ;  /* 0x000000d704d77211 */ /* 0x000fe200078fe2ff */
[----:B------:R-:W-:Y:S01]  /*0500*/  CS2R R58, SRZ ;  /* 0x00000000003a7805 */ /* 0x000fe2000001ff00 */
[----:B------:R-:W-:Y:S01]  /*0510*/  CS2R R56, SRZ ;  /* 0x0000000000387805 */ /* 0x000fe2000001ff00 */
[----:B------:R-:W-:Y:S01]  /*0520*/  CS2R R54, SRZ ;  /* 0x0000000000367805 */ /* 0x000fe2000001ff00 */
[----:B------:R-:W-:Y:S01]  /*0530*/  IMNMX R215, RZ, R215, !PT ;  /* 0x000000d7ffd77217 */ /* 0x000fe20007800200 */
[----:B------:R-:W-:Y:S01]  /*0540*/  CS2R R52, SRZ ;  /* 0x0000000000347805 */ /* 0x000fe2000001ff00 */
[----:B------:R-:W-:Y:S01]  /*0550*/  CS2R R70, SRZ ;  /* 0x0000000000467805 */ /* 0x000fe2000001ff00 */
[----:B------:R-:W-:Y:S01]  /*0560*/  CS2R R68, SRZ ;  /* 0x0000000000447805 */ /* 0x000fe2000001ff00 */
[----:B------:R-:W-:Y:S01]  /*0570*/  ISETP.GT.AND P0, PT, R36, R215, PT ;  /* 0x000000d72400720c */ /* 0x000fe20003f04270 */
        /* <DEDUP_REMOVED lines=27> */
[----:B------:R-:W-:-:S02]  /*0730*/  SHF.R.S32.HI R107, RZ, 0x1f, R104 ;  /* 0x0000001fff6b7819 */ /* 0x000fc40000011468 */
[----:B------:R-:W-:Y:S01]  /*0740*/  SHF.R.S32.HI R7, RZ, 0x1f, R0 ;  /* 0x0000001fff077819 */ /* 0x000fe20000011400 */
[----:B------:R-:W-:Y:S01]  /*0750*/  IMAD.MOV.U32 R39, RZ, RZ, 0x60 ;  /* 0x00000060ff277424 */ /* 0x000fe200078e00ff */
[----:B------:R-:W-:Y:S01]  /*0760*/  ISETP.NE.AND.EX P2, PT, RZ, c[0x0][0x344], PT, P2 ;  /* 0x0000d100ff007a0c */ /* 0x000fe20003f45320 */
[----:B------:R-:W-:Y:S01]  /*0770*/  ULDC.64 UR6, c[0x0][0x1e0] ;  /* 0x0000780000067ab9 */ /* 0x000fe20000000a00 */
[----:B------:R-:W-:Y:S01]  /*0780*/  IADD3 R111, R36, -0x1, RZ ;  /* 0xffffffff246f7810 */ /* 0x000fe20007ffe0ff */
[----:B------:R-:W-:-:S10]  /*0790*/  ULDC.64 UR4, c[0x0][0x208] ;  /* 0x0000820000047ab9 */ /* 0x000fd40000000a00 */
[----:B------:R-:W-:-:S04]  /*07a0*/  @P2 IMAD.MOV.U32 R3, RZ, RZ, 0x4 ;  /* 0x00000004ff032424 */ /* 0x000fc800078e00ff */
[----:B------:R-:W-:-:S06]  /*07b0*/  @P2 IMAD.WIDE R226, R0, R3, c[0x0][0x340] ;  /* 0x0000d00000e22625 */ /* 0x000fcc00078e0203 */
[----:B------:R-:W2:Y:S01]  /*07c0*/  @P2 LDG.E R226, [R226.64] ;  /* 0x0000000ae2e22981 */ /* 0x000ea2000c1e1900 */
[-C--:B------:R-:W-:Y:S01]  /*07d0*/  LEA.HI R30, R107, R104.reuse, RZ, 0x3 ;  /* 0x000000686b1e7211 */ /* 0x080fe200078f18ff */
[----:B-1----:R-:W-:Y:S01]  /*07e0*/  IMAD.WIDE.U32 R10, R26, c[0x0][0x1b8], RZ ;  /* 0x00006e001a0a7a25 */ /* 0x002fe200078e00ff */
[----:B------:R-:W-:Y:S01]  /*07f0*/  SHF.R.S32.HI R28, RZ, 0x1f, R26 ;  /* 0x0000001fff1c7819 */ /* 0x000fe2000001141a */
[----:B------:R-:W-:Y:S01]  /*0800*/  UIMAD.WIDE.U32 UR14, UR6, 0x40, URZ ;  /* 0x00000040060e78a5 */ /* 0x000fe2000f8e003f */
[----:B------:R-:W-:Y:S01]  /*0810*/  LOP3.LUT R25, R30, 0xfffffff8, RZ, 0xc0, !PT ;  /* 0xfffffff81e197812 */ /* 0x000fe200078ec0ff */
[----:B------:R-:W-:Y:S01]  /*0820*/  IMAD.WIDE.U32 R108, R39, c[0x0][0x1e0], RZ ;  /* 0x00007800276c7a25 */ /* 0x000fe200078e00ff */
[----:B------:R-:W-:Y:S01]  /*0830*/  SHF.R.S32.HI R30, RZ, 0x3, R30 ;  /* 0x00000003ff1e7819 */ /* 0x000fe2000001141e */
[----:B------:R-:W-:Y:S01]  /*0840*/  USHF.L.U32 UR8, UR7, 0x6, URZ ;  /* 0x0000000607087899 */ /* 0x000fe2000800063f */
[----:B------:R-:W-:Y:S01]  /*0850*/  SHF.R.S32.HI R27, RZ, 0x1f, R111 ;  /* 0x0000001fff1b7819 */ /* 0x000fe2000001146f */
[----:B------:R-:W-:Y:S01]  /*0860*/  IMAD.IADD R25, R104, 0x1, -R25 ;  /* 0x0000000168197824 */ /* 0x000fe200078e0a19 */
[--C-:B------:R-:W-:Y:S01]  /*0870*/  SHF.R.S32.HI R29, RZ, 0x1f, R30.reuse ;  /* 0x0000001fff1d7819 */ /* 0x100fe2000001141e */
[----:B------:R-:W-:Y:S01]  /*0880*/  IMAD R5, R28, c[0x0][0x1b8], RZ ;  /* 0x00006e001c057a24 */ /* 0x000fe200078e02ff */
[-C--:B------:R-:W-:Y:S01]  /*0890*/  LEA.HI R214, R107, R104.reuse, RZ, 0x4 ;  /* 0x000000686bd67211 */ /* 0x080fe200078f20ff */
[----:B------:R-:W-:Y:S01]  /*08a0*/  IMAD R4, R25, 0x20, R30 ;  /* 0x0000002019047824 */ /* 0x000fe200078e021e */
[----:B------:R-:W-:Y:S01]  /*08b0*/  UIADD3 UR8, UR15, UR8, URZ ;  /* 0x000000080f087290 */ /* 0x000fe2000fffe03f */
[----:B------:R-:W-:Y:S01]  /*08c0*/  IMAD R5, R26, c[0x0][0x1bc], R5 ;  /* 0x00006f001a057a24 */ /* 0x000fe200078e0205 */
[----:B------:R-:W-:Y:S01]  /*08d0*/  LEA.HI R106, R107, R104, RZ, 0x5 ;  /* 0x000000686b6a7211 */ /* 0x000fe200078f28ff */
[----:B------:R-:W-:Y:S01]  /*08e0*/  IMAD.IADD R3, R37, 0x1, R4 ;  /* 0x0000000125037824 */ /* 0x000fe200078e0204 */
[----:B------:R-:W-:Y:S01]  /*08f0*/  USHF.L.U32 UR9, UR4, 0x6, URZ ;  /* 0x0000000604097899 */ /* 0x000fe2000800063f */
[----:B------:R-:W-:Y:S01]  /*0900*/  IMAD.IADD R11, R11, 0x1, R5 ;  /* 0x000000010b0b7824 */ /* 0x000fe200078e0205 */
[----:B------:R-:W-:Y:S01]  /*0910*/  SHF.R.S32.HI R105, RZ, 0x5, R106 ;  /* 0x00000005ff697819 */ /* 0x000fe2000001146a */
[----:B------:R-:W-:Y:S01]  /*0920*/  @P4 IMAD.HI.U32 R4, R3, c[0x0][0x2c8], RZ ;  /* 0x0000b20003044a27 */ /* 0x000fe200078e00ff */
[----:B------:R-:W-:-:S02]  /*0930*/  UMOV UR12, 0x6 ;  /* 0x00000006000c7882 */ /* 0x000fc40000000000 */
[----:B------:R-:W-:Y:S01]  /*0940*/  USHF.L.U64.HI UR12, UR4, UR12, UR5 ;  /* 0x0000000c040c7299 */ /* 0x000fe20008010205 */
[----:B------:R-:W-:Y:S01]  /*0950*/  IMAD.MOV.U32 R8, RZ, RZ, R3 ;  /* 0x000000ffff087224 */ /* 0x000fe200078e0003 */
[----:B------:R-:W-:Y:S01]  /*0960*/  @P4 SHF.R.U32.HI R8, RZ, c[0x0][0x2cc], R4 ;  /* 0x0000b300ff084a19 */ /* 0x000fe20000011604 */
[----:B------:R-:W-:Y:S02]  /*0970*/  IMAD R5, R7, c[0x0][0x1c0], RZ ;  /* 0x0000700007057a24 */ /* 0x000fe400078e02ff */
[----:B------:R-:W-:Y:S01]  /*0980*/  IMAD.WIDE.U32 R10, R0, c[0x0][0x1c0], R10 ;  /* 0x00007000000a7a25 */ /* 0x000fe200078e000a */
[----:B------:R-:W-:-:S03]  /*0990*/  SHF.R.S32.HI R6, RZ, 0x1f, R8 ;  /* 0x0000001fff067819 */ /* 0x000fc60000011408 */
[----:B------:R-:W-:Y:S02]  /*09a0*/  IMAD R5, R0, c[0x0][0x1c4], R5 ;  /* 0x0000710000057a24 */ /* 0x000fe400078e0205 */
[----:B------:R-:W-:Y:S02]  /*09b0*/  IMAD.MOV R4, RZ, RZ, -R8 ;  /* 0x000000ffff047224 */ /* 0x000fe400078e0a08 */
[----:B------:R-:W-:Y:S02]  /*09c0*/  IMAD.IADD R11, R11, 0x1, R5 ;  /* 0x000000010b0b7824 */ /* 0x000fe400078e0205 */
[----:B------:R-:W-:Y:S02]  /*09d0*/  IMAD R5, R6, c[0x0][0x1b0], RZ ;  /* 0x00006c0006057a24 */ /* 0x000fe400078e02ff */
[----:B------:R-:W-:Y:S02]  /*09e0*/  IMAD R4, R4, c[0x0][0x2c4], R3 ;  /* 0x0000b10004047a24 */ /* 0x000fe400078e0203 */
[----:B------:R-:W-:-:S02]  /*09f0*/  IMAD R3, R8, c[0x0][0x1b4], R5 ;  /* 0x00006d0008037a24 */ /* 0x000fc400078e0205 */
[----:B------:R-:W-:Y:S01]  /*0a00*/  IMAD.WIDE.U32 R10, R8, c[0x0][0x1b0], R10 ;  /* 0x00006c00080a7a25 */ /* 0x000fe200078e000a */
[----:B------:R-:W-:-:S03]  /*0a10*/  SHF.R.S32.HI R5, RZ, 0x1f, R4 ;  /* 0x0000001fff057819 */ /* 0x000fc60000011404 */
[----:B------:R-:W-:Y:S02]  /*0a20*/  IMAD.IADD R11, R11, 0x1, R3 ;  /* 0x000000010b0b7824 */ /* 0x000fe400078e0203 */
[----:B------:R-:W-:Y:S02]  /*0a30*/  IMAD R5, R5, c[0x0][0x1a8], RZ ;  /* 0x00006a0005057a24 */ /* 0x000fe400078e02ff */
[----:B------:R-:W-:-:S04]  /*0a40*/  IMAD.WIDE.U32 R8, R4, c[0x0][0x1a8], R10 ;  /* 0x00006a0004087a25 */ /* 0x000fc800078e000a */
[----:B------:R-:W-:Y:S01]  /*0a50*/  IMAD R5, R4, c[0x0][0x1ac], R5 ;  /* 0x00006b0004057a24 */ /* 0x000fe200078e0205 */
[----:B------:R-:W-:Y:S01]  /*0a60*/  BAR.SYNC.DEFER_BLOCKING 0x0 ;  /* 0x0000000000007b1d */ /* 0x000fe20000010000 */
[----:B------:R-:W-:Y:S01]  /*0a70*/  IMAD.SHL.U32 R3, R30, 0x40, RZ ;  /* 0x000000401e037824 */ /* 0x000fe200078e00ff */
[----:B------:R-:W-:Y:S01]  /*0a80*/  LEA R6, P0, R8, c[0x0][0x160], 0x1 ;  /* 0x0000580008067a11 */ /* 0x000fe200078008ff */
[----:B------:R-:W-:Y:S02]  /*0a90*/  IMAD.IADD R4, R9, 0x1, R5 ;  /* 0x0000000109047824 */ /* 0x000fe400078e0205 */
[----:B------:R-:W-:Y:S01]  /*0aa0*/  IMAD.SHL.U32 R32, R25, 0x8, RZ ;  /* 0x0000000819207824 */ /* 0x000fe200078e00ff */
[----:B------:R-:W-:Y:S01]  /*0ab0*/  LOP3.LUT R3, R3, 0x1c0, RZ, 0xc0, !PT ;  /* 0x000001c003037812 */ /* 0x000fe200078ec0ff */
[----:B------:R-:W-:Y:S01]  /*0ac0*/  IMAD R5, R2, c[0x0][0x168], RZ ;  /* 0x00005a0002057a24 */ /* 0x000fe200078e02ff */
[----:B------:R-:W-:Y:S01]  /*0ad0*/  LEA.HI.X R4, R8, c[0x0][0x164], R4, 0x1, P0 ;  /* 0x0000590008047a11 */ /* 0x000fe200000f0c04 */
[----:B------:R-:W1:Y:S01]  /*0ae0*/  SHFL.IDX PT, R12, R6, RZ, 0x181f ;  /* 0x00181fff060c7589 */ /* 0x000e6200000e0000 */
[----:B------:R-:W-:Y:S01]  /*0af0*/  IMAD.IADD R2, R37, 0x1, R30 ;  /* 0x0000000125027824 */ /* 0x000fe200078e021e */
[----:B------:R-:W-:-:S02]  /*0b00*/  LOP3.LUT R9, R3, 0x38, R32, 0xf8, !PT ;  /* 0x0000003803097812 */ /* 0x000fc400078ef820 */
[----:B------:R-:W-:Y:S01]  /*0b10*/  SHF.R.U32.HI R216, RZ, 0x3, R3 ;  /* 0x00000003ffd87819 */ /* 0x000fe20000011603 */
[----:B------:R-:W3:Y:S01]  /*0b20*/  SHFL.IDX PT, R13, R4, RZ, 0x181f ;  /* 0x00181fff040d7589 */ /* 0x000ee200000e0000 */
[----:B------:R-:W-:Y:S02]  /*0b30*/  LEA.HI R3, R107, R104, RZ, 0x6 ;  /* 0x000000686b037211 */ /* 0x000fe400078f30ff */
[C---:B------:R-:W-:Y:S01]  /*0b40*/  ISETP.GE.AND P1, PT, R2.reuse, R5, PT ;  /* 0x000000050200720c */ /* 0x040fe20003f26270 */
[----:B------:R-:W4:Y:S01]  /*0b50*/  SHFL.IDX PT, R10, R6, 0x1, 0x181f ;  /* 0x00381f00060a7f89 */ /* 0x000f2200000e0000 */
[----:B------:R-:W-:Y:S01]  /*0b60*/  LOP3.LUT R216, R9, R216, RZ, 0x3c, !PT ;  /* 0x000000d809d87212 */ /* 0x000fe200078e3cff */
[----:B------:R-:W-:Y:S01]  /*0b70*/  IMAD.SHL.U32 R3, R3, 0x8, RZ ;  /* 0x0000000803037824 */ /* 0x000fe200078e00ff */
[----:B------:R-:W-:Y:S01]  /*0b80*/  IADD3 R8, R2, 0x20, RZ ;  /* 0x0000002002087810 */ /* 0x000fe20007ffe0ff */
[----:B------:R-:W5:Y:S01]  /*0b90*/  SHFL.IDX PT, R11, R4, 0x1, 0x181f ;  /* 0x00381f00040b7f89 */ /* 0x000f6200000e0000 */
[----:B------:R-:W-:-:S02]  /*0ba0*/  SHF.R.S32.HI R33, RZ, 0x1f, R32 ;  /* 0x0000001fff217819 */ /* 0x000fc40000011420 */
[----:B------:R-:W-:Y:S01]  /*0bb0*/  LOP3.LUT R216, R216, 0xfffffe00, R3, 0xf8, !PT ;  /* 0xfffffe00d8d87812 */ /* 0x000fe200078ef803 */
[----:B------:R-:W-:Y:S01]  /*0bc0*/  SHFL.IDX PT, R9, R4, 0x2, 0x181f ;  /* 0x00581f0004097f89 */ /* 0x000fe200000e0000 */
[----:B------:R-:W-:Y:S02]  /*0bd0*/  IADD3 R3, R32, 0x40, RZ ;  /* 0x0000004020037810 */ /* 0x000fe40007ffe0ff */
[----:B------:R-:W-:Y:S01]  /*0be0*/  ISETP.GE.AND P0, PT, R8, R5, PT ;  /* 0x000000050800720c */ /* 0x000fe20003f06270 */
[----:B------:R-:W-:Y:S01]  /*0bf0*/  IMAD.SHL.U32 R216, R216, 0x2, RZ ;  /* 0x00000002d8d87824 */ /* 0x000fe200078e00ff */
[----:B------:R-:W-:Y:S02]  /*0c00*/  IADD3 R8, R2, 0x40, RZ ;  /* 0x0000004002087810 */ /* 0x000fe40007ffe0ff */
[C---:B-1----:R-:W-:Y:S02]  /*0c10*/  @!P1 LEA R16, P5, R32.reuse, R12, 0x1 ;  /* 0x0000000c20109211 */ /* 0x042fe400078a08ff */
[----:B------:R-:W-:-:S02]  /*0c20*/  ISETP.GE.AND P6, PT, R32, c[0x0][0x198], PT ;  /* 0x0000660020007a0c */ /* 0x000fc40003fc6270 */
[----:B------:R-:W-:Y:S02]  /*0c30*/  IADD3 R2, R2, 0x60, RZ ;  /* 0x0000006002027810 */ /* 0x000fe40007ffe0ff */
[----:B---3--:R-:W-:Y:S02]  /*0c40*/  @!P1 LEA.HI.X R17, R32, R13, R33, 0x1, P5 ;  /* 0x0000000d20119211 */ /* 0x008fe400028f0c21 */
[----:B------:R-:W-:Y:S02]  /*0c50*/  ISETP.GE.AND P5, PT, R8, R5, PT ;  /* 0x000000050800720c */ /* 0x000fe40003fa6270 */
[----:B------:R-:W1:Y:S05]  /*0c60*/  SHFL.IDX PT, R8, R6, 0x2, 0x181f ;  /* 0x00581f0006087f89 */ /* 0x000e6a00000e0000 */
[----:B------:R1:W-:Y:S01]  /*0c70*/  @!P1 LDGSTS.E.BYPASS.LTC128B.128 [R216+0x100], [R16.64], !P6 ;  /* 0x0010000010d89fae */ /* 0x0003e2000f101d4a */
[----:B--2---:R-:W-:Y:S01]  /*0c80*/  @P2 SHF.R.S32.HI R227, RZ, 0x1f, R226 ;  /* 0x0000001fffe32819 */ /* 0x004fe200000114e2 */
[----:B------:R-:W-:Y:S01]  /*0c90*/  @!P2 IMAD.MOV.U32 R226, RZ, RZ, R0 ;  /* 0x000000ffffe2a224 */ /* 0x000fe200078e0000 */
[----:B------:R-:W-:Y:S01]  /*0ca0*/  @!P1 SHF.R.S32.HI R0, RZ, 0x1f, R3 ;  /* 0x0000001fff009819 */ /* 0x000fe20000011403 */
[----:B------:R-:W-:Y:S01]  /*0cb0*/  @!P2 IMAD.MOV.U32 R227, RZ, RZ, R7 ;  /* 0x000000ffffe3a224 */ /* 0x000fe200078e0007 */
[----:B------:R-:W-:Y:S01]  /*0cc0*/  ISETP.GE.AND P2, PT, R3, c[0x0][0x198], PT ;  /* 0x0000660003007a0c */ /* 0x000fe20003f46270 */
[----:B------:R-:W-:Y:S01]  /*0cd0*/  IMAD R7, R29, c[0x0][0x1e0], RZ ;  /* 0x000078001d077a24 */ /* 0x000fe200078e02ff */
[----:B------:R-:W-:Y:S01]  /*0ce0*/  @!P1 LEA.HI R0, R0, R3, RZ, 0x3 ;  /* 0x0000000300009211 */ /* 0x000fe200078f18ff */
[----:B------:R-:W-:-:S02]  /*0cf0*/  IMAD R221, R227, c[0x0][0x1f0], RZ ;  /* 0x00007c00e3dd7a24 */ /* 0x000fc400078e02ff */
[----:B------:R-:W-:Y:S01]  /*0d00*/  IMAD R7, R30, c[0x0][0x1e4], R7 ;  /* 0x000079001e077a24 */ /* 0x000fe200078e0207 */
[----:B------:R-:W-:Y:S01]  /*0d10*/  @!P1 LOP3.LUT R0, R0, 0xfffffff8, RZ, 0xc0, !PT ;  /* 0xfffffff800009812 */ /* 0x000fe200078ec0ff */
[----:B------:R-:W-:Y:S02]  /*0d20*/  IMAD R221, R226, c[0x0][0x1f4], R221 ;  /* 0x00007d00e2dd7a24 */ /* 0x000fe400078e02dd */
[----:B------:R-:W-:Y:S02]  /*0d30*/  IMAD R29, R29, c[0x0][0x208], RZ ;  /* 0x000082001d1d7a24 */ /* 0x000fe400078e02ff */
[----:B------:R-:W-:Y:S01]  /*0d40*/  @!P1 IMAD.WIDE R18, R0, 0x2, R12 ;  /* 0x0000000200129825 */ /* 0x000fe200078e020c */
[----:B------:R-:W-:-:S03]  /*0d50*/  @!P0 SHF.R.S32.HI R0, RZ, 0x1f, R3 ;  /* 0x0000001fff008819 */ /* 0x000fc60000011403 */
[----:B------:R-:W-:Y:S01]  /*0d60*/  IMAD.WIDE.U32 R12, R30, c[0x0][0x1e0], R32 ;  /* 0x000078001e0c7a25 */ /* 0x000fe200078e0020 */
[----:B------:R-:W-:Y:S01]  /*0d70*/  @!P0 LEA.HI R0, R0, R3, RZ, 0x3 ;  /* 0x0000000300008211 */ /* 0x000fe200078f18ff */
[----:B------:R2:W-:Y:S01]  /*0d80*/  @!P1 LDGSTS.E.BYPASS.LTC128B.128 [R216+0x4100], [R18.64], !P2 ;  /* 0x0410000012d89fae */ /* 0x0005e2000d101d4a */
[----:B----4-:R-:W-:Y:S01]  /*0d90*/  @!P0 LEA R14, P1, R32, R10, 0x1 ;  /* 0x0000000a200e8211 */ /* 0x010fe200078208ff */
[----:B------:R-:W-:Y:S01]  /*0da0*/  IMAD.IADD R13, R13, 0x1, R7 ;  /* 0x000000010d0d7824 */ /* 0x000fe200078e0207 */
[----:B------:R-:W-:Y:S01]  /*0db0*/  @!P0 LOP3.LUT R0, R0, 0xfffffff8, RZ, 0xc0, !PT ;  /* 0xfffffff800008812 */ /* 0x000fe200078ec0ff */
[----:B------:R-:W-:Y:S01]  /*0dc0*/  IMAD R229, R227, c[0x0][0x218], RZ ;  /* 0x00008600e3e57a24 */ /* 0x000fe200078e02ff */
[----:B-----5:R-:W-:Y:S02]  /*0dd0*/  @!P0 LEA.HI.X R15, R32, R11, R33, 0x1, P1 ;  /* 0x0000000b200f8211 */ /* 0x020fe400008f0c21 */
[----:B------:R-:W-:Y:S01]  /*0de0*/  ISETP.GE.AND P1, PT, R2, R5, PT ;  /* 0x000000050200720c */ /* 0x000fe20003f26270 */
[----:B------:R-:W-:Y:S01]  /*0df0*/  @!P0 IMAD.WIDE R10, R0, 0x2, R10 ;  /* 0x00000002000a8825 */ /* 0x000fe200078e020a */
[----:B------:R-:W-:Y:S01]  /*0e00*/  @!P5 SHF.R.S32.HI R0, RZ, 0x1f, R3 ;  /* 0x0000001fff00d819 */ /* 0x000fe20000011403 */
[----:B------:R3:W-:Y:S01]  /*0e10*/  @!P0 LDGSTS.E.BYPASS.LTC128B.128 [R216+0x1100], [R14.64], !P6 ;  /* 0x011000000ed88fae */ /* 0x0007e2000f101d4a */
[----:B------:R-:W-:Y:S01]  /*0e20*/  LOP3.LUT R7, R214, 0xfffffff0, RZ, 0xc0, !PT ;  /* 0xfffffff0d6077812 */ /* 0x000fe200078ec0ff */
[----:B------:R-:W-:Y:S01]  /*0e30*/  IMAD R5, R28, c[0x0][0x1e8], RZ ;  /* 0x00007a001c057a24 */ /* 0x000fe200078e02ff */
[----:B------:R-:W-:Y:S01]  /*0e40*/  @!P5 LEA.HI R0, R0, R3, RZ, 0x3 ;  /* 0x000000030000d211 */ /* 0x000fe200078f18ff */
[----:B------:R4:W-:Y:S01]  /*0e50*/  @!P0 LDGSTS.E.BYPASS.LTC128B.128 [R216+0x5100], [R10.64], !P2 ;  /* 0x051000000ad88fae */ /* 0x0009e2000d101d4a */
[----:B-1----:R-:W-:Y:S01]  /*0e60*/  @!P5 LEA R16, P0, R32, R8, 0x1 ;  /* 0x000000082010d211 */ /* 0x002fe200078008ff */
[----:B------:R-:W-:Y:S01]  /*0e70*/  IMAD R218, R26, c[0x0][0x1ec], R5 ;  /* 0x00007b001ada7a24 */ /* 0x000fe200078e0205 */
[----:B------:R-:W-:Y:S01]  /*0e80*/  @!P5 LOP3.LUT R5, R0, 0xfffffff8, RZ, 0xc0, !PT ;  /* 0xfffffff80005d812 */ /* 0x000fe200078ec0ff */
[----:B------:R-:W-:Y:S01]  /*0e90*/  IMAD R229, R226, c[0x0][0x21c], R229 ;  /* 0x00008700e2e57a24 */ /* 0x000fe200078e02e5 */
[----:B------:R-:W-:-:S02]  /*0ea0*/  @!P5 LEA.HI.X R17, R32, R9, R33, 0x1, P0 ;  /* 0x000000092011d211 */ /* 0x000fc400000f0c21 */
[----:B------:R-:W-:Y:S01]  /*0eb0*/  @!P1 SHF.R.S32.HI R0, RZ, 0x1f, R3 ;  /* 0x0000001fff009819 */ /* 0x000fe20000011403 */
[----:B------:R-:W-:Y:S02]  /*0ec0*/  @!P5 IMAD.WIDE R8, R5, 0x2, R8 ;  /* 0x000000020508d825 */ /* 0x000fe400078e0208 */
[----:B------:R1:W-:Y:S01]  /*0ed0*/  @!P5 LDGSTS.E.BYPASS.LTC128B.128 [R216+0x2100], [R16.64], !P6 ;  /* 0x0210000010d8dfae */ /* 0x0003e2000f101d4a */
[----:B------:R-:W-:Y:S01]  /*0ee0*/  @!P1 LEA.HI R0, R0, R3, RZ, 0x3 ;  /* 0x0000000300009211 */ /* 0x000fe200078f18ff */
[----:B------:R-:W-:Y:S02]  /*0ef0*/  IMAD R5, R39, c[0x0][0x1e4], RZ ;  /* 0x0000790027057a24 */ /* 0x000fe400078e02ff */
[----:B--2---:R-:W-:Y:S01]  /*0f00*/  IMAD.WIDE.U32 R18, R26, c[0x0][0x1e8], R12 ;  /* 0x00007a001a127a25 */ /* 0x004fe200078e000c */
[----:B------:R2:W-:Y:S01]  /*0f10*/  @!P5 LDGSTS.E.BYPASS.LTC128B.128 [R216+0x6100], [R8.64], !P2 ;  /* 0x0610000008d8dfae */ /* 0x0005e2000d101d4a */
[----:B------:R-:W-:Y:S02]  /*0f20*/  @!P1 LOP3.LUT R0, R0, 0xfffffff8, RZ, 0xc0, !PT ;  /* 0xfffffff800009812 */ /* 0x000fe400078ec0ff */
[----:B------:R-:W-:Y:S01]  /*0f30*/  IMAD R39, R36, -0x60, R39 ;  /* 0xffffffa024277824 */ /* 0x000fe200078e0227 */
[----:B------:R-:W3:Y:S01]  /*0f40*/  SHFL.IDX PT, R12, R6, 0x3, 0x181f ;  /* 0x00781f00060c7f89 */ /* 0x000ee200000e0000 */
[----:B------:R-:W-:-:S02]  /*0f50*/  IMAD.IADD R219, R19, 0x1, R218 ;  /* 0x0000000113db7824 */ /* 0x000fc400078e02da */
[----:B------:R-:W-:Y:S01]  /*0f60*/  IMAD.MOV.U32 R218, RZ, RZ, R18 ;  /* 0x000000ffffda7224 */ /* 0x000fe200078e0012 */
[----:B------:R5:W1:Y:S01]  /*0f70*/  SHFL.IDX PT, R13, R4, 0x3, 0x181f ;  /* 0x00781f00040d7f89 */ /* 0x000a6200000e0000 */
[----:B------:R-:W-:Y:S01]  /*0f80*/  IADD3 R24, R39, c[0x0][0x1d0], -R30 ;  /* 0x0000740027187a10 */ /* 0x000fe20007ffe81e */
[----:B------:R-:W-:Y:S02]  /*0f90*/  IMAD.IADD R38, R109, 0x1, R5 ;  /* 0x000000016d267824 */ /* 0x000fe400078e0205 */
[----:B------:R-:W-:Y:S01]  /*0fa0*/  IMAD.WIDE.U32 R218, R226, c[0x0][0x1f0], R218 ;  /* 0x00007c00e2da7a25 */ /* 0x000fe200078e00da */
[----:B------:R-:W-:-:S03]  /*0fb0*/  ISETP.GE.AND P0, PT, R24, 0x1, PT ;  /* 0x000000011800780c */ /* 0x000fc60003f06270 */
[----:B------:R-:W-:Y:S02]  /*0fc0*/  IMAD R5, R38, R111, RZ ;  /* 0x0000006f26057224 */ /* 0x000fe400078e02ff */
[----:B------:R-:W-:Y:S02]  /*0fd0*/  IMAD.IADD R221, R219, 0x1, R221 ;  /* 0x00000001dbdd7824 */ /* 0x000fe400078e02dd */
[----:B------:R-:W-:Y:S02]  /*0fe0*/  IMAD.MOV.U32 R220, RZ, RZ, R218 ;  /* 0x000000ffffdc7224 */ /* 0x000fe400078e00da */
[-C--:B------:R-:W-:Y:S02]  /*0ff0*/  IMAD R5, R27, R108.reuse, R5 ;  /* 0x0000006c1b057224 */ /* 0x080fe400078e0205 */
[----:B--2---:R-:W-:Y:S01]  /*1000*/  IMAD.WIDE.U32 R8, R111, R108, R220 ;  /* 0x0000006c6f087225 */ /* 0x004fe200078e00dc */
[----:B---3--:R-:W-:-:S03]  /*1010*/  @!P1 LEA R14, P5, R32, R12, 0x1 ;  /* 0x0000000c200e9211 */ /* 0x008fc600078a08ff */
[----:B-----5:R-:W-:Y:S01]  /*1020*/  IMAD.IADD R4, R104, 0x1, -R7 ;  /* 0x0000000168047824 */ /* 0x020fe200078e0a07 */
[----:B-1----:R-:W-:Y:S01]  /*1030*/  @!P1 LEA.HI.X R15, R32, R13, R33, 0x1, P5 ;  /* 0x0000000d200f9211 */ /* 0x002fe200028f0c21 */
[----:B------:R-:W-:Y:S01]  /*1040*/  IMAD.IADD R5, R9, 0x1, R5 ;  /* 0x0000000109057824 */ /* 0x000fe200078e0205 */
[----:B----4-:R-:W-:Y:S01]  /*1050*/  @P0 LEA R10, P5, R8, c[0x0][0x1c8], 0x1 ;  /* 0x00007200080a0a11 */ /* 0x010fe200078a08ff */
[----:B------:R-:W-:Y:S01]  /*1060*/  @!P1 IMAD.WIDE R12, R0, 0x2, R12 ;  /* 0x00000002000c9825 */ /* 0x000fe200078e020c */
[----:B------:R-:W-:Y:S01]  /*1070*/  SHF.R.S32.HI R7, RZ, 0x1f, R4 ;  /* 0x0000001fff077819 */ /* 0x000fe20000011404 */
[----:B------:R1:W-:Y:S01]  /*1080*/  @!P1 LDGSTS.E.BYPASS.LTC128B.128 [R216+0x3100], [R14.64], !P6 ;  /* 0x031000000ed89fae */ /* 0x0003e2000f101d4a */
[----:B------:R-:W-:Y:S01]  /*1090*/  ISETP.GE.AND P6, PT, R32, c[0x0][0x1d4], PT ;  /* 0x0000750020007a0c */ /* 0x000fe20003fc6270 */
[----:B------:R-:W-:Y:S01]  /*10a0*/  IMAD.U32 R6, RZ, RZ, UR6 ;  /* 0x00000006ff067e24 */ /* 0x000fe2000f8e00ff */
[----:B------:R-:W-:Y:S01]  /*10b0*/  @P0 LEA.HI.X R11, R8, c[0x0][0x1cc], R5, 0x1, P5 ;  /* 0x00007300080b0a11 */ /* 0x000fe200028f0c05 */
[----:B------:R2:W-:Y:S01]  /*10c0*/  @!P1 LDGSTS.E.BYPASS.LTC128B.128 [R216+0x7100], [R12.64], !P2 ;  /* 0x071000000cd89fae */ /* 0x0005e2000d101d4a */
[----:B------:R-:W-:-:S02]  /*10d0*/  ISETP.GE.AND P5, PT, R3, c[0x0][0x1d4], PT ;  /* 0x0000750003007a0c */ /* 0x000fc40003fa6270 */
[C---:B------:R-:W-:Y:S01]  /*10e0*/  ISETP.GE.AND P2, PT, R24.reuse, 0x21, PT ;  /* 0x000000211800780c */ /* 0x040fe20003f46270 */
[----:B------:R-:W0:Y:S01]  /*10f0*/  LDGDEPBAR ;  /* 0x00000000000079af */ /* 0x000e220000000000 */
[----:B------:R-:W-:Y:S02]  /*1100*/  LEA.HI R2, R7, R4, RZ, 0x3 ;  /* 0x0000000407027211 */ /* 0x000fe400078f18ff */
[----:B------:R-:W-:Y:S02]  /*1110*/  ISETP.GE.AND P1, PT, R24, 0x41, PT ;  /* 0x000000411800780c */ /* 0x000fe40003f26270 */
[----:B------:R-:W-:Y:S01]  /*1120*/  LOP3.LUT R3, R2, 0xfffffff8, RZ, 0xc0, !PT ;  /* 0xfffffff802037812 */ /* 0x000fe200078ec0ff */
[----:B------:R3:W-:Y:S01]  /*1130*/  @P0 LDGSTS.E.BYPASS.LTC128B.128 [R216+0x8100], [R10.64], !P6 ;  /* 0x081000000ad80fae */ /* 0x0007e2000f101d4a */
[----:B------:R-:W-:-:S03]  /*1140*/  SHF.R.S32.HI R7, RZ, 0x4, R214 ;  /* 0x00000004ff077819 */ /* 0x000fc600000114d6 */
[----:B------:R-:W-:Y:S01]  /*1150*/  IMAD.IADD R0, R4, 0x1, -R3 ;  /* 0x0000000104007824 */ /* 0x000fe200078e0a03 */
[----:B------:R3:W-:Y:S01]  /*1160*/  @P0 LDGSTS.E.BYPASS.LTC128B.128 [R216+0xb100], [R10.64+0x80], !P5 ;  /* 0x0b1000800ad80fae */ /* 0x0007e2000e901d4a */
[----:B------:R-:W-:Y:S01]  /*1170*/  IMAD.U32 R4, RZ, RZ, UR6 ;  /* 0x00000006ff047e24 */ /* 0x000fe2000f8e00ff */
[----:B------:R-:W-:Y:S01]  /*1180*/  @P2 LEA R6, P0, R6, R8, 0x5 ;  /* 0x0000000806062211 */ /* 0x000fe200078028ff */
[----:B------:R-:W-:Y:S01]  /*1190*/  IMAD.U32 R3, RZ, RZ, UR7 ;  /* 0x00000007ff037e24 */ /* 0x000fe2000f8e00ff */
[----:B------:R-:W-:-:S04]  /*11a0*/  LEA.HI R214, R214, R7, RZ, 0x1 ;  /* 0x00000007d6d67211 */ /* 0x000fc800078f08ff */
[----:B------:R-:W-:Y:S02]  /*11b0*/  @P2 LEA.HI.X R3, R4, R5, R3, 0x5, P0 ;  /* 0x0000000504032211 */ /* 0x000fe400000f2c03 */
[----:B------:R-:W-:-:S05]  /*11c0*/  LOP3.LUT R214, R214, 0xfffffffe, RZ, 0xc0, !PT ;  /* 0xfffffffed6d67812 */ /* 0x000fca00078ec0ff */
[----:B------:R-:W-:Y:S02]  /*11d0*/  IMAD.IADD R214, R7, 0x1, -R214 ;  /* 0x0000000107d67824 */ /* 0x000fe400078e0ad6 */
[----:B------:R-:W-:Y:S02]  /*11e0*/  IMAD.SHL.U32 R7, R0, 0x40, RZ ;  /* 0x0000004000077824 */ /* 0x000fe400078e00ff */
[----:B------:R-:W-:-:S03]  /*11f0*/  IMAD.SHL.U32 R4, R214, 0x8, RZ ;  /* 0x00000008d6047824 */ /* 0x000fc600078e00ff */
[----:B------:R-:W-:-:S04]  /*1200*/  LOP3.LUT R7, R7, 0x1c0, RZ, 0xc0, !PT ;  /* 0x000001c007077812 */ /* 0x000fc800078ec0ff */
[----:B------:R-:W-:Y:S02]  /*1210*/  LOP3.LUT R4, R7, 0x8, R4, 0xf8, !PT ;  /* 0x0000000807047812 */ /* 0x000fe400078ef804 */
[C---:B---3--:R-:W-:Y:S02]  /*1220*/  @P2 LEA R10, P0, R6.reuse, c[0x0][0x1c8], 0x1 ;  /* 0x00007200060a2a11 */ /* 0x048fe400078008ff */
[----:B------:R-:W-:Y:S02]  /*1230*/  SHF.R.U32.HI R7, RZ, 0x3, R7 ;  /* 0x00000003ff077819 */ /* 0x000fe40000011607 */
[----:B------:R-:W-:Y:S01]  /*1240*/  @P2 LEA.HI.X R11, R6, c[0x0][0x1cc], R3, 0x1, P0 ;  /* 0x00007300060b2a11 */ /* 0x000fe200000f0c03 */
[----:B------:R-:W-:Y:S01]  /*1250*/  IMAD.SHL.U32 R6, R25, 0x40, RZ ;  /* 0x0000004019067824 */ /* 0x000fe200078e00ff */
[----:B------:R-:W-:Y:S01]  /*1260*/  @P1 IADD3 R8, P0, R8, UR14, RZ ;  /* 0x0000000e08081c10 */ /* 0x000fe2000ff1e0ff */
[----:B------:R-:W-:Y:S01]  /*1270*/  IMAD.SHL.U32 R3, R30, 0x8, RZ ;  /* 0x000000081e037824 */ /* 0x000fe200078e00ff */
[----:B------:R-:W-:Y:S01]  /*1280*/  LOP3.LUT R4, R4, R7, RZ, 0x3c, !PT ;  /* 0x0000000704047212 */ /* 0x000fe200078e3cff */
[----:B------:R3:W-:Y:S01]  /*1290*/  @P2 LDGSTS.E.BYPASS.LTC128B.128 [R216+0x9100], [R10.64], !P6 ;  /* 0x091000000ad82fae */ /* 0x0007e2000f101d4a */
[----:B------:R-:W-:-:S02]  /*12a0*/  @P1 IADD3.X R5, R5, UR8, RZ, P0, !PT ;  /* 0x0000000805051c10 */ /* 0x000fc400087fe4ff */
[----:B--2---:R-:W-:Y:S01]  /*12b0*/  @P1 LEA R12, P0, R8, c[0x0][0x1c8], 0x1 ;  /* 0x00007200080c1a11 */ /* 0x004fe200078008ff */
[----:B------:R3:W-:Y:S01]  /*12c0*/  @P2 LDGSTS.E.BYPASS.LTC128B.128 [R216+0xc100], [R10.64+0x80], !P5 ;  /* 0x0c1000800ad82fae */ /* 0x0007e2000e901d4a */
[----:B------:R-:W-:Y:S02]  /*12d0*/  LOP3.LUT R6, R6, 0x1c0, RZ, 0xc0, !PT ;  /* 0x000001c006067812 */ /* 0x000fe400078ec0ff */
[----:B------:R-:W-:Y:S01]  /*12e0*/  @P1 LEA.HI.X R13, R8, c[0x0][0x1cc], R5, 0x1, P0 ;  /* 0x00007300080d1a11 */ /* 0x000fe200000f0c05 */
[----:B------:R-:W-:Y:S01]  /*12f0*/  IMAD.SHL.U32 R5, R2, 0x40, RZ ;  /* 0x0000004002057824 */ /* 0x000fe200078e00ff */
[----:B------:R-:W-:-:S03]  /*1300*/  SHF.R.U32.HI R9, RZ, 0x3, R6 ;  /* 0x00000003ff097819 */ /* 0x000fc60000011606 */
[----:B------:R1:W-:Y:S01]  /*1310*/  @P1 LDGSTS.E.BYPASS.LTC128B.128 [R216+0xa100], [R12.64], !P6 ;  /* 0x0a1000000cd81fae */ /* 0x0003e2000f101d4a */
[----:B------:R-:W-:Y:S01]  /*1320*/  LOP3.LUT R2, R4, 0xfffffe00, R5, 0xf8, !PT ;  /* 0xfffffe0004027812 */ /* 0x000fe200078ef805 */
[----:B------:R-:W-:Y:S01]  /*1330*/  IMAD.MOV.U32 R5, RZ, RZ, 0x10 ;  /* 0x00000010ff057424 */ /* 0x000fe200078e00ff */
[----:B------:R-:W-:Y:S01]  /*1340*/  LOP3.LUT R4, R6, 0x8, R3, 0xf8, !PT ;  /* 0x0000000806047812 */ /* 0x000fe200078ef803 */
[----:B------:R1:W-:Y:S01]  /*1350*/  @P1 LDGSTS.E.BYPASS.LTC128B.128 [R216+0xd100], [R12.64+0x80], !P5 ;  /* 0x0d1000800cd81fae */ /* 0x0003e2000e901d4a */
[----:B------:R-:W-:Y:S01]  /*1360*/  R2P PR, R0, 0x6 ;  /* 0x0000000600007804 */ /* 0x000fe20000000000 */
[----:B------:R-:W-:Y:S01]  /*1370*/  IMAD R7, R105, 0x400, R2 ;  /* 0x0000040069077824 */ /* 0x000fe200078e0202 */
[----:B------:R-:W-:Y:S01]  /*1380*/  LOP3.LUT R9, R4, R9, RZ, 0x3c, !PT ;  /* 0x0000000904097212 */ /* 0x000fe200078e3cff */
[----:B------:R-:W0:Y:S01]  /*1390*/  LDGDEPBAR ;  /* 0x00000000000079af */ /* 0x000e220000000000 */
[----:B------:R-:W-:Y:S01]  /*13a0*/  IMAD.MOV.U32 R3, RZ, RZ, 0x20 ;  /* 0x00000020ff037424 */ /* 0x000fe200078e00ff */
[----:B------:R-:W-:-:S02]  /*13b0*/  SEL R5, R5, 0xfffffff0, !P1 ;  /* 0xfffffff005057807 */ /* 0x000fc40004800000 */
[C---:B------:R-:W-:Y:S01]  /*13c0*/  LEA R4, R7.reuse, 0x100, 0x1 ;  /* 0x0000010007047811 */ /* 0x040fe200078e08ff */
[----:B------:R-:W-:Y:S01]  /*13d0*/  IMAD.SHL.U32 R7, R7, 0x2, RZ ;  /* 0x0000000207077824 */ /* 0x000fe200078e00ff */
[----:B------:R-:W-:Y:S01]  /*13e0*/  SEL R3, R3, 0xffffffe0, !P2 ;  /* 0xffffffe003037807 */ /* 0x000fe20005000000 */
[----:B------:R-:W-:Y:S01]  /*13f0*/  IMAD R214, R214, 0x200, R9 ;  /* 0x00000200d6d67824 */ /* 0x000fe200078e0209 */
[----:B------:R-:W-:Y:S01]  /*1400*/  LOP3.LUT P0, RZ, R25, 0x2, RZ, 0xc0, !PT ;  /* 0x0000000219ff7812 */ /* 0x000fe2000780c0ff */
[--C-:B------:R-:W-:Y:S01]  /*1410*/  IMAD R6, R5, 0x2, R4.reuse ;  /* 0x0000000205067824 */ /* 0x100fe200078e0204 */
[----:B------:R-:W-:Y:S01]  /*1420*/  ISETP.LT.OR P2, PT, R24, 0x1, P6 ;  /* 0x000000011800780c */ /* 0x000fe20003741670 */
[C---:B------:R-:W-:Y:S02]  /*1430*/  IMAD R4, R3.reuse, 0x2, R4 ;  /* 0x0000000203047824 */ /* 0x040fe400078e0204 */
[----:B------:R-:W-:Y:S02]  /*1440*/  IMAD R0, R3, 0x2, R6 ;  /* 0x0000000203007824 */ /* 0x000fe400078e0206 */
[----:B------:R-:W-:-:S05]  /*1450*/  IMAD.SHL.U32 R214, R214, 0x2, RZ ;  /* 0x00000002d6d67824 */ /* 0x000fca00078e00ff */
[----:B------:R-:W-:Y:S01]  /*1460*/  IADD3 R213, R214, 0x8120, RZ ;  /* 0x00008120d6d57810 */ /* 0x000fe20007ffe0ff */
[----:B------:R-:W-:-:S04]  /*1470*/  DEPBAR.LE SB0, 0x1 ;  /* 0x000080400000791a */ /* 0x000fc80000000000 */
[----:B------:R-:W-:Y:S06]  /*1480*/  BAR.SYNC.DEFER_BLOCKING 0x0 ;  /* 0x0000000000007b1d */ /* 0x000fec0000010000 */
[----:B------:R-:W-:Y:S04]  /*1490*/  LDSM.16.M88.4 R120, [R7+0x100] ;  /* 0x000100000778783b */ /* 0x000fe80000000200 */
[----:B------:R2:W-:Y:S04]  /*14a0*/  LDSM.16.M88.4 R172, [R7+0x4100] ;  /* 0x0041000007ac783b */ /* 0x0005e80000000200 */
[----:B------:R-:W-:Y:S04]  /*14b0*/  LDSM.16.M88.4 R140, [R6] ;  /* 0x00000000068c783b */ /* 0x000fe80000000200 */
[----:B------:R-:W-:Y:S04]  /*14c0*/  LDSM.16.M88.4 R176, [R6+0x4000] ;  /* 0x0040000006b0783b */ /* 0x000fe80000000200 */
[----:B------:R-:W-:Y:S04]  /*14d0*/  LDSM.16.M88.4 R152, [R4] ;  /* 0x000000000498783b */ /* 0x000fe80000000200 */
[----:B------:R-:W-:Y:S04]  /*14e0*/  LDSM.16.M88.4 R180, [R4+0x4000] ;  /* 0x0040000004b4783b */ /* 0x000fe80000000200 */
[----:B------:R-:W-:Y:S01]  /*14f0*/  LDSM.16.M88.4 R168, [R0] ;  /* 0x0000000000a8783b */ /* 0x000fe20000000200 */
[----:B--2---:R-:W-:-:S03]  /*1500*/  IADD3 R7, R214, 0x8100, RZ ;  /* 0x00008100d6077810 */ /* 0x004fc60007ffe0ff */
[----:B------:R2:W-:Y:S01]  /*1510*/  LDSM.16.M88.4 R188, [R0+0x4000] ;  /* 0x0040000000bc783b */ /* 0x0005e20000000200 */
[----:B------:R-:W-:-:S03]  /*1520*/  @P0 IADD3 R213, R7, -0x20, RZ ;  /* 0xffffffe007d50810 */ /* 0x000fc60007ffe0ff */
[----:B------:R-:W-:Y:S01]  /*1530*/  BAR.SYNC.DEFER_BLOCKING 0x0 ;  /* 0x0000000000007b1d */ /* 0x000fe20000010000 */
[----:B------:R-:W-:Y:S01]  /*1540*/  IMAD R7, R28, c[0x0][0x210], RZ ;  /* 0x000084001c077a24 */ /* 0x000fe200078e02ff */
[C---:B------:R-:W-:Y:S02]  /*1550*/  IADD3 R207, R213.reuse, 0x800, RZ ;  /* 0x00000800d5cf7810 */ /* 0x040fe40007ffe0ff */
[C---:B------:R-:W-:Y:S02]  /*1560*/  IADD3 R206, R213.reuse, 0x1000, RZ ;  /* 0x00001000d5ce7810 */ /* 0x040fe40007ffe0ff */
[C---:B------:R-:W-:Y:S02]  /*1570*/  IADD3 R205, R213.reuse, 0x1800, RZ ;  /* 0x00001800d5cd7810 */ /* 0x040fe40007ffe0ff */
[C---:B------:R-:W-:Y:S02]  /*1580*/  IADD3 R204, R213.reuse, 0x2000, RZ ;  /* 0x00002000d5cc7810 */ /* 0x040fe40007ffe0ff */
[----:B------:R-:W-:-:S02]  /*1590*/  IADD3 R203, R213, 0x2800, RZ ;  /* 0x00002800d5cb7810 */ /* 0x000fc40007ffe0ff */
[C---:B------:R-:W-:Y:S02]  /*15a0*/  IADD3 R201, R213.reuse, 0x3000, RZ ;  /* 0x00003000d5c97810 */ /* 0x040fe40007ffe0ff */
[C---:B------:R-:W-:Y:S02]  /*15b0*/  IADD3 R200, R213.reuse, 0x3800, RZ ;  /* 0x00003800d5c87810 */ /* 0x040fe40007ffe0ff */
[C---:B------:R-:W-:Y:S01]  /*15c0*/  IADD3 R199, R213.reuse, 0x4000, RZ ;  /* 0x00004000d5c77810 */ /* 0x040fe20007ffe0ff */
[C---:B--2---:R-:W-:Y:S01]  /*15d0*/  IMAD R0, R30.reuse, c[0x0][0x20c], R29 ;  /* 0x000083001e007a24 */ /* 0x044fe200078e021d */
[C---:B------:R-:W-:Y:S01]  /*15e0*/  IADD3 R198, R213.reuse, 0x4800, RZ ;  /* 0x00004800d5c67810 */ /* 0x040fe20007ffe0ff */
[----:B------:R-:W-:Y:S01]  /*15f0*/  IMAD.WIDE.U32 R30, R30, c[0x0][0x208], R32 ;  /* 0x000082001e1e7a25 */ /* 0x000fe200078e0020 */
[----:B------:R-:W-:Y:S01]  /*1600*/  IADD3 R197, R213, 0x5000, RZ ;  /* 0x00005000d5c57810 */ /* 0x000fe20007ffe0ff */
[----:B------:R-:W-:-:S04]  /*1610*/  DEPBAR.LE SB0, 0x0 ;  /* 0x000080000000791a */ /* 0x000fc80000000000 */
[----:B------:R-:W-:Y:S01]  /*1620*/  BAR.SYNC.DEFER_BLOCKING 0x0 ;  /* 0x0000000000007b1d */ /* 0x000fe20000010000 */
[----:B------:R-:W-:Y:S01]  /*1630*/  IMAD.IADD R31, R31, 0x1, R0 ;  /* 0x000000011f1f7824 */ /* 0x000fe200078e0200 */
[----:B------:R-:W-:Y:S01]  /*1640*/  IADD3 R196, R213, 0x5800, RZ ;  /* 0x00005800d5c47810 */ /* 0x000fe20007ffe0ff */
[----:B------:R-:W-:Y:S02]  /*1650*/  IMAD R0, R27, c[0x0][0x208], RZ ;  /* 0x000082001b007a24 */ /* 0x000fe400078e02ff */
[----:B------:R-:W-:Y:S01]  /*1660*/  IMAD.U32 R27, RZ, RZ, UR9 ;  /* 0x00000009ff1b7e24 */ /* 0x000fe2000f8e00ff */
[----:B---3--:R-:W1:Y:S04]  /*1670*/  LDSM.16.M88.4 R8, [R214+0x8100] ;  /* 0x00810000d608783b */ /* 0x008e680000000200 */
[----:B------:R-:W-:Y:S04]  /*1680*/  LDSM.16.M88.4 R16, [R213] ;  /* 0x00000000d510783b */ /* 0x000fe80000000200 */
[----:B------:R-:W2:Y:S04]  /*1690*/  LDSM.16.M88.4 R76, [R214+0x8900] ;  /* 0x00890000d64c783b */ /* 0x000ea80000000200 */
[----:B------:R-:W3:Y:S04]  /*16a0*/  LDSM.16.M88.4 R68, [R214+0x9100] ;  /* 0x00910000d644783b */ /* 0x000ee80000000200 */
[----:B------:R-:W4:Y:S04]  /*16b0*/  LDSM.16.M88.4 R20, [R213+0x800] ;  /* 0x00080000d514783b */ /* 0x000f280000000200 */
[----:B------:R-:W5:Y:S04]  /*16c0*/  LDSM.16.M88.4 R60, [R214+0x9900] ;  /* 0x00990000d63c783b */ /* 0x000f680000000200 */
[----:B------:R-:W-:Y:S04]  /*16d0*/  LDSM.16.M88.4 R52, [R214+0xa100] ;  /* 0x00a10000d634783b */ /* 0x000fe80000000200 */
[----:B------:R-:W-:Y:S04]  /*16e0*/  LDSM.16.M88.4 R44, [R214+0xa900] ;  /* 0x00a90000d62c783b */ /* 0x000fe80000000200 */
[----:B------:R-:W-:Y:S01]  /*16f0*/  LDSM.16.M88.4 R40, [R213+0x2800] ;  /* 0x00280000d528783b */ /* 0x000fe20000000200 */
[C---:B-1----:R-:W-:Y:S08]  /*1700*/  HMMA.16816.F32 R12, R120.reuse, R8, RZ ;  /* 0x00000008780c723c */ /* 0x042ff000000018ff */
[C---:B------:R-:W-:Y:S08]  /*1710*/  HMMA.16816.F32 R8, R120.reuse, R10, RZ ;  /* 0x0000000a7808723c */ /* 0x040ff000000018ff */
[----:B--2---:R-:W-:Y:S08]  /*1720*/  HMMA.16816.F32 R80, R120, R76, RZ ;  /* 0x0000004c7850723c */ /* 0x004ff000000018ff */
[C---:B------:R-:W-:Y:S08]  /*1730*/  HMMA.16816.F32 R12, R140.reuse, R16, R12 ;  /* 0x000000108c0c723c */ /* 0x040ff0000000180c */
[----:B------:R-:W-:Y:S01]  /*1740*/  HMMA.16816.F32 R8, R140, R18, R8 ;  /* 0x000000128c08723c */ /* 0x000fe20000001808 */
[----:B------:R-:W1:Y:S07]  /*1750*/  LDSM.16.M88.4 R16, [R213+0x1000] ;  /* 0x00100000d510783b */ /* 0x000e6e0000000200 */
[----:B---3--:R-:W-:Y:S08]  /*1760*/  HMMA.16816.F32 R72, R120, R68, RZ ;  /* 0x000000447848723c */ /* 0x008ff000000018ff */
[----:B----4-:R-:W-:Y:S07]  /*1770*/  HMMA.16816.F32 R80, R140, R20, R80 ;  /* 0x000000148c50723c */ /* 0x010fee0000001850 */
[C---:B------:R-:W-:Y:S01]  /*1780*/  IMAD R21, R26.reuse, c[0x0][0x214], R7 ;  /* 0x000085001a157a24 */ /* 0x040fe200078e0207 */
[----:B------:R-:W-:Y:S01]  /*1790*/  HMMA.16816.F32 R76, R120, R78, RZ ;  /* 0x0000004e784c723c */ /* 0x000fe200000018ff */
[----:B------:R-:W-:-:S04]  /*17a0*/  IMAD.WIDE.U32 R6, R26, c[0x0][0x210], R30 ;  /* 0x000084001a067a25 */ /* 0x000fc800078e001e */
[----:B------:R-:W-:-:S03]  /*17b0*/  IMAD.IADD R7, R7, 0x1, R21 ;  /* 0x0000000107077824 */ /* 0x000fc600078e0215 */
[----:B------:R-:W-:Y:S01]  /*17c0*/  HMMA.16816.F32 R68, R120, R70, RZ ;  /* 0x000000467844723c */ /* 0x000fe200000018ff */
[----:B------:R-:W-:-:S04]  /*17d0*/  IMAD.WIDE.U32 R226, R226, c[0x0][0x218], R6 ;  /* 0x00008600e2e27a25 */ /* 0x000fc800078e0006 */
[----:B------:R-:W-:Y:S02]  /*17e0*/  IMAD R7, R111, c[0x0][0x20c], R0 ;  /* 0x000083006f077a24 */ /* 0x000fe400078e0200 */
[----:B------:R-:W-:Y:S01]  /*17f0*/  IMAD.IADD R229, R227, 0x1, R229 ;  /* 0x00000001e3e57824 */ /* 0x000fe200078e02e5 */
[----:B-----5:R-:W-:Y:S01]  /*1800*/  HMMA.16816.F32 R64, R120, R60, RZ ;  /* 0x0000003c7840723c */ /* 0x020fe200000018ff */
[----:B------:R-:W-:-:S07]  /*1810*/  IMAD.MOV.U32 R228, RZ, RZ, R226 ;  /* 0x000000ffffe47224 */ /* 0x000fce00078e00e2 */
[C---:B-1----:R-:W-:Y:S07]  /*1820*/  HMMA.16816.F32 R72, R140.reuse, R16, R72 ;  /* 0x000000108c48723c */ /* 0x042fee0000001848 */
[----:B------:R-:W-:Y:S01]  /*1830*/  IMAD.WIDE.U32 R16, R111, c[0x0][0x208], RZ ;  /* 0x000082006f107a25 */ /* 0x000fe200078e00ff */
[----:B------:R-:W-:Y:S01]  /*1840*/  HMMA.16816.F32 R76, R140, R22, R76 ;  /* 0x000000168c4c723c */ /* 0x000fe2000000184c */
[----:B------:R-:W1:Y:S02]  /*1850*/  LDSM.16.M88.4 R20, [R213+0x1800] ;  /* 0x00180000d514783b */ /* 0x000e640000000200 */
[----:B------:R-:W-:-:S02]  /*1860*/  IMAD.IADD R0, R17, 0x1, R7 ;  /* 0x0000000111007824 */ /* 0x000fc400078e0207 */
[----:B------:R-:W-:-:S03]  /*1870*/  IMAD.WIDE.U32 R16, R16, 0x60, R228 ;  /* 0x0000006010107825 */ /* 0x000fc600078e00e4 */
[----:B------:R-:W-:Y:S01]  /*1880*/  HMMA.16816.F32 R68, R140, R18, R68 ;  /* 0x000000128c44723c */ /* 0x000fe20000001844 */
[----:B------:R-:W-:Y:S01]  /*1890*/  IMAD R0, R0, 0x60, RZ ;  /* 0x0000006000007824 */ /* 0x000fe200078e02ff */
[----:B------:R-:W-:-:S03]  /*18a0*/  LEA R6, P0, R16, c[0x0][0x1f8], 0x1 ;  /* 0x00007e0010067a11 */ /* 0x000fc600078008ff */
[----:B------:R-:W-:-:S03]  /*18b0*/  IMAD.IADD R0, R17, 0x1, R0 ;  /* 0x0000000111007824 */ /* 0x000fc600078e0200 */
[C---:B------:R-:W-:Y:S02]  /*18c0*/  HMMA.16816.F32 R60, R120.reuse, R62, RZ ;  /* 0x0000003e783c723c */ /* 0x040fe400000018ff */
[----:B------:R-:W-:Y:S01]  /*18d0*/  LEA.HI.X R7, R16, c[0x0][0x1fc], R0, 0x1, P0 ;  /* 0x00007f0010077a11 */ /* 0x000fe200000f0c00 */
[----:B------:R-:W-:Y:S01]  /*18e0*/  IMAD.MOV.U32 R0, RZ, RZ, 0x40 ;  /* 0x00000040ff007424 */ /* 0x000fe200078e00ff */
[----:B------:R-:W-:Y:S01]  /*18f0*/  IADD3 R26, P1, P0, R27, 0x80, R6 ;  /* 0x000000801b1a7810 */ /* 0x000fe2000783e006 */
[----:B------:R-:W2:Y:S03]  /*1900*/  LDSM.16.M88.4 R16, [R213+0x2000] ;  /* 0x00200000d510783b */ /* 0x000ea60000000200 */
[----:B------:R-:W-:Y:S01]  /*1910*/  IADD3.X R27, RZ, UR12, R7, P1, P0 ;  /* 0x0000000cff1b7c10 */ /* 0x000fe20008fe0407 */
[----:B------:R-:W-:Y:S01]  /*1920*/  @!PT LDS RZ, [RZ] ;  /* 0x00000000fffff984 */ /* 0x000fe20000000800 */
[----:B------:R-:W-:Y:S01]  /*1930*/  @!PT LDS RZ, [RZ] ;  /* 0x00000000fffff984 */ /* 0x000fe20000000800 */
[----:B------:R-:W-:Y:S01]  /*1940*/  @!PT LDS RZ, [RZ] ;  /* 0x00000000fffff984 */ /* 0x000fe20000000800 */
[----:B------:R3:W-:Y:S01]  /*1950*/  LDGSTS.E.BYPASS.LTC128B.128 [R216+0x100], [R6.64], !P2 ;  /* 0x0010000006d87fae */ /* 0x0007e2000d101d4a */
[----:B------:R-:W-:Y:S01]  /*1960*/  IADD3 R28, P0, R6, UR9, RZ ;  /* 0x00000009061c7c10 */ /* 0x000fe2000ff1e0ff */
[----:B------:R-:W-:Y:S01]  /*1970*/  HMMA.16816.F32 R56, R120, R52, RZ ;  /* 0x000000347838723c */ /* 0x000fe200000018ff */
[----:B------:R-:W-:-:S02]  /*1980*/  ISETP.LT.OR P1, PT, R24, 0x1, P5 ;  /* 0x000000011800780c */ /* 0x000fc40002f21670 */
[----:B------:R-:W-:Y:S02]  /*1990*/  IADD3.X R29, R7, UR12, RZ, P0, !PT ;  /* 0x0000000c071d7c10 */ /* 0x000fe400087fe4ff */
[C---:B------:R-:W-:Y:S02]  /*19a0*/  ISETP.LT.OR P0, PT, R24.reuse, 0x21, P6 ;  /* 0x000000211800780c */ /* 0x040fe40003701670 */
[----:B------:R-:W-:Y:S01]  /*19b0*/  ISETP.LT.OR P2, PT, R24, 0x21, P5 ;  /* 0x000000211800780c */ /* 0x000fe20002f41670 */
[C---:B------:R-:W-:Y:S06]  /*19c0*/  HMMA.16816.F32 R52, R120.reuse, R54, RZ ;  /* 0x000000367834723c */ /* 0x040fec00000018ff */
[----:B------:R3:W-:Y:S01]  /*19d0*/  LDGSTS.E.BYPASS.LTC128B.128 [R216+0x3100], [R6.64+0x80], !P1 ;  /* 0x0310008006d87fae */ /* 0x0007e2000c901d4a */
[----:B------:R-:W-:Y:S01]  /*19e0*/  LOP3.LUT P1, RZ, R25, 0x4, RZ, 0xc0, !PT ;  /* 0x0000000419ff7812 */ /* 0x000fe2000782c0ff */
[----:B------:R-:W-:Y:S02]  /*19f0*/  HMMA.16816.F32 R48, R120, R44, RZ ;  /* 0x0000002c7830723c */ /* 0x000fe400000018ff */
[----:B------:R4:W-:Y:S01]  /*1a00*/  LDGSTS.E.BYPASS.LTC128B.128 [R216+0x1100], [R28.64], !P0 ;  /* 0x011000001cd87fae */ /* 0x0009e2000c101d4a */
[----:B------:R-:W-:-:S02]  /*1a10*/  IADD3 R84, P0, R28, UR9, RZ ;  /* 0x000000091c547c10 */ /* 0x000fc4000ff1e0ff */
[----:B------:R-:W-:Y:S01]  /*1a20*/  SEL R0, R0, 0xffffffc0, !P1 ;  /* 0xffffffc000007807 */ /* 0x000fe20004800000 */
[----:B------:R5:W-:Y:S01]  /*1a30*/  LDGSTS.E.BYPASS.LTC128B.128 [R216+0x4100], [R26.64], !P2 ;  /* 0x041000001ad87fae */ /* 0x000be2000d101d4a */
[----:B------:R-:W-:Y:S01]  /*1a40*/  IADD3.X R85, R29, UR12, RZ, P0, !PT ;  /* 0x0000000c1d557c10 */ /* 0x000fe200087fe4ff */
[----:B-1----:R-:W-:Y:S01]  /*1a50*/  HMMA.16816.F32 R64, R140, R20, R64 ;  /* 0x000000148c40723c */ /* 0x002fe20000001840 */
[----:B------:R-:W-:Y:S01]  /*1a60*/  ISETP.LT.OR P2, PT, R24, 0x41, P6 ;  /* 0x000000411800780c */ /* 0x000fe20003741670 */
[----:B------:R-:W-:Y:S01]  /*1a70*/  IMAD.IADD R211, R214, 0x1, R0 ;  /* 0x00000001d6d37824 */ /* 0x000fe200078e0200 */
[----:B------:R-:W-:Y:S01]  /*1a80*/  ISETP.LT.OR P0, PT, R24, 0x41, P5 ;  /* 0x000000411800780c */ /* 0x000fe20002f01670 */
[----:B------:R-:W-:-:S04]  /*1a90*/  IMAD.IADD R202, R0, 0x1, R213 ;  /* 0x0000000100ca7824 */ /* 0x000fc800078e02d5 */
[----:B------:R-:W-:Y:S06]  /*1aa0*/  HMMA.16816.F32 R60, R140, R22, R60 ;  /* 0x000000168c3c723c */ /* 0x000fec000000183c */
[----:B------:R1:W-:Y:S02]  /*1ab0*/  LDGSTS.E.BYPASS.LTC128B.128 [R216+0x2100], [R84.64], !P2 ;  /* 0x0210000054d87fae */ /* 0x0003e4000d101d4a */
[----:B------:R-:W-:Y:S02]  /*1ac0*/  HMMA.16816.F32 R44, R120, R46, RZ ;  /* 0x0000002e782c723c */ /* 0x000fe400000018ff */
[----:B------:R1:W-:Y:S01]  /*1ad0*/  LDGSTS.E.BYPASS.LTC128B.128 [R216+0x5100], [R84.64+0x80], !P0 ;  /* 0x0510008054d87fae */ /* 0x0003e2000c101d4a */
[----:B------:R-:W-:-:S03]  /*1ae0*/  ISETP.GT.AND P0, PT, R111, R215, PT ;  /* 0x000000d76f00720c */ /* 0x000fc60003f04270 */
[----:B------:R-:W3:Y:S02]  /*1af0*/  LDSM.16.M88.4 R32, [R211+0x8100] ;  /* 0x00810000d320783b */ /* 0x000ee40000000200 */
[C---:B--2---:R-:W-:Y:S02]  /*1b00*/  HMMA.16816.F32 R56, R140.reuse, R16, R56 ;  /* 0x000000108c38723c */ /* 0x044fe40000001838 */
[----:B------:R-:W2:Y:S04]  /*1b10*/  LDSM.16.M88.4 R96, [R211+0x8900] ;  /* 0x00890000d360783b */ /* 0x000ea80000000200 */
[----:B----4-:R-:W4:Y:S02]  /*1b20*/  LDSM.16.M88.4 R28, [R211+0x9100] ;  /* 0x00910000d31c783b */ /* 0x010f240000000200 */
[C---:B------:R-:W-:Y:S02]  /*1b30*/  HMMA.16816.F32 R52, R140.reuse, R18, R52 ;  /* 0x000000128c34723c */ /* 0x040fe40000001834 */
[----:B-----5:R-:W5:Y:S04]  /*1b40*/  LDSM.16.M88.4 R24, [R211+0x9900] ;  /* 0x00990000d318783b */ /* 0x020f680000000200 */
[----:B------:R-:W2:Y:S02]  /*1b50*/  LDSM.16.M88.4 R20, [R211+0xa100] ;  /* 0x00a10000d314783b */ /* 0x000ea40000000200 */
[C---:B------:R-:W-:Y:S02]  /*1b60*/  HMMA.16816.F32 R48, R140.reuse, R40, R48 ;  /* 0x000000288c30723c */ /* 0x040fe40000001830 */
[----:B------:R-:W4:Y:S04]  /*1b70*/  LDSM.16.M88.4 R16, [R211+0xa900] ;  /* 0x00a90000d310783b */ /* 0x000f280000000200 */
[----:B------:R-:W4:Y:S02]  /*1b80*/  LDSM.16.M88.4 R92, [R202] ;  /* 0x00000000ca5c783b */ /* 0x000f240000000200 */
[----:B------:R-:W-:Y:S02]  /*1b90*/  HMMA.16816.F32 R44, R140, R42, R44 ;  /* 0x0000002a8c2c723c */ /* 0x000fe4000000182c */
[----:B------:R-:W4:Y:S04]  /*1ba0*/  LDSM.16.M88.4 R88, [R202+0x800] ;  /* 0x00080000ca58783b */ /* 0x000f280000000200 */
[----:B-1----:R-:W1:Y:S04]  /*1bb0*/  LDSM.16.M88.4 R84, [R202+0x1000] ;  /* 0x00100000ca54783b */ /* 0x002e680000000200 */
[----:B------:R-:W1:Y:S01]  /*1bc0*/  LDSM.16.M88.4 R40, [R202+0x1800] ;  /* 0x00180000ca28783b */ /* 0x000e620000000200 */
[C---:B---3--:R-:W-:Y:S03]  /*1bd0*/  HMMA.16816.F32 R12, R152.reuse, R32, R12 ;  /* 0x00000020980c723c */ /* 0x048fe6000000180c */
[----:B------:R-:W-:Y:S04]  /*1be0*/  LDSM.16.M88.4 R100, [R211+0xb900] ;  /* 0x00b90000d364783b */ /* 0x000fe80000000200 */
[----:B------:R-:W0:Y:S01]  /*1bf0*/  LDGDEPBAR ;  /* 0x00000000000079af */ /* 0x000e220000000000 */
[C---:B------:R-:W-:Y:S03]  /*1c00*/  HMMA.16816.F32 R8, R152.reuse, R34, R8 ;  /* 0x000000229808723c */ /* 0x040fe60000001808 */
[----:B------:R-:W3:Y:S05]  /*1c10*/  LDSM.16.M88.4 R32, [R202+0x2000] ;  /* 0x00200000ca20783b */ /* 0x000eea0000000200 */
[C---:B--2---:R-:W-:Y:S08]  /*1c20*/  HMMA.16816.F32 R80, R152.reuse, R96, R80 ;  /* 0x000000609850723c */ /* 0x044ff00000001850 */
[C---:B------:R-:W-:Y:S01]  /*1c30*/  HMMA.16816.F32 R76, R152.reuse, R98, R76 ;  /* 0x00000062984c723c */ /* 0x040fe2000000184c */
[----:B------:R-:W2:Y:S07]  /*1c40*/  LDSM.16.M88.4 R96, [R202+0x2800] ;  /* 0x00280000ca60783b */ /* 0x000eae0000000200 */
[C---:B----4-:R-:W-:Y:S08]  /*1c50*/  HMMA.16816.F32 R72, R152.reuse, R28, R72 ;  /* 0x0000001c9848723c */ /* 0x050ff00000001848 */
[C---:B------:R-:W-:Y:S01]  /*1c60*/  HMMA.16816.F32 R68, R152.reuse, R30, R68 ;  /* 0x0000001e9844723c */ /* 0x040fe20000001844 */
[----:B------:R-:W4:Y:S07]  /*1c70*/  LDSM.16.M88.4 R28, [R214+0xb100] ;  /* 0x00b10000d61c783b */ /* 0x000f2e0000000200 */
[C---:B-----5:R-:W-:Y:S08]  /*1c80*/  HMMA.16816.F32 R64, R152.reuse, R24, R64 ;  /* 0x000000189840723c */ /* 0x060ff00000001840 */
[C---:B------:R-:W-:Y:S01]  /*1c90*/  HMMA.16816.F32 R60, R152.reuse, R26, R60 ;  /* 0x0000001a983c723c */ /* 0x040fe2000000183c */
[----:B------:R-:W5:Y:S07]  /*1ca0*/  LDSM.16.M88.4 R24, [R214+0xb900] ;  /* 0x00b90000d618783b */ /* 0x000f6e0000000200 */
[C---:B------:R-:W-:Y:S08]  /*1cb0*/  HMMA.16816.F32 R56, R152.reuse, R20, R56 ;  /* 0x000000149838723c */ /* 0x040ff00000001838 */
[C---:B------:R-:W-:Y:S01]  /*1cc0*/  HMMA.16816.F32 R52, R152.reuse, R22, R52 ;  /* 0x000000169834723c */ /* 0x040fe20000001834 */
[----:B------:R-:W1:Y:S07]  /*1cd0*/  LDSM.16.M88.4 R20, [R214+0xc100] ;  /* 0x00c10000d614783b */ /* 0x000e6e0000000200 */
[C---:B------:R-:W-:Y:S08]  /*1ce0*/  HMMA.16816.F32 R48, R152.reuse, R16, R48 ;  /* 0x000000109830723c */ /* 0x040ff00000001830 */
[----:B------:R-:W-:Y:S01]  /*1cf0*/  HMMA.16816.F32 R44, R152, R18, R44 ;  /* 0x00000012982c723c */ /* 0x000fe2000000182c */
[----:B------:R-:W2:Y:S07]  /*1d00*/  LDSM.16.M88.4 R16, [R214+0xc900] ;  /* 0x00c90000d610783b */ /* 0x000eae0000000200 */
[C---:B------:R-:W-:Y:S08]  /*1d10*/  HMMA.16816.F32 R12, R168.reuse, R92, R12 ;  /* 0x0000005ca80c723c */ /* 0x040ff0000000180c */
[C---:B------:R-:W-:Y:S01]  /*1d20*/  HMMA.16816.F32 R8, R168.reuse, R94, R8 ;  /* 0x0000005ea808723c */ /* 0x040fe20000001808 */
[----:B------:R-:W2:Y:S07]  /*1d30*/  LDSM.16.M88.4 R92, [R214+0xd100] ;  /* 0x00d10000d65c783b */ /* 0x000eae0000000200 */
[C---:B------:R-:W-:Y:S08]  /*1d40*/  HMMA.16816.F32 R80, R168.reuse, R88, R80 ;  /* 0x00000058a850723c */ /* 0x040ff00000001850 */
[C---:B------:R-:W-:Y:S01]  /*1d50*/  HMMA.16816.F32 R76, R168.reuse, R90, R76 ;  /* 0x0000005aa84c723c */ /* 0x040fe2000000184c */
[----:B------:R-:W2:Y:S07]  /*1d60*/  LDSM.16.M88.4 R88, [R214+0xd900] ;  /* 0x00d90000d658783b */ /* 0x000eae0000000200 */
[C---:B-1----:R-:W-:Y:S08]  /*1d70*/  HMMA.16816.F32 R72, R168.reuse, R84, R72 ;  /* 0x00000054a848723c */ /* 0x042ff00000001848 */
[C---:B------:R-:W-:Y:S01]  /*1d80*/  HMMA.16816.F32 R68, R168.reuse, R86, R68 ;  /* 0x00000056a844723c */ /* 0x040fe20000001844 */
[----:B------:R-:W1:Y:S07]  /*1d90*/  LDSM.16.M88.4 R84, [R213+0x3000] ;  /* 0x00300000d554783b */ /* 0x000e6e0000000200 */
[C---:B------:R-:W-:Y:S08]  /*1da0*/  HMMA.16816.F32 R64, R168.reuse, R40, R64 ;  /* 0x00000028a840723c */ /* 0x040ff00000001840 */
[C---:B------:R-:W-:Y:S01]  /*1db0*/  HMMA.16816.F32 R60, R168.reuse, R42, R60 ;  /* 0x0000002aa83c723c */ /* 0x040fe2000000183c */
[----:B------:R-:W1:Y:S07]  /*1dc0*/  LDSM.16.M88.4 R40, [R213+0x3800] ;  /* 0x00380000d528783b */ /* 0x000e6e0000000200 */
[C---:B---3--:R-:W-:Y:S08]  /*1dd0*/  HMMA.16816.F32 R56, R168.reuse, R32, R56 ;  /* 0x00000020a838723c */ /* 0x048ff00000001838 */
[C---:B------:R-:W-:Y:S01]  /*1de0*/  HMMA.16816.F32 R52, R168.reuse, R34, R52 ;  /* 0x00000022a834723c */ /* 0x040fe20000001834 */
[----:B------:R-:W3:Y:S07]  /*1df0*/  LDSM.16.M88.4 R32, [R213+0x4000] ;  /* 0x00400000d520783b */ /* 0x000eee0000000200 */
[C---:B--2---:R-:W-:Y:S08]  /*1e00*/  HMMA.16816.F32 R48, R168.reuse, R96, R48 ;  /* 0x00000060a830723c */ /* 0x044ff00000001830 */
[----:B------:R-:W-:Y:S01]  /*1e10*/  HMMA.16816.F32 R44, R168, R98, R44 ;  /* 0x00000062a82c723c */ /* 0x000fe2000000182c */
[----:B------:R-:W-:Y:S07]  /*1e20*/  LDSM.16.M88.4 R96, [R211+0xc100] ;  /* 0x00c10000d360783b */ /* 0x000fee0000000200 */
[C---:B----4-:R-:W-:Y:S08]  /*1e30*/  HMMA.16816.F32 R12, R172.reuse, R28, R12 ;  /* 0x0000001cac0c723c */ /* 0x050ff0000000180c */
[C---:B------:R-:W-:Y:S01]  /*1e40*/  HMMA.16816.F32 R8, R172.reuse, R30, R8 ;  /* 0x0000001eac08723c */ /* 0x040fe20000001808 */
[----:B------:R-:W2:Y:S07]  /*1e50*/  LDSM.16.M88.4 R28, [R213+0x4800] ;  /* 0x00480000d51c783b */ /* 0x000eae0000000200 */
[C---:B-----5:R-:W-:Y:S08]  /*1e60*/  HMMA.16816.F32 R80, R172.reuse, R24, R80 ;  /* 0x00000018ac50723c */ /* 0x060ff00000001850 */
[C---:B------:R-:W-:Y:S01]  /*1e70*/  HMMA.16816.F32 R76, R172.reuse, R26, R76 ;  /* 0x0000001aac4c723c */ /* 0x040fe2000000184c */
[----:B------:R-:W4:Y:S07]  /*1e80*/  LDSM.16.M88.4 R24, [R213+0x5000] ;  /* 0x00500000d518783b */ /* 0x000f2e0000000200 */
[C---:B------:R-:W-:Y:S08]  /*1e90*/  HMMA.16816.F32 R72, R172.reuse, R20, R72 ;  /* 0x00000014ac48723c */ /* 0x040ff00000001848 */
[C---:B------:R-:W-:Y:S01]  /*1ea0*/  HMMA.16816.F32 R68, R172.reuse, R22, R68 ;  /* 0x00000016ac44723c */ /* 0x040fe20000001844 */
[----:B------:R-:W5:Y:S07]  /*1eb0*/  LDSM.16.M88.4 R20, [R213+0x5800] ;  /* 0x00580000d514783b */ /* 0x000f6e0000000200 */
[C---:B------:R-:W-:Y:S08]  /*1ec0*/  HMMA.16816.F32 R64, R172.reuse, R16, R64 ;  /* 0x00000010ac40723c */ /* 0x040ff00000001840 */
[C---:B------:R-:W-:Y:S01]  /*1ed0*/  HMMA.16816.F32 R60, R172.reuse, R18, R60 ;  /* 0x00000012ac3c723c */ /* 0x040fe2000000183c */
[----:B------:R-:W2:Y:S07]  /*1ee0*/  LDSM.16.M88.4 R16, [R211+0xb100] ;  /* 0x00b10000d310783b */ /* 0x000eae0000000200 */
[C---:B------:R-:W-:Y:S08]  /*1ef0*/  HMMA.16816.F32 R56, R172.reuse, R92, R56 ;  /* 0x0000005cac38723c */ /* 0x040ff00000001838 */
[C---:B------:R-:W-:Y:S01]  /*1f00*/  HMMA.16816.F32 R52, R172.reuse, R94, R52 ;  /* 0x0000005eac34723c */ /* 0x040fe20000001834 */
[----:B------:R-:W2:Y:S07]  /*1f10*/  LDSM.16.M88.4 R92, [R211+0xc900] ;  /* 0x00c90000d35c783b */ /* 0x000eae0000000200 */
[C---:B------:R-:W-:Y:S08]  /*1f20*/  HMMA.16816.F32 R48, R172.reuse, R88, R48 ;  /* 0x00000058ac30723c */ /* 0x040ff00000001830 */
[----:B------:R-:W-:Y:S01]  /*1f30*/  HMMA.16816.F32 R44, R172, R90, R44 ;  /* 0x0000005aac2c723c */ /* 0x000fe2000000182c */
        /* <DEDUP_REMOVED lines=11> */
[C---:B------:R-:W-:Y:S01]  /*1ff0*/  HMMA.16816.F32 R60, R176.reuse, R30, R60 ;  /* 0x0000001eb03c723c */ /* 0x040fe2000000183c */
[----:B------:R-:W2:Y:S07]  /*2000*/  LDSM.16.M88.4 R28, [R202+0x4000] ;  /* 0x00400000ca1c783b */ /* 0x000eae0000000200 */
[C---:B----4-:R-:W-:Y:S08]  /*2010*/  HMMA.16816.F32 R56, R176.reuse, R24, R56 ;  /* 0x00000018b038723c */ /* 0x050ff00000001838 */
[C---:B------:R-:W-:Y:S01]  /*2020*/  HMMA.16816.F32 R52, R176.reuse, R26, R52 ;  /* 0x0000001ab034723c */ /* 0x040fe20000001834 */
[----:B------:R-:W4:Y:S07]  /*2030*/  LDSM.16.M88.4 R24, [R202+0x4800] ;  /* 0x00480000ca18783b */ /* 0x000f2e0000000200 */
[C---:B-----5:R-:W-:Y:S08]  /*2040*/  HMMA.16816.F32 R48, R176.reuse, R20, R48 ;  /* 0x00000014b030723c */ /* 0x060ff00000001830 */
[----:B------:R-:W-:Y:S01]  /*2050*/  HMMA.16816.F32 R44, R176, R22, R44 ;  /* 0x00000016b02c723c */ /* 0x000fe2000000182c */
[----:B------:R-:W5:Y:S07]  /*2060*/  LDSM.16.M88.4 R20, [R202+0x5000] ;  /* 0x00500000ca14783b */ /* 0x000f6e0000000200 */
[C---:B------:R-:W-:Y:S08]  /*2070*/  HMMA.16816.F32 R12, R180.reuse, R16, R12 ;  /* 0x00000010b40c723c */ /* 0x040ff0000000180c */
[----:B------:R-:W-:Y:S01]  /*2080*/  HMMA.16816.F32 R8, R180, R18, R8 ;  /* 0x00000012b408723c */ /* 0x000fe20000001808 */
[----:B------:R-:W1:Y:S01]  /*2090*/  LDSM.16.M88.4 R16, [R202+0x5800] ;  /* 0x00580000ca10783b */ /* 0x000e620000000200 */
[----:B------:R-:W-:-:S06]  /*20a0*/  DEPBAR.LE SB0, 0x0 ;  /* 0x000080000000791a */ /* 0x000fcc0000000000 */
        /* <DEDUP_REMOVED lines=8> */
[C---:B-1----:R-:W-:Y:S08]  /*2130*/  HMMA.16816.F32 R48, R180.reuse, R84, R48 ;  /* 0x00000054b430723c */ /* 0x042ff00000001830 */
[----:B------:R-:W-:Y:S08]  /*2140*/  HMMA.16816.F32 R44, R180, R86, R44 ;  /* 0x00000056b42c723c */ /* 0x000ff0000000182c */
[C---:B------:R-:W-:Y:S08]  /*2150*/  HMMA.16816.F32 R12, R188.reuse, R40, R12 ;  /* 0x00000028bc0c723c */ /* 0x040ff0000000180c */
[C---:B------:R-:W-:Y:S08]  /*2160*/  HMMA.16816.F32 R8, R188.reuse, R42, R8 ;  /* 0x0000002abc08723c */ /* 0x040ff00000001808 */
[C---:B---3--:R-:W-:Y:S08]  /*2170*/  HMMA.16816.F32 R80, R188.reuse, R32, R80 ;  /* 0x00000020bc50723c */ /* 0x048ff00000001850 */
[C---:B------:R-:W-:Y:S08]  /*2180*/  HMMA.16816.F32 R76, R188.reuse, R34, R76 ;  /* 0x00000022bc4c723c */ /* 0x040ff0000000184c */
[C---:B--2---:R-:W-:Y:S08]  /*2190*/  HMMA.16816.F32 R72, R188.reuse, R28, R72 ;  /* 0x0000001cbc48723c */ /* 0x044ff00000001848 */
[C---:B------:R-:W-:Y:S08]  /*21a0*/  HMMA.16816.F32 R68, R188.reuse, R30, R68 ;  /* 0x0000001ebc44723c */ /* 0x040ff00000001844 */
[C---:B----4-:R-:W-:Y:S08]  /*21b0*/  HMMA.16816.F32 R64, R188.reuse, R24, R64 ;  /* 0x00000018bc40723c */ /* 0x050ff00000001840 */
[C---:B------:R-:W-:Y:S08]  /*21c0*/  HMMA.16816.F32 R60, R188.reuse, R26, R60 ;  /* 0x0000001abc3c723c */ /* 0x040ff0000000183c */
[C---:B-----5:R-:W-:Y:S08]  /*21d0*/  HMMA.16816.F32 R56, R188.reuse, R20, R56 ;  /* 0x00000014bc38723c */ /* 0x060ff00000001838 */
[C---:B------:R-:W-:Y:S08]  /*21e0*/  HMMA.16816.F32 R52, R188.reuse, R22, R52 ;  /* 0x00000016bc34723c */ /* 0x040ff00000001834 */
[C---:B------:R-:W-:Y:S08]  /*21f0*/  HMMA.16816.F32 R48, R188.reuse, R16, R48 ;  /* 0x00000010bc30723c */ /* 0x040ff00000001830 */
[----:B------:R-:W-:Y:S01]  /*2200*/  HMMA.16816.F32 R44, R188, R18, R44 ;  /* 0x00000012bc2c723c */ /* 0x000fe2000000182c */
[----:B------:R-:W-:Y:S06]  /*2210*/  BAR.SYNC.DEFER_BLOCKING 0x0 ;  /* 0x0000000000007b1d */ /* 0x000fec0000010000 */
[----:B------:R-:W-:Y:S05]  /*2220*/  @!P0 BRA `(.L_x_160) ;  /* 0x000001a000008947 */ /* 0x000fea0003800000 */
[----:B------:R-:W-:Y:S01]  /*2230*/  IADD3 R17, R36, -0x2, RZ ;  /* 0xfffffffe24117810 */ /* 0x000fe20007ffe0ff */
[----:B------:R-:W-:-:S02]  /*2240*/  USHF.L.U32 UR4, UR6, 0x6, URZ ;  /* 0x0000000606047899 */ /* 0x000fc4000800063f */
[----:B------:R-:W-:Y:S01]  /*2250*/  USHF.L.U64.HI UR6, UR6, 0x6, UR7 ;  /* 0x0000000606067899 */ /* 0x000fe20008010207 */
[----:B------:R-:W-:Y:S01]  /*2260*/  SHF.R.S32.HI R7, RZ, 0x1f, R17 ;  /* 0x0000001fff077819 */ /* 0x000fe20000011411 */
[----:B------:R-:W-:Y:S02]  /*2270*/  IMAD R38, R38, R17, RZ ;  /* 0x0000001126267224 */ /* 0x000fe400078e02ff */
[----:B------:R-:W-:-:S04]  /*2280*/  IMAD.WIDE.U32 R16, R17, R108, R220 ;  /* 0x0000006c11107225 */ /* 0x000fc800078e00dc */
[----:B------:R-:W-:Y:S01]  /*2290*/  IMAD R4, R7, R108, R38 ;  /* 0x0000006c07047224 */ /* 0x000fe200078e0226 */
[----:B------:R-:W-:Y:S01]  /*22a0*/  LEA R6, P0, R16, c[0x0][0x1c8], 0x1 ;  /* 0x0000720010067a11 */ /* 0x000fe200078008ff */
[----:B------:R-:W-:Y:S02]  /*22b0*/  IMAD.U32 R0, RZ, RZ, UR4 ;  /* 0x00000004ff007e24 */ /* 0x000fe4000f8e00ff */
[----:B------:R-:W-:-:S03]  /*22c0*/  IMAD.IADD R4, R17, 0x1, R4 ;  /* 0x0000000111047824 */ /* 0x000fc600078e0204 */
[----:B------:R-:W-:Y:S02]  /*22d0*/  IADD3 R18, P2, P1, R0, 0x80, R6 ;  /* 0x0000008000127810 */ /* 0x000fe4000795e006 */
[----:B------:R-:W-:Y:S02]  /*22e0*/  LEA.HI.X R7, R16, c[0x0][0x1cc], R4, 0x1, P0 ;  /* 0x0000730010077a11 */ /* 0x000fe400000f0c04 */
[----:B------:R-:W-:Y:S02]  /*22f0*/  IADD3 R16, P0, R6, UR4, RZ ;  /* 0x0000000406107c10 */ /* 0x000fe4000ff1e0ff */
[----:B------:R-:W-:Y:S01]  /*2300*/  IADD3.X R19, RZ, UR6, R7, P2, P1 ;  /* 0x00000006ff137c10 */ /* 0x000fe200097e2407 */
[----:B------:R-:W-:Y:S01]  /*2310*/  @!PT LDS RZ, [RZ] ;  /* 0x00000000fffff984 */ /* 0x000fe20000000800 */
[----:B------:R-:W-:Y:S01]  /*2320*/  @!PT LDS RZ, [RZ] ;  /* 0x00000000fffff984 */ /* 0x000fe20000000800 */
[----:B------:R-:W-:Y:S01]  /*2330*/  @!PT LDS RZ, [RZ] ;  /* 0x00000000fffff984 */ /* 0x000fe20000000800 */
[----:B------:R1:W-:Y:S01]  /*2340*/  LDGSTS.E.BYPASS.LTC128B.128 [R216+0x8100], [R6.64], !P6 ;  /* 0x0810000006d87fae */ /* 0x0003e2000f101d4a */
[----:B------:R-:W-:Y:S02]  /*2350*/  IADD3.X R17, R7, UR6, RZ, P0, !PT ;  /* 0x0000000607117c10 */ /* 0x000fe400087fe4ff */
[----:B------:R-:W-:Y:S01]  /*2360*/  IADD3 R20, P0, R16, UR4, RZ ;  /* 0x0000000410147c10 */ /* 0x000fe2000ff1e0ff */
[----:B------:R1:W-:Y:S03]  /*2370*/  LDGSTS.E.BYPASS.LTC128B.128 [R216+0xb100], [R6.64+0x80], !P5 ;  /* 0x0b10008006d87fae */ /* 0x0003e6000e901d4a */
[----:B------:R-:W-:Y:S01]  /*2380*/  IADD3.X R21, R17, UR6, RZ, P0, !PT ;  /* 0x0000000611157c10 */ /* 0x000fe200087fe4ff */
[----:B------:R1:W-:Y:S04]  /*2390*/  LDGSTS.E.BYPASS.LTC128B.128 [R216+0x9100], [R16.64], !P6 ;  /* 0x0910000010d87fae */ /* 0x0003e8000f101d4a */
[----:B------:R1:W-:Y:S04]  /*23a0*/  LDGSTS.E.BYPASS.LTC128B.128 [R216+0xc100], [R18.64], !P5 ;  /* 0x0c10000012d87fae */ /* 0x0003e8000e901d4a */
[----:B------:R1:W-:Y:S04]  /*23b0*/  LDGSTS.E.BYPASS.LTC128B.128 [R216+0xa100], [R20.64], !P6 ;  /* 0x0a10000014d87fae */ /* 0x0003e8000f101d4a */
[----:B------:R1:W-:Y:S02]  /*23c0*/  LDGSTS.E.BYPASS.LTC128B.128 [R216+0xd100], [R20.64+0x80], !P5 ;  /* 0x0d10008014d87fae */ /* 0x0003e4000e901d4a */
.L_x_160:
[----:B------:R-:W-:Y:S01]  /*23d0*/  LOP3.LUT R25, R106, 0xffffffe0, RZ, 0xc0, !PT ;  /* 0xffffffe06a197812 */ /* 0x000fe200078ec0ff */
[----:B------:R-:W-:Y:S01]  /*23e0*/  FMUL.FTZ R0, R12, c[0x0][0x320] ;  /* 0x0000c8000c007a20 */ /* 0x000fe20000410000 */
[-C--:B------:R-:W-:Y:S01]  /*23f0*/  LEA.HI R27, R107, R104.reuse, RZ, 0x2 ;  /* 0x000000686b1b7211 */ /* 0x080fe200078f10ff */
[----:B------:R-:W-:Y:S01]  /*2400*/  FMUL.FTZ R8, R8, c[0x0][0x320] ;  /* 0x0000c80008087a20 */ /* 0x000fe20000410000 */
[----:B------:R-:W-:Y:S01]  /*2410*/  SHF.R.S32.HI R12, RZ, 0x1f, R105 ;  /* 0x0000001fff0c7819 */ /* 0x000fe20000011469 */
[----:B------:R-:W-:Y:S01]  /*2420*/  FMUL.FTZ R23, R13, c[0x0][0x320] ;  /* 0x0000c8000d177a20 */ /* 0x000fe20000410000 */
[-C--:B-1----:R-:W-:Y:S01]  /*2430*/  IADD3 R6, -R25, R104.reuse, RZ ;  /* 0x0000006819067210 */ /* 0x082fe20007ffe1ff */
[----:B------:R1:W2:Y:S01]  /*2440*/  MUFU.TANH R21, R8 ;  /* 0x0000000800157308 */ /* 0x0002a20000002400 */
[----:B------:R-:W-:Y:S01]  /*2450*/  LOP3.LUT R27, R27, 0xfffffffc, RZ, 0xc0, !PT ;  /* 0xfffffffc1b1b7812 */ /* 0x000fe200078ec0ff */
[----:B------:R-:W-:Y:S01]  /*2460*/  FMUL.FTZ R19, R9, c[0x0][0x320] ;  /* 0x0000c80009137a20 */ /* 0x000fe20000410000 */
[----:B------:R-:W-:Y:S01]  /*2470*/  LEA.HI R12, R12, R105, RZ, 0x3 ;  /* 0x000000690c0c7211 */ /* 0x000fe200078f18ff */
[----:B------:R-:W-:Y:S01]  /*2480*/  FMUL.FTZ R135, R49, c[0x0][0x320] ;  /* 0x0000c80031877a20 */ /* 0x000fe20000410000 */
[----:B------:R-:W-:Y:S01]  /*2490*/  SHF.R.S32.HI R25, RZ, 0x1f, R6 ;  /* 0x0000001fff197819 */ /* 0x000fe20000011406 */
[----:B------:R-:W-:Y:S01]  /*24a0*/  FMUL.FTZ R17, R80, c[0x0][0x320] ;  /* 0x0000c80050117a20 */ /* 0x000fe20000410000 */
[----:B------:R-:W-:Y:S01]  /*24b0*/  IADD3 R104, -R27, R104, RZ ;  /* 0x000000681b687210 */ /* 0x000fe20007ffe1ff */
[----:B------:R-:W-:Y:S01]  /*24c0*/  FMUL.FTZ R13, R81, c[0x0][0x320] ;  /* 0x0000c800510d7a20 */ /* 0x000fe20000410000 */
[----:B------:R-:W-:Y:S01]  /*24d0*/  LOP3.LUT R12, R12, 0xffffff8, RZ, 0xc0, !PT ;  /* 0x0ffffff80c0c7812 */ /* 0x000fe200078ec0ff */
[----:B------:R-:W-:Y:S01]  /*24e0*/  FMUL.FTZ R7, R76, c[0x0][0x320] ;  /* 0x0000c8004c077a20 */ /* 0x000fe20000410000 */
[----:B------:R-:W-:Y:S01]  /*24f0*/  LEA.HI R4, R104, R104, RZ, 0x1 ;  /* 0x0000006868047211 */ /* 0x000fe200078f08ff */
[----:B------:R-:W-:Y:S01]  /*2500*/  FMUL.FTZ R9, R77, c[0x0][0x320] ;  /* 0x0000c8004d097a20 */ /* 0x000fe20000410000 */
[----:B------:R-:W-:Y:S01]  /*2510*/  IADD3 R105, R105, -R12, RZ ;  /* 0x8000000c69697210 */ /* 0x000fe20007ffe0ff */
[----:B------:R-:W-:Y:S01]  /*2520*/  FMUL.FTZ R33, R72, c[0x0][0x320] ;  /* 0x0000c80048217a20 */ /* 0x000fe20000410000 */
[----:B------:R-:W-:Y:S01]  /*2530*/  IADD3.X R49, R39, c[0x0][0x1d0], RZ, PT, !PT ;  /* 0x0000740027317a10 */ /* 0x000fe20003ffe4ff */
[----:B------:R-:W-:Y:S01]  /*2540*/  FMUL.FTZ R31, R73, c[0x0][0x320] ;  /* 0x0000c800491f7a20 */ /* 0x000fe20000410000 */
[----:B-1----:R-:W-:Y:S01]  /*2550*/  LEA.HI R8, R25, R6, RZ, 0x2 ;  /* 0x0000000619087211 */ /* 0x002fe200078f10ff */
[----:B------:R-:W-:Y:S01]  /*2560*/  FMUL.FTZ R29, R68, c[0x0][0x320] ;  /* 0x0000c800441d7a20 */ /* 0x000fe20000410000 */
[----:B------:R-:W-:Y:S01]  /*2570*/  LOP3.LUT R25, R4, 0x1ffffffe, RZ, 0xc0, !PT ;  /* 0x1ffffffe04197812 */ /* 0x000fe200078ec0ff */
[----:B------:R-:W-:Y:S01]  /*2580*/  FMUL.FTZ R69, R69, c[0x0][0x320] ;  /* 0x0000c80045457a20 */ /* 0x000fe20000410000 */
[----:B------:R-:W-:Y:S01]  /*2590*/  LEA.HI.SX32 R12, R8, R37, 0x1e ;  /* 0x00000025080c7211 */ /* 0x000fe200078ff2ff */
[----:B------:R-:W-:Y:S01]  /*25a0*/  FMUL.FTZ R64, R64, c[0x0][0x320] ;  /* 0x0000c80040407a20 */ /* 0x000fe20000410000 */
[----:B------:R-:W-:Y:S01]  /*25b0*/  IADD3 R25, R104, -R25, RZ ;  /* 0x8000001968197210 */ /* 0x000fe20007ffe0ff */
[----:B------:R-:W-:Y:S01]  /*25c0*/  FMUL.FTZ R60, R60, c[0x0][0x320] ;  /* 0x0000c8003c3c7a20 */ /* 0x000fe20000410000 */
[----:B------:R-:W1:Y:S01]  /*25d0*/  MUFU.TANH R0, R0 ;  /* 0x0000000000007308 */ /* 0x000e620000002400 */
[----:B------:R-:W-:Y:S01]  /*25e0*/  IMAD R12, R105, 0x10, R12 ;  /* 0x00000010690c7824 */ /* 0x000fe200078e020c */
[----:B------:R-:W-:Y:S01]  /*25f0*/  ULDC UR7, c[0x0][0x324] ;  /* 0x0000c90000077ab9 */ /* 0x000fe20000000800 */
[----:B------:R-:W-:Y:S01]  /*2600*/  FMUL.FTZ R61, R61, c[0x0][0x320] ;  /* 0x0000c8003d3d7a20 */ /* 0x000fe20000410000 */
[----:B------:R-:W-:Y:S01]  /*2610*/  ULOP3.LUT UR7, URZ, UR7, URZ, 0x33, !UPT ;  /* 0x000000073f077292 */ /* 0x000fe2000f8e333f */
[----:B------:R-:W-:Y:S01]  /*2620*/  FMUL.FTZ R53, R53, c[0x0][0x320] ;  /* 0x0000c80035357a20 */ /* 0x000fe20000410000 */
[----:B------:R-:W-:Y:S01]  /*2630*/  LEA R217, R25, R12, 0x3 ;  /* 0x0000000c19d97211 */ /* 0x000fe200078e18ff */
[----:B------:R-:W-:Y:S01]  /*2640*/  FMUL.FTZ R44, R44, c[0x0][0x320] ;  /* 0x0000c8002c2c7a20 */ /* 0x000fe20000410000 */
[----:B------:R-:W-:Y:S01]  /*2650*/  LOP3.LUT R25, R8, 0x7ffffffc, RZ, 0xc0, !PT ;  /* 0x7ffffffc08197812 */ /* 0x000fe200078ec0ff */
[----:B------:R-:W-:Y:S01]  /*2660*/  FMUL.FTZ R45, R45, c[0x0][0x320] ;  /* 0x0000c8002d2d7a20 */ /* 0x000fe20000410000 */
[----:B------:R-:W3:Y:S01]  /*2670*/  MUFU.TANH R23, R23 ;  /* 0x0000001700177308 */ /* 0x000ee20000002400 */
[----:B------:R-:W-:Y:S01]  /*2680*/  @P4 IMAD.HI.U32 R4, R217, c[0x0][0x2c8], RZ ;  /* 0x0000b200d9044a27 */ /* 0x000fe200078e00ff */
[----:B------:R-:W-:Y:S01]  /*2690*/  IADD3 R222, R6, -R25, RZ ;  /* 0x8000001906de7210 */ /* 0x000fe20007ffe0ff */
[----:B------:R-:W0:Y:S02]  /*26a0*/  LDGDEPBAR ;  /* 0x00000000000079af */ /* 0x000e240000000000 */
[----:B------:R-:W-:Y:S01]  /*26b0*/  IMAD.MOV.U32 R12, RZ, RZ, R217 ;  /* 0x000000ffff0c7224 */ /* 0x000fe200078e00d9 */
[----:B------:R-:W-:Y:S01]  /*26c0*/  @P4 SHF.R.U32.HI R12, RZ, c[0x0][0x2cc], R4 ;  /* 0x0000b300ff0c4a19 */ /* 0x000fe20000011604 */
[----:B------:R-:W-:Y:S01]  /*26d0*/  FMUL.FTZ R65, R65, c[0x0][0x320] ;  /* 0x0000c80041417a20 */ /* 0x000fe20000410000 */
[----:B------:R-:W-:Y:S01]  /*26e0*/  SHF.L.U32 R222, R222, 0x1, RZ ;  /* 0x00000001dede7819 */ /* 0x000fe200000006ff */
[----:B------:R-:W-:Y:S01]  /*26f0*/  FMUL.FTZ R52, R52, c[0x0][0x320] ;  /* 0x0000c80034347a20 */ /* 0x000fe20000410000 */
[----:B------:R-:W4:Y:S01]  /*2700*/  MUFU.TANH R19, R19 ;  /* 0x0000001300137308 */ /* 0x000f220000002400 */
[----:B------:R-:W5:Y:S01]  /*2710*/  SHFL.IDX PT, R4, R12, RZ, 0x1c1f ;  /* 0x001c1fff0c047589 */ /* 0x000f6200000e0000 */
[----:B------:R-:W-:Y:S01]  /*2720*/  IADD3 R49, R49, -c[0x0][0x168], -R222 ;  /* 0x80005a0031317a10 */ /* 0x000fe20007ffe8de */
[----:B------:R-:W-:Y:S01]  /*2730*/  FMUL.FTZ R57, R57, c[0x0][0x320] ;  /* 0x0000c80039397a20 */ /* 0x000fe20000410000 */
[----:B------:R-:W-:Y:S01]  /*2740*/  IADD3 R40, R39, -R222, RZ ;  /* 0x800000de27287210 */ /* 0x000fe20007ffe0ff */
[----:B------:R-:W-:-:S02]  /*2750*/  FMUL.FTZ R48, R48, c[0x0][0x320] ;  /* 0x0000c80030307a20 */ /* 0x000fc40000410000 */
[----:B------:R-:W-:Y:S01]  /*2760*/  FMUL.FTZ R56, R56, c[0x0][0x320] ;  /* 0x0000c80038387a20 */ /* 0x000fe20000410000 */
[----:B------:R-:W1:Y:S08]  /*2770*/  MUFU.TANH R17, R17 ;  /* 0x0000001100117308 */ /* 0x000e700000002400 */
        /* <DEDUP_REMOVED lines=15> */
[----:B------:R1:W1:Y:S08]  /*2870*/  MUFU.TANH R157, R52 ;  /* 0x00000034009d7308 */ /* 0x0002700000002400 */
[----:B------:R5:W2:Y:S01]  /*2880*/  MUFU.TANH R159, R57 ;  /* 0x00000039009f7308 */ /* 0x000aa20000002400 */
[----:B-1----:R-:W-:-:S07]  /*2890*/  IADD3 R52, R49, c[0x0][0x328], RZ ;  /* 0x0000ca0031347a10 */ /* 0x002fce0007ffe0ff */
[----:B------:R1:W1:Y:S01]  /*28a0*/  MUFU.TANH R137, R48 ;  /* 0x0000003000897308 */ /* 0x0002620000002400 */
[----:B------:R-:W-:Y:S01]  /*28b0*/  IADD3 R49, R49, UR7, RZ ;  /* 0x0000000731317c10 */ /* 0x000fe2000fffe0ff */
[----:B-----5:R-:W-:-:S06]  /*28c0*/  IMAD.IADD R57, R52, 0x1, R4 ;  /* 0x0000000134397824 */ /* 0x020fcc00078e0204 */
[----:B------:R5:W2:Y:S01]  /*28d0*/  MUFU.TANH R161, R56 ;  /* 0x0000003800a17308 */ /* 0x000aa20000002400 */
[----:B-1----:R-:W-:-:S04]  /*28e0*/  IADD3 R48, -R222, c[0x0][0x1d0], R39 ;  /* 0x00007400de307a10 */ /* 0x002fc80007ffe127 */
[----:B------:R-:W-:Y:S02]  /*28f0*/  IMNMX R57, R57, R48, PT ;  /* 0x0000003039397217 */ /* 0x000fe40003800200 */
[----:B-----5:R-:W-:Y:S01]  /*2900*/  IADD3 R56, R49, R4, RZ ;  /* 0x0000000431387210 */ /* 0x020fe20007ffe0ff */
[----:B------:R-:W-:Y:S05]  /*2910*/  @!P3 BRA `(.L_x_161) ;  /* 0x000001500000b947 */ /* 0x000fea0003800000 */
[----:B--234-:R-:W-:Y:S01]  /*2920*/  IADD3 R4, R4, c[0x0][0x1d0], RZ ;  /* 0x0000740004047a10 */ /* 0x01cfe20007ffe0ff */
[----:B------:R-:W-:Y:S03]  /*2930*/  BSSY B0, `(.L_x_162) ;  /* 0x000000f000007945 */ /* 0x000fe60003800000 */
[----:B------:R-:W-:-:S04]  /*2940*/  IADD3 R25, R4, -c[0x0][0x168], RZ ;  /* 0x80005a0004197a10 */ /* 0x000fc80007ffe0ff */
        /* <DEDUP_REMOVED lines=9> */
.L_x_163:
[----:B------:R-:W-:-:S04]  /*29e0*/  MOV R4, c[0x0][0x32c] ;  /* 0x0000cb0000047a02 */ /* 0x000fc80000000f00 */
[----:B------:R-:W-:-:S13]  /*29f0*/  ISETP.NE.AND P0, PT, R4, 0x1, PT ;  /* 0x000000010400780c */ /* 0x000fda0003f05270 */
[----:B------:R-:W-:-:S05]  /*2a00*/  @P0 IMAD.HI.U32 R4, R25, c[0x0][0x330], RZ ;  /* 0x0000cc0019040a27 */ /* 0x000fca00078e00ff */
[----:B------:R-:W-:Y:S02]  /*2a10*/  @P0 SHF.R.U32.HI R25, RZ, c[0x0][0x334], R4 ;  /* 0x0000cd00ff190a19 */ /* 0x000fe40000011604 */
.L_x_164:
[----:B------:R-:W-:Y:S05]  /*2a20*/  BSYNC B0 ;  /* 0x0000000000007941 */ /* 0x000fea0003800000 */
.L_x_162:
[----:B------:R-:W-:-:S05]  /*2a30*/  IMAD R25, R25, c[0x0][0x32c], R40 ;  /* 0x0000cb0019197a24 */ /* 0x000fca00078e0228 */
[----:B------:R-:W-:Y:S02]  /*2a40*/  IADD3 R4, R25, c[0x0][0x32c], RZ ;  /* 0x0000cb0019047a10 */ /* 0x000fe40007ffe0ff */
[----:B------:R-:W-:Y:S02]  /*2a50*/  IMNMX R56, R56, R25, !PT ;  /* 0x0000001938387217 */ /* 0x000fe40007800200 */
[----:B------:R-:W-:Y:S02]  /*2a60*/  IMNMX R57, R57, R4, PT ;  /* 0x0000000439397217 */ /* 0x000fe40003800200 */
.L_x_161:
[C---:B--234-:R-:W-:Y:S01]  /*2a70*/  ISETP.GE.AND P0, PT, R39.reuse, 0x2, PT ;  /* 0x000000022700780c */ /* 0x05cfe20003f06270 */
[----:B------:R-:W1:Y:S01]  /*2a80*/  SHFL.IDX PT, R12, R12, 0x1, 0x1c1f ;  /* 0x003c1f000c0c7f89 */ /* 0x000e6200000e0000 */
[----:B------:R-:W-:Y:S01]  /*2a90*/  ISETP.GE.AND P1, PT, R39, 0x9, PT ;  /* 0x000000092700780c */ /* 0x000fe20003f26270 */
[----:B------:R-:W-:Y:S01]  /*2aa0*/  FMUL.FTZ R136, R50, c[0x0][0x320] ;  /* 0x0000c80032887a20 */ /* 0x000fe20000410000 */
[----:B------:R-:W-:Y:S01]  /*2ab0*/  P2R R53, PR, RZ, 0x1 ;  /* 0x00000001ff357803 */ /* 0x000fe20000000000 */
[----:B------:R-:W-:Y:S01]  /*2ac0*/  FMUL.FTZ R50, R83, c[0x0][0x320] ;  /* 0x0000c80053327a20 */ /* 0x000fe20000410000 */
[----:B------:R-:W-:Y:S01]  /*2ad0*/  ISETP.GT.AND P0, PT, R56, 0x1, !P0 ;  /* 0x000000013800780c */ /* 0x000fe20004704270 */
[----:B------:R-:W-:Y:S01]  /*2ae0*/  FMUL.FTZ R10, R10, c[0x0][0x320] ;  /* 0x0000c8000a0a7a20 */ /* 0x000fe20000410000 */
[----:B------:R-:W-:Y:S01]  /*2af0*/  P2R R24, PR, RZ, 0x2 ;  /* 0x00000002ff187803 */ /* 0x000fe20000000000 */
[----:B------:R-:W-:Y:S01]  /*2b00*/  FMUL.FTZ R66, R66, c[0x0][0x320] ;  /* 0x0000c80042427a20 */ /* 0x000fe20000410000 */
[----:B------:R-:W-:Y:S01]  /*2b10*/  ISETP.LT.OR P0, PT, R57, 0x2, P0 ;  /* 0x000000023900780c */ /* 0x000fe20000701670 */
[----:B------:R-:W-:Y:S01]  /*2b20*/  FMUL.FTZ R67, R67, c[0x0][0x320] ;  /* 0x0000c80043437a20 */ /* 0x000fe20000410000 */
[----:B------:R-:W-:Y:S01]  /*2b30*/  ISETP.GE.AND P2, PT, R39, 0x59, PT ;  /* 0x000000592700780c */ /* 0x000fe20003f46270 */
[----:B------:R-:W-:Y:S01]  /*2b40*/  FMUL.FTZ R62, R62, c[0x0][0x320] ;  /* 0x0000c8003e3e7a20 */ /* 0x000fe20000410000 */
[----:B------:R-:W-:Y:S01]  /*2b50*/  FSEL R23, R23, -INF , !P0 ;  /* 0xff80000017177808 */ /* 0x000fe20004000000 */
[----:B------:R-:W-:Y:S01]  /*2b60*/  FMUL.FTZ R63, R63, c[0x0][0x320] ;  /* 0x0000c8003f3f7a20 */ /* 0x000fe20000410000 */
[----:B------:R-:W-:Y:S01]  /*2b70*/  ISETP.GT.AND P0, PT, R56, 0x8, !P1 ;  /* 0x000000083800780c */ /* 0x000fe20004f04270 */
[----:B------:R-:W-:Y:S01]  /*2b80*/  FMUL.FTZ R58, R58, c[0x0][0x320] ;  /* 0x0000c8003a3a7a20 */ /* 0x000fe20000410000 */
[----:B------:R-:W-:Y:S01]  /*2b90*/  ISETP.GE.AND P1, PT, R39, 0xa, PT ;  /* 0x0000000a2700780c */ /* 0x000fe20003f26270 */
[----:B------:R-:W-:Y:S01]  /*2ba0*/  FMUL.FTZ R59, R59, c[0x0][0x320] ;  /* 0x0000c8003b3b7a20 */ /* 0x000fe20000410000 */
[----:B------:R-:W-:Y:S01]  /*2bb0*/  ISETP.LT.OR P0, PT, R57, 0x9, P0 ;  /* 0x000000093900780c */ /* 0x000fe20000701670 */
[----:B------:R-:W-:Y:S01]  /*2bc0*/  FMUL.FTZ R74, R74, c[0x0][0x320] ;  /* 0x0000c8004a4a7a20 */ /* 0x000fe20000410000 */
[----:B------:R-:W-:Y:S01]  /*2bd0*/  P2R R18, PR, RZ, 0x2 ;  /* 0x00000002ff127803 */ /* 0x000fe20000000000 */
        /* <DEDUP_REMOVED lines=14> */
[----:B------:R-:W2:Y:S01]  /*2cc0*/  MUFU.TANH R166, R66 ;  /* 0x0000004200a67308 */ /* 0x000ea20000002400 */
[----:B------:R-:W-:Y:S01]  /*2cd0*/  ISETP.GE.AND P1, PT, R39, 0x12, PT ;  /* 0x000000122700780c */ /* 0x000fe20003f26270 */
[----:B------:R-:W-:Y:S01]  /*2ce0*/  FMUL.FTZ R51, R51, c[0x0][0x320] ;  /* 0x0000c80033337a20 */ /* 0x000fe20000410000 */
[----:B------:R-:W-:Y:S01]  /*2cf0*/  ISETP.LT.OR P0, PT, R57, 0x11, P0 ;  /* 0x000000113900780c */ /* 0x000fe20000701670 */
[----:B-1----:R-:W-:Y:S01]  /*2d00*/  IMAD.IADD R49, R49, 0x1, R12 ;  /* 0x0000000131317824 */ /* 0x002fe200078e020c */
[----:B------:R-:W-:-:S02]  /*2d10*/  P2R R44, PR, RZ, 0x2 ;  /* 0x00000002ff2c7803 */ /* 0x000fc40000000000 */
[----:B------:R-:W-:Y:S01]  /*2d20*/  FSEL R17, R17, -INF , !P0 ;  /* 0xff80000011117808 */ /* 0x000fe20004000000 */
[----:B------:R-:W1:Y:S01]  /*2d30*/  MUFU.TANH R150, R67 ;  /* 0x0000004300967308 */ /* 0x000e620000002400 */
[----:B------:R-:W-:Y:S02]  /*2d40*/  ISETP.GT.AND P0, PT, R56, 0x11, !P1 ;  /* 0x000000113800780c */ /* 0x000fe40004f04270 */
[----:B------:R-:W-:Y:S02]  /*2d50*/  ISETP.GE.AND P1, PT, R39, 0x19, PT ;  /* 0x000000192700780c */ /* 0x000fe40003f26270 */
[----:B------:R-:W-:Y:S02]  /*2d60*/  ISETP.LT.OR P0, PT, R57, 0x12, P0 ;  /* 0x000000123900780c */ /* 0x000fe40000701670 */
[----:B------:R-:W-:Y:S01]  /*2d70*/  P2R R43, PR, RZ, 0x2 ;  /* 0x00000002ff2b7803 */ /* 0x000fe20000000000 */
[----:B------:R-:W3:Y:S01]  /*2d80*/  MUFU.TANH R164, R62 ;  /* 0x0000003e00a47308 */ /* 0x000ee20000002400 */
[----:B------:R-:W-:-:S02]  /*2d90*/  FSEL R13, R13, -INF , !P0 ;  /* 0xff8000000d0d7808 */ /* 0x000fc40004000000 */
[C---:B------:R-:W-:Y:S02]  /*2da0*/  ISETP.GT.AND P0, PT, R56.reuse, 0x18, !P1 ;  /* 0x000000183800780c */ /* 0x040fe40004f04270 */
[----:B------:R-:W-:Y:S02]  /*2db0*/  ISETP.GE.AND P1, PT, R39, 0x1a, PT ;  /* 0x0000001a2700780c */ /* 0x000fe40003f26270 */
[----:B------:R-:W-:Y:S01]  /*2dc0*/  ISETP.LT.OR P0, PT, R57, 0x19, P0 ;  /* 0x000000193900780c */ /* 0x000fe20000701670 */
[----:B------:R-:W4:Y:S01]  /*2dd0*/  MUFU.TANH R158, R63 ;  /* 0x0000003f009e7308 */ /* 0x000f220000002400 */
[----:B------:R-:W-:Y:S02]  /*2de0*/  P2R R8, PR, RZ, 0x2 ;  /* 0x00000002ff087803 */ /* 0x000fe40000000000 */
[----:B------:R-:W-:Y:S02]  /*2df0*/  FSEL R7, R7, -INF , !P0 ;  /* 0xff80000007077808 */ /* 0x000fe40004000000 */
[----:B------:R-:W-:-:S02]  /*2e00*/  ISETP.GT.AND P0, PT, R56, 0x19, !P1 ;  /* 0x000000193800780c */ /* 0x000fc40004f04270 */
[----:B------:R-:W-:Y:S01]  /*2e10*/  ISETP.GE.AND P1, PT, R39, 0x21, PT ;  /* 0x000000212700780c */ /* 0x000fe20003f26270 */
[----:B------:R-:W1:Y:S01]  /*2e20*/  MUFU.TANH R162, R58 ;  /* 0x0000003a00a27308 */ /* 0x000e620000002400 */
[----:B------:R-:W-:Y:S02]  /*2e30*/  ISETP.LT.OR P0, PT, R57, 0x1a, P0 ;  /* 0x0000001a3900780c */ /* 0x000fe40000701670 */
[----:B------:R-:W-:Y:S02]  /*2e40*/  P2R R42, PR, RZ, 0x2 ;  /* 0x00000002ff2a7803 */ /* 0x000fe40000000000 */
[----:B------:R-:W-:Y:S02]  /*2e50*/  FSEL R9, R9, -INF , !P0 ;  /* 0xff80000009097808 */ /* 0x000fe40004000000 */
[----:B------:R-:W-:Y:S01]  /*2e60*/  ISETP.GT.AND P0, PT, R56, 0x20, !P1 ;  /* 0x000000203800780c */ /* 0x000fe20004f04270 */
[----:B------:R-:W1:Y:S01]  /*2e70*/  MUFU.TANH R160, R59 ;  /* 0x0000003b00a07308 */ /* 0x000e620000002400 */
[----:B------:R-:W-:-:S02]  /*2e80*/  ISETP.GE.AND P1, PT, R39, 0x22, PT ;  /* 0x000000222700780c */ /* 0x000fc40003f26270 */
[----:B------:R-:W-:Y:S02]  /*2e90*/  ISETP.LT.OR P0, PT, R57, 0x21, P0 ;  /* 0x000000213900780c */ /* 0x000fe40000701670 */
[----:B------:R-:W-:Y:S02]  /*2ea0*/  P2R R41, PR, RZ, 0x2 ;  /* 0x00000002ff297803 */ /* 0x000fe40000000000 */
[----:B------:R-:W-:Y:S01]  /*2eb0*/  FSEL R33, R33, -INF , !P0 ;  /* 0xff80000021217808 */ /* 0x000fe20004000000 */
[----:B------:R-:W1:Y:S01]  /*2ec0*/  MUFU.TANH R146, R74 ;  /* 0x0000004a00927308 */ /* 0x000e620000002400 */
[----:B------:R-:W-:Y:S02]  /*2ed0*/  ISETP.GT.AND P0, PT, R56, 0x21, !P1 ;  /* 0x000000213800780c */ /* 0x000fe40004f04270 */
[----:B------:R-:W-:Y:S02]  /*2ee0*/  ISETP.GE.AND P1, PT, R39, 0x29, PT ;  /* 0x000000292700780c */ /* 0x000fe40003f26270 */
[----:B------:R-:W-:-:S02]  /*2ef0*/  ISETP.LT.OR P0, PT, R57, 0x22, P0 ;  /* 0x000000223900780c */ /* 0x000fc40000701670 */
[----:B------:R-:W-:Y:S01]  /*2f00*/  P2R R38, PR, RZ, 0x2 ;  /* 0x00000002ff267803 */ /* 0x000fe20000000000 */
[----:B------:R-:W1:Y:S01]  /*2f10*/  MUFU.TANH R156, R54 ;  /* 0x00000036009c7308 */ /* 0x000e620000002400 */
[----:B------:R-:W-:Y:S02]  /*2f20*/  FSEL R31, R31, -INF , !P0 ;  /* 0xff8000001f1f7808 */ /* 0x000fe40004000000 */
[----:B------:R-:W-:Y:S02]  /*2f30*/  ISETP.GT.AND P0, PT, R56, 0x28, !P1 ;  /* 0x000000283800780c */ /* 0x000fe40004f04270 */
[----:B------:R-:W-:Y:S02]  /*2f40*/  ISETP.GE.AND P1, PT, R39, 0x2a, PT ;  /* 0x0000002a2700780c */ /* 0x000fe40003f26270 */
[----:B------:R-:W-:Y:S01]  /*2f50*/  ISETP.LT.OR P0, PT, R57, 0x29, P0 ;  /* 0x000000293900780c */ /* 0x000fe20000701670 */
[----:B------:R-:W1:Y:S01]  /*2f60*/  MUFU.TANH R148, R55 ;  /* 0x0000003700947308 */ /* 0x000e620000002400 */
[----:B------:R-:W-:-:S02]  /*2f70*/  P2R R35, PR, RZ, 0x2 ;  /* 0x00000002ff237803 */ /* 0x000fc40000000000 */
[----:B------:R-:W-:Y:S02]  /*2f80*/  FSEL R29, R29, -INF , !P0 ;  /* 0xff8000001d1d7808 */ /* 0x000fe40004000000 */
[----:B------:R-:W-:Y:S02]  /*2f90*/  ISETP.GT.AND P0, PT, R56, 0x29, !P1 ;  /* 0x000000293800780c */ /* 0x000fe40004f04270 */
[----:B------:R-:W-:Y:S01]  /*2fa0*/  ISETP.GE.AND P1, PT, R39, 0x31, PT ;  /* 0x000000312700780c */ /* 0x000fe20003f26270 */
[----:B------:R-:W1:Y:S01]  /*2fb0*/  MUFU.TANH R126, R75 ;  /* 0x0000004b007e7308 */ /* 0x000e620000002400 */
[----:B------:R-:W-:Y:S02]  /*2fc0*/  ISETP.LT.OR P0, PT, R57, 0x2a, P0 ;  /* 0x0000002a3900780c */ /* 0x000fe40000701670 */
[----:B------:R-:W-:Y:S02]  /*2fd0*/  P2R R34, PR, RZ, 0x2 ;  /* 0x00000002ff227803 */ /* 0x000fe40000000000 */
[----:B------:R-:W-:-:S02]  /*2fe0*/  FSEL R119, R119, -INF , !P0 ;  /* 0xff80000077777808 */ /* 0x000fc40004000000 */
[C---:B------:R-:W-:Y:S01]  /*2ff0*/  ISETP.GT.AND P0, PT, R56.reuse, 0x30, !P1 ;  /* 0x000000303800780c */ /* 0x040fe20004f04270 */
[----:B------:R-:W1:Y:S01]  /*3000*/  MUFU.TANH R136, R136 ;  /* 0x0000008800887308 */ /* 0x000e620000002400 */
[----:B------:R-:W-:Y:S02]  /*3010*/  ISETP.GE.AND P1, PT, R39, 0x32, PT ;  /* 0x000000322700780c */ /* 0x000fe40003f26270 */
[----:B------:R-:W-:Y:S02]  /*3020*/  ISETP.LT.OR P0, PT, R57, 0x31, P0 ;  /* 0x000000313900780c */ /* 0x000fe40000701670 */
[----:B------:R-:W-:Y:S02]  /*3030*/  P2R R32, PR, RZ, 0x2 ;  /* 0x00000002ff207803 */ /* 0x000fe40000000000 */
[----:B------:R-:W-:Y:S01]  /*3040*/  FSEL R139, R139, -INF , !P0 ;  /* 0xff8000008b8b7808 */ /* 0x000fe20004000000 */
[----:B------:R-:W1:Y:S01]  /*3050*/  MUFU.TANH R50, R50 ;  /* 0x0000003200327308 */ /* 0x000e620000002400 */
[----:B------:R-:W-:-:S02]  /*3060*/  ISETP.GT.AND P0, PT, R56, 0x31, !P1 ;  /* 0x000000313800780c */ /* 0x000fc40004f04270 */
[----:B------:R-:W-:Y:S02]  /*3070*/  ISETP.GE.AND P1, PT, R39, 0x39, PT ;  /* 0x000000392700780c */ /* 0x000fe40003f26270 */
[----:B------:R-:W-:Y:S02]  /*3080*/  ISETP.LT.OR P0, PT, R57, 0x32, P0 ;  /* 0x000000323900780c */ /* 0x000fe40000701670 */
[----:B------:R-:W-:Y:S01]  /*3090*/  P2R R30, PR, RZ, 0x2 ;  /* 0x00000002ff1e7803 */ /* 0x000fe20000000000 */
[----:B------:R-:W1:Y:S01]  /*30a0*/  MUFU.TANH R144, R70 ;  /* 0x0000004600907308 */ /* 0x000e620000002400 */
[----:B------:R-:W-:Y:S02]  /*30b0*/  FSEL R151, R151, -INF , !P0 ;  /* 0xff80000097977808 */ /* 0x000fe40004000000 */
[----:B------:R-:W-:Y:S02]  /*30c0*/  ISETP.GT.AND P0, PT, R56, 0x38, !P1 ;  /* 0x000000383800780c */ /* 0x000fe40004f04270 */
[----:B------:R-:W-:-:S02]  /*30d0*/  ISETP.GE.AND P1, PT, R39, 0x3a, PT ;  /* 0x0000003a2700780c */ /* 0x000fc40003f26270 */
[----:B------:R-:W-:Y:S01]  /*30e0*/  ISETP.LT.OR P0, PT, R57, 0x39, P0 ;  /* 0x000000393900780c */ /* 0x000fe20000701670 */
[----:B------:R-:W1:Y:S01]  /*30f0*/  MUFU.TANH R130, R46 ;  /* 0x0000002e00827308 */ /* 0x000e620000002400 */
[----:B------:R-:W-:Y:S02]  /*3100*/  P2R R28, PR, RZ, 0x2 ;  /* 0x00000002ff1c7803 */ /* 0x000fe40000000000 */
[----:B------:R-:W-:Y:S02]  /*3110*/  FSEL R147, R147, -INF , !P0 ;  /* 0xff80000093937808 */ /* 0x000fe40004000000 */
[----:B------:R-:W-:Y:S02]  /*3120*/  ISETP.GT.AND P0, PT, R56, 0x39, !P1 ;  /* 0x000000393800780c */ /* 0x000fe40004f04270 */
[----:B------:R-:W-:Y:S01]  /*3130*/  ISETP.GE.AND P1, PT, R39, 0x41, PT ;  /* 0x000000412700780c */ /* 0x000fe20003f26270 */
[----:B------:R-:W1:Y:S01]  /*3140*/  MUFU.TANH R128, R47 ;  /* 0x0000002f00807308 */ /* 0x000e620000002400 */
[----:B------:R-:W-:-:S02]  /*3150*/  ISETP.LT.OR P0, PT, R57, 0x3a, P0 ;  /* 0x0000003a3900780c */ /* 0x000fc40000701670 */
[----:B------:R-:W-:Y:S02]  /*3160*/  P2R R27, PR, RZ, 0x2 ;  /* 0x00000002ff1b7803 */ /* 0x000fe40000000000 */
[----:B------:R-:W-:Y:S02]  /*3170*/  FSEL R145, R145, -INF , !P0 ;  /* 0xff80000091917808 */ /* 0x000fe40004000000 */
[----:B------:R-:W-:Y:S01]  /*3180*/  ISETP.GT.AND P0, PT, R56, 0x40, !P1 ;  /* 0x000000403800780c */ /* 0x000fe20004f04270 */
[----:B------:R-:W1:Y:S01]  /*3190*/  MUFU.TANH R132, R71 ;  /* 0x0000004700847308 */ /* 0x000e620000002400 */
[----:B------:R-:W-:Y:S02]  /*31a0*/  ISETP.GE.AND P1, PT, R39, 0x42, PT ;  /* 0x000000422700780c */ /* 0x000fe40003f26270 */
[----:B------:R-:W-:Y:S02]  /*31b0*/  ISETP.LT.OR P0, PT, R57, 0x41, P0 ;  /* 0x000000413900780c */ /* 0x000fe40000701670 */
[----:B------:R-:W-:-:S02]  /*31c0*/  P2R R26, PR, RZ, 0x2 ;  /* 0x00000002ff1a7803 */ /* 0x000fc40000000000 */
[----:B------:R-:W-:Y:S01]  /*31d0*/  FSEL R161, R161, -INF , !P0 ;  /* 0xff800000a1a17808 */ /* 0x000fe20004000000 */
[----:B------:R-:W1:Y:S01]  /*31e0*/  MUFU.TANH R10, R10 ;  /* 0x0000000a000a7308 */ /* 0x000e620000002400 */
[----:B------:R-:W-:Y:S02]  /*31f0*/  ISETP.GT.AND P0, PT, R56, 0x41, !P1 ;  /* 0x000000413800780c */ /* 0x000fe40004f04270 */
[----:B------:R-:W-:Y:S02]  /*3200*/  ISETP.GE.AND P1, PT, R39, 0x49, PT ;  /* 0x000000492700780c */ /* 0x000fe40003f26270 */
[----:B------:R-:W-:Y:S02]  /*3210*/  ISETP.LT.OR P0, PT, R57, 0x42, P0 ;  /* 0x000000423900780c */ /* 0x000fe40000701670 */
[----:B------:R-:W-:Y:S01]  /*3220*/  P2R R25, PR, RZ, 0x2 ;  /* 0x00000002ff197803 */ /* 0x000fe20000000000 */
[----:B------:R5:W1:Y:S01]  /*3230*/  MUFU.TANH R134, R51 ;  /* 0x0000003300867308 */ /* 0x000a620000002400 */
[----:B------:R-:W-:-:S02]  /*3240*/  FSEL R159, R159, -INF , !P0 ;  /* 0xff8000009f9f7808 */ /* 0x000fc40004000000 */
[C---:B------:R-:W-:Y:S02]  /*3250*/  ISETP.GT.AND P0, PT, R56.reuse, 0x48, !P1 ;  /* 0x000000483800780c */ /* 0x040fe40004f04270 */
[----:B------:R-:W-:Y:S02]  /*3260*/  ISETP.GE.AND P1, PT, R39, 0x4a, PT ;  /* 0x0000004a2700780c */ /* 0x000fe40003f26270 */
[----:B------:R-:W-:Y:S02]  /*3270*/  ISETP.LT.OR P0, PT, R57, 0x49, P0 ;  /* 0x000000493900780c */ /* 0x000fe40000701670 */
[----:B------:R-:W-:Y:S02]  /*3280*/  P2R R22, PR, RZ, 0x2 ;  /* 0x00000002ff167803 */ /* 0x000fe40000000000 */
[----:B------:R-:W-:Y:S02]  /*3290*/  FSEL R157, R157, -INF , !P0 ;  /* 0xff8000009d9d7808 */ /* 0x000fe40004000000 */
[----:B------:R-:W-:-:S02]  /*32a0*/  ISETP.GT.AND P0, PT, R56, 0x49, !P1 ;  /* 0x000000493800780c */ /* 0x000fc40004f04270 */
[----:B------:R-:W-:Y:S01]  /*32b0*/  ISETP.GE.AND P1, PT, R39, 0x51, PT ;  /* 0x000000512700780c */ /* 0x000fe20003f26270 */
[----:B-----5:R-:W-:Y:S01]  /*32c0*/  IMAD.IADD R51, R52, 0x1, R12 ;  /* 0x0000000134337824 */ /* 0x020fe200078e020c */
[----:B------:R-:W-:Y:S02]  /*32d0*/  ISETP.LT.OR P0, PT, R57, 0x4a, P0 ;  /* 0x0000004a3900780c */ /* 0x000fe40000701670 */
[----:B------:R-:W-:Y:S02]  /*32e0*/  P2R R20, PR, RZ, 0x2 ;  /* 0x00000002ff147803 */ /* 0x000fe40000000000 */
[----:B------:R-:W-:Y:S02]  /*32f0*/  FSEL R149, R149, -INF , !P0 ;  /* 0xff80000095957808 */ /* 0x000fe40004000000 */
[----:B------:R-:W-:Y:S02]  /*3300*/  ISETP.GT.AND P0, PT, R56, 0x50, !P1 ;  /* 0x000000503800780c */ /* 0x000fe40004f04270 */
[----:B------:R-:W-:-:S02]  /*3310*/  ISETP.GE.AND P1, PT, R39, 0x52, PT ;  /* 0x000000522700780c */ /* 0x000fc40003f26270 */
[----:B------:R-:W-:Y:S02]  /*3320*/  ISETP.LT.OR P0, PT, R57, 0x51, P0 ;  /* 0x000000513900780c */ /* 0x000fe40000701670 */
[----:B------:R-:W-:Y:S02]  /*3330*/  P2R R6, PR, RZ, 0x2 ;  /* 0x00000002ff067803 */ /* 0x000fe40000000000 */
[----:B------:R-:W-:Y:S02]  /*3340*/  FSEL R137, R137, -INF , !P0 ;  /* 0xff80000089897808 */ /* 0x000fe40004000000 */
[----:B------:R-:W-:Y:S02]  /*3350*/  ISETP.GT.AND P0, PT, R56, 0x51, !P1 ;  /* 0x000000513800780c */ /* 0x000fe40004f04270 */
[----:B------:R-:W-:Y:S02]  /*3360*/  ISETP.GE.AND P1, PT, R39, 0x1, PT ;  /* 0x000000012700780c */ /* 0x000fe40003f26270 */
[----:B------:R-:W-:-:S02]  /*3370*/  ISETP.LT.OR P0, PT, R57, 0x52, P0 ;  /* 0x000000523900780c */ /* 0x000fc40000701670 */
[----:B------:R-:W-:Y:S02]  /*3380*/  P2R R16, PR, RZ, 0x2 ;  /* 0x00000002ff107803 */ /* 0x000fe40000000000 */
[----:B------:R-:W-:Y:S02]  /*3390*/  FSEL R135, R135, -INF , !P0 ;  /* 0xff80000087877808 */ /* 0x000fe40004000000 */
[----:B------:R-:W-:Y:S02]  /*33a0*/  ISETP.GT.AND P0, PT, R56, 0x58, !P2 ;  /* 0x000000583800780c */ /* 0x000fe40005704270 */
[----:B------:R-:W-:Y:S02]  /*33b0*/  IMNMX R48, R51, R48, PT ;  /* 0x0000003033307217 */ /* 0x000fe40003800200 */
[----:B------:R-:W-:-:S04]  /*33c0*/  ISETP.LT.OR P0, PT, R57, 0x59, P0 ;  /* 0x000000593900780c */ /* 0x000fc80000701670 */
[----:B------:R-:W-:Y:S02]  /*33d0*/  FSEL R133, R133, -INF , !P0 ;  /* 0xff80000085857808 */ /* 0x000fe40004000000 */
[----:B------:R-:W-:Y:S02]  /*33e0*/  ISETP.GT.AND P0, PT, R56, RZ, !P1 ;  /* 0x000000ff3800720c */ /* 0x000fe40004f04270 */
[----:B------:R-:W-:Y:S01]  /*33f0*/  ISETP.GE.AND P1, PT, R39, 0x5a, PT ;  /* 0x0000005a2700780c */ /* 0x000fe20003f26270 */
[----:B------:R-:W-:Y:S01]  /*3400*/  FMUL.FTZ R39, R79, c[0x0][0x320] ;  /* 0x0000c8004f277a20 */ /* 0x000fe20000410000 */
[----:B------:R-:W-:-:S04]  /*3410*/  ISETP.LT.OR P0, PT, R57, 0x1, P0 ;  /* 0x000000013900780c */ /* 0x000fc80000701670 */
[----:B------:R-:W-:Y:S01]  /*3420*/  FSEL R4, R0, -INF , !P0 ;  /* 0xff80000000047808 */ /* 0x000fe20004000000 */
[----:B------:R-:W-:Y:S01]  /*3430*/  FMUL.FTZ R0, R14, c[0x0][0x320] ;  /* 0x0000c8000e007a20 */ /* 0x000fe20000410000 */
[----:B------:R-:W-:Y:S01]  /*3440*/  ISETP.GT.AND P0, PT, R56, 0x59, !P1 ;  /* 0x000000593800780c */ /* 0x000fe20004f04270 */
[----:B------:R-:W-:Y:S01]  /*3450*/  FMUL.FTZ R56, R11, c[0x0][0x320] ;  /* 0x0000c8000b387a20 */ /* 0x000fe20000410000 */
[----:B------:R-:W1:Y:S01]  /*3460*/  MUFU.TANH R39, R39 ;  /* 0x0000002700277308 */ /* 0x000e620000002400 */
[----:B------:R-:W-:Y:S01]  /*3470*/  FMUL.FTZ R14, R15, c[0x0][0x320] ;  /* 0x0000c8000f0e7a20 */ /* 0x000fe20000410000 */
[----:B------:R-:W-:Y:S01]  /*3480*/  ISETP.LT.OR P0, PT, R57, 0x5a, P0 ;  /* 0x0000005a3900780c */ /* 0x000fe20000701670 */
[----:B------:R-:W-:Y:S02]  /*3490*/  FMUL.FTZ R11, R78, c[0x0][0x320] ;  /* 0x0000c8004e0b7a20 */ /* 0x000fe40000410000 */
[----:B------:R-:W-:Y:S01]  /*34a0*/  FMUL.FTZ R15, R82, c[0x0][0x320] ;  /* 0x0000c800520f7a20 */ /* 0x000fe20000410000 */
[----:B------:R-:W-:-:S02]  /*34b0*/  FSEL R131, R131, -INF , !P0 ;  /* 0xff80000083837808 */ /* 0x000fc40004000000 */
[----:B------:R-:W1:Y:S08]  /*34c0*/  MUFU.TANH R56, R56 ;  /* 0x0000003800387308 */ /* 0x000e700000002400 */
[----:B------:R-:W1:Y:S08]  /*34d0*/  MUFU.TANH R11, R11 ;  /* 0x0000000b000b7308 */ /* 0x000e700000002400 */
[----:B------:R-:W1:Y:S08]  /*34e0*/  MUFU.TANH R0, R0 ;  /* 0x0000000000007308 */ /* 0x000e700000002400 */
[----:B------:R-:W1:Y:S08]  /*34f0*/  MUFU.TANH R14, R14 ;  /* 0x0000000e000e7308 */ /* 0x000e700000002400 */
[----:B------:R-:W1:Y:S01]  /*3500*/  MUFU.TANH R15, R15 ;  /* 0x0000000f000f7308 */ /* 0x000e620000002400 */
        /* <DEDUP_REMOVED lines=13> */
.L_x_167:
[----:B------:R-:W-:-:S04]  /*35e0*/  MOV R12, c[0x0][0x32c] ;  /* 0x0000cb00000c7a02 */ /* 0x000fc80000000f00 */
[----:B------:R-:W-:-:S13]  /*35f0*/  ISETP.NE.AND P0, PT, R12, 0x1, PT ;  /* 0x000000010c00780c */ /* 0x000fda0003f05270 */
[----:B------:R-:W-:-:S05]  /*3600*/  @P0 IMAD.HI.U32 R12, R47, c[0x0][0x330], RZ ;  /* 0x0000cc002f0c0a27 */ /* 0x000fca00078e00ff */
[----:B------:R-:W-:Y:S02]  /*3610*/  @P0 SHF.R.U32.HI R47, RZ, c[0x0][0x334], R12 ;  /* 0x0000cd00ff2f0a19 */ /* 0x000fe4000001160c */
.L_x_168:
[----:B------:R-:W-:Y:S05]  /*3620*/  BSYNC B0 ;  /* 0x0000000000007941 */ /* 0x000fea0003800000 */
.L_x_166:
[----:B------:R-:W-:-:S05]  /*3630*/  IMAD R40, R47, c[0x0][0x32c], R40 ;  /* 0x0000cb002f287a24 */ /* 0x000fca00078e0228 */
[----:B------:R-:W-:Y:S02]  /*3640*/  IADD3 R47, R40, c[0x0][0x32c], RZ ;  /* 0x0000cb00282f7a10 */ /* 0x000fe40007ffe0ff */
[----:B------:R-:W-:Y:S02]  /*3650*/  IMNMX R49, R49, R40, !PT ;  /* 0x0000002831317217 */ /* 0x000fe40007800200 */
[----:B------:R-:W-:Y:S02]  /*3660*/  IMNMX R48, R48, R47, PT ;  /* 0x0000002f30307217 */ /* 0x000fe40003800200 */
.L_x_165:
[----:B--234-:R-:W-:Y:S01]  /*3670*/  ISETP.NE.AND P0, PT, R53, RZ, PT ;  /* 0x000000ff3500720c */ /* 0x01cfe20003f05270 */
[----:B------:R-:W-:Y:S01]  /*3680*/  IMAD.SHL.U32 R212, R2, 0x2, RZ ;  /* 0x0000000202d47824 */ /* 0x000fe200078e00ff */
[C---:B------:R-:W-:Y:S02]  /*3690*/  ISETP.GT.AND P2, PT, R49.reuse, 0x58, !P2 ;  /* 0x000000583100780c */ /* 0x040fe40005744270 */
[----:B------:R-:W-:Y:S01]  /*36a0*/  ISETP.GT.AND P0, PT, R49, 0x1, !P0 ;  /* 0x000000013100780c */ /* 0x000fe20004704270 */
[----:B------:R-:W-:Y:S01]  /*36b0*/  IMAD R210, R5, 0x2, R212 ;  /* 0x0000000205d27824 */ /* 0x000fe200078e02d4 */
[----:B------:R-:W-:Y:S01]  /*36c0*/  ISETP.GT.AND P1, PT, R49, 0x59, !P1 ;  /* 0x000000593100780c */ /* 0x000fe20004f24270 */
[----:B------:R-:W-:Y:S01]  /*36d0*/  LDSM.16.MT88.4 R76, [R212+0x3100] ;  /* 0x00310000d44c783b */ /* 0x000fe20000004200 */
[C---:B------:R-:W-:Y:S01]  /*36e0*/  ISETP.LT.OR P0, PT, R48.reuse, 0x2, P0 ;  /* 0x000000023000780c */ /* 0x040fe20000701670 */
[C---:B------:R-:W-:Y:S01]  /*36f0*/  IMAD R208, R3.reuse, 0x2, R210 ;  /* 0x0000000203d07824 */ /* 0x040fe200078e02d2 */
[----:B------:R-:W-:Y:S01]  /*3700*/  ISETP.LT.OR P2, PT, R48, 0x59, P2 ;  /* 0x000000593000780c */ /* 0x000fe20001741670 */
[----:B------:R-:W-:Y:S01]  /*3710*/  IMAD R209, R3, 0x2, R212 ;  /* 0x0000000203d17824 */ /* 0x000fe200078e02d4 */
[----:B-1----:R-:W-:Y:S01]  /*3720*/  FSEL R40, R14, -INF , !P0 ;  /* 0xff8000000e287808 */ /* 0x002fe20004000000 */
[----:B------:R-:W-:Y:S01]  /*3730*/  LDSM.16.MT88.4 R108, [R212+0x100] ;  /* 0x00010000d46c783b */ /* 0x000fe20000004200 */
[----:B------:R-:W-:-:S02]  /*3740*/  ISETP.NE.AND P0, PT, R24, RZ, PT ;  /* 0x000000ff1800720c */ /* 0x000fc40003f05270 */
[----:B------:R-:W-:Y:S01]  /*3750*/  ISETP.LT.OR P1, PT, R48, 0x5a, P1 ;  /* 0x0000005a3000780c */ /* 0x000fe20000f21670 */
[----:B------:R-:W-:Y:S01]  /*3760*/  LDSM.16.MT88.4 R84, [R208+0x100] ;  /* 0x00010000d054783b */ /* 0x000fe20000004200 */
[----:B------:R-:W-:Y:S02]  /*3770*/  ISETP.GT.AND P0, PT, R49, 0x8, !P0 ;  /* 0x000000083100780c */ /* 0x000fe40004704270 */
[----:B------:R-:W-:Y:S01]  /*3780*/  FSEL R130, R130, -INF , !P2 ;  /* 0xff80000082827808 */ /* 0x000fe20005000000 */
[----:B------:R-:W-:Y:S01]  /*3790*/  LDSM.16.MT88.4 R100, [R210+0x100] ;  /* 0x00010000d264783b */ /* 0x000fe20000004200 */
[----:B------:R-:W-:Y:S02]  /*37a0*/  ISETP.LT.OR P0, PT, R48, 0x9, P0 ;  /* 0x000000093000780c */ /* 0x000fe40000701670 */
[----:B------:R-:W-:Y:S01]  /*37b0*/  FSEL R128, R128, -INF , !P1 ;  /* 0xff80000080807808 */ /* 0x000fe20004800000 */
[----:B------:R-:W-:Y:S01]  /*37c0*/  LDSM.16.MT88.4 R92, [R209+0x100] ;  /* 0x00010000d15c783b */ /* 0x000fe20000004200 */
[----:B------:R-:W-:-:S02]  /*37d0*/  FSEL R24, R10, -INF , !P0 ;  /* 0xff8000000a187808 */ /* 0x000fc40004000000 */
[----:B------:R-:W-:Y:S01]  /*37e0*/  ISETP.NE.AND P0, PT, R18, RZ, PT ;  /* 0x000000ff1200720c */ /* 0x000fe20003f05270 */
[----:B------:R-:W-:Y:S01]  /*37f0*/  LDSM.16.MT88.4 R68, [R210+0x3100] ;  /* 0x00310000d244783b */ /* 0x000fe20000004200 */
[----:B------:R-:W-:Y:S02]  /*3800*/  IADD3 R192, R36, -0x2, RZ ;  /* 0xfffffffe24c07810 */ /* 0x000fe40007ffe0ff */
[----:B------:R-:W-:-:S04]  /*3810*/  ISETP.GT.AND P0, PT, R49, 0x9, !P0 ;  /* 0x000000093100780c */ /* 0x000fc80004704270 */
[----:B------:R-:W-:-:S04]  /*3820*/  ISETP.LT.OR P0, PT, R48, 0xa, P0 ;  /* 0x0000000a3000780c */ /* 0x000fc80000701670 */
[----:B------:R-:W-:Y:S02]  /*3830*/  FSEL R18, R56, -INF , !P0 ;  /* 0xff80000038127808 */ /* 0x000fe40004000000 */
[----:B------:R-:W-:Y:S01]  /*3840*/  ISETP.NE.AND P0, PT, R45, RZ, PT ;  /* 0x000000ff2d00720c */ /* 0x000fe20003f05270 */
[----:B------:R-:W-:Y:S03]  /*3850*/  LDSM.16.MT88.4 R56, [R209+0x3100] ;  /* 0x00310000d138783b */ /* 0x000fe60000004200 */
[----:B------:R-:W-:-:S04]  /*3860*/  ISETP.GT.AND P0, PT, R49, 0x10, !P0 ;  /* 0x000000103100780c */ /* 0x000fc80004704270 */
[----:B------:R-:W-:-:S04]  /*3870*/  ISETP.LT.OR P0, PT, R48, 0x11, P0 ;  /* 0x000000113000780c */ /* 0x000fc80000701670 */
[----:B------:R-:W-:Y:S02]  /*3880*/  FSEL R14, R15, -INF , !P0 ;  /* 0xff8000000f0e7808 */ /* 0x000fe40004000000 */
[----:B------:R-:W-:-:S04]  /*3890*/  ISETP.NE.AND P0, PT, R44, RZ, PT ;  /* 0x000000ff2c00720c */ /* 0x000fc80003f05270 */
        /* <DEDUP_REMOVED lines=64> */
[----:B------:R-:W-:-:S04]  /*3ca0*/  ISETP.GT.AND P0, PT, R49, RZ, !P0 ;  /* 0x000000ff3100720c */ /* 0x000fc80004704270 */
[----:B------:R-:W-:-:S04]  /*3cb0*/  ISETP.LT.OR P0, PT, R48, 0x1, P0 ;  /* 0x000000013000780c */ /* 0x000fc80000701670 */
[----:B------:R-:W-:Y:S02]  /*3cc0*/  FSEL R11, R0, -INF , !P0 ;  /* 0xff800000000b7808 */ /* 0x000fe40004000000 */
[----:B------:R-:W-:Y:S02]  /*3cd0*/  FMNMX.FTZ R0, R4, R23, !PT ;  /* 0x0000001704007209 */ /* 0x000fe40007810000 */
[----:B------:R-:W-:Y:S02]  /*3ce0*/  FMNMX.FTZ R25, R11, R40, !PT ;  /* 0x000000280b197209 */ /* 0x000fe40007810000 */
[----:B------:R-:W-:Y:S02]  /*3cf0*/  FMNMX.FTZ R0, R21, R0, !PT ;  /* 0x0000000015007209 */ /* 0x000fe40007810000 */
[----:B------:R-:W-:Y:S02]  /*3d00*/  FMNMX.FTZ R25, R24, R25, !PT ;  /* 0x0000001918197209 */ /* 0x000fe40007810000 */
[----:B------:R-:W-:-:S02]  /*3d10*/  FMNMX.FTZ R0, R19, R0, !PT ;  /* 0x0000000013007209 */ /* 0x000fc40007810000 */
[----:B------:R-:W-:Y:S02]  /*3d20*/  FMNMX.FTZ R25, R18, R25, !PT ;  /* 0x0000001912197209 */ /* 0x000fe40007810000 */
        /* <DEDUP_REMOVED lines=27> */
[----:B------:R-:W-:Y:S02]  /*3ee0*/  ISETP.NE.AND P0, PT, R6, RZ, PT ;  /* 0x000000ff0600720c */ /* 0x000fe40003f05270 */
[----:B------:R-:W-:-:S02]  /*3ef0*/  FMNMX.FTZ R0, R157, R0, !PT ;  /* 0x000000009d007209 */ /* 0x000fc40007810000 */
[----:B------:R-:W-:Y:S02]  /*3f00*/  FMNMX.FTZ R25, R160, R25, !PT ;  /* 0x00000019a0197209 */ /* 0x000fe40007810000 */
[----:B------:R-:W-:Y:S02]  /*3f10*/  FMNMX.FTZ R0, R149, R0, !PT ;  /* 0x0000000095007209 */ /* 0x000fe40007810000 */
[----:B------:R-:W-:Y:S02]  /*3f20*/  ISETP.GT.AND P0, PT, R49, 0x51, !P0 ;  /* 0x000000513100780c */ /* 0x000fe40004704270 */
[----:B------:R-:W-:Y:S02]  /*3f30*/  FMNMX.FTZ R0, R137, R0, !PT ;  /* 0x0000000089007209 */ /* 0x000fe40007810000 */
[----:B------:R-:W-:Y:S02]  /*3f40*/  FMNMX.FTZ R25, R156, R25, !PT ;  /* 0x000000199c197209 */ /* 0x000fe40007810000 */
[----:B------:R-:W-:-:S02]  /*3f50*/  FMNMX.FTZ R0, R135, R0, !PT ;  /* 0x0000000087007209 */ /* 0x000fc40007810000 */
[----:B------:R-:W-:Y:S02]  /*3f60*/  ISETP.LT.OR P0, PT, R48, 0x52, P0 ;  /* 0x000000523000780c */ /* 0x000fe40000701670 */
[----:B------:R-:W-:Y:S02]  /*3f70*/  FMNMX.FTZ R0, R133, R0, !PT ;  /* 0x0000000085007209 */ /* 0x000fe40007810000 */
[----:B------:R-:W-:Y:S02]  /*3f80*/  FMNMX.FTZ R25, R148, R25, !PT ;  /* 0x0000001994197209 */ /* 0x000fe40007810000 */
[----:B------:R-:W-:Y:S02]  /*3f90*/  FMNMX.FTZ R15, R131, R0, !PT ;  /* 0x00000000830f7209 */ /* 0x000fe40007810000 */
[----:B------:R-:W-:Y:S02]  /*3fa0*/  FSEL R134, R134, -INF , !P0 ;  /* 0xff80000086867808 */ /* 0x000fe40004000000 */
[----:B------:R-:W-:Y:S01]  /*3fb0*/  FMNMX.FTZ R25, R136, R25, !PT ;  /* 0x0000001988197209 */ /* 0x000fe20007810000 */
[----:B------:R-:W1:Y:S03]  /*3fc0*/  SHFL.BFLY PT, R0, R15, 0x2, 0x1f ;  /* 0x0c401f000f007f89 */ /* 0x000e6600000e0000 */
        /* <DEDUP_REMOVED lines=18> */
[----:B------:R-:W-:Y:S01]  /*40f0*/  LDSM.16.MT88.4 R20, [R210+0x900] ;  /* 0x00090000d214783b */ /* 0x000fe20000004200 */
[----:B-1----:R-:W-:Y:S01]  /*4100*/  FMNMX.FTZ R116, R15, R116, !PT ;  /* 0x000000740f747209 */ /* 0x002fe20007810000 */
[----:B------:R-:W-:-:S02]  /*4110*/  FFMA.FTZ R42, R13, c[0x0][0x2d0], -R138 ;  /* 0x0000b4000d2a7a23 */ /* 0x000fc4000001088a */
[----:B------:R-:W1:Y:S01]  /*4120*/  LDSM.16.MT88.4 R4, [R208+0x3100] ;  /* 0x00310000d004783b */ /* 0x000e620000004200 */
[C---:B------:R-:W-:Y:S01]  /*4130*/  FSETP.NEU.FTZ.AND P0, PT, R116.reuse, -INF , PT ;  /* 0xff8000007400780b */ /* 0x040fe20003f1d000 */
[----:B------:R-:W-:Y:S01]  /*4140*/  FMUL.FTZ R127, R116, c[0x0][0x2d0] ;  /* 0x0000b400747f7a20 */ /* 0x000fe20000410000 */
[----:B------:R-:W2:Y:S01]  /*4150*/  MUFU.EX2 R48, R48 ;  /* 0x0000003000307308 */ /* 0x000ea20000000800 */
[--C-:B------:R-:W-:Y:S02]  /*4160*/  FFMA.FTZ R38, R9, c[0x0][0x2d0], -R138.reuse ;  /* 0x0000b40009267a23 */ /* 0x100fe4000001088a */
[--C-:B------:R-:W-:Y:S01]  /*4170*/  FFMA.FTZ R43, R17, c[0x0][0x2d0], -R138.reuse ;  /* 0x0000b400112b7a23 */ /* 0x100fe2000001088a */
[----:B------:R-:W-:Y:S01]  /*4180*/  FSEL R127, R127, RZ, P0 ;  /* 0x000000ff7f7f7208 */ /* 0x000fe20000000000 */
[--C-:B------:R-:W-:Y:S02]  /*4190*/  FFMA.FTZ R117, R33, c[0x0][0x2d0], -R138.reuse ;  /* 0x0000b40021757a23 */ /* 0x100fe4000001088a */
[----:B------:R-:W-:Y:S01]  /*41a0*/  FFMA.FTZ R118, R31, c[0x0][0x2d0], -R138 ;  /* 0x0000b4001f767a23 */ /* 0x000fe2000001088a */
[----:B------:R-:W-:Y:S01]  /*41b0*/  MUFU.EX2 R45, R45 ;  /* 0x0000002d002d7308 */ /* 0x000fe20000000800 */
[--C-:B------:R-:W-:Y:S01]  /*41c0*/  FFMA.FTZ R50, R11, c[0x0][0x2d0], -R127.reuse ;  /* 0x0000b4000b327a23 */ /* 0x100fe2000001087f */
[----:B------:R-:W-:Y:S01]  /*41d0*/  LDSM.16.MT88.4 R32, [R210+0x3900] ;  /* 0x00390000d220783b */ /* 0x000fe20000004200 */
[----:B------:R-:W-:-:S02]  /*41e0*/  FFMA.FTZ R51, R40, c[0x0][0x2d0], -R127 ;  /* 0x0000b40028337a23 */ /* 0x000fc4000001087f */
[--C-:B------:R-:W-:Y:S02]  /*41f0*/  FFMA.FTZ R47, R24, c[0x0][0x2d0], -R127.reuse ;  /* 0x0000b400182f7a23 */ /* 0x100fe4000001087f */
[--C-:B------:R-:W-:Y:S01]  /*4200*/  FFMA.FTZ R46, R18, c[0x0][0x2d0], -R127.reuse ;  /* 0x0000b400122e7a23 */ /* 0x100fe2000001087f */
[----:B------:R-:W3:Y:S01]  /*4210*/  MUFU.EX2 R44, R44 ;  /* 0x0000002c002c7308 */ /* 0x000ee20000000800 */
[--C-:B------:R-:W-:Y:S01]  /*4220*/  FFMA.FTZ R41, R14, c[0x0][0x2d0], -R127.reuse ;  /* 0x0000b4000e297a23 */ /* 0x100fe2000001087f */
[----:B--2---:R-:W-:Y:S01]  /*4230*/  F2FP.PACK_AB R64, R48, R49 ;  /* 0x000000313040723e */ /* 0x004fe200000000ff */
[--C-:B------:R-:W-:Y:S01]  /*4240*/  FFMA.FTZ R40, R12, c[0x0][0x2d0], -R127.reuse ;  /* 0x0000b4000c287a23 */ /* 0x100fe2000001087f */
[----:B------:R-:W-:Y:S01]  /*4250*/  LDSM.16.MT88.4 R24, [R212+0x900] ;  /* 0x00090000d418783b */ /* 0x000fe20000004200 */
[--C-:B------:R-:W-:Y:S02]  /*4260*/  FFMA.FTZ R3, R10, c[0x0][0x2d0], -R127.reuse ;  /* 0x0000b4000a037a23 */ /* 0x100fe4000001087f */
[----:B------:R-:W-:Y:S01]  /*4270*/  FFMA.FTZ R2, R8, c[0x0][0x2d0], -R127 ;  /* 0x0000b40008027a23 */ /* 0x000fe2000001087f */
[----:B------:R-:W-:Y:S01]  /*4280*/  MUFU.EX2 R50, R50 ;  /* 0x0000003200327308 */ /* 0x000fe20000000800 */
[----:B------:R-:W2:Y:S01]  /*4290*/  LDSM.16.MT88.4 R12, [R208+0x900] ;  /* 0x00090000d00c783b */ /* 0x000ea20000004200 */
[----:B------:R-:W-:-:S02]  /*42a0*/  FFMA.FTZ R124, R29, c[0x0][0x2d0], -R138 ;  /* 0x0000b4001d7c7a23 */ /* 0x000fc4000001088a */
[--C-:B------:R-:W-:Y:S01]  /*42b0*/  FFMA.FTZ R119, R119, c[0x0][0x2d0], -R138.reuse ;  /* 0x0000b40077777a23 */ /* 0x100fe2000001088a */
[----:B------:R-:W4:Y:S01]  /*42c0*/  LDSM.16.MT88.4 R8, [R212+0x3900] ;  /* 0x00390000d408783b */ /* 0x000f220000004200 */
[--C-:B------:R-:W-:Y:S02]  /*42d0*/  FFMA.FTZ R125, R146, c[0x0][0x2d0], -R127.reuse ;  /* 0x0000b400927d7a23 */ /* 0x100fe4000001087f */
[----:B------:R-:W5:Y:S01]  /*42e0*/  MUFU.EX2 R51, R51 ;  /* 0x0000003300337308 */ /* 0x000f620000000800 */
[----:B---3--:R-:W-:Y:S01]  /*42f0*/  F2FP.PACK_AB R66, R44, R45 ;  /* 0x0000002d2c42723e */ /* 0x008fe200000000ff */
[----:B------:R-:W3:Y:S01]  /*4300*/  LDSM.16.MT88.4 R16, [R209+0x900] ;  /* 0x00090000d110783b */ /* 0x000ee20000004200 */
[--C-:B------:R-:W-:Y:S02]  /*4310*/  FFMA.FTZ R126, R126, c[0x0][0x2d0], -R127.reuse ;  /* 0x0000b4007e7e7a23 */ /* 0x100fe4000001087f */
[--C-:B------:R-:W-:Y:S01]  /*4320*/  FFMA.FTZ R129, R144, c[0x0][0x2d0], -R127.reuse ;  /* 0x0000b40090817a23 */ /* 0x100fe2000001087f */
[----:B------:R-:W1:Y:S01]  /*4330*/  LDSM.16.MT88.4 R28, [R209+0x3900] ;  /* 0x00390000d11c783b */ /* 0x000e620000004200 */
[----:B------:R-:W-:Y:S01]  /*4340*/  FFMA.FTZ R132, R132, c[0x0][0x2d0], -R127 ;  /* 0x0000b40084847a23 */ /* 0x000fe2000001087f */
[----:B------:R-:W-:Y:S01]  /*4350*/  MUFU.EX2 R47, R47 ;  /* 0x0000002f002f7308 */ /* 0x000fe20000000800 */
[----:B------:R-:W-:-:S02]  /*4360*/  FFMA.FTZ R144, R151, c[0x0][0x2d0], -R138 ;  /* 0x0000b40097907a23 */ /* 0x000fc4000001088a */
[--C-:B------:R-:W-:Y:S02]  /*4370*/  FFMA.FTZ R146, R147, c[0x0][0x2d0], -R138.reuse ;  /* 0x0000b40093927a23 */ /* 0x100fe4000001088a */
[--C-:B------:R-:W-:Y:S02]  /*4380*/  FFMA.FTZ R139, R139, c[0x0][0x2d0], -R138.reuse ;  /* 0x0000b4008b8b7a23 */ /* 0x100fe4000001088a */
[----:B------:R-:W-:Y:S01]  /*4390*/  FFMA.FTZ R145, R145, c[0x0][0x2d0], -R138 ;  /* 0x0000b40091917a23 */ /* 0x000fe2000001088a */
[----:B------:R-:W2:Y:S01]  /*43a0*/  MUFU.EX2 R46, R46 ;  /* 0x0000002e002e7308 */ /* 0x000ea20000000800 */
[----:B-----5:R-:W-:Y:S01]  /*43b0*/  F2FP.PACK_AB R65, R51, R50 ;  /* 0x000000323341723e */ /* 0x020fe200000000ff */
[--C-:B------:R-:W-:Y:S02]  /*43c0*/  FFMA.FTZ R147, R166, c[0x0][0x2d0], -R127.reuse ;  /* 0x0000b400a6937a23 */ /* 0x100fe4000001087f */
[--C-:B------:R-:W-:Y:S02]  /*43d0*/  FFMA.FTZ R150, R150, c[0x0][0x2d0], -R127.reuse ;  /* 0x0000b40096967a23 */ /* 0x100fe4000001087f */
[----:B------:R-:W-:-:S02]  /*43e0*/  FFMA.FTZ R151, R164, c[0x0][0x2d0], -R127 ;  /* 0x0000b400a4977a23 */ /* 0x000fc4000001087f */
[----:B------:R-:W-:Y:S01]  /*43f0*/  MUFU.EX2 R43, R43 ;  /* 0x0000002b002b7308 */ /* 0x000fe20000000800 */
[----:B------:R-:W-:Y:S02]  /*4400*/  FFMA.FTZ R158, R158, c[0x0][0x2d0], -R127 ;  /* 0x0000b4009e9e7a23 */ /* 0x000fe4000001087f */
[--C-:B------:R-:W-:Y:S02]  /*4410*/  FFMA.FTZ R164, R159, c[0x0][0x2d0], -R138.reuse ;  /* 0x0000b4009fa47a23 */ /* 0x100fe4000001088a */
[--C-:B------:R-:W-:Y:S02]  /*4420*/  FFMA.FTZ R166, R149, c[0x0][0x2d0], -R138.reuse ;  /* 0x0000b40095a67a23 */ /* 0x100fe4000001088a */
[--C-:B------:R-:W-:Y:S01]  /*4430*/  FFMA.FTZ R161, R161, c[0x0][0x2d0], -R138.reuse ;  /* 0x0000b400a1a17a23 */ /* 0x100fe2000001088a */
[----:B--2---:R-:W-:Y:S01]  /*4440*/  F2FP.PACK_AB R67, R46, R47 ;  /* 0x0000002f2e43723e */ /* 0x004fe200000000ff */
[----:B------:R-:W2:Y:S01]  /*4450*/  MUFU.EX2 R42, R42 ;  /* 0x0000002a002a7308 */ /* 0x000ea20000000800 */
[----:B------:R-:W-:-:S02]  /*4460*/  FFMA.FTZ R157, R157, c[0x0][0x2d0], -R138 ;  /* 0x0000b4009d9d7a23 */ /* 0x000fc4000001088a */
[--C-:B------:R-:W-:Y:S02]  /*4470*/  FFMA.FTZ R149, R162, c[0x0][0x2d0], -R127.reuse ;  /* 0x0000b400a2957a23 */ /* 0x100fe4000001087f */
[--C-:B------:R-:W-:Y:S01]  /*4480*/  FFMA.FTZ R160, R160, c[0x0][0x2d0], -R127.reuse ;  /* 0x0000b400a0a07a23 */ /* 0x100fe2000001087f */
[C---:B------:R-:W-:Y:S01]  /*4490*/  HMMA.16816.F32 R88, R64.reuse, R84, RZ ;  /* 0x000000544058723c */ /* 0x040fe200000018ff */
[--C-:B------:R-:W-:Y:S01]  /*44a0*/  FFMA.FTZ R156, R156, c[0x0][0x2d0], -R127.reuse ;  /* 0x0000b4009c9c7a23 */ /* 0x100fe2000001087f */
[----:B------:R-:W-:Y:S01]  /*44b0*/  MUFU.EX2 R39, R39 ;  /* 0x0000002700277308 */ /* 0x000fe20000000800 */
[----:B------:R-:W-:Y:S02]  /*44c0*/  FFMA.FTZ R159, R148, c[0x0][0x2d0], -R127 ;  /* 0x0000b400949f7a23 */ /* 0x000fe4000001087f */
[----:B------:R-:W-:Y:S02]  /*44d0*/  FADD.FTZ R50, R50, R51 ;  /* 0x0000003332327221 */ /* 0x000fe40000010000 */
[----:B------:R-:W-:Y:S01]  /*44e0*/  FADD.FTZ R48, R49, R48 ;  /* 0x0000003031307221 */ /* 0x000fe20000010000 */
[----:B------:R-:W-:Y:S01]  /*44f0*/  HMMA.16816.F32 R84, R64, R86, RZ ;  /* 0x000000564054723c */ /* 0x000fe200000018ff */
[----:B------:R-:W-:Y:S01]  /*4500*/  FADD.FTZ R47, R47, R50 ;  /* 0x000000322f2f7221 */ /* 0x000fe20000010000 */
[----:B------:R-:W-:Y:S01]  /*4510*/  MUFU.EX2 R38, R38 ;  /* 0x0000002600267308 */ /* 0x000fe20000000800 */
[----:B------:R-:W-:-:S02]  /*4520*/  FADD.FTZ R45, R45, R48 ;  /* 0x000000302d2d7221 */ /* 0x000fc40000010000 */
[----:B------:R-:W-:Y:S02]  /*4530*/  FADD.FTZ R46, R46, R47 ;  /* 0x0000002f2e2e7221 */ /* 0x000fe40000010000 */
[----:B------:R-:W-:Y:S01]  /*4540*/  FADD.FTZ R44, R44, R45 ;  /* 0x0000002d2c2c7221 */ /* 0x000fe20000010000 */
[C---:B------:R-:W-:Y:S01]  /*4550*/  HMMA.16816.F32 R80, R64.reuse, R76, RZ ;  /* 0x0000004c4050723c */ /* 0x040fe200000018ff */
[--C-:B------:R-:W-:Y:S01]  /*4560*/  FFMA.FTZ R224, R131, c[0x0][0x2d0], -R138.reuse ;  /* 0x0000b40083e07a23 */ /* 0x100fe2000001088a */
[----:B------:R-:W-:Y:S01]  /*4570*/  MUFU.EX2 R41, R41 ;  /* 0x0000002900297308 */ /* 0x000fe20000000800 */
[--C-:B------:R-:W-:Y:S02]  /*4580*/  FFMA.FTZ R137, R137, c[0x0][0x2d0], -R138.reuse ;  /* 0x0000b40089897a23 */ /* 0x100fe4000001088a */
[--C-:B------:R-:W-:Y:S02]  /*4590*/  FFMA.FTZ R148, R135, c[0x0][0x2d0], -R138.reuse ;  /* 0x0000b40087947a23 */ /* 0x100fe4000001088a */
[----:B------:R-:W-:Y:S01]  /*45a0*/  FFMA.FTZ R133, R133, c[0x0][0x2d0], -R138 ;  /* 0x0000b40085857a23 */ /* 0x000fe2000001088a */
[----:B------:R-:W-:Y:S01]  /*45b0*/  HMMA.16816.F32 R76, R64, R78, RZ ;  /* 0x0000004e404c723c */ /* 0x000fe200000018ff */
[--C-:B------:R-:W-:Y:S01]  /*45c0*/  FFMA.FTZ R131, R136, c[0x0][0x2d0], -R127.reuse ;  /* 0x0000b40088837a23 */ /* 0x100fe2000001087f */
[----:B------:R-:W5:Y:S01]  /*45d0*/  MUFU.EX2 R40, R40 ;  /* 0x0000002800287308 */ /* 0x000f620000000800 */
[----:B------:R-:W-:-:S02]  /*45e0*/  FFMA.FTZ R134, R134, c[0x0][0x2d0], -R127 ;  /* 0x0000b40086867a23 */ /* 0x000fc4000001087f */
[----:B------:R-:W-:-:S03]  /*45f0*/  FFMA.FTZ R225, R128, c[0x0][0x2d0], -R127 ;  /* 0x0000b40080e17a23 */ /* 0x000fc6000001087f */
[C---:B------:R-:W-:Y:S02]  /*4600*/  HMMA.16816.F32 R112, R64.reuse, R108, RZ ;  /* 0x0000006c4070723c */ /* 0x040fe400000018ff */
[----:B------:R-:W-:Y:S06]  /*4610*/  MUFU.EX2 R3, R3 ;  /* 0x0000000300037308 */ /* 0x000fec0000000800 */
[C---:B------:R-:W-:Y:S02]  /*4620*/  HMMA.16816.F32 R104, R64.reuse, R100, RZ ;  /* 0x000000644068723c */ /* 0x040fe400000018ff */
[----:B------:R-:W1:Y:S06]  /*4630*/  MUFU.EX2 R2, R2 ;  /* 0x0000000200027308 */ /* 0x000e6c0000000800 */
[C---:B------:R-:W-:Y:S02]  /*4640*/  HMMA.16816.F32 R96, R64.reuse, R92, RZ ;  /* 0x0000005c4060723c */ /* 0x040fe400000018ff */
[----:B------:R-:W1:Y:S06]  /*4650*/  MUFU.EX2 R117, R117 ;  /* 0x0000007500757308 */ /* 0x000e6c0000000800 */
        /* <DEDUP_REMOVED lines=13> */
[----:B------:R-:W3:Y:S06]  /*4730*/  MUFU.EX2 R132, R132 ;  /* 0x0000008400847308 */ /* 0x000eec0000000800 */
[C---:B-1----:R-:W-:Y:S02]  /*4740*/  HMMA.16816.F32 R60, R64.reuse, R4, RZ ;  /* 0x00000004403c723c */ /* 0x042fe400000018ff */
[----:B------:R-:W1:Y:S05]  /*4750*/  MUFU.EX2 R139, R139 ;  /* 0x0000008b008b7308 */ /* 0x000e6a0000000800 */
[----:B--2---:R-:W-:Y:S01]  /*4760*/  F2FP.PACK_AB R4, R42, R43 ;  /* 0x0000002b2a04723e */ /* 0x004fe200000000ff */
[----:B------:R-:W-:Y:S01]  /*4770*/  HMMA.16816.F32 R64, R64, R6, RZ ;  /* 0x000000064040723c */ /* 0x000fe200000018ff */
[----:B-----5:R-:W-:Y:S01]  /*4780*/  F2FP.PACK_AB R5, R40, R41 ;  /* 0x000000292805723e */ /* 0x020fe200000000ff */
[----:B------:R-:W2:Y:S01]  /*4790*/  MUFU.EX2 R144, R144 ;  /* 0x0000009000907308 */ /* 0x000ea20000000800 */
[----:B------:R-:W-:-:S02]  /*47a0*/  FADD.FTZ R41, R41, R46 ;  /* 0x0000002e29297221 */ /* 0x000fc40000010000 */
[----:B------:R-:W-:Y:S02]  /*47b0*/  FADD.FTZ R43, R43, R44 ;  /* 0x0000002c2b2b7221 */ /* 0x000fe40000010000 */
[----:B------:R-:W-:Y:S01]  /*47c0*/  F2FP.PACK_AB R6, R38, R39 ;  /* 0x000000272606723e */ /* 0x000fe200000000ff */
[----:B------:R-:W-:Y:S01]  /*47d0*/  FADD.FTZ R40, R40, R41 ;  /* 0x0000002928287221 */ /* 0x000fe20000010000 */
[----:B------:R-:W-:Y:S01]  /*47e0*/  F2FP.PACK_AB R7, R2, R3 ;  /* 0x000000030207723e */ /* 0x000fe200000000ff */
[----:B------:R-:W5:Y:S01]  /*47f0*/  MUFU.EX2 R146, R146 ;  /* 0x0000009200927308 */ /* 0x000f620000000800 */
[----:B------:R-:W-:Y:S02]  /*4800*/  FADD.FTZ R42, R42, R43 ;  /* 0x0000002b2a2a7221 */ /* 0x000fe40000010000 */
[----:B------:R-:W-:Y:S02]  /*4810*/  FADD.FTZ R3, R3, R40 ;  /* 0x0000002803037221 */ /* 0x000fe40000010000 */
[----:B------:R-:W-:Y:S01]  /*4820*/  FADD.FTZ R39, R39, R42 ;  /* 0x0000002a27277221 */ /* 0x000fe20000010000 */
[----:B------:R-:W-:Y:S01]  /*4830*/  HMMA.16816.F32 R88, R4, R12, R88 ;  /* 0x0000000c0458723c */ /* 0x000fe20000001858 */
[----:B------:R-:W-:Y:S01]  /*4840*/  FADD.FTZ R2, R2, R3 ;  /* 0x0000000302027221 */ /* 0x000fe20000010000 */
[----:B------:R-:W1:Y:S01]  /*4850*/  MUFU.EX2 R145, R145 ;  /* 0x0000009100917308 */ /* 0x000e620000000800 */
[----:B------:R-:W-:-:S04]  /*4860*/  FADD.FTZ R38, R38, R39 ;  /* 0x0000002726267221 */ /* 0x000fc80000010000 */
[----:B------:R-:W-:Y:S01]  /*4870*/  FADD.FTZ R3, R117, R38 ;  /* 0x0000002675037221 */ /* 0x000fe20000010000 */
[----:B------:R-:W-:Y:S01]  /*4880*/  HMMA.16816.F32 R84, R4, R14, R84 ;  /* 0x0000000e0454723c */ /* 0x000fe20000001854 */
[----:B------:R-:W1:Y:S01]  /*4890*/  LDSM.16.MT88.4 R12, [R208+0x3900] ;  /* 0x00390000d00c783b */ /* 0x000e620000004200 */
[----:B------:R-:W-:Y:S01]  /*48a0*/  MUFU.EX2 R147, R147 ;  /* 0x0000009300937308 */ /* 0x000fe20000000800 */
[----:B------:R-:W-:-:S05]  /*48b0*/  FADD.FTZ R3, R118, R3 ;  /* 0x0000000376037221 */ /* 0x000fca0000010000 */
[C---:B----4-:R-:W-:Y:S02]  /*48c0*/  HMMA.16816.F32 R80, R4.reuse, R8, R80 ;  /* 0x000000080450723c */ /* 0x050fe40000001850 */
[----:B------:R-:W4:Y:S06]  /*48d0*/  MUFU.EX2 R150, R150 ;  /* 0x0000009600967308 */ /* 0x000f2c0000000800 */
[C---:B------:R-:W-:Y:S01]  /*48e0*/  HMMA.16816.F32 R76, R4.reuse, R10, R76 ;  /* 0x0000000a044c723c */ /* 0x040fe2000000184c */
[----:B------:R-:W1:Y:S01]  /*48f0*/  LDSM.16.MT88.4 R8, [R208+0x1100] ;  /* 0x00110000d008783b */ /* 0x000e620000004200 */
[----:B------:R-:W-:Y:S06]  /*4900*/  MUFU.EX2 R151, R151 ;  /* 0x0000009700977308 */ /* 0x000fec0000000800 */
[C---:B------:R-:W-:Y:S02]  /*4910*/  HMMA.16816.F32 R112, R4.reuse, R24, R112 ;  /* 0x000000180470723c */ /* 0x040fe40000001870 */
[----:B------:R-:W1:Y:S06]  /*4920*/  MUFU.EX2 R158, R158 ;  /* 0x0000009e009e7308 */ /* 0x000e6c0000000800 */
[C---:B------:R-:W-:Y:S01]  /*4930*/  HMMA.16816.F32 R108, R4.reuse, R26, R108 ;  /* 0x0000001a046c723c */ /* 0x040fe2000000186c */
[----:B------:R-:W1:Y:S01]  /*4940*/  LDSM.16.MT88.4 R24, [R212+0x1100] ;  /* 0x00110000d418783b */ /* 0x000e620000004200 */
[----:B------:R-:W-:Y:S06]  /*4950*/  MUFU.EX2 R161, R161 ;  /* 0x000000a100a17308 */ /* 0x000fec0000000800 */
[C---:B------:R-:W-:Y:S02]  /*4960*/  HMMA.16816.F32 R104, R4.reuse, R20, R104 ;  /* 0x000000140468723c */ /* 0x040fe40000001868 */
[----:B------:R-:W-:Y:S06]  /*4970*/  MUFU.EX2 R164, R164 ;  /* 0x000000a400a47308 */ /* 0x000fec0000000800 */
[C---:B------:R-:W-:Y:S01]  /*4980*/  HMMA.16816.F32 R100, R4.reuse, R22, R100 ;  /* 0x000000160464723c */ /* 0x040fe20000001864 */
[----:B------:R-:W-:Y:S01]  /*4990*/  LDSM.16.MT88.4 R20, [R210+0x1100] ;  /* 0x00110000d214783b */ /* 0x000fe20000004200 */
[----:B------:R-:W-:Y:S06]  /*49a0*/  MUFU.EX2 R157, R157 ;  /* 0x0000009d009d7308 */ /* 0x000fec0000000800 */
[C---:B---3--:R-:W-:Y:S02]  /*49b0*/  HMMA.16816.F32 R96, R4.reuse, R16, R96 ;  /* 0x000000100460723c */ /* 0x048fe40000001860 */
[----:B------:R-:W-:Y:S06]  /*49c0*/  MUFU.EX2 R166, R166 ;  /* 0x000000a600a67308 */ /* 0x000fec0000000800 */
[C---:B------:R-:W-:Y:S01]  /*49d0*/  HMMA.16816.F32 R92, R4.reuse, R18, R92 ;  /* 0x00000012045c723c */ /* 0x040fe2000000185c */
[----:B------:R-:W-:Y:S01]  /*49e0*/  LDSM.16.MT88.4 R16, [R209+0x1100] ;  /* 0x00110000d110783b */ /* 0x000fe20000004200 */
[----:B------:R-:W3:Y:S06]  /*49f0*/  MUFU.EX2 R149, R149 ;  /* 0x0000009500957308 */ /* 0x000eec0000000800 */
[C---:B------:R-:W-:Y:S02]  /*4a00*/  HMMA.16816.F32 R72, R4.reuse, R32, R72 ;  /* 0x000000200448723c */ /* 0x040fe40000001848 */
[----:B------:R-:W1:Y:S06]  /*4a10*/  MUFU.EX2 R160, R160 ;  /* 0x000000a000a07308 */ /* 0x000e6c0000000800 */
[C---:B------:R-:W-:Y:S01]  /*4a20*/  HMMA.16816.F32 R68, R4.reuse, R34, R68 ;  /* 0x000000220444723c */ /* 0x040fe20000001844 */
[----:B------:R-:W-:Y:S01]  /*4a30*/  LDSM.16.MT88.4 R32, [R210+0x4100] ;  /* 0x00410000d220783b */ /* 0x000fe20000004200 */
[----:B------:R-:W1:Y:S06]  /*4a40*/  MUFU.EX2 R156, R156 ;  /* 0x0000009c009c7308 */ /* 0x000e6c0000000800 */
[C---:B------:R-:W-:Y:S02]  /*4a50*/  HMMA.16816.F32 R52, R4.reuse, R28, R52 ;  /* 0x0000001c0434723c */ /* 0x040fe40000001834 */
[----:B------:R-:W2:Y:S06]  /*4a60*/  MUFU.EX2 R159, R159 ;  /* 0x0000009f009f7308 */ /* 0x000eac0000000800 */
[C---:B------:R-:W-:Y:S01]  /*4a70*/  HMMA.16816.F32 R56, R4.reuse, R30, R56 ;  /* 0x0000001e0438723c */ /* 0x040fe20000001838 */
[----:B------:R-:W-:Y:S01]  /*4a80*/  LDSM.16.MT88.4 R28, [R209+0x4100] ;  /* 0x00410000d11c783b */ /* 0x000fe20000004200 */
[----:B------:R-:W-:Y:S06]  /*4a90*/  MUFU.EX2 R137, R137 ;  /* 0x0000008900897308 */ /* 0x000fec0000000800 */
[C---:B-1----:R-:W-:Y:S02]  /*4aa0*/  HMMA.16816.F32 R60, R4.reuse, R12, R60 ;  /* 0x0000000c043c723c */ /* 0x042fe4000000183c */
[----:B------:R-:W1:Y:S06]  /*4ab0*/  MUFU.EX2 R148, R148 ;  /* 0x0000009400947308 */ /* 0x000e6c0000000800 */
[----:B------:R-:W-:Y:S01]  /*4ac0*/  HMMA.16816.F32 R64, R4, R14, R64 ;  /* 0x0000000e0440723c */ /* 0x000fe20000001840 */
[----:B------:R-:W1:Y:S01]  /*4ad0*/  LDSM.16.MT88.4 R12, [R212+0x4100] ;  /* 0x00410000d40c783b */ /* 0x000e620000004200 */
[----:B------:R-:W-:Y:S05]  /*4ae0*/  MUFU.EX2 R133, R133 ;  /* 0x0000008500857308 */ /* 0x000fea0000000800 */
[----:B------:R-:W-:-:S02]  /*4af0*/  F2FP.PACK_AB R4, R118, R117 ;  /* 0x000000757604723e */ /* 0x000fc400000000ff */
[----:B------:R-:W-:Y:S01]  /*4b00*/  F2FP.PACK_AB R6, R119, R124 ;  /* 0x0000007c7706723e */ /* 0x000fe200000000ff */
[----:B------:R-:W1:Y:S01]  /*4b10*/  MUFU.EX2 R224, R224 ;  /* 0x000000e000e07308 */ /* 0x000e620000000800 */
[----:B------:R-:W-:Y:S01]  /*4b20*/  F2FP.PACK_AB R5, R126, R125 ;  /* 0x0000007d7e05723e */ /* 0x000fe200000000ff */
[----:B------:R-:W-:Y:S01]  /*4b30*/  FADD.FTZ R125, R125, R2 ;  /* 0x000000027d7d7221 */ /* 0x000fe20000010000 */
[----:B------:R-:W-:Y:S01]  /*4b40*/  F2FP.PACK_AB R7, R132, R129 ;  /* 0x000000818407723e */ /* 0x000fe200000000ff */
[----:B------:R-:W-:Y:S02]  /*4b50*/  FADD.FTZ R2, R124, R3 ;  /* 0x000000037c027221 */ /* 0x000fe40000010000 */
[----:B------:R-:W-:Y:S02]  /*4b60*/  FADD.FTZ R126, R126, R125 ;  /* 0x0000007d7e7e7221 */ /* 0x000fe40000010000 */
[----:B------:R-:W-:Y:S01]  /*4b70*/  MUFU.EX2 R131, R131 ;  /* 0x0000008300837308 */ /* 0x000fe20000000800 */
[----:B------:R-:W-:Y:S01]  /*4b80*/  FADD.FTZ R2, R119, R2 ;  /* 0x0000000277027221 */ /* 0x000fe20000010000 */
[----:B------:R-:W-:Y:S01]  /*4b90*/  HMMA.16816.F32 R88, R4, R8, R88 ;  /* 0x000000080458723c */ /* 0x000fe20000001858 */
[----:B------:R-:W-:-:S02]  /*4ba0*/  FADD.FTZ R129, R129, R126 ;  /* 0x0000007e81817221 */ /* 0x000fc40000010000 */
[----:B------:R-:W-:Y:S02]  /*4bb0*/  FADD.FTZ R3, R139, R2 ;  /* 0x000000028b037221 */ /* 0x000fe40000010000 */
[----:B------:R-:W-:Y:S01]  /*4bc0*/  FADD.FTZ R132, R132, R129 ;  /* 0x0000008184847221 */ /* 0x000fe20000010000 */
[----:B------:R-:W1:Y:S01]  /*4bd0*/  MUFU.EX2 R134, R134 ;  /* 0x0000008600867308 */ /* 0x000e620000000800 */
[----:B--2---:R-:W-:Y:S01]  /*4be0*/  FADD.FTZ R3, R144, R3 ;  /* 0x0000000390037221 */ /* 0x004fe20000010000 */
[----:B------:R-:W-:Y:S01]  /*4bf0*/  HMMA.16816.F32 R84, R4, R10, R84 ;  /* 0x0000000a0454723c */ /* 0x000fe20000001854 */
[----:B------:R-:W2:Y:S02]  /*4c00*/  LDSM.16.MT88.4 R8, [R208+0x4100] ;  /* 0x00410000d008783b */ /* 0x000ea40000004200 */
[----:B-----5:R-:W-:-:S03]  /*4c10*/  FADD.FTZ R2, R146, R3 ;  /* 0x0000000392027221 */ /* 0x020fc60000010000 */
[----:B------:R-:W-:Y:S01]  /*4c20*/  MUFU.EX2 R225, R225 ;  /* 0x000000e100e17308 */ /* 0x000fe20000000800 */
[----:B------:R-:W-:Y:S01]  /*4c30*/  FADD.FTZ R2, R145, R2 ;  /* 0x0000000291027221 */ /* 0x000fe20000010000 */
[C---:B------:R-:W-:Y:S08]  /*4c40*/  HMMA.16816.F32 R112, R4.reuse, R24, R112 ;  /* 0x000000180470723c */ /* 0x040ff00000001870 */
[C---:B-1----:R-:W-:Y:S08]  /*4c50*/  HMMA.16816.F32 R80, R4.reuse, R12, R80 ;  /* 0x0000000c0450723c */ /* 0x042ff00000001850 */
[C---:B------:R-:W-:Y:S01]  /*4c60*/  HMMA.16816.F32 R76, R4.reuse, R14, R76 ;  /* 0x0000000e044c723c */ /* 0x040fe2000000184c */
[----:B------:R-:W1:Y:S07]  /*4c70*/  LDSM.16.MT88.4 R12, [R208+0x1900] ;  /* 0x00190000d00c783b */ /* 0x000e6e0000004200 */
[C---:B------:R-:W-:Y:S01]  /*4c80*/  HMMA.16816.F32 R108, R4.reuse, R26, R108 ;  /* 0x0000001a046c723c */ /* 0x040fe2000000186c */
[----:B------:R-:W-:Y:S07]  /*4c90*/  LDSM.16.MT88.4 R24, [R212+0x1900] ;  /* 0x00190000d418783b */ /* 0x000fee0000004200 */
[C---:B------:R-:W-:Y:S08]  /*4ca0*/  HMMA.16816.F32 R104, R4.reuse, R20, R104 ;  /* 0x000000140468723c */ /* 0x040ff00000001868 */
[C---:B--2---:R-:W-:Y:S08]  /*4cb0*/  HMMA.16816.F32 R60, R4.reuse, R8, R60 ;  /* 0x00000008043c723c */ /* 0x044ff0000000183c */
[C---:B------:R-:W-:Y:S01]  /*4cc0*/  HMMA.16816.F32 R64, R4.reuse, R10, R64 ;  /* 0x0000000a0440723c */ /* 0x040fe20000001840 */
[----:B------:R-:W2:Y:S07]  /*4cd0*/  LDSM.16.MT88.4 R8, [R212+0x4900] ;  /* 0x00490000d408783b */ /* 0x000eae0000004200 */
[C---:B------:R-:W-:Y:S01]  /*4ce0*/  HMMA.16816.F32 R100, R4.reuse, R22, R100 ;  /* 0x000000160464723c */ /* 0x040fe20000001864 */
[----:B------:R-:W5:Y:S07]  /*4cf0*/  LDSM.16.MT88.4 R20, [R210+0x1900] ;  /* 0x00190000d214783b */ /* 0x000f6e0000004200 */
[C---:B------:R-:W-:Y:S08]  /*4d00*/  HMMA.16816.F32 R96, R4.reuse, R16, R96 ;  /* 0x000000100460723c */ /* 0x040ff00000001860 */
[C---:B------:R-:W-:Y:S01]  /*4d10*/  HMMA.16816.F32 R92, R4.reuse, R18, R92 ;  /* 0x00000012045c723c */ /* 0x040fe2000000185c */
[----:B------:R-:W1:Y:S07]  /*4d20*/  LDSM.16.MT88.4 R16, [R209+0x1900] ;  /* 0x00190000d110783b */ /* 0x000e6e0000004200 */
[C---:B------:R-:W-:Y:S08]  /*4d30*/  HMMA.16816.F32 R72, R4.reuse, R32, R72 ;  /* 0x000000200448723c */ /* 0x040ff00000001848 */
[C---:B------:R-:W-:Y:S01]  /*4d40*/  HMMA.16816.F32 R68, R4.reuse, R34, R68 ;  /* 0x000000220444723c */ /* 0x040fe20000001844 */
[----:B------:R-:W2:Y:S07]  /*4d50*/  LDSM.16.MT88.4 R32, [R210+0x4900] ;  /* 0x00490000d220783b */ /* 0x000eae0000004200 */
[C---:B------:R-:W-:Y:S08]  /*4d60*/  HMMA.16816.F32 R52, R4.reuse, R28, R52 ;  /* 0x0000001c0434723c */ /* 0x040ff00000001834 */
[----:B------:R-:W-:Y:S01]  /*4d70*/  HMMA.16816.F32 R56, R4, R30, R56 ;  /* 0x0000001e0438723c */ /* 0x000fe20000001838 */
[----:B------:R-:W5:Y:S06]  /*4d80*/  LDSM.16.MT88.4 R28, [R209+0x4900] ;  /* 0x00490000d11c783b */ /* 0x000f6c0000004200 */
[----:B------:R-:W-:-:S02]  /*4d90*/  F2FP.PACK_AB R4, R144, R139 ;  /* 0x0000008b9004723e */ /* 0x000fc400000000ff */
[----:B------:R-:W-:Y:S02]  /*4da0*/  F2FP.PACK_AB R6, R145, R146 ;  /* 0x000000929106723e */ /* 0x000fe400000000ff */
[----:B----4-:R-:W-:Y:S01]  /*4db0*/  F2FP.PACK_AB R5, R150, R147 ;  /* 0x000000939605723e */ /* 0x010fe200000000ff */
[----:B------:R-:W-:Y:S01]  /*4dc0*/  FADD.FTZ R147, R147, R132 ;  /* 0x0000008493937221 */ /* 0x000fe20000010000 */
[----:B------:R-:W-:-:S03]  /*4dd0*/  F2FP.PACK_AB R7, R158, R151 ;  /* 0x000000979e07723e */ /* 0x000fc600000000ff */
[----:B------:R-:W-:-:S04]  /*4de0*/  FADD.FTZ R150, R150, R147 ;  /* 0x0000009396967221 */ /* 0x000fc80000010000 */
[----:B-1----:R-:W-:Y:S01]  /*4df0*/  HMMA.16816.F32 R88, R4, R12, R88 ;  /* 0x0000000c0458723c */ /* 0x002fe20000001858 */
[----:B------:R-:W-:-:S04]  /*4e00*/  FADD.FTZ R151, R151, R150 ;  /* 0x0000009697977221 */ /* 0x000fc80000010000 */
[----:B------:R-:W-:-:S03]  /*4e10*/  FADD.FTZ R158, R158, R151 ;  /* 0x000000979e9e7221 */ /* 0x000fc60000010000 */
[----:B------:R-:W-:Y:S01]  /*4e20*/  HMMA.16816.F32 R84, R4, R14, R84 ;  /* 0x0000000e0454723c */ /* 0x000fe20000001854 */
[----:B------:R-:W1:Y:S01]  /*4e30*/  LDSM.16.MT88.4 R12, [R208+0x4900] ;  /* 0x00490000d00c783b */ /* 0x000e620000004200 */
[----:B---3--:R-:W-:-:S04]  /*4e40*/  FADD.FTZ R3, R149, R158 ;  /* 0x0000009e95037221 */ /* 0x008fc80000010000 */
[----:B------:R-:W-:Y:S02]  /*4e50*/  FADD.FTZ R3, R160, R3 ;  /* 0x00000003a0037221 */ /* 0x000fe40000010000 */
[C---:B--2---:R-:W-:Y:S08]  /*4e60*/  HMMA.16816.F32 R80, R4.reuse, R8, R80 ;  /* 0x000000080450723c */ /* 0x044ff00000001850 */
[C---:B------:R-:W-:Y:S01]  /*4e70*/  HMMA.16816.F32 R76, R4.reuse, R10, R76 ;  /* 0x0000000a044c723c */ /* 0x040fe2000000184c */
[----:B------:R-:W2:Y:S07]  /*4e80*/  LDSM.16.MT88.4 R8, [R208+0x2100] ;  /* 0x00210000d008783b */ /* 0x000eae0000004200 */
[C---:B------:R-:W-:Y:S08]  /*4e90*/  HMMA.16816.F32 R112, R4.reuse, R24, R112 ;  /* 0x000000180470723c */ /* 0x040ff00000001870 */
[C---:B------:R-:W-:Y:S01]  /*4ea0*/  HMMA.16816.F32 R108, R4.reuse, R26, R108 ;  /* 0x0000001a046c723c */ /* 0x040fe2000000186c */
[----:B------:R-:W-:Y:S07]  /*4eb0*/  LDSM.16.MT88.4 R24, [R212+0x2100] ;  /* 0x00210000d418783b */ /* 0x000fee0000004200 */
[C---:B-----5:R-:W-:Y:S08]  /*4ec0*/  HMMA.16816.F32 R104, R4.reuse, R20, R104 ;  /* 0x000000140468723c */ /* 0x060ff00000001868 */
[C---:B------:R-:W-:Y:S01]  /*4ed0*/  HMMA.16816.F32 R100, R4.reuse, R22, R100 ;  /* 0x000000160464723c */ /* 0x040fe20000001864 */
[----:B------:R-:W-:Y:S07]  /*4ee0*/  LDSM.16.MT88.4 R20, [R210+0x2100] ;  /* 0x00210000d214783b */ /* 0x000fee0000004200 */
[C---:B------:R-:W-:Y:S08]  /*4ef0*/  HMMA.16816.F32 R96, R4.reuse, R16, R96 ;  /* 0x000000100460723c */ /* 0x040ff00000001860 */
[C---:B------:R-:W-:Y:S01]  /*4f00*/  HMMA.16816.F32 R92, R4.reuse, R18, R92 ;  /* 0x00000012045c723c */ /* 0x040fe2000000185c */
[----:B------:R-:W3:Y:S07]  /*4f10*/  LDSM.16.MT88.4 R16, [R209+0x2100] ;  /* 0x00210000d110783b */ /* 0x000eee0000004200 */
[C---:B------:R-:W-:Y:S08]  /*4f20*/  HMMA.16816.F32 R72, R4.reuse, R32, R72 ;  /* 0x000000200448723c */ /* 0x040ff00000001848 */
[C---:B------:R-:W-:Y:S01]  /*4f30*/  HMMA.16816.F32 R68, R4.reuse, R34, R68 ;  /* 0x000000220444723c */ /* 0x040fe20000001844 */
[----:B------:R-:W-:Y:S07]  /*4f40*/  LDSM.16.MT88.4 R32, [R210+0x5100] ;  /* 0x00510000d220783b */ /* 0x000fee0000004200 */
[C---:B------:R-:W-:Y:S08]  /*4f50*/  HMMA.16816.F32 R52, R4.reuse, R28, R52 ;  /* 0x0000001c0434723c */ /* 0x040ff00000001834 */
[C---:B------:R-:W-:Y:S01]  /*4f60*/  HMMA.16816.F32 R56, R4.reuse, R30, R56 ;  /* 0x0000001e0438723c */ /* 0x040fe20000001838 */
[----:B------:R-:W-:Y:S07]  /*4f70*/  LDSM.16.MT88.4 R28, [R209+0x5100] ;  /* 0x00510000d11c783b */ /* 0x000fee0000004200 */
[C---:B-1----:R-:W-:Y:S08]  /*4f80*/  HMMA.16816.F32 R60, R4.reuse, R12, R60 ;  /* 0x0000000c043c723c */ /* 0x042ff0000000183c */
[----:B------:R-:W-:Y:S01]  /*4f90*/  HMMA.16816.F32 R64, R4, R14, R64 ;  /* 0x0000000e0440723c */ /* 0x000fe20000001840 */
[----:B------:R-:W1:Y:S06]  /*4fa0*/  LDSM.16.MT88.4 R12, [R212+0x5100] ;  /* 0x00510000d40c783b */ /* 0x000e6c0000004200 */
[----:B------:R-:W-:Y:S01]  /*4fb0*/  F2FP.PACK_AB R4, R164, R161 ;  /* 0x000000a1a404723e */ /* 0x000fe200000000ff */
[----:B------:R-:W-:Y:S01]  /*4fc0*/  FADD.FTZ R161, R161, R2 ;  /* 0x00000002a1a17221 */ /* 0x000fe20000010000 */
[----:B------:R-:W-:Y:S01]  /*4fd0*/  F2FP.PACK_AB R6, R166, R157 ;  /* 0x0000009da606723e */ /* 0x000fe200000000ff */
[----:B------:R-:W-:Y:S01]  /*4fe0*/  FADD.FTZ R2, R156, R3 ;  /* 0x000000039c027221 */ /* 0x000fe20000010000 */
[----:B------:R-:W-:Y:S01]  /*4ff0*/  F2FP.PACK_AB R5, R160, R149 ;  /* 0x00000095a005723e */ /* 0x000fe200000000ff */
[----:B------:R-:W-:Y:S01]  /*5000*/  FADD.FTZ R164, R164, R161 ;  /* 0x000000a1a4a47221 */ /* 0x000fe20000010000 */
[C---:B------:R-:W-:Y:S01]  /*5010*/  F2FP.PACK_AB R7, R159.reuse, R156 ;  /* 0x0000009c9f07723e */ /* 0x040fe200000000ff */
[----:B------:R-:W-:-:S02]  /*5020*/  FADD.FTZ R2, R159, R2 ;  /* 0x000000029f027221 */ /* 0x000fc40000010000 */
        /* <DEDUP_REMOVED lines=8> */
[C---:B-1----:R-:W-:Y:S08]  /*50b0*/  HMMA.16816.F32 R80, R4.reuse, R12, R80 ;  /* 0x0000000c0450723c */ /* 0x042ff00000001850 */
[C---:B------:R-:W-:Y:S01]  /*50c0*/  HMMA.16816.F32 R76, R4.reuse, R14, R76 ;  /* 0x0000000e044c723c */ /* 0x040fe2000000184c */
[----:B------:R-:W1:Y:S07]  /*50d0*/  LDSM.16.MT88.4 R12, [R208+0x2900] ;  /* 0x00290000d00c783b */ /* 0x000e6e0000004200 */
[C---:B------:R-:W-:Y:S07]  /*50e0*/  HMMA.16816.F32 R72, R4.reuse, R32, R72 ;  /* 0x000000200448723c */ /* 0x040fee0000001848 */
[----:B------:R-:W-:Y:S01]  /*50f0*/  FFMA.FTZ R32, R130, c[0x0][0x2d0], -R127 ;  /* 0x0000b40082207a23 */ /* 0x000fe2000001087f */
[C---:B--2---:R-:W-:Y:S05]  /*5100*/  HMMA.16816.F32 R60, R4.reuse, R8, R60 ;  /* 0x00000008043c723c */ /* 0x044fea000000183c */
[----:B------:R-:W2:Y:S03]  /*5110*/  MUFU.EX2 R32, R32 ;  /* 0x0000002000207308 */ /* 0x000ea60000000800 */
[C---:B------:R-:W-:Y:S01]  /*5120*/  HMMA.16816.F32 R64, R4.reuse, R10, R64 ;  /* 0x0000000a0440723c */ /* 0x040fe20000001840 */
[----:B------:R-:W4:Y:S07]  /*5130*/  LDSM.16.MT88.4 R8, [R212+0x5900] ;  /* 0x00590000d408783b */ /* 0x000f2e0000004200 */
[C---:B------:R-:W-:Y:S08]  /*5140*/  HMMA.16816.F32 R112, R4.reuse, R24, R112 ;  /* 0x000000180470723c */ /* 0x040ff00000001870 */
[C---:B------:R-:W-:Y:S01]  /*5150*/  HMMA.16816.F32 R108, R4.reuse, R26, R108 ;  /* 0x0000001a046c723c */ /* 0x040fe2000000186c */
[----:B------:R-:W5:Y:S07]  /*5160*/  LDSM.16.MT88.4 R24, [R212+0x2900] ;  /* 0x00290000d418783b */ /* 0x000f6e0000004200 */
[C---:B------:R-:W-:Y:S08]  /*5170*/  HMMA.16816.F32 R104, R4.reuse, R20, R104 ;  /* 0x000000140468723c */ /* 0x040ff00000001868 */
[C---:B------:R-:W-:Y:S01]  /*5180*/  HMMA.16816.F32 R100, R4.reuse, R22, R100 ;  /* 0x000000160464723c */ /* 0x040fe20000001864 */
[----:B------:R-:W1:Y:S07]  /*5190*/  LDSM.16.MT88.4 R20, [R210+0x2900] ;  /* 0x00290000d214783b */ /* 0x000e6e0000004200 */
[C---:B------:R-:W-:Y:S08]  /*51a0*/  HMMA.16816.F32 R68, R4.reuse, R34, R68 ;  /* 0x000000220444723c */ /* 0x040ff00000001844 */
[C---:B------:R-:W-:Y:S08]  /*51b0*/  HMMA.16816.F32 R52, R4.reuse, R28, R52 ;  /* 0x0000001c0434723c */ /* 0x040ff00000001834 */
[----:B------:R-:W-:Y:S07]  /*51c0*/  HMMA.16816.F32 R56, R4, R30, R56 ;  /* 0x0000001e0438723c */ /* 0x000fee0000001838 */
[----:B------:R-:W-:Y:S01]  /*51d0*/  F2FP.PACK_AB R4, R148, R137 ;  /* 0x000000899404723e */ /* 0x000fe200000000ff */
[----:B------:R-:W-:Y:S01]  /*51e0*/  FADD.FTZ R137, R137, R166 ;  /* 0x000000a689897221 */ /* 0x000fe20000010000 */
[----:B------:R-:W-:-:S02]  /*51f0*/  F2FP.PACK_AB R6, R224, R133 ;  /* 0x00000085e006723e */ /* 0x000fc400000000ff */
[----:B------:R-:W-:Y:S01]  /*5200*/  F2FP.PACK_AB R5, R134, R131 ;  /* 0x000000838605723e */ /* 0x000fe200000000ff */
[----:B------:R-:W-:Y:S01]  /*5210*/  FADD.FTZ R131, R131, R2 ;  /* 0x0000000283837221 */ /* 0x000fe20000010000 */
[----:B--2---:R-:W-:Y:S01]  /*5220*/  F2FP.PACK_AB R7, R225, R32 ;  /* 0x00000020e107723e */ /* 0x004fe200000000ff */
[----:B------:R-:W-:-:S04]  /*5230*/  @P4 IMAD.HI.U32 R2, R37, c[0x0][0x2c8], RZ ;  /* 0x0000b20025024a27 */ /* 0x000fc800078e00ff */
[----:B------:R-:W-:Y:S01]  /*5240*/  FADD.FTZ R148, R148, R137 ;  /* 0x0000008994947221 */ /* 0x000fe20000010000 */
[----:B------:R-:W-:Y:S01]  /*5250*/  @P4 SHF.R.U32.HI R37, RZ, c[0x0][0x2cc], R2 ;  /* 0x0000b300ff254a19 */ /* 0x000fe20000011602 */
[C---:B---3--:R-:W-:Y:S01]  /*5260*/  HMMA.16816.F32 R96, R4.reuse, R16, R96 ;  /* 0x000000100460723c */ /* 0x048fe20000001860 */
[----:B------:R-:W-:Y:S02]  /*5270*/  FADD.FTZ R131, R134, R131 ;  /* 0x0000008386837221 */ /* 0x000fe40000010000 */
[----:B------:R-:W-:Y:S01]  /*5280*/  FADD.FTZ R133, R133, R148 ;  /* 0x0000009485857221 */ /* 0x000fe20000010000 */
[----:B------:R-:W-:Y:S01]  /*5290*/  IADD3 R37, R37, UR13, RZ ;  /* 0x0000000d25257c10 */ /* 0x000fe2000fffe0ff */
[----:B------:R-:W-:Y:S02]  /*52a0*/  FADD.FTZ R32, R32, R131 ;  /* 0x0000008320207221 */ /* 0x000fe40000010000 */
[----:B------:R-:W-:Y:S01]  /*52b0*/  FADD.FTZ R224, R224, R133 ;  /* 0x00000085e0e07221 */ /* 0x000fe20000010000 */
[----:B------:R-:W-:Y:S01]  /*52c0*/  HMMA.16816.F32 R92, R4, R18, R92 ;  /* 0x00000012045c723c */ /* 0x000fe2000000185c */
[----:B------:R-:W2:Y:S01]  /*52d0*/  LDSM.16.MT88.4 R16, [R210+0x5900] ;  /* 0x00590000d210783b */ /* 0x000ea20000004200 */
[----:B------:R-:W-:Y:S01]  /*52e0*/  FADD.FTZ R225, R225, R32 ;  /* 0x00000020e1e17221 */ /* 0x000fe20000010000 */
[----:B------:R-:W-:-:S05]  /*52f0*/  IADD3 R3, R37, c[0x0][0x328], RZ ;  /* 0x0000ca0025037a10 */ /* 0x000fca0007ffe0ff */
[C---:B-1----:R-:W-:Y:S08]  /*5300*/  HMMA.16816.F32 R88, R4.reuse, R12, R88 ;  /* 0x0000000c0458723c */ /* 0x042ff00000001858 */
[C---:B------:R-:W-:Y:S01]  /*5310*/  HMMA.16816.F32 R84, R4.reuse, R14, R84 ;  /* 0x0000000e0454723c */ /* 0x040fe20000001854 */
[----:B------:R-:W1:Y:S07]  /*5320*/  LDSM.16.MT88.4 R12, [R209+0x5900] ;  /* 0x00590000d10c783b */ /* 0x000e6e0000004200 */
[C---:B----4-:R-:W-:Y:S08]  /*5330*/  HMMA.16816.F32 R80, R4.reuse, R8, R80 ;  /* 0x000000080450723c */ /* 0x050ff00000001850 */
[C---:B------:R-:W-:Y:S01]  /*5340*/  HMMA.16816.F32 R76, R4.reuse, R10, R76 ;  /* 0x0000000a044c723c */ /* 0x040fe2000000184c */
[----:B------:R-:W3:Y:S07]  /*5350*/  LDSM.16.MT88.4 R8, [R208+0x5900] ;  /* 0x00590000d008783b */ /* 0x000eee0000004200 */
[C---:B-----5:R-:W-:Y:S08]  /*5360*/  HMMA.16816.F32 R112, R4.reuse, R24, R112 ;  /* 0x000000180470723c */ /* 0x060ff00000001870 */
[C---:B------:R-:W-:Y:S08]  /*5370*/  HMMA.16816.F32 R108, R4.reuse, R26, R108 ;  /* 0x0000001a046c723c */ /* 0x040ff0000000186c */
[C---:B------:R-:W-:Y:S08]  /*5380*/  HMMA.16816.F32 R104, R4.reuse, R20, R104 ;  /* 0x000000140468723c */ /* 0x040ff00000001868 */
[C---:B------:R-:W-:Y:S08]  /*5390*/  HMMA.16816.F32 R100, R4.reuse, R22, R100 ;  /* 0x000000160464723c */ /* 0x040ff00000001864 */
[C---:B--2---:R-:W-:Y:S08]  /*53a0*/  HMMA.16816.F32 R72, R4.reuse, R16, R72 ;  /* 0x000000100448723c */ /* 0x044ff00000001848 */
[C---:B------:R-:W-:Y:S08]  /*53b0*/  HMMA.16816.F32 R68, R4.reuse, R18, R68 ;  /* 0x000000120444723c */ /* 0x040ff00000001844 */
[C---:B-1----:R-:W-:Y:S08]  /*53c0*/  HMMA.16816.F32 R52, R4.reuse, R12, R52 ;  /* 0x0000000c0434723c */ /* 0x042ff00000001834 */
[C---:B------:R-:W-:Y:S08]  /*53d0*/  HMMA.16816.F32 R56, R4.reuse, R14, R56 ;  /* 0x0000000e0438723c */ /* 0x040ff00000001838 */
[C---:B---3--:R-:W-:Y:S08]  /*53e0*/  HMMA.16816.F32 R60, R4.reuse, R8, R60 ;  /* 0x00000008043c723c */ /* 0x048ff0000000183c */
[----:B------:R-:W-:Y:S01]  /*53f0*/  HMMA.16816.F32 R64, R4, R10, R64 ;  /* 0x0000000a0440723c */ /* 0x000fe20000001840 */
[----:B------:R-:W-:Y:S07]  /*5400*/  @!P3 BRA `(.L_x_169) ;  /* 0x000000f00000b947 */ /* 0x000fee0003800000 */
[C---:B------:R-:W-:Y:S01]  /*5410*/  ISETP.GT.AND P0, PT, R37.reuse, RZ, PT ;  /* 0x000000ff2500720c */ /* 0x040fe20003f04270 */
[----:B------:R-:W-:Y:S01]  /*5420*/  IMAD.MOV.U32 R2, RZ, RZ, c[0x0][0x32c] ;  /* 0x0000cb00ff027624 */ /* 0x000fe200078e00ff */
[----:B------:R-:W-:-:S11]  /*5430*/  IADD3 R5, R37, -0x1, RZ ;  /* 0xffffffff25057810 */ /* 0x000fd60007ffe0ff */
[----:B------:R-:W-:Y:S05]  /*5440*/  @P0 BRA `(.L_x_170) ;  /* 0x0000006000000947 */ /* 0x000fea0003800000 */
[----:B------:R-:W-:Y:S01]  /*5450*/  ISETP.NE.AND P0, PT, R2, 0x1, PT ;  /* 0x000000010200780c */ /* 0x000fe20003f05270 */
[----:B------:R-:W-:-:S12]  /*5460*/  IMAD.MOV R37, RZ, RZ, -R37 ;  /* 0x000000ffff257224 */ /* 0x000fd800078e0a25 */
[----:B------:R-:W-:-:S05]  /*5470*/  @P0 IMAD.HI.U32 R4, R37, c[0x0][0x330], RZ ;  /* 0x0000cc0025040a27 */ /* 0x000fca00078e00ff */
[----:B------:R-:W-:-:S04]  /*5480*/  @P0 SHF.R.U32.HI R37, RZ, c[0x0][0x334], R4 ;  /* 0x0000cd00ff250a19 */ /* 0x000fc80000011604 */
[----:B------:R-:W-:Y:S01]  /*5490*/  LOP3.LUT R5, RZ, R37, RZ, 0x33, !PT ;  /* 0x00000025ff057212 */ /* 0x000fe200078e33ff */
[----:B------:R-:W-:Y:S05]  /*54a0*/  BRA `(.L_x_171) ;  /* 0x0000003000007947 */ /* 0x000fea0003800000 */
.L_x_170:
[----:B------:R-:W-:-:S13]  /*54b0*/  ISETP.NE.AND P0, PT, R2, 0x1, PT ;  /* 0x000000010200780c */ /* 0x000fda0003f05270 */
[----:B------:R-:W-:-:S05]  /*54c0*/  @P0 IMAD.HI.U32 R4, R5, c[0x0][0x330], RZ ;  /* 0x0000cc0005040a27 */ /* 0x000fca00078e00ff */
[----:B------:R-:W-:-:S05]  /*54d0*/  @P0 SHF.R.U32.HI R5, RZ, c[0x0][0x334], R4 ;  /* 0x0000cd00ff050a19 */ /* 0x000fca0000011604 */
.L_x_171:
[----:B------:R-:W-:-:S05]  /*54e0*/  IMAD R2, R5, R2, c[0x0][0x32c] ;  /* 0x0000cb0005027624 */ /* 0x000fca00078e0202 */
[----:B------:R-:W-:-:S05]  /*54f0*/  IMNMX R3, R3, R2, PT ;  /* 0x0000000203037217 */ /* 0x000fca0003800200 */
.L_x_169:
[----:B------:R-:W-:-:S05]  /*5500*/  IMAD.HI R3, R3, 0x2aaaaaab, RZ ;  /* 0x2aaaaaab03037827 */ /* 0x000fca00078e02ff */
[----:B------:R-:W-:-:S04]  /*5510*/  SHF.R.U32.HI R2, RZ, 0x1f, R3 ;  /* 0x0000001fff027819 */ /* 0x000fc80000011603 */
[----:B------:R-:W-:-:S04]  /*5520*/  LEA.HI.SX32 R2, R3, R2, 0x1c ;  /* 0x0000000203027211 */ /* 0x000fc800078fe2ff */
[----:B------:R-:W-:-:S04]  /*5530*/  IMNMX R231, R215, R2, !PT ;  /* 0x00000002d7e77217 */ /* 0x000fc80007800200 */
[----:B------:R-:W-:-:S13]  /*5540*/  ISETP.GE.AND P0, PT, R192, R231, PT ;  /* 0x000000e7c000720c */ /* 0x000fda0003f06270 */
[----:B------:R-:W-:Y:S05]  /*5550*/  @!P0 BRA `(.L_x_172) ;  /* 0x000042f000008947 */ /* 0x000fea0003800000 */
[----:B------:R-:W-:Y:S01]  /*5560*/  @P4 IMAD.HI.U32 R193, R217, c[0x0][0x2c8], RZ ;  /* 0x0000b200d9c14a27 */ /* 0x000fe200078e00ff */
[----:B------:R-:W-:Y:S02]  /*5570*/  MOV R2, R116 ;  /* 0x0000007400027202 */ /* 0x000fe40000000f00 */
[----:B------:R-:W-:Y:S01]  /*5580*/  MOV R3, R0 ;  /* 0x0000000000037202 */ /* 0x000fe20000000f00 */
[----:B------:R-:W-:Y:S01]  /*5590*/  IMAD.MOV.U32 R230, RZ, RZ, R192 ;  /* 0x000000ffffe67224 */ /* 0x000fe200078e00c0 */
[----:B------:R-:W-:Y:S01]  /*55a0*/  @P4 SHF.R.U32.HI R193, RZ, c[0x0][0x2cc], R193 ;  /* 0x0000b300ffc14a19 */ /* 0x000fe200000116c1 */
[----:B------:R-:W-:Y:S01]  /*55b0*/  IMAD.MOV.U32 R194, RZ, RZ, c[0x0][0x1e4] ;  /* 0x00007900ffc27624 */ /* 0x000fe200078e00ff */
[----:B------:R-:W-:Y:S02]  /*55c0*/  MOV R195, c[0x0][0x1e0] ;  /* 0x0000780000c37a02 */ /* 0x000fe40000000f00 */
.L_x_181:
[----:B------:R-:W-:Y:S04]  /*55d0*/  DEPBAR.LE SB0, 0x0 ;  /* 0x000080000000791a */ /* 0x000fe80000000000 */
[----:B------:R-:W-:Y:S01]  /*55e0*/  BAR.SYNC.DEFER_BLOCKING 0x0 ;  /* 0x0000000000007b1d */ /* 0x000fe20000010000 */
[----:B------:R-:W-:Y:S11]  /*55f0*/  ISETP.GT.AND P2, PT, R215, R230, PT ;  /* 0x000000e6d700720c */ /* 0x000ff60003f44270 */
[----:B------:R-:W-:Y:S02]  /*5600*/  @!UPT UIADD3 URZ, URZ, URZ, URZ ;  /* 0x0000003f3f3ff290 */ /* 0x000fe4000fffe03f */
[----:B------:R-:W-:Y:S01]  /*5610*/  @!P2 SHF.R.S32.HI R0, RZ, 0x1f, R230 ;  /* 0x0000001fff00a819 */ /* 0x000fe200000114e6 */
[----:B------:R-:W-:Y:S01]  /*5620*/  @!P2 IMAD.WIDE.U32 R156, R230, c[0x0][0x208], RZ ;  /* 0x00008200e69caa25 */ /* 0x000fe200078e00ff */
[----:B------:R-:W-:Y:S02]  /*5630*/  @!P2 MOV R160, R226 ;  /* 0x000000e200a0a202 */ /* 0x000fe40000000f00 */
[----:B------:R-:W-:Y:S01]  /*5640*/  @!P2 MOV R161, R229 ;  /* 0x000000e500a1a202 */ /* 0x000fe20000000f00 */
[----:B------:R-:W-:Y:S04]  /*5650*/  @!P2 IMAD R0, R0, c[0x0][0x208], RZ ;  /* 0x000082000000aa24 */ /* 0x000fe800078e02ff */
[----:B------:R-:W-:Y:S01]  /*5660*/  @!P2 IMAD R0, R230, c[0x0][0x20c], R0 ;  /* 0x00008300e600aa24 */ /* 0x000fe200078e0200 */
[----:B------:R-:W1:Y:S01]  /*5670*/  LDSM.16.M88.4 R116, [R214+0x8100] ;  /* 0x00810000d674783b */ /* 0x000e620000000200 */
[----:B------:R-:W-:Y:S03]  /*5680*/  @!P2 IMAD.WIDE.U32 R160, R156, 0x60, R160 ;  /* 0x000000609ca0a825 */ /* 0x000fe600078e00a0 */
[----:B------:R-:W-:Y:S02]  /*5690*/  @!P2 IADD3 R0, R157, R0, RZ ;  /* 0x000000009d00a210 */ /* 0x000fe40007ffe0ff */
[----:B------:R-:W-:Y:S02]  /*56a0*/  @!P2 SHF.L.U32 R158, R160, 0x1, RZ ;  /* 0x00000001a09ea819 */ /* 0x000fe400000006ff */
[----:B------:R-:W2:Y:S01]  /*56b0*/  LDSM.16.M88.4 R124, [R214+0x8900] ;  /* 0x00890000d67c783b */ /* 0x000ea20000000200 */
[----:B------:R-:W-:Y:S01]  /*56c0*/  @!P2 IMAD R157, R0, 0x60, RZ ;  /* 0x00000060009da824 */ /* 0x000fe200078e02ff */
[----:B------:R-:W-:Y:S04]  /*56d0*/  @!P2 IADD3 R156, P1, R158, 0x80, RZ ;  /* 0x000000809e9ca810 */ /* 0x000fe80007f3e0ff */
[----:B------:R-:W-:Y:S02]  /*56e0*/  @!P2 IADD3 R156, P0, R156, c[0x0][0x1f8], RZ ;  /* 0x00007e009c9caa10 */ /* 0x000fe40007f1e0ff */
[----:B------:R-:W3:Y:S01]  /*56f0*/  LDSM.16.M88.4 R128, [R214+0x9100] ;  /* 0x00910000d680783b */ /* 0x000ee20000000200 */
[----:B------:R-:W-:Y:S04]  /*5700*/  @!P2 IADD3 R0, R161, R157, RZ ;  /* 0x0000009da100a210 */ /* 0x000fe80007ffe0ff */
[----:B------:R-:W-:Y:S03]  /*5710*/  @!P2 SHF.L.U64.HI R0, R160, 0x1, R0 ;  /* 0x00000001a000a819 */ /* 0x000fe60000010200 */
[----:B------:R-:W4:Y:S01]  /*5720*/  LDSM.16.M88.4 R132, [R214+0x9900] ;  /* 0x00990000d684783b */ /* 0x000f220000000200 */
[----:B------:R-:W-:Y:S02]  /*5730*/  @!P2 IADD3.X R157, RZ, c[0x0][0x1fc], R0, P0, P1 ;  /* 0x00007f00ff9daa10 */ /* 0x000fe400007e2400 */
[----:B------:R-:W-:Y:S04]  /*5740*/  @!P2 IADD3 R158, P0, R158, c[0x0][0x1f8], RZ ;  /* 0x00007e009e9eaa10 */ /* 0x000fe80007f1e0ff */
[----:B------:R-:W-:Y:S01]  /*5750*/  @!P2 IADD3.X R159, R0, c[0x0][0x1fc], RZ, P0, !PT ;  /* 0x00007f00009faa10 */ /* 0x000fe200007fe4ff */
[----:B------:R-:W5:Y:S01]  /*5760*/  LDSM.16.M88.4 R136, [R214+0xa100] ;  /* 0x00a10000d688783b */ /* 0x000f620000000200 */
[----:B------:R-:W-:Y:S04]  /*5770*/  @!P2 IADD3 R160, P1, R158, UR9, RZ ;  /* 0x000000099ea0ac10 */ /* 0x000fe8000ff3e0ff */
[----:B------:R-:W-:Y:S02]  /*5780*/  @!P2 IADD3.X R161, R159, UR12, RZ, P1, !PT ;  /* 0x0000000c9fa1ac10 */ /* 0x000fe40008ffe4ff */
[----:B------:R-:W-:Y:S01]  /*5790*/  @!P2 IADD3 R184, P0, R160, UR9, RZ ;  /* 0x00000009a0b8ac10 */ /* 0x000fe2000ff1e0ff */
[C---:B-1----:R-:W-:Y:S01]  /*57a0*/  HMMA.16816.F32 R4, R120.reuse, R116, RZ ;  /* 0x000000747804723c */ /* 0x042fe200000018ff */
[----:B------:R-:W-:Y:S02]  /*57b0*/  LDSM.16.M88.4 R144, [R204] ;  /* 0x00000000cc90783b */ /* 0x000fe40000000200 */
[----:B------:R-:W-:Y:S05]  /*57c0*/  @!P2 IADD3.X R185, R161, UR12, RZ, P0, !PT ;  /* 0x0000000ca1b9ac10 */ /* 0x000fea00087fe4ff */
[C---:B------:R-:W-:Y:S01]  /*57d0*/  HMMA.16816.F32 R8, R120.reuse, R118, RZ ;  /* 0x000000767808723c */ /* 0x040fe200000018ff */
[----:B------:R-:W1:Y:S07]  /*57e0*/  LDSM.16.M88.4 R116, [R214+0xa900] ;  /* 0x00a90000d674783b */ /* 0x000e6e0000000200 */
[C---:B--2---:R-:W-:Y:S01]  /*57f0*/  HMMA.16816.F32 R12, R120.reuse, R124, RZ ;  /* 0x0000007c780c723c */ /* 0x044fe200000018ff */
[----:B------:R-:W-:Y:S07]  /*5800*/  LDSM.16.M88.4 R148, [R203] ;  /* 0x00000000cb94783b */ /* 0x000fee0000000200 */
[C---:B------:R-:W-:Y:S01]  /*5810*/  HMMA.16816.F32 R16, R120.reuse, R126, RZ ;  /* 0x0000007e7810723c */ /* 0x040fe200000018ff */
[----:B------:R-:W2:Y:S07]  /*5820*/  LDSM.16.M88.4 R124, [R213] ;  /* 0x00000000d57c783b */ /* 0x000eae0000000200 */
[C---:B---3--:R-:W-:Y:S08]  /*5830*/  HMMA.16816.F32 R20, R120.reuse, R128, RZ ;  /* 0x000000807814723c */ /* 0x048ff000000018ff */
[C---:B------:R-:W-:Y:S01]  /*5840*/  HMMA.16816.F32 R24, R120.reuse, R130, RZ ;  /* 0x000000827818723c */ /* 0x040fe200000018ff */
[----:B------:R-:W3:Y:S07]  /*5850*/  LDSM.16.M88.4 R128, [R207] ;  /* 0x00000000cf80783b */ /* 0x000eee0000000200 */
[C---:B----4-:R-:W-:Y:S08]  /*5860*/  HMMA.16816.F32 R28, R120.reuse, R132, RZ ;  /* 0x00000084781c723c */ /* 0x050ff000000018ff */
[C---:B------:R-:W-:Y:S01]  /*5870*/  HMMA.16816.F32 R32, R120.reuse, R134, RZ ;  /* 0x000000867820723c */ /* 0x040fe200000018ff */
[----:B------:R-:W4:Y:S07]  /*5880*/  LDSM.16.M88.4 R132, [R206] ;  /* 0x00000000ce84783b */ /* 0x000f2e0000000200 */
[C---:B-----5:R-:W-:Y:S08]  /*5890*/  HMMA.16816.F32 R36, R120.reuse, R136, RZ ;  /* 0x000000887824723c */ /* 0x060ff000000018ff */
[C---:B------:R-:W-:Y:S01]  /*58a0*/  HMMA.16816.F32 R40, R120.reuse, R138, RZ ;  /* 0x0000008a7828723c */ /* 0x040fe200000018ff */
[----:B------:R-:W5:Y:S07]  /*58b0*/  LDSM.16.M88.4 R136, [R205] ;  /* 0x00000000cd88783b */ /* 0x000f6e0000000200 */
[C---:B-1----:R-:W-:Y:S01]  /*58c0*/  HMMA.16816.F32 R44, R120.reuse, R116, RZ ;  /* 0x00000074782c723c */ /* 0x042fe200000018ff */
[----:B------:R-:W-:Y:S01]  /*58d0*/  @!PT LDS RZ, [RZ] ;  /* 0x00000000fffff984 */ /* 0x000fe20000000800 */
[----:B------:R-:W-:Y:S01]  /*58e0*/  @!PT LDS RZ, [RZ] ;  /* 0x00000000fffff984 */ /* 0x000fe20000000800 */
[----:B------:R-:W-:Y:S01]  /*58f0*/  @!PT LDS RZ, [RZ] ;  /* 0x00000000fffff984 */ /* 0x000fe20000000800 */
[----:B------:R1:W-:Y:S07]  /*5900*/  @!P2 LDGSTS.E.BYPASS.LTC128B.128 [R216+0x100], [R158.64], !P6 ;  /* 0x001000009ed8afae */ /* 0x0003ee000f101d4a */
[----:B------:R-:W-:Y:S01]  /*5910*/  HMMA.16816.F32 R48, R120, R118, RZ ;  /* 0x000000767830723c */ /* 0x000fe200000018ff */
[----:B------:R1:W-:Y:S07]  /*5920*/  @!P2 LDGSTS.E.BYPASS.LTC128B.128 [R216+0x3100], [R156.64], !P5 ;  /* 0x031000009cd8afae */ /* 0x0003ee000e901d4a */
[C---:B--2---:R-:W-:Y:S01]  /*5930*/  HMMA.16816.F32 R4, R140.reuse, R124, R4 ;  /* 0x0000007c8c04723c */ /* 0x044fe20000001804 */
[----:B------:R2:W-:Y:S07]  /*5940*/  @!P2 LDGSTS.E.BYPASS.LTC128B.128 [R216+0x1100], [R160.64], !P6 ;  /* 0x01100000a0d8afae */ /* 0x0005ee000f101d4a */
[C---:B------:R-:W-:Y:S01]  /*5950*/  HMMA.16816.F32 R8, R140.reuse, R126, R8 ;  /* 0x0000007e8c08723c */ /* 0x040fe20000001808 */
[----:B------:R2:W-:Y:S07]  /*5960*/  @!P2 LDGSTS.E.BYPASS.LTC128B.128 [R216+0x4100], [R160.64+0x80], !P5 ;  /* 0x04100080a0d8afae */ /* 0x0005ee000e901d4a */
[C---:B---3--:R-:W-:Y:S01]  /*5970*/  HMMA.16816.F32 R12, R140.reuse, R128, R12 ;  /* 0x000000808c0c723c */ /* 0x048fe2000000180c */
[----:B------:R3:W-:Y:S07]  /*5980*/  @!P2 LDGSTS.E.BYPASS.LTC128B.128 [R216+0x2100], [R184.64], !P6 ;  /* 0x02100000b8d8afae */ /* 0x0007ee000f101d4a */
[C---:B------:R-:W-:Y:S01]  /*5990*/  HMMA.16816.F32 R16, R140.reuse, R130, R16 ;  /* 0x000000828c10723c */ /* 0x040fe20000001810 */
[----:B------:R3:W-:Y:S02]  /*59a0*/  @!P2 LDGSTS.E.BYPASS.LTC128B.128 [R216+0x5100], [R184.64+0x80], !P5 ;  /* 0x05100080b8d8afae */ /* 0x0007e4000e901d4a */
[C---:B------:R-:W-:Y:S05]  /*59b0*/  ISETP.GT.AND P2, PT, R230.reuse, R215, PT ;  /* 0x000000d7e600720c */ /* 0x040fea0003f44270 */
[C---:B----4-:R-:W-:Y:S01]  /*59c0*/  HMMA.16816.F32 R20, R140.reuse, R132, R20 ;  /* 0x000000848c14723c */ /* 0x050fe20000001814 */
[----:B------:R-:W4:Y:S07]  /*59d0*/  LDSM.16.M88.4 R116, [R211+0x8100] ;  /* 0x00810000d374783b */ /* 0x000f2e0000000200 */
[C---:B------:R-:W-:Y:S01]  /*59e0*/  HMMA.16816.F32 R24, R140.reuse, R134, R24 ;  /* 0x000000868c18723c */ /* 0x040fe20000001818 */
[----:B------:R-:W0:Y:S03]  /*59f0*/  LDGDEPBAR ;  /* 0x00000000000079af */ /* 0x000e260000000000 */
[----:B------:R-:W-:Y:S04]  /*5a00*/  @P2 IADD3 R251, R230, -0x1, RZ ;  /* 0xffffffffe6fb2810 */ /* 0x000fe80007ffe0ff */
[C---:B-----5:R-:W-:Y:S01]  /*5a10*/  HMMA.16816.F32 R28, R140.reuse, R136, R28 ;  /* 0x000000888c1c723c */ /* 0x060fe2000000181c */
[----:B------:R-:W5:Y:S03]  /*5a20*/  LDSM.16.M88.4 R124, [R211+0x8900] ;  /* 0x00890000d37c783b */ /* 0x000f660000000200 */
[----:B------:R-:W-:Y:S04]  /*5a30*/  @P2 SHF.R.S32.HI R250, RZ, 0x1f, R251 ;  /* 0x0000001ffffa2819 */ /* 0x000fe800000114fb */
[C---:B------:R-:W-:Y:S01]  /*5a40*/  HMMA.16816.F32 R32, R140.reuse, R138, R32 ;  /* 0x0000008a8c20723c */ /* 0x040fe20000001820 */
[----:B------:R-:W3:Y:S03]  /*5a50*/  LDSM.16.M88.4 R128, [R211+0x9100] ;  /* 0x00910000d380783b */ /* 0x000ee60000000200 */
[----:B------:R-:W-:Y:S04]  /*5a60*/  @P2 IMAD R250, R250, c[0x0][0x1e0], RZ ;  /* 0x00007800fafa2a24 */ /* 0x000fe800078e02ff */
[C---:B------:R-:W-:Y:S01]  /*5a70*/  HMMA.16816.F32 R36, R140.reuse, R144, R36 ;  /* 0x000000908c24723c */ /* 0x040fe20000001824 */
[----:B-1----:R-:W1:Y:S03]  /*5a80*/  LDSM.16.M88.4 R156, [R211+0x9900] ;  /* 0x00990000d39c783b */ /* 0x002e660000000200 */
[----:B------:R-:W-:Y:S04]  /*5a90*/  @P2 IMAD R250, R251, c[0x0][0x1e4], R250 ;  /* 0x00007900fbfa2a24 */ /* 0x000fe800078e02fa */
[C---:B------:R-:W-:Y:S01]  /*5aa0*/  HMMA.16816.F32 R40, R140.reuse, R146, R40 ;  /* 0x000000928c28723c */ /* 0x040fe20000001828 */
[----:B--2---:R-:W2:Y:S07]  /*5ab0*/  LDSM.16.M88.4 R160, [R211+0xa100] ;  /* 0x00a10000d3a0783b */ /* 0x004eae0000000200 */
[C---:B------:R-:W-:Y:S01]  /*5ac0*/  HMMA.16816.F32 R44, R140.reuse, R148, R44 ;  /* 0x000000948c2c723c */ /* 0x040fe2000000182c */
[----:B------:R-:W1:Y:S07]  /*5ad0*/  LDSM.16.M88.4 R164, [R211+0xa900] ;  /* 0x00a90000d3a4783b */ /* 0x000e6e0000000200 */
[----:B------:R-:W-:Y:S01]  /*5ae0*/  HMMA.16816.F32 R48, R140, R150, R48 ;  /* 0x000000968c30723c */ /* 0x000fe20000001830 */
[----:B------:R-:W-:Y:S07]  /*5af0*/  LDSM.16.M88.4 R132, [R202+0x800] ;  /* 0x00080000ca84783b */ /* 0x000fee0000000200 */
[C---:B----4-:R-:W-:Y:S01]  /*5b00*/  HMMA.16816.F32 R4, R152.reuse, R116, R4 ;  /* 0x000000749804723c */ /* 0x050fe20000001804 */
[----:B------:R-:W-:Y:S07]  /*5b10*/  LDSM.16.M88.4 R136, [R202+0x1000] ;  /* 0x00100000ca88783b */ /* 0x000fee0000000200 */
[C---:B------:R-:W-:Y:S01]  /*5b20*/  HMMA.16816.F32 R8, R152.reuse, R118, R8 ;  /* 0x000000769808723c */ /* 0x040fe20000001808 */
[----:B------:R-:W4:Y:S07]  /*5b30*/  LDSM.16.M88.4 R116, [R202] ;  /* 0x00000000ca74783b */ /* 0x000f2e0000000200 */
[C---:B-----5:R-:W-:Y:S01]  /*5b40*/  HMMA.16816.F32 R12, R152.reuse, R124, R12 ;  /* 0x0000007c980c723c */ /* 0x060fe2000000180c */
[----:B------:R-:W5:Y:S07]  /*5b50*/  LDSM.16.M88.4 R144, [R202+0x1800] ;  /* 0x00180000ca90783b */ /* 0x000f6e0000000200 */
[C---:B------:R-:W-:Y:S01]  /*5b60*/  HMMA.16816.F32 R16, R152.reuse, R126, R16 ;  /* 0x0000007e9810723c */ /* 0x040fe20000001810 */
[----:B------:R-:W4:Y:S07]  /*5b70*/  LDSM.16.M88.4 R148, [R202+0x2000] ;  /* 0x00200000ca94783b */ /* 0x000f2e0000000200 */
[C---:B---3--:R-:W-:Y:S01]  /*5b80*/  HMMA.16816.F32 R20, R152.reuse, R128, R20 ;  /* 0x000000809814723c */ /* 0x048fe20000001814 */
[----:B------:R-:W3:Y:S07]  /*5b90*/  LDSM.16.M88.4 R124, [R202+0x2800] ;  /* 0x00280000ca7c783b */ /* 0x000eee0000000200 */
[C---:B------:R-:W-:Y:S01]  /*5ba0*/  HMMA.16816.F32 R24, R152.reuse, R130, R24 ;  /* 0x000000829818723c */ /* 0x040fe20000001818 */
[----:B------:R-:W3:Y:S07]  /*5bb0*/  LDSM.16.M88.4 R128, [R214+0xb100] ;  /* 0x00b10000d680783b */ /* 0x000eee0000000200 */
[C---:B-1----:R-:W-:Y:S01]  /*5bc0*/  HMMA.16816.F32 R28, R152.reuse, R156, R28 ;  /* 0x0000009c981c723c */ /* 0x042fe2000000181c */
[----:B------:R-:W-:Y:S07]  /*5bd0*/  LDSM.16.M88.4 R184, [R211+0xd900] ;  /* 0x00d90000d3b8783b */ /* 0x000fee0000000200 */
[C---:B------:R-:W-:Y:S01]  /*5be0*/  HMMA.16816.F32 R32, R152.reuse, R158, R32 ;  /* 0x0000009e9820723c */ /* 0x040fe20000001820 */
[----:B------:R-:W1:Y:S07]  /*5bf0*/  LDSM.16.M88.4 R156, [R214+0xb900] ;  /* 0x00b90000d69c783b */ /* 0x000e6e0000000200 */
[C---:B--2---:R-:W-:Y:S08]  /*5c00*/  HMMA.16816.F32 R36, R152.reuse, R160, R36 ;  /* 0x000000a09824723c */ /* 0x044ff00000001824 */
[C---:B------:R-:W-:Y:S01]  /*5c10*/  HMMA.16816.F32 R40, R152.reuse, R162, R40 ;  /* 0x000000a29828723c */ /* 0x040fe20000001828 */
[----:B------:R-:W2:Y:S07]  /*5c20*/  LDSM.16.M88.4 R160, [R214+0xc100] ;  /* 0x00c10000d6a0783b */ /* 0x000eae0000000200 */
[C---:B------:R-:W-:Y:S08]  /*5c30*/  HMMA.16816.F32 R44, R152.reuse, R164, R44 ;  /* 0x000000a4982c723c */ /* 0x040ff0000000182c */
[----:B------:R-:W-:Y:S01]  /*5c40*/  HMMA.16816.F32 R48, R152, R166, R48 ;  /* 0x000000a69830723c */ /* 0x000fe20000001830 */
[----:B------:R-:W1:Y:S07]  /*5c50*/  LDSM.16.M88.4 R164, [R214+0xc900] ;  /* 0x00c90000d6a4783b */ /* 0x000e6e0000000200 */
[C---:B----4-:R-:W-:Y:S08]  /*5c60*/  HMMA.16816.F32 R4, R168.reuse, R116, R4 ;  /* 0x00000074a804723c */ /* 0x050ff00000001804 */
[C---:B------:R-:W-:Y:S01]  /*5c70*/  HMMA.16816.F32 R8, R168.reuse, R118, R8 ;  /* 0x00000076a808723c */ /* 0x040fe20000001808 */
[----:B------:R-:W4:Y:S07]  /*5c80*/  LDSM.16.M88.4 R116, [R214+0xd100] ;  /* 0x00d10000d674783b */ /* 0x000f2e0000000200 */
[C---:B------:R-:W-:Y:S08]  /*5c90*/  HMMA.16816.F32 R12, R168.reuse, R132, R12 ;  /* 0x00000084a80c723c */ /* 0x040ff0000000180c */
[C---:B------:R-:W-:Y:S01]  /*5ca0*/  HMMA.16816.F32 R16, R168.reuse, R134, R16 ;  /* 0x00000086a810723c */ /* 0x040fe20000001810 */
[----:B------:R-:W1:Y:S07]  /*5cb0*/  LDSM.16.M88.4 R132, [R214+0xd900] ;  /* 0x00d90000d684783b */ /* 0x000e6e0000000200 */
        /* <DEDUP_REMOVED lines=8> */
[----:B------:R-:W-:Y:S07]  /*5d40*/  LDSM.16.M88.4 R148, [R197] ;  /* 0x00000000c594783b */ /* 0x000fee0000000200 */
[C---:B---3--:R-:W-:Y:S08]  /*5d50*/  HMMA.16816.F32 R44, R168.reuse, R124, R44 ;  /* 0x0000007ca82c723c */ /* 0x048ff0000000182c */
[----:B------:R-:W-:Y:S01]  /*5d60*/  HMMA.16816.F32 R48, R168, R126, R48 ;  /* 0x0000007ea830723c */ /* 0x000fe20000001830 */
[----:B------:R-:W3:Y:S07]  /*5d70*/  LDSM.16.M88.4 R124, [R199] ;  /* 0x00000000c77c783b */ /* 0x000eee0000000200 */
[C---:B------:R-:W-:Y:S08]  /*5d80*/  HMMA.16816.F32 R4, R172.reuse, R128, R4 ;  /* 0x00000080ac04723c */ /* 0x040ff00000001804 */
[C---:B------:R-:W-:Y:S01]  /*5d90*/  HMMA.16816.F32 R8, R172.reuse, R130, R8 ;  /* 0x00000082ac08723c */ /* 0x040fe20000001808 */
[----:B------:R-:W3:Y:S07]  /*5da0*/  LDSM.16.M88.4 R128, [R198] ;  /* 0x00000000c680783b */ /* 0x000eee0000000200 */
[C---:B-1----:R-:W-:Y:S08]  /*5db0*/  HMMA.16816.F32 R12, R172.reuse, R156, R12 ;  /* 0x0000009cac0c723c */ /* 0x042ff0000000180c */
[C---:B------:R-:W-:Y:S01]  /*5dc0*/  HMMA.16816.F32 R16, R172.reuse, R158, R16 ;  /* 0x0000009eac10723c */ /* 0x040fe20000001810 */
[----:B------:R-:W1:Y:S07]  /*5dd0*/  LDSM.16.M88.4 R156, [R196] ;  /* 0x00000000c49c783b */ /* 0x000e6e0000000200 */
[C---:B--2---:R-:W-:Y:S08]  /*5de0*/  HMMA.16816.F32 R20, R172.reuse, R160, R20 ;  /* 0x000000a0ac14723c */ /* 0x044ff00000001814 */
[C---:B------:R-:W-:Y:S01]  /*5df0*/  HMMA.16816.F32 R24, R172.reuse, R162, R24 ;  /* 0x000000a2ac18723c */ /* 0x040fe20000001818 */
[----:B------:R-:W2:Y:S07]  /*5e00*/  LDSM.16.M88.4 R160, [R211+0xb100] ;  /* 0x00b10000d3a0783b */ /* 0x000eae0000000200 */
[C---:B------:R-:W-:Y:S08]  /*5e10*/  HMMA.16816.F32 R28, R172.reuse, R164, R28 ;  /* 0x000000a4ac1c723c */ /* 0x040ff0000000181c */
[C---:B------:R-:W-:Y:S01]  /*5e20*/  HMMA.16816.F32 R32, R172.reuse, R166, R32 ;  /* 0x000000a6ac20723c */ /* 0x040fe20000001820 */
[----:B------:R-:W-:Y:S07]  /*5e30*/  LDSM.16.M88.4 R164, [R211+0xd100] ;  /* 0x00d10000d3a4783b */ /* 0x000fee0000000200 */
[C---:B----4-:R-:W-:Y:S08]  /*5e40*/  HMMA.16816.F32 R36, R172.reuse, R116, R36 ;  /* 0x00000074ac24723c */ /* 0x050ff00000001824 */
[C---:B------:R-:W-:Y:S01]  /*5e50*/  HMMA.16816.F32 R40, R172.reuse, R118, R40 ;  /* 0x00000076ac28723c */ /* 0x040fe20000001828 */
[----:B------:R-:W4:Y:S07]  /*5e60*/  LDSM.16.M88.4 R116, [R211+0xb900] ;  /* 0x00b90000d374783b */ /* 0x000f2e0000000200 */
[C---:B------:R-:W-:Y:S08]  /*5e70*/  HMMA.16816.F32 R44, R172.reuse, R132, R44 ;  /* 0x00000084ac2c723c */ /* 0x040ff0000000182c */
[----:B------:R-:W-:Y:S01]  /*5e80*/  HMMA.16816.F32 R48, R172, R134, R48 ;  /* 0x00000086ac30723c */ /* 0x000fe20000001830 */
[----:B------:R-:W1:Y:S07]  /*5e90*/  LDSM.16.M88.4 R132, [R211+0xc100] ;  /* 0x00c10000d384783b */ /* 0x000e6e0000000200 */
[C---:B------:R-:W-:Y:S08]  /*5ea0*/  HMMA.16816.F32 R4, R176.reuse, R136, R4 ;  /* 0x00000088b004723c */ /* 0x040ff00000001804 */
[C---:B------:R-:W-:Y:S01]  /*5eb0*/  HMMA.16816.F32 R8, R176.reuse, R138, R8 ;  /* 0x0000008ab008723c */ /* 0x040fe20000001808 */
[----:B------:R-:W1:Y:S07]  /*5ec0*/  LDSM.16.M88.4 R136, [R211+0xc900] ;  /* 0x00c90000d388783b */ /* 0x000e6e0000000200 */
[C---:B-----5:R-:W-:Y:S08]  /*5ed0*/  HMMA.16816.F32 R12, R176.reuse, R144, R12 ;  /* 0x00000090b00c723c */ /* 0x060ff0000000180c */
[C---:B------:R-:W-:Y:S01]  /*5ee0*/  HMMA.16816.F32 R16, R176.reuse, R146, R16 ;  /* 0x00000092b010723c */ /* 0x040fe20000001810 */
[----:B------:R-:W5:Y:S07]  /*5ef0*/  LDSM.16.M88.4 R144, [R202+0x3000] ;  /* 0x00300000ca90783b */ /* 0x000f6e0000000200 */
[C---:B---3--:R-:W-:Y:S08]  /*5f00*/  HMMA.16816.F32 R20, R176.reuse, R124, R20 ;  /* 0x0000007cb014723c */ /* 0x048ff00000001814 */
[C---:B------:R-:W-:Y:S01]  /*5f10*/  HMMA.16816.F32 R24, R176.reuse, R126, R24 ;  /* 0x0000007eb018723c */ /* 0x040fe20000001818 */
[----:B------:R-:W-:Y:S07]  /*5f20*/  LDSM.16.M88.4 R124, [R202+0x4000] ;  /* 0x00400000ca7c783b */ /* 0x000fee0000000200 */
[C---:B------:R-:W-:Y:S08]  /*5f30*/  HMMA.16816.F32 R28, R176.reuse, R128, R28 ;  /* 0x00000080b01c723c */ /* 0x040ff0000000181c */
[C---:B------:R-:W-:Y:S08]  /*5f40*/  HMMA.16816.F32 R32, R176.reuse, R130, R32 ;  /* 0x00000082b020723c */ /* 0x040ff00000001820 */
[C---:B------:R-:W-:Y:S08]  /*5f50*/  HMMA.16816.F32 R36, R176.reuse, R148, R36 ;  /* 0x00000094b024723c */ /* 0x040ff00000001824 */
[C---:B------:R-:W-:Y:S08]  /*5f60*/  HMMA.16816.F32 R40, R176.reuse, R150, R40 ;  /* 0x00000096b028723c */ /* 0x040ff00000001828 */
[C---:B-1----:R-:W-:Y:S08]  /*5f70*/  HMMA.16816.F32 R44, R176.reuse, R156, R44 ;  /* 0x0000009cb02c723c */ /* 0x042ff0000000182c */
        /* <DEDUP_REMOVED lines=14> */
[C---:B-----5:R-:W-:Y:S08]  /*6060*/  HMMA.16816.F32 R4, R188.reuse, R144, R4 ;  /* 0x00000090bc04723c */ /* 0x060ff00000001804 */
[C---:B------:R-:W-:Y:S08]  /*6070*/  HMMA.16816.F32 R8, R188.reuse, R146, R8 ;  /* 0x00000092bc08723c */ /* 0x040ff00000001808 */
[C---:B-1----:R-:W-:Y:S08]  /*6080*/  HMMA.16816.F32 R12, R188.reuse, R116, R12 ;  /* 0x00000074bc0c723c */ /* 0x042ff0000000180c */
[C---:B------:R-:W-:Y:S01]  /*6090*/  HMMA.16816.F32 R16, R188.reuse, R118, R16 ;  /* 0x00000076bc10723c */ /* 0x040fe20000001810 */
[----:B------:R-:W1:Y:S03]  /*60a0*/  LDSM.16.M88.4 R116, [R202+0x4800] ;  /* 0x00480000ca74783b */ /* 0x000e660000000200 */
[----:B------:R-:W-:Y:S02]  /*60b0*/  FMUL.FTZ R156, R4, c[0x0][0x320] ;  /* 0x0000c800049c7a20 */ /* 0x000fe40000410000 */
[----:B------:R-:W-:Y:S02]  /*60c0*/  FMUL.FTZ R160, R5, c[0x0][0x320] ;  /* 0x0000c80005a07a20 */ /* 0x000fe40000410000 */
[C---:B------:R-:W-:Y:S02]  /*60d0*/  HMMA.16816.F32 R20, R188.reuse, R124, R20 ;  /* 0x0000007cbc14723c */ /* 0x040fe40000001814 */
[----:B------:R-:W2:Y:S02]  /*60e0*/  MUFU.TANH R156, R156 ;  /* 0x0000009c009c7308 */ /* 0x000ea40000002400 */
[----:B------:R-:W-:Y:S02]  /*60f0*/  FMUL.FTZ R158, R10, c[0x0][0x320] ;  /* 0x0000c8000a9e7a20 */ /* 0x000fe40000410000 */
[----:B------:R-:W-:Y:S02]  /*6100*/  FMUL.FTZ R164, R9, c[0x0][0x320] ;  /* 0x0000c80009a47a20 */ /* 0x000fe40000410000 */
[C---:B------:R-:W-:Y:S01]  /*6110*/  HMMA.16816.F32 R24, R188.reuse, R126, R24 ;  /* 0x0000007ebc18723c */ /* 0x040fe20000001818 */
[----:B------:R-:W3:Y:S03]  /*6120*/  LDSM.16.M88.4 R124, [R202+0x5000] ;  /* 0x00500000ca7c783b */ /* 0x000ee60000000200 */
[----:B------:R-:W4:Y:S01]  /*6130*/  MUFU.TANH R160, R160 ;  /* 0x000000a000a07308 */ /* 0x000f220000002400 */
[----:B------:R-:W-:Y:S02]  /*6140*/  FMUL.FTZ R167, R14, c[0x0][0x320] ;  /* 0x0000c8000ea77a20 */ /* 0x000fe40000410000 */
[----:B------:R-:W-:Y:S02]  /*6150*/  FMUL.FTZ R166, R13, c[0x0][0x320] ;  /* 0x0000c8000da67a20 */ /* 0x000fe40000410000 */
[----:B------:R-:W-:Y:S03]  /*6160*/  FMUL.FTZ R165, R18, c[0x0][0x320] ;  /* 0x0000c80012a57a20 */ /* 0x000fe60000410000 */
[----:B------:R-:W-:Y:S02]  /*6170*/  FMUL.FTZ R163, R19, c[0x0][0x320] ;  /* 0x0000c80013a37a20 */ /* 0x000fe40000410000 */
[----:B------:R-:W2:Y:S01]  /*6180*/  MUFU.TANH R164, R164 ;  /* 0x000000a400a47308 */ /* 0x000ea20000002400 */
[----:B------:R-:W-:Y:S04]  /*6190*/  @P2 IMAD.WIDE.U32 R18, R251, c[0x0][0x1e0], RZ ;  /* 0x00007800fb122a25 */ /* 0x000fe800078e00ff */
[----:B------:R-:W-:Y:S01]  /*61a0*/  FMUL.FTZ R237, R22, c[0x0][0x320] ;  /* 0x0000c80016ed7a20 */ /* 0x000fe20000410000 */
[----:B------:R-:W-:Y:S01]  /*61b0*/  @P2 MOV R22, R218 ;  /* 0x000000da00162202 */ /* 0x000fe20000000f00 */
[----:B------:R-:W-:Y:S01]  /*61c0*/  FMUL.FTZ R187, R23, c[0x0][0x320] ;  /* 0x0000c80017bb7a20 */ /* 0x000fe20000410000 */
[----:B------:R-:W-:Y:S01]  /*61d0*/  @P2 MOV R23, R221 ;  /* 0x000000dd00172202 */ /* 0x000fe20000000f00 */
[----:B------:R-:W-:Y:S01]  /*61e0*/  FMUL.FTZ R159, R11, c[0x0][0x320] ;  /* 0x0000c8000b9f7a20 */ /* 0x000fe20000410000 */
[----:B------:R-:W2:Y:S01]  /*61f0*/  MUFU.TANH R158, R158 ;  /* 0x0000009e009e7308 */ /* 0x000ea20000002400 */
[C---:B-1----:R-:W-:Y:S03]  /*6200*/  HMMA.16816.F32 R28, R188.reuse, R116, R28 ;  /* 0x00000074bc1c723c */ /* 0x042fe6000000181c */
[----:B------:R-:W-:Y:S01]  /*6210*/  FMUL.FTZ R235, R26, c[0x0][0x320] ;  /* 0x0000c8001aeb7a20 */ /* 0x000fe20000410000 */
[----:B------:R-:W-:Y:S01]  /*6220*/  @P2 IADD3 R250, R19, R250, RZ ;  /* 0x000000fa13fa2210 */ /* 0x000fe20007ffe0ff */
[----:B------:R-:W-:Y:S03]  /*6230*/  @P2 IMAD.WIDE.U32 R18, R18, 0x60, R22 ;  /* 0x0000006012122825 */ /* 0x000fe600078e0016 */
[C---:B------:R-:W-:Y:S01]  /*6240*/  HMMA.16816.F32 R32, R188.reuse, R118, R32 ;  /* 0x00000076bc20723c */ /* 0x040fe20000001820 */
[----:B------:R-:W1:Y:S01]  /*6250*/  MUFU.TANH R159, R159 ;  /* 0x0000009f009f7308 */ /* 0x000e620000002400 */
[----:B------:R-:W5:Y:S01]  /*6260*/  LDSM.16.M88.4 R116, [R202+0x5800] ;  /* 0x00580000ca74783b */ /* 0x000f620000000200 */
[----:B------:R-:W-:Y:S04]  /*6270*/  DEPBAR.LE SB0, 0x0 ;  /* 0x000080000000791a */ /* 0x000fe80000000000 */
[----:B------:R-:W-:Y:S01]  /*6280*/  FMUL.FTZ R233, R27, c[0x0][0x320] ;  /* 0x0000c8001be97a20 */ /* 0x000fe20000410000 */
[C---:B---3--:R-:W-:Y:S03]  /*6290*/  HMMA.16816.F32 R36, R188.reuse, R124, R36 ;  /* 0x0000007cbc24723c */ /* 0x048fe60000001824 */
[----:B------:R-:W3:Y:S01]  /*62a0*/  MUFU.TANH R166, R166 ;  /* 0x000000a600a67308 */ /* 0x000ee20000002400 */
[----:B------:R-:W-:Y:S01]  /*62b0*/  BAR.SYNC.DEFER_BLOCKING 0x0 ;  /* 0x0000000000007b1d */ /* 0x000fe20000010000 */
[----:B------:R-:W-:Y:S02]  /*62c0*/  @P2 IMAD R10, R250, 0x60, RZ ;  /* 0x00000060fa0a2824 */ /* 0x000fe400078e02ff */
[----:B------:R-:W-:Y:S01]  /*62d0*/  FMUL.FTZ R0, R6, c[0x0][0x320] ;  /* 0x0000c80006007a20 */ /* 0x000fe20000410000 */
[C---:B------:R-:W-:Y:S04]  /*62e0*/  HMMA.16816.F32 R40, R188.reuse, R126, R40 ;  /* 0x0000007ebc28723c */ /* 0x040fe80000001828 */
[----:B------:R-:W-:Y:S01]  /*62f0*/  FMUL.FTZ R245, R30, c[0x0][0x320] ;  /* 0x0000c8001ef57a20 */ /* 0x000fe20000410000 */
[----:B------:R-:W1:Y:S01]  /*6300*/  MUFU.TANH R0, R0 ;  /* 0x0000000000007308 */ /* 0x000e620000002400 */
[----:B------:R-:W-:Y:S01]  /*6310*/  FMUL.FTZ R243, R31, c[0x0][0x320] ;  /* 0x0000c8001ff37a20 */ /* 0x000fe20000410000 */
[----:B------:R-:W-:Y:S01]  /*6320*/  @P2 IADD3 R10, R19, R10, RZ ;  /* 0x0000000a130a2210 */ /* 0x000fe20007ffe0ff */
[----:B------:R-:W-:Y:S04]  /*6330*/  FMUL.FTZ R241, R34, c[0x0][0x320] ;  /* 0x0000c80022f17a20 */ /* 0x000fe80000410000 */
[----:B------:R-:W-:Y:S01]  /*6340*/  @P2 SHF.L.U64.HI R10, R18, 0x1, R10 ;  /* 0x00000001120a2819 */ /* 0x000fe2000001020a */
[----:B------:R-:W-:Y:S02]  /*6350*/  FMUL.FTZ R239, R35, c[0x0][0x320] ;  /* 0x0000c80023ef7a20 */ /* 0x000fe40000410000 */
[----:B------:R-:W1:Y:S01]  /*6360*/  MUFU.TANH R167, R167 ;  /* 0x000000a700a77308 */ /* 0x000e620000002400 */
[----:B------:R-:W-:Y:S02]  /*6370*/  FMUL.FTZ R248, R36, c[0x0][0x320] ;  /* 0x0000c80024f87a20 */ /* 0x000fe40000410000 */
[----:B------:R-:W-:Y:S02]  /*6380*/  FMUL.FTZ R247, R37, c[0x0][0x320] ;  /* 0x0000c80025f77a20 */ /* 0x000fe40000410000 */
[----:B------:R-:W-:Y:S02]  /*6390*/  FMUL.FTZ R157, R7, c[0x0][0x320] ;  /* 0x0000c800079d7a20 */ /* 0x000fe40000410000 */
[----:B------:R-:W-:Y:S02]  /*63a0*/  FMUL.FTZ R162, R8, c[0x0][0x320] ;  /* 0x0000c80008a27a20 */ /* 0x000fe40000410000 */
[----:B------:R-:W-:Y:S01]  /*63b0*/  FMUL.FTZ R252, R40, c[0x0][0x320] ;  /* 0x0000c80028fc7a20 */ /* 0x000fe20000410000 */
[----:B------:R-:W1:Y:S01]  /*63c0*/  MUFU.TANH R11, R248 ;  /* 0x000000f8000b7308 */ /* 0x000e620000002400 */
[C---:B-----5:R-:W-:Y:S03]  /*63d0*/  HMMA.16816.F32 R44, R188.reuse, R116, R44 ;  /* 0x00000074bc2c723c */ /* 0x060fe6000000182c */
[----:B------:R-:W-:Y:S02]  /*63e0*/  FMUL.FTZ R184, R12, c[0x0][0x320] ;  /* 0x0000c8000cb87a20 */ /* 0x000fe40000410000 */
[----:B------:R-:W-:Y:S02]  /*63f0*/  FMUL.FTZ R161, R15, c[0x0][0x320] ;  /* 0x0000c8000fa17a20 */ /* 0x000fe40000410000 */
[----:B------:R-:W-:Y:S01]  /*6400*/  FMUL.FTZ R185, R16, c[0x0][0x320] ;  /* 0x0000c80010b97a20 */ /* 0x000fe20000410000 */
[----:B------:R-:W-:Y:S01]  /*6410*/  HMMA.16816.F32 R48, R188, R118, R48 ;  /* 0x00000076bc30723c */ /* 0x000fe20000001830 */
[----:B------:R5:W1:Y:S03]  /*6420*/  MUFU.TANH R13, R252 ;  /* 0x000000fc000d7308 */ /* 0x000a660000002400 */
[----:B------:R-:W-:Y:S02]  /*6430*/  FMUL.FTZ R186, R17, c[0x0][0x320] ;  /* 0x0000c80011ba7a20 */ /* 0x000fe40000410000 */
[----:B------:R-:W-:Y:S02]  /*6440*/  FMUL.FTZ R232, R20, c[0x0][0x320] ;  /* 0x0000c80014e87a20 */ /* 0x000fe40000410000 */
[----:B------:R-:W-:Y:S03]  /*6450*/  FMUL.FTZ R192, R21, c[0x0][0x320] ;  /* 0x0000c80015c07a20 */ /* 0x000fe60000410000 */
[----:B------:R1:W1:Y:S01]  /*6460*/  MUFU.TANH R9, R247 ;  /* 0x000000f700097308 */ /* 0x0002620000002400 */
[----:B------:R-:W-:Y:S02]  /*6470*/  FMUL.FTZ R234, R24, c[0x0][0x320] ;  /* 0x0000c80018ea7a20 */ /* 0x000fe40000410000 */
[----:B------:R-:W-:Y:S02]  /*6480*/  FMUL.FTZ R236, R25, c[0x0][0x320] ;  /* 0x0000c80019ec7a20 */ /* 0x000fe40000410000 */
[----:B------:R-:W-:Y:S02]  /*6490*/  FMUL.FTZ R238, R28, c[0x0][0x320] ;  /* 0x0000c8001cee7a20 */ /* 0x000fe40000410000 */
[----:B------:R-:W-:Y:S02]  /*64a0*/  FMUL.FTZ R240, R29, c[0x0][0x320] ;  /* 0x0000c8001df07a20 */ /* 0x000fe40000410000 */
[----:B------:R-:W-:Y:S01]  /*64b0*/  FMUL.FTZ R246, R32, c[0x0][0x320] ;  /* 0x0000c80020f67a20 */ /* 0x000fe20000410000 */
[----:B------:R-:W2:Y:S01]  /*64c0*/  MUFU.TANH R157, R157 ;  /* 0x0000009d009d7308 */ /* 0x000ea20000002400 */
[----:B------:R-:W-:Y:S02]  /*64d0*/  FMUL.FTZ R249, R33, c[0x0][0x320] ;  /* 0x0000c80021f97a20 */ /* 0x000fe40000410000 */
[----:B------:R-:W-:Y:S02]  /*64e0*/  FMUL.FTZ R244, R38, c[0x0][0x320] ;  /* 0x0000c80026f47a20 */ /* 0x000fe40000410000 */
[----:B-----5:R-:W-:Y:S02]  /*64f0*/  FMUL.FTZ R252, R45, c[0x0][0x320] ;  /* 0x0000c8002dfc7a20 */ /* 0x020fe40000410000 */
[----:B------:R-:W-:Y:S02]  /*6500*/  FMUL.FTZ R242, R39, c[0x0][0x320] ;  /* 0x0000c80027f27a20 */ /* 0x000fe40000410000 */
[----:B------:R-:W-:Y:S01]  /*6510*/  FMUL.FTZ R15, R41, c[0x0][0x320] ;  /* 0x0000c800290f7a20 */ /* 0x000fe20000410000 */
[----:B------:R5:W2:Y:S01]  /*6520*/  MUFU.TANH R150, R252 ;  /* 0x000000fc00967308 */ /* 0x000aa20000002400 */
[----:B------:R-:W-:Y:S02]  /*6530*/  FMUL.FTZ R248, R42, c[0x0][0x320] ;  /* 0x0000c8002af87a20 */ /* 0x000fe40000410000 */
[----:B------:R-:W-:Y:S02]  /*6540*/  FMUL.FTZ R17, R44, c[0x0][0x320] ;  /* 0x0000c8002c117a20 */ /* 0x000fe40000410000 */
[----:B-1----:R-:W-:Y:S02]  /*6550*/  FMUL.FTZ R247, R43, c[0x0][0x320] ;  /* 0x0000c8002bf77a20 */ /* 0x002fe40000410000 */
[----:B------:R-:W-:Y:S02]  /*6560*/  FMUL.FTZ R251, R46, c[0x0][0x320] ;  /* 0x0000c8002efb7a20 */ /* 0x000fe40000410000 */
[----:B------:R-:W-:Y:S01]  /*6570*/  FMUL.FTZ R250, R47, c[0x0][0x320] ;  /* 0x0000c8002ffa7a20 */ /* 0x000fe20000410000 */
[----:B------:R-:W1:Y:S01]  /*6580*/  MUFU.TANH R162, R162 ;  /* 0x000000a200a27308 */ /* 0x000e620000002400 */
[----:B------:R-:W-:Y:S02]  /*6590*/  FMUL.FTZ R146, R48, c[0x0][0x320] ;  /* 0x0000c80030927a20 */ /* 0x000fe40000410000 */
[----:B------:R-:W-:Y:S02]  /*65a0*/  FMUL.FTZ R21, R49, c[0x0][0x320] ;  /* 0x0000c80031157a20 */ /* 0x000fe40000410000 */
[----:B------:R-:W-:Y:S05]  /*65b0*/  IMAD R19, R230, -0x60, RZ ;  /* 0xffffffa0e6137824 */ /* 0x000fea00078e02ff */
[----:B------:R-:W1:Y:S01]  /*65c0*/  MUFU.TANH R184, R184 ;  /* 0x000000b800b87308 */ /* 0x000e620000002400 */
[----:B-----5:R-:W-:Y:S02]  /*65d0*/  @P2 SHF.L.U32 R252, R18, 0x1, RZ ;  /* 0x0000000112fc2819 */ /* 0x020fe400000006ff */
[----:B------:R-:W-:Y:S02]  /*65e0*/  MOV R18, R217 ;  /* 0x000000d900127202 */ /* 0x000fe40000000f00 */
[C---:B------:R-:W-:Y:S05]  /*65f0*/  @P2 IADD3 R22, P0, R252.reuse, c[0x0][0x1c8], RZ ;  /* 0x00007200fc162a10 */ /* 0x040fea0007f1e0ff */
[----:B------:R-:W1:Y:S01]  /*6600*/  MUFU.TANH R161, R161 ;  /* 0x000000a100a17308 */ /* 0x000e620000002400 */
[----:B------:R-:W-:Y:S02]  /*6610*/  @P2 IADD3 R14, P1, R252, 0x80, RZ ;  /* 0x00000080fc0e2810 */ /* 0x000fe40007f3e0ff */
[----:B------:R-:W-:Y:S02]  /*6620*/  @P2 IADD3.X R23, R10, c[0x0][0x1cc], RZ, P0, !PT ;  /* 0x000073000a172a10 */ /* 0x000fe400007fe4ff */
[----:B------:R-:W-:Y:S01]  /*6630*/  @P2 IADD3 R26, P0, R14, c[0x0][0x1c8], RZ ;  /* 0x000072000e1a2a10 */ /* 0x000fe20007f1e0ff */
[----:B------:R-:W-:Y:S01]  /*6640*/  FMUL.FTZ R14, R50, c[0x0][0x320] ;  /* 0x0000c800320e7a20 */ /* 0x000fe20000410000 */
[C---:B------:R-:W-:Y:S01]  /*6650*/  @P2 SHF.L.U32 R252, R195.reuse, 0x6, RZ ;  /* 0x00000006c3fc2819 */ /* 0x040fe200000006ff */
[----:B------:R-:W-:Y:S01]  /*6660*/  @!PT LDS RZ, [RZ] ;  /* 0x00000000fffff984 */ /* 0x000fe20000000800 */
[----:B------:R-:W-:Y:S01]  /*6670*/  @!PT LDS RZ, [RZ] ;  /* 0x00000000fffff984 */ /* 0x000fe20000000800 */
[----:B------:R-:W-:Y:S01]  /*6680*/  @!PT LDS RZ, [RZ] ;  /* 0x00000000fffff984 */ /* 0x000fe20000000800 */
[----:B------:R5:W-:Y:S01]  /*6690*/  @P2 LDGSTS.E.BYPASS.LTC128B.128 [R216+0x8100], [R22.64], !P6 ;  /* 0x0810000016d82fae */ /* 0x000be2000f101d4a */
[----:B------:R-:W-:Y:S01]  /*66a0*/  @P2 IADD3.X R27, RZ, c[0x0][0x1cc], R10, P0, P1 ;  /* 0x00007300ff1b2a10 */ /* 0x000fe200007e240a */
[----:B------:R-:W1:Y:S01]  /*66b0*/  MUFU.TANH R185, R185 ;  /* 0x000000b900b97308 */ /* 0x000e620000002400 */
[-C--:B------:R-:W-:Y:S02]  /*66c0*/  @P2 IADD3 R30, P1, R22, R252.reuse, RZ ;  /* 0x000000fc161e2210 */ /* 0x080fe40007f3e0ff */
[----:B------:R-:W-:Y:S02]  /*66d0*/  @P2 SHF.L.U64.HI R10, R195, 0x6, R194 ;  /* 0x00000006c30a2819 */ /* 0x000fe400000102c2 */
[----:B------:R-:W-:Y:S01]  /*66e0*/  @P2 IADD3 R34, P0, R30, R252, RZ ;  /* 0x000000fc1e222210 */ /* 0x000fe20007f1e0ff */
[----:B------:R1:W-:Y:S01]  /*66f0*/  @P2 LDGSTS.E.BYPASS.LTC128B.128 [R216+0xb100], [R26.64], !P5 ;  /* 0x0b1000001ad82fae */ /* 0x0003e2000e901d4a */
[-C--:B------:R-:W-:Y:S01]  /*6700*/  @P2 IADD3.X R31, R23, R10.reuse, RZ, P1, !PT ;  /* 0x0000000a171f2210 */ /* 0x080fe20000ffe4ff */
[----:B------:R-:W-:Y:S01]  /*6710*/  FMUL.FTZ R252, R51, c[0x0][0x320] ;  /* 0x0000c80033fc7a20 */ /* 0x000fe20000410000 */
[----:B------:R-:W-:Y:S01]  /*6720*/  @P4 MOV R18, R193 ;  /* 0x000000c100124202 */ /* 0x000fe20000000f00 */
[----:B------:R-:W1:Y:S01]  /*6730*/  MUFU.TANH R186, R186 ;  /* 0x000000ba00ba7308 */ /* 0x000e620000002400 */
[----:B------:R-:W-:Y:S03]  /*6740*/  @P2 IADD3.X R35, R31, R10, RZ, P0, !PT ;  /* 0x0000000a1f232210 */ /* 0x000fe600007fe4ff */
[----:B------:R1:W-:Y:S06]  /*6750*/  @P2 LDGSTS.E.BYPASS.LTC128B.128 [R216+0x9100], [R30.64], !P6 ;  /* 0x091000001ed82fae */ /* 0x0003ec000f101d4a */
[----:B------:R-:W1:Y:S02]  /*6760*/  MUFU.TANH R165, R165 ;  /* 0x000000a500a57308 */ /* 0x000e640000002400 */
[----:B------:R1:W-:Y:S01]  /*6770*/  @P2 LDGSTS.E.BYPASS.LTC128B.128 [R216+0xc100], [R30.64+0x80], !P5 ;  /* 0x0c1000801ed82fae */ /* 0x0003e2000e901d4a */
[----:B-----5:R-:W-:Y:S04]  /*6780*/  IADD3 R22, -R222, 0x1, R19 ;  /* 0x00000001de167810 */ /* 0x020fe80007ffe113 */
[----:B------:R-:W-:Y:S03]  /*6790*/  IADD3 R22, R22, c[0x0][0x1d0], RZ ;  /* 0x0000740016167a10 */ /* 0x000fe60007ffe0ff */
[----:B------:R-:W1:Y:S01]  /*67a0*/  MUFU.TANH R163, R163 ;  /* 0x000000a300a37308 */ /* 0x000e620000002400 */
[----:B------:R1:W-:Y:S01]  /*67b0*/  @P2 LDGSTS.E.BYPASS.LTC128B.128 [R216+0xa100], [R34.64], !P6 ;  /* 0x0a10000022d82fae */ /* 0x0003e2000f101d4a */
[----:B------:R-:W-:Y:S04]  /*67c0*/  IADD3 R22, R22, -c[0x0][0x168], RZ ;  /* 0x80005a0016167a10 */ /* 0x000fe80007ffe0ff */
[C---:B------:R-:W-:Y:S03]  /*67d0*/  IADD3 R23, R22.reuse, c[0x0][0x328], RZ ;  /* 0x0000ca0016177a10 */ /* 0x040fe60007ffe0ff */
[----:B------:R1:W-:Y:S01]  /*67e0*/  @P2 LDGSTS.E.BYPASS.LTC128B.128 [R216+0xd100], [R34.64+0x80], !P5 ;  /* 0x0d10008022d82fae */ /* 0x0003e2000e901d4a */
[----:B------:R-:W1:Y:S01]  /*67f0*/  MUFU.TANH R232, R232 ;  /* 0x000000e800e87308 */ /* 0x000e620000002400 */
[----:B------:R-:W-:Y:S06]  /*6800*/  IADD3 R22, R22, UR7, RZ ;  /* 0x0000000716167c10 */ /* 0x000fec000fffe0ff */
[----:B------:R-:W0:Y:S03]  /*6810*/  LDGDEPBAR ;  /* 0x00000000000079af */ /* 0x000e260000000000 */
[----:B------:R-:W1:Y:S05]  /*6820*/  MUFU.TANH R192, R192 ;  /* 0x000000c000c07308 */ /* 0x000e6a0000002400 */
[----:B------:R-:W1:Y:S05]  /*6830*/  SHFL.IDX PT, R10, R18, RZ, 0x1c1f ;  /* 0x001c1fff120a7589 */ /* 0x000e6a00000e0000 */
[----:B------:R-:W2:Y:S10]  /*6840*/  MUFU.TANH R237, R237 ;  /* 0x000000ed00ed7308 */ /* 0x000eb40000002400 */
[----:B------:R-:W2:Y:S01]  /*6850*/  MUFU.TANH R187, R187 ;  /* 0x000000bb00bb7308 */ /* 0x000ea20000002400 */
[----:B-1----:R-:W-:Y:S09]  /*6860*/  IADD3 R26, R23, R10, RZ ;  /* 0x0000000a171a7210 */ /* 0x002ff20007ffe0ff */
[----:B------:R-:W1:Y:S01]  /*6870*/  MUFU.TANH R234, R234 ;  /* 0x000000ea00ea7308 */ /* 0x000e620000002400 */
[----:B------:R-:W-:Y:S09]  /*6880*/  IADD3 R25, R10, R22, RZ ;  /* 0x000000160a197210 */ /* 0x000ff20007ffe0ff */
[----:B------:R-:W1:Y:S10]  /*6890*/  MUFU.TANH R236, R236 ;  /* 0x000000ec00ec7308 */ /* 0x000e740000002400 */
        /* <DEDUP_REMOVED lines=21> */
[----:B------:R-:W1:Y:S01]  /*69f0*/  MUFU.TANH R252, R252 ;  /* 0x000000fc00fc7308 */ /* 0x000e620000002400 */
[----:B------:R-:W-:-:S05]  /*6a00*/  @!P3 BRA `(.L_x_173) ;  /* 0x000001900000b947 */ /* 0x000fca0003800000 */
[----:B--234-:R-:W-:Y:S01]  /*6a10*/  IADD3 R5, R10, c[0x0][0x1d0], RZ ;  /* 0x000074000a057a10 */ /* 0x01cfe20007ffe0ff */
[----:B------:R-:W-:Y:S03]  /*6a20*/  BSSY B0, `(.L_x_174) ;  /* 0x0000012000007945 */ /* 0x000fe60003800000 */
[----:B------:R-:W-:Y:S04]  /*6a30*/  IADD3 R5, R5, -c[0x0][0x168], RZ ;  /* 0x80005a0005057a10 */ /* 0x000fe80007ffe0ff */
[----:B------:R-:W-:Y:S11]  /*6a40*/  ISETP.GT.AND P0, PT, R5, -0x1, PT ;  /* 0xffffffff0500780c */ /* 0x000ff60003f04270 */
[----:B------:R-:W-:Y:S02]  /*6a50*/  @!UPT UIADD3 URZ, URZ, URZ, URZ ;  /* 0x0000003f3f3ff290 */ /* 0x000fe4000fffe03f */
[----:B------:R-:W-:-:S05]  /*6a60*/  @P0 BRA `(.L_x_175) ;  /* 0x0000008000000947 */ /* 0x000fca0003800000 */
[----:B------:R-:W-:Y:S01]  /*6a70*/  LOP3.LUT R5, RZ, R5, RZ, 0x33, !PT ;  /* 0x00000005ff057212 */ /* 0x000fe200078e33ff */
[----:B------:R-:W-:Y:S05]  /*6a80*/  IMAD.MOV.U32 R4, RZ, RZ, c[0x0][0x32c] ;  /* 0x0000cb00ff047624 */ /* 0x000fea00078e00ff */
[----:B------:R-:W-:Y:S11]  /*6a90*/  ISETP.NE.AND P0, PT, R4, 0x1, PT ;  /* 0x000000010400780c */ /* 0x000ff60003f05270 */
[----:B------:R-:W-:Y:S02]  /*6aa0*/  @!UPT UIADD3 URZ, URZ, URZ, URZ ;  /* 0x0000003f3f3ff290 */ /* 0x000fe4000fffe03f */
[----:B------:R-:W-:Y:S05]  /*6ab0*/  @P0 IMAD.HI.U32 R4, R5, c[0x0][0x330], RZ ;  /* 0x0000cc0005040a27 */ /* 0x000fea00078e00ff */
[----:B------:R-:W-:Y:S04]  /*6ac0*/  @P0 SHF.R.U32.HI R5, RZ, c[0x0][0x334], R4 ;  /* 0x0000cd00ff050a19 */ /* 0x000fe80000011604 */
[----:B------:R-:W-:Y:S01]  /*6ad0*/  LOP3.LUT R5, RZ, R5, RZ, 0x33, !PT ;  /* 0x00000005ff057212 */ /* 0x000fe200078e33ff */
[----:B------:R-:W-:-:S05]  /*6ae0*/  BRA `(.L_x_176) ;  /* 0x0000005000007947 */ /* 0x000fca0003800000 */
.L_x_175:
[----:B------:R-:W-:Y:S04]  /*6af0*/  MOV R4, c[0x0][0x32c] ;  /* 0x0000cb0000047a02 */ /* 0x000fe80000000f00 */
[----:B------:R-:W-:Y:S11]  /*6b00*/  ISETP.NE.AND P0, PT, R4, 0x1, PT ;  /* 0x000000010400780c */ /* 0x000ff60003f05270 */
[----:B------:R-:W-:Y:S02]  /*6b10*/  @!UPT UIADD3 URZ, URZ, URZ, URZ ;  /* 0x0000003f3f3ff290 */ /* 0x000fe4000fffe03f */
[----:B------:R-:W-:Y:S05]  /*6b20*/  @P0 IMAD.HI.U32 R4, R5, c[0x0][0x330], RZ ;  /* 0x0000cc0005040a27 */ /* 0x000fea00078e00ff */
[----:B------:R-:W-:Y:S02]  /*6b30*/  @P0 SHF.R.U32.HI R5, RZ, c[0x0][0x334], R4 ;  /* 0x0000cd00ff050a19 */ /* 0x000fe40000011604 */
.L_x_176:
[----:B------:R-:W-:Y:S05]  /*6b40*/  BSYNC B0 ;  /* 0x0000000000007941 */ /* 0x000fea0003800000 */
.L_x_174:
[----:B------:R-:W-:Y:S04]  /*6b50*/  IMAD.IADD R4, R19, 0x1, -R222 ;  /* 0x0000000113047824 */ /* 0x000fe800078e0ade */
[----:B------:R-:W-:Y:S05]  /*6b60*/  IMAD R4, R5, c[0x0][0x32c], R4 ;  /* 0x0000cb0005047a24 */ /* 0x000fea00078e0204 */
[----:B------:R-:W-:Y:S02]  /*6b70*/  IADD3 R5, R4, c[0x0][0x32c], RZ ;  /* 0x0000cb0004057a10 */ /* 0x000fe40007ffe0ff */
[----:B------:R-:W-:Y:S02]  /*6b80*/  IMNMX R25, R25, R4, !PT ;  /* 0x0000000419197217 */ /* 0x000fe40007800200 */
[----:B------:R-:W-:Y:S02]  /*6b90*/  IMNMX R26, R26, R5, PT ;  /* 0x000000051a1a7217 */ /* 0x000fe40003800200 */
.L_x_173:
[C---:B--234-:R-:W-:Y:S01]  /*6ba0*/  ISETP.GE.AND P0, PT, R19.reuse, 0x1, PT ;  /* 0x000000011300780c */ /* 0x05cfe20003f06270 */
[----:B------:R-:W2:Y:S01]  /*6bb0*/  SHFL.IDX PT, R4, R18, 0x1, 0x1c1f ;  /* 0x003c1f0012047f89 */ /* 0x000ea200000e0000 */
[----:B------:R-:W-:Y:S02]  /*6bc0*/  ISETP.GE.AND P1, PT, R19, 0x2, PT ;  /* 0x000000021300780c */ /* 0x000fe40003f26270 */
[----:B------:R-:W-:Y:S02]  /*6bd0*/  LOP3.LUT R223, R223, 0xffdfffff, RZ, 0xc0, !PT ;  /* 0xffdfffffdfdf7812 */ /* 0x000fe400078ec0ff */
[----:B------:R-:W-:Y:S07]  /*6be0*/  ISETP.GE.AND P2, PT, R19, 0x59, PT ;  /* 0x000000591300780c */ /* 0x000fee0003f46270 */
[----:B------:R-:W-:Y:S02]  /*6bf0*/  @P0 LOP3.LUT R223, R223, 0x200000, RZ, 0xfc, !PT ;  /* 0x00200000dfdf0812 */ /* 0x000fe400078efcff */
[----:B------:R-:W-:Y:S02]  /*6c00*/  ISETP.GT.AND P0, PT, R25, RZ, !P0 ;  /* 0x000000ff1900720c */ /* 0x000fe40004704270 */
[----:B------:R-:W-:Y:S02]  /*6c10*/  LOP3.LUT R223, R223, 0xffefffff, RZ, 0xc0, !PT ;  /* 0xffefffffdfdf7812 */ /* 0x000fe400078ec0ff */
[----:B------:R-:W-:Y:S02]  /*6c20*/  ISETP.LT.OR P0, PT, R26, 0x1, P0 ;  /* 0x000000011a00780c */ /* 0x000fe40000701670 */
[----:B------:R-:W-:Y:S02]  /*6c30*/  @P1 LOP3.LUT R223, R223, 0x100000, RZ, 0xfc, !PT ;  /* 0x00100000dfdf1812 */ /* 0x000fe400078efcff */
[----:B------:R-:W-:Y:S02]  /*6c40*/  FSEL R12, R156, -INF , !P0 ;  /* 0xff8000009c0c7808 */ /* 0x000fe40004000000 */
[----:B------:R-:W-:Y:S01]  /*6c50*/  ISETP.GT.AND P0, PT, R25, 0x1, !P1 ;  /* 0x000000011900780c */ /* 0x000fe20004f04270 */
[--C-:B--2---:R-:W-:Y:S01]  /*6c60*/  IMAD.IADD R23, R23, 0x1, R4.reuse ;  /* 0x0000000117177824 */ /* 0x104fe200078e0204 */
[----:B------:R-:W-:Y:S01]  /*6c70*/  ISETP.GE.AND P1, PT, R19, 0x9, PT ;  /* 0x000000091300780c */ /* 0x000fe20003f26270 */
[----:B------:R-:W-:Y:S01]  /*6c80*/  IMAD.IADD R22, R22, 0x1, R4 ;  /* 0x0000000116167824 */ /* 0x000fe200078e0204 */
[----:B------:R-:W-:Y:S02]  /*6c90*/  ISETP.LT.OR P0, PT, R26, 0x2, P0 ;  /* 0x000000021a00780c */ /* 0x000fe40000701670 */
[----:B------:R-:W-:Y:S02]  /*6ca0*/  LOP3.LUT R223, R223, 0xfff7ffff, RZ, 0xc0, !PT ;  /* 0xfff7ffffdfdf7812 */ /* 0x000fe400078ec0ff */
[----:B------:R-:W-:Y:S02]  /*6cb0*/  FSEL R10, R160, -INF , !P0 ;  /* 0xff800000a00a7808 */ /* 0x000fe40004000000 */
[----:B------:R-:W-:Y:S04]  /*6cc0*/  ISETP.GT.AND P0, PT, R25, 0x8, !P1 ;  /* 0x000000081900780c */ /* 0x000fe80004f04270 */
[----:B------:R-:W-:Y:S02]  /*6cd0*/  ISETP.LT.OR P0, PT, R26, 0x9, P0 ;  /* 0x000000091a00780c */ /* 0x000fe40000701670 */
[----:B------:R-:W-:Y:S02]  /*6ce0*/  @P1 LOP3.LUT R223, R223, 0x80000, RZ, 0xfc, !PT ;  /* 0x00080000dfdf1812 */ /* 0x000fe400078efcff */
[----:B------:R-:W-:Y:S02]  /*6cf0*/  ISETP.GE.AND P1, PT, R19, 0xa, PT ;  /* 0x0000000a1300780c */ /* 0x000fe40003f26270 */
[----:B------:R-:W-:Y:S02]  /*6d00*/  LOP3.LUT R223, R223, 0xfffbffff, RZ, 0xc0, !PT ;  /* 0xfffbffffdfdf7812 */ /* 0x000fe400078ec0ff */
[----:B------:R-:W-:Y:S02]  /*6d10*/  FSEL R6, R162, -INF , !P0 ;  /* 0xff800000a2067808 */ /* 0x000fe40004000000 */
[----:B------:R-:W-:Y:S04]  /*6d20*/  ISETP.GT.AND P0, PT, R25, 0x9, !P1 ;  /* 0x000000091900780c */ /* 0x000fe80004f04270 */
[----:B------:R-:W-:Y:S03]  /*6d30*/  ISETP.LT.OR P0, PT, R26, 0xa, P0 ;  /* 0x0000000a1a00780c */ /* 0x000fe60000701670 */
        /* <DEDUP_REMOVED lines=17> */
[C---:B------:R-:W-:Y:S03]  /*6e50*/  ISETP.LT.OR P0, PT, R26.reuse, 0x19, P0 ;  /* 0x000000191a00780c */ /* 0x040fe60000701670 */
        /* <DEDUP_REMOVED lines=27> */
[----:B-1----:R-:W-:Y:S02]  /*7010*/  FSEL R162, R234, -INF , !P0 ;  /* 0xff800000eaa27808 */ /* 0x002fe40004000000 */
        /* <DEDUP_REMOVED lines=52> */
[----:B------:R-:W-:Y:S02]  /*7360*/  FSEL R166, R15, -INF , !P0 ;  /* 0xff8000000fa67808 */ /* 0x000fe40004000000 */
[----:B------:R-:W-:Y:S02]  /*7370*/  LOP3.LUT R223, R223, 0xfffffffd, RZ, 0xc0, !PT ;  /* 0xfffffffddfdf7812 */ /* 0x000fe400078ec0ff */
[----:B------:R-:W-:Y:S04]  /*7380*/  ISETP.GT.AND P0, PT, R25, 0x50, !P1 ;  /* 0x000000501900780c */ /* 0x000fe80004f04270 */
[C---:B------:R-:W-:Y:S03]  /*7390*/  ISETP.LT.OR P0, PT, R26.reuse, 0x51, P0 ;  /* 0x000000511a00780c */ /* 0x040fe60000701670 */
[----:B------:R-:W-:Y:S02]  /*73a0*/  @P1 LOP3.LUT R223, R223, 0x2, RZ, 0xfc, !PT ;  /* 0x00000002dfdf1812 */ /* 0x000fe400078efcff */
[----:B------:R-:W-:Y:S02]  /*73b0*/  ISETP.GE.AND P1, PT, R19, 0x52, PT ;  /* 0x000000521300780c */ /* 0x000fe40003f26270 */
[----:B------:R-:W-:Y:S02]  /*73c0*/  FSEL R156, R17, -INF , !P0 ;  /* 0xff800000119c7808 */ /* 0x000fe40004000000 */
[----:B------:R-:W-:Y:S02]  /*73d0*/  ISETP.GT.AND P0, PT, R25, 0x51, !P1 ;  /* 0x000000511900780c */ /* 0x000fe40004f04270 */
[----:B------:R-:W-:Y:S02]  /*73e0*/  LOP3.LUT R223, R223, 0xfffffffe, RZ, 0xc0, !PT ;  /* 0xfffffffedfdf7812 */ /* 0x000fe400078ec0ff */
[----:B------:R-:W-:Y:S04]  /*73f0*/  ISETP.LT.OR P0, PT, R26, 0x52, P0 ;  /* 0x000000521a00780c */ /* 0x000fe80000701670 */
[----:B------:R-:W-:Y:S02]  /*7400*/  FSEL R150, R150, -INF , !P0 ;  /* 0xff80000096967808 */ /* 0x000fe40004000000 */
[----:B------:R-:W-:Y:S02]  /*7410*/  ISETP.GT.AND P0, PT, R25, 0x58, !P2 ;  /* 0x000000581900780c */ /* 0x000fe40005704270 */
[----:B------:R-:W-:Y:S02]  /*7420*/  @P1 LOP3.LUT R223, R223, 0x1, RZ, 0xfc, !PT ;  /* 0x00000001dfdf1812 */ /* 0x000fe400078efcff */
[----:B------:R-:W-:Y:S02]  /*7430*/  ISETP.LT.OR P0, PT, R26, 0x59, P0 ;  /* 0x000000591a00780c */ /* 0x000fe40000701670 */
[----:B------:R-:W-:Y:S02]  /*7440*/  ISETP.GE.AND P1, PT, R19, 0x5a, PT ;  /* 0x0000005a1300780c */ /* 0x000fe40003f26270 */
[----:B------:R-:W-:Y:S02]  /*7450*/  FSEL R146, R146, -INF , !P0 ;  /* 0xff80000092927808 */ /* 0x000fe40004000000 */
[----:B------:R-:W-:Y:S04]  /*7460*/  ISETP.GT.AND P0, PT, R25, 0x59, !P1 ;  /* 0x000000591900780c */ /* 0x000fe80004f04270 */
[----:B------:R-:W-:Y:S04]  /*7470*/  ISETP.LT.OR P0, PT, R26, 0x5a, P0 ;  /* 0x0000005a1a00780c */ /* 0x000fe80000701670 */
[----:B------:R-:W-:Y:S01]  /*7480*/  FSEL R144, R21, -INF , !P0 ;  /* 0xff80000015907808 */ /* 0x000fe20004000000 */
[----:B------:R-:W-:-:S05]  /*7490*/  @!P3 BRA `(.L_x_177) ;  /* 0x000001900000b947 */ /* 0x000fca0003800000 */
[----:B------:R-:W-:Y:S01]  /*74a0*/  IADD3 R4, R4, c[0x0][0x1d0], RZ ;  /* 0x0000740004047a10 */ /* 0x000fe20007ffe0ff */
        /* <DEDUP_REMOVED lines=13> */
.L_x_179:
[----:B------:R-:W-:Y:S04]  /*7580*/  MOV R4, c[0x0][0x32c] ;  /* 0x0000cb0000047a02 */ /* 0x000fe80000000f00 */
[----:B------:R-:W-:Y:S11]  /*7590*/  ISETP.NE.AND P0, PT, R4, 0x1, PT ;  /* 0x000000010400780c */ /* 0x000ff60003f05270 */
[----:B------:R-:W-:Y:S02]  /*75a0*/  @!UPT UIADD3 URZ, URZ, URZ, URZ ;  /* 0x0000003f3f3ff290 */ /* 0x000fe4000fffe03f */
[----:B------:R-:W-:Y:S05]  /*75b0*/  @P0 IMAD.HI.U32 R4, R5, c[0x0][0x330], RZ ;  /* 0x0000cc0005040a27 */ /* 0x000fea00078e00ff */
[----:B------:R-:W-:Y:S02]  /*75c0*/  @P0 SHF.R.U32.HI R5, RZ, c[0x0][0x334], R4 ;  /* 0x0000cd00ff050a19 */ /* 0x000fe40000011604 */
.L_x_180:
[----:B------:R-:W-:Y:S05]  /*75d0*/  BSYNC B0 ;  /* 0x0000000000007941 */ /* 0x000fea0003800000 */
.L_x_178:
[----:B------:R-:W-:Y:S04]  /*75e0*/  IMAD.IADD R4, R19, 0x1, -R222 ;  /* 0x0000000113047824 */ /* 0x000fe800078e0ade */
[----:B------:R-:W-:Y:S05]  /*75f0*/  IMAD R4, R5, c[0x0][0x32c], R4 ;  /* 0x0000cb0005047a24 */ /* 0x000fea00078e0204 */
[----:B------:R-:W-:Y:S02]  /*7600*/  IADD3 R16, R4, c[0x0][0x32c], RZ ;  /* 0x0000cb0004107a10 */ /* 0x000fe40007ffe0ff */
[----:B------:R-:W-:Y:S02]  /*7610*/  IMNMX R22, R22, R4, !PT ;  /* 0x0000000416167217 */ /* 0x000fe40007800200 */
[----:B------:R-:W-:Y:S02]  /*7620*/  IMNMX R23, R23, R16, PT ;  /* 0x0000001017177217 */ /* 0x000fe40003800200 */
.L_x_177:
[----:B------:R-:W-:Y:S01]  /*7630*/  LOP3.LUT P0, RZ, R223, 0x200000, RZ, 0xc0, !PT ;  /* 0x00200000dfff7812 */ /* 0x000fe2000780c0ff */
[----:B------:R-:W-:Y:S01]  /*7640*/  LDSM.16.MT88.4 R28, [R209+0x100] ;  /* 0x00010000d11c783b */ /* 0x000fe20000004200 */
[----:B------:R-:W-:Y:S02]  /*7650*/  FMNMX.FTZ R7, R12, R3, !PT ;  /* 0x000000030c077209 */ /* 0x000fe40007810000 */
[----:B------:R-:W-:Y:S02]  /*7660*/  ISETP.GT.AND P0, PT, R22, RZ, !P0 ;  /* 0x000000ff1600720c */ /* 0x000fe40004704270 */
[----:B------:R-:W-:Y:S02]  /*7670*/  FMNMX.FTZ R7, R10, R7, !PT ;  /* 0x000000070a077209 */ /* 0x000fe40007810000 */
[----:B------:R-:W-:Y:S01]  /*7680*/  ISETP.LT.OR P0, PT, R23, 0x1, P0 ;  /* 0x000000011700780c */ /* 0x000fe20000701670 */
[----:B------:R-:W-:Y:S01]  /*7690*/  LDSM.16.MT88.4 R36, [R208+0x100] ;  /* 0x00010000d024783b */ /* 0x000fe20000004200 */
[----:B------:R-:W-:Y:S02]  /*76a0*/  FMNMX.FTZ R7, R6, R7, !PT ;  /* 0x0000000706077209 */ /* 0x000fe40007810000 */
[----:B------:R-:W-:Y:S02]  /*76b0*/  FSEL R15, R0, -INF , !P0 ;  /* 0xff800000000f7808 */ /* 0x000fe40004000000 */
[----:B------:R-:W-:Y:S02]  /*76c0*/  LOP3.LUT P0, RZ, R223, 0x100000, RZ, 0xc0, !PT ;  /* 0x00100000dfff7812 */ /* 0x000fe4000780c0ff */
[----:B------:R-:W-:Y:S01]  /*76d0*/  FMNMX.FTZ R0, R15, R2, !PT ;  /* 0x000000020f007209 */ /* 0x000fe20007810000 */
[----:B------:R-:W-:Y:S01]  /*76e0*/  LDSM.16.MT88.4 R44, [R212+0x3100] ;  /* 0x00310000d42c783b */ /* 0x000fe20000004200 */
[----:B------:R-:W-:Y:S02]  /*76f0*/  ISETP.GT.AND P0, PT, R22, 0x1, !P0 ;  /* 0x000000011600780c */ /* 0x000fe40004704270 */
[----:B------:R-:W-:Y:S02]  /*7700*/  FMNMX.FTZ R7, R8, R7, !PT ;  /* 0x0000000708077209 */ /* 0x000fe40007810000 */
[----:B------:R-:W-:Y:S02]  /*7710*/  ISETP.LT.OR P0, PT, R23, 0x2, P0 ;  /* 0x000000021700780c */ /* 0x000fe40000701670 */
[----:B------:R-:W-:Y:S02]  /*7720*/  FMNMX.FTZ R7, R42, R7, !PT ;  /* 0x000000072a077209 */ /* 0x000fe40007810000 */
[----:B------:R-:W-:Y:S02]  /*7730*/  FSEL R13, R157, -INF , !P0 ;  /* 0xff8000009d0d7808 */ /* 0x000fe40004000000 */
[----:B------:R-:W-:Y:S02]  /*7740*/  LOP3.LUT P0, RZ, R223, 0x80000, RZ, 0xc0, !PT ;  /* 0x00080000dfff7812 */ /* 0x000fe4000780c0ff */
[----:B------:R-:W-:Y:S02]  /*7750*/  FMNMX.FTZ R0, R13, R0, !PT ;  /* 0x000000000d007209 */ /* 0x000fe40007810000 */
        /* <DEDUP_REMOVED lines=59> */
[C---:B------:R-:W-:Y:S02]  /*7b10*/  ISETP.GT.AND P2, PT, R22.reuse, 0x58, !P2 ;  /* 0x000000581600780c */ /* 0x040fe40005744270 */
        /* <DEDUP_REMOVED lines=11> */
[C---:B------:R-:W-:Y:S02]  /*7bd0*/  ISETP.LT.OR P2, PT, R23.reuse, 0x59, P2 ;  /* 0x000000591700780c */ /* 0x040fe40001741670 */
[----:B------:R-:W-:Y:S02]  /*7be0*/  ISETP.LT.OR P0, PT, R23, 0x31, P0 ;  /* 0x000000311700780c */ /* 0x000fe40000701670 */
[----:B------:R-:W-:Y:S02]  /*7bf0*/  FMNMX.FTZ R5, R144, R7, !PT ;  /* 0x0000000790057209 */ /* 0x000fe40007810000 */
[----:B------:R-:W-:Y:S02]  /*7c00*/  FSEL R245, R245, -INF , !P0 ;  /* 0xff800000f5f57808 */ /* 0x000fe40004000000 */
[----:B------:R-:W-:Y:S01]  /*7c10*/  LOP3.LUT P0, RZ, R223, 0x100, RZ, 0xc0, !PT ;  /* 0x00000100dfff7812 */ /* 0x000fe2000780c0ff */
[----:B------:R-:W1:Y:S01]  /*7c20*/  SHFL.BFLY PT, R16, R5, 0x2, 0x1f ;  /* 0x0c401f0005107f89 */ /* 0x000e6200000e0000 */
[----:B------:R-:W-:Y:S02]  /*7c30*/  FMNMX.FTZ R0, R245, R0, !PT ;  /* 0x00000000f5007209 */ /* 0x000fe40007810000 */
[----:B------:R-:W-:Y:S02]  /*7c40*/  ISETP.GT.AND P0, PT, R22, 0x31, !P0 ;  /* 0x000000311600780c */ /* 0x000fe40004704270 */
[C---:B------:R-:W-:Y:S02]  /*7c50*/  ISETP.LT.OR P1, PT, R23.reuse, 0x5a, P1 ;  /* 0x0000005a1700780c */ /* 0x040fe40000f21670 */
[----:B------:R-:W-:Y:S02]  /*7c60*/  ISETP.LT.OR P0, PT, R23, 0x32, P0 ;  /* 0x000000321700780c */ /* 0x000fe40000701670 */
[----:B------:R-:W-:Y:S02]  /*7c70*/  FSEL R135, R14, -INF , !P2 ;  /* 0xff8000000e877808 */ /* 0x000fe40005000000 */
[----:B------:R-:W-:Y:S02]  /*7c80*/  FSEL R243, R243, -INF , !P0 ;  /* 0xff800000f3f37808 */ /* 0x000fe40004000000 */
[----:B------:R-:W-:Y:S02]  /*7c90*/  LOP3.LUT P0, RZ, R223, 0x80, RZ, 0xc0, !PT ;  /* 0x00000080dfff7812 */ /* 0x000fe4000780c0ff */
[----:B------:R-:W-:Y:S02]  /*7ca0*/  FMNMX.FTZ R0, R243, R0, !PT ;  /* 0x00000000f3007209 */ /* 0x000fe40007810000 */
[----:B------:R-:W-:Y:S02]  /*7cb0*/  ISETP.GT.AND P0, PT, R22, 0x38, !P0 ;  /* 0x000000381600780c */ /* 0x000fe40004704270 */
[----:B------:R-:W-:Y:S02]  /*7cc0*/  FSEL R117, R252, -INF , !P1 ;  /* 0xff800000fc757808 */ /* 0x000fe40004800000 */
[----:B------:R-:W-:Y:S02]  /*7cd0*/  ISETP.LT.OR P0, PT, R23, 0x39, P0 ;  /* 0x000000391700780c */ /* 0x000fe40000701670 */
[----:B-1----:R-:W-:Y:S02]  /*7ce0*/  FMNMX.FTZ R16, R5, R16, !PT ;  /* 0x0000001005107209 */ /* 0x002fe40007810000 */
[----:B------:R-:W-:Y:S02]  /*7cf0*/  FSEL R241, R241, -INF , !P0 ;  /* 0xff800000f1f17808 */ /* 0x000fe40004000000 */
[----:B------:R-:W-:Y:S01]  /*7d00*/  LOP3.LUT P0, RZ, R223, 0x40, RZ, 0xc0, !PT ;  /* 0x00000040dfff7812 */ /* 0x000fe2000780c0ff */
[----:B------:R-:W1:Y:S01]  /*7d10*/  SHFL.BFLY PT, R17, R16, 0x1, 0x1f ;  /* 0x0c201f0010117f89 */ /* 0x000e6200000e0000 */
[----:B------:R-:W-:Y:S02]  /*7d20*/  FMNMX.FTZ R0, R241, R0, !PT ;  /* 0x00000000f1007209 */ /* 0x000fe40007810000 */
[C---:B------:R-:W-:Y:S04]  /*7d30*/  ISETP.GT.AND P0, PT, R22.reuse, 0x39, !P0 ;  /* 0x000000391600780c */ /* 0x040fe80004704270 */
[----:B------:R-:W-:Y:S04]  /*7d40*/  ISETP.LT.OR P0, PT, R23, 0x3a, P0 ;  /* 0x0000003a1700780c */ /* 0x000fe80000701670 */
[----:B------:R-:W-:Y:S02]  /*7d50*/  FSEL R239, R239, -INF , !P0 ;  /* 0xff800000efef7808 */ /* 0x000fe40004000000 */
[----:B------:R-:W-:Y:S02]  /*7d60*/  LOP3.LUT P0, RZ, R223, 0x20, RZ, 0xc0, !PT ;  /* 0x00000020dfff7812 */ /* 0x000fe4000780c0ff */
[----:B------:R-:W-:Y:S02]  /*7d70*/  FMNMX.FTZ R0, R239, R0, !PT ;  /* 0x00000000ef007209 */ /* 0x000fe40007810000 */
[----:B------:R-:W-:Y:S04]  /*7d80*/  ISETP.GT.AND P0, PT, R22, 0x40, !P0 ;  /* 0x000000401600780c */ /* 0x000fe80004704270 */
        /* <DEDUP_REMOVED lines=14> */
[C---:B------:R-:W-:Y:S04]  /*7e70*/  ISETP.GT.AND P0, PT, R22.reuse, 0x49, !P0 ;  /* 0x000000491600780c */ /* 0x040fe80004704270 */
        /* <DEDUP_REMOVED lines=9> */
[----:B------:R-:W-:Y:S04]  /*7f10*/  ISETP.GT.AND P0, PT, R22, 0x51, !P0 ;  /* 0x000000511600780c */ /* 0x000fe80004704270 */
[----:B------:R-:W-:Y:S02]  /*7f20*/  ISETP.LT.OR P0, PT, R23, 0x52, P0 ;  /* 0x000000521700780c */ /* 0x000fe40000701670 */
[----:B------:R-:W-:Y:S02]  /*7f30*/  LDSM.16.MT88.4 R20, [R210+0x100] ;  /* 0x00010000d214783b */ /* 0x000fe40000004200 */
[----:B------:R-:W-:Y:S04]  /*7f40*/  FSEL R139, R250, -INF , !P0 ;  /* 0xff800000fa8b7808 */ /* 0x000fe80004000000 */
[----:B------:R-:W-:Y:S04]  /*7f50*/  FMNMX.FTZ R0, R139, R0, !PT ;  /* 0x000000008b007209 */ /* 0x000fe80007810000 */
[----:B------:R-:W-:Y:S04]  /*7f60*/  FMNMX.FTZ R0, R135, R0, !PT ;  /* 0x0000000087007209 */ /* 0x000fe80007810000 */
[----:B------:R-:W-:Y:S02]  /*7f70*/  FMNMX.FTZ R7, R117, R0, !PT ;  /* 0x0000000075077209 */ /* 0x000fe40007810000 */
[----:B-1----:R-:W-:Y:S03]  /*7f80*/  FMNMX.FTZ R0, R16, R17, !PT ;  /* 0x0000001110007209 */ /* 0x002fe60007810000 */
[----:B------:R-:W1:Y:S01]  /*7f90*/  SHFL.BFLY PT, R4, R7, 0x2, 0x1f ;  /* 0x0c401f0007047f89 */ /* 0x000e6200000e0000 */
[C---:B------:R-:W-:Y:S01]  /*7fa0*/  FSETP.NEU.FTZ.AND P0, PT, R0.reuse, -INF , PT ;  /* 0xff8000000000780b */ /* 0x040fe20003f1d000 */
[----:B------:R-:W-:Y:S05]  /*7fb0*/  FMUL.FTZ R149, R0, c[0x0][0x2d0] ;  /* 0x0000b40000957a20 */ /* 0x000fea0000410000 */
[----:B------:R-:W-:Y:S05]  /*7fc0*/  FSEL R149, R149, RZ, P0 ;  /* 0x000000ff95957208 */ /* 0x000fea0000000000 */
[--C-:B------:R-:W-:Y:S01]  /*7fd0*/  FFMA.FTZ R118, R6, c[0x0][0x2d0], -R149.reuse ;  /* 0x0000b40006767a23 */ /* 0x100fe20000010895 */
[----:B------:R-:W-:Y:S01]  /*7fe0*/  FSEL R6, R0, RZ, P0 ;  /* 0x000000ff00067208 */ /* 0x000fe20000000000 */
[--C-:B------:R-:W-:Y:S02]  /*7ff0*/  FFMA.FTZ R128, R12, c[0x0][0x2d0], -R149.reuse ;  /* 0x0000b4000c807a23 */ /* 0x100fe40000010895 */
[----:B------:R-:W-:Y:S02]  /*8000*/  FFMA.FTZ R119, R10, c[0x0][0x2d0], -R149 ;  /* 0x0000b4000a777a23 */ /* 0x000fe40000010895 */
[----:B------:R-:W-:Y:S01]  /*8010*/  FADD.FTZ R3, -R6, R3 ;  /* 0x0000000306037221 */ /* 0x000fe20000010100 */
[----:B------:R-:W-:Y:S01]  /*8020*/  MUFU.EX2 R118, R118 ;  /* 0x0000007600767308 */ /* 0x000fe20000000800 */
[--C-:B------:R-:W-:Y:S02]  /*8030*/  FFMA.FTZ R129, R8, c[0x0][0x2d0], -R149.reuse ;  /* 0x0000b40008817a23 */ /* 0x100fe40000010895 */
[--C-:B------:R-:W-:Y:S01]  /*8040*/  FFMA.FTZ R136, R42, c[0x0][0x2d0], -R149.reuse ;  /* 0x0000b4002a887a23 */ /* 0x100fe20000010895 */
[----:B-1----:R-:W-:Y:S01]  /*8050*/  FMNMX.FTZ R5, R7, R4, !PT ;  /* 0x0000000407057209 */ /* 0x002fe20007810000 */
[--C-:B------:R-:W-:Y:S02]  /*8060*/  FFMA.FTZ R137, R40, c[0x0][0x2d0], -R149.reuse ;  /* 0x0000b40028897a23 */ /* 0x100fe40000010895 */
[--C-:B------:R-:W-:Y:S02]  /*8070*/  FFMA.FTZ R138, R50, c[0x0][0x2d0], -R149.reuse ;  /* 0x0000b400328a7a23 */ /* 0x100fe40000010895 */
[----:B------:R-:W1:Y:S01]  /*8080*/  SHFL.BFLY PT, R4, R5, 0x1, 0x1f ;  /* 0x0c201f0005047f89 */ /* 0x000e6200000e0000 */
[----:B------:R-:W-:Y:S01]  /*8090*/  MUFU.EX2 R128, R128 ;  /* 0x0000008000807308 */ /* 0x000fe20000000800 */
[--C-:B------:R-:W-:Y:S02]  /*80a0*/  FFMA.FTZ R145, R48, c[0x0][0x2d0], -R149.reuse ;  /* 0x0000b40030917a23 */ /* 0x100fe40000010895 */
[--C-:B------:R-:W-:Y:S02]  /*80b0*/  FFMA.FTZ R232, R232, c[0x0][0x2d0], -R149.reuse ;  /* 0x0000b400e8e87a23 */ /* 0x100fe40000010895 */
[--C-:B------:R-:W-:Y:S02]  /*80c0*/  FFMA.FTZ R184, R184, c[0x0][0x2d0], -R149.reuse ;  /* 0x0000b400b8b87a23 */ /* 0x100fe40000010895 */
[--C-:B------:R-:W-:Y:S02]  /*80d0*/  FFMA.FTZ R160, R160, c[0x0][0x2d0], -R149.reuse ;  /* 0x0000b400a0a07a23 */ /* 0x100fe40000010895 */
[--C-:B------:R-:W-:Y:S01]  /*80e0*/  FFMA.FTZ R162, R162, c[0x0][0x2d0], -R149.reuse ;  /* 0x0000b400a2a27a23 */ /* 0x100fe20000010895 */
[----:B------:R-:W2:Y:S01]  /*80f0*/  MUFU.EX2 R119, R119 ;  /* 0x0000007700777308 */ /* 0x000ea20000000800 */
[--C-:B------:R-:W-:Y:S02]  /*8100*/  FFMA.FTZ R234, R234, c[0x0][0x2d0], -R149.reuse ;  /* 0x0000b400eaea7a23 */ /* 0x100fe40000010895 */
[--C-:B------:R-:W-:Y:S02]  /*8110*/  FFMA.FTZ R236, R236, c[0x0][0x2d0], -R149.reuse ;  /* 0x0000b400ecec7a23 */ /* 0x100fe40000010895 */
[--C-:B------:R-:W-:Y:S02]  /*8120*/  FFMA.FTZ R156, R156, c[0x0][0x2d0], -R149.reuse ;  /* 0x0000b4009c9c7a23 */ /* 0x100fe40000010895 */
[--C-:B------:R-:W-:Y:S03]  /*8130*/  FFMA.FTZ R146, R146, c[0x0][0x2d0], -R149.reuse ;  /* 0x0000b40092927a23 */ /* 0x100fe60000010895 */
[----:B------:R-:W3:Y:S01]  /*8140*/  MUFU.EX2 R129, R129 ;  /* 0x0000008100817308 */ /* 0x000ee20000000800 */
[----:B-1----:R-:W-:Y:S01]  /*8150*/  FMNMX.FTZ R116, R5, R4, !PT ;  /* 0x0000000405747209 */ /* 0x002fe20007810000 */
[----:B------:R-:W-:Y:S03]  /*8160*/  FMUL.FTZ R4, R3, c[0x0][0x2d0] ;  /* 0x0000b40003047a20 */ /* 0x000fe60000410000 */
[C---:B------:R-:W-:Y:S01]  /*8170*/  FSETP.NEU.FTZ.AND P0, PT, R116.reuse, -INF , PT ;  /* 0xff8000007400780b */ /* 0x040fe20003f1d000 */
[C---:B------:R-:W-:Y:S04]  /*8180*/  FMUL.FTZ R134, R116.reuse, c[0x0][0x2d0] ;  /* 0x0000b40074867a20 */ /* 0x040fe80000410000 */
[----:B------:R-:W1:Y:S01]  /*8190*/  MUFU.EX2 R3, R4 ;  /* 0x0000000400037308 */ /* 0x000e620000000800 */
[----:B------:R-:W-:Y:S02]  /*81a0*/  FSEL R5, R116, RZ, P0 ;  /* 0x000000ff74057208 */ /* 0x000fe40000000000 */
[----:B------:R-:W-:Y:S02]  /*81b0*/  FSEL R134, R134, RZ, P0 ;  /* 0x000000ff86867208 */ /* 0x000fe40000000000 */
[----:B--2---:R-:W-:Y:S01]  /*81c0*/  F2FP.PACK_AB R124, R119, R128 ;  /* 0x00000080777c723e */ /* 0x004fe200000000ff */
[----:B------:R-:W-:Y:S01]  /*81d0*/  FADD.FTZ R5, -R5, R2 ;  /* 0x0000000205057221 */ /* 0x000fe20000010100 */
[----:B------:R-:W-:Y:S01]  /*81e0*/  ISETP.GT.AND P0, PT, R230, R231, PT ;  /* 0x000000e7e600720c */ /* 0x000fe20003f04270 */
[--C-:B------:R-:W-:Y:S02]  /*81f0*/  FFMA.FTZ R133, R15, c[0x0][0x2d0], -R134.reuse ;  /* 0x0000b4000f857a23 */ /* 0x100fe40000010886 */
[--C-:B------:R-:W-:Y:S01]  /*8200*/  FFMA.FTZ R132, R13, c[0x0][0x2d0], -R134.reuse ;  /* 0x0000b4000d847a23 */ /* 0x100fe20000010886 */
[----:B------:R-:W-:Y:S01]  /*8210*/  MUFU.EX2 R232, R232 ;  /* 0x000000e800e87308 */ /* 0x000fe20000000800 */
[----:B------:R-:W2:Y:S01]  /*8220*/  LDSM.16.MT88.4 R12, [R212+0x100] ;  /* 0x00010000d40c783b */ /* 0x000ea20000004200 */
[--C-:B------:R-:W-:Y:S01]  /*8230*/  FFMA.FTZ R131, R11, c[0x0][0x2d0], -R134.reuse ;  /* 0x0000b4000b837a23 */ /* 0x100fe20000010886 */
[----:B---3--:R-:W-:Y:S01]  /*8240*/  F2FP.PACK_AB R126, R129, R118 ;  /* 0x00000076817e723e */ /* 0x008fe200000000ff */
[--C-:B------:R-:W-:Y:S02]  /*8250*/  FFMA.FTZ R130, R9, c[0x0][0x2d0], -R134.reuse ;  /* 0x0000b40009827a23 */ /* 0x100fe40000010886 */
[----:B------:R-:W-:Y:S02]  /*8260*/  FMUL.FTZ R2, R5, c[0x0][0x2d0] ;  /* 0x0000b40005027a20 */ /* 0x000fe40000410000 */
[--C-:B------:R-:W-:Y:S02]  /*8270*/  FFMA.FTZ R165, R165, c[0x0][0x2d0], -R134.reuse ;  /* 0x0000b400a5a57a23 */ /* 0x100fe40000010886 */
[----:B------:R-:W-:Y:S01]  /*8280*/  MUFU.EX2 R133, R133 ;  /* 0x0000008500857308 */ /* 0x000fe20000000800 */
[--C-:B------:R-:W-:Y:S02]  /*8290*/  FFMA.FTZ R161, R161, c[0x0][0x2d0], -R134.reuse ;  /* 0x0000b400a1a17a23 */ /* 0x100fe40000010886 */
[C---:B-1----:R-:W-:Y:S02]  /*82a0*/  FMUL.FTZ R4, R3.reuse, R112 ;  /* 0x0000007003047220 */ /* 0x042fe40000410000 */
[C---:B------:R-:W-:Y:S02]  /*82b0*/  FMUL.FTZ R5, R3.reuse, R113 ;  /* 0x0000007103057220 */ /* 0x040fe40000410000 */
[C---:B------:R-:W-:Y:S02]  /*82c0*/  FMUL.FTZ R8, R3.reuse, R108 ;  /* 0x0000006c03087220 */ /* 0x040fe40000410000 */
[C---:B------:R-:W-:Y:S01]  /*82d0*/  FMUL.FTZ R9, R3.reuse, R109 ;  /* 0x0000006d03097220 */ /* 0x040fe20000410000 */
[----:B------:R-:W1:Y:S01]  /*82e0*/  MUFU.EX2 R2, R2 ;  /* 0x0000000200027308 */ /* 0x000e620000000800 */
[C---:B------:R-:W-:Y:S02]  /*82f0*/  FMUL.FTZ R16, R3.reuse, R100 ;  /* 0x0000006403107220 */ /* 0x040fe40000410000 */
[C---:B------:R-:W-:Y:S02]  /*8300*/  FMUL.FTZ R17, R3.reuse, R101 ;  /* 0x0000006503117220 */ /* 0x040fe40000410000 */
[C---:B------:R-:W-:Y:S02]  /*8310*/  FMUL.FTZ R24, R3.reuse, R92 ;  /* 0x0000005c03187220 */ /* 0x040fe40000410000 */
[C---:B------:R-:W-:Y:S02]  /*8320*/  FMUL.FTZ R25, R3.reuse, R93 ;  /* 0x0000005d03197220 */ /* 0x040fe40000410000 */
[C---:B------:R-:W-:Y:S01]  /*8330*/  FMUL.FTZ R32, R3.reuse, R84 ;  /* 0x0000005403207220 */ /* 0x040fe20000410000 */
[----:B------:R-:W3:Y:S01]  /*8340*/  MUFU.EX2 R132, R132 ;  /* 0x0000008400847308 */ /* 0x000ee20000000800 */
[C---:B------:R-:W-:Y:S02]  /*8350*/  FMUL.FTZ R33, R3.reuse, R85 ;  /* 0x0000005503217220 */ /* 0x040fe40000410000 */
[C---:B------:R-:W-:Y:S02]  /*8360*/  FMUL.FTZ R40, R3.reuse, R76 ;  /* 0x0000004c03287220 */ /* 0x040fe40000410000 */
[C---:B------:R-:W-:Y:S02]  /*8370*/  FMUL.FTZ R41, R3.reuse, R77 ;  /* 0x0000004d03297220 */ /* 0x040fe40000410000 */
[C---:B------:R-:W-:Y:S02]  /*8380*/  FMUL.FTZ R48, R3.reuse, R68 ;  /* 0x0000004403307220 */ /* 0x040fe40000410000 */
[C---:B------:R-:W-:Y:S01]  /*8390*/  FMUL.FTZ R49, R3.reuse, R69 ;  /* 0x0000004503317220 */ /* 0x040fe20000410000 */
[----:B------:R-:W-:Y:S01]  /*83a0*/  MUFU.EX2 R131, R131 ;  /* 0x0000008300837308 */ /* 0x000fe20000000800 */
[C---:B------:R-:W-:Y:S02]  /*83b0*/  FMUL.FTZ R52, R3.reuse, R52 ;  /* 0x0000003403347220 */ /* 0x040fe40000410000 */
[C---:B------:R-:W-:Y:S02]  /*83c0*/  FMUL.FTZ R53, R3.reuse, R53 ;  /* 0x0000003503357220 */ /* 0x040fe40000410000 */
[C---:B-1----:R-:W-:Y:S02]  /*83d0*/  FMUL.FTZ R6, R2.reuse, R114 ;  /* 0x0000007202067220 */ /* 0x042fe40000410000 */
[C---:B------:R-:W-:Y:S02]  /*83e0*/  FMUL.FTZ R7, R2.reuse, R115 ;  /* 0x0000007302077220 */ /* 0x040fe40000410000 */
[C---:B------:R-:W-:Y:S01]  /*83f0*/  FMUL.FTZ R10, R2.reuse, R110 ;  /* 0x0000006e020a7220 */ /* 0x040fe20000410000 */
[----:B------:R-:W1:Y:S01]  /*8400*/  MUFU.EX2 R130, R130 ;  /* 0x0000008200827308 */ /* 0x000e620000000800 */
[C---:B------:R-:W-:Y:S02]  /*8410*/  FMUL.FTZ R11, R2.reuse, R111 ;  /* 0x0000006f020b7220 */ /* 0x040fe40000410000 */
[----:B------:R-:W-:Y:S01]  /*8420*/  FMUL.FTZ R18, R2, R102 ;  /* 0x0000006602127220 */ /* 0x000fe20000410000 */
[----:B---3--:R-:W-:Y:S01]  /*8430*/  F2FP.PACK_AB R125, R132, R133 ;  /* 0x00000085847d723e */ /* 0x008fe200000000ff */
[C---:B------:R-:W-:Y:S01]  /*8440*/  FMUL.FTZ R19, R2.reuse, R103 ;  /* 0x0000006702137220 */ /* 0x040fe20000410000 */
[----:B------:R-:W-:Y:S01]  /*8450*/  LDSM.16.MT88.4 R108, [R212+0x2900] ;  /* 0x00290000d46c783b */ /* 0x000fe20000004200 */
[C---:B------:R-:W-:Y:S02]  /*8460*/  FMUL.FTZ R26, R2.reuse, R94 ;  /* 0x0000005e021a7220 */ /* 0x040fe40000410000 */
[C---:B------:R-:W-:Y:S01]  /*8470*/  FMUL.FTZ R27, R2.reuse, R95 ;  /* 0x0000005f021b7220 */ /* 0x040fe20000410000 */
[----:B------:R-:W-:Y:S01]  /*8480*/  MUFU.EX2 R184, R184 ;  /* 0x000000b800b87308 */ /* 0x000fe20000000800 */
[C---:B------:R-:W-:Y:S02]  /*8490*/  FMUL.FTZ R34, R2.reuse, R86 ;  /* 0x0000005602227220 */ /* 0x040fe40000410000 */
[C---:B------:R-:W-:Y:S01]  /*84a0*/  FMUL.FTZ R35, R2.reuse, R87 ;  /* 0x0000005702237220 */ /* 0x040fe20000410000 */
[----:B------:R-:W-:Y:S01]  /*84b0*/  LDSM.16.MT88.4 R92, [R208+0x4900] ;  /* 0x00490000d05c783b */ /* 0x000fe20000004200 */
[C---:B------:R-:W-:Y:S02]  /*84c0*/  FMUL.FTZ R42, R2.reuse, R78 ;  /* 0x0000004e022a7220 */ /* 0x040fe40000410000 */
[C---:B------:R-:W-:Y:S02]  /*84d0*/  FMUL.FTZ R43, R2.reuse, R79 ;  /* 0x0000004f022b7220 */ /* 0x040fe40000410000 */
[C---:B------:R-:W-:Y:S01]  /*84e0*/  FMUL.FTZ R50, R2.reuse, R70 ;  /* 0x0000004602327220 */ /* 0x040fe20000410000 */
[----:B------:R-:W-:Y:S01]  /*84f0*/  MUFU.EX2 R165, R165 ;  /* 0x000000a500a57308 */ /* 0x000fe20000000800 */
[C---:B------:R-:W-:Y:S01]  /*8500*/  FMUL.FTZ R51, R2.reuse, R71 ;  /* 0x0000004702337220 */ /* 0x040fe20000410000 */
[----:B------:R-:W3:Y:S01]  /*8510*/  LDSM.16.MT88.4 R84, [R210+0x3100] ;  /* 0x00310000d254783b */ /* 0x000ee20000004200 */
[----:B------:R-:W-:Y:S01]  /*8520*/  FMUL.FTZ R54, R2, R54 ;  /* 0x0000003602367220 */ /* 0x000fe20000410000 */
[----:B-1----:R-:W-:Y:S01]  /*8530*/  F2FP.PACK_AB R127, R130, R131 ;  /* 0x00000083827f723e */ /* 0x002fe200000000ff */
[C---:B------:R-:W-:Y:S02]  /*8540*/  FMUL.FTZ R55, R2.reuse, R55 ;  /* 0x0000003702377220 */ /* 0x040fe40000410000 */
[C---:B------:R-:W-:Y:S02]  /*8550*/  FMUL.FTZ R56, R3.reuse, R56 ;  /* 0x0000003803387220 */ /* 0x040fe40000410000 */
[C---:B------:R-:W-:Y:S01]  /*8560*/  FMUL.FTZ R57, R3.reuse, R57 ;  /* 0x0000003903397220 */ /* 0x040fe20000410000 */
[----:B------:R-:W1:Y:S01]  /*8570*/  LDSM.16.MT88.4 R76, [R209+0x3100] ;  /* 0x00310000d14c783b */ /* 0x000e620000004200 */
[C---:B--2---:R-:W-:Y:S01]  /*8580*/  HMMA.16816.F32 R4, R124.reuse, R12, R4 ;  /* 0x0000000c7c04723c */ /* 0x044fe20000001804 */
[----:B------:R-:W-:Y:S04]  /*8590*/  MUFU.EX2 R161, R161 ;  /* 0x000000a100a17308 */ /* 0x000fe80000000800 */
[C---:B------:R-:W-:Y:S02]  /*85a0*/  FMUL.FTZ R58, R2.reuse, R58 ;  /* 0x0000003a023a7220 */ /* 0x040fe40000410000 */
[----:B------:R-:W2:Y:S01]  /*85b0*/  LDSM.16.MT88.4 R68, [R208+0x3100] ;  /* 0x00310000d044783b */ /* 0x000ea20000004200 */
[C---:B------:R-:W-:Y:S03]  /*85c0*/  HMMA.16816.F32 R8, R124.reuse, R14, R8 ;  /* 0x0000000e7c08723c */ /* 0x040fe60000001808 */
[----:B------:R-:W-:Y:S01]  /*85d0*/  MUFU.EX2 R136, R136 ;  /* 0x0000008800887308 */ /* 0x000fe20000000800 */
[C---:B------:R-:W-:Y:S02]  /*85e0*/  FMUL.FTZ R12, R3.reuse, R104 ;  /* 0x00000068030c7220 */ /* 0x040fe40000410000 */
[C---:B------:R-:W-:Y:S01]  /*85f0*/  FMUL.FTZ R13, R3.reuse, R105 ;  /* 0x00000069030d7220 */ /* 0x040fe20000410000 */
[----:B------:R-:W-:Y:S01]  /*8600*/  LDSM.16.MT88.4 R100, [R210+0x2900] ;  /* 0x00290000d264783b */ /* 0x000fe20000004200 */
[C---:B------:R-:W-:Y:S04]  /*8610*/  FMUL.FTZ R14, R2.reuse, R106 ;  /* 0x0000006a020e7220 */ /* 0x040fe80000410000 */
[C---:B------:R-:W-:Y:S01]  /*8620*/  FMUL.FTZ R15, R2.reuse, R107 ;  /* 0x0000006b020f7220 */ /* 0x040fe20000410000 */
[----:B------:R-:W4:Y:S01]  /*8630*/  MUFU.EX2 R137, R137 ;  /* 0x0000008900897308 */ /* 0x000f220000000800 */
[C---:B------:R-:W-:Y:S02]  /*8640*/  FMUL.FTZ R59, R2.reuse, R59 ;  /* 0x0000003b023b7220 */ /* 0x040fe40000410000 */
[C---:B------:R-:W-:Y:S02]  /*8650*/  FMUL.FTZ R60, R3.reuse, R60 ;  /* 0x0000003c033c7220 */ /* 0x040fe40000410000 */
[C---:B------:R-:W-:Y:S01]  /*8660*/  FMUL.FTZ R61, R3.reuse, R61 ;  /* 0x0000003d033d7220 */ /* 0x040fe20000410000 */
[C---:B------:R-:W-:Y:S03]  /*8670*/  HMMA.16816.F32 R12, R124.reuse, R20, R12 ;  /* 0x000000147c0c723c */ /* 0x040fe6000000180c */
[C---:B------:R-:W-:Y:S01]  /*8680*/  FMUL.FTZ R62, R2.reuse, R62 ;  /* 0x0000003e023e7220 */ /* 0x040fe20000410000 */
[----:B------:R-:W-:Y:S01]  /*8690*/  MUFU.EX2 R138, R138 ;  /* 0x0000008a008a7308 */ /* 0x000fe20000000800 */
[C---:B------:R-:W-:Y:S02]  /*86a0*/  FMUL.FTZ R63, R2.reuse, R63 ;  /* 0x0000003f023f7220 */ /* 0x040fe40000410000 */
[C---:B------:R-:W-:Y:S01]  /*86b0*/  FMUL.FTZ R20, R3.reuse, R96 ;  /* 0x0000006003147220 */ /* 0x040fe20000410000 */
[C---:B------:R-:W-:Y:S04]  /*86c0*/  HMMA.16816.F32 R16, R124.reuse, R22, R16 ;  /* 0x000000167c10723c */ /* 0x040fe80000001810 */
[C---:B------:R-:W-:Y:S02]  /*86d0*/  FMUL.FTZ R21, R3.reuse, R97 ;  /* 0x0000006103157220 */ /* 0x040fe40000410000 */
[----:B------:R-:W-:Y:S01]  /*86e0*/  MUFU.EX2 R145, R145 ;  /* 0x0000009100917308 */ /* 0x000fe20000000800 */
[C---:B------:R-:W-:Y:S02]  /*86f0*/  FMUL.FTZ R22, R2.reuse, R98 ;  /* 0x0000006202167220 */ /* 0x040fe40000410000 */
[C---:B------:R-:W-:Y:S03]  /*8700*/  FMUL.FTZ R23, R2.reuse, R99 ;  /* 0x0000006302177220 */ /* 0x040fe60000410000 */
[C---:B------:R-:W-:Y:S02]  /*8710*/  FMUL.FTZ R64, R3.reuse, R64 ;  /* 0x0000004003407220 */ /* 0x040fe40000410000 */
[C---:B------:R-:W-:Y:S02]  /*8720*/  FMUL.FTZ R65, R3.reuse, R65 ;  /* 0x0000004103417220 */ /* 0x040fe40000410000 */
[C---:B------:R-:W-:Y:S01]  /*8730*/  HMMA.16816.F32 R20, R124.reuse, R28, R20 ;  /* 0x0000001c7c14723c */ /* 0x040fe20000001814 */
[----:B------:R-:W-:Y:S02]  /*8740*/  MUFU.EX2 R160, R160 ;  /* 0x000000a000a07308 */ /* 0x000fe40000000800 */
[C---:B------:R-:W-:Y:S02]  /*8750*/  FMUL.FTZ R66, R2.reuse, R66 ;  /* 0x0000004202427220 */ /* 0x040fe40000410000 */
[C---:B------:R-:W-:Y:S02]  /*8760*/  FMUL.FTZ R67, R2.reuse, R67 ;  /* 0x0000004302437220 */ /* 0x040fe40000410000 */
[C---:B------:R-:W-:Y:S01]  /*8770*/  FMUL.FTZ R28, R3.reuse, R88 ;  /* 0x00000058031c7220 */ /* 0x040fe20000410000 */
[C---:B------:R-:W-:Y:S03]  /*8780*/  HMMA.16816.F32 R24, R124.reuse, R30, R24 ;  /* 0x0000001e7c18723c */ /* 0x040fe60000001818 */
[----:B------:R-:W-:Y:S01]  /*8790*/  MUFU.EX2 R162, R162 ;  /* 0x000000a200a27308 */ /* 0x000fe20000000800 */
[----:B------:R-:W-:Y:S02]  /*87a0*/  FMUL.FTZ R29, R3, R89 ;  /* 0x00000059031d7220 */ /* 0x000fe40000410000 */
[--C-:B------:R-:W-:Y:S02]  /*87b0*/  FFMA.FTZ R148, R167, c[0x0][0x2d0], -R134.reuse ;  /* 0x0000b400a7947a23 */ /* 0x100fe40000010886 */
[C---:B------:R-:W-:Y:S04]  /*87c0*/  FMUL.FTZ R30, R2.reuse, R90 ;  /* 0x0000005a021e7220 */ /* 0x040fe80000410000 */
[----:B------:R-:W-:Y:S01]  /*87d0*/  FMUL.FTZ R31, R2, R91 ;  /* 0x0000005b021f7220 */ /* 0x000fe20000410000 */
[----:B------:R-:W-:Y:S01]  /*87e0*/  MUFU.EX2 R148, R148 ;  /* 0x0000009400947308 */ /* 0x000fe20000000800 */
[----:B------:R-:W-:Y:S01]  /*87f0*/  LDSM.16.MT88.4 R88, [R212+0x3900] ;  /* 0x00390000d458783b */ /* 0x000fe20000004200 */
[--C-:B------:R-:W-:Y:S02]  /*8800*/  FFMA.FTZ R151, R151, c[0x0][0x2d0], -R134.reuse ;  /* 0x0000b40097977a23 */ /* 0x100fe40000010886 */
[--C-:B------:R-:W-:Y:S02]  /*8810*/  FFMA.FTZ R157, R157, c[0x0][0x2d0], -R134.reuse ;  /* 0x0000b4009d9d7a23 */ /* 0x100fe40000010886 */
[C---:B------:R-:W-:Y:S03]  /*8820*/  HMMA.16816.F32 R28, R124.reuse, R36, R28 ;  /* 0x000000247c1c723c */ /* 0x040fe6000000181c */
[--C-:B------:R-:W-:Y:S01]  /*8830*/  FFMA.FTZ R158, R163, c[0x0][0x2d0], -R134.reuse ;  /* 0x0000b400a39e7a23 */ /* 0x100fe20000010886 */
[----:B------:R-:W5:Y:S01]  /*8840*/  MUFU.EX2 R151, R151 ;  /* 0x0000009700977308 */ /* 0x000f620000000800 */
[--C-:B------:R-:W-:Y:S02]  /*8850*/  FFMA.FTZ R163, R186, c[0x0][0x2d0], -R149.reuse ;  /* 0x0000b400baa37a23 */ /* 0x100fe40000010895 */
[C---:B------:R-:W-:Y:S01]  /*8860*/  FMUL.FTZ R36, R3.reuse, R80 ;  /* 0x0000005003247220 */ /* 0x040fe20000410000 */
[C---:B------:R-:W-:Y:S04]  /*8870*/  HMMA.16816.F32 R32, R124.reuse, R38, R32 ;  /* 0x000000267c20723c */ /* 0x040fe80000001820 */
[----:B------:R-:W-:Y:S02]  /*8880*/  FMUL.FTZ R37, R3, R81 ;  /* 0x0000005103257220 */ /* 0x000fe40000410000 */
[----:B------:R-:W-:Y:S01]  /*8890*/  MUFU.EX2 R157, R157 ;  /* 0x0000009d009d7308 */ /* 0x000fe20000000800 */
[C---:B------:R-:W-:Y:S02]  /*88a0*/  FMUL.FTZ R38, R2.reuse, R82 ;  /* 0x0000005202267220 */ /* 0x040fe40000410000 */
[----:B------:R-:W-:Y:S02]  /*88b0*/  FMUL.FTZ R39, R2, R83 ;  /* 0x0000005302277220 */ /* 0x000fe40000410000 */
[----:B------:R-:W-:Y:S01]  /*88c0*/  LDSM.16.MT88.4 R80, [R209+0x900] ;  /* 0x00090000d150783b */ /* 0x000fe20000004200 */
[--C-:B------:R-:W-:Y:S02]  /*88d0*/  FFMA.FTZ R167, R164, c[0x0][0x2d0], -R149.reuse ;  /* 0x0000b400a4a77a23 */ /* 0x100fe40000010895 */
[--C-:B------:R-:W-:Y:S02]  /*88e0*/  FFMA.FTZ R164, R237, c[0x0][0x2d0], -R134.reuse ;  /* 0x0000b400eda47a23 */ /* 0x100fe40000010886 */
[C---:B------:R-:W-:Y:S01]  /*88f0*/  HMMA.16816.F32 R36, R124.reuse, R44, R36 ;  /* 0x0000002c7c24723c */ /* 0x040fe20000001824 */
[----:B------:R-:W1:Y:S02]  /*8900*/  MUFU.EX2 R158, R158 ;  /* 0x0000009e009e7308 */ /* 0x000e640000000800 */
[--C-:B------:R-:W-:Y:S02]  /*8910*/  FFMA.FTZ R187, R187, c[0x0][0x2d0], -R134.reuse ;  /* 0x0000b400bbbb7a23 */ /* 0x100fe40000010886 */
[--C-:B------:R-:W-:Y:S02]  /*8920*/  FFMA.FTZ R186, R235, c[0x0][0x2d0], -R134.reuse ;  /* 0x0000b400ebba7a23 */ /* 0x100fe40000010886 */
[C---:B------:R-:W-:Y:S01]  /*8930*/  FMUL.FTZ R44, R3.reuse, R72 ;  /* 0x00000048032c7220 */ /* 0x040fe20000410000 */
[C---:B------:R-:W-:Y:S03]  /*8940*/  HMMA.16816.F32 R40, R124.reuse, R46, R40 ;  /* 0x0000002e7c28723c */ /* 0x040fe60000001828 */
[----:B------:R-:W1:Y:S01]  /*8950*/  MUFU.EX2 R163, R163 ;  /* 0x000000a300a37308 */ /* 0x000e620000000800 */
[----:B------:R-:W-:Y:S02]  /*8960*/  FMUL.FTZ R45, R3, R73 ;  /* 0x00000049032d7220 */ /* 0x000fe40000410000 */
[--C-:B------:R-:W-:Y:S02]  /*8970*/  FFMA.FTZ R233, R233, c[0x0][0x2d0], -R134.reuse ;  /* 0x0000b400e9e97a23 */ /* 0x100fe40000010886 */
[C---:B------:R-:W-:Y:S04]  /*8980*/  FMUL.FTZ R46, R2.reuse, R74 ;  /* 0x0000004a022e7220 */ /* 0x040fe80000410000 */
[----:B------:R-:W-:Y:S01]  /*8990*/  FMUL.FTZ R47, R2, R75 ;  /* 0x0000004b022f7220 */ /* 0x000fe20000410000 */
[----:B------:R-:W2:Y:S01]  /*89a0*/  MUFU.EX2 R167, R167 ;  /* 0x000000a700a77308 */ /* 0x000ea20000000800 */
[----:B------:R-:W4:Y:S01]  /*89b0*/  LDSM.16.MT88.4 R72, [R212+0x900] ;  /* 0x00090000d448783b */ /* 0x000f220000004200 */
[--C-:B------:R-:W-:Y:S02]  /*89c0*/  FFMA.FTZ R235, R240, c[0x0][0x2d0], -R149.reuse ;  /* 0x0000b400f0eb7a23 */ /* 0x100fe40000010895 */
[--C-:B------:R-:W-:Y:S02]  /*89d0*/  FFMA.FTZ R237, R238, c[0x0][0x2d0], -R149.reuse ;  /* 0x0000b400eeed7a23 */ /* 0x100fe40000010895 */
[C---:B---3--:R-:W-:Y:S03]  /*89e0*/  HMMA.16816.F32 R44, R124.reuse, R84, R44 ;  /* 0x000000547c2c723c */ /* 0x048fe6000000182c */
[--C-:B------:R-:W-:Y:S01]  /*89f0*/  FFMA.FTZ R238, R245, c[0x0][0x2d0], -R134.reuse ;  /* 0x0000b400f5ee7a23 */ /* 0x100fe20000010886 */
[----:B------:R-:W-:Y:S01]  /*8a00*/  MUFU.EX2 R164, R164 ;  /* 0x000000a400a47308 */ /* 0x000fe20000000800 */
[--C-:B------:R-:W-:Y:S02]  /*8a10*/  FFMA.FTZ R245, R166, c[0x0][0x2d0], -R149.reuse ;  /* 0x0000b400a6f57a23 */ /* 0x100fe40000010895 */
[--C-:B------:R-:W-:Y:S01]  /*8a20*/  FFMA.FTZ R166, R185, c[0x0][0x2d0], -R134.reuse ;  /* 0x0000b400b9a67a23 */ /* 0x100fe20000010886 */
[C---:B------:R-:W-:Y:S01]  /*8a30*/  HMMA.16816.F32 R48, R124.reuse, R86, R48 ;  /* 0x000000567c30723c */ /* 0x040fe20000001830 */
[----:B------:R-:W-:Y:S03]  /*8a40*/  LDSM.16.MT88.4 R84, [R208+0x900] ;  /* 0x00090000d054783b */ /* 0x000fe60000004200 */
[--C-:B------:R-:W-:Y:S02]  /*8a50*/  FFMA.FTZ R243, R243, c[0x0][0x2d0], -R134.reuse ;  /* 0x0000b400f3f37a23 */ /* 0x100fe40000010886 */
[----:B------:R-:W-:Y:S01]  /*8a60*/  MUFU.EX2 R245, R245 ;  /* 0x000000f500f57308 */ /* 0x000fe20000000800 */
[--C-:B------:R-:W-:Y:S01]  /*8a70*/  FFMA.FTZ R240, R241, c[0x0][0x2d0], -R134.reuse ;  /* 0x0000b400f1f07a23 */ /* 0x100fe20000010886 */
[C---:B-1----:R-:W-:Y:S04]  /*8a80*/  HMMA.16816.F32 R52, R124.reuse, R76, R52 ;  /* 0x0000004c7c34723c */ /* 0x042fe80000001834 */
[--C-:B------:R-:W-:Y:S02]  /*8a90*/  FFMA.FTZ R241, R192, c[0x0][0x2d0], -R149.reuse ;  /* 0x0000b400c0f17a23 */ /* 0x100fe40000010895 */
[--C-:B------:R-:W-:Y:S02]  /*8aa0*/  FFMA.FTZ R192, R159, c[0x0][0x2d0], -R134.reuse ;  /* 0x0000b4009fc07a23 */ /* 0x100fe40000010886 */
[C---:B------:R-:W-:Y:S01]  /*8ab0*/  HMMA.16816.F32 R56, R124.reuse, R78, R56 ;  /* 0x0000004e7c38723c */ /* 0x040fe20000001838 */
[----:B------:R-:W1:Y:S01]  /*8ac0*/  LDSM.16.MT88.4 R76, [R210+0x900] ;  /* 0x00090000d24c783b */ /* 0x000e620000004200 */
[----:B------:R-:W-:Y:S02]  /*8ad0*/  MUFU.EX2 R241, R241 ;  /* 0x000000f100f17308 */ /* 0x000fe40000000800 */
[--C-:B------:R-:W-:Y:S02]  /*8ae0*/  FFMA.FTZ R239, R239, c[0x0][0x2d0], -R134.reuse ;  /* 0x0000b400efef7a23 */ /* 0x100fe40000010886 */
[--C-:B------:R-:W-:Y:S02]  /*8af0*/  FFMA.FTZ R159, R150, c[0x0][0x2d0], -R149.reuse ;  /* 0x0000b400969f7a23 */ /* 0x100fe40000010895 */
[C---:B--2---:R-:W-:Y:S04]  /*8b00*/  HMMA.16816.F32 R60, R124.reuse, R68, R60 ;  /* 0x000000447c3c723c */ /* 0x044fe8000000183c */
[----:B------:R-:W-:Y:S01]  /*8b10*/  MUFU.EX2 R166, R166 ;  /* 0x000000a600a67308 */ /* 0x000fe20000000800 */
[----:B------:R-:W-:Y:S02]  /*8b20*/  FFMA.FTZ R149, R144, c[0x0][0x2d0], -R149 ;  /* 0x0000b40090957a23 */ /* 0x000fe40000010895 */
[----:B----4-:R-:W-:Y:S01]  /*8b30*/  F2FP.PACK_AB R68, R137, R136 ;  /* 0x000000888944723e */ /* 0x010fe200000000ff */
[----:B------:R-:W-:Y:S04]  /*8b40*/  HMMA.16816.F32 R64, R124, R70, R64 ;  /* 0x000000467c40723c */ /* 0x000fe80000001840 */
[----:B-----5:R-:W-:Y:S01]  /*8b50*/  F2FP.PACK_AB R69, R151, R148 ;  /* 0x000000949745723e */ /* 0x020fe200000000ff */
[--C-:B------:R-:W-:Y:S01]  /*8b60*/  FFMA.FTZ R144, R147, c[0x0][0x2d0], -R134.reuse ;  /* 0x0000b40093907a23 */ /* 0x100fe20000010886 */
[----:B------:R-:W-:Y:S01]  /*8b70*/  MUFU.EX2 R192, R192 ;  /* 0x000000c000c07308 */ /* 0x000fe20000000800 */
[----:B------:R-:W-:Y:S01]  /*8b80*/  F2FP.PACK_AB R70, R145, R138 ;  /* 0x0000008a9146723e */ /* 0x000fe200000000ff */
[--C-:B------:R-:W-:Y:S01]  /*8b90*/  FFMA.FTZ R139, R139, c[0x0][0x2d0], -R134.reuse ;  /* 0x0000b4008b8b7a23 */ /* 0x100fe20000010886 */
[----:B------:R-:W-:Y:S03]  /*8ba0*/  F2FP.PACK_AB R71, R158, R157 ;  /* 0x0000009d9e47723e */ /* 0x000fe600000000ff */
[--C-:B------:R-:W-:Y:S02]  /*8bb0*/  FFMA.FTZ R135, R135, c[0x0][0x2d0], -R134.reuse ;  /* 0x0000b40087877a23 */ /* 0x100fe40000010886 */
[----:B------:R-:W-:Y:S02]  /*8bc0*/  FFMA.FTZ R134, R117, c[0x0][0x2d0], -R134 ;  /* 0x0000b40075867a23 */ /* 0x000fe40000010886 */
[C---:B------:R-:W-:Y:S01]  /*8bd0*/  HMMA.16816.F32 R4, R68.reuse, R72, R4 ;  /* 0x000000484404723c */ /* 0x040fe20000001804 */
[----:B------:R-:W2:Y:S04]  /*8be0*/  MUFU.EX2 R187, R187 ;  /* 0x000000bb00bb7308 */ /* 0x000ea80000000800 */
[----:B------:R-:W-:Y:S02]  /*8bf0*/  FFMA.FTZ R128, R3, R224, R128 ;  /* 0x000000e003807223 */ /* 0x000fe40000010080 */
[----:B------:R-:W-:Y:S01]  /*8c00*/  FFMA.FTZ R133, R2, R225, R133 ;  /* 0x000000e102857223 */ /* 0x000fe20000010085 */
[C---:B------:R-:W-:Y:S01]  /*8c10*/  HMMA.16816.F32 R8, R68.reuse, R74, R8 ;  /* 0x0000004a4408723c */ /* 0x040fe20000001808 */
[----:B------:R-:W3:Y:S02]  /*8c20*/  LDSM.16.MT88.4 R72, [R210+0x3900] ;  /* 0x00390000d248783b */ /* 0x000ee40000004200 */
[----:B------:R-:W-:Y:S01]  /*8c30*/  MUFU.EX2 R186, R186 ;  /* 0x000000ba00ba7308 */ /* 0x000fe20000000800 */
[----:B------:R-:W-:Y:S02]  /*8c40*/  FADD.FTZ R119, R119, R128 ;  /* 0x0000008077777221 */ /* 0x000fe40000010000 */
[----:B------:R-:W-:Y:S02]  /*8c50*/  FADD.FTZ R132, R132, R133 ;  /* 0x0000008584847221 */ /* 0x000fe40000010000 */
[C---:B-1----:R-:W-:Y:S04]  /*8c60*/  HMMA.16816.F32 R12, R68.reuse, R76, R12 ;  /* 0x0000004c440c723c */ /* 0x042fe8000000180c */
[----:B------:R-:W-:Y:S01]  /*8c70*/  FADD.FTZ R118, R118, R119 ;  /* 0x0000007776767221 */ /* 0x000fe20000010000 */
[----:B------:R-:W1:Y:S01]  /*8c80*/  MUFU.EX2 R233, R233 ;  /* 0x000000e900e97308 */ /* 0x000e620000000800 */
[----:B------:R-:W-:Y:S02]  /*8c90*/  FADD.FTZ R3, R131, R132 ;  /* 0x0000008483037221 */ /* 0x000fe40000010000 */
[C---:B------:R-:W-:Y:S01]  /*8ca0*/  HMMA.16816.F32 R16, R68.reuse, R78, R16 ;  /* 0x0000004e4410723c */ /* 0x040fe20000001810 */
[----:B------:R-:W4:Y:S03]  /*8cb0*/  LDSM.16.MT88.4 R76, [R209+0x3900] ;  /* 0x00390000d14c783b */ /* 0x000f260000004200 */
[----:B------:R-:W-:Y:S02]  /*8cc0*/  FADD.FTZ R129, R129, R118 ;  /* 0x0000007681817221 */ /* 0x000fe40000010000 */
[----:B------:R-:W-:Y:S01]  /*8cd0*/  FADD.FTZ R3, R130, R3 ;  /* 0x0000000382037221 */ /* 0x000fe20000010000 */
[----:B------:R-:W-:Y:S01]  /*8ce0*/  MUFU.EX2 R234, R234 ;  /* 0x000000ea00ea7308 */ /* 0x000fe20000000800 */
[C---:B------:R-:W-:Y:S04]  /*8cf0*/  HMMA.16816.F32 R20, R68.reuse, R80, R20 ;  /* 0x000000504414723c */ /* 0x040fe80000001814 */
[----:B------:R-:W-:Y:S02]  /*8d00*/  FADD.FTZ R136, R136, R129 ;  /* 0x0000008188887221 */ /* 0x000fe40000010000 */
[----:B------:R-:W-:Y:S02]  /*8d10*/  FADD.FTZ R2, R148, R3 ;  /* 0x0000000394027221 */ /* 0x000fe40000010000 */
[C---:B------:R-:W-:Y:S01]  /*8d20*/  HMMA.16816.F32 R24, R68.reuse, R82, R24 ;  /* 0x000000524418723c */ /* 0x040fe20000001818 */
[----:B------:R-:W5:Y:S01]  /*8d30*/  LDSM.16.MT88.4 R80, [R208+0x3900] ;  /* 0x00390000d050783b */ /* 0x000f620000004200 */
[----:B------:R-:W-:Y:S02]  /*8d40*/  MUFU.EX2 R235, R235 ;  /* 0x000000eb00eb7308 */ /* 0x000fe40000000800 */
[----:B------:R-:W-:Y:S02]  /*8d50*/  FADD.FTZ R137, R137, R136 ;  /* 0x0000008889897221 */ /* 0x000fe40000010000 */
[----:B------:R-:W-:Y:S02]  /*8d60*/  FADD.FTZ R2, R151, R2 ;  /* 0x0000000297027221 */ /* 0x000fe40000010000 */
[C---:B------:R-:W-:Y:S04]  /*8d70*/  HMMA.16816.F32 R28, R68.reuse, R84, R28 ;  /* 0x00000054441c723c */ /* 0x040fe8000000181c */
[----:B------:R-:W-:Y:S01]  /*8d80*/  MUFU.EX2 R236, R236 ;  /* 0x000000ec00ec7308 */ /* 0x000fe20000000800 */
[----:B------:R-:W-:Y:S02]  /*8d90*/  FADD.FTZ R138, R138, R137 ;  /* 0x000000898a8a7221 */ /* 0x000fe40000010000 */
[----:B------:R-:W-:Y:S01]  /*8da0*/  FADD.FTZ R3, R157, R2 ;  /* 0x000000029d037221 */ /* 0x000fe20000010000 */
[C---:B------:R-:W-:Y:S01]  /*8db0*/  HMMA.16816.F32 R32, R68.reuse, R86, R32 ;  /* 0x000000564420723c */ /* 0x040fe20000001820 */
[----:B------:R-:W-:Y:S03]  /*8dc0*/  LDSM.16.MT88.4 R84, [R210+0x1100] ;  /* 0x00110000d254783b */ /* 0x000fe60000004200 */
[----:B------:R-:W-:Y:S02]  /*8dd0*/  FADD.FTZ R138, R145, R138 ;  /* 0x0000008a918a7221 */ /* 0x000fe40000010000 */
[----:B------:R-:W-:Y:S01]  /*8de0*/  MUFU.EX2 R237, R237 ;  /* 0x000000ed00ed7308 */ /* 0x000fe20000000800 */
[----:B------:R-:W-:Y:S01]  /*8df0*/  FADD.FTZ R3, R158, R3 ;  /* 0x000000039e037221 */ /* 0x000fe20000010000 */
[C---:B------:R-:W-:Y:S08]  /*8e00*/  HMMA.16816.F32 R36, R68.reuse, R88, R36 ;  /* 0x000000584424723c */ /* 0x040ff00000001824 */
[C---:B------:R-:W-:Y:S01]  /*8e10*/  HMMA.16816.F32 R40, R68.reuse, R90, R40 ;  /* 0x0000005a4428723c */ /* 0x040fe20000001828 */
[----:B------:R-:W-:Y:S01]  /*8e20*/  LDSM.16.MT88.4 R88, [R208+0x4100] ;  /* 0x00410000d058783b */ /* 0x000fe20000004200 */
[----:B------:R-:W-:Y:S06]  /*8e30*/  MUFU.EX2 R238, R238 ;  /* 0x000000ee00ee7308 */ /* 0x000fec0000000800 */
[C---:B---3--:R-:W-:Y:S04]  /*8e40*/  HMMA.16816.F32 R44, R68.reuse, R72, R44 ;  /* 0x00000048442c723c */ /* 0x048fe8000000182c */
[----:B------:R-:W-:Y:S04]  /*8e50*/  MUFU.EX2 R243, R243 ;  /* 0x000000f300f37308 */ /* 0x000fe80000000800 */
[C---:B------:R-:W-:Y:S01]  /*8e60*/  HMMA.16816.F32 R48, R68.reuse, R74, R48 ;  /* 0x0000004a4430723c */ /* 0x040fe20000001830 */
[----:B------:R-:W3:Y:S05]  /*8e70*/  LDSM.16.MT88.4 R72, [R212+0x1100] ;  /* 0x00110000d448783b */ /* 0x000eea0000004200 */
[----:B------:R-:W-:Y:S02]  /*8e80*/  MUFU.EX2 R240, R240 ;  /* 0x000000f000f07308 */ /* 0x000fe40000000800 */
[C---:B----4-:R-:W-:Y:S08]  /*8e90*/  HMMA.16816.F32 R52, R68.reuse, R76, R52 ;  /* 0x0000004c4434723c */ /* 0x050ff00000001834 */
[C---:B------:R-:W-:Y:S01]  /*8ea0*/  HMMA.16816.F32 R56, R68.reuse, R78, R56 ;  /* 0x0000004e4438723c */ /* 0x040fe20000001838 */
[----:B------:R-:W4:Y:S01]  /*8eb0*/  LDSM.16.MT88.4 R76, [R209+0x1100] ;  /* 0x00110000d14c783b */ /* 0x000f220000004200 */
[----:B------:R-:W-:Y:S06]  /*8ec0*/  MUFU.EX2 R239, R239 ;  /* 0x000000ef00ef7308 */ /* 0x000fec0000000800 */
[C---:B-----5:R-:W-:Y:S04]  /*8ed0*/  HMMA.16816.F32 R60, R68.reuse, R80, R60 ;  /* 0x00000050443c723c */ /* 0x060fe8000000183c */
[----:B------:R-:W-:Y:S04]  /*8ee0*/  MUFU.EX2 R156, R156 ;  /* 0x0000009c009c7308 */ /* 0x000fe80000000800 */
[----:B------:R-:W-:Y:S01]  /*8ef0*/  HMMA.16816.F32 R64, R68, R82, R64 ;  /* 0x000000524440723c */ /* 0x000fe20000001840 */
[----:B------:R-:W5:Y:S05]  /*8f00*/  LDSM.16.MT88.4 R80, [R208+0x1100] ;  /* 0x00110000d050783b */ /* 0x000f6a0000004200 */
[----:B------:R-:W4:Y:S01]  /*8f10*/  MUFU.EX2 R159, R159 ;  /* 0x0000009f009f7308 */ /* 0x000f220000000800 */
[----:B------:R-:W-:Y:S01]  /*8f20*/  F2FP.PACK_AB R68, R160, R163 ;  /* 0x000000a3a044723e */ /* 0x000fe200000000ff */
[----:B------:R-:W-:Y:S01]  /*8f30*/  FADD.FTZ R163, R163, R138 ;  /* 0x0000008aa3a37221 */ /* 0x000fe20000010000 */
[----:B------:R-:W-:Y:S03]  /*8f40*/  F2FP.PACK_AB R70, R167, R162 ;  /* 0x000000a2a746723e */ /* 0x000fe600000000ff */
[----:B--2---:R-:W-:Y:S01]  /*8f50*/  F2FP.PACK_AB R69, R187, R164 ;  /* 0x000000a4bb45723e */ /* 0x004fe200000000ff */
[----:B------:R-:W-:Y:S01]  /*8f60*/  FADD.FTZ R164, R164, R3 ;  /* 0x00000003a4a47221 */ /* 0x000fe20000010000 */
[----:B-1----:R-:W-:Y:S01]  /*8f70*/  F2FP.PACK_AB R71, R233, R186 ;  /* 0x000000bae947723e */ /* 0x002fe200000000ff */
[----:B------:R-:W-:Y:S01]  /*8f80*/  FADD.FTZ R163, R160, R163 ;  /* 0x000000a3a0a37221 */ /* 0x000fe20000010000 */
[----:B------:R-:W-:Y:S01]  /*8f90*/  MUFU.EX2 R146, R146 ;  /* 0x0000009200927308 */ /* 0x000fe20000000800 */
[----:B------:R-:W-:Y:S02]  /*8fa0*/  FADD.FTZ R187, R187, R164 ;  /* 0x000000a4bbbb7221 */ /* 0x000fe40000010000 */
[----:B------:R-:W-:Y:S02]  /*8fb0*/  FADD.FTZ R162, R162, R163 ;  /* 0x000000a3a2a27221 */ /* 0x000fe40000010000 */
[C---:B---3--:R-:W-:Y:S03]  /*8fc0*/  HMMA.16816.F32 R4, R68.reuse, R72, R4 ;  /* 0x000000484404723c */ /* 0x048fe60000001804 */
[----:B------:R-:W-:Y:S02]  /*8fd0*/  FADD.FTZ R186, R186, R187 ;  /* 0x000000bbbaba7221 */ /* 0x000fe40000010000 */
[----:B------:R-:W1:Y:S01]  /*8fe0*/  MUFU.EX2 R149, R149 ;  /* 0x0000009500957308 */ /* 0x000e620000000800 */
[----:B------:R-:W-:Y:S02]  /*8ff0*/  FADD.FTZ R167, R167, R162 ;  /* 0x000000a2a7a77221 */ /* 0x000fe40000010000 */
[C---:B------:R-:W-:Y:S01]  /*9000*/  HMMA.16816.F32 R8, R68.reuse, R74, R8 ;  /* 0x0000004a4408723c */ /* 0x040fe20000001808 */
[----:B------:R-:W2:Y:S03]  /*9010*/  LDSM.16.MT88.4 R72, [R212+0x4100] ;  /* 0x00410000d448783b */ /* 0x000ea60000004200 */
[----:B----4-:R-:W-:Y:S01]  /*9020*/  F2FP.PACK_AB R124, R159, R156 ;  /* 0x0000009c9f7c723e */ /* 0x010fe200000000ff */
[----:B------:R-:W-:Y:S02]  /*9030*/  FADD.FTZ R233, R233, R186 ;  /* 0x000000bae9e97221 */ /* 0x000fe40000010000 */
[----:B------:R-:W-:Y:S01]  /*9040*/  MUFU.EX2 R144, R144 ;  /* 0x0000009000907308 */ /* 0x000fe20000000800 */
[C---:B------:R-:W-:Y:S08]  /*9050*/  HMMA.16816.F32 R12, R68.reuse, R84, R12 ;  /* 0x00000054440c723c */ /* 0x040ff0000000180c */
[C---:B------:R-:W-:Y:S01]  /*9060*/  HMMA.16816.F32 R16, R68.reuse, R86, R16 ;  /* 0x000000564410723c */ /* 0x040fe20000001810 */
[----:B------:R-:W3:Y:S01]  /*9070*/  LDSM.16.MT88.4 R84, [R210+0x4100] ;  /* 0x00410000d254783b */ /* 0x000ee20000004200 */
[----:B------:R-:W4:Y:S02]  /*9080*/  MUFU.EX2 R139, R139 ;  /* 0x0000008b008b7308 */ /* 0x000f240000000800 */
[----:B-1----:R-:W-:Y:S04]  /*9090*/  F2FP.PACK_AB R126, R149, R146 ;  /* 0x00000092957e723e */ /* 0x002fe800000000ff */
[C---:B------:R-:W-:Y:S04]  /*90a0*/  HMMA.16816.F32 R20, R68.reuse, R76, R20 ;  /* 0x0000004c4414723c */ /* 0x040fe80000001814 */
[----:B------:R-:W-:Y:S04]  /*90b0*/  MUFU.EX2 R135, R135 ;  /* 0x0000008700877308 */ /* 0x000fe80000000800 */
[C---:B------:R-:W-:Y:S01]  /*90c0*/  HMMA.16816.F32 R24, R68.reuse, R78, R24 ;  /* 0x0000004e4418723c */ /* 0x040fe20000001818 */
[----:B------:R-:W1:Y:S05]  /*90d0*/  LDSM.16.MT88.4 R76, [R209+0x4100] ;  /* 0x00410000d14c783b */ /* 0x000e6a0000004200 */
[----:B------:R-:W3:Y:S02]  /*90e0*/  MUFU.EX2 R134, R134 ;  /* 0x0000008600867308 */ /* 0x000ee40000000800 */
[C---:B-----5:R-:W-:Y:S04]  /*90f0*/  HMMA.16816.F32 R28, R68.reuse, R80, R28 ;  /* 0x00000050441c723c */ /* 0x060fe8000000181c */
[----:B----4-:R-:W-:Y:S04]  /*9100*/  F2FP.PACK_AB R125, R139, R144 ;  /* 0x000000908b7d723e */ /* 0x010fe800000000ff */
[C---:B------:R-:W-:Y:S01]  /*9110*/  HMMA.16816.F32 R32, R68.reuse, R82, R32 ;  /* 0x000000524420723c */ /* 0x040fe20000001820 */
[----:B------:R-:W4:Y:S07]  /*9120*/  LDSM.16.MT88.4 R80, [R212+0x1900] ;  /* 0x00190000d450783b */ /* 0x000f2e0000004200 */
[C---:B--2---:R-:W-:Y:S04]  /*9130*/  HMMA.16816.F32 R36, R68.reuse, R72, R36 ;  /* 0x000000484424723c */ /* 0x044fe80000001824 */
[----:B---3--:R-:W-:Y:S04]  /*9140*/  F2FP.PACK_AB R127, R134, R135 ;  /* 0x00000087867f723e */ /* 0x008fe800000000ff */
[C---:B------:R-:W-:Y:S01]  /*9150*/  HMMA.16816.F32 R40, R68.reuse, R74, R40 ;  /* 0x0000004a4428723c */ /* 0x040fe20000001828 */
[----:B------:R-:W2:Y:S07]  /*9160*/  LDSM.16.MT88.4 R72, [R210+0x1900] ;  /* 0x00190000d248783b */ /* 0x000eae0000004200 */
[C---:B------:R-:W-:Y:S08]  /*9170*/  HMMA.16816.F32 R44, R68.reuse, R84, R44 ;  /* 0x00000054442c723c */ /* 0x040ff0000000182c */
[C---:B------:R-:W-:Y:S01]  /*9180*/  HMMA.16816.F32 R48, R68.reuse, R86, R48 ;  /* 0x000000564430723c */ /* 0x040fe20000001830 */
[----:B------:R-:W-:Y:S07]  /*9190*/  LDSM.16.MT88.4 R84, [R208+0x1900] ;  /* 0x00190000d054783b */ /* 0x000fee0000004200 */
[C---:B-1----:R-:W-:Y:S08]  /*91a0*/  HMMA.16816.F32 R52, R68.reuse, R76, R52 ;  /* 0x0000004c4434723c */ /* 0x042ff00000001834 */
[C---:B------:R-:W-:Y:S01]  /*91b0*/  HMMA.16816.F32 R56, R68.reuse, R78, R56 ;  /* 0x0000004e4438723c */ /* 0x040fe20000001838 */
[----:B------:R-:W1:Y:S07]  /*91c0*/  LDSM.16.MT88.4 R76, [R209+0x1900] ;  /* 0x00190000d14c783b */ /* 0x000e6e0000004200 */
[C---:B------:R-:W-:Y:S08]  /*91d0*/  HMMA.16816.F32 R60, R68.reuse, R88, R60 ;  /* 0x00000058443c723c */ /* 0x040ff0000000183c */
[----:B------:R-:W-:Y:S01]  /*91e0*/  HMMA.16816.F32 R64, R68, R90, R64 ;  /* 0x0000005a4440723c */ /* 0x000fe20000001840 */
[----:B------:R-:W-:Y:S06]  /*91f0*/  LDSM.16.MT88.4 R88, [R209+0x4900] ;  /* 0x00490000d158783b */ /* 0x000fec0000004200 */
[----:B------:R-:W-:Y:S01]  /*9200*/  F2FP.PACK_AB R68, R235, R234 ;  /* 0x000000eaeb44723e */ /* 0x000fe200000000ff */
[----:B------:R-:W-:Y:S01]  /*9210*/  FADD.FTZ R234, R234, R167 ;  /* 0x000000a7eaea7221 */ /* 0x000fe20000010000 */
[----:B------:R-:W-:Y:S03]  /*9220*/  F2FP.PACK_AB R70, R237, R236 ;  /* 0x000000eced46723e */ /* 0x000fe600000000ff */
[----:B------:R-:W-:Y:S01]  /*9230*/  F2FP.PACK_AB R69, R243, R238 ;  /* 0x000000eef345723e */ /* 0x000fe200000000ff */
[----:B------:R-:W-:Y:S01]  /*9240*/  FADD.FTZ R238, R238, R233 ;  /* 0x000000e9eeee7221 */ /* 0x000fe20000010000 */
[----:B------:R-:W-:Y:S01]  /*9250*/  F2FP.PACK_AB R71, R239, R240 ;  /* 0x000000f0ef47723e */ /* 0x000fe200000000ff */
[----:B------:R-:W-:Y:S02]  /*9260*/  FADD.FTZ R235, R235, R234 ;  /* 0x000000eaebeb7221 */ /* 0x000fe40000010000 */
[----:B------:R-:W-:Y:S02]  /*9270*/  FADD.FTZ R243, R243, R238 ;  /* 0x000000eef3f37221 */ /* 0x000fe40000010000 */
[----:B------:R-:W-:Y:S02]  /*9280*/  FADD.FTZ R236, R236, R235 ;  /* 0x000000ebecec7221 */ /* 0x000fe40000010000 */
[C---:B----4-:R-:W-:Y:S03]  /*9290*/  HMMA.16816.F32 R4, R68.reuse, R80, R4 ;  /* 0x000000504404723c */ /* 0x050fe60000001804 */
[----:B------:R-:W-:Y:S02]  /*92a0*/  FADD.FTZ R240, R240, R243 ;  /* 0x000000f3f0f07221 */ /* 0x000fe40000010000 */
[----:B------:R-:W-:Y:S02]  /*92b0*/  FADD.FTZ R237, R237, R236 ;  /* 0x000000eceded7221 */ /* 0x000fe40000010000 */
[----:B------:R-:W-:Y:S01]  /*92c0*/  FADD.FTZ R239, R239, R240 ;  /* 0x000000f0efef7221 */ /* 0x000fe20000010000 */
[C---:B------:R-:W-:Y:S01]  /*92d0*/  HMMA.16816.F32 R8, R68.reuse, R82, R8 ;  /* 0x000000524408723c */ /* 0x040fe20000001808 */
[----:B------:R-:W3:Y:S03]  /*92e0*/  LDSM.16.MT88.4 R80, [R212+0x4900] ;  /* 0x00490000d450783b */ /* 0x000ee60000004200 */
[----:B------:R-:W-:Y:S04]  /*92f0*/  FADD.FTZ R2, R166, R239 ;  /* 0x000000efa6027221 */ /* 0x000fe80000010000 */
[C---:B--2---:R-:W-:Y:S04]  /*9300*/  HMMA.16816.F32 R12, R68.reuse, R72, R12 ;  /* 0x00000048440c723c */ /* 0x044fe8000000180c */
[----:B------:R-:W-:Y:S04]  /*9310*/  FADD.FTZ R2, R165, R2 ;  /* 0x00000002a5027221 */ /* 0x000fe80000010000 */
[C---:B------:R-:W-:Y:S01]  /*9320*/  HMMA.16816.F32 R16, R68.reuse, R74, R16 ;  /* 0x0000004a4410723c */ /* 0x040fe20000001810 */
[----:B------:R-:W2:Y:S03]  /*9330*/  LDSM.16.MT88.4 R72, [R210+0x4900] ;  /* 0x00490000d248783b */ /* 0x000ea60000004200 */
[----:B------:R-:W-:Y:S02]  /*9340*/  FADD.FTZ R3, R161, R2 ;  /* 0x00000002a1037221 */ /* 0x000fe40000010000 */
[----:B------:R-:W-:Y:S02]  /*9350*/  IMAD.MOV.U32 R2, RZ, RZ, R116 ;  /* 0x000000ffff027224 */ /* 0x000fe400078e0074 */
[C---:B-1----:R-:W-:Y:S04]  /*9360*/  HMMA.16816.F32 R20, R68.reuse, R76, R20 ;  /* 0x0000004c4414723c */ /* 0x042fe80000001814 */
[----:B------:R-:W-:Y:S04]  /*9370*/  FADD.FTZ R3, R192, R3 ;  /* 0x00000003c0037221 */ /* 0x000fe80000010000 */
[C---:B------:R-:W-:Y:S01]  /*9380*/  HMMA.16816.F32 R24, R68.reuse, R78, R24 ;  /* 0x0000004e4418723c */ /* 0x040fe20000001818 */
[----:B------:R-:W1:Y:S03]  /*9390*/  LDSM.16.MT88.4 R76, [R212+0x2100] ;  /* 0x00210000d44c783b */ /* 0x000e660000004200 */
[----:B------:R-:W-:Y:S02]  /*93a0*/  FADD.FTZ R144, R144, R3 ;  /* 0x0000000390907221 */ /* 0x000fe40000010000 */
[----:B------:R-:W-:Y:S02]  /*93b0*/  IMAD.MOV.U32 R3, RZ, RZ, R0 ;  /* 0x000000ffff037224 */ /* 0x000fe400078e0000 */
[C---:B------:R-:W-:Y:S04]  /*93c0*/  HMMA.16816.F32 R28, R68.reuse, R84, R28 ;  /* 0x00000054441c723c */ /* 0x040fe8000000181c */
[----:B------:R-:W-:Y:S04]  /*93d0*/  FADD.FTZ R144, R139, R144 ;  /* 0x000000908b907221 */ /* 0x000fe80000010000 */
[C---:B------:R-:W-:Y:S01]  /*93e0*/  HMMA.16816.F32 R32, R68.reuse, R86, R32 ;  /* 0x000000564420723c */ /* 0x040fe20000001820 */
[----:B------:R-:W-:Y:S03]  /*93f0*/  LDSM.16.MT88.4 R84, [R208+0x2100] ;  /* 0x00210000d054783b */ /* 0x000fe60000004200 */
[----:B------:R-:W-:Y:S04]  /*9400*/  FADD.FTZ R135, R135, R144 ;  /* 0x0000009087877221 */ /* 0x000fe80000010000 */
[C---:B---3--:R-:W-:Y:S04]  /*9410*/  HMMA.16816.F32 R36, R68.reuse, R80, R36 ;  /* 0x000000504424723c */ /* 0x048fe80000001824 */
[----:B------:R-:W-:Y:S04]  /*9420*/  FADD.FTZ R225, R134, R135 ;  /* 0x0000008786e17221 */ /* 0x000fe80000010000 */
[C---:B------:R-:W-:Y:S01]  /*9430*/  HMMA.16816.F32 R40, R68.reuse, R82, R40 ;  /* 0x000000524428723c */ /* 0x040fe20000001828 */
[----:B------:R-:W3:Y:S07]  /*9440*/  LDSM.16.MT88.4 R80, [R210+0x2100] ;  /* 0x00210000d250783b */ /* 0x000eee0000004200 */
[C---:B--2---:R-:W-:Y:S08]  /*9450*/  HMMA.16816.F32 R44, R68.reuse, R72, R44 ;  /* 0x00000048442c723c */ /* 0x044ff0000000182c */
[C---:B------:R-:W-:Y:S01]  /*9460*/  HMMA.16816.F32 R48, R68.reuse, R74, R48 ;  /* 0x0000004a4430723c */ /* 0x040fe20000001830 */
[----:B------:R-:W2:Y:S07]  /*9470*/  LDSM.16.MT88.4 R72, [R209+0x2100] ;  /* 0x00210000d148783b */ /* 0x000eae0000004200 */
[C---:B------:R-:W-:Y:S08]  /*9480*/  HMMA.16816.F32 R52, R68.reuse, R88, R52 ;  /* 0x000000584434723c */ /* 0x040ff00000001834 */
[C---:B------:R-:W-:Y:S01]  /*9490*/  HMMA.16816.F32 R56, R68.reuse, R90, R56 ;  /* 0x0000005a4438723c */ /* 0x040fe20000001838 */
[----:B------:R-:W-:Y:S07]  /*94a0*/  LDSM.16.MT88.4 R88, [R209+0x5100] ;  /* 0x00510000d158783b */ /* 0x000fee0000004200 */
        /* <DEDUP_REMOVED lines=8> */
[----:B------:R-:W-:Y:S02]  /*9530*/  F2FP.PACK_AB R71, R192, R161 ;  /* 0x000000a1c047723e */ /* 0x000fe400000000ff */
[----:B------:R-:W-:Y:S01]  /*9540*/  IADD3 R192, R230, -0x1, RZ ;  /* 0xffffffffe6c07810 */ /* 0x000fe20007ffe0ff */
[----:B------:R-:W-:Y:S04]  /*9550*/  FADD.FTZ R184, R184, R241 ;  /* 0x000000f1b8b87221 */ /* 0x000fe80000010000 */
[C---:B-1----:R-:W-:Y:S03]  /*9560*/  HMMA.16816.F32 R4, R68.reuse, R76, R4 ;  /* 0x0000004c4404723c */ /* 0x042fe60000001804 */
[----:B------:R-:W-:Y:S02]  /*9570*/  FADD.FTZ R245, R245, R184 ;  /* 0x000000b8f5f57221 */ /* 0x000fe40000010000 */
[----:B------:R-:W-:Y:S02]  /*9580*/  IMAD.MOV.U32 R230, RZ, RZ, R192 ;  /* 0x000000ffffe67224 */ /* 0x000fe400078e00c0 */
[----:B------:R-:W-:Y:S01]  /*9590*/  FADD.FTZ R156, R156, R245 ;  /* 0x000000f59c9c7221 */ /* 0x000fe20000010000 */
[C---:B------:R-:W-:Y:S01]  /*95a0*/  HMMA.16816.F32 R8, R68.reuse, R78, R8 ;  /* 0x0000004e4408723c */ /* 0x040fe20000001808 */
[----:B------:R-:W1:Y:S03]  /*95b0*/  LDSM.16.MT88.4 R76, [R212+0x5100] ;  /* 0x00510000d44c783b */ /* 0x000e660000004200 */
[----:B------:R-:W-:Y:S04]  /*95c0*/  FADD.FTZ R159, R159, R156 ;  /* 0x0000009c9f9f7221 */ /* 0x000fe80000010000 */
[C---:B---3--:R-:W-:Y:S04]  /*95d0*/  HMMA.16816.F32 R12, R68.reuse, R80, R12 ;  /* 0x00000050440c723c */ /* 0x048fe8000000180c */
[----:B------:R-:W-:Y:S04]  /*95e0*/  FADD.FTZ R146, R146, R159 ;  /* 0x0000009f92927221 */ /* 0x000fe80000010000 */
[C---:B------:R-:W-:Y:S01]  /*95f0*/  HMMA.16816.F32 R16, R68.reuse, R82, R16 ;  /* 0x000000524410723c */ /* 0x040fe20000001810 */
[----:B------:R-:W3:Y:S03]  /*9600*/  LDSM.16.MT88.4 R80, [R210+0x5100] ;  /* 0x00510000d250783b */ /* 0x000ee60000004200 */
[----:B------:R-:W-:Y:S04]  /*9610*/  FADD.FTZ R224, R149, R146 ;  /* 0x0000009295e07221 */ /* 0x000fe80000010000 */
[C---:B--2---:R-:W-:Y:S08]  /*9620*/  HMMA.16816.F32 R20, R68.reuse, R72, R20 ;  /* 0x000000484414723c */ /* 0x044ff00000001814 */
[C---:B------:R-:W-:Y:S01]  /*9630*/  HMMA.16816.F32 R24, R68.reuse, R74, R24 ;  /* 0x0000004a4418723c */ /* 0x040fe20000001818 */
[----:B------:R-:W2:Y:S07]  /*9640*/  LDSM.16.MT88.4 R72, [R208+0x5100] ;  /* 0x00510000d048783b */ /* 0x000eae0000004200 */
[C---:B------:R-:W-:Y:S08]  /*9650*/  HMMA.16816.F32 R28, R68.reuse, R84, R28 ;  /* 0x00000054441c723c */ /* 0x040ff0000000181c */
[C---:B------:R-:W-:Y:S01]  /*9660*/  HMMA.16816.F32 R32, R68.reuse, R86, R32 ;  /* 0x000000564420723c */ /* 0x040fe20000001820 */
[----:B------:R-:W4:Y:S07]  /*9670*/  LDSM.16.MT88.4 R84, [R208+0x2900] ;  /* 0x00290000d054783b */ /* 0x000f2e0000004200 */
[C---:B-1----:R-:W-:Y:S08]  /*9680*/  HMMA.16816.F32 R36, R68.reuse, R76, R36 ;  /* 0x0000004c4424723c */ /* 0x042ff00000001824 */
[C---:B------:R-:W-:Y:S01]  /*9690*/  HMMA.16816.F32 R40, R68.reuse, R78, R40 ;  /* 0x0000004e4428723c */ /* 0x040fe20000001828 */
[----:B------:R-:W1:Y:S07]  /*96a0*/  LDSM.16.MT88.4 R76, [R212+0x5900] ;  /* 0x00590000d44c783b */ /* 0x000e6e0000004200 */
[C---:B---3--:R-:W-:Y:S08]  /*96b0*/  HMMA.16816.F32 R44, R68.reuse, R80, R44 ;  /* 0x00000050442c723c */ /* 0x048ff0000000182c */
[C---:B------:R-:W-:Y:S08]  /*96c0*/  HMMA.16816.F32 R48, R68.reuse, R82, R48 ;  /* 0x000000524430723c */ /* 0x040ff00000001830 */
[C---:B------:R-:W-:Y:S08]  /*96d0*/  HMMA.16816.F32 R52, R68.reuse, R88, R52 ;  /* 0x000000584434723c */ /* 0x040ff00000001834 */
[C---:B------:R-:W-:Y:S08]  /*96e0*/  HMMA.16816.F32 R56, R68.reuse, R90, R56 ;  /* 0x0000005a4438723c */ /* 0x040ff00000001838 */
[C---:B--2---:R-:W-:Y:S08]  /*96f0*/  HMMA.16816.F32 R60, R68.reuse, R72, R60 ;  /* 0x00000048443c723c */ /* 0x044ff0000000183c */
[----:B------:R-:W-:Y:S01]  /*9700*/  HMMA.16816.F32 R64, R68, R74, R64 ;  /* 0x0000004a4440723c */ /* 0x000fe20000001840 */
[----:B------:R-:W2:Y:S07]  /*9710*/  LDSM.16.MT88.4 R68, [R210+0x5900] ;  /* 0x00590000d244783b */ /* 0x000eae0000004200 */
[C---:B------:R-:W-:Y:S01]  /*9720*/  HMMA.16816.F32 R112, R124.reuse, R108, R4 ;  /* 0x0000006c7c70723c */ /* 0x040fe20000001804 */
[----:B------:R-:W3:Y:S07]  /*9730*/  LDSM.16.MT88.4 R4, [R209+0x5900] ;  /* 0x00590000d104783b */ /* 0x000eee0000004200 */
[C---:B------:R-:W-:Y:S01]  /*9740*/  HMMA.16816.F32 R108, R124.reuse, R110, R8 ;  /* 0x0000006e7c6c723c */ /* 0x040fe20000001808 */
[----:B------:R-:W5:Y:S07]  /*9750*/  LDSM.16.MT88.4 R8, [R208+0x5900] ;  /* 0x00590000d008783b */ /* 0x000f6e0000004200 */
[C---:B------:R-:W-:Y:S08]  /*9760*/  HMMA.16816.F32 R104, R124.reuse, R100, R12 ;  /* 0x000000647c68723c */ /* 0x040ff0000000180c */
[C---:B------:R-:W-:Y:S08]  /*9770*/  HMMA.16816.F32 R100, R124.reuse, R102, R16 ;  /* 0x000000667c64723c */ /* 0x040ff00000001810 */
[C---:B------:R-:W-:Y:S08]  /*9780*/  HMMA.16816.F32 R96, R124.reuse, R92, R20 ;  /* 0x0000005c7c60723c */ /* 0x040ff00000001814 */
[C---:B------:R-:W-:Y:S08]  /*9790*/  HMMA.16816.F32 R92, R124.reuse, R94, R24 ;  /* 0x0000005e7c5c723c */ /* 0x040ff00000001818 */
[C---:B----4-:R-:W-:Y:S08]  /*97a0*/  HMMA.16816.F32 R88, R124.reuse, R84, R28 ;  /* 0x000000547c58723c */ /* 0x050ff0000000181c */
[C---:B------:R-:W-:Y:S08]  /*97b0*/  HMMA.16816.F32 R84, R124.reuse, R86, R32 ;  /* 0x000000567c54723c */ /* 0x040ff00000001820 */
[C---:B-1----:R-:W-:Y:S08]  /*97c0*/  HMMA.16816.F32 R80, R124.reuse, R76, R36 ;  /* 0x0000004c7c50723c */ /* 0x042ff00000001824 */
[C---:B------:R-:W-:Y:S08]  /*97d0*/  HMMA.16816.F32 R76, R124.reuse, R78, R40 ;  /* 0x0000004e7c4c723c */ /* 0x040ff00000001828 */
[C---:B--2---:R-:W-:Y:S08]  /*97e0*/  HMMA.16816.F32 R72, R124.reuse, R68, R44 ;  /* 0x000000447c48723c */ /* 0x044ff0000000182c */
[C---:B------:R-:W-:Y:S08]  /*97f0*/  HMMA.16816.F32 R68, R124.reuse, R70, R48 ;  /* 0x000000467c44723c */ /* 0x040ff00000001830 */
[C---:B---3--:R-:W-:Y:S08]  /*9800*/  HMMA.16816.F32 R52, R124.reuse, R4, R52 ;  /* 0x000000047c34723c */ /* 0x048ff00000001834 */
[C---:B------:R-:W-:Y:S08]  /*9810*/  HMMA.16816.F32 R56, R124.reuse, R6, R56 ;  /* 0x000000067c38723c */ /* 0x040ff00000001838 */
[C---:B-----5:R-:W-:Y:S08]  /*9820*/  HMMA.16816.F32 R60, R124.reuse, R8, R60 ;  /* 0x000000087c3c723c */ /* 0x060ff0000000183c */
[----:B------:R-:W-:Y:S01]  /*9830*/  HMMA.16816.F32 R64, R124, R10, R64 ;  /* 0x0000000a7c40723c */ /* 0x000fe20000001840 */
[----:B------:R-:W-:-:S07]  /*9840*/  @P0 BRA `(.L_x_181) ;  /* 0xffffbd8000000947 */ /* 0x000fce000383ffff */
.L_x_172:
[----:B------:R-:W1:Y:S01]  /*9850*/  S2R R2, SR_CTAID.X ;  /* 0x0000000000027919 */ /* 0x000e620000002500 */
[----:B------:R-:W-:-:S05]  /*9860*/  IMAD.MOV.U32 R3, RZ, RZ, c[0x0][0x168] ;  /* 0x00005a00ff037624 */ /* 0x000fca00078e00ff */
[----:B------:R-:W-:Y:S02]  /*9870*/  IADD3 R3, -R3, 0x1, RZ ;  /* 0x0000000103037810 */ /* 0x000fe40007ffe1ff */
[----:B-1----:R-:W-:-:S05]  /*9880*/  LEA R2, R2, 0x7f, 0x7 ;  /* 0x0000007f02027811 */ /* 0x002fca00078e38ff */
[----:B------:R-:W-:-:S05]  /*9890*/  @P4 IMAD.HI.U32 R4, R2, c[0x0][0x2c8], RZ ;  /* 0x0000b20002044a27 */ /* 0x000fca00078e00ff */
[----:B------:R-:W-:-:S04]  /*98a0*/  @P4 SHF.R.U32.HI R2, RZ, c[0x0][0x2cc], R4 ;  /* 0x0000b300ff024a19 */ /* 0x000fc80000011604 */
[----:B------:R-:W-:-:S04]  /*98b0*/  IADD3 R4, R2, c[0x0][0x1d0], R3 ;  /* 0x0000740002047a10 */ /* 0x000fc80007ffe003 */
[----:B------:R-:W-:Y:S01]  /*98c0*/  IADD3 R3, R4, -c[0x0][0x324], RZ ;  /* 0x8000c90004037a10 */ /* 0x000fe20007ffe0ff */
        /* <DEDUP_REMOVED lines=10> */
.L_x_183:
[----:B------:R-:W-:-:S04]  /*9970*/  MOV R2, c[0x0][0x32c] ;  /* 0x0000cb0000027a02 */ /* 0x000fc80000000f00 */
[----:B------:R-:W-:-:S13]  /*9980*/  ISETP.NE.AND P0, PT, R2, 0x1, PT ;  /* 0x000000010200780c */ /* 0x000fda0003f05270 */
[----:B------:R-:W-:-:S05]  /*9990*/  @P0 IMAD.HI.U32 R2, R4, c[0x0][0x330], RZ ;  /* 0x0000cc0004020a27 */ /* 0x000fca00078e00ff */
[----:B------:R-:W-:-:S05]  /*99a0*/  @P0 SHF.R.U32.HI R4, RZ, c[0x0][0x334], R2 ;  /* 0x0000cd00ff040a19 */ /* 0x000fca0000011602 */
.L_x_184:
[----:B------:R-:W-:-:S05]  /*99b0*/  IMAD R4, R4, c[0x0][0x32c], RZ ;  /* 0x0000cb0004047a24 */ /* 0x000fca00078e02ff */
[----:B------:R-:W-:-:S04]  /*99c0*/  IMNMX R3, R3, R4, !PT ;  /* 0x0000000403037217 */ /* 0x000fc80007800200 */
.L_x_182:
[----:B------:R-:W-:-:S05]  /*99d0*/  IADD3 R3, R3, 0x5f, RZ ;  /* 0x0000005f03037810 */ /* 0x000fca0007ffe0ff */
[----:B------:R-:W-:-:S05]  /*99e0*/  IMAD.HI R3, R3, 0x2aaaaaab, RZ ;  /* 0x2aaaaaab03037827 */ /* 0x000fca00078e02ff */
[----:B------:R-:W-:-:S04]  /*99f0*/  SHF.R.U32.HI R2, RZ, 0x1f, R3 ;  /* 0x0000001fff027819 */ /* 0x000fc80000011603 */
[----:B------:R-:W-:-:S04]  /*9a00*/  LEA.HI.SX32 R2, R3, R2, 0x1c ;  /* 0x0000000203027211 */ /* 0x000fc800078fe2ff */
[----:B------:R-:W-:-:S04]  /*9a10*/  IMNMX R233, R215, R2, !PT ;  /* 0x00000002d7e97217 */ /* 0x000fc80007800200 */
[----:B------:R-:W-:-:S13]  /*9a20*/  ISETP.GE.AND P0, PT, R192, R233, PT ;  /* 0x000000e9c000720c */ /* 0x000fda0003f06270 */
[----:B------:R-:W-:Y:S05]  /*9a30*/  @!P0 BRA `(.L_x_185) ;  /* 0x00002f7000008947 */ /* 0x000fea0003800000 */
[----:B------:R-:W-:Y:S01]  /*9a40*/  MOV R119, R116 ;  /* 0x0000007400777202 */ /* 0x000fe20000000f00 */
[----:B------:R-:W-:Y:S01]  /*9a50*/  IMAD.MOV.U32 R232, RZ, RZ, R192 ;  /* 0x000000ffffe87224 */ /* 0x000fe200078e00c0 */
[----:B------:R-:W-:Y:S01]  /*9a60*/  MOV R3, R0 ;  /* 0x0000000000037202 */ /* 0x000fe20000000f00 */
[----:B------:R-:W-:Y:S01]  /*9a70*/  IMAD.MOV.U32 R230, RZ, RZ, c[0x0][0x1e4] ;  /* 0x00007900ffe67624 */ /* 0x000fe200078e00ff */
[----:B------:R-:W-:Y:S02]  /*9a80*/  MOV R231, c[0x0][0x1e0] ;  /* 0x0000780000e77a02 */ /* 0x000fe40000000f00 */
.L_x_186:
        /* <DEDUP_REMOVED lines=30> */
[----:B------:R-:W1:Y:S02]  /*9c70*/  LDSM.16.M88.4 R48, [R214+0xa900] ;  /* 0x00a90000d630783b */ /* 0x000e640000000200 */
[----:B------:R-:W-:Y:S05]  /*9c80*/  @!P2 IADD3.X R193, R165, UR12, RZ, P0, !PT ;  /* 0x0000000ca5c1ac10 */ /* 0x000fea00087fe4ff */
[C---:B------:R-:W-:Y:S01]  /*9c90*/  HMMA.16816.F32 R8, R120.reuse, R10, RZ ;  /* 0x0000000a7808723c */ /* 0x040fe200000018ff */
[----:B------:R-:W1:Y:S07]  /*9ca0*/  LDSM.16.M88.4 R124, [R213] ;  /* 0x00000000d57c783b */ /* 0x000e6e0000000200 */
[C---:B--2---:R-:W-:Y:S01]  /*9cb0*/  HMMA.16816.F32 R12, R120.reuse, R16, RZ ;  /* 0x00000010780c723c */ /* 0x044fe200000018ff */
[----:B------:R-:W2:Y:S07]  /*9cc0*/  LDSM.16.M88.4 R128, [R207] ;  /* 0x00000000cf80783b */ /* 0x000eae0000000200 */
[C---:B------:R-:W-:Y:S01]  /*9cd0*/  HMMA.16816.F32 R16, R120.reuse, R18, RZ ;  /* 0x000000127810723c */ /* 0x040fe200000018ff */
[----:B------:R-:W1:Y:S07]  /*9ce0*/  LDSM.16.M88.4 R132, [R206] ;  /* 0x00000000ce84783b */ /* 0x000e6e0000000200 */
[C---:B---3--:R-:W-:Y:S01]  /*9cf0*/  HMMA.16816.F32 R20, R120.reuse, R24, RZ ;  /* 0x000000187814723c */ /* 0x048fe200000018ff */
[----:B------:R-:W3:Y:S07]  /*9d00*/  LDSM.16.M88.4 R136, [R205] ;  /* 0x00000000cd88783b */ /* 0x000eee0000000200 */
[C---:B------:R-:W-:Y:S01]  /*9d10*/  HMMA.16816.F32 R24, R120.reuse, R26, RZ ;  /* 0x0000001a7818723c */ /* 0x040fe200000018ff */
[----:B------:R-:W2:Y:S07]  /*9d20*/  LDSM.16.M88.4 R144, [R204] ;  /* 0x00000000cc90783b */ /* 0x000eae0000000200 */
[C---:B----4-:R-:W-:Y:S01]  /*9d30*/  HMMA.16816.F32 R28, R120.reuse, R32, RZ ;  /* 0x00000020781c723c */ /* 0x050fe200000018ff */
[----:B------:R-:W4:Y:S07]  /*9d40*/  LDSM.16.M88.4 R148, [R203] ;  /* 0x00000000cb94783b */ /* 0x000f2e0000000200 */
[C---:B------:R-:W-:Y:S01]  /*9d50*/  HMMA.16816.F32 R32, R120.reuse, R34, RZ ;  /* 0x000000227820723c */ /* 0x040fe200000018ff */
[----:B------:R-:W-:Y:S01]  /*9d60*/  @!PT LDS RZ, [RZ] ;  /* 0x00000000fffff984 */ /* 0x000fe20000000800 */
[----:B------:R-:W-:Y:S01]  /*9d70*/  @!PT LDS RZ, [RZ] ;  /* 0x00000000fffff984 */ /* 0x000fe20000000800 */
[----:B------:R-:W-:Y:S01]  /*9d80*/  @!PT LDS RZ, [RZ] ;  /* 0x00000000fffff984 */ /* 0x000fe20000000800 */
[----:B------:R2:W-:Y:S07]  /*9d90*/  @!P2 LDGSTS.E.BYPASS.LTC128B.128 [R216+0x100], [R160.64], !P6 ;  /* 0x00100000a0d8afae */ /* 0x0005ee000f101d4a */
[C---:B-----5:R-:W-:Y:S01]  /*9da0*/  HMMA.16816.F32 R36, R120.reuse, R40, RZ ;  /* 0x000000287824723c */ /* 0x060fe200000018ff */
[----:B------:R5:W-:Y:S07]  /*9db0*/  @!P2 LDGSTS.E.BYPASS.LTC128B.128 [R216+0x3100], [R116.64], !P5 ;  /* 0x0310000074d8afae */ /* 0x000bee000e901d4a */
[C---:B------:R-:W-:Y:S01]  /*9dc0*/  HMMA.16816.F32 R40, R120.reuse, R42, RZ ;  /* 0x0000002a7828723c */ /* 0x040fe200000018ff */
[----:B------:R2:W-:Y:S07]  /*9dd0*/  @!P2 LDGSTS.E.BYPASS.LTC128B.128 [R216+0x1100], [R164.64], !P6 ;  /* 0x01100000a4d8afae */ /* 0x0005ee000f101d4a */
[C---:B-1----:R-:W-:Y:S01]  /*9de0*/  HMMA.16816.F32 R44, R120.reuse, R48, RZ ;  /* 0x00000030782c723c */ /* 0x042fe200000018ff */
[----:B------:R1:W-:Y:S07]  /*9df0*/  @!P2 LDGSTS.E.BYPASS.LTC128B.128 [R216+0x4100], [R164.64+0x80], !P5 ;  /* 0x04100080a4d8afae */ /* 0x0003ee000e901d4a */
[----:B------:R-:W-:Y:S01]  /*9e00*/  HMMA.16816.F32 R48, R120, R50, RZ ;  /* 0x000000327830723c */ /* 0x000fe200000018ff */
[----:B------:R1:W-:Y:S07]  /*9e10*/  @!P2 LDGSTS.E.BYPASS.LTC128B.128 [R216+0x2100], [R192.64], !P6 ;  /* 0x02100000c0d8afae */ /* 0x0003ee000f101d4a */
[C---:B------:R-:W-:Y:S01]  /*9e20*/  HMMA.16816.F32 R4, R140.reuse, R124, R4 ;  /* 0x0000007c8c04723c */ /* 0x040fe20000001804 */
[----:B------:R1:W-:Y:S04]  /*9e30*/  @!P2 LDGSTS.E.BYPASS.LTC128B.128 [R216+0x5100], [R192.64+0x80], !P5 ;  /* 0x05100080c0d8afae */ /* 0x0003e8000e901d4a */
[C---:B------:R-:W-:Y:S03]  /*9e40*/  ISETP.GT.AND P2, PT, R232.reuse, R215, PT ;  /* 0x000000d7e800720c */ /* 0x040fe60003f44270 */
[C---:B------:R-:W-:Y:S01]  /*9e50*/  HMMA.16816.F32 R8, R140.reuse, R126, R8 ;  /* 0x0000007e8c08723c */ /* 0x040fe20000001808 */
[----:B------:R-:W1:Y:S07]  /*9e60*/  LDSM.16.M88.4 R156, [R211+0x8100] ;  /* 0x00810000d39c783b */ /* 0x000e6e0000000200 */
[C---:B--2---:R-:W-:Y:S01]  /*9e70*/  HMMA.16816.F32 R12, R140.reuse, R128, R12 ;  /* 0x000000808c0c723c */ /* 0x044fe2000000180c */
[----:B------:R-:W0:Y:S07]  /*9e80*/  LDGDEPBAR ;  /* 0x00000000000079af */ /* 0x000e2e0000000000 */
[C---:B------:R-:W-:Y:S01]  /*9e90*/  HMMA.16816.F32 R16, R140.reuse, R130, R16 ;  /* 0x000000828c10723c */ /* 0x040fe20000001810 */
[----:B------:R-:W2:Y:S07]  /*9ea0*/  LDSM.16.M88.4 R124, [R211+0x8900] ;  /* 0x00890000d37c783b */ /* 0x000eae0000000200 */
[C---:B------:R-:W-:Y:S01]  /*9eb0*/  HMMA.16816.F32 R20, R140.reuse, R132, R20 ;  /* 0x000000848c14723c */ /* 0x040fe20000001814 */
[----:B------:R-:W2:Y:S07]  /*9ec0*/  LDSM.16.M88.4 R128, [R211+0x9100] ;  /* 0x00910000d380783b */ /* 0x000eae0000000200 */
[C---:B------:R-:W-:Y:S01]  /*9ed0*/  HMMA.16816.F32 R24, R140.reuse, R134, R24 ;  /* 0x000000868c18723c */ /* 0x040fe20000001818 */
[----:B------:R-:W2:Y:S07]  /*9ee0*/  LDSM.16.M88.4 R160, [R211+0x9900] ;  /* 0x00990000d3a0783b */ /* 0x000eae0000000200 */
[C---:B---3--:R-:W-:Y:S01]  /*9ef0*/  HMMA.16816.F32 R28, R140.reuse, R136, R28 ;  /* 0x000000888c1c723c */ /* 0x048fe2000000181c */
[----:B-1----:R-:W1:Y:S07]  /*9f00*/  LDSM.16.M88.4 R164, [R211+0xa100] ;  /* 0x00a10000d3a4783b */ /* 0x002e6e0000000200 */
[C---:B------:R-:W-:Y:S01]  /*9f10*/  HMMA.16816.F32 R32, R140.reuse, R138, R32 ;  /* 0x0000008a8c20723c */ /* 0x040fe20000001820 */
[----:B------:R-:W3:Y:S07]  /*9f20*/  LDSM.16.M88.4 R184, [R211+0xa900] ;  /* 0x00a90000d3b8783b */ /* 0x000eee0000000200 */
[C---:B------:R-:W-:Y:S01]  /*9f30*/  HMMA.16816.F32 R36, R140.reuse, R144, R36 ;  /* 0x000000908c24723c */ /* 0x040fe20000001824 */
[----:B------:R-:W1:Y:S07]  /*9f40*/  LDSM.16.M88.4 R132, [R202] ;  /* 0x00000000ca84783b */ /* 0x000e6e0000000200 */
[C---:B------:R-:W-:Y:S01]  /*9f50*/  HMMA.16816.F32 R40, R140.reuse, R146, R40 ;  /* 0x000000928c28723c */ /* 0x040fe20000001828 */
[----:B------:R-:W1:Y:S07]  /*9f60*/  LDSM.16.M88.4 R136, [R202+0x800] ;  /* 0x00080000ca88783b */ /* 0x000e6e0000000200 */
[C---:B----4-:R-:W-:Y:S01]  /*9f70*/  HMMA.16816.F32 R44, R140.reuse, R148, R44 ;  /* 0x000000948c2c723c */ /* 0x050fe2000000182c */
[----:B------:R-:W4:Y:S07]  /*9f80*/  LDSM.16.M88.4 R144, [R202+0x1000] ;  /* 0x00100000ca90783b */ /* 0x000f2e0000000200 */
[----:B------:R-:W-:Y:S01]  /*9f90*/  HMMA.16816.F32 R48, R140, R150, R48 ;  /* 0x000000968c30723c */ /* 0x000fe20000001830 */
[----:B------:R-:W1:Y:S07]  /*9fa0*/  LDSM.16.M88.4 R148, [R202+0x1800] ;  /* 0x00180000ca94783b */ /* 0x000e6e0000000200 */
[C---:B------:R-:W-:Y:S01]  /*9fb0*/  HMMA.16816.F32 R4, R152.reuse, R156, R4 ;  /* 0x0000009c9804723c */ /* 0x040fe20000001804 */
[----:B------:R-:W-:Y:S07]  /*9fc0*/  LDSM.16.M88.4 R192, [R211+0xd900] ;  /* 0x00d90000d3c0783b */ /* 0x000fee0000000200 */
[C---:B------:R-:W-:Y:S01]  /*9fd0*/  HMMA.16816.F32 R8, R152.reuse, R158, R8 ;  /* 0x0000009e9808723c */ /* 0x040fe20000001808 */
[----:B------:R-:W1:Y:S07]  /*9fe0*/  LDSM.16.M88.4 R156, [R202+0x2000] ;  /* 0x00200000ca9c783b */ /* 0x000e6e0000000200 */
[C---:B--2---:R-:W-:Y:S08]  /*9ff0*/  HMMA.16816.F32 R12, R152.reuse, R124, R12 ;  /* 0x0000007c980c723c */ /* 0x044ff0000000180c */
[C---:B------:R-:W-:Y:S01]  /*a000*/  HMMA.16816.F32 R16, R152.reuse, R126, R16 ;  /* 0x0000007e9810723c */ /* 0x040fe20000001810 */
        /* <DEDUP_REMOVED lines=10> */
[C---:B---3--:R-:W-:Y:S08]  /*a0b0*/  HMMA.16816.F32 R44, R152.reuse, R184, R44 ;  /* 0x000000b8982c723c */ /* 0x048ff0000000182c */
[----:B------:R-:W-:Y:S01]  /*a0c0*/  HMMA.16816.F32 R48, R152, R186, R48 ;  /* 0x000000ba9830723c */ /* 0x000fe20000001830 */
[----:B------:R-:W3:Y:S07]  /*a0d0*/  LDSM.16.M88.4 R184, [R214+0xc900] ;  /* 0x00c90000d6b8783b */ /* 0x000eee0000000200 */
[C---:B------:R-:W-:Y:S08]  /*a0e0*/  HMMA.16816.F32 R4, R168.reuse, R132, R4 ;  /* 0x00000084a804723c */ /* 0x040ff00000001804 */
[C---:B------:R-:W-:Y:S01]  /*a0f0*/  HMMA.16816.F32 R8, R168.reuse, R134, R8 ;  /* 0x00000086a808723c */ /* 0x040fe20000001808 */
[----:B------:R-:W1:Y:S07]  /*a100*/  LDSM.16.M88.4 R132, [R214+0xd100] ;  /* 0x00d10000d684783b */ /* 0x000e6e0000000200 */
[C---:B------:R-:W-:Y:S08]  /*a110*/  HMMA.16816.F32 R12, R168.reuse, R136, R12 ;  /* 0x00000088a80c723c */ /* 0x040ff0000000180c */
[C---:B------:R-:W-:Y:S01]  /*a120*/  HMMA.16816.F32 R16, R168.reuse, R138, R16 ;  /* 0x0000008aa810723c */ /* 0x040fe20000001810 */
[----:B------:R-:W1:Y:S07]  /*a130*/  LDSM.16.M88.4 R136, [R214+0xd900] ;  /* 0x00d90000d688783b */ /* 0x000e6e0000000200 */
[C---:B----4-:R-:W-:Y:S08]  /*a140*/  HMMA.16816.F32 R20, R168.reuse, R144, R20 ;  /* 0x00000090a814723c */ /* 0x050ff00000001814 */
[C---:B------:R-:W-:Y:S01]  /*a150*/  HMMA.16816.F32 R24, R168.reuse, R146, R24 ;  /* 0x00000092a818723c */ /* 0x040fe20000001818 */
[----:B------:R-:W4:Y:S07]  /*a160*/  LDSM.16.M88.4 R144, [R201] ;  /* 0x00000000c990783b */ /* 0x000f2e0000000200 */
[C---:B------:R-:W-:Y:S08]  /*a170*/  HMMA.16816.F32 R28, R168.reuse, R148, R28 ;  /* 0x00000094a81c723c */ /* 0x040ff0000000181c */
[C---:B------:R-:W-:Y:S01]  /*a180*/  HMMA.16816.F32 R32, R168.reuse, R150, R32 ;  /* 0x00000096a820723c */ /* 0x040fe20000001820 */
[----:B------:R-:W1:Y:S07]  /*a190*/  LDSM.16.M88.4 R148, [R200] ;  /* 0x00000000c894783b */ /* 0x000e6e0000000200 */
[C---:B------:R-:W-:Y:S08]  /*a1a0*/  HMMA.16816.F32 R36, R168.reuse, R156, R36 ;  /* 0x0000009ca824723c */ /* 0x040ff00000001824 */
[C---:B------:R-:W-:Y:S01]  /*a1b0*/  HMMA.16816.F32 R40, R168.reuse, R158, R40 ;  /* 0x0000009ea828723c */ /* 0x040fe20000001828 */
[----:B------:R-:W-:Y:S07]  /*a1c0*/  LDSM.16.M88.4 R156, [R197] ;  /* 0x00000000c59c783b */ /* 0x000fee0000000200 */
[C---:B--2---:R-:W-:Y:S08]  /*a1d0*/  HMMA.16816.F32 R44, R168.reuse, R124, R44 ;  /* 0x0000007ca82c723c */ /* 0x044ff0000000182c */
[----:B------:R-:W-:Y:S01]  /*a1e0*/  HMMA.16816.F32 R48, R168, R126, R48 ;  /* 0x0000007ea830723c */ /* 0x000fe20000001830 */
[----:B------:R-:W2:Y:S07]  /*a1f0*/  LDSM.16.M88.4 R124, [R199] ;  /* 0x00000000c77c783b */ /* 0x000eae0000000200 */
[C---:B------:R-:W-:Y:S08]  /*a200*/  HMMA.16816.F32 R4, R172.reuse, R128, R4 ;  /* 0x00000080ac04723c */ /* 0x040ff00000001804 */
[C---:B------:R-:W-:Y:S01]  /*a210*/  HMMA.16816.F32 R8, R172.reuse, R130, R8 ;  /* 0x00000082ac08723c */ /* 0x040fe20000001808 */
[----:B------:R-:W2:Y:S07]  /*a220*/  LDSM.16.M88.4 R128, [R198] ;  /* 0x00000000c680783b */ /* 0x000eae0000000200 */
[C---:B------:R-:W-:Y:S08]  /*a230*/  HMMA.16816.F32 R12, R172.reuse, R160, R12 ;  /* 0x000000a0ac0c723c */ /* 0x040ff0000000180c */
[C---:B------:R-:W-:Y:S01]  /*a240*/  HMMA.16816.F32 R16, R172.reuse, R162, R16 ;  /* 0x000000a2ac10723c */ /* 0x040fe20000001810 */
[----:B------:R-:W2:Y:S07]  /*a250*/  LDSM.16.M88.4 R160, [R196] ;  /* 0x00000000c4a0783b */ /* 0x000eae0000000200 */
[C---:B-1----:R-:W-:Y:S08]  /*a260*/  HMMA.16816.F32 R20, R172.reuse, R164, R20 ;  /* 0x000000a4ac14723c */ /* 0x042ff00000001814 */
[C---:B------:R-:W-:Y:S01]  /*a270*/  HMMA.16816.F32 R24, R172.reuse, R166, R24 ;  /* 0x000000a6ac18723c */ /* 0x040fe20000001818 */
[----:B------:R-:W1:Y:S07]  /*a280*/  LDSM.16.M88.4 R164, [R211+0xb100] ;  /* 0x00b10000d3a4783b */ /* 0x000e6e0000000200 */
[C---:B---3--:R-:W-:Y:S08]  /*a290*/  HMMA.16816.F32 R28, R172.reuse, R184, R28 ;  /* 0x000000b8ac1c723c */ /* 0x048ff0000000181c */
[C---:B------:R-:W-:Y:S01]  /*a2a0*/  HMMA.16816.F32 R32, R172.reuse, R186, R32 ;  /* 0x000000baac20723c */ /* 0x040fe20000001820 */
[----:B------:R-:W-:Y:S07]  /*a2b0*/  LDSM.16.M88.4 R184, [R211+0xd100] ;  /* 0x00d10000d3b8783b */ /* 0x000fee0000000200 */
[C---:B------:R-:W-:Y:S08]  /*a2c0*/  HMMA.16816.F32 R36, R172.reuse, R132, R36 ;  /* 0x00000084ac24723c */ /* 0x040ff00000001824 */
[C---:B------:R-:W-:Y:S01]  /*a2d0*/  HMMA.16816.F32 R40, R172.reuse, R134, R40 ;  /* 0x00000086ac28723c */ /* 0x040fe20000001828 */
[----:B------:R-:W3:Y:S07]  /*a2e0*/  LDSM.16.M88.4 R132, [R211+0xb900] ;  /* 0x00b90000d384783b */ /* 0x000eee0000000200 */
        /* <DEDUP_REMOVED lines=9> */
[C---:B--2---:R-:W-:Y:S08]  /*a380*/  HMMA.16816.F32 R20, R176.reuse, R124, R20 ;  /* 0x0000007cb014723c */ /* 0x044ff00000001814 */
[C---:B------:R-:W-:Y:S01]  /*a390*/  HMMA.16816.F32 R24, R176.reuse, R126, R24 ;  /* 0x0000007eb018723c */ /* 0x040fe20000001818 */
[----:B------:R-:W2:Y:S07]  /*a3a0*/  LDSM.16.M88.4 R124, [R202+0x3800] ;  /* 0x00380000ca7c783b */ /* 0x000eae0000000200 */
[C---:B------:R-:W-:Y:S08]  /*a3b0*/  HMMA.16816.F32 R28, R176.reuse, R128, R28 ;  /* 0x00000080b01c723c */ /* 0x040ff0000000181c */
[C---:B------:R-:W-:Y:S08]  /*a3c0*/  HMMA.16816.F32 R32, R176.reuse, R130, R32 ;  /* 0x00000082b020723c */ /* 0x040ff00000001820 */
[C---:B------:R-:W-:Y:S08]  /*a3d0*/  HMMA.16816.F32 R36, R176.reuse, R156, R36 ;  /* 0x0000009cb024723c */ /* 0x040ff00000001824 */
[C---:B------:R-:W-:Y:S08]  /*a3e0*/  HMMA.16816.F32 R40, R176.reuse, R158, R40 ;  /* 0x0000009eb028723c */ /* 0x040ff00000001828 */
[C---:B------:R-:W-:Y:S08]  /*a3f0*/  HMMA.16816.F32 R44, R176.reuse, R160, R44 ;  /* 0x000000a0b02c723c */ /* 0x040ff0000000182c */
[----:B------:R-:W-:Y:S08]  /*a400*/  HMMA.16816.F32 R48, R176, R162, R48 ;  /* 0x000000a2b030723c */ /* 0x000ff00000001830 */
[C---:B-1----:R-:W-:Y:S08]  /*a410*/  HMMA.16816.F32 R4, R180.reuse, R164, R4 ;  /* 0x000000a4b404723c */ /* 0x042ff00000001804 */
[C---:B------:R-:W-:Y:S08]  /*a420*/  HMMA.16816.F32 R8, R180.reuse, R166, R8 ;  /* 0x000000a6b408723c */ /* 0x040ff00000001808 */
[C---:B---3--:R-:W-:Y:S08]  /*a430*/  HMMA.16816.F32 R12, R180.reuse, R132, R12 ;  /* 0x00000084b40c723c */ /* 0x048ff0000000180c */
[C---:B------:R-:W-:Y:S08]  /*a440*/  HMMA.16816.F32 R16, R180.reuse, R134, R16 ;  /* 0x00000086b410723c */ /* 0x040ff00000001810 */
[C---:B------:R-:W-:Y:S08]  /*a450*/  HMMA.16816.F32 R20, R180.reuse, R136, R20 ;  /* 0x00000088b414723c */ /* 0x040ff00000001814 */
[C---:B------:R-:W-:Y:S08]  /*a460*/  HMMA.16816.F32 R24, R180.reuse, R138, R24 ;  /* 0x0000008ab418723c */ /* 0x040ff00000001818 */
[C---:B----4-:R-:W-:Y:S08]  /*a470*/  HMMA.16816.F32 R28, R180.reuse, R144, R28 ;  /* 0x00000090b41c723c */ /* 0x050ff0000000181c */
[C---:B------:R-:W-:Y:S08]  /*a480*/  HMMA.16816.F32 R32, R180.reuse, R146, R32 ;  /* 0x00000092b420723c */ /* 0x040ff00000001820 */
[C---:B------:R-:W-:Y:S08]  /*a490*/  HMMA.16816.F32 R36, R180.reuse, R184, R36 ;  /* 0x000000b8b424723c */ /* 0x040ff00000001824 */
[C---:B------:R-:W-:Y:S08]  /*a4a0*/  HMMA.16816.F32 R40, R180.reuse, R186, R40 ;  /* 0x000000bab428723c */ /* 0x040ff00000001828 */
[C---:B------:R-:W-:Y:S07]  /*a4b0*/  HMMA.16816.F32 R44, R180.reuse, R192, R44 ;  /* 0x000000c0b42c723c */ /* 0x040fee000000182c */
[----:B------:R-:W-:Y:S01]  /*a4c0*/  IADD3 R192, R232, -0x1, RZ ;  /* 0xffffffffe8c07810 */ /* 0x000fe20007ffe0ff */
[----:B------:R-:W-:Y:S08]  /*a4d0*/  HMMA.16816.F32 R48, R180, R194, R48 ;  /* 0x000000c2b430723c */ /* 0x000ff00000001830 */
[C---:B------:R-:W-:Y:S08]  /*a4e0*/  HMMA.16816.F32 R4, R188.reuse, R148, R4 ;  /* 0x00000094bc04723c */ /* 0x040ff00000001804 */
[C---:B------:R-:W-:Y:S08]  /*a4f0*/  HMMA.16816.F32 R8, R188.reuse, R150, R8 ;  /* 0x00000096bc08723c */ /* 0x040ff00000001808 */
[C---:B--2---:R-:W-:Y:S08]  /*a500*/  HMMA.16816.F32 R12, R188.reuse, R124, R12 ;  /* 0x0000007cbc0c723c */ /* 0x044ff0000000180c */
[----:B------:R-:W-:Y:S01]  /*a510*/  FMUL.FTZ R130, R4, c[0x0][0x320] ;  /* 0x0000c80004827a20 */ /* 0x000fe20000410000 */
[C---:B------:R-:W-:Y:S03]  /*a520*/  HMMA.16816.F32 R16, R188.reuse, R126, R16 ;  /* 0x0000007ebc10723c */ /* 0x040fe60000001810 */
[----:B------:R-:W-:Y:S02]  /*a530*/  FMUL.FTZ R131, R5, c[0x0][0x320] ;  /* 0x0000c80005837a20 */ /* 0x000fe40000410000 */
[----:B------:R-:W1:Y:S01]  /*a540*/  MUFU.TANH R130, R130 ;  /* 0x0000008200827308 */ /* 0x000e620000002400 */
[----:B------:R-:W-:Y:S02]  /*a550*/  FMUL.FTZ R128, R6, c[0x0][0x320] ;  /* 0x0000c80006807a20 */ /* 0x000fe40000410000 */
[----:B------:R-:W-:Y:S02]  /*a560*/  FMUL.FTZ R129, R7, c[0x0][0x320] ;  /* 0x0000c80007817a20 */ /* 0x000fe40000410000 */
[----:B------:R-:W2:Y:S02]  /*a570*/  LDSM.16.M88.4 R4, [R202+0x4000] ;  /* 0x00400000ca04783b */ /* 0x000ea40000000200 */
[----:B------:R-:W-:Y:S02]  /*a580*/  FMUL.FTZ R9, R9, c[0x0][0x320] ;  /* 0x0000c80009097a20 */ /* 0x000fe40000410000 */
[----:B------:R-:W-:Y:S01]  /*a590*/  FMUL.FTZ R10, R10, c[0x0][0x320] ;  /* 0x0000c8000a0a7a20 */ /* 0x000fe20000410000 */
[----:B------:R-:W3:Y:S01]  /*a5a0*/  MUFU.TANH R131, R131 ;  /* 0x0000008300837308 */ /* 0x000ee20000002400 */
[----:B------:R-:W-:Y:S02]  /*a5b0*/  FMUL.FTZ R11, R11, c[0x0][0x320] ;  /* 0x0000c8000b0b7a20 */ /* 0x000fe40000410000 */
[----:B------:R-:W-:Y:S02]  /*a5c0*/  FMUL.FTZ R134, R8, c[0x0][0x320] ;  /* 0x0000c80008867a20 */ /* 0x000fe40000410000 */
[----:B------:R-:W-:Y:S02]  /*a5d0*/  FMUL.FTZ R135, R12, c[0x0][0x320] ;  /* 0x0000c8000c877a20 */ /* 0x000fe40000410000 */
[----:B------:R-:W-:Y:S02]  /*a5e0*/  FMUL.FTZ R14, R14, c[0x0][0x320] ;  /* 0x0000c8000e0e7a20 */ /* 0x000fe40000410000 */
[----:B------:R-:W-:Y:S01]  /*a5f0*/  FMUL.FTZ R15, R15, c[0x0][0x320] ;  /* 0x0000c8000f0f7a20 */ /* 0x000fe20000410000 */
[----:B------:R-:W-:Y:S01]  /*a600*/  MUFU.TANH R124, R9 ;  /* 0x00000009007c7308 */ /* 0x000fe20000002400 */
[----:B------:R-:W-:Y:S02]  /*a610*/  FMUL.FTZ R137, R16, c[0x0][0x320] ;  /* 0x0000c80010897a20 */ /* 0x000fe40000410000 */
[----:B------:R-:W-:Y:S01]  /*a620*/  FMUL.FTZ R13, R13, c[0x0][0x320] ;  /* 0x0000c8000d0d7a20 */ /* 0x000fe20000410000 */
[----:B-1----:R-:W-:Y:S01]  /*a630*/  FMNMX.FTZ R0, R130, R3, !PT ;  /* 0x0000000382007209 */ /* 0x002fe20007810000 */
[----:B------:R-:W-:Y:S02]  /*a640*/  FMUL.FTZ R17, R17, c[0x0][0x320] ;  /* 0x0000c80011117a20 */ /* 0x000fe40000410000 */
[----:B------:R-:W-:Y:S02]  /*a650*/  FMUL.FTZ R18, R18, c[0x0][0x320] ;  /* 0x0000c80012127a20 */ /* 0x000fe40000410000 */
[----:B------:R-:W-:Y:S01]  /*a660*/  FMUL.FTZ R19, R19, c[0x0][0x320] ;  /* 0x0000c80013137a20 */ /* 0x000fe20000410000 */
[----:B------:R-:W-:Y:S10]  /*a670*/  MUFU.TANH R138, R17 ;  /* 0x00000011008a7308 */ /* 0x000ff40000002400 */
[----:B------:R-:W-:Y:S01]  /*a680*/  MUFU.TANH R166, R10 ;  /* 0x0000000a00a67308 */ /* 0x000fe20000002400 */
[C---:B--2---:R-:W-:Y:S09]  /*a690*/  HMMA.16816.F32 R20, R188.reuse, R4, R20 ;  /* 0x00000004bc14723c */ /* 0x044ff20000001814 */
[----:B------:R1:W-:Y:S01]  /*a6a0*/  MUFU.TANH R158, R11 ;  /* 0x0000000b009e7308 */ /* 0x0003e20000002400 */
[C---:B------:R-:W-:Y:S01]  /*a6b0*/  HMMA.16816.F32 R24, R188.reuse, R6, R24 ;  /* 0x00000006bc18723c */ /* 0x040fe20000001818 */
[----:B------:R-:W-:Y:S08]  /*a6c0*/  LDSM.16.M88.4 R4, [R202+0x5000] ;  /* 0x00500000ca04783b */ /* 0x000ff00000000200 */
[----:B------:R-:W2:Y:S05]  /*a6d0*/  MUFU.TANH R128, R128 ;  /* 0x0000008000807308 */ /* 0x000eaa0000002400 */
[----:B------:R-:W-:Y:S05]  /*a6e0*/  FMUL.FTZ R187, R20, c[0x0][0x320] ;  /* 0x0000c80014bb7a20 */ /* 0x000fea0000410000 */
[----:B------:R-:W-:Y:S01]  /*a6f0*/  MUFU.TANH R129, R129 ;  /* 0x0000008100817308 */ /* 0x000fe20000002400 */
[----:B------:R-:W-:Y:S02]  /*a700*/  FMUL.FTZ R21, R21, c[0x0][0x320] ;  /* 0x0000c80015157a20 */ /* 0x000fe40000410000 */
[----:B------:R-:W-:Y:S01]  /*a710*/  FMUL.FTZ R22, R22, c[0x0][0x320] ;  /* 0x0000c80016167a20 */ /* 0x000fe20000410000 */
[----:B-1----:R-:W1:Y:S01]  /*a720*/  LDSM.16.M88.4 R8, [R202+0x4800] ;  /* 0x00480000ca08783b */ /* 0x002e620000000200 */
[----:B------:R-:W-:Y:S02]  /*a730*/  FMUL.FTZ R23, R23, c[0x0][0x320] ;  /* 0x0000c80017177a20 */ /* 0x000fe40000410000 */
[----:B------:R-:W-:Y:S02]  /*a740*/  FMUL.FTZ R193, R24, c[0x0][0x320] ;  /* 0x0000c80018c17a20 */ /* 0x000fe40000410000 */
[----:B------:R-:W-:Y:S01]  /*a750*/  FMUL.FTZ R25, R25, c[0x0][0x320] ;  /* 0x0000c80019197a20 */ /* 0x000fe20000410000 */
[----:B------:R-:W4:Y:S01]  /*a760*/  MUFU.TANH R134, R134 ;  /* 0x0000008600867308 */ /* 0x000f220000002400 */
[----:B------:R-:W-:Y:S02]  /*a770*/  FMUL.FTZ R26, R26, c[0x0][0x320] ;  /* 0x0000c8001a1a7a20 */ /* 0x000fe40000410000 */
[----:B------:R-:W-:Y:S07]  /*a780*/  FMUL.FTZ R27, R27, c[0x0][0x320] ;  /* 0x0000c8001b1b7a20 */ /* 0x000fee0000410000 */
[----:B------:R-:W1:Y:S10]  /*a790*/  MUFU.TANH R135, R135 ;  /* 0x0000008700877308 */ /* 0x000e740000002400 */
[----:B------:R-:W2:Y:S10]  /*a7a0*/  MUFU.TANH R136, R13 ;  /* 0x0000000d00887308 */ /* 0x000eb40000002400 */
[----:B------:R-:W2:Y:S01]  /*a7b0*/  MUFU.TANH R146, R14 ;  /* 0x0000000e00927308 */ /* 0x000ea20000002400 */
[C---:B-1----:R-:W-:Y:S09]  /*a7c0*/  HMMA.16816.F32 R28, R188.reuse, R8, R28 ;  /* 0x00000008bc1c723c */ /* 0x042ff2000000181c */
[----:B------:R-:W-:Y:S01]  /*a7d0*/  MUFU.TANH R147, R15 ;  /* 0x0000000f00937308 */ /* 0x000fe20000002400 */
[C---:B------:R-:W-:Y:S01]  /*a7e0*/  HMMA.16816.F32 R32, R188.reuse, R10, R32 ;  /* 0x0000000abc20723c */ /* 0x040fe20000001820 */
[----:B------:R-:W1:Y:S01]  /*a7f0*/  LDSM.16.M88.4 R8, [R202+0x5800] ;  /* 0x00580000ca08783b */ /* 0x000e620000000200 */
[----:B------:R-:W-:Y:S07]  /*a800*/  DEPBAR.LE SB0, 0x0 ;  /* 0x000080000000791a */ /* 0x000fee0000000000 */
[----:B------:R-:W1:Y:S01]  /*a810*/  MUFU.TANH R137, R137 ;  /* 0x0000008900897308 */ /* 0x000e620000002400 */
[C---:B------:R-:W-:Y:S01]  /*a820*/  HMMA.16816.F32 R36, R188.reuse, R4, R36 ;  /* 0x00000004bc24723c */ /* 0x040fe20000001824 */
[----:B------:R-:W-:Y:S04]  /*a830*/  BAR.SYNC.DEFER_BLOCKING 0x0 ;  /* 0x0000000000007b1d */ /* 0x000fe80000010000 */
[----:B------:R-:W-:Y:S03]  /*a840*/  FMUL.FTZ R251, R28, c[0x0][0x320] ;  /* 0x0000c8001cfb7a20 */ /* 0x000fe60000410000 */
[C---:B------:R-:W-:Y:S01]  /*a850*/  HMMA.16816.F32 R40, R188.reuse, R6, R40 ;  /* 0x00000006bc28723c */ /* 0x040fe20000001828 */
[----:B------:R-:W5:Y:S03]  /*a860*/  MUFU.TANH R149, R18 ;  /* 0x0000001200957308 */ /* 0x000f660000002400 */
[----:B------:R-:W-:Y:S02]  /*a870*/  FMUL.FTZ R29, R29, c[0x0][0x320] ;  /* 0x0000c8001d1d7a20 */ /* 0x000fe40000410000 */
[----:B------:R-:W-:Y:S01]  /*a880*/  FMUL.FTZ R30, R30, c[0x0][0x320] ;  /* 0x0000c8001e1e7a20 */ /* 0x000fe20000410000 */
[----:B---3--:R-:W-:Y:S01]  /*a890*/  FMNMX.FTZ R7, R131, R0, !PT ;  /* 0x0000000083077209 */ /* 0x008fe20007810000 */
[----:B------:R-:W-:Y:S01]  /*a8a0*/  FMUL.FTZ R31, R31, c[0x0][0x320] ;  /* 0x0000c8001f1f7a20 */ /* 0x000fe20000410000 */
[----:B--2---:R-:W-:Y:S02]  /*a8b0*/  FMNMX.FTZ R0, R128, R119, !PT ;  /* 0x0000007780007209 */ /* 0x004fe40007810000 */
[----:B------:R-:W-:Y:S01]  /*a8c0*/  MUFU.TANH R150, R19 ;  /* 0x0000001300967308 */ /* 0x000fe20000002400 */
[----:B------:R-:W-:Y:S01]  /*a8d0*/  FMUL.FTZ R32, R32, c[0x0][0x320] ;  /* 0x0000c80020207a20 */ /* 0x000fe20000410000 */
[----:B----4-:R-:W-:Y:S01]  /*a8e0*/  FMNMX.FTZ R7, R134, R7, !PT ;  /* 0x0000000786077209 */ /* 0x010fe20007810000 */
[----:B------:R-:W-:Y:S01]  /*a8f0*/  FMUL.FTZ R33, R33, c[0x0][0x320] ;  /* 0x0000c80021217a20 */ /* 0x000fe20000410000 */
[----:B------:R-:W-:Y:S01]  /*a900*/  FMNMX.FTZ R5, R129, R0, !PT ;  /* 0x0000000081057209 */ /* 0x000fe20007810000 */
[----:B------:R-:W-:Y:S01]  /*a910*/  FMUL.FTZ R36, R36, c[0x0][0x320] ;  /* 0x0000c80024247a20 */ /* 0x000fe20000410000 */
[----:B------:R-:W-:Y:S01]  /*a920*/  FMNMX.FTZ R0, R124, R7, !PT ;  /* 0x000000077c007209 */ /* 0x000fe20007810000 */
[----:B------:R-:W-:Y:S01]  /*a930*/  FMUL.FTZ R37, R37, c[0x0][0x320] ;  /* 0x0000c80025257a20 */ /* 0x000fe20000410000 */
[----:B------:R-:W-:Y:S01]  /*a940*/  FMNMX.FTZ R5, R166, R5, !PT ;  /* 0x00000005a6057209 */ /* 0x000fe20007810000 */
[----:B------:R-:W-:Y:S01]  /*a950*/  FMUL.FTZ R38, R38, c[0x0][0x320] ;  /* 0x0000c80026267a20 */ /* 0x000fe20000410000 */
[----:B------:R-:W2:Y:S01]  /*a960*/  MUFU.TANH R187, R187 ;  /* 0x000000bb00bb7308 */ /* 0x000ea20000002400 */
[----:B------:R-:W-:Y:S01]  /*a970*/  FMUL.FTZ R39, R39, c[0x0][0x320] ;  /* 0x0000c80027277a20 */ /* 0x000fe20000410000 */
[----:B------:R-:W-:Y:S01]  /*a980*/  FMNMX.FTZ R7, R135, R0, !PT ;  /* 0x0000000087077209 */ /* 0x000fe20007810000 */
[C---:B-1----:R-:W-:Y:S03]  /*a990*/  HMMA.16816.F32 R44, R188.reuse, R8, R44 ;  /* 0x00000008bc2c723c */ /* 0x042fe6000000182c */
[----:B------:R-:W-:Y:S01]  /*a9a0*/  FMUL.FTZ R34, R34, c[0x0][0x320] ;  /* 0x0000c80022227a20 */ /* 0x000fe20000410000 */
[----:B------:R-:W-:Y:S01]  /*a9b0*/  FMNMX.FTZ R5, R158, R5, !PT ;  /* 0x000000059e057209 */ /* 0x000fe20007810000 */
[----:B------:R-:W-:Y:S01]  /*a9c0*/  FMUL.FTZ R35, R35, c[0x0][0x320] ;  /* 0x0000c80023237a20 */ /* 0x000fe20000410000 */
[----:B------:R-:W-:Y:S01]  /*a9d0*/  FMNMX.FTZ R0, R136, R7, !PT ;  /* 0x0000000788007209 */ /* 0x000fe20007810000 */
[----:B------:R-:W1:Y:S01]  /*a9e0*/  MUFU.TANH R156, R21 ;  /* 0x00000015009c7308 */ /* 0x000e620000002400 */
[----:B------:R-:W-:Y:S04]  /*a9f0*/  HMMA.16816.F32 R48, R188, R10, R48 ;  /* 0x0000000abc30723c */ /* 0x000fe80000001830 */
[----:B------:R-:W-:Y:S01]  /*aa00*/  FMUL.FTZ R40, R40, c[0x0][0x320] ;  /* 0x0000c80028287a20 */ /* 0x000fe20000410000 */
[----:B------:R-:W-:Y:S01]  /*aa10*/  FMNMX.FTZ R2, R146, R5, !PT ;  /* 0x0000000592027209 */ /* 0x000fe20007810000 */
[----:B------:R-:W-:Y:S01]  /*aa20*/  FMUL.FTZ R41, R41, c[0x0][0x320] ;  /* 0x0000c80029297a20 */ /* 0x000fe20000410000 */
[----:B------:R-:W-:Y:S01]  /*aa30*/  FMNMX.FTZ R5, R137, R0, !PT ;  /* 0x0000000089057209 */ /* 0x000fe20007810000 */
[----:B------:R-:W-:Y:S01]  /*aa40*/  FMUL.FTZ R42, R42, c[0x0][0x320] ;  /* 0x0000c8002a2a7a20 */ /* 0x000fe20000410000 */
[----:B------:R-:W3:Y:S03]  /*aa50*/  MUFU.TANH R195, R22 ;  /* 0x0000001600c37308 */ /* 0x000ee60000002400 */
[----:B------:R-:W-:Y:S01]  /*aa60*/  FMUL.FTZ R43, R43, c[0x0][0x320] ;  /* 0x0000c8002b2b7a20 */ /* 0x000fe20000410000 */
[----:B------:R-:W-:Y:S02]  /*aa70*/  FMNMX.FTZ R2, R147, R2, !PT ;  /* 0x0000000293027209 */ /* 0x000fe40007810000 */
[----:B------:R-:W-:Y:S01]  /*aa80*/  FMNMX.FTZ R0, R138, R5, !PT ;  /* 0x000000058a007209 */ /* 0x000fe20007810000 */
[----:B------:R-:W-:Y:S01]  /*aa90*/  FMUL.FTZ R44, R44, c[0x0][0x320] ;  /* 0x0000c8002c2c7a20 */ /* 0x000fe20000410000 */
[----:B-----5:R-:W-:Y:S01]  /*aaa0*/  FMNMX.FTZ R5, R149, R2, !PT ;  /* 0x0000000295057209 */ /* 0x020fe20007810000 */
[----:B------:R-:W-:Y:S01]  /*aab0*/  FMUL.FTZ R45, R45, c[0x0][0x320] ;  /* 0x0000c8002d2d7a20 */ /* 0x000fe20000410000 */
[----:B------:R-:W4:Y:S01]  /*aac0*/  MUFU.TANH R160, R23 ;  /* 0x0000001700a07308 */ /* 0x000f220000002400 */
[----:B------:R-:W-:Y:S01]  /*aad0*/  FMUL.FTZ R46, R46, c[0x0][0x320] ;  /* 0x0000c8002e2e7a20 */ /* 0x000fe20000410000 */
[----:B--2---:R-:W-:Y:S01]  /*aae0*/  FMNMX.FTZ R7, R187, R0, !PT ;  /* 0x00000000bb077209 */ /* 0x004fe20007810000 */
[----:B------:R-:W-:Y:S01]  /*aaf0*/  FMUL.FTZ R47, R47, c[0x0][0x320] ;  /* 0x0000c8002f2f7a20 */ /* 0x000fe20000410000 */
[----:B------:R-:W-:Y:S01]  /*ab00*/  FMNMX.FTZ R0, R150, R5, !PT ;  /* 0x0000000596007209 */ /* 0x000fe20007810000 */
[----:B------:R-:W-:Y:S01]  /*ab10*/  FMUL.FTZ R48, R48, c[0x0][0x320] ;  /* 0x0000c80030307a20 */ /* 0x000fe20000410000 */
[----:B-1----:R-:W-:Y:S01]  /*ab20*/  FMNMX.FTZ R2, R156, R7, !PT ;  /* 0x000000079c027209 */ /* 0x002fe20007810000 */
[----:B------:R-:W-:Y:S02]  /*ab30*/  FMUL.FTZ R49, R49, c[0x0][0x320] ;  /* 0x0000c80031317a20 */ /* 0x000fe40000410000 */
[----:B------:R-:W-:Y:S01]  /*ab40*/  FMUL.FTZ R50, R50, c[0x0][0x320] ;  /* 0x0000c80032327a20 */ /* 0x000fe20000410000 */
[----:B------:R-:W1:Y:S01]  /*ab50*/  MUFU.TANH R193, R193 ;  /* 0x000000c100c17308 */ /* 0x000e620000002400 */
[----:B---3--:R-:W-:Y:S09]  /*ab60*/  FMNMX.FTZ R5, R195, R0, !PT ;  /* 0x00000000c3057209 */ /* 0x008ff20007810000 */
[----:B------:R-:W2:Y:S01]  /*ab70*/  MUFU.TANH R164, R25 ;  /* 0x0000001900a47308 */ /* 0x000ea20000002400 */
[----:B----4-:R-:W-:Y:S09]  /*ab80*/  FMNMX.FTZ R5, R160, R5, !PT ;  /* 0x00000005a0057209 */ /* 0x010ff20007810000 */
[----:B------:R-:W3:Y:S01]  /*ab90*/  MUFU.TANH R162, R26 ;  /* 0x0000001a00a27308 */ /* 0x000ee20000002400 */
[----:B-1----:R-:W-:Y:S09]  /*aba0*/  FMNMX.FTZ R7, R193, R2, !PT ;  /* 0x00000002c1077209 */ /* 0x002ff20007810000 */
[----:B------:R-:W1:Y:S01]  /*abb0*/  MUFU.TANH R235, R27 ;  /* 0x0000001b00eb7308 */ /* 0x000e620000002400 */
[----:B--2---:R-:W-:Y:S09]  /*abc0*/  FMNMX.FTZ R0, R164, R7, !PT ;  /* 0x00000007a4007209 */ /* 0x004ff20007810000 */
[----:B------:R-:W2:Y:S01]  /*abd0*/  MUFU.TANH R251, R251 ;  /* 0x000000fb00fb7308 */ /* 0x000ea20000002400 */
[----:B---3--:R-:W-:Y:S09]  /*abe0*/  FMNMX.FTZ R2, R162, R5, !PT ;  /* 0x00000005a2027209 */ /* 0x008ff20007810000 */
        /* <DEDUP_REMOVED lines=11> */
[----:B---3--:R-:W-:Y:S01]  /*aca0*/  FMNMX.FTZ R4, R249, R0, !PT ;  /* 0x00000000f9047209 */ /* 0x008fe20007810000 */
[----:B------:R-:W-:Y:S08]  /*acb0*/  FMUL.FTZ R0, R51, c[0x0][0x320] ;  /* 0x0000c80033007a20 */ /* 0x000ff00000410000 */
        /* <DEDUP_REMOVED lines=32> */
[----:B------:R3:W1:Y:S01]  /*aec0*/  MUFU.TANH R117, R0 ;  /* 0x0000000000757308 */ /* 0x0006620000002400 */
[----:B--2---:R-:W-:Y:S02]  /*aed0*/  FMNMX.FTZ R6, R126, R13, !PT ;  /* 0x0000000d7e067209 */ /* 0x004fe40007810000 */
[----:B---3--:R-:W-:Y:S03]  /*aee0*/  FMNMX.FTZ R0, R118, R9, !PT ;  /* 0x0000000976007209 */ /* 0x008fe60007810000 */
[----:B------:R-:W2:Y:S01]  /*aef0*/  SHFL.BFLY PT, R9, R6, 0x2, 0x1f ;  /* 0x0c401f0006097f89 */ /* 0x000ea200000e0000 */
[----:B-1----:R-:W-:Y:S07]  /*af00*/  FMNMX.FTZ R7, R117, R0, !PT ;  /* 0x0000000075077209 */ /* 0x002fee0007810000 */
[----:B------:R-:W1:Y:S01]  /*af10*/  SHFL.BFLY PT, R0, R7, 0x2, 0x1f ;  /* 0x0c401f0007007f89 */ /* 0x000e6200000e0000 */
[----:B--2---:R-:W-:Y:S01]  /*af20*/  FMNMX.FTZ R11, R6, R9, !PT ;  /* 0x00000009060b7209 */ /* 0x004fe20007810000 */
[----:B------:R-:W-:Y:S06]  /*af30*/  @P2 IMAD.WIDE.U32 R8, R192, c[0x0][0x1e0], RZ ;  /* 0x00007800c0082a25 */ /* 0x000fec00078e00ff */
[----:B------:R-:W2:Y:S01]  /*af40*/  SHFL.BFLY PT, R2, R11, 0x1, 0x1f ;  /* 0x0c201f000b027f89 */ /* 0x000ea200000e0000 */
[----:B-1----:R-:W-:Y:S02]  /*af50*/  FMNMX.FTZ R5, R7, R0, !PT ;  /* 0x0000000007057209 */ /* 0x002fe40007810000 */
[----:B------:R-:W-:Y:S05]  /*af60*/  @P2 MOV R7, R221 ;  /* 0x000000dd00072202 */ /* 0x000fea0000000f00 */
[----:B------:R-:W1:Y:S01]  /*af70*/  SHFL.BFLY PT, R4, R5, 0x1, 0x1f ;  /* 0x0c201f0005047f89 */ /* 0x000e6200000e0000 */
[----:B--2---:R-:W-:Y:S05]  /*af80*/  FMNMX.FTZ R0, R11, R2, !PT ;  /* 0x000000020b007209 */ /* 0x004fea0007810000 */
[C---:B------:R-:W-:Y:S02]  /*af90*/  FADD.FTZ R2, -R0.reuse, R3 ;  /* 0x0000000300027221 */ /* 0x040fe40000010100 */
[----:B------:R-:W-:Y:S01]  /*afa0*/  FMUL.FTZ R148, R0, c[0x0][0x2d0] ;  /* 0x0000b40000947a20 */ /* 0x000fe20000410000 */
[----:B-1----:R-:W-:Y:S01]  /*afb0*/  FMNMX.FTZ R116, R5, R4, !PT ;  /* 0x0000000405747209 */ /* 0x002fe20007810000 */
[----:B------:R-:W-:Y:S01]  /*afc0*/  FMUL.FTZ R3, R2, c[0x0][0x2d0] ;  /* 0x0000b40002037a20 */ /* 0x000fe20000410000 */
[----:B------:R-:W-:Y:S01]  /*afd0*/  @P2 SHF.R.S32.HI R4, RZ, 0x1f, R192 ;  /* 0x0000001fff042819 */ /* 0x000fe200000114c0 */
[----:B------:R-:W-:Y:S01]  /*afe0*/  FFMA.FTZ R133, R130, c[0x0][0x2d0], -R148 ;  /* 0x0000b40082857a23 */ /* 0x000fe20000010894 */
[----:B------:R-:W-:Y:S01]  /*aff0*/  @P2 SHF.L.U32 R5, R231, 0x6, RZ ;  /* 0x00000006e7052819 */ /* 0x000fe200000006ff */
[----:B------:R-:W-:Y:S02]  /*b000*/  FADD.FTZ R2, -R116, R119 ;  /* 0x0000007774027221 */ /* 0x000fe40000010100 */
[----:B------:R-:W-:Y:S01]  /*b010*/  @P2 IMAD R4, R4, c[0x0][0x1e0], RZ ;  /* 0x0000780004042a24 */ /* 0x000fe200078e02ff */
[----:B------:R-:W1:Y:S01]  /*b020*/  MUFU.EX2 R3, R3 ;  /* 0x0000000300037308 */ /* 0x000e620000000800 */
[----:B------:R-:W-:Y:S02]  /*b030*/  FMUL.FTZ R6, R2, c[0x0][0x2d0] ;  /* 0x0000b40002067a20 */ /* 0x000fe40000410000 */
[----:B------:R-:W-:Y:S02]  /*b040*/  @P2 IMAD R4, R192, c[0x0][0x1e4], R4 ;  /* 0x00007900c0042a24 */ /* 0x000fe400078e0204 */
[--C-:B------:R-:W-:Y:S02]  /*b050*/  FFMA.FTZ R130, R124, c[0x0][0x2d0], -R148.reuse ;  /* 0x0000b4007c827a23 */ /* 0x100fe40000010894 */
[----:B------:R-:W-:Y:S01]  /*b060*/  FMUL.FTZ R124, R116, c[0x0][0x2d0] ;  /* 0x0000b400747c7a20 */ /* 0x000fe20000410000 */
[----:B------:R-:W-:Y:S01]  /*b070*/  @P2 IADD3 R4, R9, R4, RZ ;  /* 0x0000000409042210 */ /* 0x000fe20007ffe0ff */
[--C-:B------:R-:W-:Y:S01]  /*b080*/  FFMA.FTZ R132, R131, c[0x0][0x2d0], -R148.reuse ;  /* 0x0000b40083847a23 */ /* 0x100fe20000010894 */
[----:B------:R2:W3:Y:S01]  /*b090*/  MUFU.EX2 R2, R6 ;  /* 0x0000000600027308 */ /* 0x0004e20000000800 */
[----:B------:R-:W-:Y:S02]  /*b0a0*/  FFMA.FTZ R131, R134, c[0x0][0x2d0], -R148 ;  /* 0x0000b40086837a23 */ /* 0x000fe40000010894 */
[----:B------:R-:W-:Y:S02]  /*b0b0*/  @P2 IMAD R4, R4, 0x60, RZ ;  /* 0x0000006004042824 */ /* 0x000fe400078e02ff */
[--C-:B------:R-:W-:Y:S02]  /*b0c0*/  FFMA.FTZ R134, R128, c[0x0][0x2d0], -R124.reuse ;  /* 0x0000b40080867a23 */ /* 0x100fe4000001087c */
[--C-:B------:R-:W-:Y:S02]  /*b0d0*/  FFMA.FTZ R129, R129, c[0x0][0x2d0], -R124.reuse ;  /* 0x0000b40081817a23 */ /* 0x100fe4000001087c */
[--C-:B------:R-:W-:Y:S01]  /*b0e0*/  FFMA.FTZ R128, R166, c[0x0][0x2d0], -R124.reuse ;  /* 0x0000b400a6807a23 */ /* 0x100fe2000001087c */
[----:B------:R-:W-:Y:S01]  /*b0f0*/  MUFU.EX2 R133, R133 ;  /* 0x0000008500857308 */ /* 0x000fe20000000800 */
[----:B------:R-:W-:Y:S02]  /*b100*/  FFMA.FTZ R119, R158, c[0x0][0x2d0], -R124 ;  /* 0x0000b4009e777a23 */ /* 0x000fe4000001087c */
[----:B------:R-:W-:Y:S02]  /*b110*/  FFMA.FTZ R185, R185, c[0x0][0x2d0], -R148 ;  /* 0x0000b400b9b97a23 */ /* 0x000fe40000010894 */
[C---:B-1----:R-:W-:Y:S02]  /*b120*/  FMUL.FTZ R24, R3.reuse, R92 ;  /* 0x0000005c03187220 */ /* 0x042fe40000410000 */
[C---:B------:R-:W-:Y:S02]  /*b130*/  FMUL.FTZ R25, R3.reuse, R93 ;  /* 0x0000005d03197220 */ /* 0x040fe40000410000 */
[C---:B------:R-:W-:Y:S01]  /*b140*/  FMUL.FTZ R32, R3.reuse, R84 ;  /* 0x0000005403207220 */ /* 0x040fe20000410000 */
[----:B------:R-:W1:Y:S01]  /*b150*/  MUFU.EX2 R132, R132 ;  /* 0x0000008400847308 */ /* 0x000e620000000800 */
[C---:B------:R-:W-:Y:S02]  /*b160*/  FMUL.FTZ R33, R3.reuse, R85 ;  /* 0x0000005503217220 */ /* 0x040fe40000410000 */
[----:B------:R-:W-:Y:S01]  /*b170*/  FMUL.FTZ R40, R3, R76 ;  /* 0x0000004c03287220 */ /* 0x000fe20000410000 */
[----:B--2---:R-:W-:Y:S01]  /*b180*/  @P2 MOV R6, R218 ;  /* 0x000000da00062202 */ /* 0x004fe20000000f00 */
[C---:B---3--:R-:W-:Y:S02]  /*b190*/  FMUL.FTZ R18, R2.reuse, R102 ;  /* 0x0000006602127220 */ /* 0x048fe40000410000 */
[----:B------:R-:W-:Y:S02]  /*b1a0*/  FMUL.FTZ R19, R2, R103 ;  /* 0x0000006702137220 */ /* 0x000fe40000410000 */
[----:B------:R-:W-:Y:S01]  /*b1b0*/  @P2 IMAD.WIDE.U32 R6, R8, 0x60, R6 ;  /* 0x0000006008062825 */ /* 0x000fe200078e0006 */
[----:B------:R-:W-:Y:S03]  /*b1c0*/  MUFU.EX2 R131, R131 ;  /* 0x0000008300837308 */ /* 0x000fe60000000800 */
[C---:B------:R-:W-:Y:S01]  /*b1d0*/  FMUL.FTZ R26, R2.reuse, R94 ;  /* 0x0000005e021a7220 */ /* 0x040fe20000410000 */
[----:B------:R-:W-:Y:S01]  /*b1e0*/  @P2 IADD3 R4, R7, R4, RZ ;  /* 0x0000000407042210 */ /* 0x000fe20007ffe0ff */
[----:B------:R-:W-:Y:S01]  /*b1f0*/  FMUL.FTZ R27, R2, R95 ;  /* 0x0000005f021b7220 */ /* 0x000fe20000410000 */
[----:B------:R-:W-:Y:S01]  /*b200*/  @P2 SHF.L.U32 R8, R6, 0x1, RZ ;  /* 0x0000000106082819 */ /* 0x000fe200000006ff */
[----:B------:R-:W-:Y:S01]  /*b210*/  FMUL.FTZ R34, R2, R86 ;  /* 0x0000005602227220 */ /* 0x000fe20000410000 */
[----:B------:R-:W-:Y:S01]  /*b220*/  @P2 SHF.L.U64.HI R6, R6, 0x1, R4 ;  /* 0x0000000106062819 */ /* 0x000fe20000010204 */
[----:B------:R-:W-:Y:S01]  /*b230*/  FMUL.FTZ R35, R2, R87 ;  /* 0x0000005702237220 */ /* 0x000fe20000410000 */
[C---:B------:R-:W-:Y:S01]  /*b240*/  @P2 IADD3 R10, P0, R8.reuse, c[0x0][0x1c8], RZ ;  /* 0x00007200080a2a10 */ /* 0x040fe20007f1e0ff */
[----:B------:R-:W-:Y:S01]  /*b250*/  MUFU.EX2 R130, R130 ;  /* 0x0000008200827308 */ /* 0x000fe20000000800 */
[----:B------:R-:W-:Y:S01]  /*b260*/  @P2 IADD3 R8, P1, R8, 0x80, RZ ;  /* 0x0000008008082810 */ /* 0x000fe20007f3e0ff */
[----:B------:R-:W-:Y:S01]  /*b270*/  FMUL.FTZ R41, R3, R77 ;  /* 0x0000004d03297220 */ /* 0x000fe20000410000 */
[----:B------:R-:W-:Y:S01]  /*b280*/  @P2 IADD3.X R11, R6, c[0x0][0x1cc], RZ, P0, !PT ;  /* 0x00007300060b2a10 */ /* 0x000fe200007fe4ff */
[----:B------:R-:W-:Y:S01]  /*b290*/  FMUL.FTZ R42, R2, R78 ;  /* 0x0000004e022a7220 */ /* 0x000fe20000410000 */
[----:B------:R-:W-:Y:S01]  /*b2a0*/  @P2 IADD3 R8, P0, R8, c[0x0][0x1c8], RZ ;  /* 0x0000720008082a10 */ /* 0x000fe20007f1e0ff */
[----:B------:R-:W-:Y:S01]  /*b2b0*/  FMUL.FTZ R43, R2, R79 ;  /* 0x0000004f022b7220 */ /* 0x000fe20000410000 */
[----:B------:R-:W-:Y:S01]  /*b2c0*/  @P2 SHF.L.U64.HI R4, R231, 0x6, R230 ;  /* 0x00000006e7042819 */ /* 0x000fe200000102e6 */
[----:B------:R2:W-:Y:S01]  /*b2d0*/  @P2 LDGSTS.E.BYPASS.LTC128B.128 [R216+0x8100], [R10.64], !P6 ;  /* 0x081000000ad82fae */ /* 0x0005e2000f101d4a */
[----:B------:R-:W-:Y:S01]  /*b2e0*/  @P2 IADD3.X R9, RZ, c[0x0][0x1cc], R6, P0, P1 ;  /* 0x00007300ff092a10 */ /* 0x000fe200007e2406 */
[----:B------:R-:W-:Y:S01]  /*b2f0*/  MUFU.EX2 R134, R134 ;  /* 0x0000008600867308 */ /* 0x000fe20000000800 */
[----:B------:R-:W-:Y:S01]  /*b300*/  @P2 IADD3 R6, P1, R10, R5, RZ ;  /* 0x000000050a062210 */ /* 0x000fe20007f3e0ff */
[C---:B------:R-:W-:Y:S02]  /*b310*/  FMUL.FTZ R48, R3.reuse, R68 ;  /* 0x0000004403307220 */ /* 0x040fe40000410000 */
[----:B------:R-:W-:Y:S01]  /*b320*/  FMUL.FTZ R49, R3, R69 ;  /* 0x0000004503317220 */ /* 0x000fe20000410000 */
[-C--:B------:R-:W-:Y:S01]  /*b330*/  @P2 IADD3.X R7, R11, R4.reuse, RZ, P1, !PT ;  /* 0x000000040b072210 */ /* 0x080fe20000ffe4ff */
[----:B------:R3:W-:Y:S01]  /*b340*/  @P2 LDGSTS.E.BYPASS.LTC128B.128 [R216+0xb100], [R8.64], !P5 ;  /* 0x0b10000008d82fae */ /* 0x0007e2000e901d4a */
[----:B------:R-:W-:Y:S01]  /*b350*/  @P2 IADD3 R16, P0, R6, R5, RZ ;  /* 0x0000000506102210 */ /* 0x000fe20007f1e0ff */
[----:B------:R-:W-:Y:S02]  /*b360*/  FMUL.FTZ R5, R3, R113 ;  /* 0x0000007103057220 */ /* 0x000fe40000410000 */
[----:B------:R-:W4:Y:S01]  /*b370*/  MUFU.EX2 R129, R129 ;  /* 0x0000008100817308 */ /* 0x000f220000000800 */
[----:B------:R-:W-:Y:S01]  /*b380*/  @P2 IADD3.X R17, R7, R4, RZ, P0, !PT ;  /* 0x0000000407112210 */ /* 0x000fe200007fe4ff */
[C---:B------:R-:W-:Y:S01]  /*b390*/  FMUL.FTZ R4, R3.reuse, R112 ;  /* 0x0000007003047220 */ /* 0x040fe20000410000 */
[----:B-1----:R-:W-:Y:S01]  /*b3a0*/  F2FP.PACK_AB R112, R132, R133 ;  /* 0x000000858470723e */ /* 0x002fe200000000ff */
[----:B------:R1:W-:Y:S01]  /*b3b0*/  @P2 LDGSTS.E.BYPASS.LTC128B.128 [R216+0x9100], [R6.64], !P6 ;  /* 0x0910000006d82fae */ /* 0x0003e2000f101d4a */
[----:B------:R-:W-:Y:S01]  /*b3c0*/  FMUL.FTZ R50, R2, R70 ;  /* 0x0000004602327220 */ /* 0x000fe20000410000 */
[----:B------:R-:W-:Y:S01]  /*b3d0*/  ISETP.GT.AND P0, PT, R232, R233, PT ;  /* 0x000000e9e800720c */ /* 0x000fe20003f04270 */
[C---:B------:R-:W-:Y:S01]  /*b3e0*/  FMUL.FTZ R51, R2.reuse, R71 ;  /* 0x0000004702337220 */ /* 0x040fe20000410000 */
[----:B------:R-:W-:Y:S01]  /*b3f0*/  MOV R232, R192 ;  /* 0x000000c000e87202 */ /* 0x000fe20000000f00 */
[C---:B------:R-:W-:Y:S01]  /*b400*/  FMUL.FTZ R52, R3.reuse, R52 ;  /* 0x0000003403347220 */ /* 0x040fe20000410000 */
[----:B------:R-:W-:Y:S01]  /*b410*/  MUFU.EX2 R128, R128 ;  /* 0x0000008000807308 */ /* 0x000fe20000000800 */
[C---:B------:R-:W-:Y:S01]  /*b420*/  FMUL.FTZ R53, R3.reuse, R53 ;  /* 0x0000003503357220 */ /* 0x040fe20000410000 */
[----:B------:R1:W-:Y:S01]  /*b430*/  @P2 LDGSTS.E.BYPASS.LTC128B.128 [R216+0xc100], [R6.64+0x80], !P5 ;  /* 0x0c10008006d82fae */ /* 0x0003e2000e901d4a */
[C---:B------:R-:W-:Y:S02]  /*b440*/  FMUL.FTZ R54, R2.reuse, R54 ;  /* 0x0000003602367220 */ /* 0x040fe40000410000 */
[C---:B--2---:R-:W-:Y:S02]  /*b450*/  FMUL.FTZ R10, R2.reuse, R110 ;  /* 0x0000006e020a7220 */ /* 0x044fe40000410000 */
[C---:B------:R-:W-:Y:S02]  /*b460*/  FMUL.FTZ R11, R2.reuse, R111 ;  /* 0x0000006f020b7220 */ /* 0x040fe40000410000 */
[C---:B------:R-:W-:Y:S01]  /*b470*/  FMUL.FTZ R55, R2.reuse, R55 ;  /* 0x0000003702377220 */ /* 0x040fe20000410000 */
[----:B------:R2:W-:Y:S01]  /*b480*/  @P2 LDGSTS.E.BYPASS.LTC128B.128 [R216+0xa100], [R16.64], !P6 ;  /* 0x0a10000010d82fae */ /* 0x0005e2000f101d4a */
[----:B------:R-:W5:Y:S01]  /*b490*/  MUFU.EX2 R119, R119 ;  /* 0x0000007700777308 */ /* 0x000f620000000800 */
[----:B------:R-:W-:Y:S01]  /*b4a0*/  FMUL.FTZ R56, R3, R56 ;  /* 0x0000003803387220 */ /* 0x000fe20000410000 */
[----:B----4-:R-:W-:Y:S01]  /*b4b0*/  F2FP.PACK_AB R113, R129, R134 ;  /* 0x000000868171723e */ /* 0x010fe200000000ff */
[C---:B---3--:R-:W-:Y:S02]  /*b4c0*/  FMUL.FTZ R8, R3.reuse, R108 ;  /* 0x0000006c03087220 */ /* 0x048fe40000410000 */
[C---:B------:R-:W-:Y:S02]  /*b4d0*/  FMUL.FTZ R9, R3.reuse, R109 ;  /* 0x0000006d03097220 */ /* 0x040fe40000410000 */
[----:B------:R2:W-:Y:S01]  /*b4e0*/  @P2 LDGSTS.E.BYPASS.LTC128B.128 [R216+0xd100], [R16.64+0x80], !P5 ;  /* 0x0d10008010d82fae */ /* 0x0005e2000e901d4a */
[C---:B------:R-:W-:Y:S02]  /*b4f0*/  FMUL.FTZ R57, R3.reuse, R57 ;  /* 0x0000003903397220 */ /* 0x040fe40000410000 */
[C---:B------:R-:W-:Y:S01]  /*b500*/  FMUL.FTZ R58, R2.reuse, R58 ;  /* 0x0000003a023a7220 */ /* 0x040fe20000410000 */
[----:B------:R-:W-:Y:S01]  /*b510*/  MUFU.EX2 R185, R185 ;  /* 0x000000b900b97308 */ /* 0x000fe20000000800 */
[C---:B------:R-:W-:Y:S02]  /*b520*/  FMUL.FTZ R59, R2.reuse, R59 ;  /* 0x0000003b023b7220 */ /* 0x040fe40000410000 */
[C---:B------:R-:W-:Y:S01]  /*b530*/  FMUL.FTZ R60, R3.reuse, R60 ;  /* 0x0000003c033c7220 */ /* 0x040fe20000410000 */
[----:B------:R-:W3:Y:S01]  /*b540*/  LDSM.16.MT88.4 R12, [R212+0x100] ;  /* 0x00010000d40c783b */ /* 0x000ee20000004200 */
[----:B------:R-:W-:Y:S02]  /*b550*/  FMUL.FTZ R61, R3, R61 ;  /* 0x0000003d033d7220 */ /* 0x000fe40000410000 */
[----:B-1----:R-:W-:Y:S01]  /*b560*/  FMUL.FTZ R6, R2, R114 ;  /* 0x0000007202067220 */ /* 0x002fe20000410000 */
[----:B------:R-:W-:Y:S01]  /*b570*/  F2FP.PACK_AB R114, R130, R131 ;  /* 0x000000838272723e */ /* 0x000fe200000000ff */
[C---:B------:R-:W-:Y:S02]  /*b580*/  FMUL.FTZ R7, R2.reuse, R115 ;  /* 0x0000007302077220 */ /* 0x040fe40000410000 */
[C---:B------:R-:W-:Y:S01]  /*b590*/  FMUL.FTZ R62, R2.reuse, R62 ;  /* 0x0000003e023e7220 */ /* 0x040fe20000410000 */
[----:B------:R-:W1:Y:S01]  /*b5a0*/  LDSM.16.MT88.4 R20, [R210+0x100] ;  /* 0x00010000d214783b */ /* 0x000e620000004200 */
[----:B-----5:R-:W-:Y:S01]  /*b5b0*/  F2FP.PACK_AB R115, R119, R128 ;  /* 0x000000807773723e */ /* 0x020fe200000000ff */
[C---:B------:R-:W-:Y:S02]  /*b5c0*/  FMUL.FTZ R63, R2.reuse, R63 ;  /* 0x0000003f023f7220 */ /* 0x040fe40000410000 */
[C---:B------:R-:W-:Y:S02]  /*b5d0*/  FMUL.FTZ R64, R3.reuse, R64 ;  /* 0x0000004003407220 */ /* 0x040fe40000410000 */
[C---:B------:R-:W-:Y:S02]  /*b5e0*/  FMUL.FTZ R65, R3.reuse, R65 ;  /* 0x0000004103417220 */ /* 0x040fe40000410000 */
[----:B------:R-:W4:Y:S01]  /*b5f0*/  LDSM.16.MT88.4 R28, [R209+0x100] ;  /* 0x00010000d11c783b */ /* 0x000f220000004200 */
[C---:B------:R-:W-:Y:S02]  /*b600*/  FMUL.FTZ R66, R2.reuse, R66 ;  /* 0x0000004202427220 */ /* 0x040fe40000410000 */
[C---:B--2---:R-:W-:Y:S02]  /*b610*/  FMUL.FTZ R16, R3.reuse, R100 ;  /* 0x0000006403107220 */ /* 0x044fe40000410000 */
[----:B------:R-:W-:Y:S02]  /*b620*/  FMUL.FTZ R17, R3, R101 ;  /* 0x0000006503117220 */ /* 0x000fe40000410000 */
[C---:B------:R-:W-:Y:S01]  /*b630*/  FMUL.FTZ R67, R2.reuse, R67 ;  /* 0x0000004302437220 */ /* 0x040fe20000410000 */
[----:B------:R-:W2:Y:S01]  /*b640*/  LDSM.16.MT88.4 R36, [R208+0x100] ;  /* 0x00010000d024783b */ /* 0x000ea20000004200 */
[--C-:B------:R-:W-:Y:S02]  /*b650*/  FFMA.FTZ R194, R165, c[0x0][0x2d0], -R148.reuse ;  /* 0x0000b400a5c27a23 */ /* 0x100fe40000010894 */
[--C-:B------:R-:W-:Y:S02]  /*b660*/  FFMA.FTZ R165, R167, c[0x0][0x2d0], -R148.reuse ;  /* 0x0000b400a7a57a23 */ /* 0x100fe40000010894 */
[----:B------:R-:W-:Y:S02]  /*b670*/  FFMA.FTZ R234, R163, c[0x0][0x2d0], -R148 ;  /* 0x0000b400a3ea7a23 */ /* 0x000fe40000010894 */
[----:B------:R-:W-:Y:S01]  /*b680*/  MUFU.EX2 R194, R194 ;  /* 0x000000c200c27308 */ /* 0x000fe20000000800 */
[----:B------:R-:W5:Y:S01]  /*b690*/  LDSM.16.MT88.4 R44, [R212+0x3100] ;  /* 0x00310000d42c783b */ /* 0x000f620000004200 */
[--C-:B------:R-:W-:Y:S02]  /*b6a0*/  FFMA.FTZ R159, R159, c[0x0][0x2d0], -R124.reuse ;  /* 0x0000b4009f9f7a23 */ /* 0x100fe4000001087c */
[--C-:B------:R-:W-:Y:S02]  /*b6b0*/  FFMA.FTZ R236, R157, c[0x0][0x2d0], -R124.reuse ;  /* 0x0000b4009dec7a23 */ /* 0x100fe4000001087c */
[--C-:B------:R-:W-:Y:S02]  /*b6c0*/  FFMA.FTZ R157, R161, c[0x0][0x2d0], -R124.reuse ;  /* 0x0000b400a19d7a23 */ /* 0x100fe4000001087c */
[--C-:B------:R-:W-:Y:S01]  /*b6d0*/  FFMA.FTZ R238, R151, c[0x0][0x2d0], -R124.reuse ;  /* 0x0000b40097ee7a23 */ /* 0x100fe2000001087c */
[C---:B---3--:R-:W-:Y:S01]  /*b6e0*/  HMMA.16816.F32 R4, R112.reuse, R12, R4 ;  /* 0x0000000c7004723c */ /* 0x048fe20000001804 */
[----:B------:R-:W3:Y:S01]  /*b6f0*/  LDSM.16.MT88.4 R84, [R210+0x3100] ;  /* 0x00310000d254783b */ /* 0x000ee20000004200 */
[----:B------:R-:W-:Y:S03]  /*b700*/  MUFU.EX2 R165, R165 ;  /* 0x000000a500a57308 */ /* 0x000fe60000000800 */
[--C-:B------:R-:W-:Y:S02]  /*b710*/  FFMA.FTZ R151, R127, c[0x0][0x2d0], -R124.reuse ;  /* 0x0000b4007f977a23 */ /* 0x100fe4000001087c */
[C---:B------:R-:W-:Y:S01]  /*b720*/  FMUL.FTZ R12, R3.reuse, R104 ;  /* 0x00000068030c7220 */ /* 0x040fe20000410000 */
[C---:B------:R-:W-:Y:S01]  /*b730*/  HMMA.16816.F32 R8, R112.reuse, R14, R8 ;  /* 0x0000000e7008723c */ /* 0x040fe20000001808 */
[----:B------:R-:W2:Y:S03]  /*b740*/  LDSM.16.MT88.4 R76, [R209+0x3100] ;  /* 0x00310000d14c783b */ /* 0x000ea60000004200 */
[----:B------:R-:W-:Y:S01]  /*b750*/  FMUL.FTZ R13, R3, R105 ;  /* 0x00000069030d7220 */ /* 0x000fe20000410000 */
[----:B------:R-:W-:Y:S01]  /*b760*/  MUFU.EX2 R234, R234 ;  /* 0x000000ea00ea7308 */ /* 0x000fe20000000800 */
[----:B------:R-:W-:Y:S02]  /*b770*/  FFMA.FTZ R240, R125, c[0x0][0x2d0], -R124 ;  /* 0x0000b4007df07a23 */ /* 0x000fe4000001087c */
[C---:B------:R-:W-:Y:S01]  /*b780*/  FMUL.FTZ R14, R2.reuse, R106 ;  /* 0x0000006a020e7220 */ /* 0x040fe20000410000 */
[----:B------:R-:W2:Y:S03]  /*b790*/  LDSM.16.MT88.4 R68, [R208+0x3100] ;  /* 0x00310000d044783b */ /* 0x000ea60000004200 */
[----:B------:R-:W-:Y:S02]  /*b7a0*/  FMUL.FTZ R15, R2, R107 ;  /* 0x0000006b020f7220 */ /* 0x000fe40000410000 */
[--C-:B------:R-:W-:Y:S01]  /*b7b0*/  FFMA.FTZ R135, R135, c[0x0][0x2d0], -R148.reuse ;  /* 0x0000b40087877a23 */ /* 0x100fe20000010894 */
[----:B------:R-:W-:Y:S01]  /*b7c0*/  MUFU.EX2 R159, R159 ;  /* 0x0000009f009f7308 */ /* 0x000fe20000000800 */
[--C-:B------:R-:W-:Y:S01]  /*b7d0*/  FFMA.FTZ R136, R136, c[0x0][0x2d0], -R148.reuse ;  /* 0x0000b40088887a23 */ /* 0x100fe20000010894 */
[----:B------:R-:W-:Y:S01]  /*b7e0*/  LDSM.16.MT88.4 R92, [R209+0x4100] ;  /* 0x00410000d15c783b */ /* 0x000fe20000004200 */
[--C-:B------:R-:W-:Y:S01]  /*b7f0*/  FFMA.FTZ R137, R137, c[0x0][0x2d0], -R148.reuse ;  /* 0x0000b40089897a23 */ /* 0x100fe20000010894 */
[C---:B-1----:R-:W-:Y:S03]  /*b800*/  HMMA.16816.F32 R12, R112.reuse, R20, R12 ;  /* 0x00000014700c723c */ /* 0x042fe6000000180c */
[----:B------:R-:W-:Y:S02]  /*b810*/  FFMA.FTZ R138, R138, c[0x0][0x2d0], -R148 ;  /* 0x0000b4008a8a7a23 */ /* 0x000fe40000010894 */
[--C-:B------:R-:W-:Y:S01]  /*b820*/  FFMA.FTZ R146, R146, c[0x0][0x2d0], -R124.reuse ;  /* 0x0000b40092927a23 */ /* 0x100fe2000001087c */
[----:B------:R-:W-:Y:S01]  /*b830*/  LDSM.16.MT88.4 R100, [R210+0x1900] ;  /* 0x00190000d264783b */ /* 0x000fe20000004200 */
[C---:B------:R-:W-:Y:S01]  /*b840*/  FMUL.FTZ R20, R3.reuse, R96 ;  /* 0x0000006003147220 */ /* 0x040fe20000410000 */
[C---:B------:R-:W-:Y:S01]  /*b850*/  HMMA.16816.F32 R16, R112.reuse, R22, R16 ;  /* 0x000000167010723c */ /* 0x040fe20000001810 */
[----:B------:R-:W-:Y:S03]  /*b860*/  MUFU.EX2 R236, R236 ;  /* 0x000000ec00ec7308 */ /* 0x000fe60000000800 */
[----:B------:R-:W-:Y:S02]  /*b870*/  FMUL.FTZ R21, R3, R97 ;  /* 0x0000006103157220 */ /* 0x000fe40000410000 */
[----:B------:R-:W-:Y:S01]  /*b880*/  LDSM.16.MT88.4 R108, [R212+0x2900] ;  /* 0x00290000d46c783b */ /* 0x000fe20000004200 */
[C---:B------:R-:W-:Y:S02]  /*b890*/  FMUL.FTZ R22, R2.reuse, R98 ;  /* 0x0000006202167220 */ /* 0x040fe40000410000 */
[----:B------:R-:W-:Y:S02]  /*b8a0*/  FMUL.FTZ R23, R2, R99 ;  /* 0x0000006302177220 */ /* 0x000fe40000410000 */
[----:B------:R-:W-:Y:S01]  /*b8b0*/  MUFU.EX2 R157, R157 ;  /* 0x0000009d009d7308 */ /* 0x000fe20000000800 */
[--C-:B------:R-:W-:Y:S02]  /*b8c0*/  FFMA.FTZ R147, R147, c[0x0][0x2d0], -R124.reuse ;  /* 0x0000b40093937a23 */ /* 0x100fe4000001087c */
[----:B------:R-:W-:Y:S01]  /*b8d0*/  LDSM.16.MT88.4 R96, [R208+0x4100] ;  /* 0x00410000d060783b */ /* 0x000fe20000004200 */
[--C-:B------:R-:W-:Y:S01]  /*b8e0*/  FFMA.FTZ R149, R149, c[0x0][0x2d0], -R124.reuse ;  /* 0x0000b40095957a23 */ /* 0x100fe2000001087c */
[C---:B----4-:R-:W-:Y:S03]  /*b8f0*/  HMMA.16816.F32 R20, R112.reuse, R28, R20 ;  /* 0x0000001c7014723c */ /* 0x050fe60000001814 */
[----:B------:R-:W-:Y:S02]  /*b900*/  FFMA.FTZ R150, R150, c[0x0][0x2d0], -R124 ;  /* 0x0000b40096967a23 */ /* 0x000fe4000001087c */
[----:B------:R-:W-:Y:S01]  /*b910*/  MUFU.EX2 R238, R238 ;  /* 0x000000ee00ee7308 */ /* 0x000fe20000000800 */
[----:B------:R-:W0:Y:S01]  /*b920*/  LDGDEPBAR ;  /* 0x00000000000079af */ /* 0x000e220000000000 */
[C---:B------:R-:W-:Y:S01]  /*b930*/  FMUL.FTZ R28, R3.reuse, R88 ;  /* 0x00000058031c7220 */ /* 0x040fe20000410000 */
[C---:B------:R-:W-:Y:S04]  /*b940*/  HMMA.16816.F32 R24, R112.reuse, R30, R24 ;  /* 0x0000001e7018723c */ /* 0x040fe80000001818 */
[----:B------:R-:W-:Y:S02]  /*b950*/  FMUL.FTZ R29, R3, R89 ;  /* 0x00000059031d7220 */ /* 0x000fe40000410000 */
[--C-:B------:R-:W-:Y:S01]  /*b960*/  FFMA.FTZ R187, R187, c[0x0][0x2d0], -R148.reuse ;  /* 0x0000b400bbbb7a23 */ /* 0x100fe20000010894 */
[----:B------:R-:W-:Y:S01]  /*b970*/  MUFU.EX2 R135, R135 ;  /* 0x0000008700877308 */ /* 0x000fe20000000800 */
[C---:B------:R-:W-:Y:S04]  /*b980*/  FMUL.FTZ R30, R2.reuse, R90 ;  /* 0x0000005a021e7220 */ /* 0x040fe80000410000 */
[----:B------:R-:W-:Y:S02]  /*b990*/  FMUL.FTZ R31, R2, R91 ;  /* 0x0000005b021f7220 */ /* 0x000fe40000410000 */
[----:B------:R-:W-:Y:S01]  /*b9a0*/  LDSM.16.MT88.4 R88, [R212+0x3900] ;  /* 0x00390000d458783b */ /* 0x000fe20000004200 */
[--C-:B------:R-:W-:Y:S02]  /*b9b0*/  FFMA.FTZ R156, R156, c[0x0][0x2d0], -R148.reuse ;  /* 0x0000b4009c9c7a23 */ /* 0x100fe40000010894 */
[----:B------:R-:W1:Y:S01]  /*b9c0*/  MUFU.EX2 R136, R136 ;  /* 0x0000008800887308 */ /* 0x000e620000000800 */
[--C-:B------:R-:W-:Y:S01]  /*b9d0*/  FFMA.FTZ R158, R193, c[0x0][0x2d0], -R148.reuse ;  /* 0x0000b400c19e7a23 */ /* 0x100fe20000010894 */
[C---:B--2---:R-:W-:Y:S03]  /*b9e0*/  HMMA.16816.F32 R28, R112.reuse, R36, R28 ;  /* 0x00000024701c723c */ /* 0x044fe6000000181c */
[----:B------:R-:W-:Y:S02]  /*b9f0*/  FFMA.FTZ R193, R164, c[0x0][0x2d0], -R148 ;  /* 0x0000b400a4c17a23 */ /* 0x000fe40000010894 */
[--C-:B------:R-:W-:Y:S02]  /*ba00*/  FFMA.FTZ R195, R195, c[0x0][0x2d0], -R124.reuse ;  /* 0x0000b400c3c37a23 */ /* 0x100fe4000001087c */
[C---:B------:R-:W-:Y:S01]  /*ba10*/  FMUL.FTZ R36, R3.reuse, R80 ;  /* 0x0000005003247220 */ /* 0x040fe20000410000 */
[C---:B------:R-:W-:Y:S01]  /*ba20*/  HMMA.16816.F32 R32, R112.reuse, R38, R32 ;  /* 0x000000267020723c */ /* 0x040fe20000001820 */
[----:B------:R-:W-:Y:S03]  /*ba30*/  MUFU.EX2 R137, R137 ;  /* 0x0000008900897308 */ /* 0x000fe60000000800 */
[----:B------:R-:W-:Y:S02]  /*ba40*/  FMUL.FTZ R37, R3, R81 ;  /* 0x0000005103257220 */ /* 0x000fe40000410000 */
[--C-:B------:R-:W-:Y:S02]  /*ba50*/  FFMA.FTZ R160, R160, c[0x0][0x2d0], -R124.reuse ;  /* 0x0000b400a0a07a23 */ /* 0x100fe4000001087c */
[C---:B------:R-:W-:Y:S03]  /*ba60*/  FMUL.FTZ R38, R2.reuse, R82 ;  /* 0x0000005202267220 */ /* 0x040fe60000410000 */
[----:B------:R-:W-:Y:S01]  /*ba70*/  MUFU.EX2 R138, R138 ;  /* 0x0000008a008a7308 */ /* 0x000fe20000000800 */
[----:B------:R-:W-:Y:S02]  /*ba80*/  FMUL.FTZ R39, R2, R83 ;  /* 0x0000005302277220 */ /* 0x000fe40000410000 */
[----:B------:R-:W-:Y:S01]  /*ba90*/  LDSM.16.MT88.4 R80, [R209+0x900] ;  /* 0x00090000d150783b */ /* 0x000fe20000004200 */
[--C-:B------:R-:W-:Y:S02]  /*baa0*/  FFMA.FTZ R162, R162, c[0x0][0x2d0], -R124.reuse ;  /* 0x0000b400a2a27a23 */ /* 0x100fe4000001087c */
[----:B------:R-:W-:Y:S02]  /*bab0*/  FFMA.FTZ R235, R235, c[0x0][0x2d0], -R124 ;  /* 0x0000b400ebeb7a23 */ /* 0x000fe4000001087c */
[C---:B-----5:R-:W-:Y:S02]  /*bac0*/  HMMA.16816.F32 R36, R112.reuse, R44, R36 ;  /* 0x0000002c7024723c */ /* 0x060fe40000001824 */
[----:B------:R-:W-:Y:S01]  /*bad0*/  MUFU.EX2 R146, R146 ;  /* 0x0000009200927308 */ /* 0x000fe20000000800 */
[--C-:B------:R-:W-:Y:S02]  /*bae0*/  FFMA.FTZ R164, R251, c[0x0][0x2d0], -R148.reuse ;  /* 0x0000b400fba47a23 */ /* 0x100fe40000010894 */
[--C-:B------:R-:W-:Y:S02]  /*baf0*/  FFMA.FTZ R237, R237, c[0x0][0x2d0], -R148.reuse ;  /* 0x0000b400eded7a23 */ /* 0x100fe40000010894 */
[C---:B------:R-:W-:Y:S01]  /*bb00*/  FMUL.FTZ R44, R3.reuse, R72 ;  /* 0x00000048032c7220 */ /* 0x040fe20000410000 */
[C---:B------:R-:W-:Y:S04]  /*bb10*/  HMMA.16816.F32 R40, R112.reuse, R46, R40 ;  /* 0x0000002e7028723c */ /* 0x040fe80000001828 */
[----:B------:R-:W-:Y:S01]  /*bb20*/  FMUL.FTZ R45, R3, R73 ;  /* 0x00000049032d7220 */ /* 0x000fe20000410000 */
[----:B------:R-:W2:Y:S01]  /*bb30*/  MUFU.EX2 R147, R147 ;  /* 0x0000009300937308 */ /* 0x000ea20000000800 */
[--C-:B------:R-:W-:Y:S02]  /*bb40*/  FFMA.FTZ R166, R249, c[0x0][0x2d0], -R148.reuse ;  /* 0x0000b400f9a67a23 */ /* 0x100fe40000010894 */
[C---:B------:R-:W-:Y:S04]  /*bb50*/  FMUL.FTZ R46, R2.reuse, R74 ;  /* 0x0000004a022e7220 */ /* 0x040fe80000410000 */
[----:B------:R-:W-:Y:S02]  /*bb60*/  FMUL.FTZ R47, R2, R75 ;  /* 0x0000004b022f7220 */ /* 0x000fe40000410000 */
[----:B------:R-:W4:Y:S01]  /*bb70*/  LDSM.16.MT88.4 R72, [R212+0x900] ;  /* 0x00090000d448783b */ /* 0x000f220000004200 */
[----:B------:R-:W-:Y:S01]  /*bb80*/  MUFU.EX2 R149, R149 ;  /* 0x0000009500957308 */ /* 0x000fe20000000800 */
[----:B------:R-:W-:Y:S02]  /*bb90*/  FFMA.FTZ R239, R239, c[0x0][0x2d0], -R148 ;  /* 0x0000b400efef7a23 */ /* 0x000fe40000010894 */
[--C-:B------:R-:W-:Y:S01]  /*bba0*/  FFMA.FTZ R184, R247, c[0x0][0x2d0], -R124.reuse ;  /* 0x0000b400f7b87a23 */ /* 0x100fe2000001087c */
[C---:B---3--:R-:W-:Y:S03]  /*bbb0*/  HMMA.16816.F32 R44, R112.reuse, R84, R44 ;  /* 0x00000054702c723c */ /* 0x048fe6000000182c */
[--C-:B------:R-:W-:Y:S02]  /*bbc0*/  FFMA.FTZ R243, R243, c[0x0][0x2d0], -R124.reuse ;  /* 0x0000b400f3f37a23 */ /* 0x100fe4000001087c */
[--C-:B------:R-:W-:Y:S01]  /*bbd0*/  FFMA.FTZ R186, R245, c[0x0][0x2d0], -R124.reuse ;  /* 0x0000b400f5ba7a23 */ /* 0x100fe2000001087c */
[----:B------:R-:W3:Y:S01]  /*bbe0*/  MUFU.EX2 R150, R150 ;  /* 0x0000009600967308 */ /* 0x000ee20000000800 */
[----:B------:R-:W-:Y:S01]  /*bbf0*/  FFMA.FTZ R241, R241, c[0x0][0x2d0], -R124 ;  /* 0x0000b400f1f17a23 */ /* 0x000fe2000001087c */
[C---:B------:R-:W-:Y:S01]  /*bc00*/  HMMA.16816.F32 R48, R112.reuse, R86, R48 ;  /* 0x000000567030723c */ /* 0x040fe20000001830 */
[----:B------:R-:W-:Y:S03]  /*bc10*/  LDSM.16.MT88.4 R84, [R208+0x900] ;  /* 0x00090000d054783b */ /* 0x000fe60000004200 */
[--C-:B------:R-:W-:Y:S02]  /*bc20*/  FFMA.FTZ R145, R145, c[0x0][0x2d0], -R148.reuse ;  /* 0x0000b40091917a23 */ /* 0x100fe40000010894 */
[--C-:B------:R-:W-:Y:S02]  /*bc30*/  FFMA.FTZ R144, R144, c[0x0][0x2d0], -R148.reuse ;  /* 0x0000b40090907a23 */ /* 0x100fe40000010894 */
[C---:B------:R-:W-:Y:S01]  /*bc40*/  HMMA.16816.F32 R52, R112.reuse, R76, R52 ;  /* 0x0000004c7034723c */ /* 0x040fe20000001834 */
[----:B------:R-:W-:Y:S03]  /*bc50*/  MUFU.EX2 R187, R187 ;  /* 0x000000bb00bb7308 */ /* 0x000fe60000000800 */
[--C-:B------:R-:W-:Y:S02]  /*bc60*/  FFMA.FTZ R139, R139, c[0x0][0x2d0], -R148.reuse ;  /* 0x0000b4008b8b7a23 */ /* 0x100fe40000010894 */
[----:B------:R-:W-:Y:S02]  /*bc70*/  FFMA.FTZ R148, R126, c[0x0][0x2d0], -R148 ;  /* 0x0000b4007e947a23 */ /* 0x000fe40000010894 */
[C---:B------:R-:W-:Y:S01]  /*bc80*/  HMMA.16816.F32 R56, R112.reuse, R78, R56 ;  /* 0x0000004e7038723c */ /* 0x040fe20000001838 */
[----:B------:R-:W5:Y:S02]  /*bc90*/  LDSM.16.MT88.4 R76, [R210+0x900] ;  /* 0x00090000d24c783b */ /* 0x000f640000004200 */
[----:B------:R-:W3:Y:S01]  /*bca0*/  MUFU.EX2 R156, R156 ;  /* 0x0000009c009c7308 */ /* 0x000ee20000000800 */
[--C-:B------:R-:W-:Y:S02]  /*bcb0*/  FFMA.FTZ R118, R118, c[0x0][0x2d0], -R124.reuse ;  /* 0x0000b40076767a23 */ /* 0x100fe4000001087c */
[----:B------:R-:W-:Y:S02]  /*bcc0*/  FFMA.FTZ R124, R117, c[0x0][0x2d0], -R124 ;  /* 0x0000b400757c7a23 */ /* 0x000fe4000001087c */
[C---:B------:R-:W-:Y:S04]  /*bcd0*/  HMMA.16816.F32 R60, R112.reuse, R68, R60 ;  /* 0x00000044703c723c */ /* 0x040fe8000000183c */
[----:B------:R-:W-:Y:S01]  /*bce0*/  FFMA.FTZ R133, R3, R224, R133 ;  /* 0x000000e003857223 */ /* 0x000fe20000010085 */
[----:B------:R-:W-:Y:S01]  /*bcf0*/  MUFU.EX2 R158, R158 ;  /* 0x0000009e009e7308 */ /* 0x000fe20000000800 */
[----:B------:R-:W-:Y:S01]  /*bd00*/  MOV R3, R0 ;  /* 0x0000000000037202 */ /* 0x000fe20000000f00 */
[----:B------:R-:W-:Y:S01]  /*bd10*/  FFMA.FTZ R134, R2, R225, R134 ;  /* 0x000000e102867223 */ /* 0x000fe20000010086 */
[----:B------:R-:W-:Y:S04]  /*bd20*/  HMMA.16816.F32 R64, R112, R70, R64 ;  /* 0x000000467040723c */ /* 0x000fe80000001840 */
[----:B-1----:R-:W-:Y:S01]  /*bd30*/  F2FP.PACK_AB R68, R136, R135 ;  /* 0x000000878844723e */ /* 0x002fe200000000ff */
[----:B------:R-:W-:Y:S01]  /*bd40*/  FADD.FTZ R132, R132, R133 ;  /* 0x0000008584847221 */ /* 0x000fe20000010000 */
[----:B--2---:R-:W-:Y:S01]  /*bd50*/  F2FP.PACK_AB R69, R147, R146 ;  /* 0x000000929345723e */ /* 0x004fe200000000ff */
[----:B------:R-:W1:Y:S01]  /*bd60*/  MUFU.EX2 R193, R193 ;  /* 0x000000c100c17308 */ /* 0x000e620000000800 */
[----:B------:R-:W-:Y:S01]  /*bd70*/  F2FP.PACK_AB R70, R138, R137 ;  /* 0x000000898a46723e */ /* 0x000fe200000000ff */
[----:B------:R-:W-:Y:S03]  /*bd80*/  FADD.FTZ R129, R129, R134 ;  /* 0x0000008681817221 */ /* 0x000fe60000010000 */
[----:B---3--:R-:W-:Y:S01]  /*bd90*/  F2FP.PACK_AB R71, R150, R149 ;  /* 0x000000959647723e */ /* 0x008fe200000000ff */
[----:B------:R-:W-:Y:S02]  /*bda0*/  FADD.FTZ R131, R131, R132 ;  /* 0x0000008483837221 */ /* 0x000fe40000010000 */
[----:B------:R-:W-:Y:S02]  /*bdb0*/  FADD.FTZ R128, R128, R129 ;  /* 0x0000008180807221 */ /* 0x000fe40000010000 */
[----:B------:R-:W-:Y:S01]  /*bdc0*/  MUFU.EX2 R195, R195 ;  /* 0x000000c300c37308 */ /* 0x000fe20000000800 */
[----:B------:R-:W-:Y:S01]  /*bdd0*/  FADD.FTZ R130, R130, R131 ;  /* 0x0000008382827221 */ /* 0x000fe20000010000 */
[C---:B----4-:R-:W-:Y:S05]  /*bde0*/  HMMA.16816.F32 R4, R68.reuse, R72, R4 ;  /* 0x000000484404723c */ /* 0x050fea0000001804 */
[----:B------:R-:W-:Y:S02]  /*bdf0*/  FADD.FTZ R119, R119, R128 ;  /* 0x0000008077777221 */ /* 0x000fe40000010000 */
[----:B------:R-:W-:Y:S01]  /*be00*/  FADD.FTZ R135, R135, R130 ;  /* 0x0000008287877221 */ /* 0x000fe20000010000 */
[C---:B------:R-:W-:Y:S01]  /*be10*/  HMMA.16816.F32 R8, R68.reuse, R74, R8 ;  /* 0x0000004a4408723c */ /* 0x040fe20000001808 */
[----:B------:R-:W2:Y:S01]  /*be20*/  LDSM.16.MT88.4 R72, [R210+0x3900] ;  /* 0x00390000d248783b */ /* 0x000ea20000004200 */
[----:B------:R-:W3:Y:S02]  /*be30*/  MUFU.EX2 R160, R160 ;  /* 0x000000a000a07308 */ /* 0x000ee40000000800 */
[----:B------:R-:W-:Y:S01]  /*be40*/  FADD.FTZ R146, R146, R119 ;  /* 0x0000007792927221 */ /* 0x000fe20000010000 */
[----:B------:R-:W-:Y:S01]  /*be50*/  MOV R119, R116 ;  /* 0x0000007400777202 */ /* 0x000fe20000000f00 */
[----:B------:R-:W-:Y:S02]  /*be60*/  FADD.FTZ R136, R136, R135 ;  /* 0x0000008788887221 */ /* 0x000fe40000010000 */
[C---:B-----5:R-:W-:Y:S04]  /*be70*/  HMMA.16816.F32 R12, R68.reuse, R76, R12 ;  /* 0x0000004c440c723c */ /* 0x060fe8000000180c */
[----:B------:R-:W-:Y:S01]  /*be80*/  MUFU.EX2 R162, R162 ;  /* 0x000000a200a27308 */ /* 0x000fe20000000800 */
[----:B------:R-:W-:Y:S02]  /*be90*/  FADD.FTZ R146, R147, R146 ;  /* 0x0000009293927221 */ /* 0x000fe40000010000 */
[----:B------:R-:W-:Y:S01]  /*bea0*/  FADD.FTZ R137, R137, R136 ;  /* 0x0000008889897221 */ /* 0x000fe20000010000 */
[C---:B------:R-:W-:Y:S01]  /*beb0*/  HMMA.16816.F32 R16, R68.reuse, R78, R16 ;  /* 0x0000004e4410723c */ /* 0x040fe20000001810 */
[----:B------:R-:W4:Y:S03]  /*bec0*/  LDSM.16.MT88.4 R76, [R209+0x3900] ;  /* 0x00390000d14c783b */ /* 0x000f260000004200 */
[----:B------:R-:W-:Y:S02]  /*bed0*/  FADD.FTZ R149, R149, R146 ;  /* 0x0000009295957221 */ /* 0x000fe40000010000 */
[----:B------:R-:W5:Y:S01]  /*bee0*/  MUFU.EX2 R235, R235 ;  /* 0x000000eb00eb7308 */ /* 0x000f620000000800 */
[----:B------:R-:W-:Y:S01]  /*bef0*/  FADD.FTZ R138, R138, R137 ;  /* 0x000000898a8a7221 */ /* 0x000fe20000010000 */
[C---:B------:R-:W-:Y:S04]  /*bf00*/  HMMA.16816.F32 R20, R68.reuse, R80, R20 ;  /* 0x000000504414723c */ /* 0x040fe80000001814 */
[----:B------:R-:W-:Y:S04]  /*bf10*/  FADD.FTZ R150, R150, R149 ;  /* 0x0000009596967221 */ /* 0x000fe80000010000 */
[C---:B------:R-:W-:Y:S01]  /*bf20*/  HMMA.16816.F32 R24, R68.reuse, R82, R24 ;  /* 0x000000524418723c */ /* 0x040fe20000001818 */
[----:B------:R-:W1:Y:S01]  /*bf30*/  LDSM.16.MT88.4 R80, [R208+0x3900] ;  /* 0x00390000d050783b */ /* 0x000e620000004200 */
[----:B------:R-:W-:Y:S06]  /*bf40*/  MUFU.EX2 R164, R164 ;  /* 0x000000a400a47308 */ /* 0x000fec0000000800 */
[C---:B------:R-:W-:Y:S04]  /*bf50*/  HMMA.16816.F32 R28, R68.reuse, R84, R28 ;  /* 0x00000054441c723c */ /* 0x040fe8000000181c */
[----:B------:R-:W-:Y:S04]  /*bf60*/  MUFU.EX2 R237, R237 ;  /* 0x000000ed00ed7308 */ /* 0x000fe80000000800 */
[C---:B------:R-:W-:Y:S01]  /*bf70*/  HMMA.16816.F32 R32, R68.reuse, R86, R32 ;  /* 0x000000564420723c */ /* 0x040fe20000001820 */
[----:B------:R-:W-:Y:S05]  /*bf80*/  LDSM.16.MT88.4 R84, [R208+0x1100] ;  /* 0x00110000d054783b */ /* 0x000fea0000004200 */
[----:B------:R-:W-:Y:S02]  /*bf90*/  MUFU.EX2 R166, R166 ;  /* 0x000000a600a67308 */ /* 0x000fe40000000800 */
[C---:B------:R-:W-:Y:S08]  /*bfa0*/  HMMA.16816.F32 R36, R68.reuse, R88, R36 ;  /* 0x000000584424723c */ /* 0x040ff00000001824 */
[C---:B------:R-:W-:Y:S01]  /*bfb0*/  HMMA.16816.F32 R40, R68.reuse, R90, R40 ;  /* 0x0000005a4428723c */ /* 0x040fe20000001828 */
[----:B------:R-:W-:Y:S01]  /*bfc0*/  LDSM.16.MT88.4 R88, [R210+0x4100] ;  /* 0x00410000d258783b */ /* 0x000fe20000004200 */
[----:B------:R-:W-:Y:S06]  /*bfd0*/  MUFU.EX2 R239, R239 ;  /* 0x000000ef00ef7308 */ /* 0x000fec0000000800 */
[C---:B--2---:R-:W-:Y:S04]  /*bfe0*/  HMMA.16816.F32 R44, R68.reuse, R72, R44 ;  /* 0x00000048442c723c */ /* 0x044fe8000000182c */
[----:B------:R-:W-:Y:S04]  /*bff0*/  MUFU.EX2 R184, R184 ;  /* 0x000000b800b87308 */ /* 0x000fe80000000800 */
[C---:B------:R-:W-:Y:S01]  /*c000*/  HMMA.16816.F32 R48, R68.reuse, R74, R48 ;  /* 0x0000004a4430723c */ /* 0x040fe20000001830 */
[----:B------:R-:W2:Y:S05]  /*c010*/  LDSM.16.MT88.4 R72, [R212+0x1100] ;  /* 0x00110000d448783b */ /* 0x000eaa0000004200 */
[----:B------:R-:W-:Y:S02]  /*c020*/  MUFU.EX2 R243, R243 ;  /* 0x000000f300f37308 */ /* 0x000fe40000000800 */
[C---:B----4-:R-:W-:Y:S08]  /*c030*/  HMMA.16816.F32 R52, R68.reuse, R76, R52 ;  /* 0x0000004c4434723c */ /* 0x050ff00000001834 */
[C---:B------:R-:W-:Y:S01]  /*c040*/  HMMA.16816.F32 R56, R68.reuse, R78, R56 ;  /* 0x0000004e4438723c */ /* 0x040fe20000001838 */
[----:B------:R-:W4:Y:S01]  /*c050*/  LDSM.16.MT88.4 R76, [R210+0x1100] ;  /* 0x00110000d24c783b */ /* 0x000f220000004200 */
[----:B------:R-:W-:Y:S06]  /*c060*/  MUFU.EX2 R186, R186 ;  /* 0x000000ba00ba7308 */ /* 0x000fec0000000800 */
[C---:B-1----:R-:W-:Y:S04]  /*c070*/  HMMA.16816.F32 R60, R68.reuse, R80, R60 ;  /* 0x00000050443c723c */ /* 0x042fe8000000183c */
[----:B------:R-:W-:Y:S04]  /*c080*/  MUFU.EX2 R241, R241 ;  /* 0x000000f100f17308 */ /* 0x000fe80000000800 */
[----:B------:R-:W-:Y:S01]  /*c090*/  HMMA.16816.F32 R64, R68, R82, R64 ;  /* 0x000000524440723c */ /* 0x000fe20000001840 */
[----:B------:R-:W1:Y:S05]  /*c0a0*/  LDSM.16.MT88.4 R80, [R209+0x1100] ;  /* 0x00110000d150783b */ /* 0x000e6a0000004200 */
[----:B------:R-:W-:Y:S01]  /*c0b0*/  MUFU.EX2 R145, R145 ;  /* 0x0000009100917308 */ /* 0x000fe20000000800 */
[----:B------:R-:W-:Y:S01]  /*c0c0*/  F2FP.PACK_AB R68, R156, R187 ;  /* 0x000000bb9c44723e */ /* 0x000fe200000000ff */
[----:B------:R-:W-:Y:S01]  /*c0d0*/  FADD.FTZ R187, R187, R138 ;  /* 0x0000008abbbb7221 */ /* 0x000fe20000010000 */
[----:B------:R-:W-:Y:S03]  /*c0e0*/  F2FP.PACK_AB R70, R193, R158 ;  /* 0x0000009ec146723e */ /* 0x000fe600000000ff */
[----:B---3--:R-:W-:Y:S01]  /*c0f0*/  F2FP.PACK_AB R69, R160, R195 ;  /* 0x000000c3a045723e */ /* 0x008fe200000000ff */
[----:B------:R-:W-:Y:S01]  /*c100*/  FADD.FTZ R195, R195, R150 ;  /* 0x00000096c3c37221 */ /* 0x000fe20000010000 */
[----:B-----5:R-:W-:Y:S01]  /*c110*/  F2FP.PACK_AB R71, R235, R162 ;  /* 0x000000a2eb47723e */ /* 0x020fe200000000ff */
[----:B------:R-:W-:Y:S01]  /*c120*/  FADD.FTZ R187, R156, R187 ;  /* 0x000000bb9cbb7221 */ /* 0x000fe20000010000 */
[----:B------:R-:W-:Y:S01]  /*c130*/  MUFU.EX2 R144, R144 ;  /* 0x0000009000907308 */ /* 0x000fe20000000800 */
[----:B------:R-:W-:Y:S02]  /*c140*/  FADD.FTZ R195, R160, R195 ;  /* 0x000000c3a0c37221 */ /* 0x000fe40000010000 */
[----:B------:R-:W-:Y:S02]  /*c150*/  FADD.FTZ R158, R158, R187 ;  /* 0x000000bb9e9e7221 */ /* 0x000fe40000010000 */
[C---:B--2---:R-:W-:Y:S03]  /*c160*/  HMMA.16816.F32 R4, R68.reuse, R72, R4 ;  /* 0x000000484404723c */ /* 0x044fe60000001804 */
[----:B------:R-:W-:Y:S02]  /*c170*/  FADD.FTZ R162, R162, R195 ;  /* 0x000000c3a2a27221 */ /* 0x000fe40000010000 */
[----:B------:R-:W-:Y:S01]  /*c180*/  MUFU.EX2 R139, R139 ;  /* 0x0000008b008b7308 */ /* 0x000fe20000000800 */
[----:B------:R-:W-:Y:S02]  /*c190*/  FADD.FTZ R193, R193, R158 ;  /* 0x0000009ec1c17221 */ /* 0x000fe40000010000 */
[C---:B------:R-:W-:Y:S01]  /*c1a0*/  HMMA.16816.F32 R8, R68.reuse, R74, R8 ;  /* 0x0000004a4408723c */ /* 0x040fe20000001808 */
[----:B------:R-:W2:Y:S03]  /*c1b0*/  LDSM.16.MT88.4 R72, [R212+0x4100] ;  /* 0x00410000d448783b */ /* 0x000ea60000004200 */
[----:B------:R-:W-:Y:S03]  /*c1c0*/  FADD.FTZ R235, R235, R162 ;  /* 0x000000a2ebeb7221 */ /* 0x000fe60000010000 */
[----:B------:R-:W3:Y:S01]  /*c1d0*/  MUFU.EX2 R148, R148 ;  /* 0x0000009400947308 */ /* 0x000ee20000000800 */
[C---:B----4-:R-:W-:Y:S08]  /*c1e0*/  HMMA.16816.F32 R12, R68.reuse, R76, R12 ;  /* 0x0000004c440c723c */ /* 0x050ff0000000180c */
[C---:B------:R-:W-:Y:S01]  /*c1f0*/  HMMA.16816.F32 R16, R68.reuse, R78, R16 ;  /* 0x0000004e4410723c */ /* 0x040fe20000001810 */
[----:B------:R-:W4:Y:S01]  /*c200*/  LDSM.16.MT88.4 R76, [R212+0x1900] ;  /* 0x00190000d44c783b */ /* 0x000f220000004200 */
[----:B------:R-:W-:Y:S06]  /*c210*/  MUFU.EX2 R151, R151 ;  /* 0x0000009700977308 */ /* 0x000fec0000000800 */
[C---:B-1----:R-:W-:Y:S04]  /*c220*/  HMMA.16816.F32 R20, R68.reuse, R80, R20 ;  /* 0x000000504414723c */ /* 0x042fe80000001814 */
[----:B------:R-:W1:Y:S01]  /*c230*/  MUFU.EX2 R240, R240 ;  /* 0x000000f000f07308 */ /* 0x000e620000000800 */
[----:B---3--:R-:W-:Y:S03]  /*c240*/  F2FP.PACK_AB R126, R148, R139 ;  /* 0x0000008b947e723e */ /* 0x008fe600000000ff */
[C---:B------:R-:W-:Y:S01]  /*c250*/  HMMA.16816.F32 R24, R68.reuse, R82, R24 ;  /* 0x000000524418723c */ /* 0x040fe20000001818 */
[----:B------:R-:W3:Y:S05]  /*c260*/  LDSM.16.MT88.4 R80, [R209+0x1900] ;  /* 0x00190000d150783b */ /* 0x000eea0000004200 */
[----:B------:R-:W-:Y:S02]  /*c270*/  MUFU.EX2 R118, R118 ;  /* 0x0000007600767308 */ /* 0x000fe40000000800 */
[C---:B------:R-:W-:Y:S08]  /*c280*/  HMMA.16816.F32 R28, R68.reuse, R84, R28 ;  /* 0x00000054441c723c */ /* 0x040ff0000000181c */
[C---:B------:R-:W-:Y:S01]  /*c290*/  HMMA.16816.F32 R32, R68.reuse, R86, R32 ;  /* 0x000000564420723c */ /* 0x040fe20000001820 */
[----:B------:R-:W-:Y:S01]  /*c2a0*/  LDSM.16.MT88.4 R84, [R210+0x4900] ;  /* 0x00490000d254783b */ /* 0x000fe20000004200 */
[----:B------:R5:W3:Y:S02]  /*c2b0*/  MUFU.EX2 R117, R124 ;  /* 0x0000007c00757308 */ /* 0x000ae40000000800 */
[----:B-1----:R-:W-:Y:S04]  /*c2c0*/  F2FP.PACK_AB R125, R240, R151 ;  /* 0x00000097f07d723e */ /* 0x002fe800000000ff */
[C---:B--2---:R-:W-:Y:S08]  /*c2d0*/  HMMA.16816.F32 R36, R68.reuse, R72, R36 ;  /* 0x000000484424723c */ /* 0x044ff00000001824 */
[C---:B------:R-:W-:Y:S01]  /*c2e0*/  HMMA.16816.F32 R40, R68.reuse, R74, R40 ;  /* 0x0000004a4428723c */ /* 0x040fe20000001828 */
[----:B------:R-:W1:Y:S07]  /*c2f0*/  LDSM.16.MT88.4 R72, [R208+0x1900] ;  /* 0x00190000d048783b */ /* 0x000e6e0000004200 */
[C---:B------:R-:W-:Y:S04]  /*c300*/  HMMA.16816.F32 R44, R68.reuse, R88, R44 ;  /* 0x00000058442c723c */ /* 0x040fe8000000182c */
[----:B-----5:R-:W-:Y:S02]  /*c310*/  F2FP.PACK_AB R124, R144, R145 ;  /* 0x00000091907c723e */ /* 0x020fe400000000ff */
[----:B---3--:R-:W-:Y:S02]  /*c320*/  F2FP.PACK_AB R127, R117, R118 ;  /* 0x00000076757f723e */ /* 0x008fe400000000ff */
[C---:B------:R-:W-:Y:S01]  /*c330*/  HMMA.16816.F32 R48, R68.reuse, R90, R48 ;  /* 0x0000005a4430723c */ /* 0x040fe20000001830 */
[----:B------:R-:W-:Y:S07]  /*c340*/  LDSM.16.MT88.4 R88, [R208+0x5100] ;  /* 0x00510000d058783b */ /* 0x000fee0000004200 */
[C---:B------:R-:W-:Y:S08]  /*c350*/  HMMA.16816.F32 R52, R68.reuse, R92, R52 ;  /* 0x0000005c4434723c */ /* 0x040ff00000001834 */
[C---:B------:R-:W-:Y:S01]  /*c360*/  HMMA.16816.F32 R56, R68.reuse, R94, R56 ;  /* 0x0000005e4438723c */ /* 0x040fe20000001838 */
[----:B------:R-:W-:Y:S07]  /*c370*/  LDSM.16.MT88.4 R92, [R209+0x2900] ;  /* 0x00290000d15c783b */ /* 0x000fee0000004200 */
[C---:B------:R-:W-:Y:S08]  /*c380*/  HMMA.16816.F32 R60, R68.reuse, R96, R60 ;  /* 0x00000060443c723c */ /* 0x040ff0000000183c */
[----:B------:R-:W-:Y:S07]  /*c390*/  HMMA.16816.F32 R64, R68, R98, R64 ;  /* 0x000000624440723c */ /* 0x000fee0000001840 */
        /* <DEDUP_REMOVED lines=14> */
[----:B------:R-:W2:Y:S07]  /*c480*/  LDSM.16.MT88.4 R76, [R212+0x4900] ;  /* 0x00490000d44c783b */ /* 0x000eae0000004200 */
[C---:B------:R-:W-:Y:S08]  /*c490*/  HMMA.16816.F32 R12, R68.reuse, R100, R12 ;  /* 0x00000064440c723c */ /* 0x040ff0000000180c */
[C---:B------:R-:W-:Y:S01]  /*c4a0*/  HMMA.16816.F32 R16, R68.reuse, R102, R16 ;  /* 0x000000664410723c */ /* 0x040fe20000001810 */
[----:B------:R-:W-:Y:S07]  /*c4b0*/  LDSM.16.MT88.4 R100, [R210+0x2900] ;  /* 0x00290000d264783b */ /* 0x000fee0000004200 */
[C---:B------:R-:W-:Y:S08]  /*c4c0*/  HMMA.16816.F32 R20, R68.reuse, R80, R20 ;  /* 0x000000504414723c */ /* 0x040ff00000001814 */
[C---:B------:R-:W-:Y:S01]  /*c4d0*/  HMMA.16816.F32 R24, R68.reuse, R82, R24 ;  /* 0x000000524418723c */ /* 0x040fe20000001818 */
[----:B------:R-:W3:Y:S07]  /*c4e0*/  LDSM.16.MT88.4 R80, [R209+0x4900] ;  /* 0x00490000d150783b */ /* 0x000eee0000004200 */
[C---:B-1----:R-:W-:Y:S08]  /*c4f0*/  HMMA.16816.F32 R28, R68.reuse, R72, R28 ;  /* 0x00000048441c723c */ /* 0x042ff0000000181c */
[C---:B------:R-:W-:Y:S01]  /*c500*/  HMMA.16816.F32 R32, R68.reuse, R74, R32 ;  /* 0x0000004a4420723c */ /* 0x040fe20000001820 */
[----:B------:R-:W1:Y:S07]  /*c510*/  LDSM.16.MT88.4 R72, [R208+0x4900] ;  /* 0x00490000d048783b */ /* 0x000e6e0000004200 */
[C---:B--2---:R-:W-:Y:S08]  /*c520*/  HMMA.16816.F32 R36, R68.reuse, R76, R36 ;  /* 0x0000004c4424723c */ /* 0x044ff00000001824 */
[C---:B------:R-:W-:Y:S01]  /*c530*/  HMMA.16816.F32 R40, R68.reuse, R78, R40 ;  /* 0x0000004e4428723c */ /* 0x040fe20000001828 */
[----:B------:R-:W2:Y:S07]  /*c540*/  LDSM.16.MT88.4 R76, [R212+0x2100] ;  /* 0x00210000d44c783b */ /* 0x000eae0000004200 */
[C---:B------:R-:W-:Y:S08]  /*c550*/  HMMA.16816.F32 R44, R68.reuse, R84, R44 ;  /* 0x00000054442c723c */ /* 0x040ff0000000182c */
[C---:B------:R-:W-:Y:S01]  /*c560*/  HMMA.16816.F32 R48, R68.reuse, R86, R48 ;  /* 0x000000564430723c */ /* 0x040fe20000001830 */
[----:B------:R-:W4:Y:S07]  /*c570*/  LDSM.16.MT88.4 R84, [R210+0x2100] ;  /* 0x00210000d254783b */ /* 0x000f2e0000004200 */
[C---:B---3--:R-:W-:Y:S08]  /*c580*/  HMMA.16816.F32 R52, R68.reuse, R80, R52 ;  /* 0x000000504434723c */ /* 0x048ff00000001834 */
[C---:B------:R-:W-:Y:S01]  /*c590*/  HMMA.16816.F32 R56, R68.reuse, R82, R56 ;  /* 0x000000524438723c */ /* 0x040fe20000001838 */
[----:B------:R-:W3:Y:S07]  /*c5a0*/  LDSM.16.MT88.4 R80, [R209+0x2100] ;  /* 0x00210000d150783b */ /* 0x000eee0000004200 */
[C---:B-1----:R-:W-:Y:S08]  /*c5b0*/  HMMA.16816.F32 R60, R68.reuse, R72, R60 ;  /* 0x00000048443c723c */ /* 0x042ff0000000183c */
[----:B------:R-:W-:Y:S01]  /*c5c0*/  HMMA.16816.F32 R64, R68, R74, R64 ;  /* 0x0000004a4440723c */ /* 0x000fe20000001840 */
[----:B------:R-:W1:Y:S06]  /*c5d0*/  LDSM.16.MT88.4 R72, [R208+0x2100] ;  /* 0x00210000d048783b */ /* 0x000e6c0000004200 */
        /* <DEDUP_REMOVED lines=9> */
[C---:B--2---:R-:W-:Y:S03]  /*c670*/  HMMA.16816.F32 R4, R68.reuse, R76, R4 ;  /* 0x0000004c4404723c */ /* 0x044fe60000001804 */
[----:B------:R-:W-:Y:S02]  /*c680*/  FADD.FTZ R157, R157, R236 ;  /* 0x000000ec9d9d7221 */ /* 0x000fe40000010000 */
[----:B------:R-:W-:Y:S02]  /*c690*/  FADD.FTZ R234, R234, R165 ;  /* 0x000000a5eaea7221 */ /* 0x000fe40000010000 */
[----:B------:R-:W-:Y:S01]  /*c6a0*/  FADD.FTZ R238, R238, R157 ;  /* 0x0000009deeee7221 */ /* 0x000fe20000010000 */
[C---:B------:R-:W-:Y:S01]  /*c6b0*/  HMMA.16816.F32 R8, R68.reuse, R78, R8 ;  /* 0x0000004e4408723c */ /* 0x040fe20000001808 */
[----:B------:R-:W2:Y:S03]  /*c6c0*/  LDSM.16.MT88.4 R76, [R212+0x5100] ;  /* 0x00510000d44c783b */ /* 0x000ea60000004200 */
[----:B------:R-:W-:Y:S02]  /*c6d0*/  FADD.FTZ R145, R145, R234 ;  /* 0x000000ea91917221 */ /* 0x000fe40000010000 */
[----:B------:R-:W-:Y:S02]  /*c6e0*/  FADD.FTZ R151, R151, R238 ;  /* 0x000000ee97977221 */ /* 0x000fe40000010000 */
[C---:B----4-:R-:W-:Y:S04]  /*c6f0*/  HMMA.16816.F32 R12, R68.reuse, R84, R12 ;  /* 0x00000054440c723c */ /* 0x050fe8000000180c */
[----:B------:R-:W-:Y:S02]  /*c700*/  FADD.FTZ R144, R144, R145 ;  /* 0x0000009190907221 */ /* 0x000fe40000010000 */
[----:B------:R-:W-:Y:S02]  /*c710*/  FADD.FTZ R151, R240, R151 ;  /* 0x00000097f0977221 */ /* 0x000fe40000010000 */
[C---:B------:R-:W-:Y:S01]  /*c720*/  HMMA.16816.F32 R16, R68.reuse, R86, R16 ;  /* 0x000000564410723c */ /* 0x040fe20000001810 */
[----:B------:R-:W4:Y:S03]  /*c730*/  LDSM.16.MT88.4 R84, [R210+0x5100] ;  /* 0x00510000d254783b */ /* 0x000f260000004200 */
[----:B------:R-:W-:Y:S02]  /*c740*/  FADD.FTZ R139, R139, R144 ;  /* 0x000000908b8b7221 */ /* 0x000fe40000010000 */
[----:B------:R-:W-:Y:S02]  /*c750*/  FADD.FTZ R118, R118, R151 ;  /* 0x0000009776767221 */ /* 0x000fe40000010000 */
[C---:B---3--:R-:W-:Y:S04]  /*c760*/  HMMA.16816.F32 R20, R68.reuse, R80, R20 ;  /* 0x000000504414723c */ /* 0x048fe80000001814 */
[----:B------:R-:W-:Y:S02]  /*c770*/  FADD.FTZ R224, R148, R139 ;  /* 0x0000008b94e07221 */ /* 0x000fe40000010000 */
[----:B------:R-:W-:Y:S02]  /*c780*/  FADD.FTZ R225, R117, R118 ;  /* 0x0000007675e17221 */ /* 0x000fe40000010000 */
        /* <DEDUP_REMOVED lines=8> */
[C---:B----4-:R-:W-:Y:S08]  /*c810*/  HMMA.16816.F32 R44, R68.reuse, R84, R44 ;  /* 0x00000054442c723c */ /* 0x050ff0000000182c */
[C---:B------:R-:W-:Y:S08]  /*c820*/  HMMA.16816.F32 R48, R68.reuse, R86, R48 ;  /* 0x000000564430723c */ /* 0x040ff00000001830 */
[C---:B---3--:R-:W-:Y:S08]  /*c830*/  HMMA.16816.F32 R52, R68.reuse, R80, R52 ;  /* 0x000000504434723c */ /* 0x048ff00000001834 */
[C---:B------:R-:W-:Y:S08]  /*c840*/  HMMA.16816.F32 R56, R68.reuse, R82, R56 ;  /* 0x000000524438723c */ /* 0x040ff00000001838 */
[C---:B------:R-:W-:Y:S08]  /*c850*/  HMMA.16816.F32 R60, R68.reuse, R88, R60 ;  /* 0x00000058443c723c */ /* 0x040ff0000000183c */
[----:B------:R-:W-:Y:S01]  /*c860*/  HMMA.16816.F32 R64, R68, R90, R64 ;  /* 0x0000005a4440723c */ /* 0x000fe20000001840 */
[----:B------:R-:W3:Y:S07]  /*c870*/  LDSM.16.MT88.4 R68, [R210+0x5900] ;  /* 0x00590000d244783b */ /* 0x000eee0000004200 */
[C---:B------:R-:W-:Y:S01]  /*c880*/  HMMA.16816.F32 R112, R124.reuse, R108, R4 ;  /* 0x0000006c7c70723c */ /* 0x040fe20000001804 */
[----:B------:R-:W4:Y:S07]  /*c890*/  LDSM.16.MT88.4 R4, [R209+0x5900] ;  /* 0x00590000d104783b */ /* 0x000f2e0000004200 */
[C---:B------:R-:W-:Y:S01]  /*c8a0*/  HMMA.16816.F32 R108, R124.reuse, R110, R8 ;  /* 0x0000006e7c6c723c */ /* 0x040fe20000001808 */
[----:B------:R-:W5:Y:S07]  /*c8b0*/  LDSM.16.MT88.4 R8, [R208+0x5900] ;  /* 0x00590000d008783b */ /* 0x000f6e0000004200 */
[C---:B------:R-:W-:Y:S08]  /*c8c0*/  HMMA.16816.F32 R104, R124.reuse, R100, R12 ;  /* 0x000000647c68723c */ /* 0x040ff0000000180c */
[C---:B------:R-:W-:Y:S08]  /*c8d0*/  HMMA.16816.F32 R100, R124.reuse, R102, R16 ;  /* 0x000000667c64723c */ /* 0x040ff00000001810 */
[C---:B------:R-:W-:Y:S08]  /*c8e0*/  HMMA.16816.F32 R96, R124.reuse, R92, R20 ;  /* 0x0000005c7c60723c */ /* 0x040ff00000001814 */
[C---:B------:R-:W-:Y:S08]  /*c8f0*/  HMMA.16816.F32 R92, R124.reuse, R94, R24 ;  /* 0x0000005e7c5c723c */ /* 0x040ff00000001818 */
[C---:B-1----:R-:W-:Y:S08]  /*c900*/  HMMA.16816.F32 R88, R124.reuse, R72, R28 ;  /* 0x000000487c58723c */ /* 0x042ff0000000181c */
[C---:B------:R-:W-:Y:S08]  /*c910*/  HMMA.16816.F32 R84, R124.reuse, R74, R32 ;  /* 0x0000004a7c54723c */ /* 0x040ff00000001820 */
[C---:B--2---:R-:W-:Y:S08]  /*c920*/  HMMA.16816.F32 R80, R124.reuse, R76, R36 ;  /* 0x0000004c7c50723c */ /* 0x044ff00000001824 */
[C---:B------:R-:W-:Y:S08]  /*c930*/  HMMA.16816.F32 R76, R124.reuse, R78, R40 ;  /* 0x0000004e7c4c723c */ /* 0x040ff00000001828 */
[C---:B---3--:R-:W-:Y:S08]  /*c940*/  HMMA.16816.F32 R72, R124.reuse, R68, R44 ;  /* 0x000000447c48723c */ /* 0x048ff0000000182c */
[C---:B------:R-:W-:Y:S08]  /*c950*/  HMMA.16816.F32 R68, R124.reuse, R70, R48 ;  /* 0x000000467c44723c */ /* 0x040ff00000001830 */
[C---:B----4-:R-:W-:Y:S08]  /*c960*/  HMMA.16816.F32 R52, R124.reuse, R4, R52 ;  /* 0x000000047c34723c */ /* 0x050ff00000001834 */
[C---:B------:R-:W-:Y:S08]  /*c970*/  HMMA.16816.F32 R56, R124.reuse, R6, R56 ;  /* 0x000000067c38723c */ /* 0x040ff00000001838 */
[C---:B-----5:R-:W-:Y:S08]  /*c980*/  HMMA.16816.F32 R60, R124.reuse, R8, R60 ;  /* 0x000000087c3c723c */ /* 0x060ff0000000183c */
[----:B------:R-:W-:Y:S01]  /*c990*/  HMMA.16816.F32 R64, R124, R10, R64 ;  /* 0x0000000a7c40723c */ /* 0x000fe20000001840 */
[----:B------:R-:W-:-:S07]  /*c9a0*/  @P0 BRA `(.L_x_186) ;  /* 0xffffd0e000000947 */ /* 0x000fce000383ffff */
.L_x_185:
[----:B------:R-:W-:-:S13]  /*c9b0*/  ISETP.GE.AND P0, PT, R192, R215, PT ;  /* 0x000000d7c000720c */ /* 0x000fda0003f06270 */
[----:B------:R-:W-:Y:S05]  /*c9c0*/  @!P0 BRA `(.L_x_187) ;  /* 0x0000433000008947 */ /* 0x000fea0003800000 */
[----:B------:R-:W-:Y:S01]  /*c9d0*/  ULDC.64 UR4, c[0x0][0x1e0] ;  /* 0x0000780000047ab9 */ /* 0x000fe20000000a00 */
[----:B------:R-:W-:Y:S01]  /*c9e0*/  IADD3 R194, P0, R226, 0x40, RZ ;  /* 0x00000040e2c27810 */ /* 0x000fe20007f1e0ff */
[----:B------:R-:W-:Y:S01]  /*c9f0*/  UIADD3 UR6, UP1, UR14, 0x80, URZ ;  /* 0x000000800e067890 */ /* 0x000fe2000ff3e03f */
[----:B------:R-:W-:Y:S01]  /*ca00*/  IMAD.MOV.U32 R2, RZ, RZ, R116 ;  /* 0x000000ffff027224 */ /* 0x000fe200078e0074 */
[----:B------:R-:W-:Y:S01]  /*ca10*/  USHF.L.U64.HI UR13, UR4, 0x6, UR5 ;  /* 0x00000006040d7899 */ /* 0x000fe20008010205 */
[----:B------:R-:W-:Y:S01]  /*ca20*/  IMAD.MOV.U32 R3, RZ, RZ, R0 ;  /* 0x000000ffff037224 */ /* 0x000fe200078e0000 */
[----:B------:R-:W-:Y:S01]  /*ca30*/  USHF.L.U32 UR15, UR4, 0x6, URZ ;  /* 0x00000006040f7899 */ /* 0x000fe2000800063f */
[-C--:B------:R-:W-:Y:S01]  /*ca40*/  IADD3.X R195, RZ, R229.reuse, RZ, P0, !PT ;  /* 0x000000e5ffc37210 */ /* 0x080fe200007fe4ff */
[----:B------:R-:W-:Y:S01]  /*ca50*/  UMOV UR14, 0x60 ;  /* 0x00000060000e7882 */ /* 0x000fe20000000000 */
[----:B------:R-:W-:Y:S01]  /*ca60*/  @P4 IMAD.HI.U32 R193, R217, c[0x0][0x2c8], RZ ;  /* 0x0000b200d9c14a27 */ /* 0x000fe200078e00ff */
[----:B------:R-:W-:Y:S01]  /*ca70*/  ULDC.64 UR4, c[0x0][0x208] ;  /* 0x0000820000047ab9 */ /* 0x000fe20000000a00 */
[----:B------:R-:W-:Y:S01]  /*ca80*/  MOV R227, R229 ;  /* 0x000000e500e37202 */ /* 0x000fe20000000f00 */
[----:B------:R-:W-:-:S02]  /*ca90*/  UIADD3 UR16, UP0, UR9, 0x80, URZ ;  /* 0x0000008009107890 */ /* 0x000fc4000ff1e03f */
[----:B------:R-:W-:Y:S02]  /*caa0*/  UIMAD.WIDE.U32 UR18, UR14, UR4, URZ ;  /* 0x000000040e1272a5 */ /* 0x000fe4000f8e003f */
[----:B------:R-:W-:Y:S02]  /*cab0*/  UIMAD UR5, UR14, UR5, URZ ;  /* 0x000000050e0572a4 */ /* 0x000fe4000f8e023f */
[----:B------:R-:W-:Y:S02]  /*cac0*/  UIADD3.X UR8, URZ, UR8, URZ, UP1, !UPT ;  /* 0x000000083f087290 */ /* 0x000fe40008ffe43f */
[----:B------:R-:W-:Y:S02]  /*cad0*/  UIADD3.X UR4, URZ, UR12, URZ, UP0, !UPT ;  /* 0x0000000c3f047290 */ /* 0x000fe400087fe43f */
[----:B------:R-:W-:Y:S02]  /*cae0*/  UIADD3 UR5, UR19, UR5, URZ ;  /* 0x0000000513057290 */ /* 0x000fe4000fffe03f */
.L_x_196:
[----:B------:R-:W-:Y:S04]  /*caf0*/  DEPBAR.LE SB0, 0x0 ;  /* 0x000080000000791a */ /* 0x000fe80000000000 */
[----:B------:R-:W-:Y:S01]  /*cb00*/  BAR.SYNC.DEFER_BLOCKING 0x0 ;  /* 0x0000000000007b1d */ /* 0x000fe20000010000 */
[----:B------:R-:W-:Y:S01]  /*cb10*/  SHF.R.S32.HI R29, RZ, 0x1f, R192 ;  /* 0x0000001fff1d7819 */ /* 0x000fe200000114c0 */
[C---:B------:R-:W-:Y:S01]  /*cb20*/  IMAD R0, R192.reuse, UR5, RZ ;  /* 0x00000005c0007c24 */ /* 0x040fe2000f8e02ff */
[C---:B------:R-:W-:Y:S01]  /*cb30*/  ISETP.GT.AND P2, PT, R192.reuse, R215, PT ;  /* 0x000000d7c000720c */ /* 0x040fe20003f44270 */
[----:B------:R-:W-:Y:S04]  /*cb40*/  IMAD.WIDE.U32 R38, R192, UR18, R226 ;  /* 0x00000012c0267c25 */ /* 0x000fe8000f8e00e2 */
[----:B------:R-:W-:Y:S01]  /*cb50*/  IMAD R0, R29, UR18, R0 ;  /* 0x000000121d007c24 */ /* 0x000fe2000f8e0200 */
[----:B------:R-:W-:Y:S01]  /*cb60*/  LEA R44, P1, R38, c[0x0][0x1f8], 0x1 ;  /* 0x00007e00262c7a11 */ /* 0x000fe200078208ff */
[----:B------:R-:W-:Y:S03]  /*cb70*/  IMAD.WIDE.U32 R46, R192, UR18, R194 ;  /* 0x00000012c02e7c25 */ /* 0x000fe6000f8e00c2 */
[----:B------:R-:W-:Y:S02]  /*cb80*/  IADD3 R36, R39, R0, RZ ;  /* 0x0000000027247210 */ /* 0x000fe40007ffe0ff */
[----:B------:R-:W-:Y:S02]  /*cb90*/  LEA R156, P0, R46, c[0x0][0x1f8], 0x1 ;  /* 0x00007e002e9c7a11 */ /* 0x000fe400078008ff */
[----:B------:R-:W-:Y:S02]  /*cba0*/  LEA.HI.X R45, R38, c[0x0][0x1fc], R36, 0x1, P1 ;  /* 0x00007f00262d7a11 */ /* 0x000fe400008f0c24 */
[----:B------:R-:W-:Y:S04]  /*cbb0*/  IADD3 R0, R0, R47, RZ ;  /* 0x0000002f00007210 */ /* 0x000fe80007ffe0ff */
[----:B------:R-:W-:Y:S01]  /*cbc0*/  LEA.HI.X R157, R46, c[0x0][0x1fc], R0, 0x1, P0 ;  /* 0x00007f002e9d7a11 */ /* 0x000fe200000f0c00 */
[----:B------:R-:W1:Y:S01]  /*cbd0*/  LDSM.16.M88.4 R8, [R214+0x8100] ;  /* 0x00810000d608783b */ /* 0x000e620000000200 */
[----:B------:R-:W-:Y:S04]  /*cbe0*/  IADD3 R160, P0, R44, UR9, RZ ;  /* 0x000000092ca07c10 */ /* 0x000fe8000ff1e0ff */
[----:B------:R-:W-:Y:S02]  /*cbf0*/  IADD3.X R161, R45, UR12, RZ, P0, !PT ;  /* 0x0000000c2da17c10 */ /* 0x000fe400087fe4ff */
[C---:B------:R-:W-:Y:S01]  /*cc00*/  IADD3 R164, P1, R160.reuse, UR9, RZ ;  /* 0x00000009a0a47c10 */ /* 0x040fe2000ff3e0ff */
[----:B------:R-:W2:Y:S01]  /*cc10*/  LDSM.16.M88.4 R16, [R214+0x8900] ;  /* 0x00890000d610783b */ /* 0x000ea20000000200 */
[----:B------:R-:W-:Y:S02]  /*cc20*/  IADD3 R162, P0, R160, UR16, RZ ;  /* 0x00000010a0a27c10 */ /* 0x000fe4000ff1e0ff */
[C---:B------:R-:W-:Y:S02]  /*cc30*/  IADD3.X R165, R161.reuse, UR12, RZ, P1, !PT ;  /* 0x0000000ca1a57c10 */ /* 0x040fe40008ffe4ff */
[----:B------:R-:W-:Y:S03]  /*cc40*/  IADD3.X R163, R161, UR4, RZ, P0, !PT ;  /* 0x00000004a1a37c10 */ /* 0x000fe600087fe4ff */
[----:B------:R-:W3:Y:S08]  /*cc50*/  LDSM.16.M88.4 R24, [R214+0x9100] ;  /* 0x00910000d618783b */ /* 0x000ef00000000200 */
[----:B------:R-:W4:Y:S08]  /*cc60*/  LDSM.16.M88.4 R32, [R214+0x9900] ;  /* 0x00990000d620783b */ /* 0x000f300000000200 */
[----:B------:R-:W5:Y:S01]  /*cc70*/  LDSM.16.M88.4 R40, [R214+0xa100] ;  /* 0x00a10000d628783b */ /* 0x000f620000000200 */
[C---:B-1----:R-:W-:Y:S07]  /*cc80*/  HMMA.16816.F32 R4, R120.reuse, R8, RZ ;  /* 0x000000087804723c */ /* 0x042fee00000018ff */
[----:B------:R-:W1:Y:S01]  /*cc90*/  LDSM.16.M88.4 R48, [R214+0xa900] ;  /* 0x00a90000d630783b */ /* 0x000e620000000200 */
[C---:B------:R-:W-:Y:S07]  /*cca0*/  HMMA.16816.F32 R8, R120.reuse, R10, RZ ;  /* 0x0000000a7808723c */ /* 0x040fee00000018ff */
[----:B------:R-:W1:Y:S01]  /*ccb0*/  LDSM.16.M88.4 R116, [R213] ;  /* 0x00000000d574783b */ /* 0x000e620000000200 */
[C---:B--2---:R-:W-:Y:S07]  /*ccc0*/  HMMA.16816.F32 R12, R120.reuse, R16, RZ ;  /* 0x00000010780c723c */ /* 0x044fee00000018ff */
[----:B------:R-:W2:Y:S01]  /*ccd0*/  LDSM.16.M88.4 R124, [R207] ;  /* 0x00000000cf7c783b */ /* 0x000ea20000000200 */
[C---:B------:R-:W-:Y:S07]  /*cce0*/  HMMA.16816.F32 R16, R120.reuse, R18, RZ ;  /* 0x000000127810723c */ /* 0x040fee00000018ff */
[----:B------:R-:W1:Y:S01]  /*ccf0*/  LDSM.16.M88.4 R128, [R206] ;  /* 0x00000000ce80783b */ /* 0x000e620000000200 */
[C---:B---3--:R-:W-:Y:S07]  /*cd00*/  HMMA.16816.F32 R20, R120.reuse, R24, RZ ;  /* 0x000000187814723c */ /* 0x048fee00000018ff */
[----:B------:R-:W3:Y:S01]  /*cd10*/  LDSM.16.M88.4 R132, [R205] ;  /* 0x00000000cd84783b */ /* 0x000ee20000000200 */
[C---:B------:R-:W-:Y:S07]  /*cd20*/  HMMA.16816.F32 R24, R120.reuse, R26, RZ ;  /* 0x0000001a7818723c */ /* 0x040fee00000018ff */
[----:B------:R-:W1:Y:S01]  /*cd30*/  LDSM.16.M88.4 R136, [R204] ;  /* 0x00000000cc88783b */ /* 0x000e620000000200 */
[C---:B----4-:R-:W-:Y:S07]  /*cd40*/  HMMA.16816.F32 R28, R120.reuse, R32, RZ ;  /* 0x00000020781c723c */ /* 0x050fee00000018ff */
[----:B------:R-:W4:Y:S01]  /*cd50*/  LDSM.16.M88.4 R144, [R203] ;  /* 0x00000000cb90783b */ /* 0x000f220000000200 */
[C---:B------:R-:W-:Y:S07]  /*cd60*/  HMMA.16816.F32 R32, R120.reuse, R34, RZ ;  /* 0x000000227820723c */ /* 0x040fee00000018ff */
[----:B------:R-:W-:Y:S01]  /*cd70*/  @!PT LDS RZ, [RZ] ;  /* 0x00000000fffff984 */ /* 0x000fe20000000800 */
[----:B------:R-:W-:Y:S01]  /*cd80*/  @!PT LDS RZ, [RZ] ;  /* 0x00000000fffff984 */ /* 0x000fe20000000800 */
[----:B------:R-:W-:Y:S01]  /*cd90*/  @!PT LDS RZ, [RZ] ;  /* 0x00000000fffff984 */ /* 0x000fe20000000800 */
[----:B------:R1:W-:Y:S01]  /*cda0*/  LDGSTS.E.BYPASS.LTC128B.128 [R216+0x100], [R44.64], !P6 ;  /* 0x001000002cd87fae */ /* 0x0003e2000f101d4a */
[C---:B-----5:R-:W-:Y:S07]  /*cdb0*/  HMMA.16816.F32 R36, R120.reuse, R40, RZ ;  /* 0x000000287824723c */ /* 0x060fee00000018ff */
[----:B------:R5:W-:Y:S01]  /*cdc0*/  LDGSTS.E.BYPASS.LTC128B.128 [R216+0x3100], [R156.64], !P5 ;  /* 0x031000009cd87fae */ /* 0x000be2000e901d4a */
[C---:B------:R-:W-:Y:S07]  /*cdd0*/  HMMA.16816.F32 R40, R120.reuse, R42, RZ ;  /* 0x0000002a7828723c */ /* 0x040fee00000018ff */
[----:B------:R2:W-:Y:S08]  /*cde0*/  LDGSTS.E.BYPASS.LTC128B.128 [R216+0x1100], [R160.64], !P6 ;  /* 0x01100000a0d87fae */ /* 0x0005f0000f101d4a */
[----:B------:R2:W-:Y:S01]  /*cdf0*/  LDGSTS.E.BYPASS.LTC128B.128 [R216+0x4100], [R160.64+0x80], !P5 ;  /* 0x04100080a0d87fae */ /* 0x0005e2000e901d4a */
[C---:B-1----:R-:W-:Y:S07]  /*ce00*/  HMMA.16816.F32 R44, R120.reuse, R48, RZ ;  /* 0x00000030782c723c */ /* 0x042fee00000018ff */
[----:B------:R1:W-:Y:S01]  /*ce10*/  LDGSTS.E.BYPASS.LTC128B.128 [R216+0x2100], [R164.64], !P6 ;  /* 0x02100000a4d87fae */ /* 0x0003e2000f101d4a */
[----:B------:R-:W-:Y:S07]  /*ce20*/  HMMA.16816.F32 R48, R120, R50, RZ ;  /* 0x000000327830723c */ /* 0x000fee00000018ff */
[----:B------:R1:W-:Y:S01]  /*ce30*/  LDGSTS.E.BYPASS.LTC128B.128 [R216+0x5100], [R162.64], !P5 ;  /* 0x05100000a2d87fae */ /* 0x0003e2000e901d4a */
[C---:B------:R-:W-:Y:S07]  /*ce40*/  HMMA.16816.F32 R4, R140.reuse, R116, R4 ;  /* 0x000000748c04723c */ /* 0x040fee0000001804 */
[----:B------:R-:W1:Y:S01]  /*ce50*/  LDSM.16.M88.4 R148, [R211+0x8100] ;  /* 0x00810000d394783b */ /* 0x000e620000000200 */
[C---:B------:R-:W-:Y:S07]  /*ce60*/  HMMA.16816.F32 R8, R140.reuse, R118, R8 ;  /* 0x000000768c08723c */ /* 0x040fee0000001808 */
[----:B------:R-:W0:Y:S01]  /*ce70*/  LDGDEPBAR ;  /* 0x00000000000079af */ /* 0x000e220000000000 */
[C---:B--2---:R-:W-:Y:S07]  /*ce80*/  HMMA.16816.F32 R12, R140.reuse, R124, R12 ;  /* 0x0000007c8c0c723c */ /* 0x044fee000000180c */
[----:B-----5:R-:W2:Y:S01]  /*ce90*/  LDSM.16.M88.4 R156, [R211+0x8900] ;  /* 0x00890000d39c783b */ /* 0x020ea20000000200 */
[C---:B------:R-:W-:Y:S07]  /*cea0*/  HMMA.16816.F32 R16, R140.reuse, R126, R16 ;  /* 0x0000007e8c10723c */ /* 0x040fee0000001810 */
[----:B------:R-:W5:Y:S01]  /*ceb0*/  LDSM.16.M88.4 R116, [R211+0x9100] ;  /* 0x00910000d374783b */ /* 0x000f620000000200 */
[C---:B------:R-:W-:Y:S07]  /*cec0*/  HMMA.16816.F32 R20, R140.reuse, R128, R20 ;  /* 0x000000808c14723c */ /* 0x040fee0000001814 */
[----:B------:R-:W2:Y:S01]  /*ced0*/  LDSM.16.M88.4 R124, [R211+0x9900] ;  /* 0x00990000d37c783b */ /* 0x000ea20000000200 */
[C---:B------:R-:W-:Y:S07]  /*cee0*/  HMMA.16816.F32 R24, R140.reuse, R130, R24 ;  /* 0x000000828c18723c */ /* 0x040fee0000001818 */
[----:B-1----:R-:W1:Y:S01]  /*cef0*/  LDSM.16.M88.4 R160, [R211+0xa100] ;  /* 0x00a10000d3a0783b */ /* 0x002e620000000200 */
[C---:B---3--:R-:W-:Y:S07]  /*cf00*/  HMMA.16816.F32 R28, R140.reuse, R132, R28 ;  /* 0x000000848c1c723c */ /* 0x048fee000000181c */
[----:B------:R-:W3:Y:S01]  /*cf10*/  LDSM.16.M88.4 R164, [R211+0xa900] ;  /* 0x00a90000d3a4783b */ /* 0x000ee20000000200 */
[C---:B------:R-:W-:Y:S07]  /*cf20*/  HMMA.16816.F32 R32, R140.reuse, R134, R32 ;  /* 0x000000868c20723c */ /* 0x040fee0000001820 */
[----:B------:R-:W1:Y:S01]  /*cf30*/  LDSM.16.M88.4 R128, [R202] ;  /* 0x00000000ca80783b */ /* 0x000e620000000200 */
[C---:B------:R-:W-:Y:S07]  /*cf40*/  HMMA.16816.F32 R36, R140.reuse, R136, R36 ;  /* 0x000000888c24723c */ /* 0x040fee0000001824 */
[----:B------:R-:W1:Y:S01]  /*cf50*/  LDSM.16.M88.4 R132, [R202+0x800] ;  /* 0x00080000ca84783b */ /* 0x000e620000000200 */
[C---:B------:R-:W-:Y:S07]  /*cf60*/  HMMA.16816.F32 R40, R140.reuse, R138, R40 ;  /* 0x0000008a8c28723c */ /* 0x040fee0000001828 */
[----:B------:R-:W1:Y:S01]  /*cf70*/  LDSM.16.M88.4 R136, [R202+0x1000] ;  /* 0x00100000ca88783b */ /* 0x000e620000000200 */
[C---:B----4-:R-:W-:Y:S07]  /*cf80*/  HMMA.16816.F32 R44, R140.reuse, R144, R44 ;  /* 0x000000908c2c723c */ /* 0x050fee000000182c */
[----:B------:R-:W-:Y:S01]  /*cf90*/  LDSM.16.M88.4 R184, [R211+0xd900] ;  /* 0x00d90000d3b8783b */ /* 0x000fe20000000200 */
[----:B------:R-:W-:Y:S07]  /*cfa0*/  HMMA.16816.F32 R48, R140, R146, R48 ;  /* 0x000000928c30723c */ /* 0x000fee0000001830 */
[----:B------:R-:W4:Y:S01]  /*cfb0*/  LDSM.16.M88.4 R144, [R202+0x1800] ;  /* 0x00180000ca90783b */ /* 0x000f220000000200 */
[C---:B------:R-:W-:Y:S08]  /*cfc0*/  HMMA.16816.F32 R4, R152.reuse, R148, R4 ;  /* 0x000000949804723c */ /* 0x040ff00000001804 */
[C---:B------:R-:W-:Y:S01]  /*cfd0*/  HMMA.16816.F32 R8, R152.reuse, R150, R8 ;  /* 0x000000969808723c */ /* 0x040fe20000001808 */
[----:B------:R-:W1:Y:S07]  /*cfe0*/  LDSM.16.M88.4 R148, [R202+0x2000] ;  /* 0x00200000ca94783b */ /* 0x000e6e0000000200 */
[C---:B--2---:R-:W-:Y:S08]  /*cff0*/  HMMA.16816.F32 R12, R152.reuse, R156, R12 ;  /* 0x0000009c980c723c */ /* 0x044ff0000000180c */
[C---:B------:R-:W-:Y:S01]  /*d000*/  HMMA.16816.F32 R16, R152.reuse, R158, R16 ;  /* 0x0000009e9810723c */ /* 0x040fe20000001810 */
[----:B------:R-:W-:Y:S07]  /*d010*/  LDSM.16.M88.4 R156, [R214+0xb900] ;  /* 0x00b90000d69c783b */ /* 0x000fee0000000200 */
[C---:B-----5:R-:W-:Y:S08]  /*d020*/  HMMA.16816.F32 R20, R152.reuse, R116, R20 ;  /* 0x000000749814723c */ /* 0x060ff00000001814 */
[C---:B------:R-:W-:Y:S01]  /*d030*/  HMMA.16816.F32 R24, R152.reuse, R118, R24 ;  /* 0x000000769818723c */ /* 0x040fe20000001818 */
[----:B------:R-:W2:Y:S07]  /*d040*/  LDSM.16.M88.4 R116, [R202+0x2800] ;  /* 0x00280000ca74783b */ /* 0x000eae0000000200 */
[C---:B------:R-:W-:Y:S08]  /*d050*/  HMMA.16816.F32 R28, R152.reuse, R124, R28 ;  /* 0x0000007c981c723c */ /* 0x040ff0000000181c */
[C---:B------:R-:W-:Y:S01]  /*d060*/  HMMA.16816.F32 R32, R152.reuse, R126, R32 ;  /* 0x0000007e9820723c */ /* 0x040fe20000001820 */
[----:B------:R-:W5:Y:S07]  /*d070*/  LDSM.16.M88.4 R124, [R214+0xb100] ;  /* 0x00b10000d67c783b */ /* 0x000f6e0000000200 */
        /* <DEDUP_REMOVED lines=20> */
[----:B------:R-:W-:Y:S07]  /*d1c0*/  LDSM.16.M88.4 R148, [R197] ;  /* 0x00000000c594783b */ /* 0x000fee0000000200 */
[C---:B--2---:R-:W-:Y:S08]  /*d1d0*/  HMMA.16816.F32 R44, R168.reuse, R116, R44 ;  /* 0x00000074a82c723c */ /* 0x044ff0000000182c */
[----:B------:R-:W-:Y:S01]  /*d1e0*/  HMMA.16816.F32 R48, R168, R118, R48 ;  /* 0x00000076a830723c */ /* 0x000fe20000001830 */
[----:B------:R-:W2:Y:S07]  /*d1f0*/  LDSM.16.M88.4 R116, [R199] ;  /* 0x00000000c774783b */ /* 0x000eae0000000200 */
[C---:B-----5:R-:W-:Y:S08]  /*d200*/  HMMA.16816.F32 R4, R172.reuse, R124, R4 ;  /* 0x0000007cac04723c */ /* 0x060ff00000001804 */
[C---:B------:R-:W-:Y:S01]  /*d210*/  HMMA.16816.F32 R8, R172.reuse, R126, R8 ;  /* 0x0000007eac08723c */ /* 0x040fe20000001808 */
[----:B------:R-:W5:Y:S07]  /*d220*/  LDSM.16.M88.4 R124, [R198] ;  /* 0x00000000c67c783b */ /* 0x000f6e0000000200 */
        /* <DEDUP_REMOVED lines=15> */
[C---:B------:R-:W-:Y:S08]  /*d320*/  HMMA.16816.F32 R4, R176.reuse, R136, R4 ;  /* 0x00000088b004723c */ /* 0x040ff00000001804 */
[C---:B------:R-:W-:Y:S01]  /*d330*/  HMMA.16816.F32 R8, R176.reuse, R138, R8 ;  /* 0x0000008ab008723c */ /* 0x040fe20000001808 */
[----:B------:R-:W1:Y:S07]  /*d340*/  LDSM.16.M88.4 R136, [R211+0xc900] ;  /* 0x00c90000d388783b */ /* 0x000e6e0000000200 */
[C---:B----4-:R-:W-:Y:S08]  /*d350*/  HMMA.16816.F32 R12, R176.reuse, R144, R12 ;  /* 0x00000090b00c723c */ /* 0x050ff0000000180c */
[C---:B------:R-:W-:Y:S01]  /*d360*/  HMMA.16816.F32 R16, R176.reuse, R146, R16 ;  /* 0x00000092b010723c */ /* 0x040fe20000001810 */
[----:B------:R-:W4:Y:S07]  /*d370*/  LDSM.16.M88.4 R144, [R202+0x3000] ;  /* 0x00300000ca90783b */ /* 0x000f2e0000000200 */
[C---:B--2---:R-:W-:Y:S08]  /*d380*/  HMMA.16816.F32 R20, R176.reuse, R116, R20 ;  /* 0x00000074b014723c */ /* 0x044ff00000001814 */
[C---:B------:R-:W-:Y:S01]  /*d390*/  HMMA.16816.F32 R24, R176.reuse, R118, R24 ;  /* 0x00000076b018723c */ /* 0x040fe20000001818 */
[----:B------:R-:W2:Y:S07]  /*d3a0*/  LDSM.16.M88.4 R116, [R202+0x3800] ;  /* 0x00380000ca74783b */ /* 0x000eae0000000200 */
[C---:B-----5:R-:W-:Y:S08]  /*d3b0*/  HMMA.16816.F32 R28, R176.reuse, R124, R28 ;  /* 0x0000007cb01c723c */ /* 0x060ff0000000181c */
        /* <DEDUP_REMOVED lines=17> */
[C---:B----4-:R-:W-:Y:S08]  /*d4d0*/  HMMA.16816.F32 R4, R188.reuse, R144, R4 ;  /* 0x00000090bc04723c */ /* 0x050ff00000001804 */
        /* <DEDUP_REMOVED lines=17> */
[----:B------:R-:W4:Y:S01]  /*d5f0*/  MUFU.TANH R128, R9 ;  /* 0x0000000900807308 */ /* 0x000f220000002400 */
[----:B------:R-:W-:Y:S02]  /*d600*/  FMUL.FTZ R19, R19, c[0x0][0x320] ;  /* 0x0000c80013137a20 */ /* 0x000fe40000410000 */
[----:B------:R-:W-:Y:S02]  /*d610*/  FMUL.FTZ R14, R17, c[0x0][0x320] ;  /* 0x0000c800110e7a20 */ /* 0x000fe40000410000 */
[----:B------:R-:W-:Y:S02]  /*d620*/  FMUL.FTZ R12, R13, c[0x0][0x320] ;  /* 0x0000c8000d0c7a20 */ /* 0x000fe40000410000 */
[----:B------:R-:W-:Y:S02]  /*d630*/  FMUL.FTZ R13, R16, c[0x0][0x320] ;  /* 0x0000c800100d7a20 */ /* 0x000fe40000410000 */
[----:B------:R-:W-:Y:S01]  /*d640*/  FMUL.FTZ R15, R15, c[0x0][0x320] ;  /* 0x0000c8000f0f7a20 */ /* 0x000fe20000410000 */
[----:B------:R-:W1:Y:S10]  /*d650*/  MUFU.TANH R116, R10 ;  /* 0x0000000a00747308 */ /* 0x000e740000002400 */
[----:B------:R5:W1:Y:S01]  /*d660*/  MUFU.TANH R117, R11 ;  /* 0x0000000b00757308 */ /* 0x000a620000002400 */
[C---:B--2---:R-:W-:Y:S09]  /*d670*/  HMMA.16816.F32 R20, R188.reuse, R4, R20 ;  /* 0x00000004bc14723c */ /* 0x044ff20000001814 */
[----:B------:R-:W2:Y:S01]  /*d680*/  MUFU.TANH R157, R18 ;  /* 0x00000012009d7308 */ /* 0x000ea20000002400 */
[C---:B------:R-:W-:Y:S01]  /*d690*/  HMMA.16816.F32 R24, R188.reuse, R6, R24 ;  /* 0x00000006bc18723c */ /* 0x040fe20000001818 */
[----:B------:R-:W-:Y:S08]  /*d6a0*/  LDSM.16.M88.4 R4, [R202+0x5000] ;  /* 0x00500000ca04783b */ /* 0x000ff00000000200 */
[----:B------:R-:W1:Y:S01]  /*d6b0*/  MUFU.TANH R163, R19 ;  /* 0x0000001300a37308 */ /* 0x000e620000002400 */
[----:B-----5:R-:W5:Y:S04]  /*d6c0*/  LDSM.16.M88.4 R8, [R202+0x4800] ;  /* 0x00480000ca08783b */ /* 0x020f680000000200 */
[----:B------:R-:W-:Y:S05]  /*d6d0*/  FMUL.FTZ R186, R20, c[0x0][0x320] ;  /* 0x0000c80014ba7a20 */ /* 0x000fea0000410000 */
        /* <DEDUP_REMOVED lines=8> */
[----:B------:R-:W-:Y:S07]  /*d760*/  FMUL.FTZ R27, R27, c[0x0][0x320] ;  /* 0x0000c8001b1b7a20 */ /* 0x000fee0000410000 */
[----:B------:R-:W2:Y:S01]  /*d770*/  MUFU.TANH R125, R125 ;  /* 0x0000007d007d7308 */ /* 0x000ea20000002400 */
[----:B-1----:R-:W-:Y:S09]  /*d780*/  IMAD R15, R192, -0x60, RZ ;  /* 0xffffffa0c00f7824 */ /* 0x002ff200078e02ff */
[----:B------:R-:W1:Y:S01]  /*d790*/  MUFU.TANH R127, R127 ;  /* 0x0000007f007f7308 */ /* 0x000e620000002400 */
[C---:B-----5:R-:W-:Y:S09]  /*d7a0*/  HMMA.16816.F32 R28, R188.reuse, R8, R28 ;  /* 0x00000008bc1c723c */ /* 0x060ff2000000181c */
[----:B------:R-:W1:Y:S01]  /*d7b0*/  MUFU.TANH R118, R118 ;  /* 0x0000007600767308 */ /* 0x000e620000002400 */
[C---:B------:R-:W-:Y:S01]  /*d7c0*/  HMMA.16816.F32 R32, R188.reuse, R10, R32 ;  /* 0x0000000abc20723c */ /* 0x040fe20000001820 */
[----:B------:R-:W5:Y:S01]  /*d7d0*/  LDSM.16.M88.4 R8, [R202+0x5800] ;  /* 0x00580000ca08783b */ /* 0x000f620000000200 */
[----:B------:R-:W-:Y:S07]  /*d7e0*/  DEPBAR.LE SB0, 0x0 ;  /* 0x000080000000791a */ /* 0x000fee0000000000 */
[----:B------:R-:W1:Y:S01]  /*d7f0*/  MUFU.TANH R12, R12 ;  /* 0x0000000c000c7308 */ /* 0x000e620000002400 */
[----:B------:R-:W-:Y:S01]  /*d800*/  BAR.SYNC.DEFER_BLOCKING 0x0 ;  /* 0x0000000000007b1d */ /* 0x000fe20000010000 */
[C---:B------:R-:W-:Y:S05]  /*d810*/  HMMA.16816.F32 R36, R188.reuse, R4, R36 ;  /* 0x00000004bc24723c */ /* 0x040fea0000001824 */
[----:B------:R-:W-:Y:S03]  /*d820*/  FMUL.FTZ R238, R28, c[0x0][0x320] ;  /* 0x0000c8001cee7a20 */ /* 0x000fe60000410000 */
[----:B------:R-:W1:Y:S01]  /*d830*/  MUFU.TANH R167, R167 ;  /* 0x000000a700a77308 */ /* 0x000e620000002400 */
[C---:B------:R-:W-:Y:S03]  /*d840*/  HMMA.16816.F32 R40, R188.reuse, R6, R40 ;  /* 0x00000006bc28723c */ /* 0x040fe60000001828 */
[----:B------:R-:W-:Y:S02]  /*d850*/  FMUL.FTZ R29, R29, c[0x0][0x320] ;  /* 0x0000c8001d1d7a20 */ /* 0x000fe40000410000 */
[----:B------:R-:W-:Y:S02]  /*d860*/  FMUL.FTZ R236, R32, c[0x0][0x320] ;  /* 0x0000c80020ec7a20 */ /* 0x000fe40000410000 */
[----:B------:R-:W-:Y:S01]  /*d870*/  @P2 IADD3 R6, R192, -0x1, RZ ;  /* 0xffffffffc0062810 */ /* 0x000fe20007ffe0ff */
[----:B------:R-:W-:Y:S01]  /*d880*/  FMUL.FTZ R30, R30, c[0x0][0x320] ;  /* 0x0000c8001e1e7a20 */ /* 0x000fe20000410000 */
[----:B------:R-:W1:Y:S03]  /*d890*/  MUFU.TANH R13, R13 ;  /* 0x0000000d000d7308 */ /* 0x000e660000002400 */
[----:B------:R-:W-:Y:S01]  /*d8a0*/  @P2 SHF.R.S32.HI R5, RZ, 0x1f, R6 ;  /* 0x0000001fff052819 */ /* 0x000fe20000011406 */
[----:B------:R-:W-:Y:S02]  /*d8b0*/  FMUL.FTZ R31, R31, c[0x0][0x320] ;  /* 0x0000c8001f1f7a20 */ /* 0x000fe40000410000 */
[----:B------:R-:W-:Y:S02]  /*d8c0*/  FMUL.FTZ R230, R36, c[0x0][0x320] ;  /* 0x0000c80024e67a20 */ /* 0x000fe40000410000 */
[----:B------:R-:W-:Y:S02]  /*d8d0*/  @P2 IMAD R5, R5, c[0x0][0x1e0], RZ ;  /* 0x0000780005052a24 */ /* 0x000fe400078e02ff */
[----:B------:R-:W1:Y:S01]  /*d8e0*/  MUFU.TANH R14, R14 ;  /* 0x0000000e000e7308 */ /* 0x000e620000002400 */
[----:B------:R-:W-:Y:S01]  /*d8f0*/  FMUL.FTZ R33, R33, c[0x0][0x320] ;  /* 0x0000c80021217a20 */ /* 0x000fe20000410000 */
[C---:B-----5:R-:W-:Y:S03]  /*d900*/  HMMA.16816.F32 R44, R188.reuse, R8, R44 ;  /* 0x00000008bc2c723c */ /* 0x060fe6000000182c */
[C---:B------:R-:W-:Y:S02]  /*d910*/  @P2 IMAD R5, R6.reuse, c[0x0][0x1e4], R5 ;  /* 0x0000790006052a24 */ /* 0x040fe400078e0205 */
[----:B------:R-:W-:Y:S03]  /*d920*/  @P2 IMAD.WIDE.U32 R6, R6, c[0x0][0x1e0], RZ ;  /* 0x0000780006062a25 */ /* 0x000fe600078e00ff */
[----:B------:R-:W1:Y:S01]  /*d930*/  MUFU.TANH R186, R186 ;  /* 0x000000ba00ba7308 */ /* 0x000e620000002400 */
[----:B------:R-:W-:Y:S01]  /*d940*/  @P2 MOV R8, R218 ;  /* 0x000000da00082202 */ /* 0x000fe20000000f00 */
[----:B------:R-:W-:Y:S03]  /*d950*/  HMMA.16816.F32 R48, R188, R10, R48 ;  /* 0x0000000abc30723c */ /* 0x000fe60000001830 */
[----:B------:R-:W-:Y:S01]  /*d960*/  @P2 MOV R9, R221 ;  /* 0x000000dd00092202 */ /* 0x000fe20000000f00 */
[----:B------:R-:W-:Y:S01]  /*d970*/  FMUL.FTZ R184, R40, c[0x0][0x320] ;  /* 0x0000c80028b87a20 */ /* 0x000fe20000410000 */
[----:B------:R-:W-:Y:S01]  /*d980*/  @P2 IADD3 R4, R7, R5, RZ ;  /* 0x0000000507042210 */ /* 0x000fe20007ffe0ff */
[----:B------:R-:W-:Y:S02]  /*d990*/  FMUL.FTZ R34, R34, c[0x0][0x320] ;  /* 0x0000c80022227a20 */ /* 0x000fe40000410000 */
[----:B------:R1:W1:Y:S01]  /*d9a0*/  MUFU.TANH R160, R21 ;  /* 0x0000001500a07308 */ /* 0x0002620000002400 */
[----:B------:R-:W-:Y:S04]  /*d9b0*/  @P2 IMAD.WIDE.U32 R6, R6, 0x60, R8 ;  /* 0x0000006006062825 */ /* 0x000fe800078e0008 */
[----:B------:R-:W-:Y:S01]  /*d9c0*/  @P2 IMAD R4, R4, 0x60, RZ ;  /* 0x0000006004042824 */ /* 0x000fe200078e02ff */
[----:B------:R-:W-:Y:S01]  /*d9d0*/  @P2 SHF.L.U32 R5, R6, 0x1, RZ ;  /* 0x0000000106052819 */ /* 0x000fe200000006ff */
[----:B------:R-:W-:Y:S02]  /*d9e0*/  FMUL.FTZ R35, R35, c[0x0][0x320] ;  /* 0x0000c80023237a20 */ /* 0x000fe40000410000 */
[----:B------:R-:W-:Y:S01]  /*d9f0*/  FMUL.FTZ R37, R37, c[0x0][0x320] ;  /* 0x0000c80025257a20 */ /* 0x000fe20000410000 */
[----:B------:R1:W1:Y:S01]  /*da00*/  MUFU.TANH R233, R22 ;  /* 0x0000001600e97308 */ /* 0x0002620000002400 */
[----:B------:R-:W-:Y:S01]  /*da10*/  @P2 IADD3 R4, R7, R4, RZ ;  /* 0x0000000407042210 */ /* 0x000fe20007ffe0ff */
[----:B------:R-:W-:Y:S02]  /*da20*/  FMUL.FTZ R38, R38, c[0x0][0x320] ;  /* 0x0000c80026267a20 */ /* 0x000fe40000410000 */
[----:B------:R-:W-:Y:S01]  /*da30*/  FMUL.FTZ R39, R39, c[0x0][0x320] ;  /* 0x0000c80027277a20 */ /* 0x000fe20000410000 */
[----:B------:R-:W-:Y:S01]  /*da40*/  @P2 SHF.L.U64.HI R4, R6, 0x1, R4 ;  /* 0x0000000106042819 */ /* 0x000fe20000010204 */
[----:B------:R-:W-:Y:S01]  /*da50*/  FMUL.FTZ R41, R41, c[0x0][0x320] ;  /* 0x0000c80029297a20 */ /* 0x000fe20000410000 */
[C---:B------:R-:W-:Y:S01]  /*da60*/  @P2 IADD3 R6, P0, R5.reuse, c[0x0][0x1c8], RZ ;  /* 0x0000720005062a10 */ /* 0x040fe20007f1e0ff */
[----:B------:R-:W-:Y:S01]  /*da70*/  FMUL.FTZ R42, R42, c[0x0][0x320] ;  /* 0x0000c8002a2a7a20 */ /* 0x000fe20000410000 */
[----:B------:R-:W-:Y:S01]  /*da80*/  @P2 IADD3 R5, P1, R5, 0x80, RZ ;  /* 0x0000008005052810 */ /* 0x000fe20007f3e0ff */
[----:B------:R1:W1:Y:S01]  /*da90*/  MUFU.TANH R187, R23 ;  /* 0x0000001700bb7308 */ /* 0x0002620000002400 */
[----:B------:R-:W-:Y:S01]  /*daa0*/  @P2 IADD3.X R7, R4, c[0x0][0x1cc], RZ, P0, !PT ;  /* 0x0000730004072a10 */ /* 0x000fe200007fe4ff */
[----:B------:R-:W-:Y:S01]  /*dab0*/  FMUL.FTZ R43, R43, c[0x0][0x320] ;  /* 0x0000c8002b2b7a20 */ /* 0x000fe20000410000 */
[----:B------:R-:W-:Y:S01]  /*dac0*/  @P2 IADD3 R10, P0, R5, c[0x0][0x1c8], RZ ;  /* 0x00007200050a2a10 */ /* 0x000fe20007f1e0ff */
[----:B------:R-:W-:Y:S01]  /*dad0*/  FMUL.FTZ R44, R44, c[0x0][0x320] ;  /* 0x0000c8002c2c7a20 */ /* 0x000fe20000410000 */
[----:B------:R-:W-:Y:S01]  /*dae0*/  MOV R5, R217 ;  /* 0x000000d900057202 */ /* 0x000fe20000000f00 */
[----:B------:R-:W-:Y:S01]  /*daf0*/  @!PT LDS RZ, [RZ] ;  /* 0x00000000fffff984 */ /* 0x000fe20000000800 */
[----:B------:R-:W-:Y:S01]  /*db00*/  @!PT LDS RZ, [RZ] ;  /* 0x00000000fffff984 */ /* 0x000fe20000000800 */
[----:B------:R-:W-:Y:S01]  /*db10*/  @!PT LDS RZ, [RZ] ;  /* 0x00000000fffff984 */ /* 0x000fe20000000800 */
[----:B------:R5:W-:Y:S01]  /*db20*/  @P2 LDGSTS.E.BYPASS.LTC128B.128 [R216+0x8100], [R6.64], !P6 ;  /* 0x0810000006d82fae */ /* 0x000be2000f101d4a */
[----:B------:R-:W-:Y:S01]  /*db30*/  @P2 IADD3.X R11, RZ, c[0x0][0x1cc], R4, P0, P1 ;  /* 0x00007300ff0b2a10 */ /* 0x000fe200007e2404 */
[----:B------:R-:W-:Y:S01]  /*db40*/  FMUL.FTZ R4, R51, c[0x0][0x320] ;  /* 0x0000c80033047a20 */ /* 0x000fe20000410000 */
[----:B------:R-:W-:Y:S01]  /*db50*/  @P2 IADD3 R8, P0, R6, UR15, RZ ;  /* 0x0000000f06082c10 */ /* 0x000fe2000ff1e0ff */
[----:B------:R-:W1:Y:S01]  /*db60*/  MUFU.TANH R162, R162 ;  /* 0x000000a200a27308 */ /* 0x000e620000002400 */
[----:B------:R-:W-:Y:S01]  /*db70*/  @P4 SHF.R.U32.HI R5, RZ, c[0x0][0x2cc], R193 ;  /* 0x0000b300ff054a19 */ /* 0x000fe200000116c1 */
[----:B------:R-:W-:Y:S01]  /*db80*/  FMUL.FTZ R45, R45, c[0x0][0x320] ;  /* 0x0000c8002d2d7a20 */ /* 0x000fe20000410000 */
[----:B------:R-:W-:Y:S01]  /*db90*/  @P2 IADD3.X R9, R7, UR13, RZ, P0, !PT ;  /* 0x0000000d07092c10 */ /* 0x000fe200087fe4ff */
[----:B------:R1:W-:Y:S01]  /*dba0*/  @P2 LDGSTS.E.BYPASS.LTC128B.128 [R216+0xb100], [R10.64], !P5 ;  /* 0x0b1000000ad82fae */ /* 0x0003e2000e901d4a */
[----:B------:R-:W-:Y:S01]  /*dbb0*/  @P2 IADD3 R16, P1, R8, UR15, RZ ;  /* 0x0000000f08102c10 */ /* 0x000fe2000ff3e0ff */
[----:B------:R-:W-:Y:S01]  /*dbc0*/  FMUL.FTZ R46, R46, c[0x0][0x320] ;  /* 0x0000c8002e2e7a20 */ /* 0x000fe20000410000 */
[----:B------:R-:W-:Y:S01]  /*dbd0*/  @P2 IADD3 R18, P0, R8, UR6, RZ ;  /* 0x0000000608122c10 */ /* 0x000fe2000ff1e0ff */
[----:B------:R-:W-:Y:S01]  /*dbe0*/  FMUL.FTZ R47, R47, c[0x0][0x320] ;  /* 0x0000c8002f2f7a20 */ /* 0x000fe20000410000 */
[C---:B------:R-:W-:Y:S01]  /*dbf0*/  @P2 IADD3.X R17, R9.reuse, UR13, RZ, P1, !PT ;  /* 0x0000000d09112c10 */ /* 0x040fe20008ffe4ff */
[----:B------:R1:W1:Y:S01]  /*dc00*/  MUFU.TANH R164, R25 ;  /* 0x0000001900a47308 */ /* 0x0002620000002400 */
[----:B------:R-:W-:Y:S01]  /*dc10*/  @P2 IADD3.X R19, R9, UR8, RZ, P0, !PT ;  /* 0x0000000809132c10 */ /* 0x000fe200087fe4ff */
[----:B------:R1:W-:Y:S01]  /*dc20*/  @P2 LDGSTS.E.BYPASS.LTC128B.128 [R216+0x9100], [R8.64], !P6 ;  /* 0x0910000008d82fae */ /* 0x0003e2000f101d4a */
[----:B------:R-:W-:Y:S02]  /*dc30*/  FMUL.FTZ R48, R48, c[0x0][0x320] ;  /* 0x0000c80030307a20 */ /* 0x000fe40000410000 */
[----:B------:R-:W-:Y:S02]  /*dc40*/  FMUL.FTZ R49, R49, c[0x0][0x320] ;  /* 0x0000c80031317a20 */ /* 0x000fe40000410000 */
[----:B------:R-:W-:Y:S03]  /*dc50*/  FMUL.FTZ R50, R50, c[0x0][0x320] ;  /* 0x0000c80032327a20 */ /* 0x000fe60000410000 */
[----:B------:R1:W1:Y:S01]  /*dc60*/  MUFU.TANH R231, R26 ;  /* 0x0000001a00e77308 */ /* 0x0002620000002400 */
[----:B------:R1:W-:Y:S01]  /*dc70*/  @P2 LDGSTS.E.BYPASS.LTC128B.128 [R216+0xc100], [R8.64+0x80], !P5 ;  /* 0x0c10008008d82fae */ /* 0x0003e2000e901d4a */
[C---:B-----5:R-:W-:Y:S07]  /*dc80*/  IADD3 R7, -R222.reuse, R15, RZ ;  /* 0x0000000fde077210 */ /* 0x060fee0007ffe1ff */
[----:B------:R5:W-:Y:S01]  /*dc90*/  @P2 LDGSTS.E.BYPASS.LTC128B.128 [R216+0xa100], [R16.64], !P6 ;  /* 0x0a10000010d82fae */ /* 0x000be2000f101d4a */
[----:B------:R2:W2:Y:S07]  /*dca0*/  MUFU.TANH R229, R27 ;  /* 0x0000001b00e57308 */ /* 0x0004ae0000002400 */
[----:B------:R2:W-:Y:S03]  /*dcb0*/  @P2 LDGSTS.E.BYPASS.LTC128B.128 [R216+0xd100], [R18.64], !P5 ;  /* 0x0d10000012d82fae */ /* 0x0005e6000e901d4a */
[----:B------:R-:W2:Y:S05]  /*dcc0*/  MUFU.TANH R238, R238 ;  /* 0x000000ee00ee7308 */ /* 0x000eaa0000002400 */
[----:B------:R-:W0:Y:S01]  /*dcd0*/  LDGDEPBAR ;  /* 0x00000000000079af */ /* 0x000e220000000000 */
[----:B-1----:R-:W-:Y:S04]  /*dce0*/  IADD3 R9, -R222, 0x1, R15 ;  /* 0x00000001de097810 */ /* 0x002fe80007ffe10f */
[----:B------:R1:W1:Y:S01]  /*dcf0*/  MUFU.TANH R232, R29 ;  /* 0x0000001d00e87308 */ /* 0x0002620000002400 */
[----:B------:R-:W-:Y:S02]  /*dd00*/  IADD3 R9, R9, c[0x0][0x1d0], RZ ;  /* 0x0000740009097a10 */ /* 0x000fe40007ffe0ff */
[----:B------:R-:W5:Y:S02]  /*dd10*/  SHFL.IDX PT, R6, R5, RZ, 0x1c1f ;  /* 0x001c1fff05067589 */ /* 0x000f6400000e0000 */
[----:B------:R-:W-:Y:S05]  /*dd20*/  IADD3 R9, R9, -c[0x0][0x168], RZ ;  /* 0x80005a0009097a10 */ /* 0x000fea0007ffe0ff */
[----:B------:R1:W1:Y:S01]  /*dd30*/  MUFU.TANH R241, R30 ;  /* 0x0000001e00f17308 */ /* 0x0002620000002400 */
[C---:B------:R-:W-:Y:S02]  /*dd40*/  IADD3 R11, R9.reuse, c[0x0][0x328], RZ ;  /* 0x0000ca00090b7a10 */ /* 0x040fe40007ffe0ff */
[----:B------:R-:W-:Y:S07]  /*dd50*/  IADD3 R9, R9, UR7, RZ ;  /* 0x0000000709097c10 */ /* 0x000fee000fffe0ff */
[----:B------:R1:W1:Y:S01]  /*dd60*/  MUFU.TANH R239, R31 ;  /* 0x0000001f00ef7308 */ /* 0x0002620000002400 */
[-C--:B-----5:R-:W-:Y:S02]  /*dd70*/  IADD3 R17, R11, R6.reuse, RZ ;  /* 0x000000060b117210 */ /* 0x0a0fe40007ffe0ff */
[----:B------:R-:W-:Y:S07]  /*dd80*/  IADD3 R16, R9, R6, RZ ;  /* 0x0000000609107210 */ /* 0x000fee0007ffe0ff */
[----:B------:R-:W1:Y:S10]  /*dd90*/  MUFU.TANH R236, R236 ;  /* 0x000000ec00ec7308 */ /* 0x000e740000002400 */
[----:B------:R1:W1:Y:S10]  /*dda0*/  MUFU.TANH R234, R33 ;  /* 0x0000002100ea7308 */ /* 0x0002740000002400 */
[----:B------:R1:W1:Y:S10]  /*ddb0*/  MUFU.TANH R237, R34 ;  /* 0x0000002200ed7308 */ /* 0x0002740000002400 */
[----:B------:R1:W1:Y:S10]  /*ddc0*/  MUFU.TANH R235, R35 ;  /* 0x0000002300eb7308 */ /* 0x0002740000002400 */
        /* <DEDUP_REMOVED lines=31> */
.L_x_190:
[----:B------:R-:W-:Y:S04]  /*dfc0*/  MOV R6, c[0x0][0x32c] ;  /* 0x0000cb0000067a02 */ /* 0x000fe80000000f00 */
[----:B------:R-:W-:Y:S11]  /*dfd0*/  ISETP.NE.AND P0, PT, R6, 0x1, PT ;  /* 0x000000010600780c */ /* 0x000ff60003f05270 */
[----:B------:R-:W-:Y:S02]  /*dfe0*/  @!UPT UIADD3 URZ, URZ, URZ, URZ ;  /* 0x0000003f3f3ff290 */ /* 0x000fe4000fffe03f */
[----:B------:R-:W-:Y:S05]  /*dff0*/  @P0 IMAD.HI.U32 R6, R8, c[0x0][0x330], RZ ;  /* 0x0000cc0008060a27 */ /* 0x000fea00078e00ff */
[----:B------:R-:W-:Y:S02]  /*e000*/  @P0 SHF.R.U32.HI R8, RZ, c[0x0][0x334], R6 ;  /* 0x0000cd00ff080a19 */ /* 0x000fe40000011606 */
.L_x_191:
[----:B------:R-:W-:Y:S05]  /*e010*/  BSYNC B0 ;  /* 0x0000000000007941 */ /* 0x000fea0003800000 */
.L_x_189:
[----:B------:R-:W-:Y:S05]  /*e020*/  IMAD R19, R8, c[0x0][0x32c], R7 ;  /* 0x0000cb0008137a24 */ /* 0x000fea00078e0207 */
[----:B------:R-:W-:Y:S02]  /*e030*/  IADD3 R6, R19, c[0x0][0x32c], RZ ;  /* 0x0000cb0013067a10 */ /* 0x000fe40007ffe0ff */
[----:B------:R-:W-:Y:S02]  /*e040*/  IMNMX R16, R16, R19, !PT ;  /* 0x0000001310107217 */ /* 0x000fe40007800200 */
[----:B------:R-:W-:Y:S02]  /*e050*/  IMNMX R17, R17, R6, PT ;  /* 0x0000000611117217 */ /* 0x000fe40003800200 */
.L_x_188:
[C---:B--234-:R-:W-:Y:S02]  /*e060*/  ISETP.GE.AND P0, PT, R15.reuse, 0x2, PT ;  /* 0x000000020f00780c */ /* 0x05cfe40003f06270 */
[----:B------:R-:W-:Y:S02]  /*e070*/  ISETP.GE.AND P1, PT, R15, 0x9, PT ;  /* 0x000000090f00780c */ /* 0x000fe40003f26270 */
[----:B------:R-:W-:Y:S02]  /*e080*/  LOP3.LUT R223, R223, 0xffefffff, RZ, 0xc0, !PT ;  /* 0xffefffffdfdf7812 */ /* 0x000fe400078ec0ff */
[----:B------:R-:W-:Y:S07]  /*e090*/  ISETP.GE.AND P2, PT, R15, 0x59, PT ;  /* 0x000000590f00780c */ /* 0x000fee0003f46270 */
[----:B------:R-:W-:Y:S02]  /*e0a0*/  @P0 LOP3.LUT R223, R223, 0x100000, RZ, 0xfc, !PT ;  /* 0x00100000dfdf0812 */ /* 0x000fe400078efcff */
[----:B------:R-:W-:Y:S02]  /*e0b0*/  ISETP.GT.AND P0, PT, R16, 0x1, !P0 ;  /* 0x000000011000780c */ /* 0x000fe40004704270 */
[----:B------:R-:W-:Y:S02]  /*e0c0*/  LOP3.LUT R223, R223, 0xfff7ffff, RZ, 0xc0, !PT ;  /* 0xfff7ffffdfdf7812 */ /* 0x000fe400078ec0ff */
[----:B------:R-:W-:Y:S02]  /*e0d0*/  ISETP.LT.OR P0, PT, R17, 0x2, P0 ;  /* 0x000000021100780c */ /* 0x000fe40000701670 */
[----:B------:R-:W-:Y:S02]  /*e0e0*/  @P1 LOP3.LUT R223, R223, 0x80000, RZ, 0xfc, !PT ;  /* 0x00080000dfdf1812 */ /* 0x000fe400078efcff */
[----:B------:R-:W-:Y:S02]  /*e0f0*/  FSEL R126, R126, -INF , !P0 ;  /* 0xff8000007e7e7808 */ /* 0x000fe40004000000 */
[C---:B------:R-:W-:Y:S02]  /*e100*/  ISETP.GT.AND P0, PT, R16.reuse, 0x8, !P1 ;  /* 0x000000081000780c */ /* 0x040fe40004f04270 */
[----:B------:R-:W-:Y:S02]  /*e110*/  ISETP.GE.AND P1, PT, R15, 0xa, PT ;  /* 0x0000000a0f00780c */ /* 0x000fe40003f26270 */
        /* <DEDUP_REMOVED lines=21> */
[C---:B------:R-:W-:Y:S04]  /*e270*/  ISETP.GT.AND P0, PT, R16.reuse, 0x18, !P1 ;  /* 0x000000181000780c */ /* 0x040fe80004f04270 */
        /* <DEDUP_REMOVED lines=11> */
[----:B------:R-:W-:Y:S01]  /*e330*/  ISETP.GT.AND P0, PT, R16, 0x20, !P1 ;  /* 0x000000201000780c */ /* 0x000fe20004f04270 */
[----:B------:R-:W1:Y:S03]  /*e340*/  SHFL.IDX PT, R14, R5, 0x1, 0x1c1f ;  /* 0x003c1f00050e7f89 */ /* 0x000e6600000e0000 */
        /* <DEDUP_REMOVED lines=8> */
[----:B------:R-:W-:Y:S01]  /*e3d0*/  ISETP.GE.AND P1, PT, R15, 0x29, PT ;  /* 0x000000290f00780c */ /* 0x000fe20003f26270 */
[--C-:B-1----:R-:W-:Y:S01]  /*e3e0*/  IMAD.IADD R12, R9, 0x1, R14.reuse ;  /* 0x00000001090c7824 */ /* 0x102fe200078e020e */
        /* <DEDUP_REMOVED lines=66> */
[----:B------:R-:W-:Y:S02]  /*e810*/  FSEL R156, R156, -INF , !P0 ;  /* 0xff8000009c9c7808 */ /* 0x000fe40004000000 */
[----:B------:R-:W-:Y:S02]  /*e820*/  ISETP.GT.AND P0, PT, R16, 0x51, !P1 ;  /* 0x000000511000780c */ /* 0x000fe40004f04270 */
[----:B------:R-:W-:Y:S02]  /*e830*/  LOP3.LUT R223, R223, 0xfffffffe, RZ, 0xc0, !PT ;  /* 0xfffffffedfdf7812 */ /* 0x000fe400078ec0ff */
[----:B------:R-:W-:Y:S04]  /*e840*/  ISETP.LT.OR P0, PT, R17, 0x52, P0 ;  /* 0x000000521100780c */ /* 0x000fe80000701670 */
[----:B------:R-:W-:Y:S02]  /*e850*/  FSEL R150, R150, -INF , !P0 ;  /* 0xff80000096967808 */ /* 0x000fe40004000000 */
[----:B------:R-:W-:Y:S02]  /*e860*/  @P1 LOP3.LUT R223, R223, 0x1, RZ, 0xfc, !PT ;  /* 0x00000001dfdf1812 */ /* 0x000fe400078efcff */
[----:B------:R-:W-:Y:S02]  /*e870*/  ISETP.GE.AND P1, PT, R15, 0x1, PT ;  /* 0x000000010f00780c */ /* 0x000fe40003f26270 */
[----:B------:R-:W-:Y:S02]  /*e880*/  ISETP.GT.AND P0, PT, R16, 0x58, !P2 ;  /* 0x000000581000780c */ /* 0x000fe40005704270 */
[----:B------:R-:W-:Y:S02]  /*e890*/  LOP3.LUT R223, R223, 0xffdfffff, RZ, 0xc0, !PT ;  /* 0xffdfffffdfdf7812 */ /* 0x000fe400078ec0ff */
[----:B------:R-:W-:Y:S04]  /*e8a0*/  ISETP.LT.OR P0, PT, R17, 0x59, P0 ;  /* 0x000000591100780c */ /* 0x000fe80000701670 */
[----:B------:R-:W-:Y:S02]  /*e8b0*/  FSEL R146, R146, -INF , !P0 ;  /* 0xff80000092927808 */ /* 0x000fe40004000000 */
[----:B------:R-:W-:Y:S02]  /*e8c0*/  ISETP.GT.AND P0, PT, R16, RZ, !P1 ;  /* 0x000000ff1000720c */ /* 0x000fe40004f04270 */
[----:B------:R-:W-:Y:S02]  /*e8d0*/  @P1 LOP3.LUT R223, R223, 0x200000, RZ, 0xfc, !PT ;  /* 0x00200000dfdf1812 */ /* 0x000fe400078efcff */
[----:B------:R-:W-:Y:S02]  /*e8e0*/  ISETP.LT.OR P0, PT, R17, 0x1, P0 ;  /* 0x000000011100780c */ /* 0x000fe40000701670 */
[----:B------:R-:W-:Y:S02]  /*e8f0*/  ISETP.GE.AND P1, PT, R15, 0x5a, PT ;  /* 0x0000005a0f00780c */ /* 0x000fe40003f26270 */
[----:B------:R-:W-:Y:S01]  /*e900*/  FSEL R10, R0, -INF , !P0 ;  /* 0xff800000000a7808 */ /* 0x000fe20004000000 */
[----:B------:R-:W-:Y:S01]  /*e910*/  IMAD.IADD R0, R11, 0x1, R14 ;  /* 0x000000010b007824 */ /* 0x000fe200078e020e */
        /* <DEDUP_REMOVED lines=18> */
.L_x_194:
[----:B------:R-:W-:Y:S04]  /*ea40*/  MOV R5, c[0x0][0x32c] ;  /* 0x0000cb0000057a02 */ /* 0x000fe80000000f00 */
[----:B------:R-:W-:Y:S11]  /*ea50*/  ISETP.NE.AND P0, PT, R5, 0x1, PT ;  /* 0x000000010500780c */ /* 0x000ff60003f05270 */
[----:B------:R-:W-:Y:S02]  /*ea60*/  @!UPT UIADD3 URZ, URZ, URZ, URZ ;  /* 0x0000003f3f3ff290 */ /* 0x000fe4000fffe03f */
[----:B------:R-:W-:Y:S05]  /*ea70*/  @P0 IMAD.HI.U32 R5, R14, c[0x0][0x330], RZ ;  /* 0x0000cc000e050a27 */ /* 0x000fea00078e00ff */
[----:B------:R-:W-:Y:S02]  /*ea80*/  @P0 SHF.R.U32.HI R14, RZ, c[0x0][0x334], R5 ;  /* 0x0000cd00ff0e0a19 */ /* 0x000fe40000011605 */
.L_x_195:
[----:B------:R-:W-:Y:S05]  /*ea90*/  BSYNC B0 ;  /* 0x0000000000007941 */ /* 0x000fea0003800000 */
.L_x_193:
[----:B------:R-:W-:Y:S05]  /*eaa0*/  IMAD R7, R14, c[0x0][0x32c], R7 ;  /* 0x0000cb000e077a24 */ /* 0x000fea00078e0207 */
[----:B------:R-:W-:Y:S02]  /*eab0*/  IADD3 R5, R7, c[0x0][0x32c], RZ ;  /* 0x0000cb0007057a10 */ /* 0x000fe40007ffe0ff */
[----:B------:R-:W-:Y:S02]  /*eac0*/  IMNMX R12, R12, R7, !PT ;  /* 0x000000070c0c7217 */ /* 0x000fe40007800200 */
[----:B------:R-:W-:Y:S02]  /*ead0*/  IMNMX R0, R0, R5, PT ;  /* 0x0000000500007217 */ /* 0x000fe40003800200 */
.L_x_192:
[C---:B------:R-:W-:Y:S01]  /*eae0*/  LOP3.LUT P0, RZ, R223.reuse, 0x200000, RZ, 0xc0, !PT ;  /* 0x00200000dfff7812 */ /* 0x040fe2000780c0ff */
        /* <DEDUP_REMOVED lines=14> */
[----:B------:R-:W-:Y:S01]  /*ebd0*/  FMNMX.FTZ R5, R42, R5, !PT ;  /* 0x000000052a057209 */ /* 0x000fe20007810000 */
[----:B------:R-:W-:Y:S01]  /*ebe0*/  LDSM.16.MT88.4 R44, [R212+0x3100] ;  /* 0x00310000d42c783b */ /* 0x000fe20000004200 */
        /* <DEDUP_REMOVED lines=124> */
[----:B------:R-:W-:Y:S02]  /*f3b0*/  ISETP.GT.AND P0, PT, R12, 0x51, !P0 ;  /* 0x000000510c00780c */ /* 0x000fe40004704270 */
[----:B-1----:R-:W-:Y:S02]  /*f3c0*/  FMNMX.FTZ R12, R14, R5, !PT ;  /* 0x000000050e0c7209 */ /* 0x002fe40007810000 */
[----:B------:R-:W-:Y:S03]  /*f3d0*/  ISETP.LT.OR P0, PT, R0, 0x52, P0 ;  /* 0x000000520000780c */ /* 0x000fe60000701670 */
[----:B------:R-:W1:Y:S01]  /*f3e0*/  SHFL.BFLY PT, R15, R12, 0x1, 0x1f ;  /* 0x0c201f000c0f7f89 */ /* 0x000e6200000e0000 */
[----:B------:R-:W-:Y:S04]  /*f3f0*/  FSEL R139, R139, -INF , !P0 ;  /* 0xff8000008b8b7808 */ /* 0x000fe80004000000 */
[----:B------:R-:W-:Y:S04]  /*f400*/  FMNMX.FTZ R0, R139, R16, !PT ;  /* 0x000000108b007209 */ /* 0x000fe80007810000 */
[----:B------:R-:W-:Y:S04]  /*f410*/  FMNMX.FTZ R0, R135, R0, !PT ;  /* 0x0000000087007209 */ /* 0x000fe80007810000 */
[----:B------:R-:W-:Y:S05]  /*f420*/  FMNMX.FTZ R7, R117, R0, !PT ;  /* 0x0000000075077209 */ /* 0x000fea0007810000 */
[----:B------:R-:W2:Y:S01]  /*f430*/  SHFL.BFLY PT, R4, R7, 0x2, 0x1f ;  /* 0x0c401f0007047f89 */ /* 0x000ea200000e0000 */
[----:B-1----:R-:W-:Y:S04]  /*f440*/  FMNMX.FTZ R0, R12, R15, !PT ;  /* 0x0000000f0c007209 */ /* 0x002fe80007810000 */
[C---:B------:R-:W-:Y:S01]  /*f450*/  FSETP.NEU.FTZ.AND P0, PT, R0.reuse, -INF , PT ;  /* 0xff8000000000780b */ /* 0x040fe20003f1d000 */
[----:B------:R-:W-:Y:S05]  /*f460*/  FMUL.FTZ R149, R0, c[0x0][0x2d0] ;  /* 0x0000b40000957a20 */ /* 0x000fea0000410000 */
[----:B------:R-:W-:Y:S05]  /*f470*/  FSEL R149, R149, RZ, P0 ;  /* 0x000000ff95957208 */ /* 0x000fea0000000000 */
[--C-:B------:R-:W-:Y:S01]  /*f480*/  FFMA.FTZ R118, R6, c[0x0][0x2d0], -R149.reuse ;  /* 0x0000b40006767a23 */ /* 0x100fe20000010895 */
[----:B------:R-:W-:Y:S01]  /*f490*/  FSEL R6, R0, RZ, P0 ;  /* 0x000000ff00067208 */ /* 0x000fe20000000000 */
[--C-:B------:R-:W-:Y:S01]  /*f4a0*/  FFMA.FTZ R128, R10, c[0x0][0x2d0], -R149.reuse ;  /* 0x0000b4000a807a23 */ /* 0x100fe20000010895 */
[----:B--2---:R-:W-:Y:S01]  /*f4b0*/  FMNMX.FTZ R5, R7, R4, !PT ;  /* 0x0000000407057209 */ /* 0x004fe20007810000 */
[----:B------:R-:W-:Y:S02]  /*f4c0*/  FFMA.FTZ R129, R8, c[0x0][0x2d0], -R149 ;  /* 0x0000b40008817a23 */ /* 0x000fe40000010895 */
[----:B------:R-:W-:Y:S01]  /*f4d0*/  FADD.FTZ R3, -R6, R3 ;  /* 0x0000000306037221 */ /* 0x000fe20000010100 */
[----:B------:R-:W-:Y:S01]  /*f4e0*/  MUFU.EX2 R118, R118 ;  /* 0x0000007600767308 */ /* 0x000fe20000000800 */
[----:B------:R-:W1:Y:S01]  /*f4f0*/  SHFL.BFLY PT, R4, R5, 0x1, 0x1f ;  /* 0x0c201f0005047f89 */ /* 0x000e6200000e0000 */
[--C-:B------:R-:W-:Y:S02]  /*f500*/  FFMA.FTZ R119, R126, c[0x0][0x2d0], -R149.reuse ;  /* 0x0000b4007e777a23 */ /* 0x100fe40000010895 */
[--C-:B------:R-:W-:Y:S02]  /*f510*/  FFMA.FTZ R136, R42, c[0x0][0x2d0], -R149.reuse ;  /* 0x0000b4002a887a23 */ /* 0x100fe40000010895 */
[--C-:B------:R-:W-:Y:S02]  /*f520*/  FFMA.FTZ R137, R40, c[0x0][0x2d0], -R149.reuse ;  /* 0x0000b40028897a23 */ /* 0x100fe40000010895 */
[--C-:B------:R-:W-:Y:S02]  /*f530*/  FFMA.FTZ R138, R50, c[0x0][0x2d0], -R149.reuse ;  /* 0x0000b400328a7a23 */ /* 0x100fe40000010895 */
        /* <DEDUP_REMOVED lines=8> */
[--C-:B------:R-:W-:Y:S01]  /*f5c0*/  FFMA.FTZ R234, R234, c[0x0][0x2d0], -R149.reuse ;  /* 0x0000b400eaea7a23 */ /* 0x100fe20000010895 */
[----:B-1----:R-:W-:Y:S01]  /*f5d0*/  FMNMX.FTZ R116, R5, R4, !PT ;  /* 0x0000000405747209 */ /* 0x002fe20007810000 */
[----:B------:R-:W-:Y:S02]  /*f5e0*/  FMUL.FTZ R4, R3, c[0x0][0x2d0] ;  /* 0x0000b40003047a20 */ /* 0x000fe40000410000 */
[--C-:B------:R-:W-:Y:S01]  /*f5f0*/  FFMA.FTZ R156, R156, c[0x0][0x2d0], -R149.reuse ;  /* 0x0000b4009c9c7a23 */ /* 0x100fe20000010895 */
[C---:B------:R-:W-:Y:S01]  /*f600*/  FSETP.NEU.FTZ.AND P0, PT, R116.reuse, -INF , PT ;  /* 0xff8000007400780b */ /* 0x040fe20003f1d000 */
[----:B------:R-:W-:Y:S01]  /*f610*/  FMUL.FTZ R134, R116, c[0x0][0x2d0] ;  /* 0x0000b40074867a20 */ /* 0x000fe20000410000 */
[----:B------:R-:W1:Y:S01]  /*f620*/  MUFU.EX2 R3, R4 ;  /* 0x0000000400037308 */ /* 0x000e620000000800 */
[--C-:B------:R-:W-:Y:S01]  /*f630*/  FFMA.FTZ R146, R146, c[0x0][0x2d0], -R149.reuse ;  /* 0x0000b40092927a23 */ /* 0x100fe20000010895 */
[----:B------:R-:W-:Y:S02]  /*f640*/  FSEL R5, R116, RZ, P0 ;  /* 0x000000ff74057208 */ /* 0x000fe40000000000 */
[----:B------:R-:W-:Y:S02]  /*f650*/  FSEL R134, R134, RZ, P0 ;  /* 0x000000ff86867208 */ /* 0x000fe40000000000 */
[----:B------:R-:W-:Y:S01]  /*f660*/  ISETP.GT.AND P0, PT, R192, R215, PT ;  /* 0x000000d7c000720c */ /* 0x000fe20003f04270 */
[----:B------:R-:W-:Y:S02]  /*f670*/  FADD.FTZ R5, -R5, R2 ;  /* 0x0000000205057221 */ /* 0x000fe40000010100 */
[--C-:B------:R-:W-:Y:S01]  /*f680*/  FFMA.FTZ R133, R13, c[0x0][0x2d0], -R134.reuse ;  /* 0x0000b4000d857a23 */ /* 0x100fe20000010886 */
[----:B------:R-:W3:Y:S01]  /*f690*/  MUFU.EX2 R129, R129 ;  /* 0x0000008100817308 */ /* 0x000ee20000000800 */
[----:B------:R-:W4:Y:S01]  /*f6a0*/  LDSM.16.MT88.4 R12, [R212+0x100] ;  /* 0x00010000d40c783b */ /* 0x000f220000004200 */
[--C-:B------:R-:W-:Y:S01]  /*f6b0*/  FFMA.FTZ R131, R11, c[0x0][0x2d0], -R134.reuse ;  /* 0x0000b4000b837a23 */ /* 0x100fe20000010886 */
[----:B--2---:R-:W-:Y:S01]  /*f6c0*/  F2FP.PACK_AB R124, R119, R128 ;  /* 0x00000080777c723e */ /* 0x004fe200000000ff */
[--C-:B------:R-:W-:Y:S02]  /*f6d0*/  FFMA.FTZ R130, R9, c[0x0][0x2d0], -R134.reuse ;  /* 0x0000b40009827a23 */ /* 0x100fe40000010886 */
[--C-:B------:R-:W-:Y:S02]  /*f6e0*/  FFMA.FTZ R132, R125, c[0x0][0x2d0], -R134.reuse ;  /* 0x0000b4007d847a23 */ /* 0x100fe40000010886 */
[----:B------:R-:W-:Y:S02]  /*f6f0*/  FMUL.FTZ R2, R5, c[0x0][0x2d0] ;  /* 0x0000b40005027a20 */ /* 0x000fe40000410000 */
[----:B------:R-:W-:Y:S01]  /*f700*/  MUFU.EX2 R133, R133 ;  /* 0x0000008500857308 */ /* 0x000fe20000000800 */
[--C-:B------:R-:W-:Y:S02]  /*f710*/  FFMA.FTZ R165, R165, c[0x0][0x2d0], -R134.reuse ;  /* 0x0000b400a5a57a23 */ /* 0x100fe40000010886 */
[--C-:B------:R-:W-:Y:S02]  /*f720*/  FFMA.FTZ R161, R161, c[0x0][0x2d0], -R134.reuse ;  /* 0x0000b400a1a17a23 */ /* 0x100fe40000010886 */
[C---:B-1----:R-:W-:Y:S02]  /*f730*/  FMUL.FTZ R4, R3.reuse, R112 ;  /* 0x0000007003047220 */ /* 0x042fe40000410000 */
[C---:B------:R-:W-:Y:S02]  /*f740*/  FMUL.FTZ R5, R3.reuse, R113 ;  /* 0x0000007103057220 */ /* 0x040fe40000410000 */
[C---:B------:R-:W-:Y:S01]  /*f750*/  FMUL.FTZ R8, R3.reuse, R108 ;  /* 0x0000006c03087220 */ /* 0x040fe20000410000 */
[----:B------:R-:W1:Y:S01]  /*f760*/  MUFU.EX2 R2, R2 ;  /* 0x0000000200027308 */ /* 0x000e620000000800 */
[C---:B------:R-:W-:Y:S02]  /*f770*/  FMUL.FTZ R9, R3.reuse, R109 ;  /* 0x0000006d03097220 */ /* 0x040fe40000410000 */
[----:B------:R-:W-:Y:S01]  /*f780*/  FMUL.FTZ R16, R3, R100 ;  /* 0x0000006403107220 */ /* 0x000fe20000410000 */
[----:B---3--:R-:W-:Y:S01]  /*f790*/  F2FP.PACK_AB R126, R129, R118 ;  /* 0x00000076817e723e */ /* 0x008fe200000000ff */
[C---:B------:R-:W-:Y:S02]  /*f7a0*/  FMUL.FTZ R17, R3.reuse, R101 ;  /* 0x0000006503117220 */ /* 0x040fe40000410000 */
[C---:B------:R-:W-:Y:S02]  /*f7b0*/  FMUL.FTZ R24, R3.reuse, R92 ;  /* 0x0000005c03187220 */ /* 0x040fe40000410000 */
[C---:B------:R-:W-:Y:S01]  /*f7c0*/  FMUL.FTZ R25, R3.reuse, R93 ;  /* 0x0000005d03197220 */ /* 0x040fe20000410000 */
[----:B------:R-:W2:Y:S01]  /*f7d0*/  MUFU.EX2 R132, R132 ;  /* 0x0000008400847308 */ /* 0x000ea20000000800 */
        /* <DEDUP_REMOVED lines=14> */
[----:B--2---:R-:W-:Y:S01]  /*f8c0*/  F2FP.PACK_AB R125, R132, R133 ;  /* 0x00000085847d723e */ /* 0x004fe200000000ff */
        /* <DEDUP_REMOVED lines=12> */
[----:B------:R-:W-:Y:S01]  /*f990*/  FMUL.FTZ R51, R2, R71 ;  /* 0x0000004702337220 */ /* 0x000fe20000410000 */
[----:B------:R-:W2:Y:S01]  /*f9a0*/  LDSM.16.MT88.4 R84, [R210+0x3100] ;  /* 0x00310000d254783b */ /* 0x000ea20000004200 */
[C---:B------:R-:W-:Y:S01]  /*f9b0*/  FMUL.FTZ R53, R3.reuse, R53 ;  /* 0x0000003503357220 */ /* 0x040fe20000410000 */
[----:B-1----:R-:W-:Y:S01]  /*f9c0*/  F2FP.PACK_AB R127, R130, R131 ;  /* 0x00000083827f723e */ /* 0x002fe200000000ff */
[C---:B------:R-:W-:Y:S02]  /*f9d0*/  FMUL.FTZ R54, R2.reuse, R54 ;  /* 0x0000003602367220 */ /* 0x040fe40000410000 */
[C---:B------:R-:W-:Y:S02]  /*f9e0*/  FMUL.FTZ R55, R2.reuse, R55 ;  /* 0x0000003702377220 */ /* 0x040fe40000410000 */
[C---:B------:R-:W-:Y:S01]  /*f9f0*/  FMUL.FTZ R56, R3.reuse, R56 ;  /* 0x0000003803387220 */ /* 0x040fe20000410000 */
[----:B------:R-:W1:Y:S01]  /*fa00*/  LDSM.16.MT88.4 R76, [R209+0x3100] ;  /* 0x00310000d14c783b */ /* 0x000e620000004200 */
[C---:B----4-:R-:W-:Y:S01]  /*fa10*/  HMMA.16816.F32 R4, R124.reuse, R12, R4 ;  /* 0x0000000c7c04723c */ /* 0x050fe20000001804 */
[----:B------:R-:W-:Y:S04]  /*fa20*/  MUFU.EX2 R165, R165 ;  /* 0x000000a500a57308 */ /* 0x000fe80000000800 */
[C---:B------:R-:W-:Y:S02]  /*fa30*/  FMUL.FTZ R57, R3.reuse, R57 ;  /* 0x0000003903397220 */ /* 0x040fe40000410000 */
[----:B------:R-:W3:Y:S01]  /*fa40*/  LDSM.16.MT88.4 R68, [R208+0x3100] ;  /* 0x00310000d044783b */ /* 0x000ee20000004200 */
[C---:B------:R-:W-:Y:S03]  /*fa50*/  HMMA.16816.F32 R8, R124.reuse, R14, R8 ;  /* 0x0000000e7c08723c */ /* 0x040fe60000001808 */
[----:B------:R-:W-:Y:S01]  /*fa60*/  MUFU.EX2 R161, R161 ;  /* 0x000000a100a17308 */ /* 0x000fe20000000800 */
[C---:B------:R-:W-:Y:S02]  /*fa70*/  FMUL.FTZ R12, R3.reuse, R104 ;  /* 0x00000068030c7220 */ /* 0x040fe40000410000 */
[C---:B------:R-:W-:Y:S01]  /*fa80*/  FMUL.FTZ R13, R3.reuse, R105 ;  /* 0x00000069030d7220 */ /* 0x040fe20000410000 */
[----:B------:R-:W-:Y:S01]  /*fa90*/  LDSM.16.MT88.4 R100, [R210+0x2900] ;  /* 0x00290000d264783b */ /* 0x000fe20000004200 */
[C---:B------:R-:W-:Y:S04]  /*faa0*/  FMUL.FTZ R14, R2.reuse, R106 ;  /* 0x0000006a020e7220 */ /* 0x040fe80000410000 */
[C---:B------:R-:W-:Y:S01]  /*fab0*/  FMUL.FTZ R15, R2.reuse, R107 ;  /* 0x0000006b020f7220 */ /* 0x040fe20000410000 */
[----:B------:R-:W-:Y:S01]  /*fac0*/  MUFU.EX2 R136, R136 ;  /* 0x0000008800887308 */ /* 0x000fe20000000800 */
[C---:B------:R-:W-:Y:S02]  /*fad0*/  FMUL.FTZ R58, R2.reuse, R58 ;  /* 0x0000003a023a7220 */ /* 0x040fe40000410000 */
[C---:B------:R-:W-:Y:S02]  /*fae0*/  FMUL.FTZ R59, R2.reuse, R59 ;  /* 0x0000003b023b7220 */ /* 0x040fe40000410000 */
[C---:B------:R-:W-:Y:S01]  /*faf0*/  FMUL.FTZ R60, R3.reuse, R60 ;  /* 0x0000003c033c7220 */ /* 0x040fe20000410000 */
[C---:B------:R-:W-:Y:S03]  /*fb00*/  HMMA.16816.F32 R12, R124.reuse, R20, R12 ;  /* 0x000000147c0c723c */ /* 0x040fe6000000180c */
[C---:B------:R-:W-:Y:S01]  /*fb10*/  FMUL.FTZ R61, R3.reuse, R61 ;  /* 0x0000003d033d7220 */ /* 0x040fe20000410000 */
[----:B------:R-:W4:Y:S01]  /*fb20*/  MUFU.EX2 R137, R137 ;  /* 0x0000008900897308 */ /* 0x000f220000000800 */
        /* <DEDUP_REMOVED lines=17> */
[C---:B------:R-:W-:Y:S02]  /*fc40*/  FMUL.FTZ R67, R2.reuse, R67 ;  /* 0x0000004302437220 */ /* 0x040fe40000410000 */
[C---:B------:R-:W-:Y:S04]  /*fc50*/  FMUL.FTZ R30, R2.reuse, R90 ;  /* 0x0000005a021e7220 */ /* 0x040fe80000410000 */
[C---:B------:R-:W-:Y:S01]  /*fc60*/  FMUL.FTZ R31, R2.reuse, R91 ;  /* 0x0000005b021f7220 */ /* 0x040fe20000410000 */
[----:B------:R-:W-:Y:S01]  /*fc70*/  MUFU.EX2 R162, R162 ;  /* 0x000000a200a27308 */ /* 0x000fe20000000800 */
[----:B------:R-:W-:Y:S01]  /*fc80*/  LDSM.16.MT88.4 R88, [R212+0x3900] ;  /* 0x00390000d458783b */ /* 0x000fe20000004200 */
[--C-:B------:R-:W-:Y:S02]  /*fc90*/  FFMA.FTZ R148, R167, c[0x0][0x2d0], -R134.reuse ;  /* 0x0000b400a7947a23 */ /* 0x100fe40000010886 */
[--C-:B------:R-:W-:Y:S02]  /*fca0*/  FFMA.FTZ R151, R151, c[0x0][0x2d0], -R134.reuse ;  /* 0x0000b40097977a23 */ /* 0x100fe40000010886 */
[C---:B------:R-:W-:Y:S03]  /*fcb0*/  HMMA.16816.F32 R28, R124.reuse, R36, R28 ;  /* 0x000000247c1c723c */ /* 0x040fe6000000181c */
[--C-:B------:R-:W-:Y:S01]  /*fcc0*/  FFMA.FTZ R157, R157, c[0x0][0x2d0], -R134.reuse ;  /* 0x0000b4009d9d7a23 */ /* 0x100fe20000010886 */
[----:B------:R-:W-:Y:S01]  /*fcd0*/  MUFU.EX2 R148, R148 ;  /* 0x0000009400947308 */ /* 0x000fe20000000800 */
[--C-:B------:R-:W-:Y:S02]  /*fce0*/  FFMA.FTZ R158, R163, c[0x0][0x2d0], -R134.reuse ;  /* 0x0000b400a39e7a23 */ /* 0x100fe40000010886 */
[C---:B------:R-:W-:Y:S01]  /*fcf0*/  FMUL.FTZ R36, R3.reuse, R80 ;  /* 0x0000005003247220 */ /* 0x040fe20000410000 */
[C---:B------:R-:W-:Y:S04]  /*fd00*/  HMMA.16816.F32 R32, R124.reuse, R38, R32 ;  /* 0x000000267c20723c */ /* 0x040fe80000001820 */
[----:B------:R-:W-:Y:S02]  /*fd10*/  FMUL.FTZ R37, R3, R81 ;  /* 0x0000005103257220 */ /* 0x000fe40000410000 */
[----:B------:R-:W5:Y:S01]  /*fd20*/  MUFU.EX2 R151, R151 ;  /* 0x0000009700977308 */ /* 0x000f620000000800 */
[C---:B------:R-:W-:Y:S02]  /*fd30*/  FMUL.FTZ R38, R2.reuse, R82 ;  /* 0x0000005202267220 */ /* 0x040fe40000410000 */
[----:B------:R-:W-:Y:S02]  /*fd40*/  FMUL.FTZ R39, R2, R83 ;  /* 0x0000005302277220 */ /* 0x000fe40000410000 */
[----:B------:R-:W-:Y:S01]  /*fd50*/  LDSM.16.MT88.4 R80, [R209+0x900] ;  /* 0x00090000d150783b */ /* 0x000fe20000004200 */
[--C-:B------:R-:W-:Y:S02]  /*fd60*/  FFMA.FTZ R163, R186, c[0x0][0x2d0], -R149.reuse ;  /* 0x0000b400baa37a23 */ /* 0x100fe40000010895 */
[--C-:B------:R-:W-:Y:S02]  /*fd70*/  FFMA.FTZ R167, R164, c[0x0][0x2d0], -R149.reuse ;  /* 0x0000b400a4a77a23 */ /* 0x100fe40000010895 */
[C---:B------:R-:W-:Y:S01]  /*fd80*/  HMMA.16816.F32 R36, R124.reuse, R44, R36 ;  /* 0x0000002c7c24723c */ /* 0x040fe20000001824 */
[----:B------:R-:W-:Y:S02]  /*fd90*/  MUFU.EX2 R157, R157 ;  /* 0x0000009d009d7308 */ /* 0x000fe40000000800 */
        /* <DEDUP_REMOVED lines=9> */
[----:B------:R-:W3:Y:S01]  /*fe30*/  MUFU.EX2 R163, R163 ;  /* 0x000000a300a37308 */ /* 0x000ee20000000800 */
[----:B------:R-:W4:Y:S01]  /*fe40*/  LDSM.16.MT88.4 R72, [R212+0x900] ;  /* 0x00090000d448783b */ /* 0x000f220000004200 */
[--C-:B------:R-:W-:Y:S02]  /*fe50*/  FFMA.FTZ R229, R229, c[0x0][0x2d0], -R134.reuse ;  /* 0x0000b400e5e57a23 */ /* 0x100fe40000010886 */
[--C-:B------:R-:W-:Y:S02]  /*fe60*/  FFMA.FTZ R231, R238, c[0x0][0x2d0], -R149.reuse ;  /* 0x0000b400eee77a23 */ /* 0x100fe40000010895 */
[C---:B--2---:R-:W-:Y:S03]  /*fe70*/  HMMA.16816.F32 R44, R124.reuse, R84, R44 ;  /* 0x000000547c2c723c */ /* 0x044fe6000000182c */
[--C-:B------:R-:W-:Y:S01]  /*fe80*/  FFMA.FTZ R233, R236, c[0x0][0x2d0], -R149.reuse ;  /* 0x0000b400ece97a23 */ /* 0x100fe20000010895 */
[----:B------:R-:W2:Y:S01]  /*fe90*/  MUFU.EX2 R167, R167 ;  /* 0x000000a700a77308 */ /* 0x000ea20000000800 */
        /* <DEDUP_REMOVED lines=15> */
[C---:B---3--:R-:W-:Y:S04]  /*ff90*/  HMMA.16816.F32 R60, R124.reuse, R68, R60 ;  /* 0x000000447c3c723c */ /* 0x048fe8000000183c */
[----:B------:R-:W-:Y:S01]  /*ffa0*/  MUFU.EX2 R235, R235 ;  /* 0x000000eb00eb7308 */ /* 0x000fe20000000800 */
[--C-:B------:R-:W-:Y:S02]  /*ffb0*/  FFMA.FTZ R159, R150, c[0x0][0x2d0], -R149.reuse ;  /* 0x0000b400969f7a23 */ /* 0x100fe40000010895 */
[----:B----4-:R-:W-:Y:S01]  /*ffc0*/  F2FP.PACK_AB R68, R137, R136 ;  /* 0x000000888944723e */ /* 0x010fe200000000ff */
[----:B------:R-:W-:Y:S04]  /*ffd0*/  HMMA.16816.F32 R64, R124, R70, R64 ;  /* 0x000000467c40723c */ /* 0x000fe80000001840 */
[----:B-----5:R-:W-:Y:S01]  /*ffe0*/  F2FP.PACK_AB R69, R151, R148 ;  /* 0x000000949745723e */ /* 0x020fe200000000ff */
[----:B------:R-:W-:Y:S01]  /*fff0*/  FFMA.FTZ R149, R144, c[0x0][0x2d0], -R149 ;  /* 0x0000b40090957a23 */ /* 0x000fe20000010895 */
[----:B------:R-:W-:Y:S01]  /*10000*/  MUFU.EX2 R228, R228 ;  /* 0x000000e400e47308 */ /* 0x000fe20000000800 */
[----:B------:R-:W-:Y:S01]  /*10010*/  F2FP.PACK_AB R70, R145, R138 ;  /* 0x0000008a9146723e */ /* 0x000fe200000000ff */
[--C-:B------:R-:W-:Y:S01]  /*10020*/  FFMA.FTZ R144, R147, c[0x0][0x2d0], -R134.reuse ;  /* 0x0000b40093907a23 */ /* 0x100fe20000010886 */
[----:B------:R-:W-:Y:S03]  /*10030*/  F2FP.PACK_AB R71, R158, R157 ;  /* 0x0000009d9e47723e */ /* 0x000fe600000000ff */
[--C-:B------:R-:W-:Y:S02]  /*10040*/  FFMA.FTZ R139, R139, c[0x0][0x2d0], -R134.reuse ;  /* 0x0000b4008b8b7a23 */ /* 0x100fe40000010886 */
[--C-:B------:R-:W-:Y:S02]  /*10050*/  FFMA.FTZ R135, R135, c[0x0][0x2d0], -R134.reuse ;  /* 0x0000b40087877a23 */ /* 0x100fe40000010886 */
[C---:B------:R-:W-:Y:S01]  /*10060*/  HMMA.16816.F32 R4, R68.reuse, R72, R4 ;  /* 0x000000484404723c */ /* 0x040fe20000001804 */
[----:B------:R-:W-:Y:S04]  /*10070*/  MUFU.EX2 R164, R164 ;  /* 0x000000a400a47308 */ /* 0x000fe80000000800 */
[----:B------:R-:W-:Y:S02]  /*10080*/  FFMA.FTZ R134, R117, c[0x0][0x2d0], -R134 ;  /* 0x0000b40075867a23 */ /* 0x000fe40000010886 */
[----:B------:R-:W-:Y:S01]  /*10090*/  FFMA.FTZ R128, R3, R224, R128 ;  /* 0x000000e003807223 */ /* 0x000fe20000010080 */
[C---:B------:R-:W-:Y:S01]  /*100a0*/  HMMA.16816.F32 R8, R68.reuse, R74, R8 ;  /* 0x0000004a4408723c */ /* 0x040fe20000001808 */
[----:B------:R-:W3:Y:S02]  /*100b0*/  LDSM.16.MT88.4 R72, [R210+0x3900] ;  /* 0x00390000d248783b */ /* 0x000ee40000004200 */
[----:B------:R-:W4:Y:S01]  /*100c0*/  MUFU.EX2 R187, R187 ;  /* 0x000000bb00bb7308 */ /* 0x000f220000000800 */
[----:B------:R-:W-:Y:S02]  /*100d0*/  FFMA.FTZ R133, R2, R225, R133 ;  /* 0x000000e102857223 */ /* 0x000fe40000010085 */
[----:B------:R-:W-:Y:S02]  /*100e0*/  FADD.FTZ R119, R119, R128 ;  /* 0x0000008077777221 */ /* 0x000fe40000010000 */
[C---:B-1----:R-:W-:Y:S04]  /*100f0*/  HMMA.16816.F32 R12, R68.reuse, R76, R12 ;  /* 0x0000004c440c723c */ /* 0x042fe8000000180c */
[----:B------:R-:W-:Y:S01]  /*10100*/  FADD.FTZ R132, R132, R133 ;  /* 0x0000008584847221 */ /* 0x000fe20000010000 */
[----:B------:R-:W-:Y:S01]  /*10110*/  MUFU.EX2 R186, R186 ;  /* 0x000000ba00ba7308 */ /* 0x000fe20000000800 */
[----:B------:R-:W-:Y:S02]  /*10120*/  FADD.FTZ R118, R118, R119 ;  /* 0x0000007776767221 */ /* 0x000fe40000010000 */
[C---:B------:R-:W-:Y:S01]  /*10130*/  HMMA.16816.F32 R16, R68.reuse, R78, R16 ;  /* 0x0000004e4410723c */ /* 0x040fe20000001810 */
[----:B------:R-:W1:Y:S03]  /*10140*/  LDSM.16.MT88.4 R76, [R209+0x3900] ;  /* 0x00390000d14c783b */ /* 0x000e660000004200 */
[----:B------:R-:W-:Y:S02]  /*10150*/  FADD.FTZ R3, R131, R132 ;  /* 0x0000008483037221 */ /* 0x000fe40000010000 */
[----:B------:R-:W-:Y:S01]  /*10160*/  FADD.FTZ R129, R129, R118 ;  /* 0x0000007681817221 */ /* 0x000fe20000010000 */
[----:B------:R-:W5:Y:S01]  /*10170*/  MUFU.EX2 R229, R229 ;  /* 0x000000e500e57308 */ /* 0x000f620000000800 */
[C---:B------:R-:W-:Y:S04]  /*10180*/  HMMA.16816.F32 R20, R68.reuse, R80, R20 ;  /* 0x000000504414723c */ /* 0x040fe80000001814 */
[----:B------:R-:W-:Y:S02]  /*10190*/  FADD.FTZ R3, R130, R3 ;  /* 0x0000000382037221 */ /* 0x000fe40000010000 */
[----:B------:R-:W-:Y:S02]  /*101a0*/  FADD.FTZ R136, R136, R129 ;  /* 0x0000008188887221 */ /* 0x000fe40000010000 */
[C---:B------:R-:W-:Y:S01]  /*101b0*/  HMMA.16816.F32 R24, R68.reuse, R82, R24 ;  /* 0x000000524418723c */ /* 0x040fe20000001818 */
[----:B------:R-:W1:Y:S01]  /*101c0*/  LDSM.16.MT88.4 R80, [R208+0x3900] ;  /* 0x00390000d050783b */ /* 0x000e620000004200 */
        /* <DEDUP_REMOVED lines=12> */
[C---:B------:R-:W-:Y:S04]  /*10290*/  HMMA.16816.F32 R36, R68.reuse, R88, R36 ;  /* 0x000000584424723c */ /* 0x040fe80000001824 */
[----:B------:R-:W-:Y:S04]  /*102a0*/  FADD.FTZ R3, R158, R3 ;  /* 0x000000039e037221 */ /* 0x000fe80000010000 */
        /* <DEDUP_REMOVED lines=8> */
[C---:B-1----:R-:W-:Y:S08]  /*10330*/  HMMA.16816.F32 R52, R68.reuse, R76, R52 ;  /* 0x0000004c4434723c */ /* 0x042ff00000001834 */
[C---:B------:R-:W-:Y:S01]  /*10340*/  HMMA.16816.F32 R56, R68.reuse, R78, R56 ;  /* 0x0000004e4438723c */ /* 0x040fe20000001838 */
[----:B------:R-:W1:Y:S01]  /*10350*/  LDSM.16.MT88.4 R76, [R209+0x1100] ;  /* 0x00110000d14c783b */ /* 0x000e620000004200 */
[----:B------:R-:W-:Y:S06]  /*10360*/  MUFU.EX2 R237, R237 ;  /* 0x000000ed00ed7308 */ /* 0x000fec0000000800 */
[C---:B------:R-:W-:Y:S04]  /*10370*/  HMMA.16816.F32 R60, R68.reuse, R80, R60 ;  /* 0x00000050443c723c */ /* 0x040fe8000000183c */
[----:B------:R-:W-:Y:S04]  /*10380*/  MUFU.EX2 R238, R238 ;  /* 0x000000ee00ee7308 */ /* 0x000fe80000000800 */
[----:B------:R-:W-:Y:S01]  /*10390*/  HMMA.16816.F32 R64, R68, R82, R64 ;  /* 0x000000524440723c */ /* 0x000fe20000001840 */
[----:B------:R-:W1:Y:S05]  /*103a0*/  LDSM.16.MT88.4 R80, [R208+0x1100] ;  /* 0x00110000d050783b */ /* 0x000e6a0000004200 */
[----:B------:R-:W-:Y:S01]  /*103b0*/  MUFU.EX2 R156, R156 ;  /* 0x0000009c009c7308 */ /* 0x000fe20000000800 */
[----:B------:R-:W-:Y:S01]  /*103c0*/  F2FP.PACK_AB R68, R160, R163 ;  /* 0x000000a3a044723e */ /* 0x000fe200000000ff */
[----:B------:R-:W-:Y:S01]  /*103d0*/  FADD.FTZ R163, R163, R138 ;  /* 0x0000008aa3a37221 */ /* 0x000fe20000010000 */
[----:B--2---:R-:W-:Y:S03]  /*103e0*/  F2FP.PACK_AB R70, R167, R162 ;  /* 0x000000a2a746723e */ /* 0x004fe600000000ff */
[----:B----4-:R-:W-:Y:S01]  /*103f0*/  F2FP.PACK_AB R69, R187, R164 ;  /* 0x000000a4bb45723e */ /* 0x010fe200000000ff */
[----:B------:R-:W-:Y:S01]  /*10400*/  FADD.FTZ R164, R164, R3 ;  /* 0x00000003a4a47221 */ /* 0x000fe20000010000 */
[----:B-----5:R-:W-:Y:S01]  /*10410*/  F2FP.PACK_AB R71, R229, R186 ;  /* 0x000000bae547723e */ /* 0x020fe200000000ff */
[----:B------:R-:W-:Y:S01]  /*10420*/  FADD.FTZ R163, R160, R163 ;  /* 0x000000a3a0a37221 */ /* 0x000fe20000010000 */
[----:B------:R-:W2:Y:S01]  /*10430*/  MUFU.EX2 R159, R159 ;  /* 0x0000009f009f7308 */ /* 0x000ea20000000800 */
[----:B------:R-:W-:Y:S02]  /*10440*/  FADD.FTZ R187, R187, R164 ;  /* 0x000000a4bbbb7221 */ /* 0x000fe40000010000 */
[----:B------:R-:W-:Y:S02]  /*10450*/  FADD.FTZ R162, R162, R163 ;  /* 0x000000a3a2a27221 */ /* 0x000fe40000010000 */
[C---:B---3--:R-:W-:Y:S03]  /*10460*/  HMMA.16816.F32 R4, R68.reuse, R72, R4 ;  /* 0x000000484404723c */ /* 0x048fe60000001804 */
[----:B------:R-:W-:Y:S02]  /*10470*/  FADD.FTZ R186, R186, R187 ;  /* 0x000000bbbaba7221 */ /* 0x000fe40000010000 */
[----:B------:R-:W-:Y:S01]  /*10480*/  MUFU.EX2 R146, R146 ;  /* 0x0000009200927308 */ /* 0x000fe20000000800 */
[----:B------:R-:W-:Y:S02]  /*10490*/  FADD.FTZ R162, R167, R162 ;  /* 0x000000a2a7a27221 */ /* 0x000fe40000010000 */
[C---:B------:R-:W-:Y:S01]  /*104a0*/  HMMA.16816.F32 R8, R68.reuse, R74, R8 ;  /* 0x0000004a4408723c */ /* 0x040fe20000001808 */
[----:B------:R-:W3:Y:S03]  /*104b0*/  LDSM.16.MT88.4 R72, [R212+0x4100] ;  /* 0x00410000d448783b */ /* 0x000ee60000004200 */
[----:B------:R-:W-:Y:S03]  /*104c0*/  FADD.FTZ R229, R229, R186 ;  /* 0x000000bae5e57221 */ /* 0x000fe60000010000 */
[----:B------:R-:W4:Y:S01]  /*104d0*/  MUFU.EX2 R149, R149 ;  /* 0x0000009500957308 */ /* 0x000f220000000800 */
[C---:B------:R-:W-:Y:S04]  /*104e0*/  HMMA.16816.F32 R12, R68.reuse, R84, R12 ;  /* 0x00000054440c723c */ /* 0x040fe8000000180c */
[----:B--2---:R-:W-:Y:S01]  /*104f0*/  F2FP.PACK_AB R124, R159, R156 ;  /* 0x0000009c9f7c723e */ /* 0x004fe200000000ff */
[----:B------:R-:W-:Y:S03]  /*10500*/  FADD.FTZ R2, R236, R229 ;  /* 0x000000e5ec027221 */ /* 0x000fe60000010000 */
[C---:B------:R-:W-:Y:S01]  /*10510*/  HMMA.16816.F32 R16, R68.reuse, R86, R16 ;  /* 0x000000564410723c */ /* 0x040fe20000001810 */
[----:B------:R-:W2:Y:S01]  /*10520*/  LDSM.16.MT88.4 R84, [R210+0x4100] ;  /* 0x00410000d254783b */ /* 0x000ea20000004200 */
[----:B------:R-:W-:Y:S02]  /*10530*/  MUFU.EX2 R144, R144 ;  /* 0x0000009000907308 */ /* 0x000fe40000000800 */
[----:B------:R-:W-:Y:S04]  /*10540*/  FADD.FTZ R2, R239, R2 ;  /* 0x00000002ef027221 */ /* 0x000fe80000010000 */
[C---:B-1----:R-:W-:Y:S04]  /*10550*/  HMMA.16816.F32 R20, R68.reuse, R76, R20 ;  /* 0x0000004c4414723c */ /* 0x042fe80000001814 */
[----:B------:R-:W1:Y:S01]  /*10560*/  MUFU.EX2 R139, R139 ;  /* 0x0000008b008b7308 */ /* 0x000e620000000800 */
[----:B------:R-:W-:Y:S01]  /*10570*/  FADD.FTZ R3, R237, R2 ;  /* 0x00000002ed037221 */ /* 0x000fe20000010000 */
[----:B----4-:R-:W-:Y:S02]  /*10580*/  F2FP.PACK_AB R126, R149, R146 ;  /* 0x00000092957e723e */ /* 0x010fe400000000ff */
[C---:B------:R-:W-:Y:S01]  /*10590*/  HMMA.16816.F32 R24, R68.reuse, R78, R24 ;  /* 0x0000004e4418723c */ /* 0x040fe20000001818 */
[----:B------:R-:W4:Y:S03]  /*105a0*/  LDSM.16.MT88.4 R76, [R209+0x4100] ;  /* 0x00410000d14c783b */ /* 0x000f260000004200 */
[----:B------:R-:W-:Y:S02]  /*105b0*/  FADD.FTZ R3, R238, R3 ;  /* 0x00000003ee037221 */ /* 0x000fe40000010000 */
[----:B------:R-:W-:Y:S02]  /*105c0*/  MUFU.EX2 R135, R135 ;  /* 0x0000008700877308 */ /* 0x000fe40000000800 */
[C---:B------:R-:W-:Y:S04]  /*105d0*/  HMMA.16816.F32 R28, R68.reuse, R80, R28 ;  /* 0x00000050441c723c */ /* 0x040fe8000000181c */
[----:B------:R-:W-:Y:S04]  /*105e0*/  FADD.FTZ R2, R166, R3 ;  /* 0x00000003a6027221 */ /* 0x000fe80000010000 */
[C---:B------:R-:W-:Y:S01]  /*105f0*/  HMMA.16816.F32 R32, R68.reuse, R82, R32 ;  /* 0x000000524420723c */ /* 0x040fe20000001820 */
[----:B------:R-:W5:Y:S01]  /*10600*/  LDSM.16.MT88.4 R80, [R212+0x1900] ;  /* 0x00190000d450783b */ /* 0x000f620000004200 */
[----:B------:R-:W4:Y:S02]  /*10610*/  MUFU.EX2 R134, R134 ;  /* 0x0000008600867308 */ /* 0x000f240000000800 */
[----:B-1----:R-:W-:Y:S01]  /*10620*/  F2FP.PACK_AB R125, R139, R144 ;  /* 0x000000908b7d723e */ /* 0x002fe200000000ff */
[----:B------:R-:W-:Y:S03]  /*10630*/  FADD.FTZ R2, R165, R2 ;  /* 0x00000002a5027221 */ /* 0x000fe60000010000 */
[C---:B---3--:R-:W-:Y:S04]  /*10640*/  HMMA.16816.F32 R36, R68.reuse, R72, R36 ;  /* 0x000000484424723c */ /* 0x048fe80000001824 */
[----:B------:R-:W-:Y:S01]  /*10650*/  FADD.FTZ R3, R161, R2 ;  /* 0x00000002a1037221 */ /* 0x000fe20000010000 */
[----:B------:R-:W-:Y:S03]  /*10660*/  IADD3 R2, R192, -0x1, RZ ;  /* 0xffffffffc0027810 */ /* 0x000fe60007ffe0ff */
[C---:B------:R-:W-:Y:S01]  /*10670*/  HMMA.16816.F32 R40, R68.reuse, R74, R40 ;  /* 0x0000004a4428723c */ /* 0x040fe20000001828 */
[----:B------:R-:W1:Y:S03]  /*10680*/  LDSM.16.MT88.4 R72, [R210+0x1900] ;  /* 0x00190000d248783b */ /* 0x000e660000004200 */
[----:B------:R-:W-:Y:S02]  /*10690*/  FADD.FTZ R3, R228, R3 ;  /* 0x00000003e4037221 */ /* 0x000fe40000010000 */
[----:B------:R-:W-:Y:S02]  /*106a0*/  IMAD.MOV.U32 R192, RZ, RZ, R2 ;  /* 0x000000ffffc07224 */ /* 0x000fe400078e0002 */
[C---:B--2---:R-:W-:Y:S04]  /*106b0*/  HMMA.16816.F32 R44, R68.reuse, R84, R44 ;  /* 0x00000054442c723c */ /* 0x044fe8000000182c */
[----:B----4-:R-:W-:Y:S01]  /*106c0*/  F2FP.PACK_AB R127, R134, R135 ;  /* 0x00000087867f723e */ /* 0x010fe200000000ff */
[----:B------:R-:W-:Y:S02]  /*106d0*/  FADD.FTZ R144, R144, R3 ;  /* 0x0000000390907221 */ /* 0x000fe40000010000 */
[----:B------:R-:W-:Y:S01]  /*106e0*/  IMAD.MOV.U32 R3, RZ, RZ, R0 ;  /* 0x000000ffff037224 */ /* 0x000fe200078e0000 */
[C---:B------:R-:W-:Y:S01]  /*106f0*/  HMMA.16816.F32 R48, R68.reuse, R86, R48 ;  /* 0x000000564430723c */ /* 0x040fe20000001830 */
[----:B------:R-:W-:Y:S03]  /*10700*/  LDSM.16.MT88.4 R84, [R208+0x1900] ;  /* 0x00190000d054783b */ /* 0x000fe60000004200 */
[----:B------:R-:W-:Y:S02]  /*10710*/  FADD.FTZ R144, R139, R144 ;  /* 0x000000908b907221 */ /* 0x000fe40000010000 */
[----:B------:R-:W-:Y:S02]  /*10720*/  IMAD.MOV.U32 R2, RZ, RZ, R116 ;  /* 0x000000ffff027224 */ /* 0x000fe400078e0074 */
[C---:B------:R-:W-:Y:S04]  /*10730*/  HMMA.16816.F32 R52, R68.reuse, R76, R52 ;  /* 0x0000004c4434723c */ /* 0x040fe80000001834 */
[----:B------:R-:W-:Y:S04]  /*10740*/  FADD.FTZ R135, R135, R144 ;  /* 0x0000009087877221 */ /* 0x000fe80000010000 */
[C---:B------:R-:W-:Y:S01]  /*10750*/  HMMA.16816.F32 R56, R68.reuse, R78, R56 ;  /* 0x0000004e4438723c */ /* 0x040fe20000001838 */
[----:B------:R-:W2:Y:S03]  /*10760*/  LDSM.16.MT88.4 R76, [R209+0x1900] ;  /* 0x00190000d14c783b */ /* 0x000ea60000004200 */
[----:B------:R-:W-:Y:S04]  /*10770*/  FADD.FTZ R225, R134, R135 ;  /* 0x0000008786e17221 */ /* 0x000fe80000010000 */
        /* <DEDUP_REMOVED lines=8> */
[----:B------:R-:W-:Y:S03]  /*10800*/  F2FP.PACK_AB R71, R238, R237 ;  /* 0x000000edee47723e */ /* 0x000fe600000000ff */
[----:B------:R-:W-:Y:S04]  /*10810*/  FADD.FTZ R233, R233, R232 ;  /* 0x000000e8e9e97221 */ /* 0x000fe80000010000 */
[C---:B-----5:R-:W-:Y:S03]  /*10820*/  HMMA.16816.F32 R4, R68.reuse, R80, R4 ;  /* 0x000000504404723c */ /* 0x060fe60000001804 */
[----:B------:R-:W-:Y:S05]  /*10830*/  FADD.FTZ R233, R234, R233 ;  /* 0x000000e9eae97221 */ /* 0x000fea0000010000 */
        /* <DEDUP_REMOVED lines=10> */
[----:B------:R-:W-:Y:S07]  /*108e0*/  LDSM.16.MT88.4 R84, [R208+0x2100] ;  /* 0x00210000d054783b */ /* 0x000fee0000004200 */
[C---:B---3--:R-:W-:Y:S08]  /*108f0*/  HMMA.16816.F32 R36, R68.reuse, R80, R36 ;  /* 0x000000504424723c */ /* 0x048ff00000001824 */
[C---:B------:R-:W-:Y:S01]  /*10900*/  HMMA.16816.F32 R40, R68.reuse, R82, R40 ;  /* 0x000000524428723c */ /* 0x040fe20000001828 */
[----:B------:R-:W3:Y:S07]  /*10910*/  LDSM.16.MT88.4 R80, [R210+0x2100] ;  /* 0x00210000d250783b */ /* 0x000eee0000004200 */
[C---:B-1----:R-:W-:Y:S08]  /*10920*/  HMMA.16816.F32 R44, R68.reuse, R72, R44 ;  /* 0x00000048442c723c */ /* 0x042ff0000000182c */
[C---:B------:R-:W-:Y:S01]  /*10930*/  HMMA.16816.F32 R48, R68.reuse, R74, R48 ;  /* 0x0000004a4430723c */ /* 0x040fe20000001830 */
[----:B------:R-:W1:Y:S07]  /*10940*/  LDSM.16.MT88.4 R72, [R209+0x2100] ;  /* 0x00210000d148783b */ /* 0x000e6e0000004200 */
        /* <DEDUP_REMOVED lines=13> */
[C---:B--2---:R-:W-:Y:S03]  /*10a20*/  HMMA.16816.F32 R4, R68.reuse, R76, R4 ;  /* 0x0000004c4404723c */ /* 0x044fe60000001804 */
[----:B------:R-:W-:Y:S04]  /*10a30*/  FADD.FTZ R241, R241, R184 ;  /* 0x000000b8f1f17221 */ /* 0x000fe80000010000 */
[----:B------:R-:W-:Y:S01]  /*10a40*/  FADD.FTZ R156, R156, R241 ;  /* 0x000000f19c9c7221 */ /* 0x000fe20000010000 */
[C---:B------:R-:W-:Y:S01]  /*10a50*/  HMMA.16816.F32 R8, R68.reuse, R78, R8 ;  /* 0x0000004e4408723c */ /* 0x040fe20000001808 */
[----:B------:R-:W2:Y:S03]  /*10a60*/  LDSM.16.MT88.4 R76, [R212+0x5100] ;  /* 0x00510000d44c783b */ /* 0x000ea60000004200 */
[----:B------:R-:W-:Y:S04]  /*10a70*/  FADD.FTZ R159, R159, R156 ;  /* 0x0000009c9f9f7221 */ /* 0x000fe80000010000 */
[C---:B---3--:R-:W-:Y:S04]  /*10a80*/  HMMA.16816.F32 R12, R68.reuse, R80, R12 ;  /* 0x00000050440c723c */ /* 0x048fe8000000180c */
[----:B------:R-:W-:Y:S04]  /*10a90*/  FADD.FTZ R146, R146, R159 ;  /* 0x0000009f92927221 */ /* 0x000fe80000010000 */
[C---:B------:R-:W-:Y:S01]  /*10aa0*/  HMMA.16816.F32 R16, R68.reuse, R82, R16 ;  /* 0x000000524410723c */ /* 0x040fe20000001810 */
[----:B------:R-:W3:Y:S03]  /*10ab0*/  LDSM.16.MT88.4 R80, [R210+0x5100] ;  /* 0x00510000d250783b */ /* 0x000ee60000004200 */
[----:B------:R-:W-:Y:S04]  /*10ac0*/  FADD.FTZ R224, R149, R146 ;  /* 0x0000009295e07221 */ /* 0x000fe80000010000 */
[C---:B-1----:R-:W-:Y:S08]  /*10ad0*/  HMMA.16816.F32 R20, R68.reuse, R72, R20 ;  /* 0x000000484414723c */ /* 0x042ff00000001814 */
[C---:B------:R-:W-:Y:S01]  /*10ae0*/  HMMA.16816.F32 R24, R68.reuse, R74, R24 ;  /* 0x0000004a4418723c */ /* 0x040fe20000001818 */
[----:B------:R-:W1:Y:S07]  /*10af0*/  LDSM.16.MT88.4 R72, [R208+0x5100] ;  /* 0x00510000d048783b */ /* 0x000e6e0000004200 */
[C---:B------:R-:W-:Y:S08]  /*10b00*/  HMMA.16816.F32 R28, R68.reuse, R84, R28 ;  /* 0x00000054441c723c */ /* 0x040ff0000000181c */
[C---:B------:R-:W-:Y:S01]  /*10b10*/  HMMA.16816.F32 R32, R68.reuse, R86, R32 ;  /* 0x000000564420723c */ /* 0x040fe20000001820 */
[----:B------:R-:W4:Y:S07]  /*10b20*/  LDSM.16.MT88.4 R84, [R208+0x2900] ;  /* 0x00290000d054783b */ /* 0x000f2e0000004200 */
[C---:B--2---:R-:W-:Y:S08]  /*10b30*/  HMMA.16816.F32 R36, R68.reuse, R76, R36 ;  /* 0x0000004c4424723c */ /* 0x044ff00000001824 */
[C---:B------:R-:W-:Y:S01]  /*10b40*/  HMMA.16816.F32 R40, R68.reuse, R78, R40 ;  /* 0x0000004e4428723c */ /* 0x040fe20000001828 */
[----:B------:R-:W2:Y:S07]  /*10b50*/  LDSM.16.MT88.4 R76, [R212+0x5900] ;  /* 0x00590000d44c783b */ /* 0x000eae0000004200 */
[C---:B---3--:R-:W-:Y:S08]  /*10b60*/  HMMA.16816.F32 R44, R68.reuse, R80, R44 ;  /* 0x00000050442c723c */ /* 0x048ff0000000182c */
[C---:B------:R-:W-:Y:S08]  /*10b70*/  HMMA.16816.F32 R48, R68.reuse, R82, R48 ;  /* 0x000000524430723c */ /* 0x040ff00000001830 */
[C---:B------:R-:W-:Y:S08]  /*10b80*/  HMMA.16816.F32 R52, R68.reuse, R88, R52 ;  /* 0x000000584434723c */ /* 0x040ff00000001834 */
[C---:B------:R-:W-:Y:S08]  /*10b90*/  HMMA.16816.F32 R56, R68.reuse, R90, R56 ;  /* 0x0000005a4438723c */ /* 0x040ff00000001838 */
[C---:B-1----:R-:W-:Y:S08]  /*10ba0*/  HMMA.16816.F32 R60, R68.reuse, R72, R60 ;  /* 0x00000048443c723c */ /* 0x042ff0000000183c */
[----:B------:R-:W-:Y:S01]  /*10bb0*/  HMMA.16816.F32 R64, R68, R74, R64 ;  /* 0x0000004a4440723c */ /* 0x000fe20000001840 */
[----:B------:R-:W1:Y:S07]  /*10bc0*/  LDSM.16.MT88.4 R68, [R210+0x5900] ;  /* 0x00590000d244783b */ /* 0x000e6e0000004200 */
        /* <DEDUP_REMOVED lines=10> */
[C---:B--2---:R-:W-:Y:S08]  /*10c70*/  HMMA.16816.F32 R80, R124.reuse, R76, R36 ;  /* 0x0000004c7c50723c */ /* 0x044ff00000001824 */
[C---:B------:R-:W-:Y:S08]  /*10c80*/  HMMA.16816.F32 R76, R124.reuse, R78, R40 ;  /* 0x0000004e7c4c723c */ /* 0x040ff00000001828 */
[C---:B-1----:R-:W-:Y:S08]  /*10c90*/  HMMA.16816.F32 R72, R124.reuse, R68, R44 ;  /* 0x000000447c48723c */ /* 0x042ff0000000182c */
[C---:B------:R-:W-:Y:S08]  /*10ca0*/  HMMA.16816.F32 R68, R124.reuse, R70, R48 ;  /* 0x000000467c44723c */ /* 0x040ff00000001830 */
[C---:B---3--:R-:W-:Y:S08]  /*10cb0*/  HMMA.16816.F32 R52, R124.reuse, R4, R52 ;  /* 0x000000047c34723c */ /* 0x048ff00000001834 */
[C---:B------:R-:W-:Y:S08]  /*10cc0*/  HMMA.16816.F32 R56, R124.reuse, R6, R56 ;  /* 0x000000067c38723c */ /* 0x040ff00000001838 */
[C---:B-----5:R-:W-:Y:S08]  /*10cd0*/  HMMA.16816.F32 R60, R124.reuse, R8, R60 ;  /* 0x000000087c3c723c */ /* 0x060ff0000000183c */
[----:B------:R-:W-:Y:S01]  /*10ce0*/  HMMA.16816.F32 R64, R124, R10, R64 ;  /* 0x0000000a7c40723c */ /* 0x000fe20000001840 */
[----:B------:R-:W-:-:S07]  /*10cf0*/  @P0 BRA `(.L_x_196) ;  /* 0xffffbdf000000947 */ /* 0x000fce000383ffff */
.L_x_187:
[----:B------:R-:W1:Y:S01]  /*10d00*/  SHFL.BFLY PT, R3, R224, 0x2, 0x1f ;  /* 0x0c401f00e0037f89 */ /* 0x000e6200000e0000 */
[----:B------:R-:W-:Y:S01]  /*10d10*/  CS2R R4, SRZ ;  /* 0x0000000000047805 */ /* 0x000fe2000001ff00 */
[----:B------:R-:W-:-:S02]  /*10d20*/  MOV R8, 0xff800000 ;  /* 0xff80000000087802 */ /* 0x000fc40000000f00 */
[----:B------:R-:W2:Y:S01]  /*10d30*/  SHFL.BFLY PT, R2, R225, 0x2, 0x1f ;  /* 0x0c401f00e1027f89 */ /* 0x000ea200000e0000 */
[----:B------:R-:W-:Y:S01]  /*10d40*/  PLOP3.LUT P1, PT, PT, PT, PT, 0x8, 0x0 ;  /* 0x000000000000781c */ /* 0x000fe20003f2e170 */
[----:B-1----:R-:W-:Y:S02]  /*10d50*/  FADD.FTZ R6, R3, R224 ;  /* 0x000000e003067221 */ /* 0x002fe40000010000 */
[----:B--2---:R-:W-:-:S03]  /*10d60*/  FADD.FTZ R7, R2, R225 ;  /* 0x000000e102077221 */ /* 0x004fc60000010000 */
[----:B------:R-:W1:Y:S04]  /*10d70*/  SHFL.BFLY PT, R3, R6, 0x1, 0x1f ;  /* 0x0c201f0006037f89 */ /* 0x000e6800000e0000 */
        /* <DEDUP_REMOVED lines=21> */
[----:B------:R-:W-:Y:S02]  /*10ed0*/  FMUL.FTZ R101, R5, R101 ;  /* 0x0000006505657220 */ /* 0x000fe40000410000 */
        /* <DEDUP_REMOVED lines=25> */
[----:B------:R-:W-:Y:S02]  /*11070*/  FMUL.FTZ R5, R5, R65 ;  /* 0x0000004105057220 */ /* 0x000fe40000410000 */
        /* <DEDUP_REMOVED lines=34> */
.L_x_159:
[----:B------:R-:W-:Y:S05]  /*112a0*/  @P1 BRA `(.L_x_197) ;  /* 0x000010f000001947 */ /* 0x000fea0003800000 */
[----:B------:R-:W1:Y:S01]  /*112b0*/  S2R R0, SR_CTAID.Y ;  /* 0x0000000000007919 */ /* 0x000e620000002600 */
[----:B------:R-:W-:Y:S01]  /*112c0*/  F2FP.PACK_AB R112, R113, R112 ;  /* 0x000000707170723e */ /* 0x000fe200000000ff */
[----:B------:R-:W-:Y:S01]  /*112d0*/  BSSY B0, `(.L_x_198) ;  /* 0x00000dc000007945 */ /* 0x000fe20003800000 */
[----:B------:R-:W-:Y:S01]  /*112e0*/  F2FP.PACK_AB R114, R115, R114 ;  /* 0x000000727372723e */ /* 0x000fe200000000ff */
[----:B------:R-:W2:Y:S01]  /*112f0*/  S2R R2, SR_TID.X ;  /* 0x0000000000027919 */ /* 0x000ea20000002100 */
[----:B------:R-:W-:Y:S02]  /*11300*/  F2FP.PACK_AB R108, R109, R108 ;  /* 0x0000006c6d6c723e */ /* 0x000fe400000000ff */
[----:B------:R-:W-:Y:S01]  /*11310*/  F2FP.PACK_AB R110, R111, R110 ;  /* 0x0000006e6f6e723e */ /* 0x000fe200000000ff */
[----:B------:R-:W3:Y:S01]  /*11320*/  S2R R22, SR_CTAID.Z ;  /* 0x0000000000167919 */ /* 0x000ee20000002700 */
[----:B------:R-:W-:-:S02]  /*11330*/  F2FP.PACK_AB R6, R105, R6 ;  /* 0x000000066906723e */ /* 0x000fc400000000ff */
[----:B------:R-:W-:Y:S01]  /*11340*/  F2FP.PACK_AB R106, R107, R106 ;  /* 0x0000006a6b6a723e */ /* 0x000fe200000000ff */
[----:B------:R-:W-:Y:S01]  /*11350*/  BAR.SYNC.DEFER_BLOCKING 0x1, 0x100 ;  /* 0x0044000000007b1d */ /* 0x000fe20000010000 */
[----:B------:R-:W-:Y:S02]  /*11360*/  F2FP.PACK_AB R100, R101, R100 ;  /* 0x000000646564723e */ /* 0x000fe400000000ff */
[----:B------:R-:W-:Y:S02]  /*11370*/  F2FP.PACK_AB R102, R103, R102 ;  /* 0x000000666766723e */ /* 0x000fe400000000ff */
[----:B------:R-:W-:Y:S02]  /*11380*/  F2FP.PACK_AB R96, R97, R96 ;  /* 0x000000606160723e */ /* 0x000fe400000000ff */
[----:B------:R-:W-:Y:S02]  /*11390*/  F2FP.PACK_AB R98, R99, R98 ;  /* 0x000000626362723e */ /* 0x000fe400000000ff */
[----:B------:R-:W-:-:S02]  /*113a0*/  F2FP.PACK_AB R92, R93, R92 ;  /* 0x0000005c5d5c723e */ /* 0x000fc400000000ff */
[----:B------:R-:W-:Y:S01]  /*113b0*/  F2FP.PACK_AB R94, R95, R94 ;  /* 0x0000005e5f5e723e */ /* 0x000fe200000000ff */
[C---:B-1----:R-:W-:Y:S01]  /*113c0*/  IMAD.WIDE.U32 R24, R0.reuse, c[0x0][0x490], RZ ;  /* 0x0001240000187a25 */ /* 0x042fe200078e00ff */
[----:B------:R-:W-:Y:S02]  /*113d0*/  SHF.R.S32.HI R3, RZ, 0x1f, R0 ;  /* 0x0000001fff037819 */ /* 0x000fe40000011400 */
[----:B------:R-:W-:Y:S01]  /*113e0*/  F2FP.PACK_AB R88, R89, R88 ;  /* 0x000000585958723e */ /* 0x000fe200000000ff */
[C---:B------:R-:W-:Y:S01]  /*113f0*/  IMAD.WIDE.U32 R14, R0.reuse, c[0x0][0x3e8], RZ ;  /* 0x0000fa00000e7a25 */ /* 0x040fe200078e00ff */
[----:B--2---:R-:W-:Y:S02]  /*11400*/  SHF.R.S32.HI R9, RZ, 0x1f, R2 ;  /* 0x0000001fff097819 */ /* 0x004fe40000011402 */
[----:B------:R-:W-:Y:S01]  /*11410*/  F2FP.PACK_AB R90, R91, R90 ;  /* 0x0000005a5b5a723e */ /* 0x000fe200000000ff */
[----:B------:R-:W-:Y:S01]  /*11420*/  IMAD R13, R3, c[0x0][0x490], RZ ;  /* 0x00012400030d7a24 */ /* 0x000fe200078e02ff */
[-C--:B------:R-:W-:Y:S01]  /*11430*/  LEA.HI R11, R9, R2.reuse, RZ, 0x2 ;  /* 0x00000002090b7211 */ /* 0x080fe200078f10ff */
[----:B------:R-:W-:Y:S01]  /*11440*/  IMAD R3, R3, c[0x0][0x3e8], RZ ;  /* 0x0000fa0003037a24 */ /* 0x000fe200078e02ff */
[CC--:B------:R-:W-:Y:S01]  /*11450*/  LEA.HI R10, R9.reuse, R2.reuse, RZ, 0x3 ;  /* 0x00000002090a7211 */ /* 0x0c0fe200078f18ff */
[C---:B------:R-:W-:Y:S01]  /*11460*/  IMAD R13, R0.reuse, c[0x0][0x494], R13 ;  /* 0x00012500000d7a24 */ /* 0x040fe200078e020d */
[----:B------:R-:W-:Y:S01]  /*11470*/  SHF.R.S32.HI R20, RZ, 0x2, R11 ;  /* 0x00000002ff147819 */ /* 0x000fe2000001140b */
[----:B------:R-:W-:Y:S01]  /*11480*/  IMAD R28, R0, c[0x0][0x3ec], R3 ;  /* 0x0000fb00001c7a24 */ /* 0x000fe200078e0203 */
[-C--:B------:R-:W-:Y:S01]  /*11490*/  LEA.HI R3, R9, R2.reuse, RZ, 0x5 ;  /* 0x0000000209037211 */ /* 0x080fe200078f28ff */
[----:B------:R-:W-:Y:S01]  /*114a0*/  IMAD.IADD R25, R25, 0x1, R13 ;  /* 0x0000000119197824 */ /* 0x000fe200078e020d */
[----:B------:R-:W-:Y:S01]  /*114b0*/  LEA.HI R0, R9, R2, RZ, 0x6 ;  /* 0x0000000209007211 */ /* 0x000fe200078f30ff */
[----:B------:R-:W-:Y:S01]  /*114c0*/  IMAD.IADD R29, R15, 0x1, R28 ;  /* 0x000000010f1d7824 */ /* 0x000fe200078e021c */
[----:B------:R-:W-:Y:S01]  /*114d0*/  LOP3.LUT R9, R3, 0xffffffe0, RZ, 0xc0, !PT ;  /* 0xffffffe003097812 */ /* 0x000fe200078ec0ff */
[----:B------:R-:W-:Y:S01]  /*114e0*/  IMAD.MOV.U32 R28, RZ, RZ, R14 ;  /* 0x000000ffff1c7224 */ /* 0x000fe200078e000e */
[----:B------:R-:W-:Y:S01]  /*114f0*/  SHF.R.S32.HI R17, RZ, 0x1f, R11 ;  /* 0x0000001fff117819 */ /* 0x000fe2000001140b */
[----:B------:R-:W-:Y:S01]  /*11500*/  IMAD.MOV.U32 R14, RZ, RZ, c[0x0][0x4e8] ;  /* 0x00013a00ff0e7624 */ /* 0x000fe200078e00ff */
[----:B------:R-:W-:Y:S01]  /*11510*/  LOP3.LUT R11, R11, 0xfffffffc, RZ, 0xc0, !PT ;  /* 0xfffffffc0b0b7812 */ /* 0x000fe200078ec0ff */
[----:B------:R-:W-:Y:S01]  /*11520*/  IMAD.IADD R12, R2, 0x1, -R9 ;  /* 0x00000001020c7824 */ /* 0x000fe200078e0a09 */
[----:B------:R-:W-:Y:S01]  /*11530*/  LEA.HI R4, R17, R20, RZ, 0x3 ;  /* 0x0000001411047211 */ /* 0x000fe200078f18ff */
[----:B------:R-:W-:Y:S01]  /*11540*/  IMAD.SHL.U32 R0, R0, 0x8, RZ ;  /* 0x0000000800007824 */ /* 0x000fe200078e00ff */
[----:B------:R-:W-:Y:S01]  /*11550*/  LOP3.LUT R19, R10, 0xfffffff8, RZ, 0xc0, !PT ;  /* 0xfffffff80a137812 */ /* 0x000fe200078ec0ff */
[----:B------:R-:W-:Y:S01]  /*11560*/  IMAD.IADD R11, R2, 0x1, -R11 ;  /* 0x00000001020b7824 */ /* 0x000fe200078e0a0b */
[----:B------:R-:W-:Y:S01]  /*11570*/  SHF.R.S32.HI R13, RZ, 0x1f, R12 ;  /* 0x0000001fff0d7819 */ /* 0x000fe2000001140c */
[----:B---3--:R-:W-:Y:S01]  /*11580*/  IMAD.WIDE.U32 R24, R22, c[0x0][0x498], R24 ;  /* 0x0001260016187a25 */ /* 0x008fe200078e0018 */
[----:B------:R-:W-:-:S02]  /*11590*/  LOP3.LUT R9, R4, 0xfffffff8, RZ, 0xc0, !PT ;  /* 0xfffffff804097812 */ /* 0x000fc400078ec0ff */
[----:B------:R-:W-:Y:S01]  /*115a0*/  SHF.R.S32.HI R15, RZ, 0x1f, R22 ;  /* 0x0000001fff0f7819 */ /* 0x000fe20000011416 */
[----:B------:R-:W-:Y:S01]  /*115b0*/  IMAD.IADD R19, R2, 0x1, -R19 ;  /* 0x0000000102137824 */ /* 0x000fe200078e0a13 */
[----:B------:R-:W-:Y:S01]  /*115c0*/  LOP3.LUT P4, RZ, R12, 0x3, RZ, 0xc0, !PT ;  /* 0x000000030cff7812 */ /* 0x000fe2000788c0ff */
[----:B------:R-:W-:Y:S01]  /*115d0*/  IMAD.IADD R20, R20, 0x1, -R9 ;  /* 0x0000000114147824 */ /* 0x000fe200078e0a09 */
[--C-:B------:R-:W-:Y:S01]  /*115e0*/  SHF.R.S32.HI R26, RZ, 0x5, R3.reuse ;  /* 0x00000005ff1a7819 */ /* 0x100fe20000011403 */
[----:B------:R-:W-:Y:S01]  /*115f0*/  IMAD R9, R15, c[0x0][0x498], RZ ;  /* 0x000126000f097a24 */ /* 0x000fe200078e02ff */
[----:B------:R-:W-:Y:S01]  /*11600*/  LEA.HI R12, R13, R12, RZ, 0x2 ;  /* 0x0000000c0d0c7211 */ /* 0x000fe200078f10ff */
[----:B------:R-:W-:Y:S01]  /*11610*/  IMAD R15, R15, c[0x0][0x3f0], RZ ;  /* 0x0000fc000f0f7a24 */ /* 0x000fe200078e02ff */
[----:B------:R-:W-:Y:S01]  /*11620*/  SHF.R.S32.HI R3, RZ, 0x1f, R3 ;  /* 0x0000001fff037819 */ /* 0x000fe20000011403 */
[----:B------:R-:W1:Y:S01]  /*11630*/  S2R R13, SR_CTAID.X ;  /* 0x00000000000d7919 */ /* 0x000e620000002500 */
[----:B------:R-:W-:Y:S01]  /*11640*/  SHF.R.S32.HI R10, RZ, 0x3, R10 ;  /* 0x00000003ff0a7819 */ /* 0x000fe2000001140a */
[----:B------:R-:W-:Y:S01]  /*11650*/  IMAD R16, R22, c[0x0][0x49c], R9 ;  /* 0x0001270016107a24 */ /* 0x000fe200078e0209 */
[----:B------:R-:W-:Y:S01]  /*11660*/  LEA.HI R3, R3, R26, RZ, 0x3 ;  /* 0x0000001a03037211 */ /* 0x000fe200078f18ff */
[----:B------:R-:W-:Y:S01]  /*11670*/  IMAD.SHL.U32 R9, R19, 0x8, RZ ;  /* 0x0000000813097824 */ /* 0x000fe200078e00ff */
[----:B------:R-:W-:Y:S01]  /*11680*/  LEA.HI R4, R11, R11, RZ, 0x1 ;  /* 0x0000000b0b047211 */ /* 0x000fe200078f08ff */
[----:B------:R-:W-:Y:S01]  /*11690*/  IMAD.SHL.U32 R2, R10, 0x40, RZ ;  /* 0x000000400a027824 */ /* 0x000fe200078e00ff */
[----:B------:R-:W-:Y:S01]  /*116a0*/  LOP3.LUT R3, R3, 0xffffff8, RZ, 0xc0, !PT ;  /* 0x0ffffff803037812 */ /* 0x000fe200078ec0ff */
[----:B------:R-:W-:Y:S01]  /*116b0*/  IMAD R17, R26, 0x200, R11 ;  /* 0x000002001a117824 */ /* 0x000fe200078e020b */
[----:B------:R-:W-:Y:S01]  /*116c0*/  LOP3.LUT R4, R4, 0x1ffffffe, RZ, 0xc0, !PT ;  /* 0x1ffffffe04047812 */ /* 0x000fe200078ec0ff */
[----:B------:R-:W-:Y:S01]  /*116d0*/  IMAD R15, R22, c[0x0][0x3f4], R15 ;  /* 0x0000fd00160f7a24 */ /* 0x000fe200078e020f */
[----:B------:R-:W-:Y:S01]  /*116e0*/  LOP3.LUT R2, R2, 0x1c0, RZ, 0xc0, !PT ;  /* 0x000001c002027812 */ /* 0x000fe200078ec0ff */
[----:B------:R-:W-:Y:S01]  /*116f0*/  IMAD.IADD R18, R26, 0x1, -R3 ;  /* 0x000000011a127824 */ /* 0x000fe200078e0a03 */
[----:B------:R-:W-:Y:S01]  /*11700*/  ISETP.NE.AND P0, PT, R14, 0x1, PT ;  /* 0x000000010e00780c */ /* 0x000fe20003f05270 */
[----:B------:R-:W-:Y:S01]  /*11710*/  IMAD.IADD R11, R11, 0x1, -R4 ;  /* 0x000000010b0b7824 */ /* 0x000fe200078e0a04 */
[----:B------:R-:W-:Y:S01]  /*11720*/  LOP3.LUT R4, R2, 0x38, R9, 0xf8, !PT ;  /* 0x0000003802047812 */ /* 0x000fe200078ef809 */
[----:B------:R-:W-:Y:S01]  /*11730*/  IMAD.WIDE.U32 R22, R22, c[0x0][0x3f0], R28 ;  /* 0x0000fc0016167a25 */ /* 0x000fe200078e001c */
[----:B------:R-:W-:-:S02]  /*11740*/  SHF.R.U32.HI R3, RZ, 0x3, R2 ;  /* 0x00000003ff037819 */ /* 0x000fc40000011602 */
[----:B------:R-:W-:Y:S01]  /*11750*/  SHF.R.S32.HI R21, RZ, 0x2, R12 ;  /* 0x00000002ff157819 */ /* 0x000fe2000001140c */
[----:B------:R-:W-:Y:S01]  /*11760*/  IMAD R2, R19, 0x20, R10 ;  /* 0x0000002013027824 */ /* 0x000fe200078e020a */
[----:B------:R-:W-:Y:S01]  /*11770*/  LOP3.LUT R19, R20, 0x1, RZ, 0xc0, !PT ;  /* 0x0000000114137812 */ /* 0x000fe200078ec0ff */
[----:B------:R-:W-:Y:S01]  /*11780*/  IMAD.IADD R23, R23, 0x1, R15 ;  /* 0x0000000117177824 */ /* 0x000fe200078e020f */
[----:B------:R-:W-:Y:S01]  /*11790*/  LOP3.LUT R3, R4, R3, RZ, 0x3c, !PT ;  /* 0x0000000304037212 */ /* 0x000fe200078e3cff */
[----:B-1----:R-:W-:Y:S01]  /*117a0*/  IMAD R2, R13, 0x80, R2 ;  /* 0x000000800d027824 */ /* 0x002fe200078e0202 */
[----:B------:R-:W-:Y:S01]  /*117b0*/  ISETP.NE.U32.AND P3, PT, R19, 0x1, PT ;  /* 0x000000011300780c */ /* 0x000fe20003f65070 */
[----:B------:R-:W-:Y:S01]  /*117c0*/  IMAD R18, R18, 0x10, R21 ;  /* 0x0000001012127824 */ /* 0x000fe200078e0215 */
[----:B------:R-:W-:Y:S01]  /*117d0*/  LOP3.LUT R0, R3, 0x7ffffe00, R0, 0xf8, !PT ;  /* 0x7ffffe0003007812 */ /* 0x000fe200078ef800 */
[----:B------:R-:W-:Y:S01]  /*117e0*/  @P0 IMAD.HI.U32 R4, R2, c[0x0][0x4ec], RZ ;  /* 0x00013b0002040a27 */ /* 0x000fe200078e00ff */
[----:B------:R-:W-:-:S02]  /*117f0*/  R2P PR, R20, 0x6 ;  /* 0x0000000614007804 */ /* 0x000fc40000000000 */
[----:B------:R-:W-:Y:S01]  /*11800*/  F2FP.PACK_AB R84, R85, R84 ;  /* 0x000000545554723e */ /* 0x000fe200000000ff */
[----:B------:R-:W-:Y:S01]  /*11810*/  IMAD.SHL.U32 R20, R20, 0x40, RZ ;  /* 0x0000004014147824 */ /* 0x000fe200078e00ff */
[----:B------:R-:W-:Y:S01]  /*11820*/  F2FP.PACK_AB R86, R87, R86 ;  /* 0x000000565756723e */ /* 0x000fe200000000ff */
[----:B------:R-:W-:Y:S01]  /*11830*/  IMAD.MOV.U32 R12, RZ, RZ, R2 ;  /* 0x000000ffff0c7224 */ /* 0x000fe200078e0002 */
[----:B------:R-:W-:Y:S01]  /*11840*/  @P0 SHF.R.U32.HI R12, RZ, c[0x0][0x4f0], R4 ;  /* 0x00013c00ff0c0a19 */ /* 0x000fe20000011604 */
[----:B------:R-:W-:Y:S01]  /*11850*/  IMAD R3, R14, c[0x0][0x388], RZ ;  /* 0x0000e2000e037a24 */ /* 0x000fe200078e02ff */
[----:B------:R-:W-:Y:S01]  /*11860*/  LOP3.LUT R26, R20, 0x1c0, RZ, 0xc0, !PT ;  /* 0x000001c0141a7812 */ /* 0x000fe200078ec0ff */
[----:B------:R-:W-:Y:S01]  /*11870*/  IMAD R4, R11, 0x8, R18 ;  /* 0x000000080b047824 */ /* 0x000fe200078e0212 */
[--C-:B------:R-:W-:Y:S01]  /*11880*/  SHF.R.S32.HI R14, RZ, 0x1f, R12.reuse ;  /* 0x0000001fff0e7819 */ /* 0x100fe2000001140c */
[----:B------:R-:W-:Y:S01]  /*11890*/  IMAD.MOV R11, RZ, RZ, -R12 ;  /* 0x000000ffff0b7224 */ /* 0x000fe200078e0a0c */
[----:B------:R-:W-:Y:S01]  /*118a0*/  LEA.HI R26, R26, R26, RZ, 0x1d ;  /* 0x0000001a1a1a7211 */ /* 0x000fe200078fe8ff */
[----:B------:R-:W-:Y:S01]  /*118b0*/  IMAD R4, R13, 0x80, R4 ;  /* 0x000000800d047824 */ /* 0x000fe200078e0204 */
[----:B------:R-:W-:Y:S01]  /*118c0*/  F2FP.PACK_AB R80, R81, R80 ;  /* 0x000000505150723e */ /* 0x000fe200000000ff */
[----:B------:R-:W-:Y:S01]  /*118d0*/  IMAD R15, R14, c[0x0][0x3e0], RZ ;  /* 0x0000f8000e0f7a24 */ /* 0x000fe200078e02ff */
[----:B------:R-:W-:Y:S01]  /*118e0*/  F2FP.PACK_AB R82, R83, R82 ;  /* 0x000000525352723e */ /* 0x000fe200000000ff */
[----:B------:R-:W-:Y:S01]  /*118f0*/  IMAD.U32 R17, R17, 0x2, R26 ;  /* 0x0000000211117824 */ /* 0x000fe200078e001a */
[----:B------:R-:W-:Y:S01]  /*11900*/  F2FP.PACK_AB R76, R77, R76 ;  /* 0x0000004c4d4c723e */ /* 0x000fe200000000ff */
[----:B------:R-:W-:Y:S01]  /*11910*/  IMAD R11, R11, c[0x0][0x4e8], R2 ;  /* 0x00013a000b0b7a24 */ /* 0x000fe200078e0202 */
[----:B------:R-:W-:Y:S01]  /*11920*/  F2FP.PACK_AB R78, R79, R78 ;  /* 0x0000004e4f4e723e */ /* 0x000fe200000000ff */
[----:B------:R-:W-:Y:S01]  /*11930*/  IMAD.SHL.U32 R17, R17, 0x2, RZ ;  /* 0x0000000211117824 */ /* 0x000fe200078e00ff */
[----:B------:R-:W-:Y:S01]  /*11940*/  F2FP.PACK_AB R72, R73, R72 ;  /* 0x000000484948723e */ /* 0x000fe200000000ff */
[----:B------:R-:W-:Y:S01]  /*11950*/  @P0 IMAD.HI.U32 R2, R4, c[0x0][0x4ec], RZ ;  /* 0x00013b0004020a27 */ /* 0x000fe200078e00ff */
[----:B------:R-:W-:-:S02]  /*11960*/  F2FP.PACK_AB R74, R75, R74 ;  /* 0x0000004a4b4a723e */ /* 0x000fc400000000ff */
[----:B------:R-:W-:Y:S01]  /*11970*/  IADD3 R21, R17, 0x70, RZ ;  /* 0x0000007011157810 */ /* 0x000fe20007ffe0ff */
[C---:B------:R-:W-:Y:S01]  /*11980*/  IMAD.WIDE.U32 R22, R12.reuse, c[0x0][0x3e0], R22 ;  /* 0x0000f8000c167a25 */ /* 0x040fe200078e0016 */
[----:B------:R-:W-:Y:S01]  /*11990*/  STS [R17+0x80], R112 ;  /* 0x0000807011007388 */ /* 0x000fe20000000800 */
[----:B------:R-:W-:Y:S02]  /*119a0*/  F2FP.PACK_AB R68, R69, R68 ;  /* 0x000000444544723e */ /* 0x000fe400000000ff */
[----:B------:R-:W-:Y:S01]  /*119b0*/  IMAD R15, R12, c[0x0][0x3e4], R15 ;  /* 0x0000f9000c0f7a24 */ /* 0x000fe200078e020f */
[----:B------:R-:W-:Y:S01]  /*119c0*/  IADD3 R12, R17, 0x80, RZ ;  /* 0x00000080110c7810 */ /* 0x000fe20007ffe0ff */
[----:B------:R-:W-:Y:S01]  /*119d0*/  IMAD.MOV.U32 R19, RZ, RZ, R4 ;  /* 0x000000ffff137224 */ /* 0x000fe200078e0004 */
[----:B------:R-:W-:Y:S01]  /*119e0*/  @P0 SHF.R.U32.HI R19, RZ, c[0x0][0x4f0], R2 ;  /* 0x00013c00ff130a19 */ /* 0x000fe20000011602 */
[----:B------:R-:W-:Y:S01]  /*119f0*/  IMAD.IADD R23, R23, 0x1, R15 ;  /* 0x0000000117177824 */ /* 0x000fe200078e020f */
[----:B------:R-:W-:Y:S01]  /*11a00*/  @P3 IADD3 R21, R12, 0x10, RZ ;  /* 0x000000100c153810 */ /* 0x000fe20007ffe0ff */
[----:B------:R-:W-:Y:S01]  /*11a10*/  IMAD.MOV.U32 R2, RZ, RZ, 0x20 ;  /* 0x00000020ff027424 */ /* 0x000fe200078e00ff */
[----:B------:R-:W-:Y:S01]  /*11a20*/  SHF.R.S32.HI R12, RZ, 0x1f, R11 ;  /* 0x0000001fff0c7819 */ /* 0x000fe2000001140b */
[----:B------:R-:W-:Y:S01]  /*11a30*/  IMAD.WIDE.U32 R22, R11, c[0x0][0x3d8], R22 ;  /* 0x0000f6000b167a25 */ /* 0x000fe200078e0016 */
[--C-:B------:R-:W-:Y:S01]  /*11a40*/  SHF.R.S32.HI R15, RZ, 0x1f, R19.reuse ;  /* 0x0000001fff0f7819 */ /* 0x100fe20000011413 */
[----:B------:R-:W-:Y:S01]  /*11a50*/  STS [R17+0x480], R114 ;  /* 0x0004807211007388 */ /* 0x000fe20000000800 */
[----:B------:R-:W-:Y:S01]  /*11a60*/  IADD3 R14, P0, R19, R24, RZ ;  /* 0x00000018130e7210 */ /* 0x000fe20007f1e0ff */
[----:B------:R-:W-:Y:S01]  /*11a70*/  IMAD.MOV R19, RZ, RZ, -R19 ;  /* 0x000000ffff137224 */ /* 0x000fe200078e0a13 */
[----:B------:R-:W-:Y:S01]  /*11a80*/  SEL R2, R2, 0xffffffe0, !P1 ;  /* 0xffffffe002027807 */ /* 0x000fe20004800000 */
[----:B------:R-:W-:Y:S01]  /*11a90*/  IMAD R12, R12, c[0x0][0x3d8], RZ ;  /* 0x0000f6000c0c7a24 */ /* 0x000fe200078e02ff */
[----:B------:R-:W-:Y:S01]  /*11aa0*/  IADD3.X R15, R15, R25, R16, P0, !PT ;  /* 0x000000190f0f7210 */ /* 0x000fe200007fe410 */
[----:B------:R-:W-:Y:S01]  /*11ab0*/  IMAD R25, R19, c[0x0][0x4e8], R4 ;  /* 0x00013a0013197a24 */ /* 0x000fe200078e0204 */
[----:B------:R-:W-:Y:S01]  /*11ac0*/  STS [R21], R108 ;  /* 0x0000006c15007388 */ /* 0x000fe20000000800 */
[----:B------:R-:W-:Y:S01]  /*11ad0*/  IMAD R4, R11, c[0x0][0x3dc], R12 ;  /* 0x0000f7000b047a24 */ /* 0x000fe200078e020c */
[----:B------:R-:W-:Y:S01]  /*11ae0*/  F2FP.PACK_AB R70, R71, R70 ;  /* 0x000000464746723e */ /* 0x000fe200000000ff */
[----:B------:R-:W-:Y:S01]  /*11af0*/  IMAD.IADD R19, R17, 0x1, R2 ;  /* 0x0000000111137824 */ /* 0x000fe200078e0202 */
[----:B------:R-:W-:Y:S01]  /*11b00*/  STS [R21+0x400], R110 ;  /* 0x0004006e15007388 */ /* 0x000fe20000000800 */
[----:B------:R-:W-:Y:S01]  /*11b10*/  IMAD.IADD R11, R2, 0x1, R21 ;  /* 0x00000001020b7824 */ /* 0x000fe200078e0215 */
[----:B------:R-:W-:Y:S01]  /*11b20*/  SHF.R.S32.HI R2, RZ, 0x1f, R25 ;  /* 0x0000001fff027819 */ /* 0x000fe20000011419 */
[----:B------:R-:W-:Y:S01]  /*11b30*/  IMAD.MOV.U32 R12, RZ, RZ, 0x40 ;  /* 0x00000040ff0c7424 */ /* 0x000fe200078e00ff */
[----:B------:R1:W-:Y:S01]  /*11b40*/  STS [R19+0x80], R6 ;  /* 0x0000800613007388 */ /* 0x0003e20000000800 */
[----:B------:R-:W-:Y:S01]  /*11b50*/  IMAD.WIDE.U32 R14, R25, c[0x0][0x488], R14 ;  /* 0x00012200190e7a25 */ /* 0x000fe200078e000e */
[----:B------:R-:W-:-:S02]  /*11b60*/  F2FP.PACK_AB R52, R53, R52 ;  /* 0x000000343534723e */ /* 0x000fc400000000ff */
[----:B------:R-:W-:Y:S01]  /*11b70*/  SEL R12, R12, 0xffffffc0, !P2 ;  /* 0xffffffc00c0c7807 */ /* 0x000fe20005000000 */
[----:B------:R-:W-:Y:S01]  /*11b80*/  IMAD R2, R2, c[0x0][0x488], RZ ;  /* 0x0001220002027a24 */ /* 0x000fe200078e02ff */
[----:B------:R-:W-:Y:S01]  /*11b90*/  STS [R19+0x480], R106 ;  /* 0x0004806a13007388 */ /* 0x000fe20000000800 */
[----:B------:R-:W-:Y:S01]  /*11ba0*/  F2FP.PACK_AB R54, R55, R54 ;  /* 0x000000363736723e */ /* 0x000fe200000000ff */
[----:B------:R-:W-:Y:S01]  /*11bb0*/  IMAD R20, R13, 0x80, R18 ;  /* 0x000000800d147824 */ /* 0x000fe200078e0212 */
[----:B------:R-:W-:Y:S01]  /*11bc0*/  F2FP.PACK_AB R56, R57, R56 ;  /* 0x000000383938723e */ /* 0x000fe200000000ff */
[----:B------:R-:W-:Y:S01]  /*11bd0*/  IMAD R2, R25, c[0x0][0x48c], R2 ;  /* 0x0001230019027a24 */ /* 0x000fe200078e0202 */
[----:B------:R-:W-:Y:S01]  /*11be0*/  STS [R11], R100 ;  /* 0x000000640b007388 */ /* 0x000fe20000000800 */
[--C-:B------:R-:W-:Y:S01]  /*11bf0*/  IMAD.IADD R25, R17, 0x1, R12.reuse ;  /* 0x0000000111197824 */ /* 0x100fe200078e020c */
[----:B------:R-:W-:Y:S01]  /*11c00*/  F2FP.PACK_AB R58, R59, R58 ;  /* 0x0000003a3b3a723e */ /* 0x000fe200000000ff */
[C---:B------:R-:W-:Y:S01]  /*11c10*/  IMAD.IADD R27, R12.reuse, 0x1, R21 ;  /* 0x000000010c1b7824 */ /* 0x040fe200078e0215 */
[----:B------:R-:W-:Y:S01]  /*11c20*/  STS [R11+0x400], R102 ;  /* 0x000400660b007388 */ /* 0x000fe20000000800 */
[----:B------:R-:W-:Y:S01]  /*11c30*/  IMAD.IADD R29, R12, 0x1, R19 ;  /* 0x000000010c1d7824 */ /* 0x000fe200078e0213 */
[----:B------:R-:W-:Y:S01]  /*11c40*/  F2FP.PACK_AB R60, R61, R60 ;  /* 0x0000003c3d3c723e */ /* 0x000fe200000000ff */
[----:B------:R-:W-:Y:S01]  /*11c50*/  IMAD.IADD R31, R11, 0x1, R12 ;  /* 0x000000010b1f7824 */ /* 0x000fe200078e020c */
[----:B------:R-:W-:Y:S01]  /*11c60*/  STS [R25+0x80], R96 ;  /* 0x0000806019007388 */ /* 0x000fe20000000800 */
[----:B------:R-:W-:Y:S01]  /*11c70*/  IMAD.IADD R15, R15, 0x1, R2 ;  /* 0x000000010f0f7824 */ /* 0x000fe200078e0202 */
[----:B------:R-:W-:Y:S01]  /*11c80*/  F2FP.PACK_AB R62, R63, R62 ;  /* 0x0000003e3f3e723e */ /* 0x000fe200000000ff */
[----:B------:R-:W-:Y:S01]  /*11c90*/  IMAD.SHL.U32 R0, R0, 0x2, RZ ;  /* 0x0000000200007824 */ /* 0x000fe200078e00ff */
[----:B------:R-:W-:Y:S01]  /*11ca0*/  STS [R25+0x480], R98 ;  /* 0x0004806219007388 */ /* 0x000fe20000000800 */
[----:B------:R-:W-:Y:S01]  /*11cb0*/  F2FP.PACK_AB R5, R5, R64 ;  /* 0x000000400505723e */ /* 0x000fe200000000ff */
[----:B------:R-:W-:Y:S01]  /*11cc0*/  IMAD R10, R13, 0x80, R10 ;  /* 0x000000800d0a7824 */ /* 0x000fe200078e020a */
[----:B-1----:R-:W-:Y:S01]  /*11cd0*/  LEA R6, P0, R14, c[0x0][0x450], 0x2 ;  /* 0x000114000e067a11 */ /* 0x002fe200078010ff */
[----:B------:R-:W-:Y:S01]  /*11ce0*/  STS [R27], R92 ;  /* 0x0000005c1b007388 */ /* 0x000fe20000000800 */
[----:B------:R-:W-:-:S02]  /*11cf0*/  F2FP.PACK_AB R66, R67, R66 ;  /* 0x000000424342723e */ /* 0x000fc400000000ff */
[----:B------:R-:W-:Y:S01]  /*11d00*/  LEA.HI.X R15, R14, c[0x0][0x454], R15, 0x2, P0 ;  /* 0x000115000e0f7a11 */ /* 0x000fe200000f140f */
[----:B------:R-:W-:Y:S01]  /*11d10*/  STS [R27+0x400], R94 ;  /* 0x0004005e1b007388 */ /* 0x000fe20000000800 */
[C---:B------:R-:W-:Y:S02]  /*11d20*/  IADD3 R18, R20.reuse, 0x8, RZ ;  /* 0x0000000814127810 */ /* 0x040fe40007ffe0ff */
[-C--:B------:R-:W-:Y:S01]  /*11d30*/  ISETP.GE.OR P5, PT, R20, R3.reuse, P4 ;  /* 0x000000031400720c */ /* 0x080fe200027a6670 */
[----:B------:R-:W-:Y:S01]  /*11d40*/  STS [R29+0x80], R88 ;  /* 0x000080581d007388 */ /* 0x000fe20000000800 */
[----:B------:R-:W-:Y:S02]  /*11d50*/  ISETP.GE.OR P4, PT, R18, R3, P4 ;  /* 0x000000031200720c */ /* 0x000fe40002786670 */
[----:B------:R-:W-:Y:S01]  /*11d60*/  LEA R2, P0, R22, c[0x0][0x380], 0x1 ;  /* 0x0000e00016027a11 */ /* 0x000fe200078008ff */
[----:B------:R-:W-:Y:S04]  /*11d70*/  STS [R29+0x480], R90 ;  /* 0x0004805a1d007388 */ /* 0x000fe80000000800 */
[----:B------:R-:W-:Y:S04]  /*11d80*/  STS [R31], R84 ;  /* 0x000000541f007388 */ /* 0x000fe80000000800 */
        /* <DEDUP_REMOVED lines=15> */
[----:B------:R1:W-:Y:S04]  /*11e80*/  STS [R31+0x4000], R5 ;  /* 0x004000051f007388 */ /* 0x0003e80000000800 */
[----:B------:R-:W-:Y:S04]  /*11e90*/  STS [R31+0x4400], R66 ;  /* 0x004400421f007388 */ /* 0x000fe80000000800 */
[----:B------:R-:W-:Y:S04]  /*11ea0*/  SHFL.IDX PT, R32, R6, RZ, 0x1c1f ;  /* 0x001c1fff06207589 */ /* 0x000fe800000e0000 */
[----:B------:R-:W2:Y:S04]  /*11eb0*/  SHFL.IDX PT, R33, R15, RZ, 0x1c1f ;  /* 0x001c1fff0f217589 */ /* 0x000ea800000e0000 */
[----:B------:R-:W-:Y:S06]  /*11ec0*/  BAR.SYNC.DEFER_BLOCKING 0x1, 0x100 ;  /* 0x0044000000007b1d */ /* 0x000fec0000010000 */
[----:B------:R-:W-:Y:S01]  /*11ed0*/  SHFL.IDX PT, R34, R6, 0x1, 0x1c1f ;  /* 0x003c1f0006227f89 */ /* 0x000fe200000e0000 */
[----:B-1----:R-:W-:-:S03]  /*11ee0*/  IMAD.IADD R5, R23, 0x1, R4 ;  /* 0x0000000117057824 */ /* 0x002fc600078e0204 */
[----:B------:R-:W1:Y:S02]  /*11ef0*/  SHFL.IDX PT, R35, R15, 0x1, 0x1c1f ;  /* 0x003c1f000f237f89 */ /* 0x000e6400000e0000 */
[----:B------:R-:W-:Y:S02]  /*11f00*/  LEA.HI.X R22, R22, c[0x0][0x384], R5, 0x1, P0 ;  /* 0x0000e10016167a11 */ /* 0x000fe400000f0c05 */
[----:B------:R-:W3:Y:S01]  /*11f10*/  SHFL.IDX PT, R20, R2, RZ, 0x181f ;  /* 0x00181fff02147589 */ /* 0x000ee200000e0000 */
[----:B------:R-:W-:-:S03]  /*11f20*/  ISETP.GE.AND P0, PT, R10, R3, PT ;  /* 0x000000030a00720c */ /* 0x000fc60003f06270 */
[----:B------:R-:W4:Y:S04]  /*11f30*/  SHFL.IDX PT, R21, R22, RZ, 0x181f ;  /* 0x00181fff16157589 */ /* 0x000f2800000e0000 */
[----:B--2---:R-:W-:Y:S04]  /*11f40*/  @!P5 ST.E [R32.64], R7 ;  /* 0x000000072000d985 */ /* 0x004fe8000c10190a */
[----:B-1----:R1:W-:Y:S04]  /*11f50*/  @!P4 ST.E [R34.64], R8 ;  /* 0x000000082200c985 */ /* 0x0023e8000c10190a */
[----:B------:R2:W2:Y:S04]  /*11f60*/  LDS.128 R48, [R0+0x1080] ;  /* 0x0010800000307984 */ /* 0x0004a80000000c00 */
[----:B------:R2:W2:Y:S04]  /*11f70*/  LDS.128 R44, [R0+0x2080] ;  /* 0x00208000002c7984 */ /* 0x0004a80000000c00 */
[----:B------:R2:W2:Y:S04]  /*11f80*/  LDS.128 R40, [R0+0x3080] ;  /* 0x0030800000287984 */ /* 0x0004a80000000c00 */
[----:B------:R2:W2:Y:S04]  /*11f90*/  LDS.128 R36, [R0+0x5080] ;  /* 0x0050800000247984 */ /* 0x0004a80000000c00 */
[----:B------:R2:W2:Y:S04]  /*11fa0*/  LDS.128 R24, [R0+0x6080] ;  /* 0x0060800000187984 */ /* 0x0004a80000000c00 */
[----:B------:R2:W2:Y:S01]  /*11fb0*/  LDS.128 R16, [R0+0x7080] ;  /* 0x0070800000107984 */ /* 0x0004a20000000c00 */
[----:B-1----:R-:W-:Y:S01]  /*11fc0*/  IADD3 R8, R9, 0x40, RZ ;  /* 0x0000004009087810 */ /* 0x002fe20007ffe0ff */
[----:B------:R-:W-:Y:S05]  /*11fd0*/  @P0 BRA `(.L_x_199) ;  /* 0x000000b000000947 */ /* 0x000fea0003800000 */
[----:B---34-:R-:W1:Y:S01]  /*11fe0*/  LDS.128 R4, [R0+0x80] ;  /* 0x0000800000047984 */ /* 0x018e620000000c00 */
[----:B------:R-:W-:-:S02]  /*11ff0*/  ISETP.GE.AND P0, PT, R8, c[0x0][0x3c8], PT ;  /* 0x0000f20008007a0c */ /* 0x000fc40003f06270 */
[----:B------:R-:W-:Y:S01]  /*12000*/  ISETP.GE.AND P1, PT, R9, c[0x0][0x3c8], PT ;  /* 0x0000f20009007a0c */ /* 0x000fe20003f26270 */
[----:B------:R-:W3:Y:S10]  /*12010*/  LDS.128 R12, [R0+0x4080] ;  /* 0x00408000000c7984 */ /* 0x000ef40000000c00 */
[----:B------:R-:W-:-:S02]  /*12020*/  @!P0 SHF.R.S32.HI R11, RZ, 0x1f, R8 ;  /* 0x0000001fff0b8819 */ /* 0x000fc40000011408 */
[----:B------:R-:W-:Y:S02]  /*12030*/  @!P1 IMAD.WIDE R28, R9, 0x2, R20 ;  /* 0x00000002091c9825 */ /* 0x000fe400078e0214 */
[----:B------:R-:W-:-:S04]  /*12040*/  @!P0 LEA.HI R11, R11, R8, RZ, 0x3 ;  /* 0x000000080b0b8211 */ /* 0x000fc800078f18ff */
[----:B------:R-:W-:-:S05]  /*12050*/  @!P0 LOP3.LUT R11, R11, 0xfffffff8, RZ, 0xc0, !PT ;  /* 0xfffffff80b0b8812 */ /* 0x000fca00078ec0ff */
[----:B------:R-:W-:Y:S01]  /*12060*/  @!P0 IMAD.WIDE R20, R11, 0x2, R20 ;  /* 0x000000020b148825 */ /* 0x000fe200078e0214 */
[----:B-1----:R1:W-:Y:S04]  /*12070*/  @!P1 ST.E.128 [R28.64], R4 ;  /* 0x000000041c009985 */ /* 0x0023e8000c101d0a */
[----:B---3--:R1:W-:Y:S02]  /*12080*/  @!P0 ST.E.128 [R20.64], R12 ;  /* 0x0000000c14008985 */ /* 0x0083e4000c101d0a */
.L_x_199:
[----:B---34-:R-:W-:Y:S05]  /*12090*/  BSYNC B0 ;  /* 0x0000000000007941 */ /* 0x018fea0003800000 */
.L_x_198:
[----:B--2---:R-:W-:Y:S01]  /*120a0*/  IADD3 R0, R10, 0x20, RZ ;  /* 0x000000200a007810 */ /* 0x004fe20007ffe0ff */
[----:B-1----:R1:W2:Y:S01]  /*120b0*/  SHFL.IDX PT, R7, R22, 0x1, 0x181f ;  /* 0x00381f0016077f89 */ /* 0x0022a200000e0000 */
[----:B------:R-:W-:Y:S02]  /*120c0*/  BSSY B0, `(.L_x_200) ;  /* 0x000000d000007945 */ /* 0x000fe40003800000 */
[----:B------:R-:W-:Y:S01]  /*120d0*/  ISETP.GE.AND P0, PT, R0, R3, PT ;  /* 0x000000030000720c */ /* 0x000fe20003f06270 */
[----:B------:R1:W3:-:S12]  /*120e0*/  SHFL.IDX PT, R6, R2, 0x1, 0x181f ;  /* 0x00381f0002067f89 */ /* 0x0002d800000e0000 */
[----:B------:R-:W-:Y:S05]  /*120f0*/  @P0 BRA `(.L_x_201) ;  /* 0x0000009000000947 */ /* 0x000fea0003800000 */
[----:B------:R-:W-:Y:S02]  /*12100*/  ISETP.GE.AND P0, PT, R8, c[0x0][0x3c8], PT ;  /* 0x0000f20008007a0c */ /* 0x000fe40003f06270 */
[----:B------:R-:W-:-:S11]  /*12110*/  ISETP.GE.AND P1, PT, R9, c[0x0][0x3c8], PT ;  /* 0x0000f20009007a0c */ /* 0x000fd60003f26270 */
[----:B------:R-:W-:-:S04]  /*12120*/  @!P0 SHF.R.S32.HI R5, RZ, 0x1f, R8 ;  /* 0x0000001fff058819 */ /* 0x000fc80000011408 */
[----:B------:R-:W-:Y:S01]  /*12130*/  @!P0 LEA.HI R0, R5, R8, RZ, 0x3 ;  /* 0x0000000805008211 */ /* 0x000fe200078f18ff */
[----:B--23--:R-:W-:-:S03]  /*12140*/  @!P1 IMAD.WIDE R4, R9, 0x2, R6 ;  /* 0x0000000209049825 */ /* 0x00cfc600078e0206 */
[----:B------:R-:W-:Y:S02]  /*12150*/  @!P0 LOP3.LUT R0, R0, 0xfffffff8, RZ, 0xc0, !PT ;  /* 0xfffffff800008812 */ /* 0x000fe400078ec0ff */
[----:B------:R2:W-:Y:S03]  /*12160*/  @!P1 ST.E.128 [R4.64], R48 ;  /* 0x0000003004009985 */ /* 0x0005e6000c101d0a */
[----:B------:R-:W-:-:S05]  /*12170*/  @!P0 IMAD.WIDE R6, R0, 0x2, R6 ;  /* 0x0000000200068825 */ /* 0x000fca00078e0206 */
[----:B------:R2:W-:Y:S02]  /*12180*/  @!P0 ST.E.128 [R6.64], R36 ;  /* 0x0000002406008985 */ /* 0x0005e4000c101d0a */
.L_x_201:
[----:B------:R-:W-:Y:S05]  /*12190*/  BSYNC B0 ;  /* 0x0000000000007941 */ /* 0x000fea0003800000 */
.L_x_200:
[----:B------:R-:W-:Y:S01]  /*121a0*/  IADD3 R0, R10, 0x40, RZ ;  /* 0x000000400a007810 */ /* 0x000fe20007ffe0ff */
[----:B--2---:R2:W4:Y:S01]  /*121b0*/  SHFL.IDX PT, R7, R22, 0x2, 0x181f ;  /* 0x00581f0016077f89 */ /* 0x00452200000e0000 */
[----:B------:R-:W-:Y:S02]  /*121c0*/  BSSY B0, `(.L_x_202) ;  /* 0x000000d000007945 */ /* 0x000fe40003800000 */
[----:B------:R-:W-:Y:S01]  /*121d0*/  ISETP.GE.AND P0, PT, R0, R3, PT ;  /* 0x000000030000720c */ /* 0x000fe20003f06270 */
[----:B---3--:R2:W3:-:S12]  /*121e0*/  SHFL.IDX PT, R6, R2, 0x2, 0x181f ;  /* 0x00581f0002067f89 */ /* 0x0084d800000e0000 */
[----:B------:R-:W-:Y:S05]  /*121f0*/  @P0 BRA `(.L_x_203) ;  /* 0x0000009000000947 */ /* 0x000fea0003800000 */
[----:B------:R-:W-:Y:S02]  /*12200*/  ISETP.GE.AND P0, PT, R8, c[0x0][0x3c8], PT ;  /* 0x0000f20008007a0c */ /* 0x000fe40003f06270 */
[----:B------:R-:W-:-:S11]  /*12210*/  ISETP.GE.AND P1, PT, R9, c[0x0][0x3c8], PT ;  /* 0x0000f20009007a0c */ /* 0x000fd60003f26270 */
[----:B------:R-:W-:-:S04]  /*12220*/  @!P0 SHF.R.S32.HI R5, RZ, 0x1f, R8 ;  /* 0x0000001fff058819 */ /* 0x000fc80000011408 */
[----:B------:R-:W-:Y:S01]  /*12230*/  @!P0 LEA.HI R0, R5, R8, RZ, 0x3 ;  /* 0x0000000805008211 */ /* 0x000fe200078f18ff */
[----:B---34-:R-:W-:-:S03]  /*12240*/  @!P1 IMAD.WIDE R4, R9, 0x2, R6 ;  /* 0x0000000209049825 */ /* 0x018fc600078e0206 */
[----:B------:R-:W-:Y:S02]  /*12250*/  @!P0 LOP3.LUT R0, R0, 0xfffffff8, RZ, 0xc0, !PT ;  /* 0xfffffff800008812 */ /* 0x000fe400078ec0ff */
[----:B------:R3:W-:Y:S03]  /*12260*/  @!P1 ST.E.128 [R4.64], R44 ;  /* 0x0000002c04009985 */ /* 0x0007e6000c101d0a */
[----:B------:R-:W-:-:S05]  /*12270*/  @!P0 IMAD.WIDE R6, R0, 0x2, R6 ;  /* 0x0000000200068825 */ /* 0x000fca00078e0206 */
[----:B------:R3:W-:Y:S02]  /*12280*/  @!P0 ST.E.128 [R6.64], R24 ;  /* 0x0000001806008985 */ /* 0x0007e4000c101d0a */
.L_x_203:
[----:B------:R-:W-:Y:S05]  /*12290*/  BSYNC B0 ;  /* 0x0000000000007941 */ /* 0x000fea0003800000 */
.L_x_202:
[----:B------:R-:W-:Y:S01]  /*122a0*/  IADD3 R10, R10, 0x60, RZ ;  /* 0x000000600a0a7810 */ /* 0x000fe20007ffe0ff */
[----:B---3--:R3:W1:Y:S03]  /*122b0*/  SHFL.IDX PT, R5, R22, 0x3, 0x181f ;  /* 0x00781f0016057f89 */ /* 0x00866600000e0000 */
[----:B------:R-:W-:Y:S01]  /*122c0*/  ISETP.GE.AND P0, PT, R10, R3, PT ;  /* 0x000000030a00720c */ /* 0x000fe20003f06270 */
[----:B------:R3:W2:-:S12]  /*122d0*/  SHFL.IDX PT, R4, R2, 0x3, 0x181f ;  /* 0x00781f0002047f89 */ /* 0x00069800000e0000 */
[----:B------:R-:W-:Y:S05]  /*122e0*/  @P0 EXIT ;  /* 0x000000000000094d */ /* 0x000fea0003800000 */
[----:B------:R-:W-:-:S13]  /*122f0*/  ISETP.GE.AND P0, PT, R9, c[0x0][0x3c8], PT ;  /* 0x0000f20009007a0c */ /* 0x000fda0003f06270 */
[----:B-123--:R-:W-:-:S05]  /*12300*/  @!P0 IMAD.WIDE R2, R9, 0x2, R4 ;  /* 0x0000000209028825 */ /* 0x00efca00078e0204 */
        /* <DEDUP_REMOVED lines=9> */
.L_x_197:
[----:B------:R-:W1:Y:S01]  /*123a0*/  S2R R5, SR_TID.X ;  /* 0x0000000000057919 */ /* 0x000e620000002100 */
[----:B------:R-:W-:Y:S03]  /*123b0*/  BSSY B0, `(.L_x_204) ;  /* 0x0000027000007945 */ /* 0x000fe60003800000 */
[----:B------:R-:W2:Y:S01]  /*123c0*/  S2R R8, SR_CTAID.Z ;  /* 0x0000000000087919 */ /* 0x000ea20000002700 */
[----:B-1----:R-:W-:Y:S02]  /*123d0*/  ISETP.GT.AND P0, PT, R5, 0x7f, PT ;  /* 0x0000007f0500780c */ /* 0x002fe40003f04270 */
[----:B--2---:R-:W-:-:S11]  /*123e0*/  SHF.R.S32.HI R11, RZ, 0x1f, R8 ;  /* 0x0000001fff0b7819 */ /* 0x004fd60000011408 */
[----:B------:R-:W-:Y:S05]  /*123f0*/  @P0 BRA `(.L_x_205) ;  /* 0x0000022000000947 */ /* 0x000fea0003800000 */
[----:B------:R-:W1:Y:S01]  /*12400*/  S2R R0, SR_CTAID.X ;  /* 0x0000000000007919 */ /* 0x000e620000002500 */
[----:B------:R-:W-:-:S05]  /*12410*/  MOV R2, c[0x0][0x4e8] ;  /* 0x00013a0000027a02 */ /* 0x000fca0000000f00 */
[----:B------:R-:W-:Y:S01]  /*12420*/  IMAD R3, R2, c[0x0][0x388], RZ ;  /* 0x0000e20002037a24 */ /* 0x000fe200078e02ff */
[----:B-1----:R-:W-:-:S04]  /*12430*/  LEA R0, R0, R5, 0x7 ;  /* 0x0000000500007211 */ /* 0x002fc800078e38ff */
[----:B------:R-:W-:-:S13]  /*12440*/  ISETP.GE.AND P0, PT, R0, R3, PT ;  /* 0x000000030000720c */ /* 0x000fda0003f06270 */
[----:B------:R-:W-:Y:S05]  /*12450*/  @P0 BRA `(.L_x_205) ;  /* 0x000001c000000947 */ /* 0x000fea0003800000 */
[----:B------:R-:W1:Y:S01]  /*12460*/  S2R R7, SR_CTAID.Y ;  /* 0x0000000000077919 */ /* 0x000e620000002600 */
[----:B------:R-:W-:Y:S02]  /*12470*/  ISETP.NE.AND P0, PT, R2, 0x1, PT ;  /* 0x000000010200780c */ /* 0x000fe40003f05270 */
[----:B------:R-:W-:-:S11]  /*12480*/  MOV R6, R0 ;  /* 0x0000000000067202 */ /* 0x000fd60000000f00 */
[----:B------:R-:W-:-:S05]  /*12490*/  @P0 IMAD.HI.U32 R9, R0, c[0x0][0x4ec], RZ ;  /* 0x00013b0000090a27 */ /* 0x000fca00078e00ff */
[----:B------:R-:W-:Y:S02]  /*124a0*/  @P0 SHF.R.U32.HI R6, RZ, c[0x0][0x4f0], R9 ;  /* 0x00013c00ff060a19 */ /* 0x000fe40000011609 */
[----:B-1----:R-:W-:Y:S01]  /*124b0*/  SHF.R.S32.HI R4, RZ, 0x1f, R7 ;  /* 0x0000001fff047819 */ /* 0x002fe20000011407 */
[----:B------:R-:W-:-:S04]  /*124c0*/  IMAD.WIDE.U32 R2, R7, c[0x0][0x490], RZ ;  /* 0x0001240007027a25 */ /* 0x000fc800078e00ff */
[----:B------:R-:W-:Y:S02]  /*124d0*/  IMAD R4, R4, c[0x0][0x490], RZ ;  /* 0x0001240004047a24 */ /* 0x000fe400078e02ff */
[----:B------:R-:W-:Y:S02]  /*124e0*/  IMAD.MOV.U32 R12, RZ, RZ, R2 ;  /* 0x000000ffff0c7224 */ /* 0x000fe400078e0002 */
[----:B------:R-:W-:Y:S01]  /*124f0*/  IMAD R13, R7, c[0x0][0x494], R4 ;  /* 0x00012500070d7a24 */ /* 0x000fe200078e0204 */
[----:B------:R-:W-:-:S04]  /*12500*/  IADD3 R7, -R6, RZ, RZ ;  /* 0x000000ff06077210 */ /* 0x000fc80007ffe1ff */
[----:B------:R-:W-:Y:S01]  /*12510*/  IADD3 R13, R3, R13, RZ ;  /* 0x0000000d030d7210 */ /* 0x000fe20007ffe0ff */
[----:B------:R-:W-:Y:S02]  /*12520*/  IMAD R3, R11, c[0x0][0x498], RZ ;  /* 0x000126000b037a24 */ /* 0x000fe400078e02ff */
[----:B------:R-:W-:Y:S02]  /*12530*/  IMAD R4, R7, c[0x0][0x4e8], R0 ;  /* 0x00013a0007047a24 */ /* 0x000fe400078e0200 */
[----:B------:R-:W-:-:S03]  /*12540*/  IMAD.WIDE.U32 R12, R8, c[0x0][0x498], R12 ;  /* 0x00012600080c7a25 */ /* 0x000fc600078e000c */
[----:B------:R-:W-:Y:S01]  /*12550*/  SHF.R.S32.HI R2, RZ, 0x1f, R4 ;  /* 0x0000001fff027819 */ /* 0x000fe20000011404 */
[----:B------:R-:W-:Y:S01]  /*12560*/  IMAD R0, R8, c[0x0][0x49c], R3 ;  /* 0x0001270008007a24 */ /* 0x000fe200078e0203 */
[----:B------:R-:W-:Y:S02]  /*12570*/  SHF.R.S32.HI R3, RZ, 0x1f, R6 ;  /* 0x0000001fff037819 */ /* 0x000fe40000011406 */
[----:B------:R-:W-:Y:S01]  /*12580*/  IADD3 R12, P0, R6, R12, RZ ;  /* 0x0000000c060c7210 */ /* 0x000fe20007f1e0ff */
[----:B------:R-:W-:-:S03]  /*12590*/  IMAD R7, R2, c[0x0][0x488], RZ ;  /* 0x0001220002077a24 */ /* 0x000fc600078e02ff */
[----:B------:R-:W-:Y:S01]  /*125a0*/  IADD3.X R13, R3, R13, R0, P0, !PT ;  /* 0x0000000d030d7210 */ /* 0x000fe200007fe400 */
[----:B------:R-:W-:-:S04]  /*125b0*/  IMAD R7, R4, c[0x0][0x48c], R7 ;  /* 0x0001230004077a24 */ /* 0x000fc800078e0207 */
[----:B------:R-:W-:-:S05]  /*125c0*/  IMAD.WIDE.U32 R12, R4, c[0x0][0x488], R12 ;  /* 0x00012200040c7a25 */ /* 0x000fca00078e000c */
[----:B------:R-:W-:Y:S02]  /*125d0*/  IADD3 R7, R13, R7, RZ ;  /* 0x000000070d077210 */ /* 0x000fe40007ffe0ff */
[----:B------:R-:W-:-:S04]  /*125e0*/  LEA R2, P0, R12, c[0x0][0x450], 0x2 ;  /* 0x000114000c027a11 */ /* 0x000fc800078010ff */
[----:B------:R-:W-:Y:S01]  /*125f0*/  LEA.HI.X R3, R12, c[0x0][0x454], R7, 0x2, P0 ;  /* 0x000115000c037a11 */ /* 0x000fe200000f1407 */
[----:B------:R-:W-:-:S05]  /*12600*/  IMAD.MOV.U32 R7, RZ, RZ, -0x800000 ;  /* 0xff800000ff077424 */ /* 0x000fca00078e00ff */
[----:B------:R1:W-:Y:S03]  /*12610*/  STG.E [R2.64], R7 ;  /* 0x0000000702007986 */ /* 0x0003e6000c10190a */
.L_x_205:
[----:B------:R-:W-:Y:S05]  /*12620*/  BSYNC B0 ;  /* 0x0000000000007941 */ /* 0x000fea0003800000 */
.L_x_204:
[----:B------:R-:W2:Y:S01]  /*12630*/  S2R R12, SR_CTAID.Y ;  /* 0x00000000000c7919 */ /* 0x000ea20000002600 */
[----:B------:R-:W-:Y:S01]  /*12640*/  SHF.R.S32.HI R6, RZ, 0x1f, R5 ;  /* 0x0000001fff067819 */ /* 0x000fe20000011405 */
[----:B------:R-:W-:Y:S01]  /*12650*/  IMAD R11, R11, c[0x0][0x3f0], RZ ;  /* 0x0000fc000b0b7a24 */ /* 0x000fe200078e02ff */
[----:B-1----:R-:W-:Y:S01]  /*12660*/  MOV R3, c[0x0][0x4e8] ;  /* 0x00013a0000037a02 */ /* 0x002fe20000000f00 */
[----:B------:R-:W1:Y:S01]  /*12670*/  S2R R7, SR_CTAID.X ;  /* 0x0000000000077919 */ /* 0x000e620000002500 */
[----:B------:R-:W-:Y:S01]  /*12680*/  LEA.HI R6, R6, R5, RZ, 0x3 ;  /* 0x0000000506067211 */ /* 0x000fe200078f18ff */
[----:B------:R-:W-:Y:S01]  /*12690*/  BSSY B0, `(.L_x_206) ;  /* 0x0000031000007945 */ /* 0x000fe20003800000 */
[C---:B------:R-:W-:Y:S01]  /*126a0*/  ISETP.NE.AND P0, PT, R3.reuse, 0x1, PT ;  /* 0x000000010300780c */ /* 0x040fe20003f05270 */
[----:B------:R-:W-:Y:S01]  /*126b0*/  IMAD R3, R3, c[0x0][0x388], RZ ;  /* 0x0000e20003037a24 */ /* 0x000fe200078e02ff */
[----:B------:R-:W-:Y:S02]  /*126c0*/  LOP3.LUT R2, R6, 0xfffffff8, RZ, 0xc0, !PT ;  /* 0xfffffff806027812 */ /* 0x000fe400078ec0ff */
[----:B------:R-:W-:-:S03]  /*126d0*/  SHF.R.S32.HI R6, RZ, 0x3, R6 ;  /* 0x00000003ff067819 */ /* 0x000fc60000011406 */
[----:B------:R-:W-:-:S05]  /*126e0*/  IMAD.IADD R5, R5, 0x1, -R2 ;  /* 0x0000000105057824 */ /* 0x000fca00078e0a02 */
[CC--:B------:R-:W-:Y:S02]  /*126f0*/  LEA R4, R5.reuse, R6.reuse, 0x5 ;  /* 0x0000000605047211 */ /* 0x0c0fe400078e28ff */
[----:B------:R-:W-:Y:S02]  /*12700*/  SHF.L.U32 R5, R5, 0x3, RZ ;  /* 0x0000000305057819 */ /* 0x000fe400000006ff */
[----:B--2---:R-:W-:Y:S01]  /*12710*/  SHF.R.S32.HI R0, RZ, 0x1f, R12 ;  /* 0x0000001fff007819 */ /* 0x004fe2000001140c */
[C---:B-1----:R-:W-:Y:S01]  /*12720*/  IMAD R4, R7.reuse, 0x80, R4 ;  /* 0x0000008007047824 */ /* 0x042fe200078e0204 */
[----:B------:R-:W-:-:S03]  /*12730*/  LEA R6, R7, R6, 0x7 ;  /* 0x0000000607067211 */ /* 0x000fc600078e38ff */
[----:B------:R-:W-:Y:S02]  /*12740*/  IMAD R9, R0, c[0x0][0x3e8], RZ ;  /* 0x0000fa0000097a24 */ /* 0x000fe400078e02ff */
[----:B------:R-:W-:-:S04]  /*12750*/  @P0 IMAD.HI.U32 R2, R4, c[0x0][0x4ec], RZ ;  /* 0x00013b0004020a27 */ /* 0x000fc800078e00ff */
[C---:B------:R-:W-:Y:S02]  /*12760*/  IMAD R9, R12.reuse, c[0x0][0x3ec], R9 ;  /* 0x0000fb000c097a24 */ /* 0x040fe400078e0209 */
[----:B------:R-:W-:-:S04]  /*12770*/  IMAD.WIDE.U32 R12, R12, c[0x0][0x3e8], RZ ;  /* 0x0000fa000c0c7a25 */ /* 0x000fc800078e00ff */
[----:B------:R-:W-:Y:S01]  /*12780*/  IMAD R0, R8, c[0x0][0x3f4], R11 ;  /* 0x0000fd0008007a24 */ /* 0x000fe200078e020b */
[----:B------:R-:W-:Y:S01]  /*12790*/  IADD3 R13, R13, R9, RZ ;  /* 0x000000090d0d7210 */ /* 0x000fe20007ffe0ff */
[----:B------:R-:W-:Y:S01]  /*127a0*/  IMAD.MOV.U32 R9, RZ, RZ, R4 ;  /* 0x000000ffff097224 */ /* 0x000fe200078e0004 */
[----:B------:R-:W-:-:S03]  /*127b0*/  @P0 SHF.R.U32.HI R9, RZ, c[0x0][0x4f0], R2 ;  /* 0x00013c00ff090a19 */ /* 0x000fc60000011602 */
[----:B------:R-:W-:Y:S01]  /*127c0*/  IMAD.WIDE.U32 R12, R8, c[0x0][0x3f0], R12 ;  /* 0x0000fc00080c7a25 */ /* 0x000fe200078e000c */
[----:B------:R-:W-:Y:S02]  /*127d0*/  SHF.R.S32.HI R2, RZ, 0x1f, R9 ;  /* 0x0000001fff027819 */ /* 0x000fe40000011409 */
[----:B------:R-:W-:Y:S01]  /*127e0*/  IADD3 R11, -R9, RZ, RZ ;  /* 0x000000ff090b7210 */ /* 0x000fe20007ffe1ff */
[----:B------:R-:W-:Y:S02]  /*127f0*/  IMAD.IADD R13, R13, 0x1, R0 ;  /* 0x000000010d0d7824 */ /* 0x000fe400078e0200 */
[----:B------:R-:W-:Y:S02]  /*12800*/  IMAD R2, R2, c[0x0][0x3e0], RZ ;  /* 0x0000f80002027a24 */ /* 0x000fe400078e02ff */
[----:B------:R-:W-:Y:S01]  /*12810*/  IMAD R11, R11, c[0x0][0x4e8], R4 ;  /* 0x00013a000b0b7a24 */ /* 0x000fe200078e0204 */
[----:B------:R-:W-:Y:S01]  /*12820*/  IADD3 R4, R5, 0x40, RZ ;  /* 0x0000004005047810 */ /* 0x000fe20007ffe0ff */
        /* <DEDUP_REMOVED lines=23> */
.L_x_207:
[----:B------:R-:W-:Y:S05]  /*129a0*/  BSYNC B0 ;  /* 0x0000000000007941 */ /* 0x000fea0003800000 */
.L_x_206:
        /* <DEDUP_REMOVED lines=15> */
.L_x_209:
[----:B------:R-:W-:Y:S05]  /*12aa0*/  BSYNC B0 ;  /* 0x0000000000007941 */ /* 0x000fea0003800000 */
.L_x_208:
        /* <DEDUP_REMOVED lines=15> */
.L_x_211:
[----:B------:R-:W-:Y:S05]  /*12ba0*/  BSYNC B0 ;  /* 0x0000000000007941 */ /* 0x000fea0003800000 */
.L_x_210:
[----:B------:R-:W-:Y:S01]  /*12bb0*/  IADD3 R6, R6, 0x60, RZ ;  /* 0x0000006006067810 */ /* 0x000fe20007ffe0ff */
[----:B-1----:R1:W2:Y:S03]  /*12bc0*/  SHFL.IDX PT, R9, R0, 0x3, 0x181f ;  /* 0x00781f0000097f89 */ /* 0x0022a600000e0000 */
[----:B------:R-:W-:Y:S01]  /*12bd0*/  ISETP.GE.AND P0, PT, R6, R3, PT ;  /* 0x000000030600720c */ /* 0x000fe20003f06270 */
[----:B----4-:R1:W4:-:S12]  /*12be0*/  SHFL.IDX PT, R8, R2, 0x3, 0x181f ;  /* 0x00781f0002087f89 */ /* 0x01031800000e0000 */
[----:B------:R-:W-:Y:S05]  /*12bf0*/  @P0 EXIT ;  /* 0x000000000000094d */ /* 0x000fea0003800000 */
[----:B------:R-:W-:-:S13]  /*12c00*/  ISETP.GE.AND P0, PT, R5, c[0x0][0x3c8], PT ;  /* 0x0000f20005007a0c */ /* 0x000fda0003f06270 */
[----:B-1234-:R-:W-:-:S05]  /*12c10*/  @!P0 IMAD.WIDE R2, R5, 0x2, R8 ;  /* 0x0000000205028825 */ /* 0x01efca00078e0208 */
        /* <DEDUP_REMOVED lines=9> */
.L_x_212:
        /* <DEDUP_REMOVED lines=13> */
.L_x_1715:


//--------------------- .text._ZN7cutlass13device_kernelIN5flash19enable_sm80_to_sm89INS1_16FlashAttnFwdSm80INS1_25CollectiveMainloopFwdSm80ILi8ELi1ELb1EN4cute5tupleIJNS5_1CILi128EEENS7_ILi96EEES8_EEELi128ENS_6half_tEfNS_4arch4Sm80ELb0ELb1ELb1ELb1ELb0ELb0ELb1ELb0EEENS1_21CollectiveEpilogueFwdINS6_IJS8_S8_S9_EEENS6_IJNS7_ILi1EEESH_SH_EEESB_SD_Li256ELb1ELb1ELb0ELb0EEENS1_19SingleTileSchedulerILb1ELb0ELb1ELi128EEEEEEEEEvNT_6ParamsE --------------------------
	.section	.text._ZN7cutlass13device_kernelIN5flash19enable_sm80_to_sm89INS1_16FlashAttnFwdSm80INS1_25CollectiveMainloopFwdSm80ILi8ELi1ELb1EN4cute5tupleIJNS5_1CILi128EEENS7_ILi96EEES8_EEELi128ENS_6half_tEfNS_4arch4Sm80ELb0ELb1ELb1ELb1ELb0ELb0ELb1ELb0EEENS1_21CollectiveEpilogueFwdINS6_IJS8_S8_S9_EEENS6_IJNS7_ILi1EEESH_SH_EEESB_SD_Li256ELb1ELb1ELb0ELb0EEENS1_19SingleTileSchedulerILb1ELb0ELb1ELi128EEEEEEEEEvNT_6ParamsE,"ax",@progbits
	.sectioninfo	@"SHI_REGISTERS=255"
	.align	128
.text._ZN7cutlass13device_kernelIN5flash19enable_sm80_to_sm89INS1_16FlashAttnFwdSm80INS1_25CollectiveMainloopFwdSm80ILi8ELi1ELb1EN4cute5tupleIJNS5_1CILi128EEENS7_ILi96EEES8_EEELi128ENS_6half_tEfNS_4arch4Sm80ELb0ELb1ELb1ELb1ELb0ELb0ELb1ELb0EEENS1_21CollectiveEpilogueFwdINS6_IJS8_S8_S9_EEENS6_IJNS7_ILi1EEESH_SH_EEESB_SD_Li256ELb1ELb1ELb0ELb0EEENS1_19SingleTileSchedulerILb1ELb0ELb1ELi128EEEEEEEEEvNT_6ParamsE:
        .type           _ZN7cutlass13device_kernelIN5flash19enable_sm80_to_sm89INS1_16FlashAttnFwdSm80INS1_25CollectiveMainloopFwdSm80ILi8ELi1ELb1EN4cute5tupleIJNS5_1CILi128EEENS7_ILi96EEES8_EEELi128ENS_6half_tEfNS_4arch4Sm80ELb0ELb1ELb1ELb1ELb0ELb0ELb1ELb0EEENS1_21CollectiveEpilogueFwdINS6_IJS8_S8_S9_EEENS6_IJNS7_ILi1EEESH_SH_EEESB_SD_Li256ELb1ELb1ELb0ELb0EEENS1_19SingleTileSchedulerILb1ELb0ELb1ELi128EEEEEEEEEvNT_6ParamsE,@function
        .size           _ZN7cutlass13device_kernelIN5flash19enable_sm80_to_sm89INS1_16FlashAttnFwdSm80INS1_25CollectiveMainloopFwdSm80ILi8ELi1ELb1EN4cute5tupleIJNS5_1CILi128EEENS7_ILi96EEES8_EEELi128ENS_6half_tEfNS_4arch4Sm80ELb0ELb1ELb1ELb1ELb0ELb0ELb1ELb0EEENS1_21CollectiveEpilogueFwdINS6_IJS8_S8_S9_EEENS6_IJNS7_ILi1EEESH_SH_EEESB_SD_Li256ELb1ELb1ELb0ELb0EEENS1_19SingleTileSchedulerILb1ELb0ELb1ELi128EEEEEEEEEvNT_6ParamsE,(.L_x_1716 - _ZN7cutlass13device_kernelIN5flash19enable_sm80_to_sm89INS1_16FlashAttnFwdSm80INS1_25CollectiveMainloopFwdSm80ILi8ELi1ELb1EN4cute5tupleIJNS5_1CILi128EEENS7_ILi96EEES8_EEELi128ENS_6half_tEfNS_4arch4Sm80ELb0ELb1ELb1ELb1ELb0ELb0ELb1ELb0EEENS1_21CollectiveEpilogueFwdINS6_IJS8_S8_S9_EEENS6_IJNS7_ILi1EEESH_SH_EEESB_SD_Li256ELb1ELb1ELb0ELb0EEENS1_19SingleTileSchedulerILb1ELb0ELb1ELi128EEEEEEEEEvNT_6ParamsE)
        .other          _ZN7cutlass13device_kernelIN5flash19enable_sm80_to_sm89INS1_16FlashAttnFwdSm80INS1_25CollectiveMainloopFwdSm80ILi8ELi1ELb1EN4cute5tupleIJNS5_1CILi128EEENS7_ILi96EEES8_EEELi128ENS_6half_tEfNS_4arch4Sm80ELb0ELb1ELb1ELb1ELb0ELb0ELb1ELb0EEENS1_21CollectiveEpilogueFwdINS6_IJS8_S8_S9_EEENS6_IJNS7_ILi1EEESH_SH_EEESB_SD_Li256ELb1ELb1ELb0ELb0EEENS1_19SingleTileSchedulerILb1ELb0ELb1ELi128EEEEEEEEEvNT_6ParamsE,@"STO_CUDA_ENTRY STV_DEFAULT"
_ZN7cutlass13device_kernelIN5flash19enable_sm80_to_sm89INS1_16FlashAttnFwdSm80INS1_25CollectiveMainloopFwdSm80ILi8ELi1ELb1EN4cute5tupleIJNS5_1CILi128EEENS7_ILi96EEES8_EEELi128ENS_6half_tEfNS_4arch4Sm80ELb0ELb1ELb1ELb1ELb0ELb0ELb1ELb0EEENS1_21CollectiveEpilogueFwdINS6_IJS8_S8_S9_EEENS6_IJNS7_ILi1EEESH_SH_EEESB_SD_Li256ELb1ELb1ELb0ELb0EEENS1_19SingleTileSchedulerILb1ELb0ELb1ELi128EEEEEEEEEvNT_6ParamsE:
[----:B------:R-:W-:Y:S02]  /*0000*/  MOV R1, c[0x0][0x28] ;  /* 0x00000a0000017a02 */ /* 0x000fe40000000f00 */
[----:B------:R-:W1:Y:S01]  /*0010*/  S2R R42, SR_TID.X ;  /* 0x00000000002a7919 */ /* 0x000e620000002100 */
[----:B------:R-:W-:Y:S01]  /*0020*/  MOV R5, 0x4 ;  /* 0x0000000400057802 */ /* 0x000fe20000000f00 */
[----:B------:R-:W2:Y:S01]  /*0030*/  S2UR UR4, SR_CTAID.X ;  /* 0x00000000000479c3 */ /* 0x000ea20000002500 */
[----:B------:R-:W-:Y:S01]  /*0040*/  ULDC.64 UR10, c[0x0][0x118] ;  /* 0x00004600000a7ab9 */ /* 0x000fe20000000a00 */
[----:B------:R-:W3:Y:S01]  /*0050*/  S2R R218, SR_CTAID.Z ;  /* 0x0000000000da7919 */ /* 0x000ee20000002700 */
[----:B-1----:R-:W-:Y:S01]  /*0060*/  SHF.R.U32.HI R0, RZ, 0x5, R42 ;  /* 0x00000005ff007819 */ /* 0x002fe2000001162a */
[----:B---3--:R-:W-:-:S05]  /*0070*/  IMAD.WIDE R2, R218, R5, c[0x0][0x568] ;  /* 0x00015a00da027625 */ /* 0x008fca00078e0205 */
[----:B------:R-:W1:Y:S02]  /*0080*/  SHFL.IDX PT, R0, R0, RZ, 0x1f ;  /* 0x00001fff00007589 */ /* 0x000e6400000e0000 */
[----:B-1----:R-:W-:-:S13]  /*0090*/  ISETP.NE.AND P0, PT, R0, RZ, PT ;  /* 0x000000ff0000720c */ /* 0x002fda0003f05270 */
[----:B--2---:R-:W-:Y:S05]  /*00a0*/  @!P0 BRA `(.L_x_213) ;  /* 0x0000014000008947 */ /* 0x004fea0003800000 */
[----:B------:R-:W-:-:S04]  /*00b0*/  ISETP.NE.U32.AND P0, PT, RZ, c[0x0][0x568], PT ;  /* 0x00015a00ff007a0c */ /* 0x000fc80003f05070 */
[----:B------:R-:W-:-:S13]  /*00c0*/  ISETP.NE.AND.EX P0, PT, RZ, c[0x0][0x56c], PT, P0 ;  /* 0x00015b00ff007a0c */ /* 0x000fda0003f05300 */
[----:B------:R-:W-:Y:S05]  /*00d0*/  @!P0 BRA `(.L_x_214) ;  /* 0x0000002000008947 */ /* 0x000fea0003800000 */
[----:B------:R1:W5:Y:S01]  /*00e0*/  LDG.E R3, [R2.64] ;  /* 0x0000000a02037981 */ /* 0x000362000c1e1900 */
[----:B------:R-:W-:Y:S05]  /*00f0*/  BRA `(.L_x_215) ;  /* 0x0000009000007947 */ /* 0x000fea0003800000 */
.L_x_214:
        /* <DEDUP_REMOVED lines=8> */
.L_x_216:
[----:B------:R-:W-:-:S04]  /*0180*/  MOV R3, c[0x0][0x54c] ;  /* 0x0001530000037a02 */ /* 0x000fc80000000f00 */
.L_x_215:
[----:B------:R-:W-:Y:S01]  /*0190*/  USHF.L.U32 UR4, UR4, 0x7, URZ ;  /* 0x0000000704047899 */ /* 0x000fe2000800063f */
[----:B-----5:R-:W-:-:S05]  /*01a0*/  IMAD R3, R3, c[0x0][0x548], RZ ;  /* 0x0001520003037a24 */ /* 0x020fca00078e02ff */
[----:B------:R-:W-:-:S04]  /*01b0*/  MOV R40, UR4 ;  /* 0x0000000400287c02 */ /* 0x000fc80008000f00 */
[----:B------:R-:W-:-:S04]  /*01c0*/  ISETP.GE.AND P0, PT, R40, R3, PT ;  /* 0x000000032800720c */ /* 0x000fc80003f06270 */
[----:B------:R-:W-:Y:S01]  /*01d0*/  SEL R218, R218, 0xffffffff, !P0 ;  /* 0xffffffffdada7807 */ /* 0x000fe20004000000 */
[----:B------:R-:W-:Y:S05]  /*01e0*/  BRA `(.L_x_217) ;  /* 0x0000013000007947 */ /* 0x000fea0003800000 */
.L_x_213:
[----:B------:R-:W-:-:S04]  /*01f0*/  ISETP.NE.U32.AND P0, PT, RZ, c[0x0][0x568], PT ;  /* 0x00015a00ff007a0c */ /* 0x000fc80003f05070 */
[----:B------:R-:W-:-:S13]  /*0200*/  ISETP.NE.AND.EX P0, PT, RZ, c[0x0][0x56c], PT, P0 ;  /* 0x00015b00ff007a0c */ /* 0x000fda0003f05300 */
[----:B------:R-:W-:Y:S05]  /*0210*/  @!P0 BRA `(.L_x_218) ;  /* 0x0000002000008947 */ /* 0x000fea0003800000 */
[----:B------:R1:W5:Y:S01]  /*0220*/  LDG.E R3, [R2.64] ;  /* 0x0000000a02037981 */ /* 0x000362000c1e1900 */
[----:B------:R-:W-:Y:S05]  /*0230*/  BRA `(.L_x_219) ;  /* 0x0000009000007947 */ /* 0x000fea0003800000 */
.L_x_218:
        /* <DEDUP_REMOVED lines=8> */
.L_x_220:
[----:B------:R-:W-:-:S04]  /*02c0*/  MOV R3, c[0x0][0x54c] ;  /* 0x0001530000037a02 */ /* 0x000fc80000000f00 */
.L_x_219:
[----:B------:R-:W-:Y:S01]  /*02d0*/  USHF.L.U32 UR4, UR4, 0x7, URZ ;  /* 0x0000000704047899 */ /* 0x000fe2000800063f */
[----:B-----5:R-:W-:-:S05]  /*02e0*/  IMAD R3, R3, c[0x0][0x548], RZ ;  /* 0x0001520003037a24 */ /* 0x020fca00078e02ff */
[----:B------:R-:W-:-:S04]  /*02f0*/  MOV R40, UR4 ;  /* 0x0000000400287c02 */ /* 0x000fc80008000f00 */
[----:B------:R-:W-:-:S04]  /*0300*/  ISETP.GE.AND P0, PT, R40, R3, PT ;  /* 0x000000032800720c */ /* 0x000fc80003f06270 */
[----:B------:R-:W-:-:S04]  /*0310*/  SEL R218, R218, 0xffffffff, !P0 ;  /* 0xffffffffdada7807 */ /* 0x000fc80004000000 */
.L_x_217:
[----:B------:R-:W-:-:S13]  /*0320*/  ISETP.GE.AND P0, PT, R218, RZ, PT ;  /* 0x000000ffda00720c */ /* 0x000fda0003f06270 */
[----:B------:R-:W-:Y:S05]  /*0330*/  @!P0 EXIT ;  /* 0x000000000000894d */ /* 0x000fea0003800000 */
[----:B------:R-:W-:Y:S01]  /*0340*/  ISETP.NE.U32.AND P2, PT, RZ, c[0x0][0x370], PT ;  /* 0x0000dc00ff007a0c */ /* 0x000fe20003f45070 */
[----:B------:R-:W-:Y:S01]  /*0350*/  IMAD.MOV.U32 R9, RZ, RZ, RZ ;  /* 0x000000ffff097224 */ /* 0x000fe200078e00ff */
[----:B------:R-:W-:Y:S01]  /*0360*/  ISETP.NE.U32.AND P1, PT, RZ, c[0x0][0x360], PT ;  /* 0x0000d800ff007a0c */ /* 0x000fe20003f25070 */
[----:B------:R-:W-:Y:S01]  /*0370*/  IMAD.MOV.U32 R219, RZ, RZ, c[0x0][0x168] ;  /* 0x00005a00ffdb7624 */ /* 0x000fe200078e00ff */
[----:B------:R-:W-:Y:S01]  /*0380*/  ISETP.NE.AND.EX P2, PT, RZ, c[0x0][0x374], PT, P2 ;  /* 0x0000dd00ff007a0c */ /* 0x000fe20003f45320 */
[----:B------:R-:W-:Y:S01]  /*0390*/  IMAD.MOV.U32 R30, RZ, RZ, RZ ;  /* 0x000000ffff1e7224 */ /* 0x000fe200078e00ff */
[----:B------:R-:W-:Y:S01]  /*03a0*/  ISETP.NE.AND.EX P1, PT, RZ, c[0x0][0x364], PT, P1 ;  /* 0x0000d900ff007a0c */ /* 0x000fe20003f25310 */
[CC--:B------:R-:W-:Y:S01]  /*03b0*/  IMAD.WIDE R6, R218.reuse, R5.reuse, c[0x0][0x348] ;  /* 0x0000d200da067625 */ /* 0x0c0fe200078e0205 */
[----:B------:R-:W-:Y:S02]  /*03c0*/  ISETP.NE.U32.AND P0, PT, RZ, c[0x0][0x348], PT ;  /* 0x0000d200ff007a0c */ /* 0x000fe40003f05070 */
[----:B------:R-:W-:Y:S01]  /*03d0*/  ISETP.NE.U32.AND P5, PT, RZ, c[0x0][0x350], PT ;  /* 0x0000d400ff007a0c */ /* 0x000fe20003fa5070 */
[----:B-1----:R-:W-:Y:S01]  /*03e0*/  IMAD.WIDE R2, R218, R5, c[0x0][0x350] ;  /* 0x0000d400da027625 */ /* 0x002fe200078e0205 */
[----:B------:R-:W-:-:S02]  /*03f0*/  ISETP.NE.AND.EX P0, PT, RZ, c[0x0][0x34c], PT, P0 ;  /* 0x0000d300ff007a0c */ /* 0x000fc40003f05300 */
[----:B------:R-:W-:Y:S02]  /*0400*/  ISETP.NE.AND.EX P5, PT, RZ, c[0x0][0x354], PT, P5 ;  /* 0x0000d500ff007a0c */ /* 0x000fe40003fa5350 */
[----:B------:R-:W-:Y:S01]  /*0410*/  MOV R0, RZ ;  /* 0x000000ff00007202 */ /* 0x000fe20000000f00 */
[----:B------:R-:W-:-:S04]  /*0420*/  @P2 IMAD.WIDE R12, R218, R5, c[0x0][0x370] ;  /* 0x0000dc00da0c2625 */ /* 0x000fc800078e0205 */
[----:B------:R-:W-:Y:S01]  /*0430*/  @P1 IMAD.WIDE R10, R218, R5, c[0x0][0x360] ;  /* 0x0000d800da0a1625 */ /* 0x000fe200078e0205 */
[----:B------:R1:W5:Y:S04]  /*0440*/  @P2 LDG.E R9, [R12.64] ;  /* 0x0000000a0c092981 */ /* 0x000368000c1e1900 */
[----:B------:R1:W5:Y:S04]  /*0450*/  @P1 LDG.E R219, [R10.64] ;  /* 0x0000000a0adb1981 */ /* 0x000368000c1e1900 */
[----:B------:R1:W5:Y:S04]  /*0460*/  @P0 LDG.E R0, [R6.64] ;  /* 0x0000000a06000981 */ /* 0x000368000c1e1900 */
[----:B------:R1:W5:Y:S01]  /*0470*/  @P5 LDG.E R30, [R2.64] ;  /* 0x0000000a021e5981 */ /* 0x000362000c1e1900 */
[----:B------:R-:W-:Y:S01]  /*0480*/  MOV R216, c[0x0][0x1d0] ;  /* 0x0000740000d87a02 */ /* 0x000fe20000000f00 */
[----:B------:R-:W-:Y:S05]  /*0490*/  @P1 BRA `(.L_x_221) ;  /* 0x0000004000001947 */ /* 0x000fea0003800000 */
[----:B------:R-:W-:Y:S05]  /*04a0*/  @!P0 BRA `(.L_x_221) ;  /* 0x0000003000008947 */ /* 0x000fea0003800000 */
[----:B-----5:R-:W2:Y:S04]  /*04b0*/  LDG.E R219, [R6.64] ;  /* 0x0000000a06db7981 */ /* 0x020ea8000c1e1900 */
[----:B------:R-:W2:Y:S02]  /*04c0*/  LDG.E R4, [R6.64+0x4] ;  /* 0x0000040a06047981 */ /* 0x000ea4000c1e1900 */
[----:B--2---:R-:W-:-:S02]  /*04d0*/  IADD3 R219, -R219, R4, RZ ;  /* 0x00000004dbdb7210 */ /* 0x004fc40007ffe1ff */
.L_x_221:
[----:B------:R-:W-:-:S04]  /*04e0*/  ISETP.NE.U32.AND P1, PT, RZ, c[0x0][0x368], PT ;  /* 0x0000da00ff007a0c */ /* 0x000fc80003f25070 */
[----:B------:R-:W-:-:S13]  /*04f0*/  ISETP.NE.AND.EX P1, PT, RZ, c[0x0][0x36c], PT, P1 ;  /* 0x0000db00ff007a0c */ /* 0x000fda0003f25310 */
[----:B------:R-:W-:Y:S05]  /*0500*/  @!P1 BRA `(.L_x_222) ;  /* 0x0000003000009947 */ /* 0x000fea0003800000 */
[----:B------:R-:W-:-:S06]  /*0510*/  IMAD.WIDE R216, R218, R5, c[0x0][0x368] ;  /* 0x0000da00dad87625 */ /* 0x000fcc00078e0205 */
[----:B------:R2:W5:Y:S01]  /*0520*/  LDG.E R216, [R216.64] ;  /* 0x0000000ad8d87981 */ /* 0x000562000c1e1900 */
[----:B------:R-:W-:Y:S05]  /*0530*/  BRA `(.L_x_223) ;  /* 0x0000004000007947 */ /* 0x000fea0003800000 */
.L_x_222:
[----:B------:R-:W-:Y:S05]  /*0540*/  @!P5 BRA `(.L_x_223) ;  /* 0x000000300000d947 */ /* 0x000fea0003800000 */
[----:B------:R-:W2:Y:S04]  /*0550*/  LDG.E R216, [R2.64] ;  /* 0x0000000a02d87981 */ /* 0x000ea8000c1e1900 */
[----:B-1----:R-:W2:Y:S02]  /*0560*/  LDG.E R7, [R2.64+0x4] ;  /* 0x0000040a02077981 */ /* 0x002ea4000c1e1900 */
[----:B--2---:R-:W-:Y:S02]  /*0570*/  IADD3 R216, -R216, R7, RZ ;  /* 0x00000007d8d87210 */ /* 0x004fe40007ffe1ff */
.L_x_223:
[----:B-1----:R-:W-:Y:S01]  /*0580*/  IMAD.MOV.U32 R2, RZ, RZ, c[0x0][0x2c4] ;  /* 0x0000b100ff027624 */ /* 0x002fe200078e00ff */
[----:B------:R-:W-:Y:S01]  /*0590*/  IADD3 R7, R40, 0x7f, RZ ;  /* 0x0000007f28077810 */ /* 0x000fe20007ffe0ff */
[----:B------:R-:W-:Y:S02]  /*05a0*/  IMAD.MOV.U32 R36, RZ, RZ, c[0x0][0x32c] ;  /* 0x0000cb00ff247624 */ /* 0x000fe400078e00ff */
[--C-:B-----5:R-:W-:Y:S01]  /*05b0*/  IMAD.IADD R216, R216, 0x1, -R9.reuse ;  /* 0x00000001d8d87824 */ /* 0x120fe200078e0a09 */
[----:B------:R-:W-:Y:S01]  /*05c0*/  ISETP.NE.AND P4, PT, R2, 0x1, PT ;  /* 0x000000010200780c */ /* 0x000fe20003f85270 */
[----:B------:R-:W-:Y:S01]  /*05d0*/  IMAD.IADD R30, R30, 0x1, R9 ;  /* 0x000000011e1e7824 */ /* 0x000fe200078e0209 */
[----:B------:R-:W-:-:S02]  /*05e0*/  ISETP.GE.AND P3, PT, R36, 0x1, PT ;  /* 0x000000012400780c */ /* 0x000fc40003f66270 */
[----:B------:R-:W-:-:S09]  /*05f0*/  IADD3 R2, R216, 0x1, -R219 ;  /* 0x00000001d8027810 */ /* 0x000fd20007ffe8db */
[----:B------:R-:W-:-:S05]  /*0600*/  @P4 IADD3 R3, R40, 0x7f, RZ ;  /* 0x0000007f28034810 */ /* 0x000fca0007ffe0ff */
[----:B------:R-:W-:-:S05]  /*0610*/  @P4 IMAD.HI.U32 R3, R3, c[0x0][0x2c8], RZ ;  /* 0x0000b20003034a27 */ /* 0x000fca00078e00ff */
[----:B------:R-:W-:-:S05]  /*0620*/  @P4 SHF.R.U32.HI R7, RZ, c[0x0][0x2cc], R3 ;  /* 0x0000b300ff074a19 */ /* 0x000fca0000011603 */
[----:B------:R-:W-:-:S05]  /*0630*/  IMAD.IADD R2, R2, 0x1, R7 ;  /* 0x0000000102027824 */ /* 0x000fca00078e0207 */
[----:B------:R-:W-:Y:S01]  /*0640*/  IADD3 R4, R2, c[0x0][0x328], RZ ;  /* 0x0000ca0002047a10 */ /* 0x000fe20007ffe0ff */
[----:B------:R-:W-:Y:S05]  /*0650*/  @!P3 BRA `(.L_x_224) ;  /* 0x000000e00000b947 */ /* 0x000fea0003800000 */
[C---:B------:R-:W-:Y:S02]  /*0660*/  ISETP.GT.AND P1, PT, R2.reuse, RZ, PT ;  /* 0x000000ff0200720c */ /* 0x040fe40003f24270 */
        /* <DEDUP_REMOVED lines=8> */
.L_x_225:
[----:B------:R-:W-:-:S13]  /*06f0*/  ISETP.NE.AND P1, PT, R36, 0x1, PT ;  /* 0x000000012400780c */ /* 0x000fda0003f25270 */
[----:B------:R-:W-:-:S05]  /*0700*/  @P1 IMAD.HI.U32 R2, R3, c[0x0][0x330], RZ ;  /* 0x0000cc0003021a27 */ /* 0x000fca00078e00ff */
[----:B------:R-:W-:-:S05]  /*0710*/  @P1 SHF.R.U32.HI R3, RZ, c[0x0][0x334], R2 ;  /* 0x0000cd00ff031a19 */ /* 0x000fca0000011602 */
.L_x_226:
[----:B------:R-:W-:-:S05]  /*0720*/  IMAD R3, R3, R36, c[0x0][0x32c] ;  /* 0x0000cb0003037624 */ /* 0x000fca00078e0224 */
[----:B------:R-:W-:-:S04]  /*0730*/  IMNMX R4, R4, R3, PT ;  /* 0x0000000304047217 */ /* 0x000fc80003800200 */
.L_x_224:
[----:B------:R-:W-:Y:S01]  /*0740*/  IADD3 R4, R4, 0x5f, RZ ;  /* 0x0000005f04047810 */ /* 0x000fe20007ffe0ff */
[----:B------:R-:W-:Y:S01]  /*0750*/  @P4 IMAD.HI.U32 R3, R40, c[0x0][0x2c8], RZ ;  /* 0x0000b20028034a27 */ /* 0x000fe200078e00ff */
[----:B------:R-:W-:-:S03]  /*0760*/  IADD3 R7, R216, 0x5f, RZ ;  /* 0x0000005fd8077810 */ /* 0x000fc60007ffe0ff */
[----:B------:R-:W-:-:S04]  /*0770*/  IMAD.HI R4, R4, 0x2aaaaaab, RZ ;  /* 0x2aaaaaab04047827 */ /* 0x000fc800078e02ff */
[----:B------:R-:W-:-:S04]  /*0780*/  IMAD.HI R7, R7, 0x2aaaaaab, RZ ;  /* 0x2aaaaaab07077827 */ /* 0x000fc800078e02ff */
[----:B------:R-:W-:Y:S01]  /*0790*/  IMAD.MOV.U32 R2, RZ, RZ, R40 ;  /* 0x000000ffff027224 */ /* 0x000fe200078e0028 */
[----:B------:R-:W-:Y:S01]  /*07a0*/  @P4 SHF.R.U32.HI R2, RZ, c[0x0][0x2cc], R3 ;  /* 0x0000b300ff024a19 */ /* 0x000fe20000011603 */
[----:B------:R-:W-:Y:S01]  /*07b0*/  IMAD.IADD R37, R216, 0x1, -R219 ;  /* 0x00000001d8257824 */ /* 0x000fe200078e0adb */
[----:B------:R-:W-:Y:S02]  /*07c0*/  SHF.R.U32.HI R3, RZ, 0x1f, R4 ;  /* 0x0000001fff037819 */ /* 0x000fe40000011604 */
[----:B------:R-:W-:Y:S01]  /*07d0*/  SHF.R.U32.HI R6, RZ, 0x1f, R7 ;  /* 0x0000001fff067819 */ /* 0x000fe20000011607 */
[----:B------:R-:W-:Y:S01]  /*07e0*/  IMAD.IADD R2, R37, 0x1, R2 ;  /* 0x0000000125027824 */ /* 0x000fe200078e0202 */
[----:B------:R-:W-:Y:S02]  /*07f0*/  LEA.HI.SX32 R3, R4, R3, 0x1c ;  /* 0x0000000304037211 */ /* 0x000fe400078fe2ff */
[----:B------:R-:W-:Y:S02]  /*0800*/  LEA.HI.SX32 R6, R7, R6, 0x1c ;  /* 0x0000000607067211 */ /* 0x000fe400078fe2ff */
[----:B------:R-:W-:-:S02]  /*0810*/  IADD3 R4, R2, -c[0x0][0x324], RZ ;  /* 0x8000c90002047a10 */ /* 0x000fc40007ffe0ff */
[----:B------:R-:W-:Y:S01]  /*0820*/  IMNMX R38, R6, R3, PT ;  /* 0x0000000306267217 */ /* 0x000fe20003800200 */
[----:B------:R-:W-:Y:S05]  /*0830*/  @!P3 BRA `(.L_x_227) ;  /* 0x000000e00000b947 */ /* 0x000fea0003800000 */
[----:B------:R-:W-:-:S04]  /*0840*/  MOV R3, R2 ;  /* 0x0000000200037202 */ /* 0x000fc80000000f00 */
[----:B------:R-:W-:-:S13]  /*0850*/  ISETP.GT.AND P1, PT, R3, -0x1, PT ;  /* 0xffffffff0300780c */ /* 0x000fda0003f24270 */
[----:B------:R-:W-:Y:S05]  /*0860*/  @P1 BRA `(.L_x_228) ;  /* 0x0000006000001947 */ /* 0x000fea0003800000 */
[----:B------:R-:W-:Y:S02]  /*0870*/  ISETP.NE.AND P1, PT, R36, 0x1, PT ;  /* 0x000000012400780c */ /* 0x000fe40003f25270 */
[----:B------:R-:W-:-:S11]  /*0880*/  LOP3.LUT R3, RZ, R3, RZ, 0x33, !PT ;  /* 0x00000003ff037212 */ /* 0x000fd600078e33ff */
[----:B------:R-:W-:-:S05]  /*0890*/  @P1 IMAD.HI.U32 R2, R3, c[0x0][0x330], RZ ;  /* 0x0000cc0003021a27 */ /* 0x000fca00078e00ff */
[----:B------:R-:W-:-:S04]  /*08a0*/  @P1 SHF.R.U32.HI R3, RZ, c[0x0][0x334], R2 ;  /* 0x0000cd00ff031a19 */ /* 0x000fc80000011602 */
[----:B------:R-:W-:Y:S01]  /*08b0*/  LOP3.LUT R3, RZ, R3, RZ, 0x33, !PT ;  /* 0x00000003ff037212 */ /* 0x000fe200078e33ff */
[----:B------:R-:W-:Y:S05]  /*08c0*/  BRA `(.L_x_229) ;  /* 0x0000003000007947 */ /* 0x000fea0003800000 */
.L_x_228:
[----:B------:R-:W-:-:S13]  /*08d0*/  ISETP.NE.AND P1, PT, R36, 0x1, PT ;  /* 0x000000012400780c */ /* 0x000fda0003f25270 */
[----:B------:R-:W-:-:S05]  /*08e0*/  @P1 IMAD.HI.U32 R2, R3, c[0x0][0x330], RZ ;  /* 0x0000cc0003021a27 */ /* 0x000fca00078e00ff */
[----:B------:R-:W-:-:S05]  /*08f0*/  @P1 SHF.R.U32.HI R3, RZ, c[0x0][0x334], R2 ;  /* 0x0000cd00ff031a19 */ /* 0x000fca0000011602 */
.L_x_229:
[----:B------:R-:W-:-:S05]  /*0900*/  IMAD R3, R3, c[0x0][0x32c], RZ ;  /* 0x0000cb0003037a24 */ /* 0x000fca00078e02ff */
[----:B------:R-:W-:-:S05]  /*0910*/  IMNMX R4, R4, R3, !PT ;  /* 0x0000000304047217 */ /* 0x000fca0007800200 */
.L_x_227:
[----:B------:R-:W-:Y:S01]  /*0920*/  IMAD.HI R2, R4, 0x2aaaaaab, RZ ;  /* 0x2aaaaaab04027827 */ /* 0x000fe200078e02ff */
[----:B------:R-:W-:Y:S01]  /*0930*/  PLOP3.LUT P2, PT, PT, PT, PT, 0x80, 0x0 ;  /* 0x000000000000781c */ /* 0x000fe20003f4f070 */
[----:B------:R-:W-:Y:S01]  /*0940*/  CS2R R64, SRZ ;  /* 0x0000000000407805 */ /* 0x000fe2000001ff00 */
[----:B------:R-:W-:Y:S01]  /*0950*/  CS2R R62, SRZ ;  /* 0x00000000003e7805 */ /* 0x000fe2000001ff00 */
[----:B------:R-:W-:Y:S01]  /*0960*/  IMAD.MOV.U32 R66, RZ, RZ, RZ ;  /* 0x000000ffff427224 */ /* 0x000fe200078e00ff */
[----:B------:R-:W-:Y:S01]  /*0970*/  SHF.R.U32.HI R215, RZ, 0x1f, R2 ;  /* 0x0000001fffd77819 */ /* 0x000fe20000011602 */
[----:B------:R-:W-:Y:S01]  /*0980*/  CS2R R60, SRZ ;  /* 0x00000000003c7805 */ /* 0x000fe2000001ff00 */
        /* <DEDUP_REMOVED lines=33> */
[----:B------:R-:W-:Y:S05]  /*0ba0*/  @!P1 BRA `(.L_x_230) ;  /* 0x00010b6000009947 */ /* 0x000fea0003800000 */
[----:B------:R-:W-:Y:S01]  /*0bb0*/  ISETP.NE.U32.AND P2, PT, RZ, c[0x0][0x340], PT ;  /* 0x0000d000ff007a0c */ /* 0x000fe20003f45070 */
[----:B------:R-:W1:Y:S01]  /*0bc0*/  S2R R28, SR_CTAID.Y ;  /* 0x00000000001c7919 */ /* 0x000e620000002600 */
[----:B------:R-:W-:Y:S01]  /*0bd0*/  SHF.R.S32.HI R109, RZ, 0x1f, R42 ;  /* 0x0000001fff6d7819 */ /* 0x000fe2000001142a */
[----:B------:R-:W-:Y:S01]  /*0be0*/  IMAD.WIDE.U32 R8, R0, c[0x0][0x178], RZ ;  /* 0x00005e0000087a25 */ /* 0x000fe200078e00ff */
[----:B------:R-:W-:Y:S01]  /*0bf0*/  ISETP.NE.AND.EX P2, PT, RZ, c[0x0][0x344], PT, P2 ;  /* 0x0000d100ff007a0c */ /* 0x000fe20003f45320 */
[----:B------:R-:W-:Y:S01]  /*0c00*/  ULDC.64 UR6, c[0x0][0x1e0] ;  /* 0x0000780000067ab9 */ /* 0x000fe20000000a00 */
[----:B------:R-:W-:Y:S01]  /*0c10*/  SEL R10, R218, RZ, !P0 ;  /* 0x000000ffda0a7207 */ /* 0x000fe20004000000 */
[----:B------:R-:W-:Y:S01]  /*0c20*/  IMAD.MOV.U32 R39, RZ, RZ, 0x60 ;  /* 0x00000060ff277424 */ /* 0x000fe200078e00ff */
[----:B------:R-:W-:Y:S01]  /*0c30*/  IADD3 R112, R38, -0x1, RZ ;  /* 0xffffffff26707810 */ /* 0x000fe20007ffe0ff */
[----:B------:R-:W-:-:S08]  /*0c40*/  ULDC.64 UR4, c[0x0][0x208] ;  /* 0x0000820000047ab9 */ /* 0x000fd00000000a00 */
[----:B------:R-:W-:-:S06]  /*0c50*/  @P2 IMAD.WIDE R26, R218, R5, c[0x0][0x340] ;  /* 0x0000d000da1a2625 */ /* 0x000fcc00078e0205 */
[----:B------:R-:W3:Y:S01]  /*0c60*/  @P2 LDG.E R26, [R26.64] ;  /* 0x0000000a1a1a2981 */ /* 0x000ee2000c1e1900 */
[-C--:B------:R-:W-:Y:S01]  /*0c70*/  LEA.HI R3, R109, R42.reuse, RZ, 0x3 ;  /* 0x0000002a6d037211 */ /* 0x080fe200078f18ff */
[C---:B------:R-:W-:Y:S01]  /*0c80*/  IMAD R41, R39.reuse, c[0x0][0x1e4], RZ ;  /* 0x0000790027297a24 */ /* 0x040fe200078e02ff */
[----:B------:R-:W-:Y:S01]  /*0c90*/  SHF.R.S32.HI R5, RZ, 0x1f, R0 ;  /* 0x0000001fff057819 */ /* 0x000fe20000011400 */
[----:B------:R-:W-:Y:S01]  /*0ca0*/  IMAD.WIDE.U32 R110, R39, c[0x0][0x1e0], RZ ;  /* 0x00007800276e7a25 */ /* 0x000fe200078e00ff */
[----:B------:R-:W-:Y:S01]  /*0cb0*/  LOP3.LUT R25, R3, 0xfffffff8, RZ, 0xc0, !PT ;  /* 0xfffffff803197812 */ /* 0x000fe200078ec0ff */
[----:B------:R-:W-:Y:S01]  /*0cc0*/  UIMAD.WIDE.U32 UR14, UR6, 0x40, URZ ;  /* 0x00000040060e78a5 */ /* 0x000fe2000f8e003f */
[----:B------:R-:W-:Y:S01]  /*0cd0*/  SHF.R.S32.HI R3, RZ, 0x3, R3 ;  /* 0x00000003ff037819 */ /* 0x000fe20000011403 */
[----:B------:R-:W-:Y:S01]  /*0ce0*/  IMAD R5, R5, c[0x0][0x178], RZ ;  /* 0x00005e0005057a24 */ /* 0x000fe200078e02ff */
[----:B-1----:R-:W-:Y:S01]  /*0cf0*/  SHF.R.S32.HI R29, RZ, 0x1f, R28 ;  /* 0x0000001fff1d7819 */ /* 0x002fe2000001141c */
[----:B------:R-:W-:Y:S01]  /*0d00*/  IMAD.IADD R25, R42, 0x1, -R25 ;  /* 0x000000012a197824 */ /* 0x000fe200078e0a19 */
[----:B------:R-:W-:Y:S01]  /*0d10*/  USHF.L.U32 UR8, UR7, 0x6, URZ ;  /* 0x0000000607087899 */ /* 0x000fe2000800063f */
[----:B------:R-:W-:Y:S01]  /*0d20*/  IMAD R5, R0, c[0x0][0x17c], R5 ;  /* 0x00005f0000057a24 */ /* 0x000fe200078e0205 */
[----:B------:R-:W-:Y:S01]  /*0d30*/  LEA.HI R108, R109, R42, RZ, 0x5 ;  /* 0x0000002a6d6c7211 */ /* 0x000fe200078f28ff */
[----:B------:R-:W-:Y:S01]  /*0d40*/  IMAD R11, R25, 0x20, R3 ;  /* 0x00000020190b7824 */ /* 0x000fe200078e0203 */
[----:B------:R-:W-:Y:S01]  /*0d50*/  UIADD3 UR8, UR15, UR8, URZ ;  /* 0x000000080f087290 */ /* 0x000fe2000fffe03f */
[----:B------:R-:W-:Y:S01]  /*0d60*/  IMAD.IADD R9, R9, 0x1, R5 ;  /* 0x0000000109097824 */ /* 0x000fe200078e0205 */
[----:B------:R-:W-:Y:S01]  /*0d70*/  SHF.R.S32.HI R5, RZ, 0x1f, R218 ;  /* 0x0000001fff057819 */ /* 0x000fe200000114da */
[----:B------:R-:W-:Y:S01]  /*0d80*/  IMAD R7, R29, c[0x0][0x1b8], RZ ;  /* 0x00006e001d077a24 */ /* 0x000fe200078e02ff */
[----:B------:R-:W-:Y:S01]  /*0d90*/  SHF.R.S32.HI R43, RZ, 0x5, R108 ;  /* 0x00000005ff2b7819 */ /* 0x000fe2000001146c */
[----:B------:R-:W-:Y:S01]  /*0da0*/  IMAD.IADD R2, R40, 0x1, R11 ;  /* 0x0000000128027824 */ /* 0x000fe200078e020b */
[----:B------:R-:W-:Y:S01]  /*0db0*/  SEL R0, R5, RZ, !P0 ;  /* 0x000000ff05007207 */ /* 0x000fe20004000000 */
[C---:B------:R-:W-:Y:S01]  /*0dc0*/  IMAD R7, R28.reuse, c[0x0][0x1bc], R7 ;  /* 0x00006f001c077a24 */ /* 0x040fe200078e0207 */
[----:B------:R-:W-:Y:S01]  /*0dd0*/  USHF.L.U32 UR9, UR4, 0x6, URZ ;  /* 0x0000000604097899 */ /* 0x000fe2000800063f */
[----:B------:R-:W-:Y:S01]  /*0de0*/  IMAD.WIDE.U32 R8, R28, c[0x0][0x1b8], R8 ;  /* 0x00006e001c087a25 */ /* 0x000fe200078e0008 */
[----:B------:R-:W-:-:S02]  /*0df0*/  UMOV UR12, 0x6 ;  /* 0x00000006000c7882 */ /* 0x000fc40000000000 */
[----:B------:R-:W-:Y:S01]  /*0e00*/  USHF.L.U64.HI UR12, UR4, UR12, UR5 ;  /* 0x0000000c040c7299 */ /* 0x000fe20008010205 */
[----:B------:R-:W-:-:S04]  /*0e10*/  @P4 IMAD.HI.U32 R4, R2, c[0x0][0x2c8], RZ ;  /* 0x0000b20002044a27 */ /* 0x000fc800078e00ff */
[----:B------:R-:W-:Y:S02]  /*0e20*/  IMAD.IADD R9, R9, 0x1, R7 ;  /* 0x0000000109097824 */ /* 0x000fe400078e0207 */
[----:B------:R-:W-:Y:S01]  /*0e30*/  IMAD.MOV.U32 R7, RZ, RZ, R2 ;  /* 0x000000ffff077224 */ /* 0x000fe200078e0002 */
[----:B------:R-:W-:Y:S01]  /*0e40*/  @P4 SHF.R.U32.HI R7, RZ, c[0x0][0x2cc], R4 ;  /* 0x0000b300ff074a19 */ /* 0x000fe20000011604 */
[----:B------:R-:W-:Y:S02]  /*0e50*/  IMAD R13, R0, c[0x0][0x1c0], RZ ;  /* 0x00007000000d7a24 */ /* 0x000fe400078e02ff */
[----:B--2---:R-:W-:Y:S01]  /*0e60*/  IMAD.SHL.U32 R217, R3, 0x40, RZ ;  /* 0x0000004003d97824 */ /* 0x004fe200078e00ff */
[----:B------:R-:W-:Y:S01]  /*0e70*/  SHF.R.S32.HI R0, RZ, 0x1f, R7 ;  /* 0x0000001fff007819 */ /* 0x000fe20000011407 */
[C---:B------:R-:W-:Y:S02]  /*0e80*/  IMAD R13, R10.reuse, c[0x0][0x1c4], R13 ;  /* 0x000071000a0d7a24 */ /* 0x040fe400078e020d */
[----:B------:R-:W-:Y:S01]  /*0e90*/  IMAD.WIDE.U32 R10, R10, c[0x0][0x1c0], R8 ;  /* 0x000070000a0a7a25 */ /* 0x000fe200078e0008 */
[----:B------:R-:W-:-:S02]  /*0ea0*/  LOP3.LUT R217, R217, 0x1c0, RZ, 0xc0, !PT ;  /* 0x000001c0d9d97812 */ /* 0x000fc400078ec0ff */
[----:B------:R-:W-:Y:S01]  /*0eb0*/  LEA.HI R8, R109, R42, RZ, 0x6 ;  /* 0x0000002a6d087211 */ /* 0x000fe200078f30ff */
[----:B------:R-:W-:Y:S02]  /*0ec0*/  IMAD.MOV R9, RZ, RZ, -R7 ;  /* 0x000000ffff097224 */ /* 0x000fe400078e0a07 */
[----:B------:R-:W-:Y:S02]  /*0ed0*/  IMAD.IADD R11, R11, 0x1, R13 ;  /* 0x000000010b0b7824 */ /* 0x000fe400078e020d */
[----:B------:R-:W-:Y:S02]  /*0ee0*/  IMAD R6, R9, c[0x0][0x2c4], R2 ;  /* 0x0000b10009067a24 */ /* 0x000fe400078e0202 */
[----:B------:R-:W-:Y:S02]  /*0ef0*/  IMAD R0, R0, c[0x0][0x1b0], RZ ;  /* 0x00006c0000007a24 */ /* 0x000fe400078e02ff */
[----:B------:R-:W-:Y:S01]  /*0f00*/  IMAD.WIDE.U32 R10, R7, c[0x0][0x1b0], R10 ;  /* 0x00006c00070a7a25 */ /* 0x000fe200078e000a */
[----:B------:R-:W-:-:S03]  /*0f10*/  SHF.R.S32.HI R9, RZ, 0x1f, R6 ;  /* 0x0000001fff097819 */ /* 0x000fc60000011406 */
[----:B------:R-:W-:Y:S02]  /*0f20*/  IMAD R0, R7, c[0x0][0x1b4], R0 ;  /* 0x00006d0007007a24 */ /* 0x000fe400078e0200 */
[----:B------:R-:W-:Y:S02]  /*0f30*/  IMAD R9, R9, c[0x0][0x1a8], RZ ;  /* 0x00006a0009097a24 */ /* 0x000fe400078e02ff */
[----:B------:R-:W-:Y:S02]  /*0f40*/  IMAD.IADD R11, R11, 0x1, R0 ;  /* 0x000000010b0b7824 */ /* 0x000fe400078e0200 */
[----:B------:R-:W-:Y:S02]  /*0f50*/  IMAD.SHL.U32 R32, R25, 0x8, RZ ;  /* 0x0000000819207824 */ /* 0x000fe400078e00ff */
[C---:B------:R-:W-:Y:S02]  /*0f60*/  IMAD R9, R6.reuse, c[0x0][0x1ac], R9 ;  /* 0x00006b0006097a24 */ /* 0x040fe400078e0209 */
[----:B------:R-:W-:Y:S01]  /*0f70*/  IMAD.WIDE.U32 R6, R6, c[0x0][0x1a8], R10 ;  /* 0x00006a0006067a25 */ /* 0x000fe200078e000a */
[----:B------:R-:W-:-:S02]  /*0f80*/  LOP3.LUT R2, R217, 0x38, R32, 0xf8, !PT ;  /* 0x00000038d9027812 */ /* 0x000fc400078ef820 */
[----:B------:R-:W-:Y:S01]  /*0f90*/  SHF.R.U32.HI R217, RZ, 0x3, R217 ;  /* 0x00000003ffd97819 */ /* 0x000fe200000116d9 */
[----:B------:R-:W-:Y:S01]  /*0fa0*/  IMAD.IADD R0, R7, 0x1, R9 ;  /* 0x0000000107007824 */ /* 0x000fe200078e0209 */
[----:B------:R-:W-:Y:S01]  /*0fb0*/  LEA R4, P0, R6, c[0x0][0x160], 0x1 ;  /* 0x0000580006047a11 */ /* 0x000fe200078008ff */
[----:B------:R-:W-:Y:S01]  /*0fc0*/  IMAD R7, R219, c[0x0][0x2c4], RZ ;  /* 0x0000b100db077a24 */ /* 0x000fe200078e02ff */
[----:B------:R-:W-:Y:S01]  /*0fd0*/  LOP3.LUT R217, R2, R217, RZ, 0x3c, !PT ;  /* 0x000000d902d97212 */ /* 0x000fe200078e3cff */
[----:B------:R-:W-:Y:S01]  /*0fe0*/  IMAD.IADD R2, R40, 0x1, R3 ;  /* 0x0000000128027824 */ /* 0x000fe200078e0203 */
[----:B------:R-:W-:Y:S01]  /*0ff0*/  LEA.HI.X R0, R6, c[0x0][0x164], R0, 0x1, P0 ;  /* 0x0000590006007a11 */ /* 0x000fe200000f0c00 */
[----:B------:R-:W1:Y:S01]  /*1000*/  SHFL.IDX PT, R10, R4, RZ, 0x181f ;  /* 0x00181fff040a7589 */ /* 0x000e6200000e0000 */
[----:B------:R-:W-:Y:S01]  /*1010*/  IMAD.SHL.U32 R8, R8, 0x8, RZ ;  /* 0x0000000808087824 */ /* 0x000fe200078e00ff */
[----:B------:R-:W-:Y:S01]  /*1020*/  SHF.R.S32.HI R33, RZ, 0x1f, R32 ;  /* 0x0000001fff217819 */ /* 0x000fe20000011420 */
[----:B------:R-:W-:Y:S01]  /*1030*/  IMAD R39, R38, -0x60, R39 ;  /* 0xffffffa026277824 */ /* 0x000fe200078e0227 */
[CC--:B------:R-:W-:Y:S01]  /*1040*/  ISETP.GE.AND P1, PT, R2.reuse, R7.reuse, PT ;  /* 0x000000070200720c */ /* 0x0c0fe20003f26270 */
[----:B------:R-:W2:Y:S01]  /*1050*/  SHFL.IDX PT, R11, R0, RZ, 0x181f ;  /* 0x00181fff000b7589 */ /* 0x000ea200000e0000 */
[----:B------:R-:W-:Y:S01]  /*1060*/  IADD3 R6, R2, 0x20, RZ ;  /* 0x0000002002067810 */ /* 0x000fe20007ffe0ff */
[----:B------:R-:W-:Y:S01]  /*1070*/  IMAD.IADD R41, R111, 0x1, R41 ;  /* 0x000000016f297824 */ /* 0x000fe200078e0229 */
[----:B------:R-:W-:Y:S01]  /*1080*/  LOP3.LUT R217, R217, 0xfffffe00, R8, 0xf8, !PT ;  /* 0xfffffe00d9d97812 */ /* 0x000fe200078ef808 */
[----:B------:R-:W-:Y:S04]  /*1090*/  SHFL.IDX PT, R12, R4, 0x1, 0x181f ;  /* 0x00381f00040c7f89 */ /* 0x000fe800000e0000 */
[----:B------:R-:W-:Y:S01]  /*10a0*/  BAR.SYNC.DEFER_BLOCKING 0x0 ;  /* 0x0000000000007b1d */ /* 0x000fe20000010000 */
[----:B------:R-:W-:Y:S01]  /*10b0*/  ISETP.GE.AND P0, PT, R6, R7, PT ;  /* 0x000000070600720c */ /* 0x000fe20003f06270 */
[----:B------:R-:W-:Y:S01]  /*10c0*/  IMAD.SHL.U32 R217, R217, 0x2, RZ ;  /* 0x00000002d9d97824 */ /* 0x000fe200078e00ff */
[----:B------:R-:W-:-:S02]  /*10d0*/  SHF.R.S32.HI R6, RZ, 0x1f, R30 ;  /* 0x0000001fff067819 */ /* 0x000fc4000001141e */
[----:B------:R-:W-:Y:S01]  /*10e0*/  IADD3 R8, R2, 0x40, RZ ;  /* 0x0000004002087810 */ /* 0x000fe20007ffe0ff */
[----:B------:R-:W4:Y:S01]  /*10f0*/  SHFL.IDX PT, R13, R0, 0x1, 0x181f ;  /* 0x00381f00000d7f89 */ /* 0x000f2200000e0000 */
[----:B------:R-:W-:Y:S02]  /*1100*/  ISETP.GE.AND P6, PT, R32, c[0x0][0x198], PT ;  /* 0x0000660020007a0c */ /* 0x000fe40003fc6270 */
[----:B------:R-:W-:Y:S02]  /*1110*/  IADD3 R2, R2, 0x60, RZ ;  /* 0x0000006002027810 */ /* 0x000fe40007ffe0ff */
[----:B------:R-:W-:Y:S02]  /*1120*/  IADD3 R24, R39, R216, -R3 ;  /* 0x000000d827187210 */ /* 0x000fe40007ffe803 */
[----:B---3--:R-:W-:Y:S01]  /*1130*/  @P2 SHF.R.S32.HI R27, RZ, 0x1f, R26 ;  /* 0x0000001fff1b2819 */ /* 0x008fe2000001141a */
[----:B------:R-:W-:Y:S02]  /*1140*/  @!P2 IMAD.MOV.U32 R26, RZ, RZ, R218 ;  /* 0x000000ffff1aa224 */ /* 0x000fe400078e00da */
[----:B------:R-:W-:Y:S01]  /*1150*/  @!P2 IMAD.MOV.U32 R27, RZ, RZ, R5 ;  /* 0x000000ffff1ba224 */ /* 0x000fe200078e0005 */
[----:B------:R-:W-:-:S02]  /*1160*/  IADD3 R30, P2, R30, R3, RZ ;  /* 0x000000031e1e7210 */ /* 0x000fc40007f5e0ff */
[----:B------:R-:W-:Y:S02]  /*1170*/  IADD3 R5, R32, 0x40, RZ ;  /* 0x0000004020057810 */ /* 0x000fe40007ffe0ff */
[----:B------:R-:W-:Y:S01]  /*1180*/  LEA.HI.X.SX32 R31, R3, R6, 0x1, P2 ;  /* 0x00000006031f7211 */ /* 0x000fe200010f0eff */
[----:B------:R-:W-:Y:S01]  /*1190*/  IMAD.WIDE.U32 R14, R30, c[0x0][0x1e0], R32 ;  /* 0x000078001e0e7a25 */ /* 0x000fe200078e0020 */
[----:B------:R-:W-:Y:S02]  /*11a0*/  @!P1 SHF.R.S32.HI R6, RZ, 0x1f, R5 ;  /* 0x0000001fff069819 */ /* 0x000fe40000011405 */
[----:B------:R-:W-:Y:S01]  /*11b0*/  SEL R230, R26, RZ, !P5 ;  /* 0x000000ff1ae67207 */ /* 0x000fe20006800000 */
[C---:B------:R-:W-:Y:S01]  /*11c0*/  IMAD R9, R31.reuse, c[0x0][0x1e0], RZ ;  /* 0x000078001f097a24 */ /* 0x040fe200078e02ff */
[----:B------:R-:W-:Y:S01]  /*11d0*/  @!P1 LEA.HI R6, R6, R5, RZ, 0x3 ;  /* 0x0000000506069211 */ /* 0x000fe200078f18ff */
[----:B------:R-:W-:Y:S01]  /*11e0*/  IMAD R31, R31, c[0x0][0x208], RZ ;  /* 0x000082001f1f7a24 */ /* 0x000fe200078e02ff */
[----:B------:R-:W-:-:S02]  /*11f0*/  SEL R26, R27, RZ, !P5 ;  /* 0x000000ff1b1a7207 */ /* 0x000fc40006800000 */
[----:B------:R-:W-:Y:S02]  /*1200*/  @!P1 LOP3.LUT R6, R6, 0xfffffff8, RZ, 0xc0, !PT ;  /* 0xfffffff806069812 */ /* 0x000fe400078ec0ff */
[----:B-1----:R-:W-:Y:S01]  /*1210*/  @!P1 LEA R18, P5, R32, R10, 0x1 ;  /* 0x0000000a20129211 */ /* 0x002fe200078a08ff */
[----:B------:R-:W-:Y:S01]  /*1220*/  IMAD R223, R26, c[0x0][0x1f0], RZ ;  /* 0x00007c001adf7a24 */ /* 0x000fe200078e02ff */
[----:B------:R-:W-:Y:S01]  /*1230*/  ISETP.GE.AND P2, PT, R5, c[0x0][0x198], PT ;  /* 0x0000660005007a0c */ /* 0x000fe20003f46270 */
[----:B--2---:R-:W-:Y:S01]  /*1240*/  @!P1 IMAD.WIDE R20, R6, 0x2, R10 ;  /* 0x0000000206149825 */ /* 0x004fe200078e020a */
[----:B------:R-:W-:Y:S02]  /*1250*/  @!P1 LEA.HI.X R19, R32, R11, R33, 0x1, P5 ;  /* 0x0000000b20139211 */ /* 0x000fe400028f0c21 */
[----:B------:R-:W-:Y:S01]  /*1260*/  @!P0 SHF.R.S32.HI R6, RZ, 0x1f, R5 ;  /* 0x0000001fff068819 */ /* 0x000fe20000011405 */
[----:B------:R-:W-:Y:S01]  /*1270*/  IMAD R10, R30, c[0x0][0x1e4], R9 ;  /* 0x000079001e0a7a24 */ /* 0x000fe200078e0209 */
[----:B------:R-:W-:Y:S01]  /*1280*/  ISETP.GE.AND P5, PT, R8, R7, PT ;  /* 0x000000070800720c */ /* 0x000fe20003fa6270 */
[----:B------:R-:W-:Y:S01]  /*1290*/  SHFL.IDX PT, R9, R0, 0x2, 0x181f ;  /* 0x00581f0000097f89 */ /* 0x000fe200000e0000 */
[----:B------:R-:W-:Y:S01]  /*12a0*/  @!P0 LEA.HI R6, R6, R5, RZ, 0x3 ;  /* 0x0000000506068211 */ /* 0x000fe200078f18ff */
[----:B------:R-:W-:Y:S01]  /*12b0*/  IMAD.IADD R15, R15, 0x1, R10 ;  /* 0x000000010f0f7824 */ /* 0x000fe200078e020a */
[----:B------:R-:W-:Y:S01]  /*12c0*/  SHF.R.S32.HI R27, RZ, 0x1f, R112 ;  /* 0x0000001fff1b7819 */ /* 0x000fe20000011470 */
[----:B------:R-:W1:Y:S01]  /*12d0*/  SHFL.IDX PT, R8, R4, 0x2, 0x181f ;  /* 0x00581f0004087f89 */ /* 0x000e6200000e0000 */
[----:B------:R-:W-:Y:S01]  /*12e0*/  @!P0 LOP3.LUT R11, R6, 0xfffffff8, RZ, 0xc0, !PT ;  /* 0xfffffff8060b8812 */ /* 0x000fe200078ec0ff */
[----:B------:R-:W-:-:S02]  /*12f0*/  IMAD R223, R230, c[0x0][0x1f4], R223 ;  /* 0x00007d00e6df7a24 */ /* 0x000fc400078e02df */
[----:B------:R2:W-:Y:S01]  /*1300*/  @!P1 LDGSTS.E.BYPASS.LTC128B.128 [R217+0x100], [R18.64], !P6 ;  /* 0x0010000012d99fae */ /* 0x0005e2000f101d4a */
[----:B------:R-:W-:Y:S02]  /*1310*/  IMAD R233, R26, c[0x0][0x218], RZ ;  /* 0x000086001ae97a24 */ /* 0x000fe400078e02ff */
[----:B----4-:R-:W-:Y:S01]  /*1320*/  @!P0 IMAD.WIDE R10, R11, 0x2, R12 ;  /* 0x000000020b0a8825 */ /* 0x010fe200078e020c */
[----:B------:R3:W-:Y:S01]  /*1330*/  @!P1 LDGSTS.E.BYPASS.LTC128B.128 [R217+0x4100], [R20.64], !P2 ;  /* 0x0410000014d99fae */ /* 0x0007e2000d101d4a */
[----:B------:R-:W-:Y:S02]  /*1340*/  @!P0 LEA R16, P1, R32, R12, 0x1 ;  /* 0x0000000c20108211 */ /* 0x000fe400078208ff */
[----:B------:R-:W-:Y:S01]  /*1350*/  IMAD R233, R230, c[0x0][0x21c], R233 ;  /* 0x00008700e6e97a24 */ /* 0x000fe200078e02e9 */
[----:B------:R4:W5:Y:S01]  /*1360*/  SHFL.IDX PT, R12, R4, 0x3, 0x181f ;  /* 0x00781f00040c7f89 */ /* 0x00096200000e0000 */
[----:B------:R-:W-:Y:S02]  /*1370*/  @!P0 LEA.HI.X R17, R32, R13, R33, 0x1, P1 ;  /* 0x0000000d20118211 */ /* 0x000fe400008f0c21 */
[----:B------:R-:W-:Y:S01]  /*1380*/  ISETP.GE.AND P1, PT, R2, R7, PT ;  /* 0x000000070200720c */ /* 0x000fe20003f26270 */
[C---:B------:R-:W-:Y:S01]  /*1390*/  IMAD R7, R29.reuse, c[0x0][0x1e8], RZ ;  /* 0x00007a001d077a24 */ /* 0x040fe200078e02ff */
[----:B------:R3:W3:Y:S01]  /*13a0*/  SHFL.IDX PT, R13, R0, 0x3, 0x181f ;  /* 0x00781f00000d7f89 */ /* 0x0006e200000e0000 */
[----:B------:R-:W-:Y:S01]  /*13b0*/  @!P5 SHF.R.S32.HI R2, RZ, 0x1f, R5 ;  /* 0x0000001fff02d819 */ /* 0x000fe20000011405 */
[----:B------:R-:W-:-:S02]  /*13c0*/  IMAD R29, R29, c[0x0][0x210], RZ ;  /* 0x000084001d1d7a24 */ /* 0x000fc400078e02ff */
[----:B------:R-:W-:Y:S01]  /*13d0*/  IMAD R220, R28, c[0x0][0x1ec], R7 ;  /* 0x00007b001cdc7a24 */ /* 0x000fe200078e0207 */
[----:B------:R-:W-:Y:S01]  /*13e0*/  @!P5 LEA.HI R2, R2, R5, RZ, 0x3 ;  /* 0x000000050202d211 */ /* 0x000fe200078f18ff */
[----:B------:R5:W-:Y:S01]  /*13f0*/  @!P0 LDGSTS.E.BYPASS.LTC128B.128 [R217+0x1100], [R16.64], !P6 ;  /* 0x0110000010d98fae */ /* 0x000be2000f101d4a */
[----:B------:R-:W-:Y:S02]  /*1400*/  IMAD R29, R28, c[0x0][0x214], R29 ;  /* 0x000085001c1d7a24 */ /* 0x000fe400078e021d */
[----:B------:R-:W-:Y:S01]  /*1410*/  @!P5 LOP3.LUT R7, R2, 0xfffffff8, RZ, 0xc0, !PT ;  /* 0xfffffff80207d812 */ /* 0x000fe200078ec0ff */
[----:B------:R5:W-:Y:S01]  /*1420*/  @!P0 LDGSTS.E.BYPASS.LTC128B.128 [R217+0x5100], [R10.64], !P2 ;  /* 0x051000000ad98fae */ /* 0x000be2000d101d4a */
[----:B--2---:R-:W-:Y:S01]  /*1430*/  IMAD.WIDE.U32 R18, R28, c[0x0][0x1e8], R14 ;  /* 0x00007a001c127a25 */ /* 0x004fe200078e000e */
[----:B-1----:R-:W-:-:S03]  /*1440*/  @!P5 LEA R14, P0, R32, R8, 0x1 ;  /* 0x00000008200ed211 */ /* 0x002fc600078008ff */
[----:B------:R-:W-:Y:S01]  /*1450*/  IMAD.IADD R221, R19, 0x1, R220 ;  /* 0x0000000113dd7824 */ /* 0x000fe200078e02dc */
[----:B------:R-:W-:Y:S01]  /*1460*/  @!P5 LEA.HI.X R15, R32, R9, R33, 0x1, P0 ;  /* 0x00000009200fd211 */ /* 0x000fe200000f0c21 */
[----:B------:R-:W-:Y:S01]  /*1470*/  IMAD.MOV.U32 R220, RZ, RZ, R18 ;  /* 0x000000ffffdc7224 */ /* 0x000fe200078e0012 */
[----:B----4-:R-:W-:Y:S01]  /*1480*/  LEA.HI R4, R109, R42, RZ, 0x4 ;  /* 0x0000002a6d047211 */ /* 0x010fe200078f20ff */
[----:B------:R-:W-:Y:S01]  /*1490*/  @!P5 IMAD.WIDE R8, R7, 0x2, R8 ;  /* 0x000000020708d825 */ /* 0x000fe200078e0208 */
[----:B------:R-:W-:Y:S01]  /*14a0*/  ISETP.GE.AND P0, PT, R24, 0x1, PT ;  /* 0x000000011800780c */ /* 0x000fe20003f06270 */
[----:B------:R1:W-:Y:S01]  /*14b0*/  @!P5 LDGSTS.E.BYPASS.LTC128B.128 [R217+0x2100], [R14.64], !P6 ;  /* 0x021000000ed9dfae */ /* 0x0003e2000f101d4a */
[----:B---3--:R-:W-:Y:S01]  /*14c0*/  @!P1 SHF.R.S32.HI R0, RZ, 0x1f, R5 ;  /* 0x0000001fff009819 */ /* 0x008fe20000011405 */
[----:B------:R-:W-:Y:S01]  /*14d0*/  IMAD.WIDE.U32 R220, R230, c[0x0][0x1f0], R220 ;  /* 0x00007c00e6dc7a25 */ /* 0x000fe200078e00dc */
[----:B------:R-:W-:Y:S01]  /*14e0*/  LOP3.LUT R7, R4, 0xfffffff0, RZ, 0xc0, !PT ;  /* 0xfffffff004077812 */ /* 0x000fe200078ec0ff */
[----:B------:R2:W-:Y:S01]  /*14f0*/  @!P5 LDGSTS.E.BYPASS.LTC128B.128 [R217+0x6100], [R8.64], !P2 ;  /* 0x0610000008d9dfae */ /* 0x0005e2000d101d4a */
[----:B------:R-:W-:Y:S01]  /*1500*/  @!P1 LEA.HI R0, R0, R5, RZ, 0x3 ;  /* 0x0000000500009211 */ /* 0x000fe200078f18ff */
[----:B------:R-:W-:-:S02]  /*1510*/  IMAD.IADD R223, R221, 0x1, R223 ;  /* 0x00000001dddf7824 */ /* 0x000fc400078e02df */
[----:B------:R-:W-:Y:S01]  /*1520*/  IMAD.MOV.U32 R222, RZ, RZ, R220 ;  /* 0x000000ffffde7224 */ /* 0x000fe200078e00dc */
[----:B------:R-:W-:Y:S01]  /*1530*/  @!P1 LOP3.LUT R0, R0, 0xfffffff8, RZ, 0xc0, !PT ;  /* 0xfffffff800009812 */ /* 0x000fe200078ec0ff */
[----:B------:R-:W-:Y:S02]  /*1540*/  IMAD.IADD R7, R42, 0x1, -R7 ;  /* 0x000000012a077824 */ /* 0x000fe400078e0a07 */
[----:B-----5:R-:W-:-:S03]  /*1550*/  IMAD R11, R41, R112, RZ ;  /* 0x00000070290b7224 */ /* 0x020fc600078e02ff */
[----:B------:R-:W-:Y:S01]  /*1560*/  SHF.R.S32.HI R2, RZ, 0x1f, R7 ;  /* 0x0000001fff027819 */ /* 0x000fe20000011407 */
[----:B------:R-:W-:-:S03]  /*1570*/  IMAD R11, R27, R110, R11 ;  /* 0x0000006e1b0b7224 */ /* 0x000fc600078e020b */
[----:B------:R-:W-:Y:S01]  /*1580*/  LEA.HI R2, R2, R7, RZ, 0x3 ;  /* 0x0000000702027211 */ /* 0x000fe200078f18ff */
[----:B------:R-:W-:-:S04]  /*1590*/  IMAD R27, R27, c[0x0][0x208], RZ ;  /* 0x000082001b1b7a24 */ /* 0x000fc800078e02ff */
[----:B------:R-:W-:Y:S01]  /*15a0*/  IMAD R27, R112, c[0x0][0x20c], R27 ;  /* 0x00008300701b7a24 */ /* 0x000fe200078e021b */
[----:B-1----:R-:W-:Y:S01]  /*15b0*/  @!P1 LEA R14, P5, R32, R12, 0x1 ;  /* 0x0000000c200e9211 */ /* 0x002fe200078a08ff */
[----:B--2---:R-:W-:-:S03]  /*15c0*/  IMAD.WIDE.U32 R8, R112, R110, R222 ;  /* 0x0000006e70087225 */ /* 0x004fc600078e00de */
[----:B------:R-:W-:Y:S01]  /*15d0*/  @!P1 LEA.HI.X R15, R32, R13, R33, 0x1, P5 ;  /* 0x0000000d200f9211 */ /* 0x000fe200028f0c21 */
[----:B------:R-:W-:Y:S01]  /*15e0*/  IMAD.IADD R6, R9, 0x1, R11 ;  /* 0x0000000109067824 */ /* 0x000fe200078e020b */
[----:B------:R-:W-:Y:S01]  /*15f0*/  @P0 LEA R10, P5, R8, c[0x0][0x1c8], 0x1 ;  /* 0x00007200080a0a11 */ /* 0x000fe200078a08ff */
[----:B------:R-:W-:Y:S02]  /*1600*/  @!P1 IMAD.WIDE R12, R0, 0x2, R12 ;  /* 0x00000002000c9825 */ /* 0x000fe400078e020c */
[----:B------:R1:W-:Y:S01]  /*1610*/  @!P1 LDGSTS.E.BYPASS.LTC128B.128 [R217+0x3100], [R14.64], !P6 ;  /* 0x031000000ed99fae */ /* 0x0003e2000f101d4a */
[----:B------:R-:W-:Y:S02]  /*1620*/  ISETP.GE.AND P6, PT, R32, c[0x0][0x1d4], PT ;  /* 0x0000750020007a0c */ /* 0x000fe40003fc6270 */
[----:B------:R-:W-:Y:S01]  /*1630*/  @P0 LEA.HI.X R11, R8, c[0x0][0x1cc], R6, 0x1, P5 ;  /* 0x00007300080b0a11 */ /* 0x000fe200028f0c06 */
[----:B------:R2:W-:Y:S01]  /*1640*/  @!P1 LDGSTS.E.BYPASS.LTC128B.128 [R217+0x7100], [R12.64], !P2 ;  /* 0x071000000cd99fae */ /* 0x0005e2000d101d4a */
[----:B------:R-:W-:Y:S01]  /*1650*/  ISETP.GE.AND P5, PT, R5, c[0x0][0x1d4], PT ;  /* 0x0000750005007a0c */ /* 0x000fe20003fa6270 */
[----:B------:R-:W-:Y:S01]  /*1660*/  IMAD.U32 R5, RZ, RZ, UR6 ;  /* 0x00000006ff057e24 */ /* 0x000fe2000f8e00ff */
[----:B------:R-:W-:Y:S01]  /*1670*/  ISETP.GE.AND P2, PT, R24, 0x21, PT ;  /* 0x000000211800780c */ /* 0x000fe20003f46270 */
[----:B------:R-:W0:Y:S01]  /*1680*/  LDGDEPBAR ;  /* 0x00000000000079af */ /* 0x000e220000000000 */
[C---:B------:R-:W-:Y:S01]  /*1690*/  LOP3.LUT R0, R2.reuse, 0xfffffff8, RZ, 0xc0, !PT ;  /* 0xfffffff802007812 */ /* 0x040fe200078ec0ff */
[----:B------:R-:W-:Y:S01]  /*16a0*/  IMAD.SHL.U32 R2, R2, 0x40, RZ ;  /* 0x0000004002027824 */ /* 0x000fe200078e00ff */
[----:B------:R-:W-:-:S02]  /*16b0*/  SHF.R.S32.HI R9, RZ, 0x4, R4 ;  /* 0x00000004ff097819 */ /* 0x000fc40000011404 */
[----:B------:R-:W-:Y:S01]  /*16c0*/  ISETP.GE.AND P1, PT, R24, 0x41, PT ;  /* 0x000000411800780c */ /* 0x000fe20003f26270 */
[----:B------:R-:W-:Y:S01]  /*16d0*/  IMAD.IADD R0, R7, 0x1, -R0 ;  /* 0x0000000107007824 */ /* 0x000fe200078e0a00 */
[----:B------:R3:W-:Y:S01]  /*16e0*/  @P0 LDGSTS.E.BYPASS.LTC128B.128 [R217+0x8100], [R10.64], !P6 ;  /* 0x081000000ad90fae */ /* 0x0007e2000f101d4a */
[----:B------:R-:W-:Y:S01]  /*16f0*/  IMAD.U32 R7, RZ, RZ, UR6 ;  /* 0x00000006ff077e24 */ /* 0x000fe2000f8e00ff */
[----:B------:R-:W-:Y:S01]  /*1700*/  LEA.HI R214, R4, R9, RZ, 0x1 ;  /* 0x0000000904d67211 */ /* 0x000fe200078f08ff */
[----:B------:R-:W-:Y:S01]  /*1710*/  IMAD.U32 R4, RZ, RZ, UR7 ;  /* 0x00000007ff047e24 */ /* 0x000fe2000f8e00ff */
[----:B------:R3:W-:Y:S02]  /*1720*/  @P0 LDGSTS.E.BYPASS.LTC128B.128 [R217+0xb100], [R10.64+0x80], !P5 ;  /* 0x0b1000800ad90fae */ /* 0x0007e4000e901d4a */
[----:B------:R-:W-:Y:S02]  /*1730*/  @P2 LEA R7, P0, R7, R8, 0x5 ;  /* 0x0000000807072211 */ /* 0x000fe400078028ff */
[----:B------:R-:W-:-:S02]  /*1740*/  LOP3.LUT R214, R214, 0xfffffffe, RZ, 0xc0, !PT ;  /* 0xfffffffed6d67812 */ /* 0x000fc400078ec0ff */
[----:B------:R-:W-:-:S03]  /*1750*/  @P2 LEA.HI.X R4, R5, R6, R4, 0x5, P0 ;  /* 0x0000000605042211 */ /* 0x000fc600000f2c04 */
[----:B------:R-:W-:Y:S02]  /*1760*/  IMAD.IADD R214, R9, 0x1, -R214 ;  /* 0x0000000109d67824 */ /* 0x000fe400078e0ad6 */
[----:B------:R-:W-:Y:S01]  /*1770*/  IMAD.SHL.U32 R9, R25, 0x40, RZ ;  /* 0x0000004019097824 */ /* 0x000fe200078e00ff */
[----:B--2---:R-:W-:Y:S01]  /*1780*/  @P2 LEA R12, P0, R7, c[0x0][0x1c8], 0x1 ;  /* 0x00007200070c2a11 */ /* 0x004fe200078008ff */
[----:B------:R-:W-:-:S03]  /*1790*/  IMAD.SHL.U32 R5, R214, 0x8, RZ ;  /* 0x00000008d6057824 */ /* 0x000fc600078e00ff */
[----:B------:R-:W-:Y:S01]  /*17a0*/  @P2 LEA.HI.X R13, R7, c[0x0][0x1cc], R4, 0x1, P0 ;  /* 0x00007300070d2a11 */ /* 0x000fe200000f0c04 */
[----:B------:R-:W-:Y:S01]  /*17b0*/  IMAD.SHL.U32 R4, R3, 0x8, RZ ;  /* 0x0000000803047824 */ /* 0x000fe200078e00ff */
[----:B------:R-:W-:Y:S01]  /*17c0*/  @P1 IADD3 R8, P0, R8, UR14, RZ ;  /* 0x0000000e08081c10 */ /* 0x000fe2000ff1e0ff */
[----:B------:R-:W-:Y:S01]  /*17d0*/  IMAD.MOV.U32 R3, RZ, RZ, 0x20 ;  /* 0x00000020ff037424 */ /* 0x000fe200078e00ff */
[----:B------:R-:W-:Y:S01]  /*17e0*/  LOP3.LUT R9, R9, 0x1c0, RZ, 0xc0, !PT ;  /* 0x000001c009097812 */ /* 0x000fe200078ec0ff */
[----:B------:R1:W-:Y:S01]  /*17f0*/  @P2 LDGSTS.E.BYPASS.LTC128B.128 [R217+0x9100], [R12.64], !P6 ;  /* 0x091000000cd92fae */ /* 0x0003e2000f101d4a */
[----:B------:R-:W-:Y:S02]  /*1800*/  @P1 IADD3.X R7, R6, UR8, RZ, P0, !PT ;  /* 0x0000000806071c10 */ /* 0x000fe400087fe4ff */
[----:B------:R-:W-:Y:S01]  /*1810*/  @P1 LEA R6, P0, R8, c[0x0][0x1c8], 0x1 ;  /* 0x0000720008061a11 */ /* 0x000fe200078008ff */
[----:B------:R1:W-:Y:S01]  /*1820*/  @P2 LDGSTS.E.BYPASS.LTC128B.128 [R217+0xc100], [R12.64+0x80], !P5 ;  /* 0x0c1000800cd92fae */ /* 0x0003e2000e901d4a */
[----:B------:R-:W-:Y:S01]  /*1830*/  LOP3.LUT R4, R9, 0x8, R4, 0xf8, !PT ;  /* 0x0000000809047812 */ /* 0x000fe200078ef804 */
[----:B---3--:R-:W-:Y:S01]  /*1840*/  IMAD.SHL.U32 R10, R0, 0x40, RZ ;  /* 0x00000040000a7824 */ /* 0x008fe200078e00ff */
[----:B------:R-:W-:-:S02]  /*1850*/  @P1 LEA.HI.X R7, R8, c[0x0][0x1cc], R7, 0x1, P0 ;  /* 0x0000730008071a11 */ /* 0x000fc400000f0c07 */
[----:B------:R-:W-:Y:S02]  /*1860*/  SHF.R.U32.HI R9, RZ, 0x3, R9 ;  /* 0x00000003ff097819 */ /* 0x000fe40000011609 */
[----:B------:R-:W-:Y:S01]  /*1870*/  LOP3.LUT R10, R10, 0x1c0, RZ, 0xc0, !PT ;  /* 0x000001c00a0a7812 */ /* 0x000fe200078ec0ff */
[----:B------:R2:W-:Y:S01]  /*1880*/  @P1 LDGSTS.E.BYPASS.LTC128B.128 [R217+0xa100], [R6.64], !P6 ;  /* 0x0a10000006d91fae */ /* 0x0005e2000f101d4a */
[----:B------:R-:W-:Y:S02]  /*1890*/  LOP3.LUT R9, R4, R9, RZ, 0x3c, !PT ;  /* 0x0000000904097212 */ /* 0x000fe400078e3cff */
[----:B------:R-:W-:Y:S01]  /*18a0*/  LOP3.LUT R5, R10, 0x8, R5, 0xf8, !PT ;  /* 0x000000080a057812 */ /* 0x000fe200078ef805 */
[----:B------:R2:W-:Y:S01]  /*18b0*/  @P1 LDGSTS.E.BYPASS.LTC128B.128 [R217+0xd100], [R6.64+0x80], !P5 ;  /* 0x0d10008006d91fae */ /* 0x0005e2000e901d4a */
[----:B------:R-:W-:Y:S01]  /*18c0*/  SHF.R.U32.HI R10, RZ, 0x3, R10 ;  /* 0x00000003ff0a7819 */ /* 0x000fe2000001160a */
[----:B------:R-:W-:Y:S01]  /*18d0*/  IMAD R214, R214, 0x200, R9 ;  /* 0x00000200d6d67824 */ /* 0x000fe200078e0209 */
[----:B------:R-:W-:Y:S01]  /*18e0*/  R2P PR, R0, 0x6 ;  /* 0x0000000600007804 */ /* 0x000fe20000000000 */
[----:B------:R-:W0:Y:S01]  /*18f0*/  LDGDEPBAR ;  /* 0x00000000000079af */ /* 0x000e220000000000 */
[----:B------:R-:W-:Y:S01]  /*1900*/  LOP3.LUT R5, R5, R10, RZ, 0x3c, !PT ;  /* 0x0000000a05057212 */ /* 0x000fe200078e3cff */
[----:B------:R-:W-:Y:S01]  /*1910*/  IMAD.SHL.U32 R214, R214, 0x2, RZ ;  /* 0x00000002d6d67824 */ /* 0x000fe200078e00ff */
[----:B------:R-:W-:-:S02]  /*1920*/  LOP3.LUT P0, RZ, R25, 0x2, RZ, 0xc0, !PT ;  /* 0x0000000219ff7812 */ /* 0x000fc4000780c0ff */
[----:B------:R-:W-:Y:S01]  /*1930*/  LOP3.LUT R2, R5, 0xfffffe00, R2, 0xf8, !PT ;  /* 0xfffffe0005027812 */ /* 0x000fe200078ef802 */
[----:B------:R-:W-:Y:S01]  /*1940*/  IMAD.MOV.U32 R5, RZ, RZ, 0x10 ;  /* 0x00000010ff057424 */ /* 0x000fe200078e00ff */
[----:B------:R-:W-:Y:S02]  /*1950*/  SEL R3, R3, 0xffffffe0, !P2 ;  /* 0xffffffe003037807 */ /* 0x000fe40005000000 */
[----:B------:R-:W-:Y:S02]  /*1960*/  IADD3 R213, R214, 0x8120, RZ ;  /* 0x00008120d6d57810 */ /* 0x000fe40007ffe0ff */
[----:B------:R-:W-:Y:S02]  /*1970*/  SEL R5, R5, 0xfffffff0, !P1 ;  /* 0xfffffff005057807 */ /* 0x000fe40004800000 */
[----:B------:R-:W-:Y:S01]  /*1980*/  ISETP.LT.OR P2, PT, R24, 0x1, P6 ;  /* 0x000000011800780c */ /* 0x000fe20003741670 */
[----:B--2---:R-:W-:Y:S01]  /*1990*/  IMAD R7, R43, 0x400, R2 ;  /* 0x000004002b077824 */ /* 0x004fe200078e0202 */
[----:B------:R-:W-:-:S04]  /*19a0*/  DEPBAR.LE SB0, 0x1 ;  /* 0x000080400000791a */ /* 0x000fc80000000000 */
[C---:B------:R-:W-:Y:S01]  /*19b0*/  LEA R4, R7.reuse, 0x100, 0x1 ;  /* 0x0000010007047811 */ /* 0x040fe200078e08ff */
[----:B------:R-:W-:Y:S01]  /*19c0*/  IMAD.SHL.U32 R7, R7, 0x2, RZ ;  /* 0x0000000207077824 */ /* 0x000fe200078e00ff */
[----:B------:R-:W-:Y:S03]  /*19d0*/  BAR.SYNC.DEFER_BLOCKING 0x0 ;  /* 0x0000000000007b1d */ /* 0x000fe60000010000 */
[--C-:B------:R-:W-:Y:S02]  /*19e0*/  IMAD R6, R5, 0x2, R4.reuse ;  /* 0x0000000205067824 */ /* 0x100fe400078e0204 */
[C---:B------:R-:W-:Y:S02]  /*19f0*/  IMAD R4, R3.reuse, 0x2, R4 ;  /* 0x0000000203047824 */ /* 0x040fe400078e0204 */
[----:B------:R-:W-:Y:S01]  /*1a00*/  IMAD R0, R3, 0x2, R6 ;  /* 0x0000000203007824 */ /* 0x000fe200078e0206 */
        /* <DEDUP_REMOVED lines=11> */
[C---:B------:R-:W-:Y:S02]  /*1ac0*/  IADD3 R207, R213.reuse, 0x800, RZ ;  /* 0x00000800d5cf7810 */ /* 0x040fe40007ffe0ff */
[C---:B------:R-:W-:Y:S02]  /*1ad0*/  IADD3 R206, R213.reuse, 0x1000, RZ ;  /* 0x00001000d5ce7810 */ /* 0x040fe40007ffe0ff */
[C---:B------:R-:W-:Y:S02]  /*1ae0*/  IADD3 R205, R213.reuse, 0x1800, RZ ;  /* 0x00001800d5cd7810 */ /* 0x040fe40007ffe0ff */
[C---:B------:R-:W-:Y:S02]  /*1af0*/  IADD3 R204, R213.reuse, 0x2000, RZ ;  /* 0x00002000d5cc7810 */ /* 0x040fe40007ffe0ff */
[C---:B------:R-:W-:Y:S02]  /*1b00*/  IADD3 R203, R213.reuse, 0x2800, RZ ;  /* 0x00002800d5cb7810 */ /* 0x040fe40007ffe0ff */
[----:B------:R-:W-:-:S02]  /*1b10*/  IADD3 R201, R213, 0x3000, RZ ;  /* 0x00003000d5c97810 */ /* 0x000fc40007ffe0ff */
        /* <DEDUP_REMOVED lines=9> */
[----:B------:R-:W-:-:S03]  /*1bb0*/  IADD3 R196, R213, 0x5800, RZ ;  /* 0x00005800d5c47810 */ /* 0x000fc60007ffe0ff */
[----:B------:R-:W-:-:S04]  /*1bc0*/  IMAD.WIDE.U32 R6, R28, c[0x0][0x210], R30 ;  /* 0x000084001c067a25 */ /* 0x000fc800078e001e */
[----:B------:R-:W-:-:S04]  /*1bd0*/  IMAD.IADD R7, R7, 0x1, R29 ;  /* 0x0000000107077824 */ /* 0x000fc800078e021d */
[----:B------:R-:W-:-:S04]  /*1be0*/  IMAD.WIDE.U32 R230, R230, c[0x0][0x218], R6 ;  /* 0x00008600e6e67a25 */ /* 0x000fc800078e0006 */
[----:B------:R-:W-:Y:S02]  /*1bf0*/  IMAD.IADD R233, R231, 0x1, R233 ;  /* 0x00000001e7e97824 */ /* 0x000fe400078e02e9 */
[----:B------:R-:W-:Y:S01]  /*1c00*/  IMAD.MOV.U32 R232, RZ, RZ, R230 ;  /* 0x000000ffffe87224 */ /* 0x000fe200078e00e6 */
[----:B------:R-:W1:Y:S04]  /*1c10*/  LDSM.16.M88.4 R8, [R214+0x8100] ;  /* 0x00810000d608783b */ /* 0x000e680000000200 */
[----:B------:R-:W-:Y:S04]  /*1c20*/  LDSM.16.M88.4 R16, [R213] ;  /* 0x00000000d510783b */ /* 0x000fe80000000200 */
[----:B------:R-:W2:Y:S04]  /*1c30*/  LDSM.16.M88.4 R72, [R214+0x9100] ;  /* 0x00910000d648783b */ /* 0x000ea80000000200 */
[----:B------:R-:W3:Y:S04]  /*1c40*/  LDSM.16.M88.4 R80, [R214+0x8900] ;  /* 0x00890000d650783b */ /* 0x000ee80000000200 */
[----:B------:R-:W4:Y:S04]  /*1c50*/  LDSM.16.M88.4 R20, [R213+0x800] ;  /* 0x00080000d514783b */ /* 0x000f280000000200 */
[----:B------:R-:W-:Y:S04]  /*1c60*/  LDSM.16.M88.4 R64, [R214+0x9900] ;  /* 0x00990000d640783b */ /* 0x000fe80000000200 */
        /* <DEDUP_REMOVED lines=9> */
[C---:B---3--:R-:W-:Y:S08]  /*1d00*/  HMMA.16816.F32 R84, R120.reuse, R80, RZ ;  /* 0x000000507854723c */ /* 0x048ff000000018ff */
[C---:B------:R-:W-:Y:S08]  /*1d10*/  HMMA.16816.F32 R80, R120.reuse, R82, RZ ;  /* 0x000000527850723c */ /* 0x040ff000000018ff */
[----:B------:R-:W-:Y:S08]  /*1d20*/  HMMA.16816.F32 R72, R120, R74, RZ ;  /* 0x0000004a7848723c */ /* 0x000ff000000018ff */
[C---:B----4-:R-:W-:Y:S08]  /*1d30*/  HMMA.16816.F32 R84, R140.reuse, R20, R84 ;  /* 0x000000148c54723c */ /* 0x050ff00000001854 */
[C---:B------:R-:W-:Y:S01]  /*1d40*/  HMMA.16816.F32 R80, R140.reuse, R22, R80 ;  /* 0x000000168c50723c */ /* 0x040fe20000001850 */
[----:B------:R-:W2:Y:S07]  /*1d50*/  LDSM.16.M88.4 R20, [R213+0x1800] ;  /* 0x00180000d514783b */ /* 0x000eae0000000200 */
[C---:B-1----:R-:W-:Y:S07]  /*1d60*/  HMMA.16816.F32 R76, R140.reuse, R16, R76 ;  /* 0x000000108c4c723c */ /* 0x042fee000000184c */
[----:B------:R-:W-:Y:S01]  /*1d70*/  IMAD.WIDE.U32 R16, R112, c[0x0][0x208], RZ ;  /* 0x0000820070107a25 */ /* 0x000fe200078e00ff */
[----:B------:R-:W-:Y:S03]  /*1d80*/  HMMA.16816.F32 R72, R140, R18, R72 ;  /* 0x000000128c48723c */ /* 0x000fe60000001848 */
[----:B------:R-:W-:-:S02]  /*1d90*/  IMAD.IADD R0, R17, 0x1, R27 ;  /* 0x0000000111007824 */ /* 0x000fc400078e021b */
[----:B------:R-:W-:-:S03]  /*1da0*/  IMAD.WIDE.U32 R16, R16, 0x60, R232 ;  /* 0x0000006010107825 */ /* 0x000fc600078e00e8 */
[----:B------:R-:W-:Y:S01]  /*1db0*/  HMMA.16816.F32 R68, R120, R64, RZ ;  /* 0x000000407844723c */ /* 0x000fe200000018ff */
[----:B------:R-:W-:Y:S01]  /*1dc0*/  IMAD R0, R0, 0x60, RZ ;  /* 0x0000006000007824 */ /* 0x000fe200078e02ff */
[----:B------:R-:W-:Y:S01]  /*1dd0*/  LEA R6, P0, R16, c[0x0][0x1f8], 0x1 ;  /* 0x00007e0010067a11 */ /* 0x000fe200078008ff */
[----:B------:R-:W-:Y:S02]  /*1de0*/  IMAD.U32 R27, RZ, RZ, UR9 ;  /* 0x00000009ff1b7e24 */ /* 0x000fe4000f8e00ff */
[----:B------:R-:W-:-:S03]  /*1df0*/  IMAD.IADD R0, R17, 0x1, R0 ;  /* 0x0000000111007824 */ /* 0x000fc600078e0200 */
[C---:B------:R-:W-:Y:S02]  /*1e00*/  HMMA.16816.F32 R64, R120.reuse, R66, RZ ;  /* 0x000000427840723c */ /* 0x040fe400000018ff */
[----:B------:R-:W-:Y:S01]  /*1e10*/  LEA.HI.X R7, R16, c[0x0][0x1fc], R0, 0x1, P0 ;  /* 0x00007f0010077a11 */ /* 0x000fe200000f0c00 */
[----:B------:R-:W-:Y:S01]  /*1e20*/  IMAD.MOV.U32 R0, RZ, RZ, 0x40 ;  /* 0x00000040ff007424 */ /* 0x000fe200078e00ff */
[----:B------:R-:W-:Y:S01]  /*1e30*/  IADD3 R26, P1, P0, R27, 0x80, R6 ;  /* 0x000000801b1a7810 */ /* 0x000fe2000783e006 */
[----:B------:R-:W1:Y:S03]  /*1e40*/  LDSM.16.M88.4 R16, [R213+0x2000] ;  /* 0x00200000d510783b */ /* 0x000e660000000200 */
        /* <DEDUP_REMOVED lines=20> */
[----:B--2---:R-:W-:Y:S01]  /*1f90*/  HMMA.16816.F32 R68, R140, R20, R68 ;  /* 0x000000148c44723c */ /* 0x004fe20000001844 */
        /* <DEDUP_REMOVED lines=10> */
[C---:B-1----:R-:W-:Y:S02]  /*2040*/  HMMA.16816.F32 R60, R140.reuse, R16, R60 ;  /* 0x000000108c3c723c */ /* 0x042fe4000000183c */
[----:B------:R-:W1:Y:S04]  /*2050*/  LDSM.16.M88.4 R100, [R211+0x8900] ;  /* 0x00890000d364783b */ /* 0x000e680000000200 */
[----:B----4-:R-:W4:Y:S02]  /*2060*/  LDSM.16.M88.4 R28, [R211+0x9100] ;  /* 0x00910000d31c783b */ /* 0x010f240000000200 */
[C---:B------:R-:W-:Y:S02]  /*2070*/  HMMA.16816.F32 R56, R140.reuse, R18, R56 ;  /* 0x000000128c38723c */ /* 0x040fe40000001838 */
[----:B-----5:R-:W5:Y:S04]  /*2080*/  LDSM.16.M88.4 R24, [R211+0x9900] ;  /* 0x00990000d318783b */ /* 0x020f680000000200 */
[----:B------:R-:W1:Y:S02]  /*2090*/  LDSM.16.M88.4 R20, [R211+0xa100] ;  /* 0x00a10000d314783b */ /* 0x000e640000000200 */
[C---:B------:R-:W-:Y:S02]  /*20a0*/  HMMA.16816.F32 R52, R140.reuse, R44, R52 ;  /* 0x0000002c8c34723c */ /* 0x040fe40000001834 */
[----:B------:R-:W4:Y:S04]  /*20b0*/  LDSM.16.M88.4 R16, [R211+0xa900] ;  /* 0x00a90000d310783b */ /* 0x000f280000000200 */
[----:B------:R-:W4:Y:S02]  /*20c0*/  LDSM.16.M88.4 R96, [R202] ;  /* 0x00000000ca60783b */ /* 0x000f240000000200 */
[----:B------:R-:W-:Y:S02]  /*20d0*/  HMMA.16816.F32 R48, R140, R46, R48 ;  /* 0x0000002e8c30723c */ /* 0x000fe40000001830 */
[----:B------:R-:W4:Y:S04]  /*20e0*/  LDSM.16.M88.4 R92, [R202+0x800] ;  /* 0x00080000ca5c783b */ /* 0x000f280000000200 */
[----:B--2---:R-:W2:Y:S04]  /*20f0*/  LDSM.16.M88.4 R88, [R202+0x1000] ;  /* 0x00100000ca58783b */ /* 0x004ea80000000200 */
[----:B------:R-:W2:Y:S01]  /*2100*/  LDSM.16.M88.4 R44, [R202+0x1800] ;  /* 0x00180000ca2c783b */ /* 0x000ea20000000200 */
[C---:B---3--:R-:W-:Y:S03]  /*2110*/  HMMA.16816.F32 R12, R152.reuse, R32, R12 ;  /* 0x00000020980c723c */ /* 0x048fe6000000180c */
[----:B------:R-:W-:Y:S04]  /*2120*/  LDSM.16.M88.4 R104, [R211+0xb900] ;  /* 0x00b90000d368783b */ /* 0x000fe80000000200 */
[----:B------:R-:W0:Y:S01]  /*2130*/  LDGDEPBAR ;  /* 0x00000000000079af */ /* 0x000e220000000000 */
[C---:B------:R-:W-:Y:S03]  /*2140*/  HMMA.16816.F32 R8, R152.reuse, R34, R8 ;  /* 0x000000229808723c */ /* 0x040fe60000001808 */
[----:B------:R-:W3:Y:S05]  /*2150*/  LDSM.16.M88.4 R32, [R202+0x2000] ;  /* 0x00200000ca20783b */ /* 0x000eea0000000200 */
[C---:B-1----:R-:W-:Y:S08]  /*2160*/  HMMA.16816.F32 R84, R152.reuse, R100, R84 ;  /* 0x000000649854723c */ /* 0x042ff00000001854 */
[C---:B------:R-:W-:Y:S01]  /*2170*/  HMMA.16816.F32 R80, R152.reuse, R102, R80 ;  /* 0x000000669850723c */ /* 0x040fe20000001850 */
[----:B------:R-:W1:Y:S07]  /*2180*/  LDSM.16.M88.4 R100, [R202+0x2800] ;  /* 0x00280000ca64783b */ /* 0x000e6e0000000200 */
        /* <DEDUP_REMOVED lines=11> */
[----:B------:R-:W1:Y:S07]  /*2240*/  LDSM.16.M88.4 R16, [R214+0xc900] ;  /* 0x00c90000d610783b */ /* 0x000e6e0000000200 */
[C---:B------:R-:W-:Y:S08]  /*2250*/  HMMA.16816.F32 R12, R168.reuse, R96, R12 ;  /* 0x00000060a80c723c */ /* 0x040ff0000000180c */
        /* <DEDUP_REMOVED lines=11> */
[C---:B---3--:R-:W-:Y:S08]  /*2310*/  HMMA.16816.F32 R60, R168.reuse, R32, R60 ;  /* 0x00000020a83c723c */ /* 0x048ff0000000183c */
[C---:B------:R-:W-:Y:S01]  /*2320*/  HMMA.16816.F32 R56, R168.reuse, R34, R56 ;  /* 0x00000022a838723c */ /* 0x040fe20000001838 */
[----:B------:R-:W3:Y:S07]  /*2330*/  LDSM.16.M88.4 R32, [R213+0x4000] ;  /* 0x00400000d520783b */ /* 0x000eee0000000200 */
[C---:B-1----:R-:W-:Y:S08]  /*2340*/  HMMA.16816.F32 R52, R168.reuse, R100, R52 ;  /* 0x00000064a834723c */ /* 0x042ff00000001834 */
[----:B------:R-:W-:Y:S01]  /*2350*/  HMMA.16816.F32 R48, R168, R102, R48 ;  /* 0x00000066a830723c */ /* 0x000fe20000001830 */
[----:B------:R-:W-:Y:S07]  /*2360*/  LDSM.16.M88.4 R100, [R211+0xc100] ;  /* 0x00c10000d364783b */ /* 0x000fee0000000200 */
[C---:B----4-:R-:W-:Y:S08]  /*2370*/  HMMA.16816.F32 R12, R172.reuse, R28, R12 ;  /* 0x0000001cac0c723c */ /* 0x050ff0000000180c */
[C---:B------:R-:W-:Y:S01]  /*2380*/  HMMA.16816.F32 R8, R172.reuse, R30, R8 ;  /* 0x0000001eac08723c */ /* 0x040fe20000001808 */
[----:B------:R-:W1:Y:S07]  /*2390*/  LDSM.16.M88.4 R28, [R213+0x4800] ;  /* 0x00480000d51c783b */ /* 0x000e6e0000000200 */
        /* <DEDUP_REMOVED lines=8> */
[----:B------:R-:W1:Y:S07]  /*2420*/  LDSM.16.M88.4 R16, [R211+0xb100] ;  /* 0x00b10000d310783b */ /* 0x000e6e0000000200 */
[C---:B------:R-:W-:Y:S08]  /*2430*/  HMMA.16816.F32 R60, R172.reuse, R96, R60 ;  /* 0x00000060ac3c723c */ /* 0x040ff0000000183c */
[C---:B------:R-:W-:Y:S01]  /*2440*/  HMMA.16816.F32 R56, R172.reuse, R98, R56 ;  /* 0x00000062ac38723c */ /* 0x040fe20000001838 */
[----:B------:R-:W1:Y:S07]  /*2450*/  LDSM.16.M88.4 R96, [R211+0xc900] ;  /* 0x00c90000d360783b */ /* 0x000e6e0000000200 */
[C---:B------:R-:W-:Y:S08]  /*2460*/  HMMA.16816.F32 R52, R172.reuse, R92, R52 ;  /* 0x0000005cac34723c */ /* 0x040ff00000001834 */
[----:B------:R-:W-:Y:S01]  /*2470*/  HMMA.16816.F32 R48, R172, R94, R48 ;  /* 0x0000005eac30723c */ /* 0x000fe20000001830 */
        /* <DEDUP_REMOVED lines=11> */
[C---:B------:R-:W-:Y:S01]  /*2530*/  HMMA.16816.F32 R64, R176.reuse, R30, R64 ;  /* 0x0000001eb040723c */ /* 0x040fe20000001840 */
[----:B------:R-:W1:Y:S07]  /*2540*/  LDSM.16.M88.4 R28, [R202+0x4000] ;  /* 0x00400000ca1c783b */ /* 0x000e6e0000000200 */
        /* <DEDUP_REMOVED lines=18> */
[C---:B--2---:R-:W-:Y:S08]  /*2670*/  HMMA.16816.F32 R52, R180.reuse, R88, R52 ;  /* 0x00000058b434723c */ /* 0x044ff00000001834 */
[----:B------:R-:W-:Y:S08]  /*2680*/  HMMA.16816.F32 R48, R180, R90, R48 ;  /* 0x0000005ab430723c */ /* 0x000ff00000001830 */
[C---:B------:R-:W-:Y:S08]  /*2690*/  HMMA.16816.F32 R12, R188.reuse, R44, R12 ;  /* 0x0000002cbc0c723c */ /* 0x040ff0000000180c */
[C---:B------:R-:W-:Y:S08]  /*26a0*/  HMMA.16816.F32 R8, R188.reuse, R46, R8 ;  /* 0x0000002ebc08723c */ /* 0x040ff00000001808 */
[C---:B---3--:R-:W-:Y:S08]  /*26b0*/  HMMA.16816.F32 R84, R188.reuse, R32, R84 ;  /* 0x00000020bc54723c */ /* 0x048ff00000001854 */
[C---:B------:R-:W-:Y:S08]  /*26c0*/  HMMA.16816.F32 R80, R188.reuse, R34, R80 ;  /* 0x00000022bc50723c */ /* 0x040ff00000001850 */
[C---:B-1----:R-:W-:Y:S08]  /*26d0*/  HMMA.16816.F32 R76, R188.reuse, R28, R76 ;  /* 0x0000001cbc4c723c */ /* 0x042ff0000000184c */
        /* <DEDUP_REMOVED lines=35> */
.L_x_231:
[----:B------:R-:W-:Y:S01]  /*2910*/  FMUL.FTZ R8, R8, c[0x0][0x320] ;  /* 0x0000c80008087a20 */ /* 0x000fe20000410000 */
[----:B------:R-:W-:Y:S01]  /*2920*/  LOP3.LUT R25, R108, 0xffffffe0, RZ, 0xc0, !PT ;  /* 0xffffffe06c197812 */ /* 0x000fe200078ec0ff */
[----:B------:R-:W-:Y:S01]  /*2930*/  FMUL.FTZ R0, R12, c[0x0][0x320] ;  /* 0x0000c8000c007a20 */ /* 0x000fe20000410000 */
[-C--:B------:R-:W-:Y:S01]  /*2940*/  LEA.HI R27, R109, R42.reuse, RZ, 0x2 ;  /* 0x0000002a6d1b7211 */ /* 0x080fe200078f10ff */
[----:B-1----:R1:W2:Y:S01]  /*2950*/  MUFU.TANH R21, R8 ;  /* 0x0000000800157308 */ /* 0x0022a20000002400 */
[-C--:B------:R-:W-:Y:S01]  /*2960*/  IADD3 R6, -R25, R42.reuse, RZ ;  /* 0x0000002a19067210 */ /* 0x080fe20007ffe1ff */
[----:B------:R-:W-:Y:S01]  /*2970*/  FMUL.FTZ R23, R13, c[0x0][0x320] ;  /* 0x0000c8000d177a20 */ /* 0x000fe20000410000 */
[----:B------:R-:W-:Y:S01]  /*2980*/  LOP3.LUT R27, R27, 0xfffffffc, RZ, 0xc0, !PT ;  /* 0xfffffffc1b1b7812 */ /* 0x000fe200078ec0ff */
[----:B------:R-:W-:Y:S01]  /*2990*/  FMUL.FTZ R19, R9, c[0x0][0x320] ;  /* 0x0000c80009137a20 */ /* 0x000fe20000410000 */
[----:B------:R-:W-:Y:S01]  /*29a0*/  SHF.R.S32.HI R25, RZ, 0x1f, R6 ;  /* 0x0000001fff197819 */ /* 0x000fe20000011406 */
[----:B------:R-:W-:Y:S01]  /*29b0*/  FMUL.FTZ R17, R84, c[0x0][0x320] ;  /* 0x0000c80054117a20 */ /* 0x000fe20000410000 */
[----:B------:R-:W-:Y:S01]  /*29c0*/  IADD3 R42, -R27, R42, RZ ;  /* 0x0000002a1b2a7210 */ /* 0x000fe20007ffe1ff */
[----:B------:R-:W-:Y:S01]  /*29d0*/  FMUL.FTZ R13, R85, c[0x0][0x320] ;  /* 0x0000c800550d7a20 */ /* 0x000fe20000410000 */
[----:B------:R-:W-:Y:S01]  /*29e0*/  LEA.HI R25, R25, R6, RZ, 0x2 ;  /* 0x0000000619197211 */ /* 0x000fe200078f10ff */
[----:B------:R-:W-:Y:S01]  /*29f0*/  FMUL.FTZ R7, R80, c[0x0][0x320] ;  /* 0x0000c80050077a20 */ /* 0x000fe20000410000 */
[----:B------:R-:W-:Y:S01]  /*2a00*/  LEA.HI R4, R42, R42, RZ, 0x1 ;  /* 0x0000002a2a047211 */ /* 0x000fe200078f08ff */
[----:B------:R-:W-:Y:S01]  /*2a10*/  FMUL.FTZ R9, R81, c[0x0][0x320] ;  /* 0x0000c80051097a20 */ /* 0x000fe20000410000 */
[----:B------:R-:W-:Y:S01]  /*2a20*/  LOP3.LUT R225, R25, 0x7ffffffc, RZ, 0xc0, !PT ;  /* 0x7ffffffc19e17812 */ /* 0x000fe200078ec0ff */
[----:B------:R-:W-:Y:S01]  /*2a30*/  FMUL.FTZ R33, R76, c[0x0][0x320] ;  /* 0x0000c8004c217a20 */ /* 0x000fe20000410000 */
[----:B------:R-:W-:Y:S01]  /*2a40*/  LOP3.LUT R27, R4, 0x1ffffffe, RZ, 0xc0, !PT ;  /* 0x1ffffffe041b7812 */ /* 0x000fe200078ec0ff */
[----:B------:R-:W-:Y:S01]  /*2a50*/  FMUL.FTZ R31, R77, c[0x0][0x320] ;  /* 0x0000c8004d1f7a20 */ /* 0x000fe20000410000 */
[----:B-1----:R-:W-:Y:S01]  /*2a60*/  SHF.R.S32.HI R8, RZ, 0x1f, R43 ;  /* 0x0000001fff087819 */ /* 0x002fe2000001142b */
[----:B------:R-:W-:Y:S01]  /*2a70*/  FMUL.FTZ R29, R72, c[0x0][0x320] ;  /* 0x0000c800481d7a20 */ /* 0x000fe20000410000 */
[----:B------:R-:W-:Y:S01]  /*2a80*/  IADD3 R27, R42, -R27, RZ ;  /* 0x8000001b2a1b7210 */ /* 0x000fe20007ffe0ff */
[----:B------:R-:W-:Y:S01]  /*2a90*/  FMUL.FTZ R131, R49, c[0x0][0x320] ;  /* 0x0000c80031837a20 */ /* 0x000fe20000410000 */
[----:B------:R-:W-:Y:S01]  /*2aa0*/  LEA.HI R8, R8, R43, RZ, 0x3 ;  /* 0x0000002b08087211 */ /* 0x000fe200078f18ff */
[----:B------:R-:W-:Y:S01]  /*2ab0*/  FMUL.FTZ R73, R73, c[0x0][0x320] ;  /* 0x0000c80049497a20 */ /* 0x000fe20000410000 */
[----:B------:R-:W-:Y:S01]  /*2ac0*/  IADD3 R225, R6, -R225, RZ ;  /* 0x800000e106e17210 */ /* 0x000fe20007ffe0ff */
[----:B------:R-:W-:Y:S01]  /*2ad0*/  FMUL.FTZ R68, R68, c[0x0][0x320] ;  /* 0x0000c80044447a20 */ /* 0x000fe20000410000 */
[----:B------:R-:W-:Y:S01]  /*2ae0*/  LOP3.LUT R8, R8, 0xffffff8, RZ, 0xc0, !PT ;  /* 0x0ffffff808087812 */ /* 0x000fe200078ec0ff */
[----:B------:R-:W-:Y:S01]  /*2af0*/  FMUL.FTZ R64, R64, c[0x0][0x320] ;  /* 0x0000c80040407a20 */ /* 0x000fe20000410000 */
[----:B------:R-:W-:Y:S01]  /*2b00*/  IADD3 R6, R216, 0x1, R39 ;  /* 0x00000001d8067810 */ /* 0x000fe20007ffe027 */
[----:B------:R-:W-:Y:S01]  /*2b10*/  FMUL.FTZ R65, R65, c[0x0][0x320] ;  /* 0x0000c80041417a20 */ /* 0x000fe20000410000 */
[----:B------:R-:W-:Y:S01]  /*2b20*/  IADD3 R43, R43, -R8, RZ ;  /* 0x800000082b2b7210 */ /* 0x000fe20007ffe0ff */
[----:B------:R-:W-:Y:S01]  /*2b30*/  FMUL.FTZ R60, R60, c[0x0][0x320] ;  /* 0x0000c8003c3c7a20 */ /* 0x000fe20000410000 */
[----:B------:R-:W-:Y:S01]  /*2b40*/  LEA.HI.SX32 R8, R25, R40, 0x1e ;  /* 0x0000002819087211 */ /* 0x000fe200078ff2ff */
[----:B------:R-:W-:Y:S01]  /*2b50*/  FMUL.FTZ R61, R61, c[0x0][0x320] ;  /* 0x0000c8003d3d7a20 */ /* 0x000fe20000410000 */
[----:B------:R-:W-:Y:S01]  /*2b60*/  SHF.L.U32 R225, R225, 0x1, RZ ;  /* 0x00000001e1e17819 */ /* 0x000fe200000006ff */
[----:B------:R-:W-:Y:S01]  /*2b70*/  FMUL.FTZ R53, R53, c[0x0][0x320] ;  /* 0x0000c80035357a20 */ /* 0x000fe20000410000 */
[----:B------:R-:W1:Y:S01]  /*2b80*/  MUFU.TANH R0, R0 ;  /* 0x0000000000007308 */ /* 0x000e620000002400 */
[----:B------:R-:W-:Y:S01]  /*2b90*/  IMAD R8, R43, 0x10, R8 ;  /* 0x000000102b087824 */ /* 0x000fe200078e0208 */
[----:B------:R-:W-:Y:S01]  /*2ba0*/  IADD3 R49, -R219, R6, -R225 ;  /* 0x00000006db317210 */ /* 0x000fe20007ffe9e1 */
[----:B------:R-:W-:Y:S01]  /*2bb0*/  FMUL.FTZ R69, R69, c[0x0][0x320] ;  /* 0x0000c80045457a20 */ /* 0x000fe20000410000 */
[----:B------:R-:W-:Y:S01]  /*2bc0*/  ULDC UR7, c[0x0][0x324] ;  /* 0x0000c90000077ab9 */ /* 0x000fe20000000800 */
[----:B------:R-:W-:Y:S01]  /*2bd0*/  FMUL.FTZ R52, R52, c[0x0][0x320] ;  /* 0x0000c80034347a20 */ /* 0x000fe20000410000 */
[----:B------:R-:W-:Y:S01]  /*2be0*/  LEA R224, R27, R8, 0x3 ;  /* 0x000000081be07211 */ /* 0x000fe200078e18ff */
[----:B------:R-:W-:Y:S01]  /*2bf0*/  FMUL.FTZ R57, R57, c[0x0][0x320] ;  /* 0x0000c80039397a20 */ /* 0x000fe20000410000 */
[----:B------:R-:W3:Y:S01]  /*2c00*/  MUFU.TANH R23, R23 ;  /* 0x0000001700177308 */ /* 0x000ee20000002400 */
[----:B------:R-:W-:Y:S01]  /*2c10*/  ULOP3.LUT UR7, URZ, UR7, URZ, 0x33, !UPT ;  /* 0x000000073f077292 */ /* 0x000fe2000f8e333f */
[----:B------:R-:W-:Y:S01]  /*2c20*/  FMUL.FTZ R48, R48, c[0x0][0x320] ;  /* 0x0000c80030307a20 */ /* 0x000fe20000410000 */
[----:B------:R-:W0:Y:S01]  /*2c30*/  LDGDEPBAR ;  /* 0x00000000000079af */ /* 0x000e220000000000 */
[----:B------:R-:W-:Y:S01]  /*2c40*/  @P4 IMAD.HI.U32 R4, R224, c[0x0][0x2c8], RZ ;  /* 0x0000b200e0044a27 */ /* 0x000fe200078e00ff */
[----:B------:R-:W-:-:S03]  /*2c50*/  IADD3 R42, R39, -R225, RZ ;  /* 0x800000e1272a7210 */ /* 0x000fc60007ffe0ff */
[----:B------:R-:W-:Y:S01]  /*2c60*/  IMAD.MOV.U32 R12, RZ, RZ, R224 ;  /* 0x000000ffff0c7224 */ /* 0x000fe200078e00e0 */
[----:B------:R-:W-:Y:S01]  /*2c70*/  @P4 SHF.R.U32.HI R12, RZ, c[0x0][0x2cc], R4 ;  /* 0x0000b300ff0c4a19 */ /* 0x000fe20000011604 */
[----:B------:R-:W4:Y:S01]  /*2c80*/  MUFU.TANH R19, R19 ;  /* 0x0000001300137308 */ /* 0x000f220000002400 */
[----:B------:R-:W-:-:S03]  /*2c90*/  FMUL.FTZ R56, R56, c[0x0][0x320] ;  /* 0x0000c80038387a20 */ /* 0x000fc60000410000 */
[----:B------:R-:W5:Y:S04]  /*2ca0*/  SHFL.IDX PT, R4, R12, RZ, 0x1c1f ;  /* 0x001c1fff0c047589 */ /* 0x000f6800000e0000 */
        /* <DEDUP_REMOVED lines=23> */
[----:B-1----:R-:W-:-:S04]  /*2e20*/  IADD3 R48, -R225, R216, R39 ;  /* 0x000000d8e1307210 */ /* 0x002fc80007ffe127 */
[----:B------:R-:W-:Y:S02]  /*2e30*/  IMNMX R57, R57, R48, PT ;  /* 0x0000003039397217 */ /* 0x000fe40003800200 */
[----:B-----5:R-:W-:Y:S01]  /*2e40*/  IADD3 R56, R49, R4, RZ ;  /* 0x0000000431387210 */ /* 0x020fe20007ffe0ff */
[----:B------:R-:W-:Y:S05]  /*2e50*/  @!P3 BRA `(.L_x_232) ;  /* 0x000001200000b947 */ /* 0x000fea0003800000 */
[----:B--234-:R-:W-:Y:S01]  /*2e60*/  IADD3 R25, -R219, R216, R4 ;  /* 0x000000d8db197210 */ /* 0x01cfe20007ffe104 */
[----:B------:R-:W-:Y:S03]  /*2e70*/  BSSY B0, `(.L_x_233) ;  /* 0x000000c000007945 */ /* 0x000fe60003800000 */
        /* <DEDUP_REMOVED lines=8> */
.L_x_234:
[----:B------:R-:W-:-:S13]  /*2f00*/  ISETP.NE.AND P0, PT, R36, 0x1, PT ;  /* 0x000000012400780c */ /* 0x000fda0003f05270 */
[----:B------:R-:W-:-:S05]  /*2f10*/  @P0 IMAD.HI.U32 R4, R25, c[0x0][0x330], RZ ;  /* 0x0000cc0019040a27 */ /* 0x000fca00078e00ff */
[----:B------:R-:W-:Y:S02]  /*2f20*/  @P0 SHF.R.U32.HI R25, RZ, c[0x0][0x334], R4 ;  /* 0x0000cd00ff190a19 */ /* 0x000fe40000011604 */
.L_x_235:
[----:B------:R-:W-:Y:S05]  /*2f30*/  BSYNC B0 ;  /* 0x0000000000007941 */ /* 0x000fea0003800000 */
.L_x_233:
[----:B------:R-:W-:-:S05]  /*2f40*/  IMAD R25, R25, c[0x0][0x32c], R42 ;  /* 0x0000cb0019197a24 */ /* 0x000fca00078e022a */
[----:B------:R-:W-:Y:S02]  /*2f50*/  IADD3 R4, R25, c[0x0][0x32c], RZ ;  /* 0x0000cb0019047a10 */ /* 0x000fe40007ffe0ff */
[----:B------:R-:W-:Y:S02]  /*2f60*/  IMNMX R56, R56, R25, !PT ;  /* 0x0000001938387217 */ /* 0x000fe40007800200 */
[----:B------:R-:W-:Y:S02]  /*2f70*/  IMNMX R57, R57, R4, PT ;  /* 0x0000000439397217 */ /* 0x000fe40003800200 */
.L_x_232:
        /* <DEDUP_REMOVED lines=181> */
.L_x_238:
[----:B------:R-:W-:-:S13]  /*3ad0*/  ISETP.NE.AND P0, PT, R36, 0x1, PT ;  /* 0x000000012400780c */ /* 0x000fda0003f05270 */
[----:B------:R-:W-:-:S05]  /*3ae0*/  @P0 IMAD.HI.U32 R12, R51, c[0x0][0x330], RZ ;  /* 0x0000cc00330c0a27 */ /* 0x000fca00078e00ff */
[----:B------:R-:W-:Y:S02]  /*3af0*/  @P0 SHF.R.U32.HI R51, RZ, c[0x0][0x334], R12 ;  /* 0x0000cd00ff330a19 */ /* 0x000fe4000001160c */
.L_x_239:
[----:B------:R-:W-:Y:S05]  /*3b00*/  BSYNC B0 ;  /* 0x0000000000007941 */ /* 0x000fea0003800000 */
.L_x_237:
[----:B------:R-:W-:-:S05]  /*3b10*/  IMAD R42, R51, c[0x0][0x32c], R42 ;  /* 0x0000cb00332a7a24 */ /* 0x000fca00078e022a */
[----:B------:R-:W-:Y:S02]  /*3b20*/  IADD3 R51, R42, c[0x0][0x32c], RZ ;  /* 0x0000cb002a337a10 */ /* 0x000fe40007ffe0ff */
[----:B------:R-:W-:Y:S02]  /*3b30*/  IMNMX R49, R49, R42, !PT ;  /* 0x0000002a31317217 */ /* 0x000fe40007800200 */
[----:B------:R-:W-:Y:S02]  /*3b40*/  IMNMX R48, R48, R51, PT ;  /* 0x0000003330307217 */ /* 0x000fe40003800200 */
.L_x_236:
        /* <DEDUP_REMOVED lines=171> */
[--C-:B------:R-:W-:Y:S01]  /*4600*/  FFMA.FTZ R46, R17, c[0x0][0x2d0], -R146.reuse ;  /* 0x0000b400112e7a23 */ /* 0x100fe20000010892 */
[C---:B------:R-:W-:Y:S01]  /*4610*/  FSETP.NEU.FTZ.AND P0, PT, R116.reuse, -INF , PT ;  /* 0xff8000007400780b */ /* 0x040fe20003f1d000 */
[----:B------:R-:W-:Y:S01]  /*4620*/  FMUL.FTZ R127, R116, c[0x0][0x2d0] ;  /* 0x0000b400747f7a20 */ /* 0x000fe20000410000 */
[----:B------:R-:W1:Y:S01]  /*4630*/  MUFU.EX2 R49, R49 ;  /* 0x0000003100317308 */ /* 0x000e620000000800 */
[--C-:B------:R-:W-:Y:S02]  /*4640*/  FFMA.FTZ R117, R33, c[0x0][0x2d0], -R146.reuse ;  /* 0x0000b40021757a23 */ /* 0x100fe40000010892 */
[--C-:B------:R-:W-:Y:S01]  /*4650*/  FFMA.FTZ R126, R31, c[0x0][0x2d0], -R146.reuse ;  /* 0x0000b4001f7e7a23 */ /* 0x100fe20000010892 */
[----:B------:R-:W-:Y:S01]  /*4660*/  FSEL R127, R127, RZ, P0 ;  /* 0x000000ff7f7f7208 */ /* 0x000fe20000000000 */
[--C-:B------:R-:W-:Y:S01]  /*4670*/  FFMA.FTZ R128, R29, c[0x0][0x2d0], -R146.reuse ;  /* 0x0000b4001d807a23 */ /* 0x100fe20000010892 */
[----:B------:R-:W-:Y:S01]  /*4680*/  LDSM.16.MT88.4 R32, [R210+0x3900] ;  /* 0x00390000d220783b */ /* 0x000fe20000004200 */
[----:B------:R-:W-:Y:S01]  /*4690*/  FFMA.FTZ R119, R119, c[0x0][0x2d0], -R146 ;  /* 0x0000b40077777a23 */ /* 0x000fe20000010892 */
[----:B------:R-:W-:Y:S01]  /*46a0*/  MUFU.EX2 R48, R48 ;  /* 0x0000003000307308 */ /* 0x000fe20000000800 */
[--C-:B------:R-:W-:Y:S01]  /*46b0*/  FFMA.FTZ R51, R11, c[0x0][0x2d0], -R127.reuse ;  /* 0x0000b4000b337a23 */ /* 0x100fe2000001087f */
[----:B------:R-:W-:Y:S01]  /*46c0*/  LDSM.16.MT88.4 R28, [R209+0x3900] ;  /* 0x00390000d11c783b */ /* 0x000fe20000004200 */
[----:B------:R-:W-:-:S02]  /*46d0*/  FFMA.FTZ R124, R42, c[0x0][0x2d0], -R127 ;  /* 0x0000b4002a7c7a23 */ /* 0x000fc4000001087f */
[--C-:B------:R-:W-:Y:S02]  /*46e0*/  FFMA.FTZ R50, R24, c[0x0][0x2d0], -R127.reuse ;  /* 0x0000b40018327a23 */ /* 0x100fe4000001087f */
[--C-:B------:R-:W-:Y:S01]  /*46f0*/  FFMA.FTZ R47, R18, c[0x0][0x2d0], -R127.reuse ;  /* 0x0000b400122f7a23 */ /* 0x100fe2000001087f */
[----:B------:R-:W2:Y:S01]  /*4700*/  MUFU.EX2 R45, R45 ;  /* 0x0000002d002d7308 */ /* 0x000ea20000000800 */
[----:B------:R-:W-:Y:S01]  /*4710*/  FFMA.FTZ R42, R7, c[0x0][0x2d0], -R146 ;  /* 0x0000b400072a7a23 */ /* 0x000fe20000010892 */
[----:B-1----:R-:W-:Y:S01]  /*4720*/  F2FP.PACK_AB R64, R49, R118 ;  /* 0x000000763140723e */ /* 0x002fe200000000ff */
[----:B------:R-:W1:Y:S01]  /*4730*/  LDSM.16.MT88.4 R4, [R208+0x3100] ;  /* 0x00310000d004783b */ /* 0x000e620000004200 */
[--C-:B------:R-:W-:Y:S02]  /*4740*/  FFMA.FTZ R44, R14, c[0x0][0x2d0], -R127.reuse ;  /* 0x0000b4000e2c7a23 */ /* 0x100fe4000001087f */
[--C-:B------:R-:W-:Y:S01]  /*4750*/  FFMA.FTZ R41, R12, c[0x0][0x2d0], -R127.reuse ;  /* 0x0000b4000c297a23 */ /* 0x100fe2000001087f */
[----:B------:R-:W-:Y:S01]  /*4760*/  LDSM.16.MT88.4 R24, [R212+0x900] ;  /* 0x00090000d418783b */ /* 0x000fe20000004200 */
[----:B------:R-:W-:Y:S01]  /*4770*/  MUFU.EX2 R51, R51 ;  /* 0x0000003300337308 */ /* 0x000fe20000000800 */
[----:B------:R-:W-:-:S02]  /*4780*/  FFMA.FTZ R3, R10, c[0x0][0x2d0], -R127 ;  /* 0x0000b4000a037a23 */ /* 0x000fc4000001087f */
[----:B------:R-:W3:Y:S01]  /*4790*/  LDSM.16.MT88.4 R12, [R208+0x900] ;  /* 0x00090000d00c783b */ /* 0x000ee20000004200 */
[--C-:B------:R-:W-:Y:S02]  /*47a0*/  FFMA.FTZ R2, R8, c[0x0][0x2d0], -R127.reuse ;  /* 0x0000b40008027a23 */ /* 0x100fe4000001087f */
[--C-:B------:R-:W-:Y:S01]  /*47b0*/  FFMA.FTZ R125, R150, c[0x0][0x2d0], -R127.reuse ;  /* 0x0000b400967d7a23 */ /* 0x100fe2000001087f */
[----:B------:R-:W4:Y:S01]  /*47c0*/  LDSM.16.MT88.4 R8, [R212+0x3900] ;  /* 0x00390000d408783b */ /* 0x000f220000004200 */
[----:B------:R-:W5:Y:S01]  /*47d0*/  MUFU.EX2 R124, R124 ;  /* 0x0000007c007c7308 */ /* 0x000f620000000800 */
[----:B--2---:R-:W-:Y:S01]  /*47e0*/  F2FP.PACK_AB R66, R45, R48 ;  /* 0x000000302d42723e */ /* 0x004fe200000000ff */
[--C-:B------:R-:W-:Y:S01]  /*47f0*/  FFMA.FTZ R130, R130, c[0x0][0x2d0], -R127.reuse ;  /* 0x0000b40082827a23 */ /* 0x100fe2000001087f */
[----:B------:R-:W2:Y:S01]  /*4800*/  LDSM.16.MT88.4 R16, [R209+0x900] ;  /* 0x00090000d110783b */ /* 0x000ea20000004200 */
[--C-:B------:R-:W-:Y:S02]  /*4810*/  FFMA.FTZ R129, R148, c[0x0][0x2d0], -R127.reuse ;  /* 0x0000b40094817a23 */ /* 0x100fe4000001087f */
[----:B------:R-:W-:-:S02]  /*4820*/  FFMA.FTZ R136, R136, c[0x0][0x2d0], -R127 ;  /* 0x0000b40088887a23 */ /* 0x000fc4000001087f */
[----:B------:R-:W-:Y:S01]  /*4830*/  MUFU.EX2 R50, R50 ;  /* 0x0000003200327308 */ /* 0x000fe20000000800 */
[--C-:B------:R-:W-:Y:S02]  /*4840*/  FFMA.FTZ R148, R151, c[0x0][0x2d0], -R146.reuse ;  /* 0x0000b40097947a23 */ /* 0x100fe40000010892 */
[--C-:B------:R-:W-:Y:S02]  /*4850*/  FFMA.FTZ R150, R147, c[0x0][0x2d0], -R146.reuse ;  /* 0x0000b40093967a23 */ /* 0x100fe40000010892 */
[--C-:B------:R-:W-:Y:S02]  /*4860*/  FFMA.FTZ R139, R139, c[0x0][0x2d0], -R146.reuse ;  /* 0x0000b4008b8b7a23 */ /* 0x100fe40000010892 */
[----:B------:R-:W-:Y:S01]  /*4870*/  FFMA.FTZ R145, R145, c[0x0][0x2d0], -R146 ;  /* 0x0000b40091917a23 */ /* 0x000fe20000010892 */
[----:B------:R-:W1:Y:S01]  /*4880*/  MUFU.EX2 R47, R47 ;  /* 0x0000002f002f7308 */ /* 0x000e620000000800 */
[----:B-----5:R-:W-:Y:S01]  /*4890*/  F2FP.PACK_AB R65, R124, R51 ;  /* 0x000000337c41723e */ /* 0x020fe200000000ff */
[----:B------:R-:W-:-:S02]  /*48a0*/  FFMA.FTZ R147, R186, c[0x0][0x2d0], -R127 ;  /* 0x0000b400ba937a23 */ /* 0x000fc4000001087f */
[--C-:B------:R-:W-:Y:S02]  /*48b0*/  FFMA.FTZ R158, R158, c[0x0][0x2d0], -R127.reuse ;  /* 0x0000b4009e9e7a23 */ /* 0x100fe4000001087f */
[--C-:B------:R-:W-:Y:S02]  /*48c0*/  FFMA.FTZ R151, R184, c[0x0][0x2d0], -R127.reuse ;  /* 0x0000b400b8977a23 */ /* 0x100fe4000001087f */
[----:B------:R-:W-:Y:S01]  /*48d0*/  MUFU.EX2 R46, R46 ;  /* 0x0000002e002e7308 */ /* 0x000fe20000000800 */
[----:B------:R-:W-:Y:S02]  /*48e0*/  FFMA.FTZ R162, R162, c[0x0][0x2d0], -R127 ;  /* 0x0000b400a2a27a23 */ /* 0x000fe4000001087f */
[--C-:B------:R-:W-:Y:S02]  /*48f0*/  FFMA.FTZ R184, R159, c[0x0][0x2d0], -R146.reuse ;  /* 0x0000b4009fb87a23 */ /* 0x100fe40000010892 */
[--C-:B------:R-:W-:Y:S02]  /*4900*/  FFMA.FTZ R186, R149, c[0x0][0x2d0], -R146.reuse ;  /* 0x0000b40095ba7a23 */ /* 0x100fe40000010892 */
[--C-:B------:R-:W-:Y:S01]  /*4910*/  FFMA.FTZ R161, R161, c[0x0][0x2d0], -R146.reuse ;  /* 0x0000b400a1a17a23 */ /* 0x100fe20000010892 */
[----:B-1----:R-:W-:Y:S01]  /*4920*/  F2FP.PACK_AB R67, R47, R50 ;  /* 0x000000322f43723e */ /* 0x002fe200000000ff */
[----:B------:R-:W1:Y:S01]  /*4930*/  MUFU.EX2 R43, R43 ;  /* 0x0000002b002b7308 */ /* 0x000e620000000800 */
[----:B------:R-:W-:-:S02]  /*4940*/  FFMA.FTZ R157, R157, c[0x0][0x2d0], -R146 ;  /* 0x0000b4009d9d7a23 */ /* 0x000fc40000010892 */
[--C-:B------:R-:W-:Y:S02]  /*4950*/  FFMA.FTZ R149, R166, c[0x0][0x2d0], -R127.reuse ;  /* 0x0000b400a6957a23 */ /* 0x100fe4000001087f */
[--C-:B------:R-:W-:Y:S01]  /*4960*/  FFMA.FTZ R164, R164, c[0x0][0x2d0], -R127.reuse ;  /* 0x0000b400a4a47a23 */ /* 0x100fe2000001087f */
[C---:B------:R-:W-:Y:S01]  /*4970*/  HMMA.16816.F32 R88, R64.reuse, R84, RZ ;  /* 0x000000544058723c */ /* 0x040fe200000018ff */
[--C-:B------:R-:W-:Y:S01]  /*4980*/  FFMA.FTZ R159, R160, c[0x0][0x2d0], -R127.reuse ;  /* 0x0000b400a09f7a23 */ /* 0x100fe2000001087f */
[----:B------:R-:W-:Y:S01]  /*4990*/  MUFU.EX2 R42, R42 ;  /* 0x0000002a002a7308 */ /* 0x000fe20000000800 */
[----:B------:R-:W-:Y:S02]  /*49a0*/  FFMA.FTZ R156, R156, c[0x0][0x2d0], -R127 ;  /* 0x0000b4009c9c7a23 */ /* 0x000fe4000001087f */
[--C-:B------:R-:W-:Y:S02]  /*49b0*/  FFMA.FTZ R228, R131, c[0x0][0x2d0], -R146.reuse ;  /* 0x0000b40083e47a23 */ /* 0x100fe40000010892 */
[--C-:B------:R-:W-:Y:S01]  /*49c0*/  FFMA.FTZ R137, R137, c[0x0][0x2d0], -R146.reuse ;  /* 0x0000b40089897a23 */ /* 0x100fe20000010892 */
[----:B------:R-:W-:Y:S01]  /*49d0*/  HMMA.16816.F32 R84, R64, R86, RZ ;  /* 0x000000564054723c */ /* 0x000fe200000018ff */
[--C-:B------:R-:W-:Y:S01]  /*49e0*/  FFMA.FTZ R160, R135, c[0x0][0x2d0], -R146.reuse ;  /* 0x0000b40087a07a23 */ /* 0x100fe20000010892 */
[----:B------:R-:W-:Y:S01]  /*49f0*/  MUFU.EX2 R39, R39 ;  /* 0x0000002700277308 */ /* 0x000fe20000000800 */
[----:B------:R-:W-:-:S02]  /*4a00*/  FFMA.FTZ R133, R133, c[0x0][0x2d0], -R146 ;  /* 0x0000b40085857a23 */ /* 0x000fc40000010892 */
[--C-:B------:R-:W-:Y:S02]  /*4a10*/  FFMA.FTZ R131, R144, c[0x0][0x2d0], -R127.reuse ;  /* 0x0000b40090837a23 */ /* 0x100fe4000001087f */
[--C-:B------:R-:W-:Y:S01]  /*4a20*/  FFMA.FTZ R138, R138, c[0x0][0x2d0], -R127.reuse ;  /* 0x0000b4008a8a7a23 */ /* 0x100fe2000001087f */
[C---:B------:R-:W-:Y:S01]  /*4a30*/  HMMA.16816.F32 R80, R64.reuse, R76, RZ ;  /* 0x0000004c4050723c */ /* 0x040fe200000018ff */
[----:B------:R-:W-:Y:S01]  /*4a40*/  FFMA.FTZ R227, R132, c[0x0][0x2d0], -R127 ;  /* 0x0000b40084e37a23 */ /* 0x000fe2000001087f */
[----:B------:R-:W-:Y:S01]  /*4a50*/  MUFU.EX2 R44, R44 ;  /* 0x0000002c002c7308 */ /* 0x000fe20000000800 */
[----:B------:R-:W-:Y:S02]  /*4a60*/  FADD.FTZ R49, R118, R49 ;  /* 0x0000003176317221 */ /* 0x000fe40000010000 */
[----:B------:R-:W-:Y:S02]  /*4a70*/  FADD.FTZ R51, R51, R124 ;  /* 0x0000007c33337221 */ /* 0x000fe40000010000 */
[----:B------:R-:W-:Y:S01]  /*4a80*/  FADD.FTZ R48, R48, R49 ;  /* 0x0000003130307221 */ /* 0x000fe20000010000 */
[----:B------:R-:W-:Y:S01]  /*4a90*/  HMMA.16816.F32 R76, R64, R78, RZ ;  /* 0x0000004e404c723c */ /* 0x000fe200000018ff */
[----:B------:R-:W-:Y:S01]  /*4aa0*/  FADD.FTZ R50, R50, R51 ;  /* 0x0000003332327221 */ /* 0x000fe20000010000 */
[----:B------:R-:W5:Y:S01]  /*4ab0*/  MUFU.EX2 R41, R41 ;  /* 0x0000002900297308 */ /* 0x000f620000000800 */
[----:B------:R-:W-:-:S02]  /*4ac0*/  FADD.FTZ R45, R45, R48 ;  /* 0x000000302d2d7221 */ /* 0x000fc40000010000 */
[----:B------:R-:W-:-:S03]  /*4ad0*/  FADD.FTZ R47, R47, R50 ;  /* 0x000000322f2f7221 */ /* 0x000fc60000010000 */
        /* <DEDUP_REMOVED lines=19> */
[----:B------:R-:W2:Y:S06]  /*4c10*/  MUFU.EX2 R136, R136 ;  /* 0x0000008800887308 */ /* 0x000eac0000000800 */
[C---:B------:R-:W-:Y:S02]  /*4c20*/  HMMA.16816.F32 R60, R64.reuse, R4, RZ ;  /* 0x00000004403c723c */ /* 0x040fe400000018ff */
[----:B------:R-:W-:Y:S05]  /*4c30*/  MUFU.EX2 R139, R139 ;  /* 0x0000008b008b7308 */ /* 0x000fea0000000800 */
[----:B-1----:R-:W-:Y:S01]  /*4c40*/  F2FP.PACK_AB R4, R43, R46 ;  /* 0x0000002e2b04723e */ /* 0x002fe200000000ff */
[----:B------:R-:W-:Y:S01]  /*4c50*/  HMMA.16816.F32 R64, R64, R6, RZ ;  /* 0x000000064040723c */ /* 0x000fe200000018ff */
[----:B-----5:R-:W-:Y:S01]  /*4c60*/  F2FP.PACK_AB R5, R41, R44 ;  /* 0x0000002c2905723e */ /* 0x020fe200000000ff */
[----:B------:R-:W1:Y:S01]  /*4c70*/  MUFU.EX2 R148, R148 ;  /* 0x0000009400947308 */ /* 0x000e620000000800 */
[----:B------:R-:W-:-:S04]  /*4c80*/  FADD.FTZ R46, R46, R45 ;  /* 0x0000002d2e2e7221 */ /* 0x000fc80000010000 */
[----:B------:R-:W-:Y:S01]  /*4c90*/  F2FP.PACK_AB R6, R39, R42 ;  /* 0x0000002a2706723e */ /* 0x000fe200000000ff */
[----:B------:R-:W-:Y:S01]  /*4ca0*/  FADD.FTZ R43, R43, R46 ;  /* 0x0000002e2b2b7221 */ /* 0x000fe20000010000 */
[----:B------:R-:W-:Y:S01]  /*4cb0*/  F2FP.PACK_AB R7, R2, R3 ;  /* 0x000000030207723e */ /* 0x000fe200000000ff */
[----:B------:R-:W-:Y:S02]  /*4cc0*/  MUFU.EX2 R150, R150 ;  /* 0x0000009600967308 */ /* 0x000fe40000000800 */
[----:B------:R-:W-:-:S04]  /*4cd0*/  FADD.FTZ R42, R42, R43 ;  /* 0x0000002b2a2a7221 */ /* 0x000fc80000010000 */
[C---:B---3--:R-:W-:Y:S02]  /*4ce0*/  HMMA.16816.F32 R88, R4.reuse, R12, R88 ;  /* 0x0000000c0458723c */ /* 0x048fe40000001858 */
[----:B------:R-:W3:Y:S06]  /*4cf0*/  MUFU.EX2 R145, R145 ;  /* 0x0000009100917308 */ /* 0x000eec0000000800 */
[C---:B------:R-:W-:Y:S01]  /*4d00*/  HMMA.16816.F32 R84, R4.reuse, R14, R84 ;  /* 0x0000000e0454723c */ /* 0x040fe20000001854 */
[----:B------:R-:W5:Y:S01]  /*4d10*/  LDSM.16.MT88.4 R12, [R208+0x3900] ;  /* 0x00390000d00c783b */ /* 0x000f620000004200 */
[----:B------:R-:W-:Y:S06]  /*4d20*/  MUFU.EX2 R147, R147 ;  /* 0x0000009300937308 */ /* 0x000fec0000000800 */
        /* <DEDUP_REMOVED lines=8> */
[----:B------:R-:W-:Y:S01]  /*4db0*/  LDSM.16.MT88.4 R24, [R212+0x1100] ;  /* 0x00110000d418783b */ /* 0x000fe20000004200 */
[----:B------:R-:W-:Y:S06]  /*4dc0*/  MUFU.EX2 R161, R161 ;  /* 0x000000a100a17308 */ /* 0x000fec0000000800 */
[C---:B------:R-:W-:Y:S02]  /*4dd0*/  HMMA.16816.F32 R104, R4.reuse, R20, R104 ;  /* 0x000000140468723c */ /* 0x040fe40000001868 */
[----:B------:R-:W1:Y:S06]  /*4de0*/  MUFU.EX2 R184, R184 ;  /* 0x000000b800b87308 */ /* 0x000e6c0000000800 */
[C---:B------:R-:W-:Y:S01]  /*4df0*/  HMMA.16816.F32 R100, R4.reuse, R22, R100 ;  /* 0x000000160464723c */ /* 0x040fe20000001864 */
[----:B------:R-:W1:Y:S01]  /*4e00*/  LDSM.16.MT88.4 R20, [R210+0x1100] ;  /* 0x00110000d214783b */ /* 0x000e620000004200 */
[----:B------:R-:W-:Y:S06]  /*4e10*/  MUFU.EX2 R157, R157 ;  /* 0x0000009d009d7308 */ /* 0x000fec0000000800 */
[C---:B--2---:R-:W-:Y:S02]  /*4e20*/  HMMA.16816.F32 R96, R4.reuse, R16, R96 ;  /* 0x000000100460723c */ /* 0x044fe40000001860 */
[----:B------:R-:W2:Y:S06]  /*4e30*/  MUFU.EX2 R186, R186 ;  /* 0x000000ba00ba7308 */ /* 0x000eac0000000800 */
[C---:B------:R-:W-:Y:S01]  /*4e40*/  HMMA.16816.F32 R92, R4.reuse, R18, R92 ;  /* 0x00000012045c723c */ /* 0x040fe2000000185c */
[----:B------:R-:W-:Y:S01]  /*4e50*/  LDSM.16.MT88.4 R16, [R209+0x1100] ;  /* 0x00110000d110783b */ /* 0x000fe20000004200 */
        /* <DEDUP_REMOVED lines=11> */
[C---:B-----5:R-:W-:Y:S02]  /*4f10*/  HMMA.16816.F32 R60, R4.reuse, R12, R60 ;  /* 0x0000000c043c723c */ /* 0x060fe4000000183c */
[----:B------:R-:W5:Y:S06]  /*4f20*/  MUFU.EX2 R160, R160 ;  /* 0x000000a000a07308 */ /* 0x000f6c0000000800 */
[----:B------:R-:W-:Y:S01]  /*4f30*/  HMMA.16816.F32 R64, R4, R14, R64 ;  /* 0x0000000e0440723c */ /* 0x000fe20000001840 */
[----:B------:R-:W2:Y:S01]  /*4f40*/  LDSM.16.MT88.4 R12, [R212+0x4100] ;  /* 0x00410000d40c783b */ /* 0x000ea20000004200 */
[----:B------:R-:W-:Y:S05]  /*4f50*/  MUFU.EX2 R133, R133 ;  /* 0x0000008500857308 */ /* 0x000fea0000000800 */
[----:B------:R-:W-:-:S02]  /*4f60*/  F2FP.PACK_AB R4, R126, R117 ;  /* 0x000000757e04723e */ /* 0x000fc400000000ff */
[----:B------:R-:W-:Y:S01]  /*4f70*/  F2FP.PACK_AB R6, R119, R128 ;  /* 0x000000807706723e */ /* 0x000fe200000000ff */
[----:B------:R-:W2:Y:S01]  /*4f80*/  MUFU.EX2 R228, R228 ;  /* 0x000000e400e47308 */ /* 0x000ea20000000800 */
[----:B------:R-:W-:Y:S02]  /*4f90*/  F2FP.PACK_AB R5, R130, R125 ;  /* 0x0000007d8205723e */ /* 0x000fe400000000ff */
[----:B------:R-:W-:-:S05]  /*4fa0*/  F2FP.PACK_AB R7, R136, R129 ;  /* 0x000000818807723e */ /* 0x000fca00000000ff */
[----:B------:R-:W-:Y:S02]  /*4fb0*/  MUFU.EX2 R131, R131 ;  /* 0x0000008300837308 */ /* 0x000fe40000000800 */
[C---:B-1----:R-:W-:Y:S06]  /*4fc0*/  HMMA.16816.F32 R88, R4.reuse, R8, R88 ;  /* 0x000000080458723c */ /* 0x042fec0000001858 */
[----:B------:R-:W1:Y:S02]  /*4fd0*/  MUFU.EX2 R138, R138 ;  /* 0x0000008a008a7308 */ /* 0x000e640000000800 */
[C---:B------:R-:W-:Y:S01]  /*4fe0*/  HMMA.16816.F32 R84, R4.reuse, R10, R84 ;  /* 0x0000000a0454723c */ /* 0x040fe20000001854 */
[----:B------:R-:W1:Y:S05]  /*4ff0*/  LDSM.16.MT88.4 R8, [R208+0x4100] ;  /* 0x00410000d008783b */ /* 0x000e6a0000004200 */
[----:B------:R-:W-:Y:S02]  /*5000*/  MUFU.EX2 R227, R227 ;  /* 0x000000e300e37308 */ /* 0x000fe40000000800 */
[C---:B------:R-:W-:Y:S08]  /*5010*/  HMMA.16816.F32 R104, R4.reuse, R20, R104 ;  /* 0x000000140468723c */ /* 0x040ff00000001868 */
[C---:B--2---:R-:W-:Y:S08]  /*5020*/  HMMA.16816.F32 R80, R4.reuse, R12, R80 ;  /* 0x0000000c0450723c */ /* 0x044ff00000001850 */
[C---:B------:R-:W-:Y:S01]  /*5030*/  HMMA.16816.F32 R76, R4.reuse, R14, R76 ;  /* 0x0000000e044c723c */ /* 0x040fe2000000184c */
[----:B------:R-:W2:Y:S07]  /*5040*/  LDSM.16.MT88.4 R12, [R208+0x1900] ;  /* 0x00190000d00c783b */ /* 0x000eae0000004200 */
[C---:B------:R-:W-:Y:S01]  /*5050*/  HMMA.16816.F32 R100, R4.reuse, R22, R100 ;  /* 0x000000160464723c */ /* 0x040fe20000001864 */
[----:B------:R-:W-:Y:S07]  /*5060*/  LDSM.16.MT88.4 R20, [R210+0x1900] ;  /* 0x00190000d214783b */ /* 0x000fee0000004200 */
[C---:B------:R-:W-:Y:S08]  /*5070*/  HMMA.16816.F32 R72, R4.reuse, R32, R72 ;  /* 0x000000200448723c */ /* 0x040ff00000001848 */
[C---:B-1----:R-:W-:Y:S08]  /*5080*/  HMMA.16816.F32 R60, R4.reuse, R8, R60 ;  /* 0x00000008043c723c */ /* 0x042ff0000000183c */
[C---:B------:R-:W-:Y:S01]  /*5090*/  HMMA.16816.F32 R64, R4.reuse, R10, R64 ;  /* 0x0000000a0440723c */ /* 0x040fe20000001840 */
[----:B------:R-:W1:Y:S07]  /*50a0*/  LDSM.16.MT88.4 R8, [R212+0x4900] ;  /* 0x00490000d408783b */ /* 0x000e6e0000004200 */
[C---:B------:R-:W-:Y:S01]  /*50b0*/  HMMA.16816.F32 R68, R4.reuse, R34, R68 ;  /* 0x000000220444723c */ /* 0x040fe20000001844 */
[----:B------:R-:W1:Y:S07]  /*50c0*/  LDSM.16.MT88.4 R32, [R210+0x4900] ;  /* 0x00490000d220783b */ /* 0x000e6e0000004200 */
[C---:B------:R-:W-:Y:S08]  /*50d0*/  HMMA.16816.F32 R112, R4.reuse, R24, R112 ;  /* 0x000000180470723c */ /* 0x040ff00000001870 */
[C---:B------:R-:W-:Y:S01]  /*50e0*/  HMMA.16816.F32 R108, R4.reuse, R26, R108 ;  /* 0x0000001a046c723c */ /* 0x040fe2000000186c */
[----:B------:R-:W1:Y:S07]  /*50f0*/  LDSM.16.MT88.4 R24, [R212+0x1900] ;  /* 0x00190000d418783b */ /* 0x000e6e0000004200 */
[C---:B------:R-:W-:Y:S08]  /*5100*/  HMMA.16816.F32 R96, R4.reuse, R16, R96 ;  /* 0x000000100460723c */ /* 0x040ff00000001860 */
[C---:B------:R-:W-:Y:S01]  /*5110*/  HMMA.16816.F32 R92, R4.reuse, R18, R92 ;  /* 0x00000012045c723c */ /* 0x040fe2000000185c */
[----:B------:R-:W1:Y:S07]  /*5120*/  LDSM.16.MT88.4 R16, [R209+0x1900] ;  /* 0x00190000d110783b */ /* 0x000e6e0000004200 */
[C---:B------:R-:W-:Y:S08]  /*5130*/  HMMA.16816.F32 R52, R4.reuse, R28, R52 ;  /* 0x0000001c0434723c */ /* 0x040ff00000001834 */
[----:B------:R-:W-:Y:S01]  /*5140*/  HMMA.16816.F32 R56, R4, R30, R56 ;  /* 0x0000001e0438723c */ /* 0x000fe20000001838 */
[----:B------:R-:W5:Y:S06]  /*5150*/  LDSM.16.MT88.4 R28, [R209+0x4900] ;  /* 0x00490000d11c783b */ /* 0x000f6c0000004200 */
[----:B------:R-:W-:-:S02]  /*5160*/  F2FP.PACK_AB R4, R148, R139 ;  /* 0x0000008b9404723e */ /* 0x000fc400000000ff */
[----:B---3--:R-:W-:Y:S02]  /*5170*/  F2FP.PACK_AB R6, R145, R150 ;  /* 0x000000969106723e */ /* 0x008fe400000000ff */
[----:B----4-:R-:W-:Y:S02]  /*5180*/  F2FP.PACK_AB R5, R158, R147 ;  /* 0x000000939e05723e */ /* 0x010fe400000000ff */
[----:B------:R-:W-:-:S07]  /*5190*/  F2FP.PACK_AB R7, R162, R151 ;  /* 0x00000097a207723e */ /* 0x000fce00000000ff */
[C---:B--2---:R-:W-:Y:S08]  /*51a0*/  HMMA.16816.F32 R88, R4.reuse, R12, R88 ;  /* 0x0000000c0458723c */ /* 0x044ff00000001858 */
[C---:B------:R-:W-:Y:S01]  /*51b0*/  HMMA.16816.F32 R84, R4.reuse, R14, R84 ;  /* 0x0000000e0454723c */ /* 0x040fe20000001854 */
[----:B------:R-:W2:Y:S07]  /*51c0*/  LDSM.16.MT88.4 R12, [R208+0x4900] ;  /* 0x00490000d00c783b */ /* 0x000eae0000004200 */
[C---:B-1----:R-:W-:Y:S08]  /*51d0*/  HMMA.16816.F32 R80, R4.reuse, R8, R80 ;  /* 0x000000080450723c */ /* 0x042ff00000001850 */
[C---:B------:R-:W-:Y:S01]  /*51e0*/  HMMA.16816.F32 R76, R4.reuse, R10, R76 ;  /* 0x0000000a044c723c */ /* 0x040fe2000000184c */
[----:B------:R-:W1:Y:S07]  /*51f0*/  LDSM.16.MT88.4 R8, [R208+0x2100] ;  /* 0x00210000d008783b */ /* 0x000e6e0000004200 */
[C---:B------:R-:W-:Y:S08]  /*5200*/  HMMA.16816.F32 R104, R4.reuse, R20, R104 ;  /* 0x000000140468723c */ /* 0x040ff00000001868 */
[C---:B------:R-:W-:Y:S01]  /*5210*/  HMMA.16816.F32 R100, R4.reuse, R22, R100 ;  /* 0x000000160464723c */ /* 0x040fe20000001864 */
[----:B------:R-:W3:Y:S07]  /*5220*/  LDSM.16.MT88.4 R20, [R210+0x2100] ;  /* 0x00210000d214783b */ /* 0x000eee0000004200 */
[C---:B------:R-:W-:Y:S08]  /*5230*/  HMMA.16816.F32 R72, R4.reuse, R32, R72 ;  /* 0x000000200448723c */ /* 0x040ff00000001848 */
[C---:B------:R-:W-:Y:S01]  /*5240*/  HMMA.16816.F32 R68, R4.reuse, R34, R68 ;  /* 0x000000220444723c */ /* 0x040fe20000001844 */
[----:B------:R-:W4:Y:S07]  /*5250*/  LDSM.16.MT88.4 R32, [R210+0x5100] ;  /* 0x00510000d220783b */ /* 0x000f2e0000004200 */
[C---:B------:R-:W-:Y:S08]  /*5260*/  HMMA.16816.F32 R112, R4.reuse, R24, R112 ;  /* 0x000000180470723c */ /* 0x040ff00000001870 */
[C---:B------:R-:W-:Y:S01]  /*5270*/  HMMA.16816.F32 R108, R4.reuse, R26, R108 ;  /* 0x0000001a046c723c */ /* 0x040fe2000000186c */
[----:B------:R-:W1:Y:S07]  /*5280*/  LDSM.16.MT88.4 R24, [R212+0x2100] ;  /* 0x00210000d418783b */ /* 0x000e6e0000004200 */
[C---:B------:R-:W-:Y:S08]  /*5290*/  HMMA.16816.F32 R96, R4.reuse, R16, R96 ;  /* 0x000000100460723c */ /* 0x040ff00000001860 */
[C---:B------:R-:W-:Y:S01]  /*52a0*/  HMMA.16816.F32 R92, R4.reuse, R18, R92 ;  /* 0x00000012045c723c */ /* 0x040fe2000000185c */
[----:B------:R-:W1:Y:S07]  /*52b0*/  LDSM.16.MT88.4 R16, [R209+0x2100] ;  /* 0x00210000d110783b */ /* 0x000e6e0000004200 */
[C---:B-----5:R-:W-:Y:S08]  /*52c0*/  HMMA.16816.F32 R52, R4.reuse, R28, R52 ;  /* 0x0000001c0434723c */ /* 0x060ff00000001834 */
[C---:B------:R-:W-:Y:S01]  /*52d0*/  HMMA.16816.F32 R56, R4.reuse, R30, R56 ;  /* 0x0000001e0438723c */ /* 0x040fe20000001838 */
[----:B------:R-:W-:Y:S07]  /*52e0*/  LDSM.16.MT88.4 R28, [R209+0x5100] ;  /* 0x00510000d11c783b */ /* 0x000fee0000004200 */
[C---:B--2---:R-:W-:Y:S08]  /*52f0*/  HMMA.16816.F32 R60, R4.reuse, R12, R60 ;  /* 0x0000000c043c723c */ /* 0x044ff0000000183c */
[----:B------:R-:W-:Y:S01]  /*5300*/  HMMA.16816.F32 R64, R4, R14, R64 ;  /* 0x0000000e0440723c */ /* 0x000fe20000001840 */
[----:B------:R-:W2:Y:S06]  /*5310*/  LDSM.16.MT88.4 R12, [R212+0x5100] ;  /* 0x00510000d40c783b */ /* 0x000eac0000004200 */
[----:B------:R-:W-:-:S02]  /*5320*/  F2FP.PACK_AB R4, R184, R161 ;  /* 0x000000a1b804723e */ /* 0x000fc400000000ff */
[----:B------:R-:W-:Y:S02]  /*5330*/  F2FP.PACK_AB R6, R186, R157 ;  /* 0x0000009dba06723e */ /* 0x000fe400000000ff */
[----:B------:R-:W-:Y:S02]  /*5340*/  F2FP.PACK_AB R5, R164, R149 ;  /* 0x00000095a405723e */ /* 0x000fe400000000ff */
[----:B------:R-:W-:-:S07]  /*5350*/  F2FP.PACK_AB R7, R156, R159 ;  /* 0x0000009f9c07723e */ /* 0x000fce00000000ff */
[C---:B-1----:R-:W-:Y:S08]  /*5360*/  HMMA.16816.F32 R88, R4.reuse, R8, R88 ;  /* 0x000000080458723c */ /* 0x042ff00000001858 */
[C---:B------:R-:W-:Y:S01]  /*5370*/  HMMA.16816.F32 R84, R4.reuse, R10, R84 ;  /* 0x0000000a0454723c */ /* 0x040fe20000001854 */
[----:B------:R-:W1:Y:S07]  /*5380*/  LDSM.16.MT88.4 R8, [R208+0x5100] ;  /* 0x00510000d008783b */ /* 0x000e6e0000004200 */
[C---:B---3--:R-:W-:Y:S08]  /*5390*/  HMMA.16816.F32 R104, R4.reuse, R20, R104 ;  /* 0x000000140468723c */ /* 0x048ff00000001868 */
[C---:B------:R-:W-:Y:S01]  /*53a0*/  HMMA.16816.F32 R100, R4.reuse, R22, R100 ;  /* 0x000000160464723c */ /* 0x040fe20000001864 */
[----:B------:R-:W3:Y:S07]  /*53b0*/  LDSM.16.MT88.4 R20, [R210+0x2900] ;  /* 0x00290000d214783b */ /* 0x000eee0000004200 */
[C---:B----4-:R-:W-:Y:S07]  /*53c0*/  HMMA.16816.F32 R72, R4.reuse, R32, R72 ;  /* 0x000000200448723c */ /* 0x050fee0000001848 */
[----:B------:R-:W-:Y:S01]  /*53d0*/  FFMA.FTZ R32, R134, c[0x0][0x2d0], -R127 ;  /* 0x0000b40086207a23 */ /* 0x000fe2000001087f */
[C---:B------:R-:W-:Y:S05]  /*53e0*/  HMMA.16816.F32 R112, R4.reuse, R24, R112 ;  /* 0x000000180470723c */ /* 0x040fea0000001870 */
[----:B------:R-:W4:Y:S03]  /*53f0*/  MUFU.EX2 R32, R32 ;  /* 0x0000002000207308 */ /* 0x000f260000000800 */
[C---:B------:R-:W-:Y:S01]  /*5400*/  HMMA.16816.F32 R108, R4.reuse, R26, R108 ;  /* 0x0000001a046c723c */ /* 0x040fe2000000186c */
[----:B------:R-:W-:Y:S07]  /*5410*/  LDSM.16.MT88.4 R24, [R212+0x2900] ;  /* 0x00290000d418783b */ /* 0x000fee0000004200 */
[C---:B------:R-:W-:Y:S08]  /*5420*/  HMMA.16816.F32 R96, R4.reuse, R16, R96 ;  /* 0x000000100460723c */ /* 0x040ff00000001860 */
[C---:B------:R-:W-:Y:S01]  /*5430*/  HMMA.16816.F32 R92, R4.reuse, R18, R92 ;  /* 0x00000012045c723c */ /* 0x040fe2000000185c */
[----:B------:R-:W5:Y:S07]  /*5440*/  LDSM.16.MT88.4 R16, [R209+0x2900] ;  /* 0x00290000d110783b */ /* 0x000f6e0000004200 */
[C---:B--2---:R-:W-:Y:S08]  /*5450*/  HMMA.16816.F32 R80, R4.reuse, R12, R80 ;  /* 0x0000000c0450723c */ /* 0x044ff00000001850 */
[C---:B------:R-:W-:Y:S01]  /*5460*/  HMMA.16816.F32 R76, R4.reuse, R14, R76 ;  /* 0x0000000e044c723c */ /* 0x040fe2000000184c */
[----:B------:R-:W2:Y:S07]  /*5470*/  LDSM.16.MT88.4 R12, [R208+0x2900] ;  /* 0x00290000d00c783b */ /* 0x000eae0000004200 */
[C---:B------:R-:W-:Y:S08]  /*5480*/  HMMA.16816.F32 R68, R4.reuse, R34, R68 ;  /* 0x000000220444723c */ /* 0x040ff00000001844 */
[C---:B------:R-:W-:Y:S08]  /*5490*/  HMMA.16816.F32 R52, R4.reuse, R28, R52 ;  /* 0x0000001c0434723c */ /* 0x040ff00000001834 */
[C---:B------:R-:W-:Y:S08]  /*54a0*/  HMMA.16816.F32 R56, R4.reuse, R30, R56 ;  /* 0x0000001e0438723c */ /* 0x040ff00000001838 */
[C---:B-1----:R-:W-:Y:S08]  /*54b0*/  HMMA.16816.F32 R60, R4.reuse, R8, R60 ;  /* 0x00000008043c723c */ /* 0x042ff0000000183c */
[----:B------:R-:W-:Y:S01]  /*54c0*/  HMMA.16816.F32 R64, R4, R10, R64 ;  /* 0x0000000a0440723c */ /* 0x000fe20000001840 */
[----:B------:R-:W1:Y:S06]  /*54d0*/  LDSM.16.MT88.4 R8, [R212+0x5900] ;  /* 0x00590000d408783b */ /* 0x000e6c0000004200 */
[----:B------:R-:W-:-:S02]  /*54e0*/  F2FP.PACK_AB R4, R160, R137 ;  /* 0x00000089a004723e */ /* 0x000fc400000000ff */
[----:B------:R-:W-:Y:S02]  /*54f0*/  F2FP.PACK_AB R6, R228, R133 ;  /* 0x00000085e406723e */ /* 0x000fe400000000ff */
[----:B------:R-:W-:Y:S02]  /*5500*/  F2FP.PACK_AB R5, R138, R131 ;  /* 0x000000838a05723e */ /* 0x000fe400000000ff */
[----:B----4-:R-:W-:-:S07]  /*5510*/  F2FP.PACK_AB R7, R227, R32 ;  /* 0x00000020e307723e */ /* 0x010fce00000000ff */
[C---:B---3--:R-:W-:Y:S07]  /*5520*/  HMMA.16816.F32 R104, R4.reuse, R20, R104 ;  /* 0x000000140468723c */ /* 0x048fee0000001868 */
[----:B------:R-:W-:Y:S01]  /*5530*/  FADD.FTZ R20, R44, R47 ;  /* 0x0000002f2c147221 */ /* 0x000fe20000010000 */
[----:B-----5:R-:W-:Y:S03]  /*5540*/  HMMA.16816.F32 R96, R4, R16, R96 ;  /* 0x000000100460723c */ /* 0x020fe60000001860 */
[----:B------:R-:W-:-:S04]  /*5550*/  FADD.FTZ R20, R41, R20 ;  /* 0x0000001429147221 */ /* 0x000fc80000010000 */
[----:B------:R-:W-:Y:S01]  /*5560*/  FADD.FTZ R3, R3, R20 ;  /* 0x0000001403037221 */ /* 0x000fe20000010000 */
[C---:B------:R-:W-:Y:S01]  /*5570*/  HMMA.16816.F32 R92, R4.reuse, R18, R92 ;  /* 0x00000012045c723c */ /* 0x040fe2000000185c */
[----:B------:R-:W-:Y:S01]  /*5580*/  FADD.FTZ R20, R39, R42 ;  /* 0x0000002a27147221 */ /* 0x000fe20000010000 */
[----:B------:R-:W3:Y:S01]  /*5590*/  LDSM.16.MT88.4 R16, [R210+0x5900] ;  /* 0x00590000d210783b */ /* 0x000ee20000004200 */
        /* <DEDUP_REMOVED lines=8> */
[----:B------:R-:W-:Y:S01]  /*5620*/  HMMA.16816.F32 R84, R4, R14, R84 ;  /* 0x0000000e0454723c */ /* 0x000fe20000001854 */
[----:B------:R-:W-:Y:S01]  /*5630*/  FADD.FTZ R2, R119, R2 ;  /* 0x0000000277027221 */ /* 0x000fe20000010000 */
[----:B------:R-:W2:Y:S01]  /*5640*/  LDSM.16.MT88.4 R12, [R209+0x5900] ;  /* 0x00590000d10c783b */ /* 0x000ea20000004200 */
        /* <DEDUP_REMOVED lines=9> */
[----:B------:R-:W1:Y:S01]  /*56e0*/  LDSM.16.MT88.4 R8, [R208+0x5900] ;  /* 0x00590000d008783b */ /* 0x000e620000004200 */
        /* <DEDUP_REMOVED lines=9> */
[----:B------:R-:W-:Y:S01]  /*5780*/  HMMA.16816.F32 R108, R4, R26, R108 ;  /* 0x0000001a046c723c */ /* 0x000fe2000000186c */
[----:B------:R-:W-:Y:S02]  /*5790*/  FADD.FTZ R186, R186, R157 ;  /* 0x0000009dbaba7221 */ /* 0x000fe40000010000 */
[----:B------:R-:W-:Y:S02]  /*57a0*/  FADD.FTZ R156, R156, R159 ;  /* 0x0000009f9c9c7221 */ /* 0x000fe40000010000 */
[----:B------:R-:W-:-:S03]  /*57b0*/  @P4 IMAD.HI.U32 R2, R40, c[0x0][0x2c8], RZ ;  /* 0x0000b20028024a27 */ /* 0x000fc600078e00ff */
[C---:B------:R-:W-:Y:S01]  /*57c0*/  HMMA.16816.F32 R100, R4.reuse, R22, R100 ;  /* 0x000000160464723c */ /* 0x040fe20000001864 */
[----:B------:R-:W-:Y:S01]  /*57d0*/  FADD.FTZ R137, R137, R186 ;  /* 0x000000ba89897221 */ /* 0x000fe20000010000 */
[----:B------:R-:W-:Y:S01]  /*57e0*/  @P4 SHF.R.U32.HI R40, RZ, c[0x0][0x2cc], R2 ;  /* 0x0000b300ff284a19 */ /* 0x000fe20000011602 */
[----:B------:R-:W-:Y:S02]  /*57f0*/  FADD.FTZ R131, R131, R156 ;  /* 0x0000009c83837221 */ /* 0x000fe40000010000 */
[----:B------:R-:W-:Y:S02]  /*5800*/  FADD.FTZ R160, R160, R137 ;  /* 0x00000089a0a07221 */ /* 0x000fe40000010000 */
[----:B------:R-:W-:Y:S01]  /*5810*/  FADD.FTZ R131, R138, R131 ;  /* 0x000000838a837221 */ /* 0x000fe20000010000 */
[----:B---3--:R-:W-:Y:S01]  /*5820*/  HMMA.16816.F32 R72, R4, R16, R72 ;  /* 0x000000100448723c */ /* 0x008fe20000001848 */
[----:B------:R-:W-:Y:S02]  /*5830*/  IMAD.IADD R37, R37, 0x1, R40 ;  /* 0x0000000125257824 */ /* 0x000fe400078e0228 */
[----:B------:R-:W-:-:S02]  /*5840*/  FADD.FTZ R133, R133, R160 ;  /* 0x000000a085857221 */ /* 0x000fc40000010000 */
[----:B------:R-:W-:Y:S01]  /*5850*/  FADD.FTZ R32, R32, R131 ;  /* 0x0000008320207221 */ /* 0x000fe20000010000 */
[----:B------:R-:W-:Y:S01]  /*5860*/  IADD3 R2, R37, c[0x0][0x328], RZ ;  /* 0x0000ca0025027a10 */ /* 0x000fe20007ffe0ff */
[----:B------:R-:W-:Y:S01]  /*5870*/  FADD.FTZ R228, R228, R133 ;  /* 0x00000085e4e47221 */ /* 0x000fe20000010000 */
[----:B------:R-:W-:Y:S01]  /*5880*/  HMMA.16816.F32 R68, R4, R18, R68 ;  /* 0x000000120444723c */ /* 0x000fe20000001844 */
[----:B------:R-:W-:-:S07]  /*5890*/  FADD.FTZ R227, R227, R32 ;  /* 0x00000020e3e37221 */ /* 0x000fce0000010000 */
[C---:B--2---:R-:W-:Y:S08]  /*58a0*/  HMMA.16816.F32 R52, R4.reuse, R12, R52 ;  /* 0x0000000c0434723c */ /* 0x044ff00000001834 */
[C---:B------:R-:W-:Y:S08]  /*58b0*/  HMMA.16816.F32 R56, R4.reuse, R14, R56 ;  /* 0x0000000e0438723c */ /* 0x040ff00000001838 */
[C---:B-1----:R-:W-:Y:S08]  /*58c0*/  HMMA.16816.F32 R60, R4.reuse, R8, R60 ;  /* 0x00000008043c723c */ /* 0x042ff0000000183c */
[----:B------:R-:W-:Y:S01]  /*58d0*/  HMMA.16816.F32 R64, R4, R10, R64 ;  /* 0x0000000a0440723c */ /* 0x000fe20000001840 */
[----:B------:R-:W-:Y:S07]  /*58e0*/  @!P3 BRA `(.L_x_240) ;  /* 0x000000e00000b947 */ /* 0x000fee0003800000 */
        /* <DEDUP_REMOVED lines=9> */
.L_x_241:
[----:B------:R-:W-:-:S13]  /*5980*/  ISETP.NE.AND P0, PT, R36, 0x1, PT ;  /* 0x000000012400780c */ /* 0x000fda0003f05270 */
[----:B------:R-:W-:-:S05]  /*5990*/  @P0 IMAD.HI.U32 R4, R3, c[0x0][0x330], RZ ;  /* 0x0000cc0003040a27 */ /* 0x000fca00078e00ff */
[----:B------:R-:W-:-:S05]  /*59a0*/  @P0 SHF.R.U32.HI R3, RZ, c[0x0][0x334], R4 ;  /* 0x0000cd00ff030a19 */ /* 0x000fca0000011604 */
.L_x_242:
[----:B------:R-:W-:-:S05]  /*59b0*/  IMAD R3, R3, R36, c[0x0][0x32c] ;  /* 0x0000cb0003037624 */ /* 0x000fca00078e0224 */
[----:B------:R-:W-:-:S05]  /*59c0*/  IMNMX R2, R2, R3, PT ;  /* 0x0000000302027217 */ /* 0x000fca0003800200 */
.L_x_240:
        /* <DEDUP_REMOVED lines=13> */
.L_x_252:
        /* <DEDUP_REMOVED lines=62> */
[----:B------:R-:W-:Y:S05]  /*5e80*/  ISETP.GT.AND P2, PT, R234, R215, PT ;  /* 0x000000d7ea00720c */ /* 0x000fea0003f44270 */
[C---:B----4-:R-:W-:Y:S01]  /*5e90*/  HMMA.16816.F32 R20, R140.reuse, R132, R20 ;  /* 0x000000848c14723c */ /* 0x050fe20000001814 */
[----:B------:R-:W4:Y:S07]  /*5ea0*/  LDSM.16.M88.4 R116, [R211+0x8100] ;  /* 0x00810000d374783b */ /* 0x000f2e0000000200 */
[C---:B------:R-:W-:Y:S01]  /*5eb0*/  HMMA.16816.F32 R24, R140.reuse, R134, R24 ;  /* 0x000000868c18723c */ /* 0x040fe20000001818 */
[----:B------:R-:W0:Y:S07]  /*5ec0*/  LDGDEPBAR ;  /* 0x00000000000079af */ /* 0x000e2e0000000000 */
[C---:B-----5:R-:W-:Y:S01]  /*5ed0*/  HMMA.16816.F32 R28, R140.reuse, R136, R28 ;  /* 0x000000888c1c723c */ /* 0x060fe2000000181c */
[----:B------:R-:W5:Y:S07]  /*5ee0*/  LDSM.16.M88.4 R124, [R211+0x8900] ;  /* 0x00890000d37c783b */ /* 0x000f6e0000000200 */
[C---:B------:R-:W-:Y:S01]  /*5ef0*/  HMMA.16816.F32 R32, R140.reuse, R138, R32 ;  /* 0x0000008a8c20723c */ /* 0x040fe20000001820 */
[----:B------:R-:W3:Y:S07]  /*5f00*/  LDSM.16.M88.4 R128, [R211+0x9100] ;  /* 0x00910000d380783b */ /* 0x000eee0000000200 */
[C---:B------:R-:W-:Y:S01]  /*5f10*/  HMMA.16816.F32 R36, R140.reuse, R144, R36 ;  /* 0x000000908c24723c */ /* 0x040fe20000001824 */
[----:B-1----:R-:W1:Y:S07]  /*5f20*/  LDSM.16.M88.4 R156, [R211+0x9900] ;  /* 0x00990000d39c783b */ /* 0x002e6e0000000200 */
        /* <DEDUP_REMOVED lines=98> */
[----:B------:R-:W-:Y:S01]  /*6550*/  FMUL.FTZ R0, R6, c[0x0][0x320] ;  /* 0x0000c80006007a20 */ /* 0x000fe20000410000 */
[----:B------:R-:W-:Y:S01]  /*6560*/  @P2 IADD3 R6, R234, -0x1, RZ ;  /* 0xffffffffea062810 */ /* 0x000fe20007ffe0ff */
[C---:B------:R-:W-:Y:S02]  /*6570*/  HMMA.16816.F32 R20, R188.reuse, R124, R20 ;  /* 0x0000007cbc14723c */ /* 0x040fe40000001814 */
[----:B------:R-:W2:Y:S02]  /*6580*/  MUFU.TANH R157, R157 ;  /* 0x0000009d009d7308 */ /* 0x000ea40000002400 */
[----:B------:R-:W-:Y:S01]  /*6590*/  FMUL.FTZ R158, R10, c[0x0][0x320] ;  /* 0x0000c8000a9e7a20 */ /* 0x000fe20000410000 */
[----:B------:R-:W-:Y:S01]  /*65a0*/  @P2 SHF.L.U64.HI R10, R195, 0x6, R194 ;  /* 0x00000006c30a2819 */ /* 0x000fe200000102c2 */
[----:B------:R-:W-:Y:S01]  /*65b0*/  FMUL.FTZ R160, R5, c[0x0][0x320] ;  /* 0x0000c80005a07a20 */ /* 0x000fe20000410000 */
[----:B------:R-:W-:Y:S01]  /*65c0*/  @P2 SHF.R.S32.HI R5, RZ, 0x1f, R6 ;  /* 0x0000001fff052819 */ /* 0x000fe20000011406 */
[C---:B------:R-:W-:Y:S01]  /*65d0*/  HMMA.16816.F32 R24, R188.reuse, R126, R24 ;  /* 0x0000007ebc18723c */ /* 0x040fe20000001818 */
[----:B------:R-:W3:Y:S03]  /*65e0*/  LDSM.16.M88.4 R124, [R202+0x5000] ;  /* 0x00500000ca7c783b */ /* 0x000ee60000000200 */
[----:B------:R-:W4:Y:S01]  /*65f0*/  MUFU.TANH R160, R160 ;  /* 0x000000a000a07308 */ /* 0x000f220000002400 */
[----:B------:R-:W-:Y:S02]  /*6600*/  @P2 IMAD R5, R5, c[0x0][0x1e0], RZ ;  /* 0x0000780005052a24 */ /* 0x000fe400078e02ff */
[----:B------:R-:W-:Y:S02]  /*6610*/  FMUL.FTZ R164, R9, c[0x0][0x320] ;  /* 0x0000c80009a47a20 */ /* 0x000fe40000410000 */
[C---:B------:R-:W-:Y:S03]  /*6620*/  @P2 IMAD R5, R6.reuse, c[0x0][0x1e4], R5 ;  /* 0x0000790006052a24 */ /* 0x040fe600078e0205 */
[----:B------:R-:W-:Y:S02]  /*6630*/  @P2 IMAD.WIDE.U32 R6, R6, c[0x0][0x1e0], RZ ;  /* 0x0000780006062a25 */ /* 0x000fe400078e00ff */
[----:B------:R-:W2:Y:S02]  /*6640*/  MUFU.TANH R0, R0 ;  /* 0x0000000000007308 */ /* 0x000ea40000002400 */
[----:B------:R-:W-:Y:S01]  /*6650*/  FMUL.FTZ R239, R22, c[0x0][0x320] ;  /* 0x0000c80016ef7a20 */ /* 0x000fe20000410000 */
[----:B------:R-:W-:Y:S01]  /*6660*/  @P2 IADD3 R5, R7, R5, RZ ;  /* 0x0000000507052210 */ /* 0x000fe20007ffe0ff */
[----:B------:R-:W-:Y:S02]  /*6670*/  FMUL.FTZ R187, R23, c[0x0][0x320] ;  /* 0x0000c80017bb7a20 */ /* 0x000fe40000410000 */
[----:B------:R-:W-:Y:S01]  /*6680*/  FMUL.FTZ R165, R18, c[0x0][0x320] ;  /* 0x0000c80012a57a20 */ /* 0x000fe20000410000 */
[----:B------:R-:W-:Y:S01]  /*6690*/  @P2 MOV R18, R220 ;  /* 0x000000dc00122202 */ /* 0x000fe20000000f00 */
[----:B------:R-:W-:Y:S01]  /*66a0*/  FMUL.FTZ R163, R19, c[0x0][0x320] ;  /* 0x0000c80013a37a20 */ /* 0x000fe20000410000 */
[----:B------:R-:W-:Y:S01]  /*66b0*/  @P2 MOV R19, R223 ;  /* 0x000000df00132202 */ /* 0x000fe20000000f00 */
[----:B------:R-:W2:Y:S01]  /*66c0*/  MUFU.TANH R164, R164 ;  /* 0x000000a400a47308 */ /* 0x000ea20000002400 */
[C---:B-1----:R-:W-:Y:S03]  /*66d0*/  HMMA.16816.F32 R28, R188.reuse, R116, R28 ;  /* 0x00000074bc1c723c */ /* 0x042fe6000000181c */
[----:B------:R-:W-:Y:S02]  /*66e0*/  FMUL.FTZ R237, R26, c[0x0][0x320] ;  /* 0x0000c8001aed7a20 */ /* 0x000fe40000410000 */
[----:B------:R-:W-:Y:S02]  /*66f0*/  FMUL.FTZ R235, R27, c[0x0][0x320] ;  /* 0x0000c8001beb7a20 */ /* 0x000fe40000410000 */
[----:B------:R-:W-:Y:S01]  /*6700*/  @P2 IMAD.WIDE.U32 R18, R6, 0x60, R18 ;  /* 0x0000006006122825 */ /* 0x000fe200078e0012 */
[C---:B------:R-:W-:Y:S01]  /*6710*/  HMMA.16816.F32 R32, R188.reuse, R118, R32 ;  /* 0x00000076bc20723c */ /* 0x040fe20000001820 */
[----:B------:R-:W1:Y:S01]  /*6720*/  MUFU.TANH R158, R158 ;  /* 0x0000009e009e7308 */ /* 0x000e620000002400 */
[----:B------:R-:W5:Y:S01]  /*6730*/  LDSM.16.M88.4 R116, [R202+0x5800] ;  /* 0x00580000ca74783b */ /* 0x000f620000000200 */
[----:B------:R-:W-:Y:S04]  /*6740*/  DEPBAR.LE SB0, 0x0 ;  /* 0x000080000000791a */ /* 0x000fe80000000000 */
[----:B------:R-:W-:Y:S01]  /*6750*/  @P2 SHF.L.U32 R7, R18, 0x1, RZ ;  /* 0x0000000112072819 */ /* 0x000fe200000006ff */
[----:B------:R-:W-:Y:S01]  /*6760*/  @P2 IMAD R6, R5, 0x60, RZ ;  /* 0x0000006005062824 */ /* 0x000fe200078e02ff */
[C---:B---3--:R-:W-:Y:S02]  /*6770*/  HMMA.16816.F32 R36, R188.reuse, R124, R36 ;  /* 0x0000007cbc24723c */ /* 0x048fe40000001824 */
[----:B------:R-:W3:Y:S01]  /*6780*/  MUFU.TANH R165, R165 ;  /* 0x000000a500a57308 */ /* 0x000ee20000002400 */
[----:B------:R-:W-:Y:S02]  /*6790*/  BAR.SYNC.DEFER_BLOCKING 0x0 ;  /* 0x0000000000007b1d */ /* 0x000fe40000010000 */
[----:B------:R-:W-:Y:S01]  /*67a0*/  @P2 IADD3 R26, P0, R7, c[0x0][0x1c8], RZ ;  /* 0x00007200071a2a10 */ /* 0x000fe20007f1e0ff */
[----:B------:R-:W-:Y:S01]  /*67b0*/  FMUL.FTZ R159, R11, c[0x0][0x320] ;  /* 0x0000c8000b9f7a20 */ /* 0x000fe20000410000 */
[----:B------:R-:W-:Y:S01]  /*67c0*/  @P2 IADD3 R7, P1, R7, 0x80, RZ ;  /* 0x0000008007072810 */ /* 0x000fe20007f3e0ff */
[----:B------:R-:W-:Y:S01]  /*67d0*/  FMUL.FTZ R247, R30, c[0x0][0x320] ;  /* 0x0000c8001ef77a20 */ /* 0x000fe20000410000 */
[----:B------:R-:W-:Y:S01]  /*67e0*/  @P2 IADD3 R6, R19, R6, RZ ;  /* 0x0000000613062210 */ /* 0x000fe20007ffe0ff */
[C---:B------:R-:W-:Y:S02]  /*67f0*/  HMMA.16816.F32 R40, R188.reuse, R126, R40 ;  /* 0x0000007ebc28723c */ /* 0x040fe40000001828 */
[----:B------:R-:W1:Y:S01]  /*6800*/  MUFU.TANH R159, R159 ;  /* 0x0000009f009f7308 */ /* 0x000e620000002400 */
[----:B------:R-:W-:Y:S01]  /*6810*/  @P2 SHF.L.U64.HI R6, R18, 0x1, R6 ;  /* 0x0000000112062819 */ /* 0x000fe20000010206 */
[----:B------:R-:W-:Y:S01]  /*6820*/  FMUL.FTZ R245, R31, c[0x0][0x320] ;  /* 0x0000c8001ff57a20 */ /* 0x000fe20000410000 */
[----:B------:R-:W-:Y:S01]  /*6830*/  MOV R18, R224 ;  /* 0x000000e000127202 */ /* 0x000fe20000000f00 */
[----:B------:R-:W-:Y:S01]  /*6840*/  FMUL.FTZ R243, R34, c[0x0][0x320] ;  /* 0x0000c80022f37a20 */ /* 0x000fe20000410000 */
[----:B------:R-:W-:Y:S01]  /*6850*/  @P2 IADD3.X R27, R6, c[0x0][0x1cc], RZ, P0, !PT ;  /* 0x00007300061b2a10 */ /* 0x000fe200007fe4ff */
[----:B------:R-:W-:Y:S01]  /*6860*/  FMUL.FTZ R241, R35, c[0x0][0x320] ;  /* 0x0000c80023f17a20 */ /* 0x000fe20000410000 */
[----:B------:R-:W-:Y:S03]  /*6870*/  @P2 IADD3 R22, P0, R7, c[0x0][0x1c8], RZ ;  /* 0x0000720007162a10 */ /* 0x000fe60007f1e0ff */
[----:B------:R-:W1:Y:S01]  /*6880*/  MUFU.TANH R163, R163 ;  /* 0x000000a300a37308 */ /* 0x000e620000002400 */
[----:B------:R-:W-:Y:S01]  /*6890*/  @P2 IADD3.X R23, RZ, c[0x0][0x1cc], R6, P0, P1 ;  /* 0x00007300ff172a10 */ /* 0x000fe200007e2406 */
[----:B------:R-:W-:Y:S01]  /*68a0*/  FMUL.FTZ R251, R36, c[0x0][0x320] ;  /* 0x0000c80024fb7a20 */ /* 0x000fe20000410000 */
[----:B------:R-:W-:Y:S01]  /*68b0*/  @P2 SHF.L.U32 R7, R195, 0x6, RZ ;  /* 0x00000006c3072819 */ /* 0x000fe200000006ff */
[----:B------:R-:W-:Y:S01]  /*68c0*/  FMUL.FTZ R250, R37, c[0x0][0x320] ;  /* 0x0000c80025fa7a20 */ /* 0x000fe20000410000 */
[----:B------:R-:W-:Y:S01]  /*68d0*/  @!PT LDS RZ, [RZ] ;  /* 0x00000000fffff984 */ /* 0x000fe20000000800 */
[----:B------:R-:W-:Y:S01]  /*68e0*/  @!PT LDS RZ, [RZ] ;  /* 0x00000000fffff984 */ /* 0x000fe20000000800 */
[----:B------:R-:W-:Y:S01]  /*68f0*/  @!PT LDS RZ, [RZ] ;  /* 0x00000000fffff984 */ /* 0x000fe20000000800 */
[----:B------:R1:W-:Y:S01]  /*6900*/  @P2 LDGSTS.E.BYPASS.LTC128B.128 [R217+0x8100], [R26.64], !P6 ;  /* 0x081000001ad92fae */ /* 0x0003e2000f101d4a */
[----:B------:R-:W-:Y:S01]  /*6910*/  @P4 MOV R18, R193 ;  /* 0x000000c100124202 */ /* 0x000fe20000000f00 */
[----:B------:R-:W-:Y:S01]  /*6920*/  FMUL.FTZ R156, R4, c[0x0][0x320] ;  /* 0x0000c800049c7a20 */ /* 0x000fe20000410000 */
[-C--:B------:R-:W-:Y:S01]  /*6930*/  @P2 IADD3 R30, P1, R26, R7.reuse, RZ ;  /* 0x000000071a1e2210 */ /* 0x080fe20007f3e0ff */
[----:B------:R-:W-:Y:S01]  /*6940*/  FMUL.FTZ R162, R8, c[0x0][0x320] ;  /* 0x0000c80008a27a20 */ /* 0x000fe20000410000 */
[----:B------:R1:W1:Y:S01]  /*6950*/  MUFU.TANH R11, R251 ;  /* 0x000000fb000b7308 */ /* 0x0002620000002400 */
[C---:B-----5:R-:W-:Y:S02]  /*6960*/  HMMA.16816.F32 R44, R188.reuse, R116, R44 ;  /* 0x00000074bc2c723c */ /* 0x060fe4000000182c */
[----:B------:R5:W-:Y:S01]  /*6970*/  @P2 LDGSTS.E.BYPASS.LTC128B.128 [R217+0xb100], [R22.64], !P5 ;  /* 0x0b10000016d92fae */ /* 0x000be2000e901d4a */
[-C--:B------:R-:W-:Y:S01]  /*6980*/  @P2 IADD3.X R31, R27, R10.reuse, RZ, P1, !PT ;  /* 0x0000000a1b1f2210 */ /* 0x080fe20000ffe4ff */
[----:B------:R-:W-:Y:S01]  /*6990*/  FMUL.FTZ R184, R12, c[0x0][0x320] ;  /* 0x0000c8000cb87a20 */ /* 0x000fe20000410000 */
[----:B------:R-:W-:Y:S01]  /*69a0*/  @P2 IADD3 R34, P0, R30, R7, RZ ;  /* 0x000000071e222210 */ /* 0x000fe20007f1e0ff */
[----:B------:R-:W-:Y:S02]  /*69b0*/  FMUL.FTZ R166, R13, c[0x0][0x320] ;  /* 0x0000c8000da67a20 */ /* 0x000fe40000410000 */
[----:B------:R-:W-:Y:S01]  /*69c0*/  HMMA.16816.F32 R48, R188, R118, R48 ;  /* 0x00000076bc30723c */ /* 0x000fe20000001830 */
[----:B------:R1:W1:Y:S01]  /*69d0*/  MUFU.TANH R9, R250 ;  /* 0x000000fa00097308 */ /* 0x0002620000002400 */
[----:B------:R1:W-:Y:S02]  /*69e0*/  @P2 LDGSTS.E.BYPASS.LTC128B.128 [R217+0x9100], [R30.64], !P6 ;  /* 0x091000001ed92fae */ /* 0x0003e4000f101d4a */
[----:B------:R-:W-:Y:S01]  /*69f0*/  @P2 IADD3.X R35, R31, R10, RZ, P0, !PT ;  /* 0x0000000a1f232210 */ /* 0x000fe200007fe4ff */
[----:B------:R-:W-:Y:S02]  /*6a00*/  FMUL.FTZ R167, R14, c[0x0][0x320] ;  /* 0x0000c8000ea77a20 */ /* 0x000fe40000410000 */
[----:B------:R-:W-:Y:S02]  /*6a10*/  FMUL.FTZ R161, R15, c[0x0][0x320] ;  /* 0x0000c8000fa17a20 */ /* 0x000fe40000410000 */
[----:B------:R-:W-:Y:S01]  /*6a20*/  FMUL.FTZ R185, R16, c[0x0][0x320] ;  /* 0x0000c80010b97a20 */ /* 0x000fe20000410000 */
[----:B------:R1:W-:Y:S01]  /*6a30*/  @P2 LDGSTS.E.BYPASS.LTC128B.128 [R217+0xc100], [R30.64+0x80], !P5 ;  /* 0x0c1000801ed92fae */ /* 0x0003e2000e901d4a */
[----:B------:R-:W1:Y:S01]  /*6a40*/  MUFU.TANH R156, R156 ;  /* 0x0000009c009c7308 */ /* 0x000e620000002400 */
[----:B------:R-:W-:Y:S02]  /*6a50*/  FMUL.FTZ R186, R17, c[0x0][0x320] ;  /* 0x0000c80011ba7a20 */ /* 0x000fe40000410000 */
[----:B------:R-:W-:Y:S02]  /*6a60*/  FMUL.FTZ R236, R20, c[0x0][0x320] ;  /* 0x0000c80014ec7a20 */ /* 0x000fe40000410000 */
[----:B------:R-:W-:Y:S02]  /*6a70*/  FMUL.FTZ R192, R21, c[0x0][0x320] ;  /* 0x0000c80015c07a20 */ /* 0x000fe40000410000 */
[----:B------:R2:W-:Y:S01]  /*6a80*/  @P2 LDGSTS.E.BYPASS.LTC128B.128 [R217+0xa100], [R34.64], !P6 ;  /* 0x0a10000022d92fae */ /* 0x0005e2000f101d4a */
[----:B------:R-:W-:Y:S02]  /*6a90*/  FMUL.FTZ R238, R24, c[0x0][0x320] ;  /* 0x0000c80018ee7a20 */ /* 0x000fe40000410000 */
[----:B------:R-:W2:Y:S01]  /*6aa0*/  MUFU.TANH R162, R162 ;  /* 0x000000a200a27308 */ /* 0x000ea20000002400 */
[----:B------:R-:W-:Y:S02]  /*6ab0*/  FMUL.FTZ R240, R25, c[0x0][0x320] ;  /* 0x0000c80019f07a20 */ /* 0x000fe40000410000 */
[----:B------:R-:W-:Y:S02]  /*6ac0*/  FMUL.FTZ R244, R28, c[0x0][0x320] ;  /* 0x0000c8001cf47a20 */ /* 0x000fe40000410000 */
[----:B------:R2:W-:Y:S01]  /*6ad0*/  @P2 LDGSTS.E.BYPASS.LTC128B.128 [R217+0xd100], [R34.64+0x80], !P5 ;  /* 0x0d10008022d92fae */ /* 0x0005e2000e901d4a */
[----:B------:R-:W-:Y:S02]  /*6ae0*/  FMUL.FTZ R242, R29, c[0x0][0x320] ;  /* 0x0000c8001df27a20 */ /* 0x000fe40000410000 */
[----:B------:R-:W-:Y:S02]  /*6af0*/  FMUL.FTZ R249, R32, c[0x0][0x320] ;  /* 0x0000c80020f97a20 */ /* 0x000fe40000410000 */
[----:B------:R-:W2:Y:S01]  /*6b00*/  MUFU.TANH R184, R184 ;  /* 0x000000b800b87308 */ /* 0x000ea20000002400 */
[----:B------:R-:W-:Y:S02]  /*6b10*/  FMUL.FTZ R252, R33, c[0x0][0x320] ;  /* 0x0000c80021fc7a20 */ /* 0x000fe40000410000 */
[----:B------:R-:W0:Y:S01]  /*6b20*/  LDGDEPBAR ;  /* 0x00000000000079af */ /* 0x000e220000000000 */
[----:B------:R-:W-:Y:S02]  /*6b30*/  FMUL.FTZ R248, R38, c[0x0][0x320] ;  /* 0x0000c80026f87a20 */ /* 0x000fe40000410000 */
[----:B------:R-:W-:Y:S02]  /*6b40*/  FMUL.FTZ R246, R39, c[0x0][0x320] ;  /* 0x0000c80027f67a20 */ /* 0x000fe40000410000 */
[----:B------:R-:W-:Y:S02]  /*6b50*/  FMUL.FTZ R13, R40, c[0x0][0x320] ;  /* 0x0000c800280d7a20 */ /* 0x000fe40000410000 */
[----:B------:R-:W2:Y:S01]  /*6b60*/  MUFU.TANH R166, R166 ;  /* 0x000000a600a67308 */ /* 0x000ea20000002400 */
[----:B------:R-:W-:Y:S01]  /*6b70*/  FMUL.FTZ R15, R41, c[0x0][0x320] ;  /* 0x0000c800290f7a20 */ /* 0x000fe20000410000 */
[----:B------:R-:W2:Y:S01]  /*6b80*/  SHFL.IDX PT, R6, R18, RZ, 0x1c1f ;  /* 0x001c1fff12067589 */ /* 0x000ea200000e0000 */
[----:B-1----:R-:W-:Y:S02]  /*6b90*/  FMUL.FTZ R251, R42, c[0x0][0x320] ;  /* 0x0000c8002afb7a20 */ /* 0x002fe40000410000 */
        /* <DEDUP_REMOVED lines=9> */
[----:B------:R-:W1:Y:S01]  /*6c30*/  MUFU.TANH R161, R161 ;  /* 0x000000a100a17308 */ /* 0x000e620000002400 */
[----:B------:R-:W-:Y:S02]  /*6c40*/  FMUL.FTZ R46, R46, c[0x0][0x320] ;  /* 0x0000c8002e2e7a20 */ /* 0x000fe40000410000 */
[----:B------:R-:W-:Y:S05]  /*6c50*/  IMAD R26, R234, -0x60, RZ ;  /* 0xffffffa0ea1a7824 */ /* 0x000fea00078e02ff */
[----:B------:R-:W-:Y:S02]  /*6c60*/  IADD3 R21, -R225, 0x1, R26 ;  /* 0x00000001e1157810 */ /* 0x000fe40007ffe11a */
[----:B------:R-:W1:Y:S02]  /*6c70*/  MUFU.TANH R185, R185 ;  /* 0x000000b900b97308 */ /* 0x000e640000002400 */
[----:B------:R-:W-:Y:S04]  /*6c80*/  IADD3 R21, -R219, R21, R216 ;  /* 0x00000015db157210 */ /* 0x000fe80007ffe1d8 */
[C---:B-----5:R-:W-:Y:S02]  /*6c90*/  IADD3 R22, R21.reuse, c[0x0][0x328], RZ ;  /* 0x0000ca0015167a10 */ /* 0x060fe40007ffe0ff */
[----:B------:R-:W-:Y:S02]  /*6ca0*/  IADD3 R21, R21, UR7, RZ ;  /* 0x0000000715157c10 */ /* 0x000fe4000fffe0ff */
[----:B------:R-:W1:Y:S01]  /*6cb0*/  MUFU.TANH R186, R186 ;  /* 0x000000ba00ba7308 */ /* 0x000e620000002400 */
[----:B--2---:R-:W-:Y:S02]  /*6cc0*/  IADD3 R25, R22, R6, RZ ;  /* 0x0000000616197210 */ /* 0x004fe40007ffe0ff */
[----:B------:R-:W-:Y:S07]  /*6cd0*/  IADD3 R23, R6, R21, RZ ;  /* 0x0000001506177210 */ /* 0x000fee0007ffe0ff */
[----:B------:R-:W2:Y:S10]  /*6ce0*/  MUFU.TANH R236, R236 ;  /* 0x000000ec00ec7308 */ /* 0x000eb40000002400 */
        /* <DEDUP_REMOVED lines=22> */
[----:B------:R1:W1:Y:S10]  /*6e50*/  MUFU.TANH R150, R45 ;  /* 0x0000002d00967308 */ /* 0x0002740000002400 */
[----:B------:R1:W1:Y:S10]  /*6e60*/  MUFU.TANH R147, R46 ;  /* 0x0000002e00937308 */ /* 0x0002740000002400 */
[----:B------:R-:W1:Y:S10]  /*6e70*/  MUFU.TANH R5, R5 ;  /* 0x0000000500057308 */ /* 0x000e740000002400 */
[----:B------:R-:W1:Y:S10]  /*6e80*/  MUFU.TANH R146, R146 ;  /* 0x0000009200927308 */ /* 0x000e740000002400 */
[----:B------:R-:W1:Y:S10]  /*6e90*/  MUFU.TANH R19, R19 ;  /* 0x0000001300137308 */ /* 0x000e740000002400 */
[----:B------:R-:W1:Y:S10]  /*6ea0*/  MUFU.TANH R14, R14 ;  /* 0x0000000e000e7308 */ /* 0x000e740000002400 */
[----:B------:R-:W1:Y:S01]  /*6eb0*/  MUFU.TANH R7, R7 ;  /* 0x0000000700077308 */ /* 0x000e620000002400 */
[----:B------:R-:W-:-:S05]  /*6ec0*/  @!P3 BRA `(.L_x_244) ;  /* 0x000001800000b947 */ /* 0x000fca0003800000 */
[----:B--234-:R-:W-:Y:S01]  /*6ed0*/  IADD3 R6, -R219, R216, R6 ;  /* 0x000000d8db067210 */ /* 0x01cfe20007ffe106 */
[----:B------:R-:W-:Y:S03]  /*6ee0*/  BSSY B0, `(.L_x_245) ;  /* 0x0000011000007945 */ /* 0x000fe60003800000 */
        /* <DEDUP_REMOVED lines=11> */
.L_x_246:
[----:B------:R-:W-:Y:S04]  /*6fa0*/  MOV R4, c[0x0][0x32c] ;  /* 0x0000cb0000047a02 */ /* 0x000fe80000000f00 */
[----:B------:R-:W-:Y:S11]  /*6fb0*/  ISETP.NE.AND P0, PT, R4, 0x1, PT ;  /* 0x000000010400780c */ /* 0x000ff60003f05270 */
[----:B------:R-:W-:Y:S02]  /*6fc0*/  @!UPT UIADD3 URZ, URZ, URZ, URZ ;  /* 0x0000003f3f3ff290 */ /* 0x000fe4000fffe03f */
[----:B------:R-:W-:Y:S05]  /*6fd0*/  @P0 IMAD.HI.U32 R4, R6, c[0x0][0x330], RZ ;  /* 0x0000cc0006040a27 */ /* 0x000fea00078e00ff */
[----:B------:R-:W-:Y:S02]  /*6fe0*/  @P0 SHF.R.U32.HI R6, RZ, c[0x0][0x334], R4 ;  /* 0x0000cd00ff060a19 */ /* 0x000fe40000011604 */
.L_x_247:
[----:B------:R-:W-:Y:S05]  /*6ff0*/  BSYNC B0 ;  /* 0x0000000000007941 */ /* 0x000fea0003800000 */
.L_x_245:
[----:B------:R-:W-:Y:S04]  /*7000*/  IMAD.IADD R27, R26, 0x1, -R225 ;  /* 0x000000011a1b7824 */ /* 0x000fe800078e0ae1 */
[----:B------:R-:W-:Y:S05]  /*7010*/  IMAD R6, R6, c[0x0][0x32c], R27 ;  /* 0x0000cb0006067a24 */ /* 0x000fea00078e021b */
[----:B------:R-:W-:Y:S02]  /*7020*/  IADD3 R4, R6, c[0x0][0x32c], RZ ;  /* 0x0000cb0006047a10 */ /* 0x000fe40007ffe0ff */
[----:B------:R-:W-:Y:S02]  /*7030*/  IMNMX R23, R23, R6, !PT ;  /* 0x0000000617177217 */ /* 0x000fe40007800200 */
[----:B------:R-:W-:Y:S02]  /*7040*/  IMNMX R25, R25, R4, PT ;  /* 0x0000000419197217 */ /* 0x000fe40003800200 */
.L_x_244:
        /* <DEDUP_REMOVED lines=125> */
[----:B------:R-:W-:Y:S02]  /*7820*/  LOP3.LUT R226, R226, 0xfffffffd, RZ, 0xc0, !PT ;  /* 0xfffffffde2e27812 */ /* 0x000fe400078ec0ff */
        /* <DEDUP_REMOVED lines=18> */
[----:B------:R-:W-:Y:S01]  /*7950*/  IADD3 R9, -R219, R216, R4 ;  /* 0x000000d8db097210 */ /* 0x000fe20007ffe104 */
        /* <DEDUP_REMOVED lines=12> */
.L_x_250:
[----:B------:R-:W-:Y:S04]  /*7a20*/  MOV R4, c[0x0][0x32c] ;  /* 0x0000cb0000047a02 */ /* 0x000fe80000000f00 */
[----:B------:R-:W-:Y:S11]  /*7a30*/  ISETP.NE.AND P0, PT, R4, 0x1, PT ;  /* 0x000000010400780c */ /* 0x000ff60003f05270 */
[----:B------:R-:W-:Y:S02]  /*7a40*/  @!UPT UIADD3 URZ, URZ, URZ, URZ ;  /* 0x0000003f3f3ff290 */ /* 0x000fe4000fffe03f */
[----:B------:R-:W-:Y:S05]  /*7a50*/  @P0 IMAD.HI.U32 R4, R9, c[0x0][0x330], RZ ;  /* 0x0000cc0009040a27 */ /* 0x000fea00078e00ff */
[----:B------:R-:W-:Y:S02]  /*7a60*/  @P0 SHF.R.U32.HI R9, RZ, c[0x0][0x334], R4 ;  /* 0x0000cd00ff090a19 */ /* 0x000fe40000011604 */
.L_x_251:
[----:B------:R-:W-:Y:S05]  /*7a70*/  BSYNC B0 ;  /* 0x0000000000007941 */ /* 0x000fea0003800000 */
.L_x_249:
[----:B------:R-:W-:Y:S04]  /*7a80*/  IMAD.IADD R26, R26, 0x1, -R225 ;  /* 0x000000011a1a7824 */ /* 0x000fe800078e0ae1 */
[----:B------:R-:W-:Y:S05]  /*7a90*/  IMAD R26, R9, c[0x0][0x32c], R26 ;  /* 0x0000cb00091a7a24 */ /* 0x000fea00078e021a */
[----:B------:R-:W-:Y:S02]  /*7aa0*/  IADD3 R9, R26, c[0x0][0x32c], RZ ;  /* 0x0000cb001a097a10 */ /* 0x000fe40007ffe0ff */
[----:B------:R-:W-:Y:S02]  /*7ab0*/  IMNMX R21, R21, R26, !PT ;  /* 0x0000001a15157217 */ /* 0x000fe40007800200 */
[----:B------:R-:W-:Y:S02]  /*7ac0*/  IMNMX R22, R22, R9, PT ;  /* 0x0000000916167217 */ /* 0x000fe40003800200 */
.L_x_248:
        /* <DEDUP_REMOVED lines=75> */
[C---:B------:R-:W-:Y:S02]  /*7f80*/  ISETP.GT.AND P0, PT, R21.reuse, 0x28, !P0 ;  /* 0x000000281500780c */ /* 0x040fe40004704270 */
[----:B------:R-:W-:Y:S02]  /*7f90*/  FMNMX.FTZ R19, R150, R19, !PT ;  /* 0x0000001396137209 */ /* 0x000fe40007810000 */
[----:B------:R-:W-:Y:S02]  /*7fa0*/  ISETP.LT.OR P0, PT, R22, 0x29, P0 ;  /* 0x000000291600780c */ /* 0x000fe40000701670 */
[----:B------:R-:W-:Y:S02]  /*7fb0*/  ISETP.GT.AND P2, PT, R21, 0x58, !P2 ;  /* 0x000000581500780c */ /* 0x000fe40005744270 */
        /* <DEDUP_REMOVED lines=339> */
[C---:B------:R-:W-:Y:S04]  /*94f0*/  HMMA.16816.F32 R12, R68.reuse, R84, R12 ;  /* 0x00000054440c723c */ /* 0x040fe8000000180c */
[----:B------:R-:W-:Y:S04]  /*9500*/  FADD.FTZ R2, R242, R235 ;  /* 0x000000ebf2027221 */ /* 0x000fe80000010000 */
[C---:B------:R-:W-:Y:S01]  /*9510*/  HMMA.16816.F32 R16, R68.reuse, R86, R16 ;  /* 0x000000564410723c */ /* 0x040fe20000001810 */
[----:B------:R-:W3:Y:S01]  /*9520*/  LDSM.16.MT88.4 R84, [R210+0x4100] ;  /* 0x00410000d254783b */ /* 0x000ee20000004200 */
[----:B------:R-:W4:Y:S02]  /*9530*/  MUFU.EX2 R139, R139 ;  /* 0x0000008b008b7308 */ /* 0x000f240000000800 */
[----:B------:R-:W-:Y:S01]  /*9540*/  FADD.FTZ R2, R245, R2 ;  /* 0x00000002f5027221 */ /* 0x000fe20000010000 */
[----:B-1----:R-:W-:Y:S03]  /*9550*/  F2FP.PACK_AB R126, R149, R146 ;  /* 0x00000092957e723e */ /* 0x002fe600000000ff */
[C---:B------:R-:W-:Y:S04]  /*9560*/  HMMA.16816.F32 R20, R68.reuse, R76, R20 ;  /* 0x0000004c4414723c */ /* 0x040fe80000001814 */
[----:B------:R-:W-:Y:S01]  /*9570*/  MUFU.EX2 R135, R135 ;  /* 0x0000008700877308 */ /* 0x000fe20000000800 */
[----:B------:R-:W-:Y:S03]  /*9580*/  FADD.FTZ R3, R243, R2 ;  /* 0x00000002f3037221 */ /* 0x000fe60000010000 */
[C---:B------:R-:W-:Y:S01]  /*9590*/  HMMA.16816.F32 R24, R68.reuse, R78, R24 ;  /* 0x0000004e4418723c */ /* 0x040fe20000001818 */
[----:B------:R-:W1:Y:S03]  /*95a0*/  LDSM.16.MT88.4 R76, [R209+0x4100] ;  /* 0x00410000d14c783b */ /* 0x000e660000004200 */
[----:B------:R-:W-:Y:S02]  /*95b0*/  FADD.FTZ R3, R244, R3 ;  /* 0x00000003f4037221 */ /* 0x000fe40000010000 */
[----:B------:R-:W3:Y:S02]  /*95c0*/  MUFU.EX2 R134, R134 ;  /* 0x0000008600867308 */ /* 0x000ee40000000800 */
[C---:B-----5:R-:W-:Y:S04]  /*95d0*/  HMMA.16816.F32 R28, R68.reuse, R80, R28 ;  /* 0x00000050441c723c */ /* 0x060fe8000000181c */
[----:B----4-:R-:W-:Y:S01]  /*95e0*/  F2FP.PACK_AB R125, R139, R144 ;  /* 0x000000908b7d723e */ /* 0x010fe200000000ff */
[----:B------:R-:W-:Y:S03]  /*95f0*/  FADD.FTZ R2, R166, R3 ;  /* 0x00000003a6027221 */ /* 0x000fe60000010000 */
[C---:B------:R-:W-:Y:S01]  /*9600*/  HMMA.16816.F32 R32, R68.reuse, R82, R32 ;  /* 0x000000524420723c */ /* 0x040fe20000001820 */
[----:B------:R-:W4:Y:S03]  /*9610*/  LDSM.16.MT88.4 R80, [R212+0x1900] ;  /* 0x00190000d450783b */ /* 0x000f260000004200 */
[----:B------:R-:W-:Y:S04]  /*9620*/  FADD.FTZ R2, R165, R2 ;  /* 0x00000002a5027221 */ /* 0x000fe80000010000 */
[C---:B--2---:R-:W-:Y:S04]  /*9630*/  HMMA.16816.F32 R36, R68.reuse, R72, R36 ;  /* 0x000000484424723c */ /* 0x044fe80000001824 */
[----:B------:R-:W-:Y:S01]  /*9640*/  FADD.FTZ R3, R161, R2 ;  /* 0x00000002a1037221 */ /* 0x000fe20000010000 */
[----:B---3--:R-:W-:Y:S01]  /*9650*/  F2FP.PACK_AB R127, R134, R135 ;  /* 0x00000087867f723e */ /* 0x008fe200000000ff */
[----:B------:R-:W-:Y:S02]  /*9660*/  IMAD.MOV.U32 R2, RZ, RZ, R116 ;  /* 0x000000ffff027224 */ /* 0x000fe400078e0074 */
[C---:B------:R-:W-:Y:S01]  /*9670*/  HMMA.16816.F32 R40, R68.reuse, R74, R40 ;  /* 0x0000004a4428723c */ /* 0x040fe20000001828 */
[----:B------:R-:W2:Y:S03]  /*9680*/  LDSM.16.MT88.4 R72, [R210+0x1900] ;  /* 0x00190000d248783b */ /* 0x000ea60000004200 */
[----:B------:R-:W-:Y:S04]  /*9690*/  FADD.FTZ R3, R192, R3 ;  /* 0x00000003c0037221 */ /* 0x000fe80000010000 */
[C---:B------:R-:W-:Y:S04]  /*96a0*/  HMMA.16816.F32 R44, R68.reuse, R84, R44 ;  /* 0x00000054442c723c */ /* 0x040fe8000000182c */
[----:B------:R-:W-:Y:S02]  /*96b0*/  FADD.FTZ R144, R144, R3 ;  /* 0x0000000390907221 */ /* 0x000fe40000010000 */
[----:B------:R-:W-:Y:S02]  /*96c0*/  IMAD.MOV.U32 R3, RZ, RZ, R0 ;  /* 0x000000ffff037224 */ /* 0x000fe400078e0000 */
[C---:B------:R-:W-:Y:S01]  /*96d0*/  HMMA.16816.F32 R48, R68.reuse, R86, R48 ;  /* 0x000000564430723c */ /* 0x040fe20000001830 */
[----:B------:R-:W-:Y:S03]  /*96e0*/  LDSM.16.MT88.4 R84, [R208+0x1900] ;  /* 0x00190000d054783b */ /* 0x000fe60000004200 */
[----:B------:R-:W-:Y:S04]  /*96f0*/  FADD.FTZ R144, R139, R144 ;  /* 0x000000908b907221 */ /* 0x000fe80000010000 */
[C---:B-1----:R-:W-:Y:S04]  /*9700*/  HMMA.16816.F32 R52, R68.reuse, R76, R52 ;  /* 0x0000004c4434723c */ /* 0x042fe80000001834 */
[----:B------:R-:W-:Y:S04]  /*9710*/  FADD.FTZ R135, R135, R144 ;  /* 0x0000009087877221 */ /* 0x000fe80000010000 */
[C---:B------:R-:W-:Y:S01]  /*9720*/  HMMA.16816.F32 R56, R68.reuse, R78, R56 ;  /* 0x0000004e4438723c */ /* 0x040fe20000001838 */
[----:B------:R-:W1:Y:S03]  /*9730*/  LDSM.16.MT88.4 R76, [R209+0x1900] ;  /* 0x00190000d14c783b */ /* 0x000e660000004200 */
        /* <DEDUP_REMOVED lines=11> */
[C---:B----4-:R-:W-:Y:S03]  /*97f0*/  HMMA.16816.F32 R4, R68.reuse, R80, R4 ;  /* 0x000000504404723c */ /* 0x050fe60000001804 */
[----:B------:R-:W-:Y:S05]  /*9800*/  FADD.FTZ R239, R240, R239 ;  /* 0x000000eff0ef7221 */ /* 0x000fea0000010000 */
[C---:B------:R-:W-:Y:S01]  /*9810*/  HMMA.16816.F32 R8, R68.reuse, R82, R8 ;  /* 0x000000524408723c */ /* 0x040fe20000001808 */
[----:B------:R-:W3:Y:S07]  /*9820*/  LDSM.16.MT88.4 R80, [R212+0x4900] ;  /* 0x00490000d450783b */ /* 0x000eee0000004200 */
        /* <DEDUP_REMOVED lines=8> */
[----:B------:R-:W-:Y:S07]  /*98b0*/  LDSM.16.MT88.4 R84, [R208+0x2100] ;  /* 0x00210000d054783b */ /* 0x000fee0000004200 */
[C---:B---3--:R-:W-:Y:S08]  /*98c0*/  HMMA.16816.F32 R36, R68.reuse, R80, R36 ;  /* 0x000000504424723c */ /* 0x048ff00000001824 */
        /* <DEDUP_REMOVED lines=66> */
.L_x_243:
[----:B------:R-:W1:Y:S01]  /*9cf0*/  S2R R5, SR_CTAID.X ;  /* 0x0000000000057919 */ /* 0x000e620000002500 */
[----:B------:R-:W-:-:S02]  /*9d00*/  IADD3 R2, R216, 0x1, -R219 ;  /* 0x00000001d8027810 */ /* 0x000fc40007ffe8db */
[----:B-1----:R-:W-:-:S05]  /*9d10*/  LEA R5, R5, 0x7f, 0x7 ;  /* 0x0000007f05057811 */ /* 0x002fca00078e38ff */
[----:B------:R-:W-:-:S05]  /*9d20*/  @P4 IMAD.HI.U32 R3, R5, c[0x0][0x2c8], RZ ;  /* 0x0000b20005034a27 */ /* 0x000fca00078e00ff */
[----:B------:R-:W-:-:S05]  /*9d30*/  @P4 SHF.R.U32.HI R5, RZ, c[0x0][0x2cc], R3 ;  /* 0x0000b300ff054a19 */ /* 0x000fca0000011603 */
[----:B------:R-:W-:-:S05]  /*9d40*/  IMAD.IADD R4, R2, 0x1, R5 ;  /* 0x0000000102047824 */ /* 0x000fca00078e0205 */
        /* <DEDUP_REMOVED lines=11> */
.L_x_254:
[----:B------:R-:W-:-:S04]  /*9e00*/  MOV R2, c[0x0][0x32c] ;  /* 0x0000cb0000027a02 */ /* 0x000fc80000000f00 */
[----:B------:R-:W-:-:S13]  /*9e10*/  ISETP.NE.AND P0, PT, R2, 0x1, PT ;  /* 0x000000010200780c */ /* 0x000fda0003f05270 */
[----:B------:R-:W-:-:S05]  /*9e20*/  @P0 IMAD.HI.U32 R2, R4, c[0x0][0x330], RZ ;  /* 0x0000cc0004020a27 */ /* 0x000fca00078e00ff */
[----:B------:R-:W-:-:S05]  /*9e30*/  @P0 SHF.R.U32.HI R4, RZ, c[0x0][0x334], R2 ;  /* 0x0000cd00ff040a19 */ /* 0x000fca0000011602 */
.L_x_255:
[----:B------:R-:W-:-:S05]  /*9e40*/  IMAD R4, R4, c[0x0][0x32c], RZ ;  /* 0x0000cb0004047a24 */ /* 0x000fca00078e02ff */
[----:B------:R-:W-:-:S04]  /*9e50*/  IMNMX R3, R3, R4, !PT ;  /* 0x0000000403037217 */ /* 0x000fc80007800200 */
.L_x_253:
        /* <DEDUP_REMOVED lines=12> */
.L_x_257:
        /* <DEDUP_REMOVED lines=285> */
[----:B-1----:R-:W-:Y:S01]  /*b0f0*/  FMNMX.FTZ R2, R249, R0, !PT ;  /* 0x00000000f9027209 */ /* 0x002fe20007810000 */
[----:B------:R-:W-:Y:S08]  /*b100*/  FMUL.FTZ R0, R51, c[0x0][0x320] ;  /* 0x0000c80033007a20 */ /* 0x000ff00000410000 */
        /* <DEDUP_REMOVED lines=95> */
[C---:B------:R-:W-:Y:S01]  /*b700*/  FMUL.FTZ R41, R3.reuse, R77 ;  /* 0x0000004d03297220 */ /* 0x040fe20000410000 */
        /* <DEDUP_REMOVED lines=371> */
.L_x_256:
        /* <DEDUP_REMOVED lines=20> */
.L_x_267:
        /* <DEDUP_REMOVED lines=182> */
[----:B------:R-:W1:Y:S01]  /*dae0*/  MUFU.TANH R116, R10 ;  /* 0x0000000a00747308 */ /* 0x000e620000002400 */
[----:B------:R-:W-:Y:S09]  /*daf0*/  IMAD R16, R192, -0x60, RZ ;  /* 0xffffffa0c0107824 */ /* 0x000ff200078e02ff */
[----:B------:R5:W1:Y:S01]  /*db00*/  MUFU.TANH R117, R11 ;  /* 0x0000000b00757308 */ /* 0x000a620000002400 */
[C---:B--2---:R-:W-:Y:S09]  /*db10*/  HMMA.16816.F32 R20, R188.reuse, R4, R20 ;  /* 0x00000004bc14723c */ /* 0x044ff20000001814 */
[----:B------:R2:W1:Y:S01]  /*db20*/  MUFU.TANH R157, R18 ;  /* 0x00000012009d7308 */ /* 0x0004620000002400 */
[C---:B------:R-:W-:Y:S01]  /*db30*/  HMMA.16816.F32 R24, R188.reuse, R6, R24 ;  /* 0x00000006bc18723c */ /* 0x040fe20000001818 */
[----:B------:R-:W-:Y:S08]  /*db40*/  LDSM.16.M88.4 R4, [R202+0x5000] ;  /* 0x00500000ca04783b */ /* 0x000ff00000000200 */
[----:B------:R1:W1:Y:S01]  /*db50*/  MUFU.TANH R163, R19 ;  /* 0x0000001300a37308 */ /* 0x0002620000002400 */
[----:B-----5:R-:W5:Y:S04]  /*db60*/  LDSM.16.M88.4 R8, [R202+0x4800] ;  /* 0x00480000ca08783b */ /* 0x020f680000000200 */
[----:B------:R-:W-:Y:S05]  /*db70*/  FMUL.FTZ R22, R22, c[0x0][0x320] ;  /* 0x0000c80016167a20 */ /* 0x000fea0000410000 */
[----:B------:R-:W1:Y:S01]  /*db80*/  MUFU.TANH R151, R15 ;  /* 0x0000000f00977308 */ /* 0x000e620000002400 */
[----:B------:R-:W-:Y:S02]  /*db90*/  FMUL.FTZ R23, R23, c[0x0][0x320] ;  /* 0x0000c80017177a20 */ /* 0x000fe40000410000 */
[----:B------:R-:W-:Y:S02]  /*dba0*/  FMUL.FTZ R21, R21, c[0x0][0x320] ;  /* 0x0000c80015157a20 */ /* 0x000fe40000410000 */
[----:B------:R-:W-:Y:S02]  /*dbb0*/  FMUL.FTZ R186, R20, c[0x0][0x320] ;  /* 0x0000c80014ba7a20 */ /* 0x000fe40000410000 */
[----:B------:R-:W-:Y:S02]  /*dbc0*/  FMUL.FTZ R162, R24, c[0x0][0x320] ;  /* 0x0000c80018a27a20 */ /* 0x000fe40000410000 */
[----:B------:R-:W-:Y:S01]  /*dbd0*/  FMUL.FTZ R25, R25, c[0x0][0x320] ;  /* 0x0000c80019197a20 */ /* 0x000fe20000410000 */
[----:B------:R1:W1:Y:S01]  /*dbe0*/  MUFU.TANH R235, R22 ;  /* 0x0000001600eb7308 */ /* 0x0002620000002400 */
[----:B------:R-:W-:Y:S02]  /*dbf0*/  FMUL.FTZ R26, R26, c[0x0][0x320] ;  /* 0x0000c8001a1a7a20 */ /* 0x000fe40000410000 */
[----:B------:R-:W-:Y:S07]  /*dc00*/  FMUL.FTZ R27, R27, c[0x0][0x320] ;  /* 0x0000c8001b1b7a20 */ /* 0x000fee0000410000 */
[----:B------:R1:W1:Y:S10]  /*dc10*/  MUFU.TANH R187, R23 ;  /* 0x0000001700bb7308 */ /* 0x0002740000002400 */
[----:B------:R1:W1:Y:S01]  /*dc20*/  MUFU.TANH R160, R21 ;  /* 0x0000001500a07308 */ /* 0x0002620000002400 */
        /* <DEDUP_REMOVED lines=26> */
[----:B------:R-:W-:Y:S03]  /*ddd0*/  HMMA.16816.F32 R48, R188, R10, R48 ;  /* 0x0000000abc30723c */ /* 0x000fe60000001830 */
[----:B------:R-:W-:Y:S01]  /*dde0*/  @P2 IADD3 R4, R7, R4, RZ ;  /* 0x0000000407042210 */ /* 0x000fe20007ffe0ff */
[----:B------:R-:W-:Y:S01]  /*ddf0*/  FMUL.FTZ R184, R40, c[0x0][0x320] ;  /* 0x0000c80028b87a20 */ /* 0x000fe20000410000 */
[----:B------:R-:W-:Y:S01]  /*de00*/  @P2 MOV R8, R220 ;  /* 0x000000dc00082202 */ /* 0x000fe20000000f00 */
[----:B------:R-:W-:Y:S01]  /*de10*/  FMUL.FTZ R34, R34, c[0x0][0x320] ;  /* 0x0000c80022227a20 */ /* 0x000fe20000410000 */
[----:B------:R-:W-:Y:S02]  /*de20*/  @P2 MOV R9, R223 ;  /* 0x000000df00092202 */ /* 0x000fe40000000f00 */
[----:B------:R-:W1:Y:S03]  /*de30*/  MUFU.TANH R13, R13 ;  /* 0x0000000d000d7308 */ /* 0x000e660000002400 */
[----:B------:R-:W-:Y:S02]  /*de40*/  @P2 IMAD R4, R4, 0x60, RZ ;  /* 0x0000006004042824 */ /* 0x000fe400078e02ff */
[----:B------:R-:W-:Y:S01]  /*de50*/  @P2 IMAD.WIDE.U32 R6, R6, 0x60, R8 ;  /* 0x0000006006062825 */ /* 0x000fe200078e0008 */
[----:B------:R-:W-:Y:S03]  /*de60*/  IADD3 R9, -R225, 0x1, R16 ;  /* 0x00000001e1097810 */ /* 0x000fe60007ffe110 */
[----:B------:R-:W-:Y:S01]  /*de70*/  FMUL.FTZ R35, R35, c[0x0][0x320] ;  /* 0x0000c80023237a20 */ /* 0x000fe20000410000 */
[----:B------:R-:W3:Y:S01]  /*de80*/  MUFU.TANH R14, R14 ;  /* 0x0000000e000e7308 */ /* 0x000ee20000002400 */
[----:B------:R-:W-:Y:S01]  /*de90*/  @P2 IADD3 R4, R7, R4, RZ ;  /* 0x0000000407042210 */ /* 0x000fe20007ffe0ff */
[----:B------:R-:W-:Y:S01]  /*dea0*/  FMUL.FTZ R37, R37, c[0x0][0x320] ;  /* 0x0000c80025257a20 */ /* 0x000fe20000410000 */
[----:B------:R-:W-:Y:S01]  /*deb0*/  @P2 SHF.L.U32 R5, R6, 0x1, RZ ;  /* 0x0000000106052819 */ /* 0x000fe200000006ff */
[----:B------:R-:W-:Y:S01]  /*dec0*/  FMUL.FTZ R38, R38, c[0x0][0x320] ;  /* 0x0000c80026267a20 */ /* 0x000fe20000410000 */
[----:B------:R-:W-:Y:S01]  /*ded0*/  @P2 SHF.L.U64.HI R4, R6, 0x1, R4 ;  /* 0x0000000106042819 */ /* 0x000fe20000010204 */
[----:B------:R-:W-:Y:S01]  /*dee0*/  FMUL.FTZ R39, R39, c[0x0][0x320] ;  /* 0x0000c80027277a20 */ /* 0x000fe20000410000 */
[----:B------:R-:W-:Y:S01]  /*def0*/  @P2 IADD3 R6, P0, R5, c[0x0][0x1c8], RZ ;  /* 0x0000720005062a10 */ /* 0x000fe20007f1e0ff */
[----:B------:R-:W-:Y:S01]  /*df00*/  FMUL.FTZ R41, R41, c[0x0][0x320] ;  /* 0x0000c80029297a20 */ /* 0x000fe20000410000 */
[----:B------:R-:W-:Y:S01]  /*df10*/  @P2 IADD3 R5, P1, R5, 0x80, RZ ;  /* 0x0000008005052810 */ /* 0x000fe20007f3e0ff */
[----:B------:R-:W3:Y:S01]  /*df20*/  MUFU.TANH R186, R186 ;  /* 0x000000ba00ba7308 */ /* 0x000ee20000002400 */
        /* <DEDUP_REMOVED lines=11> */
[----:B--2---:R-:W-:Y:S01]  /*dfe0*/  @P2 IADD3 R18, P0, R6, UR15, RZ ;  /* 0x0000000f06122c10 */ /* 0x004fe2000ff1e0ff */
[----:B------:R-:W2:Y:S01]  /*dff0*/  MUFU.TANH R162, R162 ;  /* 0x000000a200a27308 */ /* 0x000ea20000002400 */
[----:B------:R-:W-:Y:S01]  /*e000*/  @P4 SHF.R.U32.HI R5, RZ, c[0x0][0x2cc], R193 ;  /* 0x0000b300ff054a19 */ /* 0x000fe200000116c1 */
[----:B------:R-:W-:Y:S01]  /*e010*/  FMUL.FTZ R44, R44, c[0x0][0x320] ;  /* 0x0000c8002c2c7a20 */ /* 0x000fe20000410000 */
[----:B-1----:R-:W-:Y:S01]  /*e020*/  @P2 IADD3.X R19, R7, UR13, RZ, P0, !PT ;  /* 0x0000000d07132c10 */ /* 0x002fe200087fe4ff */
[----:B------:R1:W-:Y:S01]  /*e030*/  @P2 LDGSTS.E.BYPASS.LTC128B.128 [R217+0xb100], [R10.64], !P5 ;  /* 0x0b1000000ad92fae */ /* 0x0003e2000e901d4a */
[C---:B------:R-:W-:Y:S01]  /*e040*/  @P2 IADD3 R22, P1, R18.reuse, UR15, RZ ;  /* 0x0000000f12162c10 */ /* 0x040fe2000ff3e0ff */
[----:B------:R-:W-:Y:S01]  /*e050*/  FMUL.FTZ R45, R45, c[0x0][0x320] ;  /* 0x0000c8002d2d7a20 */ /* 0x000fe20000410000 */
[----:B------:R-:W-:Y:S01]  /*e060*/  @P2 IADD3 R20, P0, R18, UR6, RZ ;  /* 0x0000000612142c10 */ /* 0x000fe2000ff1e0ff */
[----:B------:R-:W-:Y:S01]  /*e070*/  FMUL.FTZ R46, R46, c[0x0][0x320] ;  /* 0x0000c8002e2e7a20 */ /* 0x000fe20000410000 */
[C---:B------:R-:W-:Y:S01]  /*e080*/  @P2 IADD3.X R23, R19.reuse, UR13, RZ, P1, !PT ;  /* 0x0000000d13172c10 */ /* 0x040fe20008ffe4ff */
[----:B------:R2:W2:Y:S01]  /*e090*/  MUFU.TANH R164, R25 ;  /* 0x0000001900a47308 */ /* 0x0004a20000002400 */
[----:B------:R-:W-:Y:S01]  /*e0a0*/  @P2 IADD3.X R21, R19, UR8, RZ, P0, !PT ;  /* 0x0000000813152c10 */ /* 0x000fe200087fe4ff */
[----:B------:R2:W-:Y:S01]  /*e0b0*/  @P2 LDGSTS.E.BYPASS.LTC128B.128 [R217+0x9100], [R18.64], !P6 ;  /* 0x0910000012d92fae */ /* 0x0005e2000f101d4a */
[----:B------:R-:W-:Y:S01]  /*e0c0*/  FMUL.FTZ R47, R47, c[0x0][0x320] ;  /* 0x0000c8002f2f7a20 */ /* 0x000fe20000410000 */
[----:B------:R-:W-:Y:S01]  /*e0d0*/  IADD3 R9, -R219, R9, R216 ;  /* 0x00000009db097210 */ /* 0x000fe20007ffe1d8 */
[----:B------:R-:W-:Y:S02]  /*e0e0*/  FMUL.FTZ R48, R48, c[0x0][0x320] ;  /* 0x0000c80030307a20 */ /* 0x000fe40000410000 */
[----:B------:R-:W-:Y:S02]  /*e0f0*/  FMUL.FTZ R49, R49, c[0x0][0x320] ;  /* 0x0000c80031317a20 */ /* 0x000fe40000410000 */
[----:B------:R-:W-:Y:S01]  /*e100*/  FMUL.FTZ R50, R50, c[0x0][0x320] ;  /* 0x0000c80032327a20 */ /* 0x000fe20000410000 */
[----:B------:R2:W2:Y:S01]  /*e110*/  MUFU.TANH R233, R26 ;  /* 0x0000001a00e97308 */ /* 0x0004a20000002400 */
[----:B------:R2:W-:Y:S01]  /*e120*/  @P2 LDGSTS.E.BYPASS.LTC128B.128 [R217+0xc100], [R18.64+0x80], !P5 ;  /* 0x0c10008012d92fae */ /* 0x0005e2000e901d4a */
[----:B-----5:R-:W-:Y:S07]  /*e130*/  IADD3 R7, -R225, R16, RZ ;  /* 0x00000010e1077210 */ /* 0x020fee0007ffe1ff */
[----:B------:R2:W-:Y:S01]  /*e140*/  @P2 LDGSTS.E.BYPASS.LTC128B.128 [R217+0xa100], [R22.64], !P6 ;  /* 0x0a10000016d92fae */ /* 0x0005e2000f101d4a */
[----:B------:R2:W2:Y:S01]  /*e150*/  MUFU.TANH R229, R27 ;  /* 0x0000001b00e57308 */ /* 0x0004a20000002400 */
[C---:B-1----:R-:W-:Y:S02]  /*e160*/  IADD3 R11, R9.reuse, c[0x0][0x328], RZ ;  /* 0x0000ca00090b7a10 */ /* 0x042fe40007ffe0ff */
[----:B------:R-:W-:Y:S04]  /*e170*/  IADD3 R9, R9, UR7, RZ ;  /* 0x0000000709097c10 */ /* 0x000fe8000fffe0ff */
[----:B------:R1:W-:Y:S03]  /*e180*/  @P2 LDGSTS.E.BYPASS.LTC128B.128 [R217+0xd100], [R20.64], !P5 ;  /* 0x0d10000014d92fae */ /* 0x0003e6000e901d4a */
[----:B------:R-:W1:Y:S05]  /*e190*/  MUFU.TANH R242, R242 ;  /* 0x000000f200f27308 */ /* 0x000e6a0000002400 */
[----:B------:R-:W0:Y:S05]  /*e1a0*/  LDGDEPBAR ;  /* 0x00000000000079af */ /* 0x000e2a0000000000 */
[----:B------:R1:W1:Y:S03]  /*e1b0*/  MUFU.TANH R236, R29 ;  /* 0x0000001d00ec7308 */ /* 0x0002660000002400 */
[----:B------:R-:W5:Y:S07]  /*e1c0*/  SHFL.IDX PT, R8, R5, RZ, 0x1c1f ;  /* 0x001c1fff05087589 */ /* 0x000f6e00000e0000 */
[----:B------:R1:W1:Y:S10]  /*e1d0*/  MUFU.TANH R239, R30 ;  /* 0x0000001e00ef7308 */ /* 0x0002740000002400 */
        /* <DEDUP_REMOVED lines=37> */
.L_x_261:
[----:B------:R-:W-:Y:S04]  /*e430*/  MOV R6, c[0x0][0x32c] ;  /* 0x0000cb0000067a02 */ /* 0x000fe80000000f00 */
[----:B------:R-:W-:Y:S11]  /*e440*/  ISETP.NE.AND P0, PT, R6, 0x1, PT ;  /* 0x000000010600780c */ /* 0x000ff60003f05270 */
[----:B------:R-:W-:Y:S02]  /*e450*/  @!UPT UIADD3 URZ, URZ, URZ, URZ ;  /* 0x0000003f3f3ff290 */ /* 0x000fe4000fffe03f */
[----:B------:R-:W-:Y:S05]  /*e460*/  @P0 IMAD.HI.U32 R6, R8, c[0x0][0x330], RZ ;  /* 0x0000cc0008060a27 */ /* 0x000fea00078e00ff */
[----:B------:R-:W-:Y:S02]  /*e470*/  @P0 SHF.R.U32.HI R8, RZ, c[0x0][0x334], R6 ;  /* 0x0000cd00ff080a19 */ /* 0x000fe40000011606 */
.L_x_262:
[----:B------:R-:W-:Y:S05]  /*e480*/  BSYNC B0 ;  /* 0x0000000000007941 */ /* 0x000fea0003800000 */
.L_x_260:
[----:B------:R-:W-:Y:S05]  /*e490*/  IMAD R8, R8, c[0x0][0x32c], R7 ;  /* 0x0000cb0008087a24 */ /* 0x000fea00078e0207 */
[----:B------:R-:W-:Y:S02]  /*e4a0*/  IADD3 R6, R8, c[0x0][0x32c], RZ ;  /* 0x0000cb0008067a10 */ /* 0x000fe40007ffe0ff */
[----:B------:R-:W-:Y:S02]  /*e4b0*/  IMNMX R15, R15, R8, !PT ;  /* 0x000000080f0f7217 */ /* 0x000fe40007800200 */
[----:B------:R-:W-:Y:S02]  /*e4c0*/  IMNMX R17, R17, R6, PT ;  /* 0x0000000611117217 */ /* 0x000fe40003800200 */
.L_x_259:
        /* <DEDUP_REMOVED lines=10> */
[----:B------:R-:W-:Y:S02]  /*e570*/  ISETP.GT.AND P0, PT, R15, 0x8, !P1 ;  /* 0x000000080f00780c */ /* 0x000fe40004f04270 */
        /* <DEDUP_REMOVED lines=146> */
.L_x_265:
[----:B------:R-:W-:Y:S04]  /*eea0*/  MOV R5, c[0x0][0x32c] ;  /* 0x0000cb0000057a02 */ /* 0x000fe80000000f00 */
[----:B------:R-:W-:Y:S11]  /*eeb0*/  ISETP.NE.AND P0, PT, R5, 0x1, PT ;  /* 0x000000010500780c */ /* 0x000ff60003f05270 */
[----:B------:R-:W-:Y:S02]  /*eec0*/  @!UPT UIADD3 URZ, URZ, URZ, URZ ;  /* 0x0000003f3f3ff290 */ /* 0x000fe4000fffe03f */
[----:B------:R-:W-:Y:S05]  /*eed0*/  @P0 IMAD.HI.U32 R5, R14, c[0x0][0x330], RZ ;  /* 0x0000cc000e050a27 */ /* 0x000fea00078e00ff */
[----:B------:R-:W-:Y:S02]  /*eee0*/  @P0 SHF.R.U32.HI R14, RZ, c[0x0][0x334], R5 ;  /* 0x0000cd00ff0e0a19 */ /* 0x000fe40000011605 */
.L_x_266:
[----:B------:R-:W-:Y:S05]  /*eef0*/  BSYNC B0 ;  /* 0x0000000000007941 */ /* 0x000fea0003800000 */
.L_x_264:
[----:B------:R-:W-:Y:S05]  /*ef00*/  IMAD R7, R14, c[0x0][0x32c], R7 ;  /* 0x0000cb000e077a24 */ /* 0x000fea00078e0207 */
[----:B------:R-:W-:Y:S02]  /*ef10*/  IADD3 R5, R7, c[0x0][0x32c], RZ ;  /* 0x0000cb0007057a10 */ /* 0x000fe40007ffe0ff */
[----:B------:R-:W-:Y:S02]  /*ef20*/  IMNMX R12, R12, R7, !PT ;  /* 0x000000070c0c7217 */ /* 0x000fe40007800200 */
[----:B------:R-:W-:Y:S02]  /*ef30*/  IMNMX R0, R0, R5, PT ;  /* 0x0000000500007217 */ /* 0x000fe40003800200 */
.L_x_263:
        /* <DEDUP_REMOVED lines=79> */
[----:B------:R-:W-:Y:S02]  /*f430*/  ISETP.GT.AND P2, PT, R12, 0x58, !P2 ;  /* 0x000000580c00780c */ /* 0x000fe40005744270 */
        /* <DEDUP_REMOVED lines=337> */
[----:B--2---:R-:W-:Y:S04]  /*10950*/  F2FP.PACK_AB R124, R159, R156 ;  /* 0x0000009c9f7c723e */ /* 0x004fe800000000ff */
[C---:B------:R-:W-:Y:S01]  /*10960*/  HMMA.16816.F32 R16, R68.reuse, R86, R16 ;  /* 0x000000564410723c */ /* 0x040fe20000001810 */
[----:B------:R-:W2:Y:S01]  /*10970*/  LDSM.16.MT88.4 R84, [R210+0x4100] ;  /* 0x00410000d254783b */ /* 0x000ea20000004200 */
[----:B------:R-:W-:Y:S06]  /*10980*/  MUFU.EX2 R144, R144 ;  /* 0x0000009000907308 */ /* 0x000fec0000000800 */
[C---:B-1----:R-:W-:Y:S04]  /*10990*/  HMMA.16816.F32 R20, R68.reuse, R76, R20 ;  /* 0x0000004c4414723c */ /* 0x042fe80000001814 */
[----:B------:R-:W1:Y:S01]  /*109a0*/  MUFU.EX2 R139, R139 ;  /* 0x0000008b008b7308 */ /* 0x000e620000000800 */
[----:B----4-:R-:W-:Y:S03]  /*109b0*/  F2FP.PACK_AB R126, R149, R146 ;  /* 0x00000092957e723e */ /* 0x010fe600000000ff */
[C---:B------:R-:W-:Y:S01]  /*109c0*/  HMMA.16816.F32 R24, R68.reuse, R78, R24 ;  /* 0x0000004e4418723c */ /* 0x040fe20000001818 */
[----:B------:R-:W4:Y:S05]  /*109d0*/  LDSM.16.MT88.4 R76, [R209+0x4100] ;  /* 0x00410000d14c783b */ /* 0x000f2a0000004200 */
[----:B------:R-:W-:Y:S02]  /*109e0*/  MUFU.EX2 R135, R135 ;  /* 0x0000008700877308 */ /* 0x000fe40000000800 */
[C---:B------:R-:W-:Y:S08]  /*109f0*/  HMMA.16816.F32 R28, R68.reuse, R80, R28 ;  /* 0x00000050441c723c */ /* 0x040ff0000000181c */
[C---:B------:R-:W-:Y:S01]  /*10a00*/  HMMA.16816.F32 R32, R68.reuse, R82, R32 ;  /* 0x000000524420723c */ /* 0x040fe20000001820 */
[----:B------:R-:W5:Y:S01]  /*10a10*/  LDSM.16.MT88.4 R80, [R212+0x1900] ;  /* 0x00190000d450783b */ /* 0x000f620000004200 */
[----:B------:R-:W4:Y:S02]  /*10a20*/  MUFU.EX2 R134, R134 ;  /* 0x0000008600867308 */ /* 0x000f240000000800 */
[----:B-1----:R-:W-:Y:S04]  /*10a30*/  F2FP.PACK_AB R125, R139, R144 ;  /* 0x000000908b7d723e */ /* 0x002fe800000000ff */
[C---:B---3--:R-:W-:Y:S08]  /*10a40*/  HMMA.16816.F32 R36, R68.reuse, R72, R36 ;  /* 0x000000484424723c */ /* 0x048ff00000001824 */
[C---:B------:R-:W-:Y:S01]  /*10a50*/  HMMA.16816.F32 R40, R68.reuse, R74, R40 ;  /* 0x0000004a4428723c */ /* 0x040fe20000001828 */
[----:B------:R-:W1:Y:S07]  /*10a60*/  LDSM.16.MT88.4 R72, [R210+0x1900] ;  /* 0x00190000d248783b */ /* 0x000e6e0000004200 */
[C---:B--2---:R-:W-:Y:S04]  /*10a70*/  HMMA.16816.F32 R44, R68.reuse, R84, R44 ;  /* 0x00000054442c723c */ /* 0x044fe8000000182c */
[----:B----4-:R-:W-:Y:S04]  /*10a80*/  F2FP.PACK_AB R127, R134, R135 ;  /* 0x00000087867f723e */ /* 0x010fe800000000ff */
[C---:B------:R-:W-:Y:S01]  /*10a90*/  HMMA.16816.F32 R48, R68.reuse, R86, R48 ;  /* 0x000000564430723c */ /* 0x040fe20000001830 */
[----:B------:R-:W-:Y:S07]  /*10aa0*/  LDSM.16.MT88.4 R84, [R208+0x1900] ;  /* 0x00190000d054783b */ /* 0x000fee0000004200 */
[C---:B------:R-:W-:Y:S08]  /*10ab0*/  HMMA.16816.F32 R52, R68.reuse, R76, R52 ;  /* 0x0000004c4434723c */ /* 0x040ff00000001834 */
[C---:B------:R-:W-:Y:S01]  /*10ac0*/  HMMA.16816.F32 R56, R68.reuse, R78, R56 ;  /* 0x0000004e4438723c */ /* 0x040fe20000001838 */
[----:B------:R-:W2:Y:S07]  /*10ad0*/  LDSM.16.MT88.4 R76, [R209+0x1900] ;  /* 0x00190000d14c783b */ /* 0x000eae0000004200 */
        /* <DEDUP_REMOVED lines=12> */
[C---:B-----5:R-:W-:Y:S03]  /*10ba0*/  HMMA.16816.F32 R4, R68.reuse, R80, R4 ;  /* 0x000000504404723c */ /* 0x060fe60000001804 */
[----:B------:R-:W-:Y:S02]  /*10bb0*/  FADD.FTZ R3, R241, R240 ;  /* 0x000000f0f1037221 */ /* 0x000fe40000010000 */
[----:B------:R-:W-:Y:S02]  /*10bc0*/  FADD.FTZ R235, R238, R235 ;  /* 0x000000ebeeeb7221 */ /* 0x000fe40000010000 */
[----:B------:R-:W-:Y:S01]  /*10bd0*/  FADD.FTZ R3, R242, R3 ;  /* 0x00000003f2037221 */ /* 0x000fe20000010000 */
[C---:B------:R-:W-:Y:S01]  /*10be0*/  HMMA.16816.F32 R8, R68.reuse, R82, R8 ;  /* 0x000000524408723c */ /* 0x040fe20000001808 */
[----:B------:R-:W3:Y:S03]  /*10bf0*/  LDSM.16.MT88.4 R80, [R212+0x4900] ;  /* 0x00490000d450783b */ /* 0x000ee60000004200 */
[----:B------:R-:W-:Y:S04]  /*10c00*/  FADD.FTZ R2, R166, R3 ;  /* 0x00000003a6027221 */ /* 0x000fe80000010000 */
[C---:B-1----:R-:W-:Y:S04]  /*10c10*/  HMMA.16816.F32 R12, R68.reuse, R72, R12 ;  /* 0x00000048440c723c */ /* 0x042fe8000000180c */
[----:B------:R-:W-:Y:S04]  /*10c20*/  FADD.FTZ R2, R165, R2 ;  /* 0x00000002a5027221 */ /* 0x000fe80000010000 */
[C---:B------:R-:W-:Y:S01]  /*10c30*/  HMMA.16816.F32 R16, R68.reuse, R74, R16 ;  /* 0x0000004a4410723c */ /* 0x040fe20000001810 */
[----:B------:R-:W1:Y:S03]  /*10c40*/  LDSM.16.MT88.4 R72, [R210+0x4900] ;  /* 0x00490000d248783b */ /* 0x000e660000004200 */
[----:B------:R-:W-:Y:S01]  /*10c50*/  FADD.FTZ R3, R161, R2 ;  /* 0x00000002a1037221 */ /* 0x000fe20000010000 */
[----:B------:R-:W-:Y:S03]  /*10c60*/  IADD3 R2, R192, -0x1, RZ ;  /* 0xffffffffc0027810 */ /* 0x000fe60007ffe0ff */
[C---:B--2---:R-:W-:Y:S04]  /*10c70*/  HMMA.16816.F32 R20, R68.reuse, R76, R20 ;  /* 0x0000004c4414723c */ /* 0x044fe80000001814 */
[----:B------:R-:W-:Y:S02]  /*10c80*/  FADD.FTZ R3, R232, R3 ;  /* 0x00000003e8037221 */ /* 0x000fe40000010000 */
[----:B------:R-:W-:Y:S02]  /*10c90*/  IMAD.MOV.U32 R192, RZ, RZ, R2 ;  /* 0x000000ffffc07224 */ /* 0x000fe400078e0002 */
[C---:B------:R-:W-:Y:S01]  /*10ca0*/  HMMA.16816.F32 R24, R68.reuse, R78, R24 ;  /* 0x0000004e4418723c */ /* 0x040fe20000001818 */
[----:B------:R-:W2:Y:S03]  /*10cb0*/  LDSM.16.MT88.4 R76, [R212+0x2100] ;  /* 0x00210000d44c783b */ /* 0x000ea60000004200 */
[----:B------:R-:W-:Y:S02]  /*10cc0*/  FADD.FTZ R144, R144, R3 ;  /* 0x0000000390907221 */ /* 0x000fe40000010000 */
[----:B------:R-:W-:Y:S02]  /*10cd0*/  IMAD.MOV.U32 R3, RZ, RZ, R0 ;  /* 0x000000ffff037224 */ /* 0x000fe400078e0000 */
[C---:B------:R-:W-:Y:S04]  /*10ce0*/  HMMA.16816.F32 R28, R68.reuse, R84, R28 ;  /* 0x00000054441c723c */ /* 0x040fe8000000181c */
[----:B------:R-:W-:Y:S02]  /*10cf0*/  FADD.FTZ R144, R139, R144 ;  /* 0x000000908b907221 */ /* 0x000fe40000010000 */
[----:B------:R-:W-:Y:S02]  /*10d00*/  IMAD.MOV.U32 R2, RZ, RZ, R116 ;  /* 0x000000ffff027224 */ /* 0x000fe400078e0074 */
[C---:B------:R-:W-:Y:S01]  /*10d10*/  HMMA.16816.F32 R32, R68.reuse, R86, R32 ;  /* 0x000000564420723c */ /* 0x040fe20000001820 */
[----:B------:R-:W-:Y:S03]  /*10d20*/  LDSM.16.MT88.4 R84, [R208+0x2100] ;  /* 0x00210000d054783b */ /* 0x000fe60000004200 */
[----:B------:R-:W-:Y:S04]  /*10d30*/  FADD.FTZ R135, R135, R144 ;  /* 0x0000009087877221 */ /* 0x000fe80000010000 */
[C---:B---3--:R-:W-:Y:S04]  /*10d40*/  HMMA.16816.F32 R36, R68.reuse, R80, R36 ;  /* 0x000000504424723c */ /* 0x048fe80000001824 */
[----:B------:R-:W-:Y:S04]  /*10d50*/  FADD.FTZ R227, R134, R135 ;  /* 0x0000008786e37221 */ /* 0x000fe80000010000 */
        /* <DEDUP_REMOVED lines=64> */
.L_x_258:
[----:B------:R-:W1:Y:S01]  /*11160*/  SHFL.BFLY PT, R3, R228, 0x2, 0x1f ;  /* 0x0c401f00e4037f89 */ /* 0x000e6200000e0000 */
[----:B------:R-:W-:-:S02]  /*11170*/  MOV R4, RZ ;  /* 0x000000ff00047202 */ /* 0x000fc40000000f00 */
[----:B------:R-:W-:Y:S01]  /*11180*/  PLOP3.LUT P2, PT, PT, PT, PT, 0x8, 0x0 ;  /* 0x000000000000781c */ /* 0x000fe20003f4e170 */
[----:B------:R-:W2:Y:S01]  /*11190*/  SHFL.BFLY PT, R2, R227, 0x2, 0x1f ;  /* 0x0c401f00e3027f89 */ /* 0x000ea200000e0000 */
[----:B-1----:R-:W-:Y:S01]  /*111a0*/  FADD.FTZ R6, R3, R228 ;  /* 0x000000e403067221 */ /* 0x002fe20000010000 */
[----:B------:R-:W-:Y:S01]  /*111b0*/  MOV R3, RZ ;  /* 0x000000ff00037202 */ /* 0x000fe20000000f00 */
[----:B--2---:R-:W-:-:S03]  /*111c0*/  FADD.FTZ R7, R2, R227 ;  /* 0x000000e302077221 */ /* 0x004fc60000010000 */
[----:B------:R-:W1:Y:S04]  /*111d0*/  SHFL.BFLY PT, R5, R6, 0x1, 0x1f ;  /* 0x0c201f0006057f89 */ /* 0x000e6800000e0000 */
[----:B------:R-:W2:Y:S01]  /*111e0*/  SHFL.BFLY PT, R2, R7, 0x1, 0x1f ;  /* 0x0c201f0007027f89 */ /* 0x000ea200000e0000 */
[----:B-1----:R-:W-:Y:S02]  /*111f0*/  FADD.FTZ R5, R6, R5 ;  /* 0x0000000506057221 */ /* 0x002fe40000010000 */
[----:B--2---:R-:W-:-:S03]  /*11200*/  FADD.FTZ R2, R2, R7 ;  /* 0x0000000702027221 */ /* 0x004fc60000010000 */
[----:B------:R-:W-:Y:S02]  /*11210*/  FSETP.NE.FTZ.AND P1, PT, R5, RZ, PT ;  /* 0x000000ff0500720b */ /* 0x000fe40003f35000 */
[----:B------:R-:W-:-:S11]  /*11220*/  FSETP.NE.FTZ.AND P0, PT, R2, RZ, PT ;  /* 0x000000ff0200720b */ /* 0x000fd60003f15000 */
[----:B------:R-:W1:Y:S01]  /*11230*/  @P1 MUFU.RCP R4, R5 ;  /* 0x0000000500041308 */ /* 0x000e620000001000 */
[----:B------:R-:W-:Y:S02]  /*11240*/  @P1 MOV R7, 0x3f317218 ;  /* 0x3f31721800071802 */ /* 0x000fe40000000f00 */
[----:B------:R-:W-:-:S03]  /*11250*/  @P0 MOV R9, 0x3f317218 ;  /* 0x3f31721800090802 */ /* 0x000fc60000000f00 */
[----:B------:R-:W-:Y:S02]  /*11260*/  @P1 FMUL.FTZ R7, R7, c[0x0][0x2d0] ;  /* 0x0000b40007071a20 */ /* 0x000fe40000410000 */
[----:B------:R-:W2:Y:S01]  /*11270*/  @P1 MUFU.LG2 R5, R5 ;  /* 0x0000000500051308 */ /* 0x000ea20000000c00 */
[----:B------:R-:W-:-:S07]  /*11280*/  @P0 FMUL.FTZ R9, R9, c[0x0][0x2d0] ;  /* 0x0000b40009090a20 */ /* 0x000fce0000410000 */
[----:B------:R-:W3:Y:S01]  /*11290*/  @P0 MUFU.LG2 R6, R2 ;  /* 0x0000000200060308 */ /* 0x000ee20000000c00 */
[C---:B-1----:R-:W-:Y:S02]  /*112a0*/  FMUL.FTZ R112, R4.reuse, R112 ;  /* 0x0000007004707220 */ /* 0x042fe40000410000 */
[C---:B------:R-:W-:Y:S02]  /*112b0*/  FMUL.FTZ R113, R4.reuse, R113 ;  /* 0x0000007104717220 */ /* 0x040fe40000410000 */
[C---:B------:R-:W-:Y:S02]  /*112c0*/  FMUL.FTZ R108, R4.reuse, R108 ;  /* 0x0000006c046c7220 */ /* 0x040fe40000410000 */
[C---:B------:R-:W-:Y:S01]  /*112d0*/  FMUL.FTZ R109, R4.reuse, R109 ;  /* 0x0000006d046d7220 */ /* 0x040fe20000410000 */
[----:B------:R1:W4:Y:S01]  /*112e0*/  @P0 MUFU.RCP R3, R2 ;  /* 0x0000000200030308 */ /* 0x0003220000001000 */
[----:B--2---:R-:W-:Y:S02]  /*112f0*/  @P1 FMUL.FTZ R5, R5, 0.69314718246459960938 ;  /* 0x3f31721805051820 */ /* 0x004fe40000410000 */
[----:B------:R-:W-:-:S02]  /*11300*/  FMUL.FTZ R104, R4, R104 ;  /* 0x0000006804687220 */ /* 0x000fc40000410000 */
[C---:B------:R-:W-:Y:S02]  /*11310*/  FMUL.FTZ R105, R4.reuse, R105 ;  /* 0x0000006904697220 */ /* 0x040fe40000410000 */
[----:B------:R-:W-:Y:S02]  /*11320*/  FMUL.FTZ R100, R4, R100 ;  /* 0x0000006404647220 */ /* 0x000fe40000410000 */
[----:B---3--:R-:W-:Y:S02]  /*11330*/  @P0 FMUL.FTZ R6, R6, 0.69314718246459960938 ;  /* 0x3f31721806060820 */ /* 0x008fe40000410000 */
[C---:B------:R-:W-:Y:S02]  /*11340*/  FMUL.FTZ R101, R4.reuse, R101 ;  /* 0x0000006504657220 */ /* 0x040fe40000410000 */
[C---:B------:R-:W-:Y:S02]  /*11350*/  FMUL.FTZ R96, R4.reuse, R96 ;  /* 0x0000006004607220 */ /* 0x040fe40000410000 */
[C---:B------:R-:W-:Y:S01]  /*11360*/  FMUL.FTZ R97, R4.reuse, R97 ;  /* 0x0000006104617220 */ /* 0x040fe20000410000 */
[----:B-1----:R-:W-:Y:S01]  /*11370*/  MOV R2, 0xff800000 ;  /* 0xff80000000027802 */ /* 0x002fe20000000f00 */
        /* <DEDUP_REMOVED lines=21> */
[----:B------:R-:W-:Y:S01]  /*114d0*/  FMUL.FTZ R65, R4, R65 ;  /* 0x0000004104417220 */ /* 0x000fe20000410000 */
[----:B------:R-:W-:Y:S01]  /*114e0*/  MOV R4, 0xff800000 ;  /* 0xff80000000047802 */ /* 0x000fe20000000f00 */
[C---:B----4-:R-:W-:Y:S02]  /*114f0*/  FMUL.FTZ R114, R3.reuse, R114 ;  /* 0x0000007203727220 */ /* 0x050fe40000410000 */
        /* <DEDUP_REMOVED lines=30> */
[----:B------:R-:W-:Y:S02]  /*116e0*/  FMUL.FTZ R3, R3, R67 ;  /* 0x0000004303037220 */ /* 0x000fe40000410000 */
[----:B------:R-:W-:-:S02]  /*116f0*/  @P1 FFMA.FTZ R2, R7, R0, R5 ;  /* 0x0000000007021223 */ /* 0x000fc40000010005 */
[----:B------:R-:W-:Y:S02]  /*11700*/  @P0 FFMA.FTZ R4, R9, R116, R6 ;  /* 0x0000007409040223 */ /* 0x000fe40000010006 */
.L_x_230:
[----:B------:R-:W-:Y:S05]  /*11710*/  @P2 BRA `(.L_x_268) ;  /* 0x0000127000002947 */ /* 0x000fea0003800000 */
[----:B------:R-:W1:Y:S01]  /*11720*/  S2R R0, SR_TID.X ;  /* 0x0000000000007919 */ /* 0x000e620000002100 */
[----:B------:R-:W-:Y:S02]  /*11730*/  F2FP.PACK_AB R112, R113, R112 ;  /* 0x000000707170723e */ /* 0x000fe400000000ff */
[----:B------:R-:W-:Y:S01]  /*11740*/  F2FP.PACK_AB R114, R115, R114 ;  /* 0x000000727372723e */ /* 0x000fe200000000ff */
[----:B------:R-:W-:Y:S01]  /*11750*/  BAR.SYNC.DEFER_BLOCKING 0x1, 0x100 ;  /* 0x0044000000007b1d */ /* 0x000fe20000010000 */
        /* <DEDUP_REMOVED lines=10> */
[----:B-1----:R-:W-:Y:S02]  /*11800*/  SHF.R.S32.HI R5, RZ, 0x1f, R0 ;  /* 0x0000001fff057819 */ /* 0x002fe40000011400 */
[----:B------:R-:W-:Y:S02]  /*11810*/  F2FP.PACK_AB R88, R89, R88 ;  /* 0x000000585958723e */ /* 0x000fe400000000ff */
[----:B------:R-:W-:Y:S02]  /*11820*/  LEA.HI R6, R5, R0, RZ, 0x2 ;  /* 0x0000000005067211 */ /* 0x000fe400078f10ff */
[----:B------:R-:W-:Y:S02]  /*11830*/  F2FP.PACK_AB R90, R91, R90 ;  /* 0x0000005a5b5a723e */ /* 0x000fe400000000ff */
[--C-:B------:R-:W-:Y:S02]  /*11840*/  SHF.R.S32.HI R8, RZ, 0x2, R6.reuse ;  /* 0x00000002ff087819 */ /* 0x100fe40000011406 */
[----:B------:R-:W-:-:S02]  /*11850*/  SHF.R.S32.HI R7, RZ, 0x1f, R6 ;  /* 0x0000001fff077819 */ /* 0x000fc40000011406 */
[----:B------:R-:W-:Y:S02]  /*11860*/  LOP3.LUT R9, R6, 0xfffffffc, RZ, 0xc0, !PT ;  /* 0xfffffffc06097812 */ /* 0x000fe400078ec0ff */
[----:B------:R-:W-:Y:S02]  /*11870*/  LEA.HI R7, R7, R8, RZ, 0x3 ;  /* 0x0000000807077211 */ /* 0x000fe400078f18ff */
[----:B------:R-:W-:Y:S01]  /*11880*/  F2FP.PACK_AB R84, R85, R84 ;  /* 0x000000545554723e */ /* 0x000fe200000000ff */
[----:B------:R-:W-:Y:S01]  /*11890*/  IMAD.IADD R9, R0, 0x1, -R9 ;  /* 0x0000000100097824 */ /* 0x000fe200078e0a09 */
[----:B------:R-:W-:Y:S02]  /*118a0*/  LOP3.LUT R7, R7, 0xfffffff8, RZ, 0xc0, !PT ;  /* 0xfffffff807077812 */ /* 0x000fe400078ec0ff */
[----:B------:R-:W-:Y:S02]  /*118b0*/  F2FP.PACK_AB R86, R87, R86 ;  /* 0x000000565756723e */ /* 0x000fe400000000ff */
[----:B------:R-:W-:Y:S01]  /*118c0*/  F2FP.PACK_AB R80, R81, R80 ;  /* 0x000000505150723e */ /* 0x000fe200000000ff */
[----:B------:R-:W-:Y:S01]  /*118d0*/  IMAD.IADD R8, R8, 0x1, -R7 ;  /* 0x0000000108087824 */ /* 0x000fe200078e0a07 */
[----:B------:R-:W-:-:S02]  /*118e0*/  LEA.HI R7, R5, R0, RZ, 0x5 ;  /* 0x0000000005077211 */ /* 0x000fc400078f28ff */
[----:B------:R-:W-:Y:S01]  /*118f0*/  F2FP.PACK_AB R82, R83, R82 ;  /* 0x000000525352723e */ /* 0x000fe200000000ff */
[C---:B------:R-:W-:Y:S01]  /*11900*/  IMAD.SHL.U32 R10, R8.reuse, 0x40, RZ ;  /* 0x00000040080a7824 */ /* 0x040fe200078e00ff */
[----:B------:R-:W-:Y:S02]  /*11910*/  SHF.R.S32.HI R6, RZ, 0x5, R7 ;  /* 0x00000005ff067819 */ /* 0x000fe40000011407 */
[----:B------:R-:W-:Y:S02]  /*11920*/  LOP3.LUT R12, R8, 0x1, RZ, 0xc0, !PT ;  /* 0x00000001080c7812 */ /* 0x000fe400078ec0ff */
        /* <DEDUP_REMOVED lines=11> */
[----:B------:R-:W-:Y:S02]  /*119e0*/  F2FP.PACK_AB R72, R73, R72 ;  /* 0x000000484948723e */ /* 0x000fe400000000ff */
[----:B------:R-:W-:Y:S01]  /*119f0*/  F2FP.PACK_AB R74, R75, R74 ;  /* 0x0000004a4b4a723e */ /* 0x000fe200000000ff */
[C---:B------:R-:W-:Y:S01]  /*11a00*/  IMAD.IADD R15, R11.reuse, 0x1, R8 ;  /* 0x000000010b0f7824 */ /* 0x040fe200078e0208 */
[C---:B------:R-:W-:Y:S01]  /*11a10*/  IADD3 R10, R11.reuse, 0x80, RZ ;  /* 0x000000800b0a7810 */ /* 0x040fe20007ffe0ff */
[----:B------:R-:W-:Y:S01]  /*11a20*/  STS [R11+0x80], R112 ;  /* 0x000080700b007388 */ /* 0x000fe20000000800 */
[----:B------:R-:W-:-:S02]  /*11a30*/  IADD3 R13, R11, 0x70, RZ ;  /* 0x000000700b0d7810 */ /* 0x000fc40007ffe0ff */
[----:B------:R-:W-:Y:S01]  /*11a40*/  @P0 IADD3 R13, R10, 0x10, RZ ;  /* 0x000000100a0d0810 */ /* 0x000fe20007ffe0ff */
[----:B------:R-:W-:Y:S01]  /*11a50*/  IMAD.MOV.U32 R10, RZ, RZ, 0x40 ;  /* 0x00000040ff0a7424 */ /* 0x000fe200078e00ff */
[----:B------:R-:W-:Y:S01]  /*11a60*/  STS [R11+0x480], R114 ;  /* 0x000480720b007388 */ /* 0x000fe20000000800 */
[----:B------:R-:W-:Y:S02]  /*11a70*/  F2FP.PACK_AB R68, R69, R68 ;  /* 0x000000444544723e */ /* 0x000fe400000000ff */
[--C-:B------:R-:W-:Y:S01]  /*11a80*/  IMAD.IADD R17, R8, 0x1, R13.reuse ;  /* 0x0000000108117824 */ /* 0x100fe200078e020d */
[----:B------:R-:W-:Y:S01]  /*11a90*/  SEL R10, R10, 0xffffffc0, !P2 ;  /* 0xffffffc00a0a7807 */ /* 0x000fe20005000000 */
[----:B------:R-:W-:Y:S01]  /*11aa0*/  STS [R13], R108 ;  /* 0x0000006c0d007388 */ /* 0x000fe20000000800 */
[----:B------:R-:W-:Y:S02]  /*11ab0*/  F2FP.PACK_AB R70, R71, R70 ;  /* 0x000000464746723e */ /* 0x000fe400000000ff */
        /* <DEDUP_REMOVED lines=8> */
[----:B------:R-:W-:-:S02]  /*11b40*/  F2FP.PACK_AB R56, R57, R56 ;  /* 0x000000383938723e */ /* 0x000fc400000000ff */
[----:B------:R-:W-:Y:S01]  /*11b50*/  STS [R15+0x480], R106 ;  /* 0x0004806a0f007388 */ /* 0x000fe20000000800 */
[----:B------:R-:W-:Y:S02]  /*11b60*/  F2FP.PACK_AB R58, R59, R58 ;  /* 0x0000003a3b3a723e */ /* 0x000fe400000000ff */
        /* <DEDUP_REMOVED lines=28> */
[----:B------:R1:W-:Y:S01]  /*11d30*/  STS [R19+0x4480], R54 ;  /* 0x0044803613007388 */ /* 0x0003e20000000800 */
[----:B---3--:R-:W-:-:S03]  /*11d40*/  IMAD.WIDE R12, R218, R11, c[0x0][0x500] ;  /* 0x00014000da0c7625 */ /* 0x008fc600078e020b */
[----:B------:R3:W-:Y:S04]  /*11d50*/  STS [R21+0x4000], R56 ;  /* 0x0040003815007388 */ /* 0x0007e80000000800 */
        /* <DEDUP_REMOVED lines=8> */
[----:B----4-:R-:W4:Y:S04]  /*11de0*/  @P0 LDG.E R15, [R12.64] ;  /* 0x0000000a0c0f0981 */ /* 0x010f28000c1e1900 */
[----:B------:R3:W5:Y:S01]  /*11df0*/  @P1 LDG.E R8, [R10.64] ;  /* 0x0000000a0a081981 */ /* 0x000762000c1e1900 */
[----:B-1----:R-:W-:Y:S02]  /*11e00*/  CS2R R18, SRZ ;  /* 0x0000000000127805 */ /* 0x002fe4000001ff00 */
[--C-:B----4-:R-:W-:Y:S01]  /*11e10*/  @P0 SHF.R.S32.HI R19, RZ, 0x1f, R15.reuse ;  /* 0x0000001fff130819 */ /* 0x110fe2000001140f */
[----:B------:R-:W-:Y:S01]  /*11e20*/  @P0 IMAD.MOV.U32 R18, RZ, RZ, R15 ;  /* 0x000000ffff120224 */ /* 0x000fe200078e000f */
[----:B------:R-:W-:Y:S05]  /*11e30*/  @P1 BRA `(.L_x_269) ;  /* 0x0000004000001947 */ /* 0x000fea0003800000 */
[----:B---3--:R-:W-:Y:S05]  /*11e40*/  @!P0 BRA `(.L_x_269) ;  /* 0x0000003000008947 */ /* 0x008fea0003800000 */
[----:B-----5:R-:W3:Y:S04]  /*11e50*/  LDG.E R8, [R12.64] ;  /* 0x0000000a0c087981 */ /* 0x020ee8000c1e1900 */
[----:B------:R-:W3:Y:S02]  /*11e60*/  LDG.E R3, [R12.64+0x4] ;  /* 0x0000040a0c037981 */ /* 0x000ee4000c1e1900 */
[----:B---3--:R-:W-:-:S02]  /*11e70*/  IADD3 R8, -R8, R3, RZ ;  /* 0x0000000308087210 */ /* 0x008fc40007ffe1ff */
.L_x_269:
[----:B---3--:R-:W1:Y:S01]  /*11e80*/  S2R R10, SR_CTAID.Y ;  /* 0x00000000000a7919 */ /* 0x008e620000002600 */
[----:B------:R-:W-:Y:S01]  /*11e90*/  LOP3.LUT R3, R7, 0xffffffe0, RZ, 0xc0, !PT ;  /* 0xffffffe007037812 */ /* 0x000fe200078ec0ff */
[----:B------:R-:W-:Y:S01]  /*11ea0*/  IMAD.MOV.U32 R13, RZ, RZ, c[0x0][0x4e8] ;  /* 0x00013a00ff0d7624 */ /* 0x000fe200078e00ff */
[----:B------:R-:W-:Y:S01]  /*11eb0*/  SHF.R.S32.HI R7, RZ, 0x1f, R6 ;  /* 0x0000001fff077819 */ /* 0x000fe20000011406 */
[----:B------:R-:W3:Y:S01]  /*11ec0*/  S2R R40, SR_CTAID.X ;  /* 0x0000000000287919 */ /* 0x000ee20000002500 */
[----:B------:R-:W-:Y:S01]  /*11ed0*/  MOV R16, R18 ;  /* 0x0000001200107202 */ /* 0x000fe20000000f00 */
[----:B------:R-:W-:Y:S01]  /*11ee0*/  IMAD.IADD R12, R0, 0x1, -R3 ;  /* 0x00000001000c7824 */ /* 0x000fe200078e0a03 */
[----:B------:R-:W-:Y:S01]  /*11ef0*/  LEA.HI R7, R7, R6, RZ, 0x3 ;  /* 0x0000000607077211 */ /* 0x000fe200078f18ff */
[----:B------:R-:W-:Y:S01]  /*11f00*/  IMAD.MOV.U32 R17, RZ, RZ, R19 ;  /* 0x000000ffff117224 */ /* 0x000fe200078e0013 */
[----:B------:R-:W-:Y:S01]  /*11f10*/  LEA.HI R3, R9, R9, RZ, 0x1 ;  /* 0x0000000909037211 */ /* 0x000fe200078f08ff */
[----:B------:R-:W-:Y:S01]  /*11f20*/  IMAD R15, R19, c[0x0][0x3a0], RZ ;  /* 0x0000e800130f7a24 */ /* 0x000fe200078e02ff */
[----:B------:R-:W-:Y:S01]  /*11f30*/  SHF.R.S32.HI R11, RZ, 0x1f, R12 ;  /* 0x0000001fff0b7819 */ /* 0x000fe2000001140c */
[----:B------:R-:W-:Y:S01]  /*11f40*/  BSSY B0, `(.L_x_270) ;  /* 0x0000074000007945 */ /* 0x000fe20003800000 */
[----:B------:R-:W-:Y:S01]  /*11f50*/  LOP3.LUT R7, R7, 0xffffff8, RZ, 0xc0, !PT ;  /* 0x0ffffff807077812 */ /* 0x000fe200078ec0ff */
[C---:B------:R-:W-:Y:S01]  /*11f60*/  IMAD R15, R18.reuse, c[0x0][0x3a4], R15 ;  /* 0x0000e900120f7a24 */ /* 0x040fe200078e020f */
[----:B------:R-:W-:Y:S01]  /*11f70*/  LEA.HI R11, R11, R12, RZ, 0x2 ;  /* 0x0000000c0b0b7211 */ /* 0x000fe200078f10ff */
[----:B------:R-:W-:Y:S01]  /*11f80*/  IMAD.WIDE.U32 R18, R18, c[0x0][0x3a0], RZ ;  /* 0x0000e80012127a25 */ /* 0x000fe200078e00ff */
[----:B------:R-:W-:-:S02]  /*11f90*/  IADD3 R7, R6, -R7, RZ ;  /* 0x8000000706077210 */ /* 0x000fc40007ffe0ff */
[----:B------:R-:W-:Y:S02]  /*11fa0*/  LOP3.LUT R6, R3, 0x1ffffffe, RZ, 0xc0, !PT ;  /* 0x1ffffffe03067812 */ /* 0x000fe400078ec0ff */
[----:B------:R-:W-:Y:S02]  /*11fb0*/  SHF.R.S32.HI R14, RZ, 0x2, R11 ;  /* 0x00000002ff0e7819 */ /* 0x000fe4000001140b */
[----:B------:R-:W-:Y:S01]  /*11fc0*/  ISETP.NE.AND P1, PT, R13, 0x1, PT ;  /* 0x000000010d00780c */ /* 0x000fe20003f25270 */
[----:B-1----:R-:W-:Y:S01]  /*11fd0*/  IMAD.WIDE.U32 R16, R10, c[0x0][0x490], R16 ;  /* 0x000124000a107a25 */ /* 0x002fe200078e0010 */
[----:B------:R-:W-:Y:S02]  /*11fe0*/  SHF.R.S32.HI R13, RZ, 0x1f, R10 ;  /* 0x0000001fff0d7819 */ /* 0x000fe4000001140a */
[----:B------:R-:W-:Y:S01]  /*11ff0*/  LOP3.LUT P2, RZ, R12, 0x3, RZ, 0xc0, !PT ;  /* 0x000000030cff7812 */ /* 0x000fe2000784c0ff */
[----:B------:R-:W-:Y:S01]  /*12000*/  IMAD.IADD R12, R9, 0x1, -R6 ;  /* 0x00000001090c7824 */ /* 0x000fe200078e0a06 */
[-C--:B------:R-:W-:Y:S01]  /*12010*/  LEA.HI R11, R5, R0.reuse, RZ, 0x3 ;  /* 0x00000000050b7211 */ /* 0x080fe200078f18ff */
[----:B------:R-:W-:Y:S01]  /*12020*/  IMAD R3, R7, 0x10, R14 ;  /* 0x0000001007037824 */ /* 0x000fe200078e020e */
[----:B------:R-:W-:Y:S01]  /*12030*/  LEA.HI R6, R5, R0, RZ, 0x6 ;  /* 0x0000000005067211 */ /* 0x000fe200078f30ff */
[----:B------:R-:W-:Y:S01]  /*12040*/  IMAD R5, R13, c[0x0][0x490], RZ ;  /* 0x000124000d057a24 */ /* 0x000fe200078e02ff */
[----:B------:R-:W-:Y:S01]  /*12050*/  LOP3.LUT R9, R11, 0xfffffff8, RZ, 0xc0, !PT ;  /* 0xfffffff80b097812 */ /* 0x000fe200078ec0ff */
[----:B------:R-:W-:Y:S01]  /*12060*/  IMAD R7, R12, 0x8, R3 ;  /* 0x000000080c077824 */ /* 0x000fe200078e0203 */
[----:B------:R-:W-:Y:S01]  /*12070*/  IADD3 R19, R19, R15, RZ ;  /* 0x0000000f13137210 */ /* 0x000fe20007ffe0ff */
[----:B------:R-:W-:Y:S01]  /*12080*/  IMAD R5, R10, c[0x0][0x494], R5 ;  /* 0x000125000a057a24 */ /* 0x000fe200078e0205 */
[----:B------:R-:W-:Y:S01]  /*12090*/  SHF.R.S32.HI R15, RZ, 0x1f, R218 ;  /* 0x0000001fff0f7819 */ /* 0x000fe200000114da */
[----:B---3--:R-:W-:Y:S01]  /*120a0*/  IMAD R7, R40, 0x80, R7 ;  /* 0x0000008028077824 */ /* 0x008fe200078e0207 */
[----:B------:R-:W-:Y:S01]  /*120b0*/  SEL R14, R218, RZ, !P0 ;  /* 0x000000ffda0e7207 */ /* 0x000fe20004000000 */
[----:B------:R-:W-:Y:S01]  /*120c0*/  IMAD.IADD R0, R0, 0x1, -R9 ;  /* 0x0000000100007824 */ /* 0x000fe200078e0a09 */
[----:B------:R-:W-:Y:S01]  /*120d0*/  IADD3 R17, R17, R5, RZ ;  /* 0x0000000511117210 */ /* 0x000fe20007ffe0ff */
[----:B------:R-:W-:Y:S01]  /*120e0*/  @P1 IMAD.HI.U32 R5, R7, c[0x0][0x4ec], RZ ;  /* 0x00013b0007051a27 */ /* 0x000fe200078e00ff */
[----:B------:R-:W-:-:S03]  /*120f0*/  SEL R15, R15, RZ, !P0 ;  /* 0x000000ff0f0f7207 */ /* 0x000fc60004000000 */
[----:B------:R-:W-:Y:S01]  /*12100*/  IMAD.MOV.U32 R9, RZ, RZ, R7 ;  /* 0x000000ffff097224 */ /* 0x000fe200078e0007 */
[----:B------:R-:W-:Y:S01]  /*12110*/  @P1 SHF.R.U32.HI R9, RZ, c[0x0][0x4f0], R5 ;  /* 0x00013c00ff091a19 */ /* 0x000fe20000011605 */
[----:B------:R-:W-:Y:S01]  /*12120*/  IMAD R13, R13, c[0x0][0x3e8], RZ ;  /* 0x0000fa000d0d7a24 */ /* 0x000fe200078e02ff */
[----:B------:R-:W-:Y:S01]  /*12130*/  SHF.R.S32.HI R5, RZ, 0x3, R11 ;  /* 0x00000003ff057819 */ /* 0x000fe2000001140b */
[----:B------:R-:W-:Y:S01]  /*12140*/  IMAD.WIDE.U32 R18, R10, c[0x0][0x3e8], R18 ;  /* 0x0000fa000a127a25 */ /* 0x000fe200078e0012 */
[----:B------:R-:W-:-:S03]  /*12150*/  SHF.R.S32.HI R20, RZ, 0x1f, R9 ;  /* 0x0000001fff147819 */ /* 0x000fc60000011409 */
[----:B------:R-:W-:Y:S02]  /*12160*/  IMAD R13, R10, c[0x0][0x3ec], R13 ;  /* 0x0000fb000a0d7a24 */ /* 0x000fe400078e020d */
[----:B------:R-:W-:Y:S02]  /*12170*/  IMAD.MOV R10, RZ, RZ, -R9 ;  /* 0x000000ffff0a7224 */ /* 0x000fe400078e0a09 */
[----:B------:R-:W-:Y:S02]  /*12180*/  IMAD R11, R15, c[0x0][0x498], RZ ;  /* 0x000126000f0b7a24 */ /* 0x000fe400078e02ff */
[----:B------:R-:W-:-:S04]  /*12190*/  IMAD.WIDE.U32 R16, R14, c[0x0][0x498], R16 ;  /* 0x000126000e107a25 */ /* 0x000fc800078e0010 */
[----:B------:R-:W-:Y:S01]  /*121a0*/  IMAD R10, R10, c[0x0][0x4e8], R7 ;  /* 0x00013a000a0a7a24 */ /* 0x000fe200078e0207 */
[----:B------:R-:W-:Y:S01]  /*121b0*/  IADD3 R16, P0, R9, R16, RZ ;  /* 0x0000001009107210 */ /* 0x000fe20007f1e0ff */
[----:B------:R-:W-:Y:S01]  /*121c0*/  IMAD.IADD R19, R19, 0x1, R13 ;  /* 0x0000000113137824 */ /* 0x000fe200078e020d */
[----:B------:R-:W-:Y:S01]  /*121d0*/  LEA R13, R0, R5, 0x5 ;  /* 0x00000005000d7211 */ /* 0x000fe200078e28ff */
[----:B------:R-:W-:Y:S01]  /*121e0*/  IMAD R7, R14, c[0x0][0x49c], R11 ;  /* 0x000127000e077a24 */ /* 0x000fe200078e020b */
[----:B------:R-:W-:Y:S01]  /*121f0*/  SHF.R.S32.HI R11, RZ, 0x1f, R10 ;  /* 0x0000001fff0b7819 */ /* 0x000fe2000001140a */
[----:B------:R-:W-:Y:S02]  /*12200*/  IMAD.SHL.U32 R0, R0, 0x8, RZ ;  /* 0x0000000800007824 */ /* 0x000fe400078e00ff */
[----:B------:R-:W-:Y:S01]  /*12210*/  IMAD R13, R40, 0x80, R13 ;  /* 0x00000080280d7824 */ /* 0x000fe200078e020d */
[----:B------:R-:W-:Y:S01]  /*12220*/  IADD3.X R17, R20, R17, R7, P0, !PT ;  /* 0x0000001114117210 */ /* 0x000fe200007fe407 */
[----:B------:R-:W-:Y:S01]  /*12230*/  IMAD R11, R11, c[0x0][0x488], RZ ;  /* 0x000122000b0b7a24 */ /* 0x000fe200078e02ff */
[----:B------:R-:W-:Y:S01]  /*12240*/  IADD3 R36, R0, 0x40, RZ ;  /* 0x0000004000247810 */ /* 0x000fe20007ffe0ff */
[----:B------:R-:W-:Y:S01]  /*12250*/  @P1 IMAD.HI.U32 R12, R13, c[0x0][0x4ec], RZ ;  /* 0x00013b000d0c1a27 */ /* 0x000fe200078e00ff */
[----:B------:R-:W-:-:S03]  /*12260*/  MOV R9, R13 ;  /* 0x0000000d00097202 */ /* 0x000fc60000000f00 */
[----:B------:R-:W-:Y:S01]  /*12270*/  IMAD.WIDE.U32 R16, R10, c[0x0][0x488], R16 ;  /* 0x000122000a107a25 */ /* 0x000fe200078e0010 */
[----:B------:R-:W-:-:S03]  /*12280*/  @P1 SHF.R.U32.HI R9, RZ, c[0x0][0x4f0], R12 ;  /* 0x00013c00ff091a19 */ /* 0x000fc6000001160c */
[----:B------:R-:W-:Y:S01]  /*12290*/  IMAD R11, R10, c[0x0][0x48c], R11 ;  /* 0x000123000a0b7a24 */ /* 0x000fe200078e020b */
[----:B------:R-:W-:Y:S01]  /*122a0*/  LEA R12, P0, R16, c[0x0][0x450], 0x2 ;  /* 0x00011400100c7a11 */ /* 0x000fe200078010ff */
[----:B------:R-:W-:Y:S02]  /*122b0*/  IMAD.SHL.U32 R7, R5, 0x40, RZ ;  /* 0x0000004005077824 */ /* 0x000fe400078e00ff */
[----:B------:R-:W-:Y:S01]  /*122c0*/  IMAD R15, R15, c[0x0][0x3f0], RZ ;  /* 0x0000fc000f0f7a24 */ /* 0x000fe200078e02ff */
[----:B------:R-:W-:Y:S01]  /*122d0*/  IADD3 R11, R17, R11, RZ ;  /* 0x0000000b110b7210 */ /* 0x000fe20007ffe0ff */
[----:B------:R-:W-:Y:S01]  /*122e0*/  SHFL.IDX PT, R42, R12, RZ, 0x1c1f ;  /* 0x001c1fff0c2a7589 */ /* 0x000fe200000e0000 */
[----:B------:R-:W-:Y:S01]  /*122f0*/  LOP3.LUT R7, R7, 0x1c0, RZ, 0xc0, !PT ;  /* 0x000001c007077812 */ /* 0x000fe200078ec0ff */
[----:B------:R-:W-:Y:S01]  /*12300*/  IMAD R17, R14, c[0x0][0x3f4], R15 ;  /* 0x0000fd000e117a24 */ /* 0x000fe200078e020f */
[----:B------:R-:W-:Y:S01]  /*12310*/  LEA.HI.X R11, R16, c[0x0][0x454], R11, 0x2, P0 ;  /* 0x00011500100b7a11 */ /* 0x000fe200000f140b */
[----:B------:R-:W-:Y:S01]  /*12320*/  SHFL.IDX PT, R34, R12, 0x1, 0x1c1f ;  /* 0x003c1f000c227f89 */ /* 0x000fe200000e0000 */
[----:B------:R-:W-:Y:S01]  /*12330*/  LOP3.LUT R10, R7, 0x38, R0, 0xf8, !PT ;  /* 0x00000038070a7812 */ /* 0x000fe200078ef800 */
[----:B------:R-:W-:Y:S01]  /*12340*/  IMAD.WIDE.U32 R14, R14, c[0x0][0x3f0], R18 ;  /* 0x0000fc000e0e7a25 */ /* 0x000fe200078e0012 */
[----:B------:R-:W-:Y:S01]  /*12350*/  SHF.R.U32.HI R7, RZ, 0x3, R7 ;  /* 0x00000003ff077819 */ /* 0x000fe20000011607 */
[----:B------:R-:W1:Y:S01]  /*12360*/  SHFL.IDX PT, R43, R11, RZ, 0x1c1f ;  /* 0x001c1fff0b2b7589 */ /* 0x000e6200000e0000 */
[----:B------:R-:W-:Y:S01]  /*12370*/  LEA R16, R40, R3, 0x7 ;  /* 0x0000000328107211 */ /* 0x000fe200078e38ff */
[--C-:B------:R-:W-:Y:S01]  /*12380*/  IMAD.MOV R32, RZ, RZ, -R9.reuse ;  /* 0x000000ffff207224 */ /* 0x100fe200078e0a09 */
[----:B------:R-:W-:Y:S01]  /*12390*/  LOP3.LUT R7, R10, R7, RZ, 0x3c, !PT ;  /* 0x000000070a077212 */ /* 0x000fe200078e3cff */
[----:B------:R-:W3:Y:S01]  /*123a0*/  SHFL.IDX PT, R35, R11, 0x1, 0x1c1f ;  /* 0x003c1f000b237f89 */ /* 0x000ee200000e0000 */
[----:B------:R-:W-:Y:S01]  /*123b0*/  SHF.R.S32.HI R10, RZ, 0x1f, R9 ;  /* 0x0000001fff0a7819 */ /* 0x000fe20000011409 */
[----:B-----5:R-:W-:Y:S01]  /*123c0*/  IMAD R3, R8, c[0x0][0x4e8], RZ ;  /* 0x00013a0008037a24 */ /* 0x020fe200078e02ff */
[----:B------:R-:W-:Y:S01]  /*123d0*/  IADD3 R8, R16, 0x8, RZ ;  /* 0x0000000810087810 */ /* 0x000fe20007ffe0ff */
[----:B------:R-:W-:Y:S01]  /*123e0*/  IMAD.IADD R15, R15, 0x1, R17 ;  /* 0x000000010f0f7824 */ /* 0x000fe200078e0211 */
[----:B------:R-:W-:Y:S01]  /*123f0*/  LEA R40, R40, R5, 0x7 ;  /* 0x0000000528287211 */ /* 0x000fe200078e38ff */
[----:B------:R-:W-:Y:S01]  /*12400*/  IMAD R32, R32, c[0x0][0x4e8], R13 ;  /* 0x00013a0020207a24 */ /* 0x000fe200078e020d */
[-C--:B------:R-:W-:Y:S01]  /*12410*/  ISETP.GE.OR P0, PT, R16, R3.reuse, P2 ;  /* 0x000000031000720c */ /* 0x080fe20001706670 */
[----:B------:R-:W-:Y:S01]  /*12420*/  IMAD R10, R10, c[0x0][0x3e0], RZ ;  /* 0x0000f8000a0a7a24 */ /* 0x000fe200078e02ff */
[----:B------:R-:W-:Y:S01]  /*12430*/  ISETP.GE.OR P2, PT, R8, R3, P2 ;  /* 0x000000030800720c */ /* 0x000fe20001746670 */
[----:B------:R-:W-:-:S02]  /*12440*/  IMAD.SHL.U32 R6, R6, 0x8, RZ ;  /* 0x0000000806067824 */ /* 0x000fc400078e00ff */
[C---:B------:R-:W-:Y:S02]  /*12450*/  IMAD R10, R9.reuse, c[0x0][0x3e4], R10 ;  /* 0x0000f900090a7a24 */ /* 0x040fe400078e020a */
[----:B------:R-:W-:Y:S01]  /*12460*/  IMAD.WIDE.U32 R14, R9, c[0x0][0x3e0], R14 ;  /* 0x0000f800090e7a25 */ /* 0x000fe200078e000e */
[----:B------:R-:W-:Y:S02]  /*12470*/  SHF.R.S32.HI R9, RZ, 0x1f, R32 ;  /* 0x0000001fff097819 */ /* 0x000fe40000011420 */
[----:B------:R-:W-:Y:S01]  /*12480*/  LOP3.LUT R7, R7, 0x7ffffe00, R6, 0xf8, !PT ;  /* 0x7ffffe0007077812 */ /* 0x000fe200078ef806 */
[----:B------:R-:W-:Y:S02]  /*12490*/  IMAD.IADD R15, R15, 0x1, R10 ;  /* 0x000000010f0f7824 */ /* 0x000fe400078e020a */
[----:B------:R-:W-:Y:S01]  /*124a0*/  IMAD R9, R9, c[0x0][0x3d8], RZ ;  /* 0x0000f60009097a24 */ /* 0x000fe200078e02ff */
[----:B------:R-:W-:Y:S01]  /*124b0*/  SHF.L.U32 R41, R7, 0x1, RZ ;  /* 0x0000000107297819 */ /* 0x000fe200000006ff */
[----:B-1----:R1:W-:Y:S02]  /*124c0*/  @!P0 ST.E [R42.64], R2 ;  /* 0x000000022a008985 */ /* 0x0023e4000c10190a */
[----:B------:R-:W-:-:S02]  /*124d0*/  IMAD R6, R32, c[0x0][0x3dc], R9 ;  /* 0x0000f70020067a24 */ /* 0x000fc400078e0209 */
[----:B------:R-:W-:Y:S01]  /*124e0*/  IMAD.WIDE.U32 R32, R32, c[0x0][0x3d8], R14 ;  /* 0x0000f60020207a25 */ /* 0x000fe200078e000e */
[----:B---3--:R1:W-:Y:S03]  /*124f0*/  @!P2 ST.E [R34.64], R4 ;  /* 0x000000042200a985 */ /* 0x0083e6000c10190a */
[----:B------:R-:W-:Y:S01]  /*12500*/  IMAD.IADD R6, R33, 0x1, R6 ;  /* 0x0000000121067824 */ /* 0x000fe200078e0206 */
[----:B------:R1:W3:Y:S01]  /*12510*/  LDS.128 R28, [R41+0x1080] ;  /* 0x00108000291c7984 */ /* 0x0002e20000000c00 */
[----:B------:R-:W-:-:S03]  /*12520*/  LEA R38, P0, R32, c[0x0][0x380], 0x1 ;  /* 0x0000e00020267a11 */ /* 0x000fc600078008ff */
[----:B------:R1:W4:Y:S01]  /*12530*/  LDS.128 R24, [R41+0x2080] ;  /* 0x0020800029187984 */ /* 0x0003220000000c00 */
[----:B------:R-:W-:Y:S02]  /*12540*/  LEA.HI.X R37, R32, c[0x0][0x384], R6, 0x1, P0 ;  /* 0x0000e10020257a11 */ /* 0x000fe400000f0c06 */
[----:B------:R-:W-:Y:S01]  /*12550*/  ISETP.GE.AND P0, PT, R40, R3, PT ;  /* 0x000000032800720c */ /* 0x000fe20003f06270 */
[----:B------:R1:W2:Y:S04]  /*12560*/  LDS.128 R20, [R41+0x3080] ;  /* 0x0030800029147984 */ /* 0x0002a80000000c00 */
        /* <DEDUP_REMOVED lines=17> */
.L_x_271:
[----:B------:R-:W-:Y:S05]  /*12680*/  BSYNC B0 ;  /* 0x0000000000007941 */ /* 0x000fea0003800000 */
.L_x_270:
        /* <DEDUP_REMOVED lines=15> */
.L_x_273:
[----:B------:R-:W-:Y:S05]  /*12780*/  BSYNC B0 ;  /* 0x0000000000007941 */ /* 0x000fea0003800000 */
.L_x_272:
[----:B------:R-:W-:Y:S01]  /*12790*/  IADD3 R2, R40, 0x40, RZ ;  /* 0x0000004028027810 */ /* 0x000fe20007ffe0ff */
[----:B---34-:R3:W4:Y:S01]  /*127a0*/  SHFL.IDX PT, R7, R37, 0x2, 0x181f ;  /* 0x00581f0025077f89 */ /* 0x01872200000e0000 */
[----:B------:R-:W-:Y:S02]  /*127b0*/  BSSY B0, `(.L_x_274) ;  /* 0x000000d000007945 */ /* 0x000fe40003800000 */
[----:B------:R-:W-:Y:S01]  /*127c0*/  ISETP.GE.AND P0, PT, R2, R3, PT ;  /* 0x000000030200720c */ /* 0x000fe20003f06270 */
[----:B------:R3:W1:-:S12]  /*127d0*/  SHFL.IDX PT, R6, R38, 0x2, 0x181f ;  /* 0x00581f0026067f89 */ /* 0x00065800000e0000 */
[----:B------:R-:W-:Y:S05]  /*127e0*/  @P0 BRA `(.L_x_275) ;  /* 0x0000009000000947 */ /* 0x000fea0003800000 */
[----:B------:R-:W-:Y:S02]  /*127f0*/  ISETP.GE.AND P0, PT, R36, c[0x0][0x3c8], PT ;  /* 0x0000f20024007a0c */ /* 0x000fe40003f06270 */
[----:B------:R-:W-:-:S11]  /*12800*/  ISETP.GE.AND P1, PT, R0, c[0x0][0x3c8], PT ;  /* 0x0000f20000007a0c */ /* 0x000fd60003f26270 */
[----:B------:R-:W-:-:S04]  /*12810*/  @!P0 SHF.R.S32.HI R5, RZ, 0x1f, R36 ;  /* 0x0000001fff058819 */ /* 0x000fc80000011424 */
[----:B------:R-:W-:Y:S01]  /*12820*/  @!P0 LEA.HI R2, R5, R36, RZ, 0x3 ;  /* 0x0000002405028211 */ /* 0x000fe200078f18ff */
[----:B-1--4-:R-:W-:-:S03]  /*12830*/  @!P1 IMAD.WIDE R4, R0, 0x2, R6 ;  /* 0x0000000200049825 */ /* 0x012fc600078e0206 */
[----:B------:R-:W-:Y:S02]  /*12840*/  @!P0 LOP3.LUT R2, R2, 0xfffffff8, RZ, 0xc0, !PT ;  /* 0xfffffff802028812 */ /* 0x000fe400078ec0ff */
[----:B------:R1:W-:Y:S03]  /*12850*/  @!P1 ST.E.128 [R4.64], R24 ;  /* 0x0000001804009985 */ /* 0x0003e6000c101d0a */
[----:B------:R-:W-:-:S05]  /*12860*/  @!P0 IMAD.WIDE R6, R2, 0x2, R6 ;  /* 0x0000000202068825 */ /* 0x000fca00078e0206 */
[----:B------:R1:W-:Y:S02]  /*12870*/  @!P0 ST.E.128 [R6.64], R12 ;  /* 0x0000000c06008985 */ /* 0x0003e4000c101d0a */
.L_x_275:
[----:B------:R-:W-:Y:S05]  /*12880*/  BSYNC B0 ;  /* 0x0000000000007941 */ /* 0x000fea0003800000 */
.L_x_274:
[----:B------:R-:W-:Y:S01]  /*12890*/  IADD3 R40, R40, 0x60, RZ ;  /* 0x0000006028287810 */ /* 0x000fe20007ffe0ff */
[----:B-1----:R1:W3:Y:S03]  /*128a0*/  SHFL.IDX PT, R5, R37, 0x3, 0x181f ;  /* 0x00781f0025057f89 */ /* 0x0022e600000e0000 */
[----:B------:R-:W-:Y:S01]  /*128b0*/  ISETP.GE.AND P0, PT, R40, R3, PT ;  /* 0x000000032800720c */ /* 0x000fe20003f06270 */
[----:B------:R1:W4:-:S12]  /*128c0*/  SHFL.IDX PT, R4, R38, 0x3, 0x181f ;  /* 0x00781f0026047f89 */ /* 0x00031800000e0000 */
[----:B------:R-:W-:Y:S05]  /*128d0*/  @P0 EXIT ;  /* 0x000000000000094d */ /* 0x000fea0003800000 */
[----:B------:R-:W-:-:S13]  /*128e0*/  ISETP.GE.AND P0, PT, R0, c[0x0][0x3c8], PT ;  /* 0x0000f20000007a0c */ /* 0x000fda0003f06270 */
[----:B---34-:R-:W-:-:S05]  /*128f0*/  @!P0 IMAD.WIDE R2, R0, 0x2, R4 ;  /* 0x0000000200028825 */ /* 0x018fca00078e0204 */
[----:B--2---:R2:W-:Y:S01]  /*12900*/  @!P0 ST.E.128 [R2.64], R20 ;  /* 0x0000001402008985 */ /* 0x0045e2000c101d0a */
[----:B------:R-:W-:-:S13]  /*12910*/  ISETP.GE.AND P0, PT, R36, c[0x0][0x3c8], PT ;  /* 0x0000f20024007a0c */ /* 0x000fda0003f06270 */
[----:B------:R-:W-:Y:S05]  /*12920*/  @P0 EXIT ;  /* 0x000000000000094d */ /* 0x000fea0003800000 */
[----:B--2---:R-:W-:-:S04]  /*12930*/  SHF.R.S32.HI R3, RZ, 0x1f, R36 ;  /* 0x0000001fff037819 */ /* 0x004fc80000011424 */
[----:B------:R-:W-:-:S04]  /*12940*/  LEA.HI R3, R3, R36, RZ, 0x3 ;  /* 0x0000002403037211 */ /* 0x000fc800078f18ff */
[----:B------:R-:W-:-:S05]  /*12950*/  LOP3.LUT R3, R3, 0xfffffff8, RZ, 0xc0, !PT ;  /* 0xfffffff803037812 */ /* 0x000fca00078ec0ff */
[----:B------:R-:W-:-:S05]  /*12960*/  IMAD.WIDE R4, R3, 0x2, R4 ;  /* 0x0000000203047825 */ /* 0x000fca00078e0204 */
[----:B------:R-:W-:Y:S01]  /*12970*/  ST.E.128 [R4.64], R8 ;  /* 0x0000000804007985 */ /* 0x000fe2000c101d0a */
[----:B------:R-:W-:Y:S05]  /*12980*/  EXIT ;  /* 0x000000000000794d */ /* 0x000fea0003800000 */
.L_x_268:
        /* <DEDUP_REMOVED lines=8> */
[----:B------:R-:W3:Y:S04]  /*12a10*/  @P1 LDG.E R3, [R4.64] ;  /* 0x0000000a04031981 */ /* 0x000ee8000c1e1900 */
[----:B------:R1:W5:Y:S01]  /*12a20*/  @P0 LDG.E R2, [R6.64] ;  /* 0x0000000a06020981 */ /* 0x000362000c1e1900 */
[----:B------:R-:W-:Y:S02]  /*12a30*/  CS2R R12, SRZ ;  /* 0x00000000000c7805 */ /* 0x000fe4000001ff00 */
[--C-:B---3--:R-:W-:Y:S01]  /*12a40*/  @P1 SHF.R.S32.HI R13, RZ, 0x1f, R3.reuse ;  /* 0x0000001fff0d1819 */ /* 0x108fe20000011403 */
[----:B------:R-:W-:Y:S01]  /*12a50*/  @P1 IMAD.MOV.U32 R12, RZ, RZ, R3 ;  /* 0x000000ffff0c1224 */ /* 0x000fe200078e0003 */
[----:B------:R-:W-:Y:S05]  /*12a60*/  @P0 BRA `(.L_x_276) ;  /* 0x0000004000000947 */ /* 0x000fea0003800000 */
[----:B-1----:R-:W-:Y:S05]  /*12a70*/  @!P1 BRA `(.L_x_276) ;  /* 0x0000003000009947 */ /* 0x002fea0003800000 */
[----:B-----5:R-:W3:Y:S04]  /*12a80*/  LDG.E R2, [R4.64] ;  /* 0x0000000a04027981 */ /* 0x020ee8000c1e1900 */
[----:B------:R-:W3:Y:S02]  /*12a90*/  LDG.E R3, [R4.64+0x4] ;  /* 0x0000040a04037981 */ /* 0x000ee4000c1e1900 */
[----:B---3--:R-:W-:-:S02]  /*12aa0*/  IADD3 R2, -R2, R3, RZ ;  /* 0x0000000302027210 */ /* 0x008fc40007ffe1ff */
.L_x_276:
[----:B-1----:R-:W1:Y:S01]  /*12ab0*/  S2R R0, SR_TID.X ;  /* 0x0000000000007919 */ /* 0x002e620000002100 */
[----:B------:R-:W-:Y:S01]  /*12ac0*/  SHF.R.S32.HI R9, RZ, 0x1f, R218 ;  /* 0x0000001fff097819 */ /* 0x000fe200000114da */
[----:B------:R-:W-:Y:S01]  /*12ad0*/  BSSY B0, `(.L_x_277) ;  /* 0x0000028000007945 */ /* 0x000fe20003800000 */
[----:B------:R-:W-:-:S02]  /*12ae0*/  SEL R218, R218, RZ, !P1 ;  /* 0x000000ffdada7207 */ /* 0x000fc40004800000 */
[----:B------:R-:W-:Y:S02]  /*12af0*/  SEL R9, R9, RZ, !P1 ;  /* 0x000000ff09097207 */ /* 0x000fe40004800000 */
[----:B-1----:R-:W-:-:S13]  /*12b00*/  ISETP.GT.AND P0, PT, R0, 0x7f, PT ;  /* 0x0000007f0000780c */ /* 0x002fda0003f04270 */
        /* <DEDUP_REMOVED lines=36> */
.L_x_278:
[----:B------:R-:W-:Y:S05]  /*12d50*/  BSYNC B0 ;  /* 0x0000000000007941 */ /* 0x000fea0003800000 */
.L_x_277:
[----:B------:R-:W3:Y:S01]  /*12d60*/  S2R R7, SR_CTAID.Y ;  /* 0x0000000000077919 */ /* 0x000ee20000002600 */
        /* <DEDUP_REMOVED lines=18> */
[----:B---3--:R-:W-:Y:S01]  /*12e90*/  SHF.R.S32.HI R6, RZ, 0x1f, R7 ;  /* 0x0000001fff067819 */ /* 0x008fe20000011407 */
        /* <DEDUP_REMOVED lines=26> */
[----:B------:R1:W3:Y:S01]  /*13040*/  SHFL.IDX PT, R6, R3, RZ, 0x181f ;  /* 0x00181fff03067589 */ /* 0x0002e200000e0000 */
[----:B------:R-:W-:-:S03]  /*13050*/  ISETP.GE.AND P0, PT, R9, R2, PT ;  /* 0x000000020900720c */ /* 0x000fc60003f06270 */
[----:B------:R1:W4:Y:S10]  /*13060*/  SHFL.IDX PT, R7, R0, RZ, 0x181f ;  /* 0x00181fff00077589 */ /* 0x00033400000e0000 */
        /* <DEDUP_REMOVED lines=10> */
.L_x_280:
[----:B------:R-:W-:Y:S05]  /*13110*/  BSYNC B0 ;  /* 0x0000000000007941 */ /* 0x000fea0003800000 */
.L_x_279:
[----:B---34-:R-:W-:Y:S01]  /*13120*/  IADD3 R7, R9, 0x20, RZ ;  /* 0x0000002009077810 */ /* 0x018fe20007ffe0ff */
[----:B------:R3:W4:Y:S01]  /*13130*/  SHFL.IDX PT, R11, R0, 0x1, 0x181f ;  /* 0x00381f00000b7f89 */ /* 0x00072200000e0000 */
[----:B------:R-:W-:Y:S02]  /*13140*/  BSSY B0, `(.L_x_281) ;  /* 0x000000d000007945 */ /* 0x000fe40003800000 */
[----:B------:R-:W-:Y:S01]  /*13150*/  ISETP.GE.AND P0, PT, R7, R2, PT ;  /* 0x000000020700720c */ /* 0x000fe20003f06270 */
[----:B------:R3:W1:-:S12]  /*13160*/  SHFL.IDX PT, R10, R3, 0x1, 0x181f ;  /* 0x00381f00030a7f89 */ /* 0x00065800000e0000 */
        /* <DEDUP_REMOVED lines=10> */
.L_x_282:
[----:B------:R-:W-:Y:S05]  /*13210*/  BSYNC B0 ;  /* 0x0000000000007941 */ /* 0x000fea0003800000 */
.L_x_281:
[----:B-1----:R-:W-:Y:S01]  /*13220*/  IADD3 R7, R9, 0x40, RZ ;  /* 0x0000004009077810 */ /* 0x002fe20007ffe0ff */
[----:B----4-:R1:W4:Y:S01]  /*13230*/  SHFL.IDX PT, R11, R0, 0x2, 0x181f ;  /* 0x00581f00000b7f89 */ /* 0x01032200000e0000 */
[----:B------:R-:W-:Y:S02]  /*13240*/  BSSY B0, `(.L_x_283) ;  /* 0x000000d000007945 */ /* 0x000fe40003800000 */
[----:B------:R-:W-:Y:S01]  /*13250*/  ISETP.GE.AND P0, PT, R7, R2, PT ;  /* 0x000000020700720c */ /* 0x000fe20003f06270 */
[----:B------:R1:W2:-:S12]  /*13260*/  SHFL.IDX PT, R10, R3, 0x2, 0x181f ;  /* 0x00581f00030a7f89 */ /* 0x00029800000e0000 */
[----:B------:R-:W-:Y:S05]  /*13270*/  @P0 BRA `(.L_x_284) ;  /* 0x0000009000000947 */ /* 0x000fea0003800000 */
[----:B------:R-:W-:Y:S02]  /*13280*/  ISETP.GE.AND P0, PT, R4, c[0x0][0x3c8], PT ;  /* 0x0000f20004007a0c */ /* 0x000fe40003f06270 */
[----:B------:R-:W-:-:S11]  /*13290*/  ISETP.GE.AND P1, PT, R5, c[0x0][0x3c8], PT ;  /* 0x0000f20005007a0c */ /* 0x000fd60003f26270 */
[----:B------:R-:W-:Y:S02]  /*132a0*/  @!P0 SHF.R.S32.HI R7, RZ, 0x1f, R4 ;  /* 0x0000001fff078819 */ /* 0x000fe40000011404 */
[----:B--2-4-:R-:W-:Y:S02]  /*132b0*/  @!P1 IMAD.WIDE R12, R5, 0x2, R10 ;  /* 0x00000002050c9825 */ /* 0x014fe400078e020a */
[----:B------:R-:W-:-:S03]  /*132c0*/  @!P0 LEA.HI R6, R7, R4, RZ, 0x3 ;  /* 0x0000000407068211 */ /* 0x000fc600078f18ff */
[----:B------:R2:W-:Y:S01]  /*132d0*/  @!P1 ST.E.128 [R12.64], RZ ;  /* 0x000000ff0c009985 */ /* 0x0005e2000c101d0a */
[----:B------:R-:W-:-:S05]  /*132e0*/  @!P0 LOP3.LUT R6, R6, 0xfffffff8, RZ, 0xc0, !PT ;  /* 0xfffffff806068812 */ /* 0x000fca00078ec0ff */
[----:B------:R-:W-:-:S05]  /*132f0*/  @!P0 IMAD.WIDE R6, R6, 0x2, R10 ;  /* 0x0000000206068825 */ /* 0x000fca00078e020a */
[----:B------:R2:W-:Y:S02]  /*13300*/  @!P0 ST.E.128 [R6.64], RZ ;  /* 0x000000ff06008985 */ /* 0x0005e4000c101d0a */
.L_x_284:
[----:B------:R-:W-:Y:S05]  /*13310*/  BSYNC B0 ;  /* 0x0000000000007941 */ /* 0x000fea0003800000 */
.L_x_283:
[----:B------:R-:W-:Y:S01]  /*13320*/  IADD3 R9, R9, 0x60, RZ ;  /* 0x0000006009097810 */ /* 0x000fe20007ffe0ff */
[----:B--2---:R2:W1:Y:S03]  /*13330*/  SHFL.IDX PT, R7, R0, 0x3, 0x181f ;  /* 0x00781f0000077f89 */ /* 0x00446600000e0000 */
        /* <DEDUP_REMOVED lines=14> */
.L_x_285:
        /* <DEDUP_REMOVED lines=14> */
.L_x_1716:


//--------------------- .text._ZN7cutlass13device_kernelIN5flash19enable_sm80_to_sm89INS1_16FlashAttnFwdSm80INS1_25CollectiveMainloopFwdSm80ILi8ELi1ELb1EN4cute5tupleIJNS5_1CILi128EEENS7_ILi96EEES8_EEELi128ENS_6half_tEfNS_4arch4Sm80ELb0ELb1ELb1ELb1ELb0ELb1ELb1ELb0EEENS1_21CollectiveEpilogueFwdINS6_IJS8_S8_S9_EEENS6_IJNS7_ILi1EEESH_SH_EEESB_SD_Li256ELb1ELb1ELb0ELb0EEENS1_19SingleTileSchedulerILb1ELb0ELb1ELi128EEEEEEEEEvNT_6ParamsE --------------------------
	.section	.text._ZN7cutlass13device_kernelIN5flash19enable_sm80_to_sm89INS1_16FlashAttnFwdSm80INS1_25CollectiveMainloopFwdSm80ILi8ELi1ELb1EN4cute5tupleIJNS5_1CILi128EEENS7_ILi96EEES8_EEELi128ENS_6half_tEfNS_4arch4Sm80ELb0ELb1ELb1ELb1ELb0ELb1ELb1ELb0EEENS1_21CollectiveEpilogueFwdINS6_IJS8_S8_S9_EEENS6_IJNS7_ILi1EEESH_SH_EEESB_SD_Li256ELb1ELb1ELb0ELb0EEENS1_19SingleTileSchedulerILb1ELb0ELb1ELi128EEEEEEEEEvNT_6ParamsE,"ax",@progbits
	.sectioninfo	@"SHI_REGISTERS=254"
	.align	128
.text._ZN7cutlass13device_kernelIN5flash19enable_sm80_to_sm89INS1_16FlashAttnFwdSm80INS1_25CollectiveMainloopFwdSm80ILi8ELi1ELb1EN4cute5tupleIJNS5_1CILi128EEENS7_ILi96EEES8_EEELi128ENS_6half_tEfNS_4arch4Sm80ELb0ELb1ELb1ELb1ELb0ELb1ELb1ELb0EEENS1_21CollectiveEpilogueFwdINS6_IJS8_S8_S9_EEENS6_IJNS7_ILi1EEESH_SH_EEESB_SD_Li256ELb1ELb1ELb0ELb0EEENS1_19SingleTileSchedulerILb1ELb0ELb1ELi128EEEEEEEEEvNT_6ParamsE:
        .type           _ZN7cutlass13device_kernelIN5flash19enable_sm80_to_sm89INS1_16FlashAttnFwdSm80INS1_25CollectiveMainloopFwdSm80ILi8ELi1ELb1EN4cute5tupleIJNS5_1CILi128EEENS7_ILi96EEES8_EEELi128ENS_6half_tEfNS_4arch4Sm80ELb0ELb1ELb1ELb1ELb0ELb1ELb1ELb0EEENS1_21CollectiveEpilogueFwdINS6_IJS8_S8_S9_EEENS6_IJNS7_ILi1EEESH_SH_EEESB_SD_Li256ELb1ELb1ELb0ELb0EEENS1_19SingleTileSchedulerILb1ELb0ELb1ELi128EEEEEEEEEvNT_6ParamsE,@function
        .size           _ZN7cutlass13device_kernelIN5flash19enable_sm80_to_sm89INS1_16FlashAttnFwdSm80INS1_25CollectiveMainloopFwdSm80ILi8ELi1ELb1EN4cute5tupleIJNS5_1CILi128EEENS7_ILi96EEES8_EEELi128ENS_6half_tEfNS_4arch4Sm80ELb0ELb1ELb1ELb1ELb0ELb1ELb1ELb0EEENS1_21CollectiveEpilogueFwdINS6_IJS8_S8_S9_EEENS6_IJNS7_ILi1EEESH_SH_EEESB_SD_Li256ELb1ELb1ELb0ELb0EEENS1_19SingleTileSchedulerILb1ELb0ELb1ELi128EEEEEEEEEvNT_6ParamsE,(.L_x_1717 - _ZN7cutlass13device_kernelIN5flash19enable_sm80_to_sm89INS1_16FlashAttnFwdSm80INS1_25CollectiveMainloopFwdSm80ILi8ELi1ELb1EN4cute5tupleIJNS5_1CILi128EEENS7_ILi96EEES8_EEELi128ENS_6half_tEfNS_4arch4Sm80ELb0ELb1ELb1ELb1ELb0ELb1ELb1ELb0EEENS1_21CollectiveEpilogueFwdINS6_IJS8_S8_S9_EEENS6_IJNS7_ILi1EEESH_SH_EEESB_SD_Li256ELb1ELb1ELb0ELb0EEENS1_19SingleTileSchedulerILb1ELb0ELb1ELi128EEEEEEEEEvNT_6ParamsE)
        .other          _ZN7cutlass13device_kernelIN5flash19enable_sm80_to_sm89INS1_16FlashAttnFwdSm80INS1_25CollectiveMainloopFwdSm80ILi8ELi1ELb1EN4cute5tupleIJNS5_1CILi128EEENS7_ILi96EEES8_EEELi128ENS_6half_tEfNS_4arch4Sm80ELb0ELb1ELb1ELb1ELb0ELb1ELb1ELb0EEENS1_21CollectiveEpilogueFwdINS6_IJS8_S8_S9_EEENS6_IJNS7_ILi1EEESH_SH_EEESB_SD_Li256ELb1ELb1ELb0ELb0EEENS1_19SingleTileSchedulerILb1ELb0ELb1ELi128EEEEEEEEEvNT_6ParamsE,@"STO_CUDA_ENTRY STV_DEFAULT"
_ZN7cutlass13device_kernelIN5flash19enable_sm80_to_sm89INS1_16FlashAttnFwdSm80INS1_25CollectiveMainloopFwdSm80ILi8ELi1ELb1EN4cute5tupleIJNS5_1CILi128EEENS7_ILi96EEES8_EEELi128ENS_6half_tEfNS_4arch4Sm80ELb0ELb1ELb1ELb1ELb0ELb1ELb1ELb0EEENS1_21CollectiveEpilogueFwdINS6_IJS8_S8_S9_EEENS6_IJNS7_ILi1EEESH_SH_EEESB_SD_Li256ELb1ELb1ELb0ELb0EEENS1_19SingleTileSchedulerILb1ELb0ELb1ELi128EEEEEEEEEvNT_6ParamsE:
        /* <DEDUP_REMOVED lines=16> */
.L_x_287:
        /* <DEDUP_REMOVED lines=8> */
.L_x_289:
[----:B------:R-:W-:-:S04]  /*0180*/  MOV R3, c[0x0][0x54c] ;  /* 0x0001530000037a02 */ /* 0x000fc80000000f00 */
.L_x_288:
[----:B------:R-:W-:Y:S01]  /*0190*/  USHF.L.U32 UR4, UR4, 0x7, URZ ;  /* 0x0000000704047899 */ /* 0x000fe2000800063f */
[----:B-----5:R-:W-:-:S05]  /*01a0*/  IMAD R3, R3, c[0x0][0x548], RZ ;  /* 0x0001520003037a24 */ /* 0x020fca00078e02ff */
[----:B------:R-:W-:-:S04]  /*01b0*/  MOV R118, UR4 ;  /* 0x0000000400767c02 */ /* 0x000fc80008000f00 */
[----:B------:R-:W-:-:S04]  /*01c0*/  ISETP.GE.AND P0, PT, R118, R3, PT ;  /* 0x000000037600720c */ /* 0x000fc80003f06270 */
[----:B------:R-:W-:Y:S01]  /*01d0*/  SEL R221, R221, 0xffffffff, !P0 ;  /* 0xffffffffdddd7807 */ /* 0x000fe20004000000 */
[----:B------:R-:W-:Y:S05]  /*01e0*/  BRA `(.L_x_290) ;  /* 0x0000013000007947 */ /* 0x000fea0003800000 */
.L_x_286:
[----:B------:R-:W-:-:S04]  /*01f0*/  ISETP.NE.U32.AND P0, PT, RZ, c[0x0][0x568], PT ;  /* 0x00015a00ff007a0c */ /* 0x000fc80003f05070 */
[----:B------:R-:W-:-:S13]  /*0200*/  ISETP.NE.AND.EX P0, PT, RZ, c[0x0][0x56c], PT, P0 ;  /* 0x00015b00ff007a0c */ /* 0x000fda0003f05300 */
[----:B------:R-:W-:Y:S05]  /*0210*/  @!P0 BRA `(.L_x_291) ;  /* 0x0000002000008947 */ /* 0x000fea0003800000 */
[----:B------:R1:W5:Y:S01]  /*0220*/  LDG.E R3, [R2.64] ;  /* 0x0000001002037981 */ /* 0x000362000c1e1900 */
[----:B------:R-:W-:Y:S05]  /*0230*/  BRA `(.L_x_292) ;  /* 0x0000009000007947 */ /* 0x000fea0003800000 */
.L_x_291:
        /* <DEDUP_REMOVED lines=8> */
.L_x_293:
[----:B------:R-:W-:-:S04]  /*02c0*/  MOV R3, c[0x0][0x54c] ;  /* 0x0001530000037a02 */ /* 0x000fc80000000f00 */
.L_x_292:
[----:B------:R-:W-:Y:S01]  /*02d0*/  USHF.L.U32 UR4, UR4, 0x7, URZ ;  /* 0x0000000704047899 */ /* 0x000fe2000800063f */
[----:B-----5:R-:W-:-:S05]  /*02e0*/  IMAD R3, R3, c[0x0][0x548], RZ ;  /* 0x0001520003037a24 */ /* 0x020fca00078e02ff */
[----:B------:R-:W-:-:S04]  /*02f0*/  MOV R118, UR4 ;  /* 0x0000000400767c02 */ /* 0x000fc80008000f00 */
[----:B------:R-:W-:-:S04]  /*0300*/  ISETP.GE.AND P0, PT, R118, R3, PT ;  /* 0x000000037600720c */ /* 0x000fc80003f06270 */
[----:B------:R-:W-:-:S04]  /*0310*/  SEL R221, R221, 0xffffffff, !P0 ;  /* 0xffffffffdddd7807 */ /* 0x000fc80004000000 */
.L_x_290:
[----:B------:R-:W-:-:S13]  /*0320*/  ISETP.GE.AND P0, PT, R221, RZ, PT ;  /* 0x000000ffdd00720c */ /* 0x000fda0003f06270 */
[----:B------:R-:W-:Y:S05]  /*0330*/  @!P0 EXIT ;  /* 0x000000000000894d */ /* 0x000fea0003800000 */
[----:B------:R-:W-:Y:S01]  /*0340*/  ISETP.NE.U32.AND P0, PT, RZ, c[0x0][0x370], PT ;  /* 0x0000dc00ff007a0c */ /* 0x000fe20003f05070 */
[----:B------:R-:W-:Y:S01]  /*0350*/  CS2R R122, SRZ ;  /* 0x00000000007a7805 */ /* 0x000fe2000001ff00 */
[----:B------:R-:W-:Y:S01]  /*0360*/  ISETP.NE.U32.AND P1, PT, RZ, c[0x0][0x360], PT ;  /* 0x0000d800ff007a0c */ /* 0x000fe20003f25070 */
[----:B------:R-:W-:Y:S01]  /*0370*/  IMAD.MOV.U32 R220, RZ, RZ, c[0x0][0x168] ;  /* 0x00005a00ffdc7624 */ /* 0x000fe200078e00ff */
[----:B------:R-:W-:Y:S01]  /*0380*/  ISETP.NE.AND.EX P2, PT, RZ, c[0x0][0x374], PT, P0 ;  /* 0x0000dd00ff007a0c */ /* 0x000fe20003f45300 */
[----:B------:R-:W-:Y:S01]  /*0390*/  IMAD.MOV.U32 R76, RZ, RZ, RZ ;  /* 0x000000ffff4c7224 */ /* 0x000fe200078e00ff */
[----:B------:R-:W-:Y:S01]  /*03a0*/  ISETP.NE.AND.EX P0, PT, RZ, c[0x0][0x364], PT, P1 ;  /* 0x0000d900ff007a0c */ /* 0x000fe20003f05310 */
[----:B-1----:R-:W-:Y:S01]  /*03b0*/  IMAD.MOV.U32 R2, RZ, RZ, RZ ;  /* 0x000000ffff027224 */ /* 0x002fe200078e00ff */
[----:B------:R-:W-:Y:S01]  /*03c0*/  ISETP.NE.U32.AND P1, PT, RZ, c[0x0][0x348], PT ;  /* 0x0000d200ff007a0c */ /* 0x000fe20003f25070 */
[----:B------:R-:W-:Y:S01]  /*03d0*/  IMAD.WIDE R10, R221, R6, c[0x0][0x348] ;  /* 0x0000d200dd0a7625 */ /* 0x000fe200078e0206 */
[----:B------:R-:W-:-:S02]  /*03e0*/  ISETP.NE.U32.AND P4, PT, RZ, c[0x0][0x350], PT ;  /* 0x0000d400ff007a0c */ /* 0x000fc40003f85070 */
[----:B------:R-:W-:Y:S01]  /*03f0*/  ISETP.NE.U32.AND P3, PT, RZ, c[0x0][0x358], PT ;  /* 0x0000d600ff007a0c */ /* 0x000fe20003f65070 */
[CC--:B------:R-:W-:Y:S01]  /*0400*/  IMAD.WIDE R8, R221.reuse, R6.reuse, c[0x0][0x350] ;  /* 0x0000d400dd087625 */ /* 0x0c0fe200078e0206 */
[----:B------:R-:W-:Y:S02]  /*0410*/  ISETP.NE.AND.EX P1, PT, RZ, c[0x0][0x34c], PT, P1 ;  /* 0x0000d300ff007a0c */ /* 0x000fe40003f25310 */
[----:B------:R-:W-:Y:S01]  /*0420*/  ISETP.NE.AND.EX P4, PT, RZ, c[0x0][0x354], PT, P4 ;  /* 0x0000d500ff007a0c */ /* 0x000fe20003f85340 */
[----:B------:R-:W-:Y:S01]  /*0430*/  @P2 IMAD.WIDE R16, R221, R6, c[0x0][0x370] ;  /* 0x0000dc00dd102625 */ /* 0x000fe200078e0206 */
[----:B------:R-:W-:-:S03]  /*0440*/  ISETP.NE.AND.EX P3, PT, RZ, c[0x0][0x35c], PT, P3 ;  /* 0x0000d700ff007a0c */ /* 0x000fc60003f65330 */
[CC--:B------:R-:W-:Y:S01]  /*0450*/  @P0 IMAD.WIDE R14, R221.reuse, R6.reuse, c[0x0][0x360] ;  /* 0x0000d800dd0e0625 */ /* 0x0c0fe200078e0206 */
[----:B------:R1:W5:Y:S03]  /*0460*/  @P2 LDG.E R123, [R16.64] ;  /* 0x00000010107b2981 */ /* 0x000366000c1e1900 */
[----:B------:R-:W-:Y:S01]  /*0470*/  IMAD.WIDE R12, R221, R6, c[0x0][0x358] ;  /* 0x0000d600dd0c7625 */ /* 0x000fe200078e0206 */
[----:B------:R1:W5:Y:S04]  /*0480*/  @P0 LDG.E R220, [R14.64] ;  /* 0x000000100edc0981 */ /* 0x000368000c1e1900 */
[----:B------:R1:W5:Y:S04]  /*0490*/  @P1 LDG.E R76, [R10.64] ;  /* 0x000000100a4c1981 */ /* 0x000368000c1e1900 */
[----:B------:R1:W5:Y:S04]  /*04a0*/  @P4 LDG.E R122, [R8.64] ;  /* 0x00000010087a4981 */ /* 0x000368000c1e1900 */
[----:B------:R1:W5:Y:S04]  /*04b0*/  @P3 LDG.E R2, [R12.64] ;  /* 0x000000100c023981 */ /* 0x000368000c1e1900 */
[----:B------:R-:W2:Y:S01]  /*04c0*/  S2R R219, SR_CTAID.Y ;  /* 0x0000000000db7919 */ /* 0x000ea20000002600 */
[----:B------:R-:W-:-:S02]  /*04d0*/  IMAD.MOV.U32 R4, RZ, RZ, c[0x0][0x1d0] ;  /* 0x00007400ff047624 */ /* 0x000fc400078e00ff */
[----:B------:R-:W-:Y:S01]  /*04e0*/  IMAD.MOV.U32 R0, RZ, RZ, c[0x0][0x228] ;  /* 0x00008a00ff007624 */ /* 0x000fe200078e00ff */
[----:B--2---:R-:W-:Y:S01]  /*04f0*/  SHF.R.S32.HI R218, RZ, 0x1f, R219 ;  /* 0x0000001fffda7819 */ /* 0x004fe200000114db */
[----:B------:R-:W-:Y:S05]  /*0500*/  @P0 BRA `(.L_x_294) ;  /* 0x0000004000000947 */ /* 0x000fea0003800000 */
[----:B-1----:R-:W-:Y:S05]  /*0510*/  @!P1 BRA `(.L_x_294) ;  /* 0x0000003000009947 */ /* 0x002fea0003800000 */
[----:B-----5:R-:W2:Y:S04]  /*0520*/  LDG.E R220, [R10.64] ;  /* 0x000000100adc7981 */ /* 0x020ea8000c1e1900 */
[----:B------:R-:W2:Y:S02]  /*0530*/  LDG.E R3, [R10.64+0x4] ;  /* 0x000004100a037981 */ /* 0x000ea4000c1e1900 */
[----:B--2---:R-:W-:Y:S02]  /*0540*/  IADD3 R220, -R220, R3, RZ ;  /* 0x00000003dcdc7210 */ /* 0x004fe40007ffe1ff */
.L_x_294:
[----:B-1----:R-:W-:-:S04]  /*0550*/  ISETP.NE.U32.AND P0, PT, RZ, c[0x0][0x368], PT ;  /* 0x0000da00ff007a0c */ /* 0x002fc80003f05070 */
[----:B------:R-:W-:-:S13]  /*0560*/  ISETP.NE.AND.EX P0, PT, RZ, c[0x0][0x36c], PT, P0 ;  /* 0x0000db00ff007a0c */ /* 0x000fda0003f05300 */
[----:B------:R-:W-:Y:S05]  /*0570*/  @!P0 BRA `(.L_x_295) ;  /* 0x0000003000008947 */ /* 0x000fea0003800000 */
[----:B------:R-:W-:-:S06]  /*0580*/  IMAD.WIDE R4, R221, R6, c[0x0][0x368] ;  /* 0x0000da00dd047625 */ /* 0x000fcc00078e0206 */
[----:B------:R1:W5:Y:S01]  /*0590*/  LDG.E R4, [R4.64] ;  /* 0x0000001004047981 */ /* 0x000362000c1e1900 */
[----:B------:R-:W-:Y:S05]  /*05a0*/  BRA `(.L_x_296) ;  /* 0x0000004000007947 */ /* 0x000fea0003800000 */
.L_x_295:
[----:B------:R-:W-:Y:S05]  /*05b0*/  @!P4 BRA `(.L_x_296) ;  /* 0x000000300000c947 */ /* 0x000fea0003800000 */
[----:B------:R-:W2:Y:S04]  /*05c0*/  LDG.E R4, [R8.64] ;  /* 0x0000001008047981 */ /* 0x000ea8000c1e1900 */
[----:B------:R-:W2:Y:S02]  /*05d0*/  LDG.E R3, [R8.64+0x4] ;  /* 0x0000041008037981 */ /* 0x000ea4000c1e1900 */
[----:B--2---:R-:W-:Y:S02]  /*05e0*/  IADD3 R4, -R4, R3, RZ ;  /* 0x0000000304047210 */ /* 0x004fe40007ffe1ff */
.L_x_296:
[----:B------:R-:W2:Y:S01]  /*05f0*/  @P3 LDG.E R3, [R12.64] ;  /* 0x000000100c033981 */ /* 0x000ea2000c1e1900 */
[----:B------:R-:W-:-:S03]  /*0600*/  ISETP.NE.U32.AND P0, PT, RZ, c[0x0][0x378], PT ;  /* 0x0000de00ff007a0c */ /* 0x000fc60003f05070 */
[----:B------:R-:W2:Y:S01]  /*0610*/  @P3 LDG.E R8, [R12.64+0x4] ;  /* 0x000004100c083981 */ /* 0x000ea2000c1e1900 */
[----:B------:R-:W-:Y:S01]  /*0620*/  ISETP.NE.AND.EX P0, PT, RZ, c[0x0][0x37c], PT, P0 ;  /* 0x0000df00ff007a0c */ /* 0x000fe20003f05300 */
[----:B-----5:R-:W-:-:S12]  /*0630*/  IMAD.MOV.U32 R75, RZ, RZ, R4 ;  /* 0x000000ffff4b7224 */ /* 0x020fd800078e0004 */
[----:B------:R-:W-:-:S05]  /*0640*/  @P0 IMAD.WIDE R10, R221, R6, c[0x0][0x378] ;  /* 0x0000de00dd0a0625 */ /* 0x000fca00078e0206 */
[----:B------:R3:W5:Y:S01]  /*0650*/  @P0 LDG.E R75, [R10.64] ;  /* 0x000000100a4b0981 */ /* 0x000762000c1e1900 */
[----:B------:R-:W-:Y:S01]  /*0660*/  IMAD.MOV.U32 R217, RZ, RZ, c[0x0][0x2c4] ;  /* 0x0000b100ffd97624 */ /* 0x000fe200078e00ff */
[----:B------:R-:W-:Y:S01]  /*0670*/  LOP3.LUT R222, R222, 0xffdfffff, RZ, 0xc0, !PT ;  /* 0xffdfffffdede7812 */ /* 0x000fe200078ec0ff */
[----:B------:R-:W-:Y:S01]  /*0680*/  IMAD.MOV.U32 R216, RZ, RZ, c[0x0][0x32c] ;  /* 0x0000cb00ffd87624 */ /* 0x000fe200078e00ff */
[----:B------:R-:W-:Y:S02]  /*0690*/  IADD3 R7, R118, 0x7f, RZ ;  /* 0x0000007f76077810 */ /* 0x000fe40007ffe0ff */
[----:B------:R-:W-:Y:S02]  /*06a0*/  ISETP.NE.AND P2, PT, R217, 0x1, PT ;  /* 0x00000001d900780c */ /* 0x000fe40003f45270 */
[----:B------:R-:W-:-:S11]  /*06b0*/  ISETP.GE.AND P1, PT, R216, 0x1, PT ;  /* 0x00000001d800780c */ /* 0x000fd60003f26270 */
[----:B-1----:R-:W-:Y:S02]  /*06c0*/  @P2 IADD3 R5, R118, 0x7f, RZ ;  /* 0x0000007f76052810 */ /* 0x002fe40007ffe0ff */
[----:B------:R-:W-:-:S03]  /*06d0*/  @P2 LOP3.LUT R222, R222, 0x200000, RZ, 0xfc, !PT ;  /* 0x00200000dede2812 */ /* 0x000fc600078efcff */
[----:B------:R-:W-:Y:S01]  /*06e0*/  @P2 IMAD.HI.U32 R5, R5, c[0x0][0x2c8], RZ ;  /* 0x0000b20005052a27 */ /* 0x000fe200078e00ff */
[----:B------:R-:W-:-:S04]  /*06f0*/  LOP3.LUT R222, R222, 0xffefffff, RZ, 0xc0, !PT ;  /* 0xffefffffdede7812 */ /* 0x000fc800078ec0ff */
[----:B------:R-:W-:Y:S02]  /*0700*/  @P2 SHF.R.U32.HI R7, RZ, c[0x0][0x2cc], R5 ;  /* 0x0000b300ff072a19 */ /* 0x000fe40000011605 */
[----:B------:R-:W-:Y:S01]  /*0710*/  @P1 LOP3.LUT R222, R222, 0x100000, RZ, 0xfc, !PT ;  /* 0x00100000dede1812 */ /* 0x000fe200078efcff */
[----:B--2---:R-:W-:Y:S02]  /*0720*/  @P3 IMAD.IADD R0, R8, 0x1, -R3 ;  /* 0x0000000108003824 */ /* 0x004fe400078e0a03 */
[----:B------:R-:W-:-:S04]  /*0730*/  IMAD.IADD R3, R4, 0x1, -R123 ;  /* 0x0000000104037824 */ /* 0x000fc800078e0a7b */
[----:B------:R-:W-:-:S05]  /*0740*/  IMAD.IADD R215, R3, 0x1, R0 ;  /* 0x0000000103d77824 */ /* 0x000fca00078e0200 */
[----:B------:R-:W-:-:S05]  /*0750*/  IADD3 R96, R215, 0x1, -R220 ;  /* 0x00000001d7607810 */ /* 0x000fca0007ffe8dc */
[----:B------:R-:W-:-:S05]  /*0760*/  IMAD.IADD R7, R96, 0x1, R7 ;  /* 0x0000000160077824 */ /* 0x000fca00078e0207 */
[----:B------:R-:W-:Y:S01]  /*0770*/  IADD3 R9, R7, c[0x0][0x328], RZ ;  /* 0x0000ca0007097a10 */ /* 0x000fe20007ffe0ff */
[----:B------:R-:W-:Y:S05]  /*0780*/  @!P1 BRA `(.L_x_297) ;  /* 0x000000e000009947 */ /* 0x000fea0003800000 */
[C---:B---3--:R-:W-:Y:S02]  /*0790*/  ISETP.GT.AND P0, PT, R7.reuse, RZ, PT ;  /* 0x000000ff0700720c */ /* 0x048fe40003f04270 */
        /* <DEDUP_REMOVED lines=8> */
.L_x_298:
[----:B------:R-:W-:-:S13]  /*0820*/  ISETP.NE.AND P0, PT, R216, 0x1, PT ;  /* 0x00000001d800780c */ /* 0x000fda0003f05270 */
[----:B------:R-:W-:-:S05]  /*0830*/  @P0 IMAD.HI.U32 R7, R5, c[0x0][0x330], RZ ;  /* 0x0000cc0005070a27 */ /* 0x000fca00078e00ff */
[----:B------:R-:W-:-:S05]  /*0840*/  @P0 SHF.R.U32.HI R5, RZ, c[0x0][0x334], R7 ;  /* 0x0000cd00ff050a19 */ /* 0x000fca0000011607 */
.L_x_299:
[----:B------:R-:W-:-:S05]  /*0850*/  IMAD R8, R5, R216, c[0x0][0x32c] ;  /* 0x0000cb0005087624 */ /* 0x000fca00078e02d8 */
[----:B------:R-:W-:Y:S02]  /*0860*/  IMNMX R9, R9, R8, PT ;  /* 0x0000000809097217 */ /* 0x000fe40003800200 */
.L_x_297:
[----:B---3--:R-:W-:Y:S01]  /*0870*/  IADD3 R8, R215, 0x5f, RZ ;  /* 0x0000005fd7087810 */ /* 0x008fe20007ffe0ff */
[----:B------:R-:W-:-:S04]  /*0880*/  @P2 IMAD.HI.U32 R5, R118, c[0x0][0x2c8], RZ ;  /* 0x0000b20076052a27 */ /* 0x000fc800078e00ff */
[----:B------:R-:W-:Y:S01]  /*0890*/  IMAD.MOV.U32 R10, RZ, RZ, R118 ;  /* 0x000000ffff0a7224 */ /* 0x000fe200078e0076 */
[----:B------:R-:W-:Y:S01]  /*08a0*/  @P2 SHF.R.U32.HI R10, RZ, c[0x0][0x2cc], R5 ;  /* 0x0000b300ff0a2a19 */ /* 0x000fe20000011605 */
[----:B------:R-:W-:-:S04]  /*08b0*/  IMAD.HI R8, R8, 0x2aaaaaab, RZ ;  /* 0x2aaaaaab08087827 */ /* 0x000fc800078e02ff */
[----:B------:R-:W-:Y:S01]  /*08c0*/  IMAD.IADD R117, R215, 0x1, -R220 ;  /* 0x00000001d7757824 */ /* 0x000fe200078e0adc */
[----:B------:R-:W-:-:S03]  /*08d0*/  SHF.R.U32.HI R95, RZ, 0x1f, R8 ;  /* 0x0000001fff5f7819 */ /* 0x000fc60000011608 */
[----:B------:R-:W-:Y:S01]  /*08e0*/  IMAD.IADD R7, R117, 0x1, R10 ;  /* 0x0000000175077824 */ /* 0x000fe200078e020a */
[----:B------:R-:W-:-:S04]  /*08f0*/  LEA.HI.SX32 R95, R8, R95, 0x1c ;  /* 0x0000005f085f7211 */ /* 0x000fc800078fe2ff */
[----:B------:R-:W-:Y:S01]  /*0900*/  IADD3 R8, R7, -c[0x0][0x324], RZ ;  /* 0x8000c90007087a10 */ /* 0x000fe20007ffe0ff */
[----:B------:R-:W-:Y:S05]  /*0910*/  @!P1 BRA `(.L_x_300) ;  /* 0x000000d000009947 */ /* 0x000fea0003800000 */
        /* <DEDUP_REMOVED lines=8> */
.L_x_301:
[----:B------:R-:W-:-:S13]  /*09a0*/  ISETP.NE.AND P0, PT, R216, 0x1, PT ;  /* 0x00000001d800780c */ /* 0x000fda0003f05270 */
[----:B------:R-:W-:-:S05]  /*09b0*/  @P0 IMAD.HI.U32 R5, R7, c[0x0][0x330], RZ ;  /* 0x0000cc0007050a27 */ /* 0x000fca00078e00ff */
[----:B------:R-:W-:-:S05]  /*09c0*/  @P0 SHF.R.U32.HI R7, RZ, c[0x0][0x334], R5 ;  /* 0x0000cd00ff070a19 */ /* 0x000fca0000011605 */
.L_x_302:
[----:B------:R-:W-:-:S05]  /*09d0*/  IMAD R7, R7, c[0x0][0x32c], RZ ;  /* 0x0000cb0007077a24 */ /* 0x000fca00078e02ff */
[----:B------:R-:W-:-:S04]  /*09e0*/  IMNMX R8, R8, R7, !PT ;  /* 0x0000000708087217 */ /* 0x000fc80007800200 */
.L_x_300:
[----:B------:R-:W-:Y:S01]  /*09f0*/  IADD3 R10, R9, 0x5f, RZ ;  /* 0x0000005f090a7810 */ /* 0x000fe20007ffe0ff */
[----:B------:R-:W-:-:S04]  /*0a00*/  IMAD.HI R8, R8, 0x2aaaaaab, RZ ;  /* 0x2aaaaaab08087827 */ /* 0x000fc800078e02ff */
[----:B------:R-:W-:Y:S01]  /*0a10*/  IMAD.HI R10, R10, 0x2aaaaaab, RZ ;  /* 0x2aaaaaab0a0a7827 */ /* 0x000fe200078e02ff */
[----:B------:R-:W-:-:S04]  /*0a20*/  SHF.R.U32.HI R5, RZ, 0x1f, R8 ;  /* 0x0000001fff057819 */ /* 0x000fc80000011608 */
[----:B------:R-:W-:Y:S02]  /*0a30*/  SHF.R.U32.HI R7, RZ, 0x1f, R10 ;  /* 0x0000001fff077819 */ /* 0x000fe4000001160a */
[----:B------:R-:W-:Y:S02]  /*0a40*/  LEA.HI.SX32 R5, R8, R5, 0x1c ;  /* 0x0000000508057211 */ /* 0x000fe400078fe2ff */
[----:B------:R-:W-:Y:S02]  /*0a50*/  LEA.HI.SX32 R10, R10, R7, 0x1c ;  /* 0x000000070a0a7211 */ /* 0x000fe400078fe2ff */
[----:B------:R-:W-:Y:S02]  /*0a60*/  IMNMX R8, RZ, R5, !PT ;  /* 0x00000005ff087217 */ /* 0x000fe40007800200 */
[----:B------:R-:W-:-:S03]  /*0a70*/  IMNMX R10, R10, R95, PT ;  /* 0x0000005f0a0a7217 */ /* 0x000fc60003800200 */
[--C-:B------:R-:W-:Y:S02]  /*0a80*/  IMAD R8, R8, 0x60, -R3.reuse ;  /* 0x0000006008087824 */ /* 0x100fe400078e0a03 */
[----:B------:R-:W-:-:S03]  /*0a90*/  IMAD R3, R10, 0x60, -R3 ;  /* 0x000000600a037824 */ /* 0x000fc600078e0a03 */
[----:B------:R-:W-:Y:S02]  /*0aa0*/  IMNMX R11, RZ, R8, !PT ;  /* 0x00000008ff0b7217 */ /* 0x000fe40007800200 */
[----:B------:R-:W-:-:S04]  /*0ab0*/  IMNMX R8, R3, R0, PT ;  /* 0x0000000003087217 */ /* 0x000fc80003800200 */
[----:B------:R-:W-:Y:S01]  /*0ac0*/  ISETP.GT.AND P0, PT, R8, R11, PT ;  /* 0x0000000b0800720c */ /* 0x000fe20003f04270 */
[----:B------:R-:W-:-:S05]  /*0ad0*/  IMAD.WIDE.U32 R10, R11, -0x55555555, RZ ;  /* 0xaaaaaaab0b0a7825 */ /* 0x000fca00078e00ff */
[----:B------:R-:W-:-:S05]  /*0ae0*/  SHF.R.U32.HI R94, RZ, 0x6, R11 ;  /* 0x00000006ff5e7819 */ /* 0x000fca000001160b */
[----:B------:R-:W-:Y:S02]  /*0af0*/  IMAD.MOV.U32 R9, RZ, RZ, R94 ;  /* 0x000000ffff097224 */ /* 0x000fe400078e005e */
[----:B------:R-:W-:-:S05]  /*0b00*/  @P0 IADD3 R8, R8, 0x5f, RZ ;  /* 0x0000005f08080810 */ /* 0x000fca0007ffe0ff */
[----:B------:R-:W-:-:S05]  /*0b10*/  @P0 IMAD.HI R8, R8, 0x2aaaaaab, RZ ;  /* 0x2aaaaaab08080827 */ /* 0x000fca00078e02ff */
[----:B------:R-:W-:-:S04]  /*0b20*/  @P0 SHF.R.U32.HI R3, RZ, 0x1f, R8 ;  /* 0x0000001fff030819 */ /* 0x000fc80000011608 */
[----:B------:R-:W-:-:S04]  /*0b30*/  @P0 LEA.HI.SX32 R9, R8, R3, 0x1c ;  /* 0x0000000308090211 */ /* 0x000fc800078fe2ff */
[----:B------:R-:W-:-:S13]  /*0b40*/  ISETP.GT.AND P0, PT, R9, R94, PT ;  /* 0x0000005e0900720c */ /* 0x000fda0003f04270 */
[----:B------:R-:W-:Y:S05]  /*0b50*/  @!P0 BRA `(.L_x_303) ;  /* 0x000055e000008947 */ /* 0x000fea0003800000 */
[----:B------:R-:W-:Y:S02]  /*0b60*/  ISETP.NE.U32.AND P2, PT, RZ, c[0x0][0x340], PT ;  /* 0x0000d000ff007a0c */ /* 0x000fe40003f45070 */
[----:B------:R-:W-:Y:S01]  /*0b70*/  SHF.R.S32.HI R7, RZ, 0x1f, R74 ;  /* 0x0000001fff077819 */ /* 0x000fe2000001144a */
[----:B------:R-:W-:Y:S01]  /*0b80*/  IMAD.MOV.U32 R142, RZ, RZ, 0x60 ;  /* 0x00000060ff8e7424 */ /* 0x000fe200078e00ff */
[----:B------:R-:W-:Y:S01]  /*0b90*/  ISETP.NE.AND.EX P2, PT, RZ, c[0x0][0x344], PT, P2 ;  /* 0x0000d100ff007a0c */ /* 0x000fe20003f45320 */
[----:B------:R-:W-:Y:S01]  /*0ba0*/  ULDC.64 UR10, c[0x0][0x238] ;  /* 0x00008e00000a7ab9 */ /* 0x000fe20000000a00 */
[----:B------:R-:W-:Y:S02]  /*0bb0*/  IADD3 R43, R9, -0x1, RZ ;  /* 0xffffffff092b7810 */ /* 0x000fe40007ffe0ff */
[----:B------:R-:W-:Y:S02]  /*0bc0*/  SEL R128, R221, RZ, !P3 ;  /* 0x000000ffdd807207 */ /* 0x000fe40005800000 */
[----:B------:R-:W-:Y:S01]  /*0bd0*/  IADD3 R4, R122, R4, RZ ;  /* 0x000000047a047210 */ /* 0x000fe20007ffe0ff */
[----:B------:R-:W-:-:S02]  /*0be0*/  IMAD.MOV.U32 R97, RZ, RZ, c[0x0][0x27c] ;  /* 0x00009f00ff617624 */ /* 0x000fc400078e00ff */
[C---:B------:R-:W-:Y:S02]  /*0bf0*/  IMAD R140, R218.reuse, c[0x0][0x1e8], RZ ;  /* 0x00007a00da8c7a24 */ /* 0x040fe400078e02ff */
[----:B------:R-:W-:Y:S01]  /*0c00*/  IMAD R24, R218, c[0x0][0x210], RZ ;  /* 0x00008400da187a24 */ /* 0x000fe200078e02ff */
[----:B------:R-:W-:Y:S01]  /*0c10*/  UMOV UR7, 0x6 ;  /* 0x0000000600077882 */ /* 0x000fe20000000000 */
[----:B------:R-:W-:Y:S01]  /*0c20*/  @P2 IMAD.WIDE R10, R221, R6, c[0x0][0x340] ;  /* 0x0000d000dd0a2625 */ /* 0x000fe200078e0206 */
[----:B------:R-:W-:Y:S02]  /*0c30*/  UMOV UR6, 0x5 ;  /* 0x0000000500067882 */ /* 0x000fe40000000000 */
[----:B------:R-:W-:Y:S02]  /*0c40*/  ULDC UR14, c[0x0][0x1e4] ;  /* 0x00007900000e7ab9 */ /* 0x000fe40000000800 */
[----:B------:R1:W2:Y:S01]  /*0c50*/  @P2 LDG.E R8, [R10.64] ;  /* 0x000000100a082981 */ /* 0x0002a2000c1e1900 */
[CC--:B------:R-:W-:Y:S01]  /*0c60*/  LEA.HI R5, R7.reuse, R74.reuse, RZ, 0x3 ;  /* 0x0000004a07057211 */ /* 0x0c0fe200078f18ff */
[----:B------:R-:W-:Y:S01]  /*0c70*/  IMAD.WIDE.U32 R154, R142, c[0x0][0x238], RZ ;  /* 0x00008e008e9a7a25 */ /* 0x000fe200078e00ff */
[----:B------:R-:W-:Y:S01]  /*0c80*/  LEA.HI R20, R7, R74, RZ, 0x6 ;  /* 0x0000004a07147211 */ /* 0x000fe200078f30ff */
[----:B------:R-:W-:Y:S01]  /*0c90*/  UIMAD.WIDE.U32 UR12, UR10, 0x40, URZ ;  /* 0x000000400a0c78a5 */ /* 0x000fe2000f8e003f */
[----:B------:R-:W-:Y:S01]  /*0ca0*/  SHF.R.S32.HI R121, RZ, 0x3, R5 ;  /* 0x00000003ff797819 */ /* 0x000fe20000011405 */
[----:B------:R-:W-:Y:S01]  /*0cb0*/  IMAD R6, R218, c[0x0][0x240], RZ ;  /* 0x00009000da067a24 */ /* 0x000fe200078e02ff */
[----:B------:R-:W-:Y:S01]  /*0cc0*/  LOP3.LUT R5, R5, 0xfffffff8, RZ, 0xc0, !PT ;  /* 0xfffffff805057812 */ /* 0x000fe200078ec0ff */
[----:B------:R-:W-:Y:S01]  /*0cd0*/  IMAD.SHL.U32 R20, R20, 0x8, RZ ;  /* 0x0000000814147824 */ /* 0x000fe200078e00ff */
[----:B------:R-:W-:Y:S01]  /*0ce0*/  SHF.R.S32.HI R3, RZ, 0x1f, R121 ;  /* 0x0000001fff037819 */ /* 0x000fe20000011479 */
[----:B------:R-:W-:Y:S01]  /*0cf0*/  IMAD R9, R219, c[0x0][0x244], R6 ;  /* 0x00009100db097a24 */ /* 0x000fe200078e0206 */
[----:B------:R-:W-:Y:S01]  /*0d00*/  IADD3 R89, P0, R121, R2, RZ ;  /* 0x0000000279597210 */ /* 0x000fe20007f1e0ff */
[----:B------:R-:W-:Y:S01]  /*0d10*/  IMAD.IADD R14, R74, 0x1, -R5 ;  /* 0x000000014a0e7824 */ /* 0x000fe200078e0a05 */
[----:B------:R-:W-:Y:S01]  /*0d20*/  SHF.R.S32.HI R6, RZ, 0x1f, R43 ;  /* 0x0000001fff067819 */ /* 0x000fe2000001142b */
[----:B------:R-:W-:Y:S01]  /*0d30*/  IMAD R5, R142, c[0x0][0x23c], RZ ;  /* 0x00008f008e057a24 */ /* 0x000fe200078e02ff */
[----:B------:R-:W-:Y:S01]  /*0d40*/  LEA.HI.X.SX32 R87, R2, R3, 0x1, P0 ;  /* 0x0000000302577211 */ /* 0x000fe200000f0eff */
[----:B------:R-:W-:Y:S01]  /*0d50*/  IMAD.SHL.U32 R12, R14, 0x8, RZ ;  /* 0x000000080e0c7824 */ /* 0x000fe200078e00ff */
[----:B------:R-:W-:Y:S01]  /*0d60*/  SHF.R.S32.HI R2, RZ, 0x1f, R221 ;  /* 0x0000001fff027819 */ /* 0x000fe200000114dd */
[----:B------:R-:W-:Y:S01]  /*0d70*/  IMAD.IADD R98, R155, 0x1, R5 ;  /* 0x000000019b627824 */ /* 0x000fe200078e0205 */
[----:B------:R-:W-:Y:S01]  /*0d80*/  SHF.L.U32 R23, R121, 0x6, RZ ;  /* 0x0000000679177819 */ /* 0x000fe200000006ff */
[----:B------:R-:W-:Y:S01]  /*0d90*/  IMAD R130, R87, c[0x0][0x238], RZ ;  /* 0x00008e0057827a24 */ /* 0x000fe200078e02ff */
[----:B------:R-:W-:Y:S01]  /*0da0*/  SHF.R.S32.HI R13, RZ, 0x1f, R12 ;  /* 0x0000001fff0d7819 */ /* 0x000fe2000001140c */
[----:B------:R-:W-:Y:S01]  /*0db0*/  IMAD R5, R98, R43, RZ ;  /* 0x0000002b62057224 */ /* 0x000fe200078e02ff */
[----:B------:R-:W-:Y:S01]  /*0dc0*/  SEL R83, R2, RZ, !P3 ;  /* 0x000000ff02537207 */ /* 0x000fe20005800000 */
[----:B------:R-:W-:Y:S01]  /*0dd0*/  IMAD R130, R89, c[0x0][0x23c], R130 ;  /* 0x00008f0059827a24 */ /* 0x000fe200078e0282 */
[----:B------:R-:W-:Y:S01]  /*0de0*/  LOP3.LUT R23, R23, 0x1c0, RZ, 0xc0, !PT ;  /* 0x000001c017177812 */ /* 0x000fe200078ec0ff */
[----:B-1----:R-:W-:Y:S01]  /*0df0*/  IMAD.WIDE.U32 R10, R89, c[0x0][0x238], R12 ;  /* 0x00008e00590a7a25 */ /* 0x002fe200078e000c */
[----:B------:R-:W-:Y:S01]  /*0e00*/  IADD3 R119, R12, 0x40, RZ ;  /* 0x000000400c777810 */ /* 0x000fe20007ffe0ff */
[----:B------:R-:W-:Y:S01]  /*0e10*/  USHF.L.U32 UR8, UR11, 0x6, URZ ;  /* 0x000000060b087899 */ /* 0x000fe2000800063f */
[----:B------:R-:W-:Y:S01]  /*0e20*/  LOP3.LUT R20, R20, 0xfffffe00, RZ, 0xc0, !PT ;  /* 0xfffffe0014147812 */ /* 0x000fe200078ec0ff */
[----:B------:R-:W-:Y:S01]  /*0e30*/  IMAD.IADD R86, R0, 0x1, -R121 ;  /* 0x0000000100567824 */ /* 0x000fe200078e0a79 */
[----:B------:R-:W-:Y:S01]  /*0e40*/  IADD3 R131, R11, R130, RZ ;  /* 0x000000820b837210 */ /* 0x000fe20007ffe0ff */
[----:B------:R-:W-:Y:S01]  /*0e50*/  IMAD.MOV.U32 R130, RZ, RZ, R10 ;  /* 0x000000ffff827224 */ /* 0x000fe200078e000a */
[----:B------:R-:W-:Y:S01]  /*0e60*/  LOP3.LUT R120, R23, 0x38, R12, 0xf8, !PT ;  /* 0x0000003817787812 */ /* 0x000fe200078ef80c */
[----:B------:R-:W-:Y:S01]  /*0e70*/  IMAD R5, R6, R154, R5 ;  /* 0x0000009a06057224 */ /* 0x000fe200078e0205 */
[----:B------:R-:W-:Y:S01]  /*0e80*/  SHF.R.U32.HI R21, RZ, 0x3, R23 ;  /* 0x00000003ff157819 */ /* 0x000fe20000011617 */
[----:B------:R-:W-:Y:S01]  /*0e90*/  IMAD.WIDE.U32 R130, R219, c[0x0][0x240], R130 ;  /* 0x00009000db827a25 */ /* 0x000fe200078e0082 */
[----:B------:R-:W-:Y:S01]  /*0ea0*/  ISETP.GE.AND P5, PT, R12, c[0x0][0x1d4], PT ;  /* 0x000075000c007a0c */ /* 0x000fe20003fa6270 */
[----:B------:R-:W-:Y:S01]  /*0eb0*/  UIADD3 UR8, UR13, UR8, URZ ;  /* 0x000000080d087290 */ /* 0x000fe2000fffe03f */
[----:B------:R-:W-:Y:S01]  /*0ec0*/  ISETP.GE.AND P6, PT, R119, c[0x0][0x1d4], PT ;  /* 0x0000750077007a0c */ /* 0x000fe20003fc6270 */
[----:B------:R-:W-:Y:S01]  /*0ed0*/  IMAD R6, R43, -0x60, R86 ;  /* 0xffffffa02b067824 */ /* 0x000fe200078e0256 */
[----:B------:R-:W-:Y:S01]  /*0ee0*/  IADD3 R131, R131, R9, RZ ;  /* 0x0000000983837210 */ /* 0x000fe20007ffe0ff */
[----:B------:R-:W-:Y:S01]  /*0ef0*/  IMAD R153, R83, c[0x0][0x248], RZ ;  /* 0x0000920053997a24 */ /* 0x000fe200078e02ff */
[----:B------:R-:W-:Y:S01]  /*0f00*/  LOP3.LUT R120, R20, R120, R21, 0xf6, !PT ;  /* 0x0000007814787212 */ /* 0x000fe200078ef615 */
[----:B------:R-:W-:Y:S01]  /*0f10*/  IMAD.SHL.U32 R14, R14, 0x4, RZ ;  /* 0x000000040e0e7824 */ /* 0x000fe200078e00ff */
[----:B------:R-:W-:Y:S01]  /*0f20*/  ISETP.GE.AND P1, PT, R6, 0x1, PT ;  /* 0x000000010600780c */ /* 0x000fe20003f26270 */
[----:B------:R-:W-:Y:S01]  /*0f30*/  IMAD R153, R128, c[0x0][0x24c], R153 ;  /* 0x0000930080997a24 */ /* 0x000fe200078e0299 */
[----:B------:R-:W-:Y:S01]  /*0f40*/  ISETP.GE.AND P0, PT, R6, 0x21, PT ;  /* 0x000000210600780c */ /* 0x000fe20003f06270 */
[----:B------:R-:W-:Y:S01]  /*0f50*/  IMAD.WIDE.U32 R130, R128, c[0x0][0x248], R130 ;  /* 0x0000920080827a25 */ /* 0x000fe200078e0082 */
[----:B------:R-:W-:Y:S01]  /*0f60*/  SHF.L.U32 R120, R120, 0x1, RZ ;  /* 0x0000000178787819 */ /* 0x000fe200000006ff */
[----:B------:R-:W-:Y:S01]  /*0f70*/  ULDC.64 UR4, c[0x0][0x1e0] ;  /* 0x0000780000047ab9 */ /* 0x000fe20000000a00 */
[----:B------:R-:W-:Y:S01]  /*0f80*/  SHF.R.S32.HI R80, RZ, 0x1f, R4 ;  /* 0x0000001fff507819 */ /* 0x000fe20000011404 */
[----:B------:R-:W-:Y:S01]  /*0f90*/  IMAD.IADD R153, R131, 0x1, R153 ;  /* 0x0000000183997824 */ /* 0x000fe200078e0299 */
[----:B------:R-:W-:Y:S01]  /*0fa0*/  SHF.R.S32.HI R15, RZ, 0x1f, R14 ;  /* 0x0000001fff0f7819 */ /* 0x000fe2000001140e */
[----:B------:R-:W-:Y:S01]  /*0fb0*/  IMAD.MOV.U32 R152, RZ, RZ, R130 ;  /* 0x000000ffff987224 */ /* 0x000fe200078e0082 */
[C---:B------:R-:W-:Y:S01]  /*0fc0*/  IADD3 R116, R121.reuse, 0x20, RZ ;  /* 0x0000002079747810 */ /* 0x040fe20007ffe0ff */
[----:B------:R-:W-:Y:S01]  /*0fd0*/  IMAD R7, R80, c[0x0][0x1e0], RZ ;  /* 0x0000780050077a24 */ /* 0x000fe200078e02ff */
[----:B------:R-:W-:Y:S01]  /*0fe0*/  IADD3 R115, R121, 0x40, RZ ;  /* 0x0000004079737810 */ /* 0x000fe20007ffe0ff */
[----:B------:R-:W-:Y:S01]  /*0ff0*/  IMAD.WIDE.U32 R10, R43, R154, R152 ;  /* 0x0000009a2b0a7225 */ /* 0x000fe200078e0098 */
[----:B------:R-:W-:Y:S01]  /*1000*/  USHF.L.U64.HI UR11, UR4, UR7, UR5 ;  /* 0x00000007040b7299 */ /* 0x000fe20008010205 */
[----:B------:R-:W-:Y:S01]  /*1010*/  SHF.R.S32.HI R99, RZ, 0x1f, R116 ;  /* 0x0000001fff637819 */ /* 0x000fe20000011474 */
[----:B------:R-:W-:Y:S01]  /*1020*/  USHF.L.U32 UR13, UR4, 0x6, URZ ;  /* 0x00000006040d7899 */ /* 0x000fe2000800063f */
[----:B------:R-:W-:Y:S01]  /*1030*/  IMAD.IADD R5, R11, 0x1, R5 ;  /* 0x000000010b057824 */ /* 0x000fe200078e0205 */
[----:B------:R-:W-:Y:S01]  /*1040*/  USHF.L.U64.HI UR14, UR4, UR6, UR14 ;  /* 0x00000006040e7299 */ /* 0x000fe2000801020e */
[----:B------:R-:W-:Y:S01]  /*1050*/  IMAD R7, R4, c[0x0][0x1e4], R7 ;  /* 0x0000790004077a24 */ /* 0x000fe200078e0207 */
[----:B------:R-:W-:Y:S01]  /*1060*/  USHF.L.U32 UR15, UR4, 0x5, URZ ;  /* 0x00000005040f7899 */ /* 0x000fe2000800063f */
[----:B------:R-:W-:Y:S01]  /*1070*/  IMAD R134, R3, c[0x0][0x280], RZ ;  /* 0x0000a00003867a24 */ /* 0x000fe200078e02ff */
[----:B------:R-:W-:Y:S01]  /*1080*/  UIMAD.WIDE.U32 UR24, UR4, 0x60, URZ ;  /* 0x00000060041878a5 */ /* 0x000fe2000f8e003f */
[----:B------:R-:W-:Y:S01]  /*1090*/  IMAD R140, R219, c[0x0][0x1ec], R140 ;  /* 0x00007b00db8c7a24 */ /* 0x000fe200078e028c */
[----:B------:R-:W-:Y:S01]  /*10a0*/  ULDC UR20, c[0x0][0x284] ;  /* 0x0000a10000147ab9 */ /* 0x000fe20000000800 */
[C---:B------:R-:W-:Y:S01]  /*10b0*/  IMAD R134, R121.reuse, c[0x0][0x284], R134 ;  /* 0x0000a10079867a24 */ /* 0x040fe200078e0286 */
[----:B------:R-:W-:Y:S01]  /*10c0*/  ULDC.64 UR4, c[0x0][0x280] ;  /* 0x0000a00000047ab9 */ /* 0x000fe20000000a00 */
[----:B------:R-:W-:Y:S01]  /*10d0*/  IMAD.WIDE.U32 R18, R121, c[0x0][0x280], R12 ;  /* 0x0000a00079127a25 */ /* 0x000fe200078e000c */
[----:B------:R-:W-:Y:S01]  /*10e0*/  USHF.L.U64.HI UR18, UR4, UR7, UR5 ;  /* 0x0000000704127299 */ /* 0x000fe20008010205 */
[----:B------:R-:W-:Y:S01]  /*10f0*/  P2R R125, PR, RZ, 0x20 ;  /* 0x00000020ff7d7803 */ /* 0x000fe20000000000 */
[----:B------:R-:W-:Y:S01]  /*1100*/  USHF.L.U32 UR19, UR4, 0x6, URZ ;  /* 0x0000000604137899 */ /* 0x000fe2000800063f */
[----:B------:R-:W-:Y:S01]  /*1110*/  IMAD R132, R3, c[0x0][0x290], RZ ;  /* 0x0000a40003847a24 */ /* 0x000fe200078e02ff */
[----:B------:R-:W-:Y:S01]  /*1120*/  IADD3 R135, R134, R19, RZ ;  /* 0x0000001386877210 */ /* 0x000fe20007ffe0ff */
[----:B------:R-:W-:Y:S01]  /*1130*/  IMAD R24, R219, c[0x0][0x214], R24 ;  /* 0x00008500db187a24 */ /* 0x000fe200078e0218 */
[----:B------:R-:W-:Y:S01]  /*1140*/  SHF.L.U32 R19, R116, 0x6, RZ ;  /* 0x0000000674137819 */ /* 0x000fe200000006ff */
[----:B------:R-:W-:Y:S01]  /*1150*/  IMAD.WIDE.U32 R138, R121, c[0x0][0x280], R14 ;  /* 0x0000a000798a7a25 */ /* 0x000fe200078e000e */
[----:B------:R-:W-:-:S02]  /*1160*/  USHF.L.U64.HI UR20, UR4, UR6, UR20 ;  /* 0x0000000604147299 */ /* 0x000fc40008010214 */
[----:B------:R-:W-:Y:S01]  /*1170*/  LOP3.LUT R19, R19, 0x1c0, RZ, 0xc0, !PT ;  /* 0x000001c013137812 */ /* 0x000fe200078ec0ff */
[C---:B------:R-:W-:Y:S01]  /*1180*/  IMAD R132, R121.reuse, c[0x0][0x294], R132 ;  /* 0x0000a50079847a24 */ /* 0x040fe200078e0284 */
[----:B------:R-:W-:Y:S01]  /*1190*/  USHF.L.U32 UR22, UR4, 0x5, URZ ;  /* 0x0000000504167899 */ /* 0x000fe2000800063f */
[----:B------:R-:W-:Y:S01]  /*11a0*/  IMAD.WIDE.U32 R136, R121, c[0x0][0x290], R14 ;  /* 0x0000a40079887a25 */ /* 0x000fe200078e000e */
[----:B------:R-:W-:Y:S02]  /*11b0*/  ULDC UR9, c[0x0][0x23c] ;  /* 0x00008f0000097ab9 */ /* 0x000fe40000000800 */
[----:B------:R-:W-:Y:S01]  /*11c0*/  ULDC UR21, c[0x0][0x294] ;  /* 0x0000a50000157ab9 */ /* 0x000fe20000000800 */
[----:B------:R-:W-:Y:S01]  /*11d0*/  IMAD.IADD R139, R139, 0x1, R134 ;  /* 0x000000018b8b7824 */ /* 0x000fe200078e0286 */
[----:B------:R-:W-:Y:S01]  /*11e0*/  MOV R134, R18 ;  /* 0x0000001200867202 */ /* 0x000fe20000000f00 */
[----:B------:R-:W-:Y:S01]  /*11f0*/  IMAD R83, R83, c[0x0][0x268], RZ ;  /* 0x00009a0053537a24 */ /* 0x000fe200078e02ff */
[----:B------:R-:W-:Y:S01]  /*1200*/  ULDC.64 UR4, c[0x0][0x290] ;  /* 0x0000a40000047ab9 */ /* 0x000fe20000000a00 */
[----:B------:R-:W-:Y:S01]  /*1210*/  IMAD.IADD R137, R137, 0x1, R132 ;  /* 0x0000000189897824 */ /* 0x000fe200078e0284 */
[----:B------:R-:W-:Y:S01]  /*1220*/  USHF.L.U64.HI UR9, UR10, UR7, UR9 ;  /* 0x000000070a097299 */ /* 0x000fe20008010209 */
[----:B------:R-:W-:Y:S01]  /*1230*/  IMAD R83, R128, c[0x0][0x26c], R83 ;  /* 0x00009b0080537a24 */ /* 0x000fe200078e0253 */
[----:B------:R-:W-:Y:S01]  /*1240*/  USHF.L.U64.HI UR5, UR4, UR7, UR5 ;  /* 0x0000000704057299 */ /* 0x000fe20008010205 */
[----:B------:R-:W-:Y:S01]  /*1250*/  IMAD.WIDE.U32 R150, R121, c[0x0][0x1e0], RZ ;  /* 0x0000780079967a25 */ /* 0x000fe200078e00ff */
[----:B------:R-:W-:-:S02]  /*1260*/  USHF.L.U64.HI UR21, UR4, UR6, UR21 ;  /* 0x0000000604157299 */ /* 0x000fc40008010215 */
[----:B------:R-:W-:Y:S01]  /*1270*/  USHF.L.U32 UR7, UR4, 0x6, URZ ;  /* 0x0000000604077899 */ /* 0x000fe2000800063f */
[C---:B------:R-:W-:Y:S01]  /*1280*/  IMAD R106, R142.reuse, c[0x0][0x1e4], RZ ;  /* 0x000079008e6a7a24 */ /* 0x040fe200078e02ff */
[----:B------:R-:W-:Y:S01]  /*1290*/  USHF.L.U32 UR6, UR4, 0x5, URZ ;  /* 0x0000000504067899 */ /* 0x000fe2000800063f */
[----:B------:R-:W-:Y:S01]  /*12a0*/  IMAD.WIDE.U32 R144, R142, c[0x0][0x290], RZ ;  /* 0x0000a4008e907a25 */ /* 0x000fe200078e00ff */
[----:B------:R-:W-:Y:S02]  /*12b0*/  USHF.L.U32 UR10, UR10, 0x6, URZ ;  /* 0x000000060a0a7899 */ /* 0x000fe4000800063f */
[----:B------:R-:W-:Y:S01]  /*12c0*/  ULDC.U8 UR4, c[0x0][0x298] ;  /* 0x0000a60000047ab9 */ /* 0x000fe20000000000 */
[----:B------:R-:W-:Y:S01]  /*12d0*/  IMAD R99, R99, c[0x0][0x1e0], RZ ;  /* 0x0000780063637a24 */ /* 0x000fe200078e02ff */
[----:B------:R-:W-:Y:S01]  /*12e0*/  IADD3 R106, R106, UR25, RZ ;  /* 0x000000196a6a7c10 */ /* 0x000fe2000fffe0ff */
[----:B-----5:R-:W-:-:S04]  /*12f0*/  IMAD.WIDE.U32 R136, R75, c[0x0][0x290], R136 ;  /* 0x0000a4004b887a25 */ /* 0x020fc800078e0088 */
[----:B------:R-:W-:-:S04]  /*1300*/  IMAD.WIDE.U32 R148, R116, c[0x0][0x1e0], RZ ;  /* 0x0000780074947a25 */ /* 0x000fc800078e00ff */
[----:B------:R-:W-:-:S04]  /*1310*/  IMAD.WIDE.U32 R146, R115, c[0x0][0x1e0], RZ ;  /* 0x0000780073927a25 */ /* 0x000fc800078e00ff */
[----:B------:R-:W-:Y:S02]  /*1320*/  IMAD R99, R116, c[0x0][0x1e4], R99 ;  /* 0x0000790074637a24 */ /* 0x000fe400078e0263 */
[----:B------:R-:W-:-:S04]  /*1330*/  IMAD.WIDE.U32 R138, R75, c[0x0][0x280], R138 ;  /* 0x0000a0004b8a7a25 */ /* 0x000fc800078e008a */
[----:B------:R-:W-:-:S04]  /*1340*/  IMAD.WIDE.U32 R134, R75, c[0x0][0x280], R134 ;  /* 0x0000a0004b867a25 */ /* 0x000fc800078e0086 */
[----:B------:R-:W-:Y:S01]  /*1350*/  IMAD.IADD R99, R149, 0x1, R99 ;  /* 0x0000000195637824 */ /* 0x000fe200078e0263 */
[----:B--2---:R-:W-:Y:S01]  /*1360*/  @P2 SHF.R.S32.HI R9, RZ, 0x1f, R8 ;  /* 0x0000001fff092819 */ /* 0x004fe20000011408 */
[----:B------:R-:W-:Y:S01]  /*1370*/  @!P2 IMAD.MOV.U32 R9, RZ, RZ, R2 ;  /* 0x000000ffff09a224 */ /* 0x000fe200078e0002 */
[----:B------:R-:W-:Y:S02]  /*1380*/  @!P2 MOV R8, R221 ;  /* 0x000000dd0008a202 */ /* 0x000fe40000000f00 */
[----:B------:R-:W-:Y:S02]  /*1390*/  @P1 LEA R16, P2, R10, c[0x0][0x220], 0x1 ;  /* 0x000088000a101a11 */ /* 0x000fe400078408ff */
[----:B------:R-:W-:Y:S01]  /*13a0*/  SEL R126, R8, RZ, !P4 ;  /* 0x000000ff087e7207 */ /* 0x000fe20006000000 */
[----:B------:R-:W-:Y:S01]  /*13b0*/  IMAD.MOV.U32 R8, RZ, RZ, c[0x0][0x23c] ;  /* 0x00008f00ff087624 */ /* 0x000fe200078e00ff */
[----:B------:R-:W-:Y:S02]  /*13c0*/  @P1 LEA.HI.X R17, R10, c[0x0][0x224], R5, 0x1, P2 ;  /* 0x000089000a111a11 */ /* 0x000fe400010f0c05 */
[----:B------:R-:W-:Y:S01]  /*13d0*/  ISETP.GT.AND P2, PT, R6, 0x40, PT ;  /* 0x000000400600780c */ /* 0x000fe20003f44270 */
[----:B------:R-:W-:Y:S01]  /*13e0*/  IMAD.MOV.U32 R6, RZ, RZ, c[0x0][0x238] ;  /* 0x00008e00ff067624 */ /* 0x000fe200078e00ff */
[----:B------:R-:W-:Y:S01]  /*13f0*/  SEL R2, R9, RZ, !P4 ;  /* 0x000000ff09027207 */ /* 0x000fe20006000000 */
[----:B------:R-:W-:Y:S01]  /*1400*/  @!PT LDS RZ, [RZ] ;  /* 0x00000000fffff984 */ /* 0x000fe20000000800 */
[----:B------:R-:W-:Y:S01]  /*1410*/  @!PT LDS RZ, [RZ] ;  /* 0x00000000fffff984 */ /* 0x000fe20000000800 */
[----:B------:R-:W-:Y:S01]  /*1420*/  @!PT LDS RZ, [RZ] ;  /* 0x00000000fffff984 */ /* 0x000fe20000000800 */
[----:B------:R1:W-:Y:S01]  /*1430*/  @P1 LDGSTS.E.BYPASS.LTC128B.128 [R120+0x8100], [R16.64], !P5 ;  /* 0x0810000010781fae */ /* 0x0003e2000e901d50 */
[----:B------:R-:W-:-:S03]  /*1440*/  ISETP.GE.AND P4, PT, R12, c[0x0][0x1d4], PT ;  /* 0x000075000c007a0c */ /* 0x000fc60003f86270 */
[----:B------:R1:W-:Y:S01]  /*1450*/  @P1 LDGSTS.E.BYPASS.LTC128B.128 [R120+0xb100], [R16.64+0x80], !P6 ;  /* 0x0b10008010781fae */ /* 0x0003e2000f101d50 */
[----:B------:R-:W-:Y:S01]  /*1460*/  @P0 LEA R9, P1, R6, R10, 0x5 ;  /* 0x0000000a06090211 */ /* 0x000fe200078228ff */
[C---:B------:R-:W-:Y:S02]  /*1470*/  IMAD R93, R2.reuse, c[0x0][0x1f0], RZ ;  /* 0x00007c00025d7a24 */ /* 0x040fe400078e02ff */
[----:B------:R-:W-:Y:S01]  /*1480*/  IMAD R79, R2, c[0x0][0x218], RZ ;  /* 0x00008600024f7a24 */ /* 0x000fe200078e02ff */
[----:B------:R-:W-:Y:S01]  /*1490*/  @P0 LEA.HI.X R8, R6, R5, R8, 0x5, P1 ;  /* 0x0000000506080211 */ /* 0x000fe200008f2c08 */
[----:B------:R-:W-:Y:S01]  /*14a0*/  IMAD R93, R126, c[0x0][0x1f4], R93 ;  /* 0x00007d007e5d7a24 */ /* 0x000fe200078e025d */
[----:B------:R-:W-:Y:S01]  /*14b0*/  @P2 IADD3 R6, P1, R10, UR12, RZ ;  /* 0x0000000c0a062c10 */ /* 0x000fe2000ff3e0ff */
[----:B------:R-:W-:Y:S01]  /*14c0*/  IMAD R79, R126, c[0x0][0x21c], R79 ;  /* 0x000087007e4f7a24 */ /* 0x000fe200078e024f */
[----:B------:R-:W-:Y:S01]  /*14d0*/  SHF.L.U32 R10, R97, 0x1, RZ ;  /* 0x00000001610a7819 */ /* 0x000fe200000006ff */
[----:B------:R-:W-:Y:S01]  /*14e0*/  UIADD3 UR12, UP0, UR12, 0x80, URZ ;  /* 0x000000800c0c7890 */ /* 0x000fe2000ff1e03f */
[----:B------:R-:W-:-:S02]  /*14f0*/  @P2 IADD3.X R5, R5, UR8, RZ, P1, !PT ;  /* 0x0000000805052c10 */ /* 0x000fc40008ffe4ff */
[C---:B------:R-:W-:Y:S01]  /*1500*/  @P0 LEA R28, P1, R9.reuse, c[0x0][0x220], 0x1 ;  /* 0x00008800091c0a11 */ /* 0x040fe200078208ff */
[----:B------:R-:W-:Y:S01]  /*1510*/  UIADD3.X UR8, URZ, UR8, URZ, UP0, !UPT ;  /* 0x000000083f087290 */ /* 0x000fe200087fe43f */
[----:B------:R-:W-:Y:S02]  /*1520*/  SHF.R.S32.HI R2, RZ, 0x1f, R75 ;  /* 0x0000001fff027819 */ /* 0x000fe4000001144b */
[----:B------:R-:W-:Y:S02]  /*1530*/  @P0 LEA.HI.X R29, R9, c[0x0][0x224], R8, 0x1, P1 ;  /* 0x00008900091d0a11 */ /* 0x000fe400008f0c08 */
[----:B------:R-:W-:-:S03]  /*1540*/  ISETP.GE.AND P1, PT, R12, c[0x0][0x27c], PT ;  /* 0x00009f000c007a0c */ /* 0x000fc60003f26270 */
[----:B------:R2:W-:Y:S04]  /*1550*/  @P0 LDGSTS.E.BYPASS.LTC128B.128 [R120+0x9100], [R28.64], !P5 ;  /* 0x091000001c780fae */ /* 0x0005e8000e901d50 */
[----:B------:R2:W-:Y:S01]  /*1560*/  @P0 LDGSTS.E.BYPASS.LTC128B.128 [R120+0xc100], [R28.64+0x80], !P6 ;  /* 0x0c1000801c780fae */ /* 0x0005e2000f101d50 */
[----:B-1----:R-:W-:-:S04]  /*1570*/  IMAD.WIDE.U32 R16, R4, c[0x0][0x1e0], RZ ;  /* 0x0000780004107a25 */ /* 0x002fc800078e00ff */
[----:B------:R-:W-:Y:S01]  /*1580*/  IMAD.IADD R17, R17, 0x1, R7 ;  /* 0x0000000111117824 */ /* 0x000fe200078e0207 */
[----:B------:R-:W-:Y:S02]  /*1590*/  SEL R7, RZ, c[0x0][0x27c], !P1 ;  /* 0x00009f00ff077a07 */ /* 0x000fe40004800000 */
[----:B------:R-:W-:Y:S01]  /*15a0*/  @P1 IADD3 R10, -R10, c[0x0][0x1d4], RZ ;  /* 0x000075000a0a1a10 */ /* 0x000fe20007ffe1ff */
[----:B------:R-:W-:Y:S01]  /*15b0*/  IMAD.WIDE.U32 R16, R219, c[0x0][0x1e8], R16 ;  /* 0x00007a00db107a25 */ /* 0x000fe200078e0010 */
[----:B------:R-:W-:-:S03]  /*15c0*/  ISETP.GE.AND P1, PT, R97, 0x1, PT ;  /* 0x000000016100780c */ /* 0x000fc60003f26270 */
[----:B------:R-:W-:Y:S01]  /*15d0*/  IMAD.IADD R8, R12, 0x1, R7 ;  /* 0x000000010c087824 */ /* 0x000fe200078e0207 */
[----:B------:R-:W-:Y:S01]  /*15e0*/  SHF.R.S32.HI R7, RZ, 0x1f, R10 ;  /* 0x0000001fff077819 */ /* 0x000fe2000001140a */
[----:B------:R-:W-:Y:S01]  /*15f0*/  IMAD.IADD R141, R17, 0x1, R140 ;  /* 0x00000001118d7824 */ /* 0x000fe200078e028c */
[----:B------:R-:W-:Y:S02]  /*1600*/  P2R R9, PR, RZ, 0x2 ;  /* 0x00000002ff097803 */ /* 0x000fe40000000000 */
[----:B------:R-:W-:Y:S02]  /*1610*/  SHF.R.S32.HI R27, RZ, 0x1f, R8 ;  /* 0x0000001fff1b7819 */ /* 0x000fe40000011408 */
[----:B------:R-:W-:Y:S01]  /*1620*/  LEA.HI R7, R7, R10, RZ, 0x4 ;  /* 0x0000000a07077211 */ /* 0x000fe200078f20ff */
[----:B------:R-:W-:Y:S01]  /*1630*/  IMAD R10, R218, c[0x0][0x260], RZ ;  /* 0x00009800da0a7a24 */ /* 0x000fe200078e02ff */
[CC--:B------:R-:W-:Y:S02]  /*1640*/  LEA.HI R114, R27.reuse, R8.reuse, RZ, 0x3 ;  /* 0x000000081b727211 */ /* 0x0c0fe400078f18ff */
[----:B------:R-:W-:Y:S01]  /*1650*/  LEA.HI R27, R27, R8, RZ, 0x6 ;  /* 0x000000081b1b7211 */ /* 0x000fe200078f30ff */
[C---:B------:R-:W-:Y:S01]  /*1660*/  IMAD R10, R219.reuse, c[0x0][0x264], R10 ;  /* 0x00009900db0a7a24 */ /* 0x040fe200078e020a */
[----:B------:R-:W-:Y:S01]  /*1670*/  MOV R140, R16 ;  /* 0x00000010008c7202 */ /* 0x000fe20000000f00 */
[----:B------:R-:W-:Y:S01]  /*1680*/  IMAD.WIDE.U32 R8, R219, c[0x0][0x260], R12 ;  /* 0x00009800db087a25 */ /* 0x000fe200078e000c */
[----:B------:R-:W-:-:S02]  /*1690*/  SHF.R.S32.HI R27, RZ, 0x6, R27 ;  /* 0x00000006ff1b7819 */ /* 0x000fc4000001141b */
[----:B------:R-:W-:Y:S01]  /*16a0*/  LOP3.LUT R112, R23, 0x38, R114, 0xf8, !PT ;  /* 0x0000003817707812 */ /* 0x000fe200078ef872 */
[----:B------:R-:W-:Y:S01]  /*16b0*/  IMAD.IADD R11, R9, 0x1, R10 ;  /* 0x00000001090b7824 */ /* 0x000fe200078e020a */
[----:B------:R-:W-:Y:S01]  /*16c0*/  MOV R10, R8 ;  /* 0x00000008000a7202 */ /* 0x000fe20000000f00 */
[----:B------:R-:W-:Y:S01]  /*16d0*/  IMAD.WIDE.U32 R8, R219, c[0x0][0x210], R12 ;  /* 0x00008400db087a25 */ /* 0x000fe200078e000c */
[----:B------:R-:W-:Y:S02]  /*16e0*/  LOP3.LUT R112, R112, R21, RZ, 0x3c, !PT ;  /* 0x0000001570707212 */ /* 0x000fe400078e3cff */
[----:B------:R-:W-:Y:S01]  /*16f0*/  SHF.R.S32.HI R7, RZ, 0x4, R7 ;  /* 0x00000004ff077819 */ /* 0x000fe20000011407 */
[----:B------:R-:W-:-:S04]  /*1700*/  IMAD.WIDE.U32 R16, R121, c[0x0][0x290], R12 ;  /* 0x0000a40079107a25 */ /* 0x000fc800078e000c */
[----:B------:R-:W-:Y:S01]  /*1710*/  IMAD.IADD R25, R9, 0x1, R24 ;  /* 0x0000000109197824 */ /* 0x000fe200078e0218 */
[----:B------:R-:W-:Y:S01]  /*1720*/  SHF.R.S32.HI R9, RZ, 0x1f, R116 ;  /* 0x0000001fff097819 */ /* 0x000fe20000011474 */
[----:B------:R-:W-:Y:S01]  /*1730*/  IMAD.IADD R133, R132, 0x1, R17 ;  /* 0x0000000184857824 */ /* 0x000fe200078e0211 */
[----:B------:R-:W-:Y:S01]  /*1740*/  SHF.R.U32.HI R17, RZ, 0x3, R19 ;  /* 0x00000003ff117819 */ /* 0x000fe20000011613 */
[----:B------:R-:W-:Y:S01]  /*1750*/  IMAD.MOV.U32 R132, RZ, RZ, R16 ;  /* 0x000000ffff847224 */ /* 0x000fe200078e0010 */
[----:B------:R-:W-:Y:S01]  /*1760*/  LEA.HI R18, R9, R116, RZ, 0x3 ;  /* 0x0000007409127211 */ /* 0x000fe200078f18ff */
[----:B------:R-:W-:Y:S01]  /*1770*/  IMAD.MOV.U32 R24, RZ, RZ, R8 ;  /* 0x000000ffff187224 */ /* 0x000fe200078e0008 */
[----:B------:R-:W-:Y:S01]  /*1780*/  SHF.R.S32.HI R8, RZ, 0x1f, R115 ;  /* 0x0000001fff087819 */ /* 0x000fe20000011473 */
[----:B------:R-:W-:Y:S01]  /*1790*/  IMAD.WIDE.U32 R128, R128, c[0x0][0x268], R10 ;  /* 0x00009a0080807a25 */ /* 0x000fe200078e000a */
[----:B------:R-:W-:Y:S02]  /*17a0*/  SHF.L.U32 R16, R115, 0x6, RZ ;  /* 0x0000000673107819 */ /* 0x000fe400000006ff */
[----:B------:R-:W-:Y:S01]  /*17b0*/  LOP3.LUT R10, R19, 0x38, R114, 0xf8, !PT ;  /* 0x00000038130a7812 */ /* 0x000fe200078ef872 */
[----:B------:R-:W-:Y:S01]  /*17c0*/  IMAD R9, R27, 0x1800, R20 ;  /* 0x000018001b097824 */ /* 0x000fe200078e0214 */
[----:B------:R-:W-:Y:S01]  /*17d0*/  LEA.HI R11, R8, R115, RZ, 0x3 ;  /* 0x00000073080b7211 */ /* 0x000fe200078f18ff */
[----:B------:R-:W-:Y:S01]  /*17e0*/  IMAD.SHL.U32 R18, R18, 0x40, RZ ;  /* 0x0000004012127824 */ /* 0x000fe200078e00ff */
[----:B------:R-:W-:Y:S01]  /*17f0*/  LOP3.LUT R16, R16, 0x1c0, RZ, 0xc0, !PT ;  /* 0x000001c010107812 */ /* 0x000fe200078ec0ff */
[----:B------:R-:W-:Y:S01]  /*1800*/  IMAD.IADD R112, R9, 0x1, R112 ;  /* 0x0000000109707824 */ /* 0x000fe200078e0270 */
[----:B------:R-:W-:Y:S01]  /*1810*/  LOP3.LUT R109, R10, R17, RZ, 0x3c, !PT ;  /* 0x000000110a6d7212 */ /* 0x000fe200078e3cff */
[----:B------:R-:W-:Y:S01]  /*1820*/  IMAD.SHL.U32 R11, R11, 0x40, RZ ;  /* 0x000000400b0b7824 */ /* 0x000fe200078e00ff */
[----:B------:R-:W-:Y:S01]  /*1830*/  SHF.R.U32.HI R9, RZ, 0x3, R16 ;  /* 0x00000003ff097819 */ /* 0x000fe20000011610 */
[----:B------:R-:W-:Y:S01]  /*1840*/  IMAD.WIDE.U32 R140, R126, c[0x0][0x1f0], R140 ;  /* 0x00007c007e8c7a25 */ /* 0x000fe200078e008c */
[----:B------:R-:W-:-:S02]  /*1850*/  LOP3.LUT R10, R16, 0x38, R114, 0xf8, !PT ;  /* 0x00000038100a7812 */ /* 0x000fc400078ef872 */
[----:B------:R-:W-:Y:S01]  /*1860*/  LOP3.LUT R18, R18, 0xfffffe00, RZ, 0xc0, !PT ;  /* 0xfffffe0012127812 */ /* 0x000fe200078ec0ff */
[----:B------:R-:W-:Y:S01]  /*1870*/  IMAD.IADD R93, R141, 0x1, R93 ;  /* 0x000000018d5d7824 */ /* 0x000fe200078e025d */
[----:B------:R-:W-:Y:S01]  /*1880*/  LOP3.LUT R105, R10, R9, RZ, 0x3c, !PT ;  /* 0x000000090a697212 */ /* 0x000fe200078e3cff */
[----:B------:R-:W-:Y:S01]  /*1890*/  IMAD.WIDE.U32 R126, R126, c[0x0][0x218], R24 ;  /* 0x000086007e7e7a25 */ /* 0x000fe200078e0018 */
[----:B------:R-:W-:Y:S02]  /*18a0*/  LEA.HI.SX32 R10, R114, R7, 0x1d ;  /* 0x00000007720a7211 */ /* 0x000fe400078feaff */
[----:B------:R-:W-:Y:S01]  /*18b0*/  LOP3.LUT R11, R11, 0xfffffe00, RZ, 0xc0, !PT ;  /* 0xfffffe000b0b7812 */ /* 0x000fe200078ec0ff */
[----:B------:R-:W-:Y:S01]  /*18c0*/  IMAD R8, R27, 0x1800, R18 ;  /* 0x000018001b087824 */ /* 0x000fe200078e0212 */
[----:B------:R-:W-:Y:S01]  /*18d0*/  SHF.R.S32.HI R7, RZ, 0x1f, R10 ;  /* 0x0000001fff077819 */ /* 0x000fe2000001140a */
[----:B------:R-:W-:Y:S01]  /*18e0*/  IMAD.SHL.U32 R113, R10, 0x8, RZ ;  /* 0x000000080a717824 */ /* 0x000fe200078e00ff */
[----:B------:R-:W-:Y:S01]  /*18f0*/  LOP3.LUT R114, R114, 0xfffffff8, RZ, 0xc0, !PT ;  /* 0xfffffff872727812 */ /* 0x000fe200078ec0ff */
[----:B------:R-:W-:Y:S01]  /*1900*/  IMAD.IADD R109, R8, 0x1, R109 ;  /* 0x00000001086d7824 */ /* 0x000fe200078e026d */
[----:B------:R-:W-:Y:S01]  /*1910*/  LEA.HI R7, R7, R10, RZ, 0x3 ;  /* 0x0000000a07077211 */ /* 0x000fe200078f18ff */
[----:B------:R-:W-:Y:S01]  /*1920*/  IMAD R8, R27, 0x1800, R11 ;  /* 0x000018001b087824 */ /* 0x000fe200078e020b */
[----:B------:R-:W-:Y:S01]  /*1930*/  LOP3.LUT R16, R16, 0x38, R113, 0xf8, !PT ;  /* 0x0000003810107812 */ /* 0x000fe200078ef871 */
[----:B------:R-:W-:Y:S01]  /*1940*/  IMAD.WIDE.U32 R132, R75, c[0x0][0x290], R132 ;  /* 0x0000a4004b847a25 */ /* 0x000fe200078e0084 */
[----:B------:R-:W-:-:S02]  /*1950*/  SHF.R.S32.HI R7, RZ, 0x3, R7 ;  /* 0x00000003ff077819 */ /* 0x000fc40000011407 */
[----:B------:R-:W-:Y:S01]  /*1960*/  IADD3 R105, R8, R105, RZ ;  /* 0x0000006908697210 */ /* 0x000fe20007ffe0ff */
[----:B------:R-:W-:Y:S01]  /*1970*/  IMAD.IADD R79, R127, 0x1, R79 ;  /* 0x000000017f4f7824 */ /* 0x000fe200078e024f */
[----:B------:R-:W-:Y:S01]  /*1980*/  LOP3.LUT R8, R23, 0x38, R113, 0xf8, !PT ;  /* 0x0000003817087812 */ /* 0x000fe200078ef871 */
[C---:B------:R-:W-:Y:S01]  /*1990*/  IMAD R111, R7.reuse, 0x1800, R20 ;  /* 0x00001800076f7824 */ /* 0x040fe200078e0214 */
[----:B------:R-:W-:Y:S01]  /*19a0*/  LOP3.LUT R16, R16, R9, RZ, 0x3c, !PT ;  /* 0x0000000910107212 */ /* 0x000fe200078e3cff */
[C---:B------:R-:W-:Y:S01]  /*19b0*/  IMAD R107, R7.reuse, 0x1800, R18 ;  /* 0x00001800076b7824 */ /* 0x040fe200078e0212 */
[----:B------:R-:W-:Y:S01]  /*19c0*/  LOP3.LUT R8, R8, R21, RZ, 0x3c, !PT ;  /* 0x0000001508087212 */ /* 0x000fe200078e3cff */
[----:B------:R-:W-:Y:S01]  /*19d0*/  IMAD R103, R7, 0x1800, R11 ;  /* 0x0000180007677824 */ /* 0x000fe200078e020b */
[----:B------:R-:W-:Y:S01]  /*19e0*/  LOP3.LUT R10, R19, 0x38, R113, 0xf8, !PT ;  /* 0x00000038130a7812 */ /* 0x000fe200078ef871 */
[----:B------:R-:W-:Y:S01]  /*19f0*/  IMAD R7, R142, c[0x0][0x284], RZ ;  /* 0x0000a1008e077a24 */ /* 0x000fe200078e02ff */
[----:B------:R-:W-:Y:S01]  /*1a00*/  IADD3 R83, R129, R83, RZ ;  /* 0x0000005381537210 */ /* 0x000fe20007ffe0ff */
[----:B------:R-:W-:Y:S01]  /*1a10*/  IMAD.IADD R111, R111, 0x1, R8 ;  /* 0x000000016f6f7824 */ /* 0x000fe200078e0208 */
[----:B------:R-:W-:Y:S01]  /*1a20*/  @P2 LEA R8, P0, R6, c[0x0][0x220], 0x1 ;  /* 0x0000880006082a11 */ /* 0x000fe200078008ff */
[----:B------:R-:W-:Y:S01]  /*1a30*/  IMAD.IADD R103, R103, 0x1, R16 ;  /* 0x0000000167677824 */ /* 0x000fe200078e0210 */
[----:B------:R-:W-:Y:S01]  /*1a40*/  LOP3.LUT R10, R10, R17, RZ, 0x3c, !PT ;  /* 0x000000110a0a7212 */ /* 0x000fe200078e3cff */
[----:B------:R-:W-:Y:S01]  /*1a50*/  IMAD.SHL.U32 R109, R109, 0x2, RZ ;  /* 0x000000026d6d7824 */ /* 0x000fe200078e00ff */
[----:B------:R-:W-:Y:S01]  /*1a60*/  @P2 LEA.HI.X R9, R6, c[0x0][0x224], R5, 0x1, P0 ;  /* 0x0000890006092a11 */ /* 0x000fe200000f0c05 */
[----:B------:R-:W-:Y:S01]  /*1a70*/  IMAD.SHL.U32 R105, R105, 0x2, RZ ;  /* 0x0000000269697824 */ /* 0x000fe200078e00ff */
[----:B------:R-:W-:Y:S01]  /*1a80*/  IADD3 R81, P0, R4, R121, RZ ;  /* 0x0000007904517210 */ /* 0x000fe20007f1e0ff */
[----:B------:R-:W-:Y:S01]  /*1a90*/  IMAD R4, R3, c[0x0][0x1e0], RZ ;  /* 0x0000780003047a24 */ /* 0x000fe200078e02ff */
[----:B------:R-:W-:Y:S01]  /*1aa0*/  IADD3 R107, R107, R10, RZ ;  /* 0x0000000a6b6b7210 */ /* 0x000fe20007ffe0ff */
[----:B------:R1:W-:Y:S01]  /*1ab0*/  @P2 LDGSTS.E.BYPASS.LTC128B.128 [R120+0xa100], [R8.64], !P5 ;  /* 0x0a10000008782fae */ /* 0x0003e2000e901d50 */
[----:B------:R-:W-:Y:S01]  /*1ac0*/  IADD3 R10, R14, 0x20, RZ ;  /* 0x000000200e0a7810 */ /* 0x000fe20007ffe0ff */
[----:B------:R-:W-:Y:S01]  /*1ad0*/  IMAD R101, R121, c[0x0][0x1e4], R4 ;  /* 0x0000790079657a24 */ /* 0x000fe200078e0204 */
[----:B------:R-:W-:Y:S01]  /*1ae0*/  SHF.R.S32.HI R110, RZ, 0x1f, R114 ;  /* 0x0000001fff6e7819 */ /* 0x000fe20000011472 */
[----:B------:R1:W-:Y:S01]  /*1af0*/  @P2 LDGSTS.E.BYPASS.LTC128B.128 [R120+0xd100], [R8.64+0x80], !P6 ;  /* 0x0d10008008782fae */ /* 0x0003e2000f101d50 */
[C---:B------:R-:W-:Y:S01]  /*1b00*/  IMAD R4, R2.reuse, c[0x0][0x280], RZ ;  /* 0x0000a00002047a24 */ /* 0x040fe200078e02ff */
[----:B------:R-:W-:Y:S01]  /*1b10*/  SHF.R.S32.HI R108, RZ, 0x1f, R113 ;  /* 0x0000001fff6c7819 */ /* 0x000fe20000011471 */
[----:B------:R-:W-:Y:S01]  /*1b20*/  IMAD R2, R2, c[0x0][0x290], RZ ;  /* 0x0000a40002027a24 */ /* 0x000fe200078e02ff */
[----:B------:R-:W0:Y:S01]  /*1b30*/  LDGDEPBAR ;  /* 0x00000000000079af */ /* 0x000e220000000000 */
[----:B------:R-:W-:Y:S01]  /*1b40*/  IMAD.X R80, R80, 0x1, R3, P0 ;  /* 0x0000000150507824 */ /* 0x000fe200000e0603 */
[----:B------:R-:W-:Y:S01]  /*1b50*/  IADD3 R101, R151, R101, RZ ;  /* 0x0000006597657210 */ /* 0x000fe20007ffe0ff */
[C---:B------:R-:W-:Y:S01]  /*1b60*/  IMAD R3, R75.reuse, c[0x0][0x294], R2 ;  /* 0x0000a5004b037a24 */ /* 0x040fe200078e0202 */
[----:B------:R-:W-:Y:S01]  /*1b70*/  SHF.R.S32.HI R2, RZ, 0x1f, R115 ;  /* 0x0000001fff027819 */ /* 0x000fe20000011473 */
[----:B------:R-:W-:Y:S01]  /*1b80*/  IMAD R5, R75, c[0x0][0x284], R4 ;  /* 0x0000a1004b057a24 */ /* 0x000fe200078e0204 */
[----:B------:R-:W-:Y:S01]  /*1b90*/  IADD3 R85, P1, P0, R140, R150, R12 ;  /* 0x000000968c557210 */ /* 0x000fe2000783e00c */
[----:B------:R-:W-:Y:S01]  /*1ba0*/  IMAD.IADD R88, R3, 0x1, R133 ;  /* 0x0000000103587824 */ /* 0x000fe200078e0285 */
[----:B------:R-:W-:Y:S01]  /*1bb0*/  IADD3 R91, R137, R3, RZ ;  /* 0x00000003895b7210 */ /* 0x000fe20007ffe0ff */
[----:B------:R-:W-:Y:S01]  /*1bc0*/  IMAD R2, R2, c[0x0][0x1e0], RZ ;  /* 0x0000780002027a24 */ /* 0x000fe200078e02ff */
[----:B------:R-:W-:Y:S01]  /*1bd0*/  IADD3.X R84, R93, R101, R13, P1, P0 ;  /* 0x000000655d547210 */ /* 0x000fe20000fe040d */
[----:B------:R-:W-:Y:S01]  /*1be0*/  IMAD.IADD R92, R139, 0x1, R5 ;  /* 0x000000018b5c7824 */ /* 0x000fe200078e0205 */
[----:B------:R-:W-:Y:S01]  /*1bf0*/  BAR.SYNC.DEFER_BLOCKING 0x0 ;  /* 0x0000000000007b1d */ /* 0x000fe20000010000 */
[----:B------:R-:W-:Y:S01]  /*1c00*/  ISETP.NE.AND P0, PT, RZ, UR4, PT ;  /* 0x00000004ff007c0c */ /* 0x000fe2000bf05270 */
[----:B------:R-:W-:Y:S01]  /*1c10*/  IMAD.IADD R90, R5, 0x1, R135 ;  /* 0x00000001055a7824 */ /* 0x000fe200078e0287 */
[----:B------:R-:W-:Y:S01]  /*1c20*/  SHF.L.U32 R112, R112, 0x1, RZ ;  /* 0x0000000170707819 */ /* 0x000fe200000006ff */
[----:B------:R-:W-:Y:S01]  /*1c30*/  IMAD.SHL.U32 R107, R107, 0x2, RZ ;  /* 0x000000026b6b7824 */ /* 0x000fe200078e00ff */
[----:B------:R-:W-:-:S02]  /*1c40*/  P2R R124, PR, RZ, 0x1 ;  /* 0x00000001ff7c7803 */ /* 0x000fc40000000000 */
[----:B------:R-:W-:Y:S02]  /*1c50*/  SHF.L.U32 R111, R111, 0x1, RZ ;  /* 0x000000016f6f7819 */ /* 0x000fe400000006ff */
[----:B------:R-:W-:Y:S01]  /*1c60*/  SHF.L.U32 R103, R103, 0x1, RZ ;  /* 0x0000000167677819 */ /* 0x000fe200000006ff */
[C---:B-1----:R-:W-:Y:S02]  /*1c70*/  IMAD R9, R142.reuse, c[0x0][0x294], RZ ;  /* 0x0000a5008e097a24 */ /* 0x042fe400078e02ff */
[----:B------:R-:W-:-:S04]  /*1c80*/  IMAD.WIDE.U32 R142, R142, c[0x0][0x280], RZ ;  /* 0x0000a0008e8e7a25 */ /* 0x000fc800078e00ff */
[----:B------:R-:W-:Y:S01]  /*1c90*/  IMAD.IADD R102, R145, 0x1, R9 ;  /* 0x0000000191667824 */ /* 0x000fe200078e0209 */
[----:B------:R-:W-:Y:S01]  /*1ca0*/  IADD3 R104, R143, R7, RZ ;  /* 0x000000078f687210 */ /* 0x000fe20007ffe0ff */
[----:B------:R-:W-:-:S04]  /*1cb0*/  IMAD R7, R115, c[0x0][0x1e4], R2 ;  /* 0x0000790073077a24 */ /* 0x000fc800078e0202 */
[----:B--2---:R-:W-:Y:S02]  /*1cc0*/  IMAD.IADD R100, R147, 0x1, R7 ;  /* 0x0000000193647824 */ /* 0x004fe400078e0207 */
.L_x_338:
[----:B------:R-:W-:Y:S01]  /*1cd0*/  SHF.R.S32.HI R77, RZ, 0x1f, R43 ;  /* 0x0000001fff4d7819 */ /* 0x000fe2000001142b */
[----:B------:R-:W-:Y:S01]  /*1ce0*/  IMAD R157, R106, R43, RZ ;  /* 0x0000002b6a9d7224 */ /* 0x000fe200078e02ff */
[----:B------:R-:W-:Y:S01]  /*1cf0*/  ISETP.GE.AND P2, PT, R97, 0x1, PT ;  /* 0x000000016100780c */ /* 0x000fe20003f46270 */
[----:B------:R-:W-:Y:S01]  /*1d00*/  IMAD.WIDE.U32 R158, R43, UR24, RZ ;  /* 0x000000182b9e7c25 */ /* 0x000fe2000f8e00ff */
[----:B------:R-:W-:Y:S04]  /*1d10*/  DEPBAR.LE SB0, 0x0 ;  /* 0x000080000000791a */ /* 0x000fe80000000000 */
[----:B------:R-:W-:Y:S01]  /*1d20*/  BAR.SYNC.DEFER_BLOCKING 0x0 ;  /* 0x0000000000007b1d */ /* 0x000fe20000010000 */
[--C-:B-1----:R-:W-:Y:S01]  /*1d30*/  IADD3 R5, P1, P0, R85, UR15, R158.reuse ;  /* 0x0000000f55057c10 */ /* 0x102fe2000f83e09e */
[----:B------:R-:W-:Y:S04]  /*1d40*/  IMAD R157, R77, UR24, R157 ;  /* 0x000000184d9d7c24 */ /* 0x000fe8000f8e029d */
[----:B------:R-:W-:Y:S05]  /*1d50*/  IMAD.IADD R157, R159, 0x1, R157 ;  /* 0x000000019f9d7824 */ /* 0x000fea00078e029d */
[C-C-:B------:R-:W-:Y:S02]  /*1d60*/  IADD3.X R4, R84.reuse, UR14, R157.reuse, P1, P0 ;  /* 0x0000000e54047c10 */ /* 0x140fe40008fe049d */
[C---:B------:R-:W-:Y:S04]  /*1d70*/  IADD3 R3, P1, P0, R85.reuse, UR13, R158 ;  /* 0x0000000d55037c10 */ /* 0x040fe8000f83e09e */
[----:B------:R-:W-:Y:S02]  /*1d80*/  IADD3.X R2, R84, UR11, R157, P1, P0 ;  /* 0x0000000b54027c10 */ /* 0x000fe40008fe049d */
[----:B------:R-:W-:Y:S05]  /*1d90*/  IADD3 R7, P0, R85, R158, RZ ;  /* 0x0000009e55077210 */ /* 0x000fea0007f1e0ff */
[----:B------:R-:W-:Y:S01]  /*1da0*/  IMAD.X R6, R157, 0x1, R84, P0 ;  /* 0x000000019d067824 */ /* 0x000fe200000e0654 */
[C---:B------:R-:W-:Y:S01]  /*1db0*/  LEA R66, P0, R7.reuse, c[0x0][0x1c8], 0x1 ;  /* 0x0000720007427a11 */ /* 0x040fe200078008ff */
[----:B------:R-:W-:Y:S03]  /*1dc0*/  BSSY B2, `(.L_x_304) ;  /* 0x00003aa000027945 */ /* 0x000fe60003800000 */
[----:B------:R-:W-:Y:S02]  /*1dd0*/  LEA.HI.X R67, R7, c[0x0][0x1cc], R6, 0x1, P0 ;  /* 0x0000730007437a11 */ /* 0x000fe400000f0c06 */
[C---:B------:R-:W-:Y:S04]  /*1de0*/  LEA R64, P0, R5.reuse, c[0x0][0x1c8], 0x1 ;  /* 0x0000720005407a11 */ /* 0x040fe800078008ff */
[----:B------:R-:W-:Y:S02]  /*1df0*/  LEA.HI.X R65, R5, c[0x0][0x1cc], R4, 0x1, P0 ;  /* 0x0000730005417a11 */ /* 0x000fe400000f0c04 */
[C---:B------:R-:W-:Y:S04]  /*1e00*/  LEA R62, P0, R3.reuse, c[0x0][0x1c8], 0x1 ;  /* 0x00007200033e7a11 */ /* 0x040fe800078008ff */
[----:B------:R-:W-:Y:S01]  /*1e10*/  LEA.HI.X R63, R3, c[0x0][0x1cc], R2, 0x1, P0 ;  /* 0x00007300033f7a11 */ /* 0x000fe200000f0c02 */
[----:B-----5:R-:W-:-:S05]  /*1e20*/  @!P2 BRA `(.L_x_305) ;  /* 0x000038200000a947 */ /* 0x020fca0003800000 */
        /* <DEDUP_REMOVED lines=23> */
[----:B------:R-:W-:Y:S01]  /*1fa0*/  CS2R R58, SRZ ;  /* 0x00000000003a7805 */ /* 0x000fe2000001ff00 */
[----:B------:R-:W-:Y:S01]  /*1fb0*/  CS2R R32, SRZ ;  /* 0x0000000000207805 */ /* 0x000fe2000001ff00 */
[----:B------:R-:W-:Y:S01]  /*1fc0*/  IMAD.X R2, R69, 0x1, R92, P0 ;  /* 0x0000000145027824 */ /* 0x000fe200000e065c */
[----:B------:R-:W-:Y:S05]  /*1fd0*/  IADD3 R5, P0, R136, R70, RZ ;  /* 0x0000004688057210 */ /* 0x000fea0007f1e0ff */
[----:B------:R-:W-:Y:S01]  /*1fe0*/  IMAD.X R4, R36, 0x1, R91, P0 ;  /* 0x0000000124047824 */ /* 0x000fe200000e065b */
        /* <DEDUP_REMOVED lines=12> */
.L_x_308:
[----:B------:R-:W-:Y:S05]  /*20b0*/  BSYNC B0 ;  /* 0x0000000000007941 */ /* 0x000fea0003800000 */
.L_x_307:
[----:B------:R-:W-:Y:S01]  /*20c0*/  ISETP.GE.AND P3, PT, R116, R78, PT ;  /* 0x0000004e7400720c */ /* 0x000fe20003f66270 */
[----:B-----5:R-:W-:Y:S01]  /*20d0*/  IMAD.MOV.U32 R9, RZ, RZ, R58 ;  /* 0x000000ffff097224 */ /* 0x020fe200078e003a */
[----:B------:R-:W-:Y:S01]  /*20e0*/  MOV R5, R32 ;  /* 0x0000002000057202 */ /* 0x000fe20000000f00 */
[----:B------:R-:W-:Y:S01]  /*20f0*/  IMAD.MOV.U32 R8, RZ, RZ, R59 ;  /* 0x000000ffff087224 */ /* 0x000fe200078e003b */
[----:B-1----:R-:W-:Y:S01]  /*2100*/  MOV R2, R39 ;  /* 0x0000002700027202 */ /* 0x002fe20000000f00 */
[----:B------:R-:W-:Y:S01]  /*2110*/  IMAD.MOV.U32 R7, RZ, RZ, R60 ;  /* 0x000000ffff077224 */ /* 0x000fe200078e003c */
[----:B------:R-:W-:Y:S01]  /*2120*/  BSSY B0, `(.L_x_309) ;  /* 0x0000022000007945 */ /* 0x000fe20003800000 */
[----:B------:R-:W-:Y:S01]  /*2130*/  IMAD.MOV.U32 R6, RZ, RZ, R61 ;  /* 0x000000ffff067224 */ /* 0x000fe200078e003d */
[----:B------:R-:W-:Y:S01]  /*2140*/  PRMT R55, R8, 0x5410, R9 ;  /* 0x0000541008377816 */ /* 0x000fe20000000009 */
[----:B------:R-:W-:Y:S01]  /*2150*/  IMAD.MOV.U32 R4, RZ, RZ, R33 ;  /* 0x000000ffff047224 */ /* 0x000fe200078e0021 */
[----:B------:R-:W-:Y:S01]  /*2160*/  PRMT R41, R7, 0x7610, R41 ;  /* 0x0000761007297816 */ /* 0x000fe20000000029 */
[----:B------:R-:W-:Y:S01]  /*2170*/  IMAD.MOV.U32 R3, RZ, RZ, R38 ;  /* 0x000000ffff037224 */ /* 0x000fe200078e0026 */
[----:B------:R-:W-:Y:S01]  /*2180*/  PRMT R40, R6, 0x7610, R40 ;  /* 0x0000761006287816 */ /* 0x000fe20000000028 */
[----:B------:R-:W-:Y:S01]  /*2190*/  CS2R R56, SRZ ;  /* 0x0000000000387805 */ /* 0x000fe2000001ff00 */
[----:B------:R-:W-:Y:S01]  /*21a0*/  PRMT R21, R4, 0x5410, R5 ;  /* 0x0000541004157816 */ /* 0x000fe20000000005 */
[----:B------:R-:W-:Y:S01]  /*21b0*/  CS2R R24, SRZ ;  /* 0x0000000000187805 */ /* 0x000fe2000001ff00 */
[----:B------:R-:W-:Y:S01]  /*21c0*/  PRMT R37, R3, 0x7610, R37 ;  /* 0x0000761003257816 */ /* 0x000fe20000000025 */
[----:B------:R-:W-:Y:S01]  /*21d0*/  CS2R R26, SRZ ;  /* 0x00000000001a7805 */ /* 0x000fe2000001ff00 */
[----:B------:R-:W-:Y:S01]  /*21e0*/  PRMT R31, R2, 0x7610, R31 ;  /* 0x00007610021f7816 */ /* 0x000fe2000000001f */
[----:B------:R-:W-:-:S05]  /*21f0*/  @P3 BRA `(.L_x_310) ;  /* 0x0000014000003947 */ /* 0x000fca0003800000 */
[----:B------:R-:W-:Y:S01]  /*2200*/  IADD3 R3, P1, P0, R138, UR22, R160 ;  /* 0x000000168a037c10 */ /* 0x000fe2000f83e0a0 */
[----:B------:R-:W-:Y:S01]  /*2210*/  CS2R R56, SRZ ;  /* 0x0000000000387805 */ /* 0x000fe2000001ff00 */
[----:B------:R-:W-:Y:S01]  /*2220*/  CS2R R26, SRZ ;  /* 0x00000000001a7805 */ /* 0x000fe2000001ff00 */
[----:B------:R-:W-:Y:S01]  /*2230*/  CS2R R52, SRZ ;  /* 0x0000000000347805 */ /* 0x000fe2000001ff00 */
[----:B------:R-:W-:Y:S01]  /*2240*/  IADD3.X R2, R92, UR20, R69, P1, P0 ;  /* 0x000000145c027c10 */ /* 0x000fe20008fe0445 */
[----:B------:R-:W-:Y:S01]  /*2250*/  CS2R R24, SRZ ;  /* 0x0000000000187805 */ /* 0x000fe2000001ff00 */
[----:B------:R-:W-:Y:S04]  /*2260*/  IADD3 R5, P1, P0, R136, UR6, R70 ;  /* 0x0000000688057c10 */ /* 0x000fe8000f83e046 */
[----:B------:R-:W-:Y:S02]  /*2270*/  IADD3.X R4, R91, UR21, R36, P1, P0 ;  /* 0x000000155b047c10 */ /* 0x000fe40008fe0424 */
        /* <DEDUP_REMOVED lines=12> */
.L_x_310:
[----:B------:R-:W-:Y:S05]  /*2340*/  BSYNC B0 ;  /* 0x0000000000007941 */ /* 0x000fea0003800000 */
.L_x_309:
[----:B------:R-:W-:Y:S01]  /*2350*/  ISETP.GE.AND P2, PT, R115, R78, PT ;  /* 0x0000004e7300720c */ /* 0x000fe20003f46270 */
[----:B-----5:R-:W-:Y:S01]  /*2360*/  IMAD.MOV.U32 R17, RZ, RZ, R52 ;  /* 0x000000ffff117224 */ /* 0x020fe200078e0034 */
[----:B-1----:R-:W-:Y:S01]  /*2370*/  MOV R7, R56 ;  /* 0x0000003800077202 */ /* 0x002fe20000000f00 */
[----:B------:R-:W-:Y:S01]  /*2380*/  IMAD.MOV.U32 R16, RZ, RZ, R53 ;  /* 0x000000ffff107224 */ /* 0x000fe200078e0035 */
[----:B------:R-:W-:Y:S01]  /*2390*/  MOV R4, R25 ;  /* 0x0000001900047202 */ /* 0x000fe20000000f00 */
[----:B------:R-:W-:Y:S01]  /*23a0*/  IMAD.MOV.U32 R6, RZ, RZ, R57 ;  /* 0x000000ffff067224 */ /* 0x000fe200078e0039 */
[----:B------:R-:W-:Y:S01]  /*23b0*/  MOV R2, R27 ;  /* 0x0000001b00027202 */ /* 0x000fe20000000f00 */
[----:B------:R-:W-:Y:S01]  /*23c0*/  IMAD.MOV.U32 R5, RZ, RZ, R24 ;  /* 0x000000ffff057224 */ /* 0x000fe200078e0018 */
[----:B------:R-:W-:Y:S01]  /*23d0*/  PRMT R46, R16, 0x5410, R17 ;  /* 0x00005410102e7816 */ /* 0x000fe20000000011 */
[----:B------:R-:W-:Y:S01]  /*23e0*/  IMAD.MOV.U32 R3, RZ, RZ, R26 ;  /* 0x000000ffff037224 */ /* 0x000fe200078e001a */
[----:B------:R-:W-:Y:S01]  /*23f0*/  PRMT R54, R6, 0x5410, R7 ;  /* 0x0000541006367816 */ /* 0x000fe20000000007 */
[----:B------:R-:W-:Y:S01]  /*2400*/  BSSY B0, `(.L_x_311) ;  /* 0x000001a000007945 */ /* 0x000fe20003800000 */
[----:B------:R-:W-:Y:S01]  /*2410*/  PRMT R11, R4, 0x5410, R5 ;  /* 0x00005410040b7816 */ /* 0x000fe20000000005 */
[----:B------:R-:W-:Y:S01]  /*2420*/  CS2R R48, SRZ ;  /* 0x0000000000307805 */ /* 0x000fe2000001ff00 */
[----:B------:R-:W-:Y:S01]  /*2430*/  PRMT R20, R2, 0x5410, R3 ;  /* 0x0000541002147816 */ /* 0x000fe20000000003 */
[----:B------:R-:W-:Y:S01]  /*2440*/  CS2R R50, SRZ ;  /* 0x0000000000327805 */ /* 0x000fe2000001ff00 */
[----:B------:R-:W-:Y:S01]  /*2450*/  CS2R R8, SRZ ;  /* 0x0000000000087805 */ /* 0x000fe2000001ff00 */
[----:B------:R-:W-:Y:S01]  /*2460*/  CS2R R22, SRZ ;  /* 0x0000000000167805 */ /* 0x000fe2000001ff00 */
[----:B------:R-:W-:-:S05]  /*2470*/  @P2 BRA `(.L_x_312) ;  /* 0x0000012000002947 */ /* 0x000fca0003800000 */
[----:B------:R-:W-:Y:S01]  /*2480*/  IADD3 R2, P1, P0, R138, UR19, R160 ;  /* 0x000000138a027c10 */ /* 0x000fe2000f83e0a0 */
[----:B------:R-:W-:Y:S01]  /*2490*/  CS2R R48, SRZ ;  /* 0x0000000000307805 */ /* 0x000fe2000001ff00 */
[----:B------:R-:W-:Y:S02]  /*24a0*/  CS2R R8, SRZ ;  /* 0x0000000000087805 */ /* 0x000fe4000001ff00 */
[----:B------:R-:W-:Y:S02]  /*24b0*/  IADD3.X R69, R92, UR18, R69, P1, P0 ;  /* 0x000000125c457c10 */ /* 0x000fe40008fe0445 */
        /* <DEDUP_REMOVED lines=14> */
.L_x_312:
[----:B------:R-:W-:Y:S05]  /*25a0*/  BSYNC B0 ;  /* 0x0000000000007941 */ /* 0x000fea0003800000 */
.L_x_311:
[----:B-----5:R-:W-:Y:S01]  /*25b0*/  MOV R17, R50 ;  /* 0x0000003200117202 */ /* 0x020fe20000000f00 */
[----:B------:R-:W-:Y:S01]  /*25c0*/  IMAD.MOV.U32 R19, RZ, RZ, R48 ;  /* 0x000000ffff137224 */ /* 0x000fe200078e0030 */
[----:B-1----:R-:W-:Y:S01]  /*25d0*/  MOV R4, R9 ;  /* 0x0000000900047202 */ /* 0x002fe20000000f00 */
[----:B------:R-:W-:Y:S01]  /*25e0*/  IMAD.MOV.U32 R18, RZ, RZ, R49 ;  /* 0x000000ffff127224 */ /* 0x000fe200078e0031 */
[----:B------:R-:W-:Y:S01]  /*25f0*/  MOV R2, R23 ;  /* 0x0000001700027202 */ /* 0x000fe20000000f00 */
[----:B------:R-:W-:Y:S01]  /*2600*/  IMAD.MOV.U32 R16, RZ, RZ, R51 ;  /* 0x000000ffff107224 */ /* 0x000fe200078e0033 */
[----:B------:R-:W-:Y:S01]  /*2610*/  BSSY B1, `(.L_x_313) ;  /* 0x0000076000017945 */ /* 0x000fe20003800000 */
[----:B------:R-:W-:Y:S01]  /*2620*/  IMAD.MOV.U32 R5, RZ, RZ, R8 ;  /* 0x000000ffff057224 */ /* 0x000fe200078e0008 */
[----:B------:R-:W-:Y:S01]  /*2630*/  PRMT R42, R18, 0x5410, R19 ;  /* 0x00005410122a7816 */ /* 0x000fe20000000013 */
[----:B------:R-:W-:Y:S01]  /*2640*/  IMAD.MOV.U32 R3, RZ, RZ, R22 ;  /* 0x000000ffff037224 */ /* 0x000fe200078e0016 */
[----:B------:R-:W-:Y:S02]  /*2650*/  PRMT R44, R16, 0x5410, R17 ;  /* 0x00005410102c7816 */ /* 0x000fe40000000011 */
[----:B------:R-:W-:Y:S02]  /*2660*/  PRMT R6, R4, 0x5410, R5 ;  /* 0x0000541004067816 */ /* 0x000fe40000000005 */
[----:B------:R-:W-:Y:S01]  /*2670*/  PRMT R7, R2, 0x5410, R3 ;  /* 0x0000541002077816 */ /* 0x000fe20000000003 */
[----:B------:R-:W-:-:S05]  /*2680*/  @P5 BRA `(.L_x_314) ;  /* 0x000006e000005947 */ /* 0x000fca0003800000 */
[----:B------:R-:W-:Y:S01]  /*2690*/  BSSY B0, `(.L_x_315) ;  /* 0x0000036000007945 */ /* 0x000fe20003800000 */
[----:B------:R-:W-:-:S05]  /*26a0*/  @P4 BRA `(.L_x_316) ;  /* 0x0000034000004947 */ /* 0x000fca0003800000 */
[----:B------:R-:W-:Y:S01]  /*26b0*/  ISETP.GE.AND P0, PT, R14, c[0x0][0x27c], PT ;  /* 0x00009f000e007a0c */ /* 0x000fe20003f06270 */
[----:B------:R-:W1:Y:S11]  /*26c0*/  LDS.128 R16, [R120+0x8100] ;  /* 0x0081000078107984 */ /* 0x000e760000000c00 */
[----:B------:R-:W-:Y:S01]  /*26d0*/  @!UPT UIADD3 URZ, URZ, URZ, URZ ;  /* 0x0000003f3f3ff290 */ /* 0x000fe2000fffe03f */
[----:B------:R-:W-:Y:S01]  /*26e0*/  @!P0 HADD2.F32 R37, -RZ, R37.H0_H0 ;  /* 0x20000025ff258230 */ /* 0x000fe20000004100 */
        /* <DEDUP_REMOVED lines=15> */
[-C--:B------:R-:W-:Y:S02]  /*27e0*/  @!P0 FMUL.FTZ R69, R34, R37.reuse ;  /* 0x0000002522458220 */ /* 0x080fe40000410000 */
[C---:B------:R-:W-:Y:S02]  /*27f0*/  @!P0 FMUL.FTZ R2, R28.reuse, R37 ;  /* 0x000000251c028220 */ /* 0x040fe40000410000 */
[----:B------:R-:W-:Y:S01]  /*2800*/  @!P0 FFMA.FTZ R69, R28, R41, -R69 ;  /* 0x000000291c458223 */ /* 0x000fe20000010845 */
[----:B------:R-:W-:Y:S01]  /*2810*/  @!P0 HADD2.F32 R28, -RZ, R30.H0_H0 ;  /* 0x2000001eff1c8230 */ /* 0x000fe20000004100 */
[----:B------:R-:W-:Y:S01]  /*2820*/  @!P0 FMUL.FTZ R68, R36, R35 ;  /* 0x0000002324448220 */ /* 0x000fe20000410000 */
[----:B------:R-:W-:Y:S01]  /*2830*/  @!P0 MOV R30, R18 ;  /* 0x00000012001e8202 */ /* 0x000fe20000000f00 */
[----:B------:R-:W-:Y:S01]  /*2840*/  @!P0 FFMA.FTZ R2, R34, R41, R2 ;  /* 0x0000002922028223 */ /* 0x000fe20000010002 */
[----:B------:R-:W-:Y:S01]  /*2850*/  @!P0 HADD2.F32 R41, -RZ, R40.H0_H0 ;  /* 0x20000028ff298230 */ /* 0x000fe20000004100 */
[C---:B------:R-:W-:Y:S02]  /*2860*/  @!P0 FMUL.FTZ R3, R28.reuse, R35 ;  /* 0x000000231c038220 */ /* 0x040fe40000410000 */
[----:B------:R-:W-:Y:S01]  /*2870*/  @!P0 FFMA.FTZ R68, R28, R45, -R68 ;  /* 0x0000002d1c448223 */ /* 0x000fe20000010844 */
[----:B------:R-:W-:Y:S01]  /*2880*/  @!P0 MOV R28, R19 ;  /* 0x00000013001c8202 */ /* 0x000fe20000000f00 */
[----:B------:R-:W-:Y:S01]  /*2890*/  @!P0 FFMA.FTZ R3, R36, R45, R3 ;  /* 0x0000002d24038223 */ /* 0x000fe20000010003 */
[----:B------:R-:W-:Y:S01]  /*28a0*/  @!P0 F2FP.PACK_AB R69, R2, R69 ;  /* 0x000000450245823e */ /* 0x000fe200000000ff */
[--C-:B------:R-:W-:Y:S02]  /*28b0*/  @!P0 HADD2.F32 R34, -RZ, R30.reuse.H1_H1 ;  /* 0x3000001eff228230 */ /* 0x100fe40000004100 */
[----:B------:R-:W-:Y:S01]  /*28c0*/  @!P0 HADD2.F32 R30, -RZ, R30.H0_H0 ;  /* 0x2000001eff1e8230 */ /* 0x000fe20000004100 */
[----:B------:R-:W-:Y:S01]  /*28d0*/  @!P0 MOV R16, R69 ;  /* 0x0000004500108202 */ /* 0x000fe20000000f00 */
[--C-:B------:R-:W-:Y:S01]  /*28e0*/  @!P0 HADD2.F32 R40, -RZ, R28.reuse.H1_H1 ;  /* 0x3000001cff288230 */ /* 0x100fe20000004100 */
[-C--:B------:R-:W-:Y:S01]  /*28f0*/  @!P0 FMUL.FTZ R71, R34, R31.reuse ;  /* 0x0000001f22478220 */ /* 0x080fe20000410000 */
[----:B------:R-:W-:Y:S01]  /*2900*/  @!P0 HADD2.F32 R28, -RZ, R28.H0_H0 ;  /* 0x2000001cff1c8230 */ /* 0x000fe20000004100 */
[----:B------:R-:W-:Y:S01]  /*2910*/  @!P0 FMUL.FTZ R4, R30, R31 ;  /* 0x0000001f1e048220 */ /* 0x000fe20000410000 */
[----:B------:R-:W-:Y:S01]  /*2920*/  @!P0 F2FP.PACK_AB R68, R3, R68 ;  /* 0x000000440344823e */ /* 0x000fe200000000ff */
[-C--:B------:R-:W-:Y:S02]  /*2930*/  @!P0 FMUL.FTZ R70, R40, R29.reuse ;  /* 0x0000001d28468220 */ /* 0x080fe40000410000 */
[----:B------:R-:W-:Y:S01]  /*2940*/  @!P0 FMUL.FTZ R5, R28, R29 ;  /* 0x0000001d1c058220 */ /* 0x000fe20000410000 */
[----:B------:R-:W-:Y:S01]  /*2950*/  @!P0 MOV R17, R68 ;  /* 0x0000004400118202 */ /* 0x000fe20000000f00 */
[-C--:B------:R-:W-:Y:S02]  /*2960*/  @!P0 FFMA.FTZ R4, R34, R41.reuse, R4 ;  /* 0x0000002922048223 */ /* 0x080fe40000010004 */
[----:B------:R-:W-:Y:S02]  /*2970*/  @!P0 FFMA.FTZ R71, R30, R41, -R71 ;  /* 0x000000291e478223 */ /* 0x000fe40000010847 */
[-C--:B------:R-:W-:Y:S02]  /*2980*/  @!P0 FFMA.FTZ R70, R28, R47.reuse, -R70 ;  /* 0x0000002f1c468223 */ /* 0x080fe40000010846 */
[----:B------:R-:W-:Y:S01]  /*2990*/  @!P0 FFMA.FTZ R5, R40, R47, R5 ;  /* 0x0000002f28058223 */ /* 0x000fe20000010005 */
[----:B------:R-:W-:Y:S04]  /*29a0*/  @!P0 F2FP.PACK_AB R71, R4, R71 ;  /* 0x000000470447823e */ /* 0x000fe800000000ff */
[----:B------:R-:W-:Y:S02]  /*29b0*/  @!P0 F2FP.PACK_AB R70, R5, R70 ;  /* 0x000000460546823e */ /* 0x000fe400000000ff */
[----:B------:R-:W-:Y:S02]  /*29c0*/  @!P0 MOV R18, R71 ;  /* 0x0000004700128202 */ /* 0x000fe40000000f00 */
[----:B------:R-:W-:Y:S05]  /*29d0*/  @!P0 MOV R19, R70 ;  /* 0x0000004600138202 */ /* 0x000fea0000000f00 */
[----:B------:R1:W-:Y:S02]  /*29e0*/  STG.E.128 [R66.64], R16 ;  /* 0x0000001042007986 */ /* 0x0003e4000c101d10 */
.L_x_316:
[----:B------:R-:W-:Y:S05]  /*29f0*/  BSYNC B0 ;  /* 0x0000000000007941 */ /* 0x000fea0003800000 */
.L_x_315:
[----:B------:R-:W-:Y:S11]  /*2a00*/  ISETP.GE.AND P0, PT, R119, c[0x0][0x1d4], PT ;  /* 0x0000750077007a0c */ /* 0x000ff60003f06270 */
[----:B------:R-:W-:Y:S02]  /*2a10*/  @!UPT UIADD3 URZ, URZ, URZ, URZ ;  /* 0x0000003f3f3ff290 */ /* 0x000fe4000fffe03f */
[----:B------:R-:W-:-:S05]  /*2a20*/  @P0 BRA `(.L_x_314) ;  /* 0x0000034000000947 */ /* 0x000fca0003800000 */
[----:B------:R-:W-:Y:S01]  /*2a30*/  ISETP.GE.AND P0, PT, R10, c[0x0][0x27c], PT ;  /* 0x00009f000a007a0c */ /* 0x000fe20003f06270 */
[----:B-1----:R-:W1:Y:S11]  /*2a40*/  LDS.128 R16, [R120+0xb100] ;  /* 0x00b1000078107984 */ /* 0x002e760000000c00 */
[----:B------:R-:W-:Y:S01]  /*2a50*/  @!UPT UIADD3 URZ, URZ, URZ, URZ ;  /* 0x0000003f3f3ff290 */ /* 0x000fe2000fffe03f */
[----:B------:R-:W-:Y:S01]  /*2a60*/  @!P0 HADD2.F32 R31, -RZ, R21.H1_H1 ;  /* 0x30000015ff1f8230 */ /* 0x000fe20000004100 */
[----:B------:R-:W-:Y:S01]  /*2a70*/  @!P0 SHF.R.U64 R28, R32, 0x10, R33 ;  /* 0x00000010201c8819 */ /* 0x000fe20000001221 */
[----:B------:R-:W-:Y:S01]  /*2a80*/  @!P0 HADD2.F32 R37, -RZ, R55.H1_H1 ;  /* 0x30000037ff258230 */ /* 0x000fe20000004100 */
        /* <DEDUP_REMOVED lines=11> */
[----:B------:R-:W-:Y:S01]  /*2b40*/  @!P0 HADD2.F32 R34, -RZ, R29.H0_H0 ;  /* 0x2000001dff228230 */ /* 0x000fe20000004100 */
[----:B------:R-:W-:Y:S01]  /*2b50*/  @!P0 MOV R29, R18 ;  /* 0x00000012001d8202 */ /* 0x000fe20000000f00 */
[--C-:B------:R-:W-:Y:S01]  /*2b60*/  @!P0 HADD2.F32 R36, -RZ, R30.reuse.H1_H1 ;  /* 0x3000001eff248230 */ /* 0x100fe20000004100 */
[CC--:B------:R-:W-:Y:S02]  /*2b70*/  @!P0 FMUL.FTZ R41, R35.reuse, R31.reuse ;  /* 0x0000001f23298220 */ /* 0x0c0fe40000410000 */
[----:B------:R-:W-:Y:S01]  /*2b80*/  @!P0 FMUL.FTZ R2, R34, R31 ;  /* 0x0000001f22028220 */ /* 0x000fe20000410000 */
[----:B------:R-:W-:Y:S01]  /*2b90*/  @!P0 HADD2.F32 R31, -RZ, R30.H0_H0 ;  /* 0x2000001eff1f8230 */ /* 0x000fe20000004100 */
[-C--:B------:R-:W-:Y:S01]  /*2ba0*/  @!P0 FMUL.FTZ R60, R36, R28.reuse ;  /* 0x0000001c243c8220 */ /* 0x080fe20000410000 */
[--C-:B------:R-:W-:Y:S01]  /*2bb0*/  @!P0 HADD2.F32 R30, -RZ, R29.reuse.H0_H0 ;  /* 0x2000001dff1e8230 */ /* 0x100fe20000004100 */
[----:B------:R-:W-:Y:S01]  /*2bc0*/  @!P0 FFMA.FTZ R2, R35, R37, R2 ;  /* 0x0000002523028223 */ /* 0x000fe20000010002 */
[----:B------:R-:W-:Y:S01]  /*2bd0*/  @!P0 HADD2.F32 R35, -RZ, R29.H1_H1 ;  /* 0x3000001dff238230 */ /* 0x000fe20000004100 */
[----:B------:R-:W-:Y:S01]  /*2be0*/  @!P0 FMUL.FTZ R3, R31, R28 ;  /* 0x0000001c1f038220 */ /* 0x000fe20000410000 */
[----:B------:R-:W-:Y:S01]  /*2bf0*/  @!P0 MOV R28, R19 ;  /* 0x00000013001c8202 */ /* 0x000fe20000000f00 */
[----:B------:R-:W-:Y:S01]  /*2c00*/  @!P0 FFMA.FTZ R41, R34, R37, -R41 ;  /* 0x0000002522298223 */ /* 0x000fe20000010829 */
[----:B------:R-:W-:Y:S01]  /*2c10*/  @!P0 HADD2.F32 R37, -RZ, R55.H0_H0 ;  /* 0x20000037ff258230 */ /* 0x000fe20000004100 */
[-C--:B------:R-:W-:Y:S02]  /*2c20*/  @!P0 FMUL.FTZ R4, R30, R21.reuse ;  /* 0x000000151e048220 */ /* 0x080fe40000410000 */
[C---:B------:R-:W-:Y:S01]  /*2c30*/  @!P0 FMUL.FTZ R45, R35.reuse, R21 ;  /* 0x00000015232d8220 */ /* 0x040fe20000410000 */
[----:B------:R-:W-:Y:S01]  /*2c40*/  @!P0 F2FP.PACK_AB R41, R2, R41 ;  /* 0x000000290229823e */ /* 0x000fe200000000ff */
[-C--:B------:R-:W-:Y:S01]  /*2c50*/  @!P0 FFMA.FTZ R3, R36, R38.reuse, R3 ;  /* 0x0000002624038223 */ /* 0x080fe20000010003 */
[--C-:B------:R-:W-:Y:S01]  /*2c60*/  @!P0 HADD2.F32 R39, -RZ, R28.reuse.H1_H1 ;  /* 0x3000001cff278230 */ /* 0x100fe20000004100 */
[----:B------:R-:W-:Y:S01]  /*2c70*/  @!P0 FFMA.FTZ R4, R35, R37, R4 ;  /* 0x0000002523048223 */ /* 0x000fe20000010004 */
[----:B------:R-:W-:Y:S01]  /*2c80*/  @!P0 MOV R16, R41 ;  /* 0x0000002900108202 */ /* 0x000fe20000000f00 */
[----:B------:R-:W-:Y:S01]  /*2c90*/  @!P0 HADD2.F32 R29, -RZ, R28.H0_H0 ;  /* 0x2000001cff1d8230 */ /* 0x000fe20000004100 */
[----:B------:R-:W-:Y:S02]  /*2ca0*/  @!P0 FFMA.FTZ R60, R31, R38, -R60 ;  /* 0x000000261f3c8223 */ /* 0x000fe4000001083c */
[-C--:B------:R-:W-:Y:S02]  /*2cb0*/  @!P0 FMUL.FTZ R47, R39, R32.reuse ;  /* 0x00000020272f8220 */ /* 0x080fe40000410000 */
[----:B------:R-:W-:Y:S01]  /*2cc0*/  @!P0 FMUL.FTZ R5, R29, R32 ;  /* 0x000000201d058220 */ /* 0x000fe20000410000 */
[----:B------:R-:W-:Y:S01]  /*2cd0*/  @!P0 F2FP.PACK_AB R60, R3, R60 ;  /* 0x0000003c033c823e */ /* 0x000fe200000000ff */
[----:B------:R-:W-:Y:S02]  /*2ce0*/  @!P0 FFMA.FTZ R45, R30, R37, -R45 ;  /* 0x000000251e2d8223 */ /* 0x000fe4000001082d */
[----:B------:R-:W-:Y:S01]  /*2cf0*/  @!P0 FFMA.FTZ R47, R29, R40, -R47 ;  /* 0x000000281d2f8223 */ /* 0x000fe2000001082f */
[----:B------:R-:W-:Y:S01]  /*2d00*/  @!P0 MOV R17, R60 ;  /* 0x0000003c00118202 */ /* 0x000fe20000000f00 */
[----:B------:R-:W-:Y:S01]  /*2d10*/  @!P0 FFMA.FTZ R5, R39, R40, R5 ;  /* 0x0000002827058223 */ /* 0x000fe20000010005 */
[----:B------:R-:W-:Y:S04]  /*2d20*/  @!P0 F2FP.PACK_AB R45, R4, R45 ;  /* 0x0000002d042d823e */ /* 0x000fe800000000ff */
[----:B------:R-:W-:Y:S02]  /*2d30*/  @!P0 F2FP.PACK_AB R68, R5, R47 ;  /* 0x0000002f0544823e */ /* 0x000fe400000000ff */
[----:B------:R-:W-:Y:S02]  /*2d40*/  @!P0 MOV R18, R45 ;  /* 0x0000002d00128202 */ /* 0x000fe40000000f00 */
[----:B------:R-:W-:Y:S05]  /*2d50*/  @!P0 MOV R19, R68 ;  /* 0x0000004400138202 */ /* 0x000fea0000000f00 */
[----:B------:R1:W-:Y:S02]  /*2d60*/  STG.E.128 [R66.64+0x80], R16 ;  /* 0x0000801042007986 */ /* 0x0003e4000c101d10 */
.L_x_314:
[----:B------:R-:W-:Y:S05]  /*2d70*/  BSYNC B1 ;  /* 0x0000000000017941 */ /* 0x000fea0003800000 */
.L_x_313:
[----:B------:R-:W-:Y:S01]  /*2d80*/  BSSY B1, `(.L_x_317) ;  /* 0x0000070000017945 */ /* 0x000fe20003800000 */
[----:B------:R-:W-:-:S05]  /*2d90*/  @P3 BRA `(.L_x_318) ;  /* 0x000006e000003947 */ /* 0x000fca0003800000 */
[----:B------:R-:W-:Y:S01]  /*2da0*/  BSSY B0, `(.L_x_319) ;  /* 0x0000036000007945 */ /* 0x000fe20003800000 */
[----:B------:R-:W-:-:S05]  /*2db0*/  @P4 BRA `(.L_x_320) ;  /* 0x0000034000004947 */ /* 0x000fca0003800000 */
[----:B------:R-:W-:Y:S01]  /*2dc0*/  ISETP.GE.AND P0, PT, R14, c[0x0][0x27c], PT ;  /* 0x00009f000e007a0c */ /* 0x000fe20003f06270 */
[----:B-1----:R-:W1:Y:S11]  /*2dd0*/  LDS.128 R16, [R120+0x9100] ;  /* 0x0091000078107984 */ /* 0x002e760000000c00 */
[----:B------:R-:W-:Y:S01]  /*2de0*/  @!UPT UIADD3 URZ, URZ, URZ, URZ ;  /* 0x0000003f3f3ff290 */ /* 0x000fe2000fffe03f */
[----:B------:R-:W-:Y:S01]  /*2df0*/  @!P0 HADD2.F32 R29, -RZ, R20.H1_H1 ;  /* 0x30000014ff1d8230 */ /* 0x000fe20000004100 */
[--C-:B------:R-:W-:Y:S01]  /*2e00*/  @!P0 SHF.R.U64 R21, R26, 0x10, R27.reuse ;  /* 0x000000101a158819 */ /* 0x100fe2000000121b */
[----:B------:R-:W-:Y:S01]  /*2e10*/  @!P0 HADD2.F32 R31, -RZ, R54.H1_H1 ;  /* 0x30000036ff1f8230 */ /* 0x000fe20000004100 */
        /* <DEDUP_REMOVED lines=21> */
[C---:B------:R-:W-:Y:S01]  /*2f70*/  @!P0 FMUL.FTZ R3, R28.reuse, R21 ;  /* 0x000000151c038220 */ /* 0x040fe20000410000 */
[----:B------:R-:W-:Y:S01]  /*2f80*/  @!P0 MOV R21, R19 ;  /* 0x0000001300158202 */ /* 0x000fe20000000f00 */
[-C--:B------:R-:W-:Y:S01]  /*2f90*/  @!P0 FFMA.FTZ R38, R28, R33.reuse, -R38 ;  /* 0x000000211c268223 */ /* 0x080fe20000010826 */
[--C-:B------:R-:W-:Y:S01]  /*2fa0*/  @!P0 HADD2.F32 R31, -RZ, R27.reuse.H1_H1 ;  /* 0x3000001bff1f8230 */ /* 0x100fe20000004100 */
[----:B------:R-:W-:Y:S01]  /*2fb0*/  @!P0 FFMA.FTZ R3, R32, R33, R3 ;  /* 0x0000002120038223 */ /* 0x000fe20000010003 */
[----:B------:R-:W-:Y:S01]  /*2fc0*/  @!P0 F2FP.PACK_AB R35, R2, R35 ;  /* 0x000000230223823e */ /* 0x000fe200000000ff */
[----:B------:R-:W-:Y:S02]  /*2fd0*/  @!P0 HADD2.F32 R27, -RZ, R27.H0_H0 ;  /* 0x2000001bff1b8230 */ /* 0x000fe40000004100 */
[----:B------:R-:W-:Y:S01]  /*2fe0*/  @!P0 FMUL.FTZ R37, R31, R20 ;  /* 0x000000141f258220 */ /* 0x000fe20000410000 */
[----:B------:R-:W-:Y:S01]  /*2ff0*/  @!P0 F2FP.PACK_AB R38, R3, R38 ;  /* 0x000000260326823e */ /* 0x000fe200000000ff */
[--C-:B------:R-:W-:Y:S01]  /*3000*/  @!P0 HADD2.F32 R34, -RZ, R21.reuse.H1_H1 ;  /* 0x30000015ff228230 */ /* 0x100fe20000004100 */
[C---:B------:R-:W-:Y:S01]  /*3010*/  @!P0 FMUL.FTZ R4, R27.reuse, R20 ;  /* 0x000000141b048220 */ /* 0x040fe20000410000 */
[----:B------:R-:W-:Y:S01]  /*3020*/  @!P0 MOV R16, R35 ;  /* 0x0000002300108202 */ /* 0x000fe20000000f00 */
[----:B------:R-:W-:Y:S01]  /*3030*/  @!P0 FFMA.FTZ R37, R27, R30, -R37 ;  /* 0x0000001e1b258223 */ /* 0x000fe20000010825 */
[----:B------:R-:W-:Y:S01]  /*3040*/  @!P0 MOV R17, R38 ;  /* 0x0000002600118202 */ /* 0x000fe20000000f00 */
[----:B------:R-:W-:Y:S01]  /*3050*/  @!P0 FMUL.FTZ R39, R34, R26 ;  /* 0x0000001a22278220 */ /* 0x000fe20000410000 */
[----:B------:R-:W-:Y:S01]  /*3060*/  @!P0 HADD2.F32 R21, -RZ, R21.H0_H0 ;  /* 0x20000015ff158230 */ /* 0x000fe20000004100 */
[----:B------:R-:W-:Y:S04]  /*3070*/  @!P0 FFMA.FTZ R4, R31, R30, R4 ;  /* 0x0000001e1f048223 */ /* 0x000fe80000010004 */
[C---:B------:R-:W-:Y:S01]  /*3080*/  @!P0 FMUL.FTZ R5, R21.reuse, R26 ;  /* 0x0000001a15058220 */ /* 0x040fe20000410000 */
[----:B------:R-:W-:Y:S01]  /*3090*/  @!P0 F2FP.PACK_AB R37, R4, R37 ;  /* 0x000000250425823e */ /* 0x000fe200000000ff */
[-C--:B------:R-:W-:Y:S02]  /*30a0*/  @!P0 FFMA.FTZ R39, R21, R36.reuse, -R39 ;  /* 0x0000002415278223 */ /* 0x080fe40000010827 */
[----:B------:R-:W-:Y:S01]  /*30b0*/  @!P0 FFMA.FTZ R5, R34, R36, R5 ;  /* 0x0000002422058223 */ /* 0x000fe20000010005 */
[----:B------:R-:W-:Y:S04]  /*30c0*/  @!P0 MOV R18, R37 ;  /* 0x0000002500128202 */ /* 0x000fe80000000f00 */
[----:B------:R-:W-:Y:S04]  /*30d0*/  @!P0 F2FP.PACK_AB R40, R5, R39 ;  /* 0x000000270528823e */ /* 0x000fe800000000ff */
[----:B------:R-:W-:Y:S05]  /*30e0*/  @!P0 MOV R19, R40 ;  /* 0x0000002800138202 */ /* 0x000fea0000000f00 */
[----:B------:R1:W-:Y:S02]  /*30f0*/  STG.E.128 [R64.64], R16 ;  /* 0x0000001040007986 */ /* 0x0003e4000c101d10 */
.L_x_320:
[----:B------:R-:W-:Y:S05]  /*3100*/  BSYNC B0 ;  /* 0x0000000000007941 */ /* 0x000fea0003800000 */
.L_x_319:
[----:B------:R-:W-:Y:S11]  /*3110*/  ISETP.GE.AND P0, PT, R119, c[0x0][0x1d4], PT ;  /* 0x0000750077007a0c */ /* 0x000ff60003f06270 */
[----:B------:R-:W-:Y:S02]  /*3120*/  @!UPT UIADD3 URZ, URZ, URZ, URZ ;  /* 0x0000003f3f3ff290 */ /* 0x000fe4000fffe03f */
[----:B------:R-:W-:-:S05]  /*3130*/  @P0 BRA `(.L_x_318) ;  /* 0x0000034000000947 */ /* 0x000fca0003800000 */
[----:B------:R-:W-:Y:S01]  /*3140*/  ISETP.GE.AND P0, PT, R10, c[0x0][0x27c], PT ;  /* 0x00009f000a007a0c */ /* 0x000fe20003f06270 */
[----:B-1----:R-:W1:Y:S11]  /*3150*/  LDS.128 R16, [R120+0xc100] ;  /* 0x00c1000078107984 */ /* 0x002e760000000c00 */
[----:B------:R-:W-:Y:S01]  /*3160*/  @!UPT UIADD3 URZ, URZ, URZ, URZ ;  /* 0x0000003f3f3ff290 */ /* 0x000fe2000fffe03f */
[--C-:B------:R-:W-:Y:S01]  /*3170*/  @!P0 HADD2.F32 R26, -RZ, R11.reuse.H1_H1 ;  /* 0x3000000bff1a8230 */ /* 0x100fe20000004100 */
        /* <DEDUP_REMOVED lines=16> */
[-C--:B------:R-:W-:Y:S01]  /*3280*/  @!P0 FMUL.FTZ R33, R27, R26.reuse ;  /* 0x0000001a1b218220 */ /* 0x080fe20000410000 */
[----:B------:R-:W-:Y:S01]  /*3290*/  @!P0 HADD2.F32 R25, -RZ, R25.H0_H0 ;  /* 0x20000019ff198230 */ /* 0x000fe20000004100 */
[C---:B------:R-:W-:Y:S02]  /*32a0*/  @!P0 FMUL.FTZ R2, R21.reuse, R26 ;  /* 0x0000001a15028220 */ /* 0x040fe40000410000 */
[----:B------:R-:W-:Y:S01]  /*32b0*/  @!P0 FFMA.FTZ R33, R21, R28, -R33 ;  /* 0x0000001c15218223 */ /* 0x000fe20000010821 */
[----:B------:R-:W-:Y:S01]  /*32c0*/  @!P0 MOV R21, R18 ;  /* 0x0000001200158202 */ /* 0x000fe20000000f00 */
[-C--:B------:R-:W-:Y:S02]  /*32d0*/  @!P0 FMUL.FTZ R34, R29, R20.reuse ;  /* 0x000000141d228220 */ /* 0x080fe40000410000 */
[----:B------:R-:W-:Y:S01]  /*32e0*/  @!P0 FMUL.FTZ R3, R25, R20 ;  /* 0x0000001419038220 */ /* 0x000fe20000410000 */
[----:B------:R-:W-:Y:S01]  /*32f0*/  @!P0 MOV R20, R19 ;  /* 0x0000001300148202 */ /* 0x000fe20000000f00 */
[----:B------:R-:W-:Y:S01]  /*3300*/  @!P0 FFMA.FTZ R2, R27, R28, R2 ;  /* 0x0000001c1b028223 */ /* 0x000fe20000010002 */
[--C-:B------:R-:W-:Y:S01]  /*3310*/  @!P0 HADD2.F32 R26, -RZ, R21.reuse.H0_H0 ;  /* 0x20000015ff1a8230 */ /* 0x100fe20000004100 */
[-C--:B------:R-:W-:Y:S01]  /*3320*/  @!P0 FFMA.FTZ R3, R29, R30.reuse, R3 ;  /* 0x0000001e1d038223 */ /* 0x080fe20000010003 */
[----:B------:R-:W-:Y:S01]  /*3330*/  @!P0 HADD2.F32 R27, -RZ, R21.H1_H1 ;  /* 0x30000015ff1b8230 */ /* 0x000fe20000004100 */
[----:B------:R-:W-:Y:S01]  /*3340*/  @!P0 FFMA.FTZ R34, R25, R30, -R34 ;  /* 0x0000001e19228223 */ /* 0x000fe20000010822 */
[----:B------:R-:W-:Y:S01]  /*3350*/  @!P0 F2FP.PACK_AB R33, R2, R33 ;  /* 0x000000210221823e */ /* 0x000fe200000000ff */
[-C--:B------:R-:W-:Y:S01]  /*3360*/  @!P0 FMUL.FTZ R4, R26, R11.reuse ;  /* 0x0000000b1a048220 */ /* 0x080fe20000410000 */
[--C-:B------:R-:W-:Y:S01]  /*3370*/  @!P0 HADD2.F32 R28, -RZ, R20.reuse.H1_H1 ;  /* 0x30000014ff1c8230 */ /* 0x100fe20000004100 */
[----:B------:R-:W-:Y:S01]  /*3380*/  @!P0 FMUL.FTZ R35, R27, R11 ;  /* 0x0000000b1b238220 */ /* 0x000fe20000410000 */
[----:B------:R-:W-:Y:S01]  /*3390*/  @!P0 F2FP.PACK_AB R34, R3, R34 ;  /* 0x000000220322823e */ /* 0x000fe200000000ff */
[----:B------:R-:W-:Y:S01]  /*33a0*/  @!P0 HADD2.F32 R21, -RZ, R20.H0_H0 ;  /* 0x20000014ff158230 */ /* 0x000fe20000004100 */
[----:B------:R-:W-:Y:S01]  /*33b0*/  @!P0 MOV R16, R33 ;  /* 0x0000002100108202 */ /* 0x000fe20000000f00 */
[----:B------:R-:W-:Y:S01]  /*33c0*/  @!P0 FMUL.FTZ R36, R28, R24 ;  /* 0x000000181c248220 */ /* 0x000fe20000410000 */
[----:B------:R-:W-:Y:S01]  /*33d0*/  @!P0 MOV R17, R34 ;  /* 0x0000002200118202 */ /* 0x000fe20000000f00 */
[-C--:B------:R-:W-:Y:S02]  /*33e0*/  @!P0 FFMA.FTZ R4, R27, R31.reuse, R4 ;  /* 0x0000001f1b048223 */ /* 0x080fe40000010004 */
[C---:B------:R-:W-:Y:S02]  /*33f0*/  @!P0 FMUL.FTZ R5, R21.reuse, R24 ;  /* 0x0000001815058220 */ /* 0x040fe40000410000 */
[----:B------:R-:W-:Y:S02]  /*3400*/  @!P0 FFMA.FTZ R35, R26, R31, -R35 ;  /* 0x0000001f1a238223 */ /* 0x000fe40000010823 */
[-C--:B------:R-:W-:Y:S02]  /*3410*/  @!P0 FFMA.FTZ R36, R21, R32.reuse, -R36 ;  /* 0x0000002015248223 */ /* 0x080fe40000010824 */
[----:B------:R-:W-:Y:S01]  /*3420*/  @!P0 FFMA.FTZ R5, R28, R32, R5 ;  /* 0x000000201c058223 */ /* 0x000fe20000010005 */
[----:B------:R-:W-:Y:S04]  /*3430*/  @!P0 F2FP.PACK_AB R35, R4, R35 ;  /* 0x000000230423823e */ /* 0x000fe800000000ff */
[----:B------:R-:W-:Y:S02]  /*3440*/  @!P0 F2FP.PACK_AB R36, R5, R36 ;  /* 0x000000240524823e */ /* 0x000fe400000000ff */
[----:B------:R-:W-:Y:S02]  /*3450*/  @!P0 MOV R18, R35 ;  /* 0x0000002300128202 */ /* 0x000fe40000000f00 */
[----:B------:R-:W-:Y:S05]  /*3460*/  @!P0 MOV R19, R36 ;  /* 0x0000002400138202 */ /* 0x000fea0000000f00 */
[----:B------:R1:W-:Y:S02]  /*3470*/  STG.E.128 [R64.64+0x80], R16 ;  /* 0x0000801040007986 */ /* 0x0003e4000c101d10 */
.L_x_318:
[----:B------:R-:W-:Y:S05]  /*3480*/  BSYNC B1 ;  /* 0x0000000000017941 */ /* 0x000fea0003800000 */
.L_x_317:
[----:B------:R-:W-:-:S05]  /*3490*/  @P2 BRA `(.L_x_321) ;  /* 0x000023c000002947 */ /* 0x000fca0003800000 */
[----:B------:R-:W-:Y:S01]  /*34a0*/  BSSY B0, `(.L_x_322) ;  /* 0x0000036000007945 */ /* 0x000fe20003800000 */
[----:B------:R-:W-:-:S05]  /*34b0*/  @P4 BRA `(.L_x_323) ;  /* 0x0000034000004947 */ /* 0x000fca0003800000 */
[----:B------:R-:W-:Y:S01]  /*34c0*/  ISETP.GE.AND P0, PT, R14, c[0x0][0x27c], PT ;  /* 0x00009f000e007a0c */ /* 0x000fe20003f06270 */
[----:B-1----:R-:W1:Y:S11]  /*34d0*/  LDS.128 R16, [R120+0xa100] ;  /* 0x00a1000078107984 */ /* 0x002e760000000c00 */
[----:B------:R-:W-:Y:S01]  /*34e0*/  @!UPT UIADD3 URZ, URZ, URZ, URZ ;  /* 0x0000003f3f3ff290 */ /* 0x000fe2000fffe03f */
[----:B------:R-:W-:Y:S01]  /*34f0*/  @!P0 HADD2.F32 R27, -RZ, R44.H1_H1 ;  /* 0x3000002cff1b8230 */ /* 0x000fe20000004100 */
[--C-:B------:R-:W-:Y:S02]  /*3500*/  @!P0 SHF.R.U64 R11, R22, 0x10, R23.reuse ;  /* 0x00000010160b8819 */ /* 0x100fe40000001217 */
[----:B------:R-:W-:Y:S01]  /*3510*/  @!P0 SHF.R.U32.HI R22, RZ, 0x10, R23 ;  /* 0x00000010ff168819 */ /* 0x000fe20000011617 */
[----:B------:R-:W-:Y:S01]  /*3520*/  @!P0 HADD2.F32 R23, -RZ, R7.H1_H1 ;  /* 0x30000007ff178230 */ /* 0x000fe20000004100 */
        /* <DEDUP_REMOVED lines=21> */
[--C-:B------:R-:W-:Y:S01]  /*3680*/  @!P0 HADD2.F32 R25, -RZ, R20.reuse.H1_H1 ;  /* 0x30000014ff198230 */ /* 0x100fe20000004100 */
[-C--:B------:R-:W-:Y:S01]  /*3690*/  @!P0 FFMA.FTZ R3, R26, R29.reuse, R3 ;  /* 0x0000001d1a038223 */ /* 0x080fe20000010003 */
[----:B------:R-:W-:Y:S01]  /*36a0*/  @!P0 HADD2.F32 R20, -RZ, R20.H0_H0 ;  /* 0x20000014ff148230 */ /* 0x000fe20000004100 */
        /* <DEDUP_REMOVED lines=10> */
[----:B------:R-:W-:Y:S01]  /*3750*/  @!P0 HADD2.F32 R27, -RZ, R44.H0_H0 ;  /* 0x2000002cff1b8230 */ /* 0x000fe20000004100 */
[C---:B------:R-:W-:Y:S02]  /*3760*/  @!P0 FMUL.FTZ R5, R11.reuse, R22 ;  /* 0x000000160b058220 */ /* 0x040fe40000410000 */
[-C--:B------:R-:W-:Y:S02]  /*3770*/  @!P0 FFMA.FTZ R34, R11, R30.reuse, -R34 ;  /* 0x0000001e0b228223 */ /* 0x080fe40000010822 */
[-C--:B------:R-:W-:Y:S02]  /*3780*/  @!P0 FFMA.FTZ R4, R25, R27.reuse, R4 ;  /* 0x0000001b19048223 */ /* 0x080fe40000010004 */
[----:B------:R-:W-:Y:S02]  /*3790*/  @!P0 FFMA.FTZ R33, R20, R27, -R33 ;  /* 0x0000001b14218223 */ /* 0x000fe40000010821 */
[----:B------:R-:W-:Y:S03]  /*37a0*/  @!P0 FFMA.FTZ R5, R28, R30, R5 ;  /* 0x0000001e1c058223 */ /* 0x000fe60000010005 */
[----:B------:R-:W-:Y:S02]  /*37b0*/  @!P0 F2FP.PACK_AB R33, R4, R33 ;  /* 0x000000210421823e */ /* 0x000fe400000000ff */
[----:B------:R-:W-:Y:S02]  /*37c0*/  @!P0 F2FP.PACK_AB R34, R5, R34 ;  /* 0x000000220522823e */ /* 0x000fe400000000ff */
[----:B------:R-:W-:Y:S02]  /*37d0*/  @!P0 MOV R18, R33 ;  /* 0x0000002100128202 */ /* 0x000fe40000000f00 */
[----:B------:R-:W-:Y:S05]  /*37e0*/  @!P0 MOV R19, R34 ;  /* 0x0000002200138202 */ /* 0x000fea0000000f00 */
[----:B------:R1:W-:Y:S02]  /*37f0*/  STG.E.128 [R62.64], R16 ;  /* 0x000000103e007986 */ /* 0x0003e4000c101d10 */
.L_x_323:
[----:B------:R-:W-:Y:S05]  /*3800*/  BSYNC B0 ;  /* 0x0000000000007941 */ /* 0x000fea0003800000 */
.L_x_322:
[----:B------:R-:W-:Y:S11]  /*3810*/  ISETP.GE.AND P0, PT, R119, c[0x0][0x1d4], PT ;  /* 0x0000750077007a0c */ /* 0x000ff60003f06270 */
[----:B------:R-:W-:Y:S02]  /*3820*/  @!UPT UIADD3 URZ, URZ, URZ, URZ ;  /* 0x0000003f3f3ff290 */ /* 0x000fe4000fffe03f */
        /* <DEDUP_REMOVED lines=21> */
[----:B------:R-:W-:Y:S01]  /*3980*/  @!P0 FMUL.FTZ R2, R11, R20 ;  /* 0x000000140b028220 */ /* 0x000fe20000410000 */
[----:B------:R-:W-:Y:S01]  /*3990*/  @!P0 HADD2.F32 R20, -RZ, R9.H0_H0 ;  /* 0x20000009ff148230 */ /* 0x000fe20000004100 */
[-C--:B------:R-:W-:Y:S01]  /*39a0*/  @!P0 FMUL.FTZ R28, R24, R7.reuse ;  /* 0x00000007181c8220 */ /* 0x080fe20000410000 */
[----:B------:R-:W-:Y:S01]  /*39b0*/  @!P0 MOV R9, R18 ;  /* 0x0000001200098202 */ /* 0x000fe20000000f00 */
[-C--:B------:R-:W-:Y:S02]  /*39c0*/  @!P0 FFMA.FTZ R2, R21, R22.reuse, R2 ;  /* 0x0000001615028223 */ /* 0x080fe40000010002 */
[----:B------:R-:W-:Y:S01]  /*39d0*/  @!P0 FMUL.FTZ R3, R20, R7 ;  /* 0x0000000714038220 */ /* 0x000fe20000410000 */
[----:B------:R-:W-:Y:S01]  /*39e0*/  @!P0 MOV R7, R19 ;  /* 0x0000001300078202 */ /* 0x000fe20000000f00 */
[----:B------:R-:W-:Y:S01]  /*39f0*/  @!P0 FFMA.FTZ R27, R11, R22, -R27 ;  /* 0x000000160b1b8223 */ /* 0x000fe2000001081b */
        /* <DEDUP_REMOVED lines=15> */
[----:B------:R-:W-:Y:S02]  /*3af0*/  @!P0 FFMA.FTZ R30, R7, R26, -R30 ;  /* 0x0000001a071e8223 */ /* 0x000fe4000001081e */
[-C--:B------:R-:W-:Y:S02]  /*3b00*/  @!P0 FFMA.FTZ R4, R21, R22.reuse, R4 ;  /* 0x0000001615048223 */ /* 0x080fe40000010004 */
[----:B------:R-:W-:Y:S02]  /*3b10*/  @!P0 FFMA.FTZ R29, R9, R22, -R29 ;  /* 0x00000016091d8223 */ /* 0x000fe4000001081d */
[----:B------:R-:W-:Y:S03]  /*3b20*/  @!P0 FFMA.FTZ R5, R25, R26, R5 ;  /* 0x0000001a19058223 */ /* 0x000fe60000010005 */
[----:B------:R-:W-:Y:S02]  /*3b30*/  @!P0 F2FP.PACK_AB R29, R4, R29 ;  /* 0x0000001d041d823e */ /* 0x000fe400000000ff */
[----:B------:R-:W-:Y:S02]  /*3b40*/  @!P0 F2FP.PACK_AB R30, R5, R30 ;  /* 0x0000001e051e823e */ /* 0x000fe400000000ff */
[----:B------:R-:W-:Y:S02]  /*3b50*/  @!P0 MOV R18, R29 ;  /* 0x0000001d00128202 */ /* 0x000fe40000000f00 */
[----:B------:R-:W-:Y:S05]  /*3b60*/  @!P0 MOV R19, R30 ;  /* 0x0000001e00138202 */ /* 0x000fea0000000f00 */
[----:B------:R1:W-:Y:S01]  /*3b70*/  STG.E.128 [R62.64+0x80], R16 ;  /* 0x000080103e007986 */ /* 0x0003e2000c101d10 */
[----:B------:R-:W-:-:S05]  /*3b80*/  BRA `(.L_x_321) ;  /* 0x00001cd000007947 */ /* 0x000fca0003800000 */
.L_x_306:
[-C--:B------:R-:W-:Y:S01]  /*3b90*/  ISETP.GE.AND P0, PT, R116, R78.reuse, PT ;  /* 0x0000004e7400720c */ /* 0x080fe20003f06270 */
        /* <DEDUP_REMOVED lines=14> */
[----:B------:R-:W-:Y:S04]  /*3c80*/  @!P2 IADD3 R21, P1, P0, R134, UR22, R160 ;  /* 0x000000168615ac10 */ /* 0x000fe8000f83e0a0 */
[--C-:B------:R-:W-:Y:S02]  /*3c90*/  @!P2 IADD3.X R20, R90, UR20, R69.reuse, P1, P0 ;  /* 0x000000145a14ac10 */ /* 0x100fe40008fe0445 */
[----:B------:R-:W-:Y:S04]  /*3ca0*/  @!P2 IADD3 R23, P1, P0, R132, UR6, R70 ;  /* 0x000000068417ac10 */ /* 0x000fe8000f83e046 */
[----:B------:R-:W-:Y:S02]  /*3cb0*/  @!P2 IADD3.X R22, R88, UR21, R36, P1, P0 ;  /* 0x000000155816ac10 */ /* 0x000fe40008fe0424 */
[-C--:B------:R-:W-:Y:S04]  /*3cc0*/  ISETP.GE.AND P0, PT, R115, R78.reuse, PT ;  /* 0x0000004e7300720c */ /* 0x080fe80003f06270 */
[----:B------:R-:W-:Y:S11]  /*3cd0*/  ISETP.GE.OR P1, PT, R12, c[0x0][0x27c], P0 ;  /* 0x00009f000c007a0c */ /* 0x000ff60000726670 */
[----:B------:R-:W-:Y:S02]  /*3ce0*/  @!UPT UIADD3 URZ, URZ, URZ, URZ ;  /* 0x0000003f3f3ff290 */ /* 0x000fe4000fffe03f */
[----:B------:R-:W-:Y:S04]  /*3cf0*/  @!P1 IADD3 R38, P3, P0, R134, UR19, R160 ;  /* 0x0000001386269c10 */ /* 0x000fe8000f87e0a0 */
[----:B------:R-:W-:Y:S02]  /*3d00*/  @!P1 IADD3.X R31, R90, UR18, R69, P3, P0 ;  /* 0x000000125a1f9c10 */ /* 0x000fe40009fe0445 */
[----:B------:R-:W-:Y:S04]  /*3d10*/  @!P1 IADD3 R40, P3, P0, R132, UR7, R70 ;  /* 0x0000000784289c10 */ /* 0x000fe8000f87e046 */
[----:B------:R-:W-:Y:S02]  /*3d20*/  @!P1 IADD3.X R37, R88, UR5, R36, P3, P0 ;  /* 0x0000000558259c10 */ /* 0x000fe40009fe0424 */
[C---:B------:R-:W-:Y:S04]  /*3d30*/  @!P2 LEA R50, P0, R21.reuse, c[0x0][0x270], 0x1 ;  /* 0x00009c001532aa11 */ /* 0x040fe800078008ff */
[----:B------:R-:W-:Y:S02]  /*3d40*/  @!P2 LEA.HI.X R51, R21, c[0x0][0x274], R20, 0x1, P0 ;  /* 0x00009d001533aa11 */ /* 0x000fe400000f0c14 */
[C---:B------:R-:W-:Y:S03]  /*3d50*/  @!P2 LEA R20, P0, R23.reuse, c[0x0][0x288], 0x1 ;  /* 0x0000a2001714aa11 */ /* 0x040fe600078008ff */
[----:B------:R-:W2:Y:S01]  /*3d60*/  @!P2 LDG.E.128 R64, [R50.64] ;  /* 0x000000103240a981 */ /* 0x000ea2000c1e1d00 */
[----:B------:R-:W-:Y:S02]  /*3d70*/  @!P2 LEA.HI.X R21, R23, c[0x0][0x28c], R22, 0x1, P0 ;  /* 0x0000a3001715aa11 */ /* 0x000fe400000f0c16 */
[C---:B------:R-:W-:Y:S04]  /*3d80*/  @!P1 LEA R48, P0, R38.reuse, c[0x0][0x270], 0x1 ;  /* 0x00009c0026309a11 */ /* 0x040fe800078008ff */
[----:B------:R-:W-:Y:S01]  /*3d90*/  @!P1 LEA.HI.X R49, R38, c[0x0][0x274], R31, 0x1, P0 ;  /* 0x00009d0026319a11 */ /* 0x000fe200000f0c1f */
[----:B------:R1:W3:Y:S01]  /*3da0*/  @!P2 LDG.E.128 R24, [R20.64] ;  /* 0x000000101418a981 */ /* 0x0002e2000c1e1d00 */
[C---:B------:R-:W-:Y:S04]  /*3db0*/  @!P1 LEA R38, P0, R40.reuse, c[0x0][0x288], 0x1 ;  /* 0x0000a20028269a11 */ /* 0x040fe800078008ff */
[----:B------:R-:W-:Y:S02]  /*3dc0*/  @!P1 LEA.HI.X R39, R40, c[0x0][0x28c], R37, 0x1, P0 ;  /* 0x0000a30028279a11 */ /* 0x000fe400000f0c25 */
[----:B------:R-:W-:Y:S01]  /*3dd0*/  ISETP.GE.AND P0, PT, R121, R78, PT ;  /* 0x0000004e7900720c */ /* 0x000fe20003f06270 */
[----:B------:R-:W4:Y:S03]  /*3de0*/  @!P1 LDG.E.128 R60, [R48.64] ;  /* 0x00000010303c9981 */ /* 0x000f26000c1e1d00 */
[----:B------:R-:W-:Y:S05]  /*3df0*/  ISETP.GE.OR P0, PT, R12, c[0x0][0x27c], P0 ;  /* 0x00009f000c007a0c */ /* 0x000fea0000706670 */
[----:B------:R-:W4:Y:S08]  /*3e00*/  @!P1 LDG.E.128 R16, [R38.64] ;  /* 0x0000001026109981 */ /* 0x000f30000c1e1d00 */
[----:B------:R-:W-:Y:S05]  /*3e10*/  @!P0 IADD3 R160, P1, R134, R160, RZ ;  /* 0x000000a086a08210 */ /* 0x000fea0007f3e0ff */
[----:B------:R-:W-:Y:S01]  /*3e20*/  @!P0 IMAD.X R69, R69, 0x1, R90, P1 ;  /* 0x0000000145458824 */ /* 0x000fe200008e065a */
[C---:B------:R-:W-:Y:S04]  /*3e30*/  @!P0 LEA R22, P1, R160.reuse, c[0x0][0x270], 0x1 ;  /* 0x00009c00a0168a11 */ /* 0x040fe800078208ff */
[----:B------:R-:W-:Y:S02]  /*3e40*/  @!P0 LEA.HI.X R23, R160, c[0x0][0x274], R69, 0x1, P1 ;  /* 0x00009d00a0178a11 */ /* 0x000fe400008f0c45 */
[----:B------:R-:W-:Y:S03]  /*3e50*/  @!P0 IADD3 R70, P1, R132, R70, RZ ;  /* 0x0000004684468210 */ /* 0x000fe60007f3e0ff */
[----:B------:R2:W5:Y:S02]  /*3e60*/  @!P0 LDG.E.128 R44, [R22.64] ;  /* 0x00000010162c8981 */ /* 0x000564000c1e1d00 */
[----:B-1----:R-:W-:Y:S01]  /*3e70*/  @!P0 IMAD.X R21, R36, 0x1, R88, P1 ;  /* 0x0000000124158824 */ /* 0x002fe200008e0658 */
[C---:B------:R-:W-:Y:S04]  /*3e80*/  @!P0 LEA R36, P1, R70.reuse, c[0x0][0x288], 0x1 ;  /* 0x0000a20046248a11 */ /* 0x040fe800078208ff */
[----:B------:R-:W-:Y:S02]  /*3e90*/  @!P0 LEA.HI.X R37, R70, c[0x0][0x28c], R21, 0x1, P1 ;  /* 0x0000a30046258a11 */ /* 0x000fe400008f0c15 */
[----:B------:R-:W-:Y:S03]  /*3ea0*/  ISETP.GE.AND P1, PT, R12, c[0x0][0x27c], PT ;  /* 0x00009f000c007a0c */ /* 0x000fe60003f26270 */
[----:B------:R1:W5:Y:S01]  /*3eb0*/  @!P0 LDG.E.128 R32, [R36.64] ;  /* 0x0000001024208981 */ /* 0x000362000c1e1d00 */
[----:B------:R-:W-:Y:S01]  /*3ec0*/  ISETP.GE.OR P0, PT, R121, R78, P4 ;  /* 0x0000004e7900720c */ /* 0x000fe20002706670 */
[----:B--2---:R-:W-:Y:S02]  /*3ed0*/  IMAD.MOV.U32 R9, RZ, RZ, R66 ;  /* 0x000000ffff097224 */ /* 0x004fe400078e0042 */
[----:B------:R-:W-:Y:S02]  /*3ee0*/  IMAD.MOV.U32 R8, RZ, RZ, R67 ;  /* 0x000000ffff087224 */ /* 0x000fe400078e0043 */
[----:B------:R-:W-:Y:S02]  /*3ef0*/  IMAD.MOV.U32 R7, RZ, RZ, R64 ;  /* 0x000000ffff077224 */ /* 0x000fe400078e0040 */
[----:B------:R-:W-:Y:S01]  /*3f00*/  IMAD.MOV.U32 R6, RZ, RZ, R65 ;  /* 0x000000ffff067224 */ /* 0x000fe200078e0041 */
[----:B------:R-:W-:Y:S01]  /*3f10*/  PRMT R72, R9, 0x5410, R8 ;  /* 0x0000541009487816 */ /* 0x000fe20000000008 */
[----:B---3--:R-:W-:Y:S02]  /*3f20*/  IMAD.MOV.U32 R5, RZ, RZ, R26 ;  /* 0x000000ffff057224 */ /* 0x008fe400078e001a */
[----:B------:R-:W-:Y:S01]  /*3f30*/  IMAD.MOV.U32 R4, RZ, RZ, R27 ;  /* 0x000000ffff047224 */ /* 0x000fe200078e001b */
[----:B------:R-:W-:Y:S01]  /*3f40*/  PRMT R73, R6, 0x5410, R7 ;  /* 0x0000541006497816 */ /* 0x000fe20000000007 */
        /* <DEDUP_REMOVED lines=19> */
[----:B------:R-:W1:Y:S01]  /*4080*/  LDS.128 R20, [R112+0x8100] ;  /* 0x0081000070147984 */ /* 0x000e620000000c00 */
[----:B------:R-:W-:Y:S01]  /*4090*/  MOV R37, R33 ;  /* 0x0000002100257202 */ /* 0x000fe20000000f00 */
[----:B------:R-:W-:Y:S01]  /*40a0*/  IMAD.MOV.U32 R31, RZ, RZ, R35 ;  /* 0x000000ffff1f7224 */ /* 0x000fe200078e0023 */
[----:B------:R-:W-:Y:S01]  /*40b0*/  IADD3.X R82, R101, R157, RZ, P0, !PT ;  /* 0x0000009d65527210 */ /* 0x000fe200007fe4ff */
[----:B------:R-:W-:Y:S01]  /*40c0*/  IMAD.MOV.U32 R55, RZ, RZ, R44 ;  /* 0x000000ffff377224 */ /* 0x000fe200078e002c */
[-C--:B------:R-:W-:Y:S01]  /*40d0*/  IADD3 R163, P2, P0, R140, R161.reuse, R114 ;  /* 0x000000a18ca37210 */ /* 0x080fe2000785e072 */
[----:B------:R-:W-:Y:S01]  /*40e0*/  IMAD.MOV.U32 R54, RZ, RZ, R47 ;  /* 0x000000ffff367224 */ /* 0x000fe200078e002f */
[--C-:B------:R-:W-:Y:S01]  /*40f0*/  @!P1 SHF.R.U32.HI R36, RZ, 0x10, R33.reuse ;  /* 0x00000010ff249819 */ /* 0x100fe20000011621 */
[----:B------:R-:W2:Y:S01]  /*4100*/  LDS.128 R68, [R111+0x8100] ;  /* 0x008100006f447984 */ /* 0x000ea20000000c00 */
[----:B------:R-:W-:Y:S01]  /*4110*/  IADD3.X R156, R93, R82, R110, P2, P0 ;  /* 0x000000525d9c7210 */ /* 0x000fe200017e046e */
[----:B------:R-:W-:Y:S01]  /*4120*/  @!P1 HADD2.F32 R41, -RZ, R39.H0_H0 ;  /* 0x20000027ff299230 */ /* 0x000fe20000004100 */
[----:B------:R-:W-:Y:S01]  /*4130*/  ISETP.GE.AND P0, PT, R113, c[0x0][0x1d4], PT ;  /* 0x0000750071007a0c */ /* 0x000fe20003f06270 */
[----:B------:R-:W-:Y:S01]  /*4140*/  @!P1 HADD2.F32 R40, -RZ, R37.H0_H0 ;  /* 0x20000025ff289230 */ /* 0x000fe20000004100 */
[----:B------:R-:W-:Y:S01]  /*4150*/  @!P1 SHF.R.U64 R38, R32, 0x10, R33 ;  /* 0x0000001020269819 */ /* 0x000fe20000001221 */
[----:B------:R-:W-:Y:S01]  /*4160*/  @!P1 HADD2.F32 R36, -RZ, R36.H0_H0 ;  /* 0x20000024ff249230 */ /* 0x000fe20000004100 */
[--C-:B------:R-:W-:Y:S01]  /*4170*/  @!P1 SHF.R.U64 R32, R34, 0x10, R35.reuse ;  /* 0x0000001022209819 */ /* 0x100fe20000001223 */
[----:B------:R-:W-:Y:S01]  /*4180*/  @!P1 HADD2.F32 R54, -RZ, R54.H0_H0 ;  /* 0x20000036ff369230 */ /* 0x000fe20000004100 */
[----:B------:R-:W-:Y:S01]  /*4190*/  @!P1 SHF.R.U32.HI R33, RZ, 0x10, R35 ;  /* 0x00000010ff219819 */ /* 0x000fe20000011623 */
[----:B------:R-:W-:Y:S01]  /*41a0*/  @!P1 HADD2.F32 R38, -RZ, R38.H0_H0 ;  /* 0x20000026ff269230 */ /* 0x000fe20000004100 */
[----:B------:R-:W-:Y:S02]  /*41b0*/  @!P1 SHF.R.U64 R53, R46, 0x10, R47 ;  /* 0x000000102e359819 */ /* 0x000fe4000000122f */
[----:B------:R-:W-:Y:S02]  /*41c0*/  MOV R51, R46 ;  /* 0x0000002e00337202 */ /* 0x000fe40000000f00 */
[----:B------:R-:W-:Y:S01]  /*41d0*/  @!P1 SHF.R.U64 R49, R44, 0x10, R45 ;  /* 0x000000102c319819 */ /* 0x000fe2000000122d */
[----:B------:R-:W-:Y:S01]  /*41e0*/  @!P1 HADD2.F32 R53, -RZ, R53.H0_H0 ;  /* 0x20000035ff359230 */ /* 0x000fe20000004100 */
[----:B------:R-:W-:Y:S01]  /*41f0*/  @!P0 IADD3 R161, P3, P2, R140, R161, R113 ;  /* 0x000000a18ca18210 */ /* 0x000fe20007a7e071 */
[----:B------:R-:W-:Y:S01]  /*4200*/  @!P1 HADD2.F32 R51, -RZ, R51.H0_H0 ;  /* 0x20000033ff339230 */ /* 0x000fe20000004100 */
[----:B------:R-:W-:Y:S02]  /*4210*/  MOV R48, R45 ;  /* 0x0000002d00307202 */ /* 0x000fe40000000f00 */
[----:B------:R-:W-:Y:S02]  /*4220*/  @!P0 IADD3.X R82, R93, R82, R108, P3, P2 ;  /* 0x000000525d528210 */ /* 0x000fe40001fe446c */
[C---:B------:R-:W-:Y:S01]  /*4230*/  LEA R164, P2, R163.reuse, c[0x0][0x1c8], 0x1 ;  /* 0x00007200a3a47a11 */ /* 0x040fe200078408ff */
[----:B------:R-:W-:Y:S01]  /*4240*/  @!P1 HADD2.F32 R48, -RZ, R48.H0_H0 ;  /* 0x20000030ff309230 */ /* 0x000fe20000004100 */
[----:B------:R-:W-:Y:S02]  /*4250*/  @!P1 SHF.R.U32.HI R58, RZ, 0x10, R47 ;  /* 0x00000010ff3a9819 */ /* 0x000fe4000001162f */
[----:B------:R-:W-:Y:S02]  /*4260*/  LEA.HI.X R165, R163, c[0x0][0x1cc], R156, 0x1, P2 ;  /* 0x00007300a3a57a11 */ /* 0x000fe400010f0c9c */
[C---:B------:R-:W-:Y:S01]  /*4270*/  @!P0 LEA R160, P2, R161.reuse, c[0x0][0x1c8], 0x1 ;  /* 0x00007200a1a08a11 */ /* 0x040fe200078408ff */
[----:B------:R-:W-:Y:S01]  /*4280*/  @!P1 HADD2.F32 R58, -RZ, R58.H0_H0 ;  /* 0x2000003aff3a9230 */ /* 0x000fe20000004100 */
[----:B------:R-:W-:Y:S01]  /*4290*/  @!P1 SHF.R.U32.HI R50, RZ, 0x10, R45 ;  /* 0x00000010ff329819 */ /* 0x000fe2000001162d */
[----:B-1----:R-:W-:Y:S01]  /*42a0*/  @!P1 IMAD.MOV.U32 R35, RZ, RZ, R20 ;  /* 0x000000ffff239224 */ /* 0x002fe200078e0014 */
[----:B------:R-:W-:Y:S01]  /*42b0*/  @!P1 MOV R39, R21 ;  /* 0x0000001500279202 */ /* 0x000fe20000000f00 */
[----:B------:R-:W-:Y:S01]  /*42c0*/  @!P1 HADD2.F32 R45, -RZ, R55.H0_H0 ;  /* 0x20000037ff2d9230 */ /* 0x000fe20000004100 */
[----:B------:R-:W-:Y:S01]  /*42d0*/  @!P0 LEA.HI.X R161, R161, c[0x0][0x1cc], R82, 0x1, P2 ;  /* 0x00007300a1a18a11 */ /* 0x000fe200010f0c52 */
[----:B------:R-:W-:Y:S02]  /*42e0*/  @!P1 HADD2.F32 R50, -RZ, R50.H0_H0 ;  /* 0x20000032ff329230 */ /* 0x000fe40000004100 */
[----:B------:R-:W-:Y:S01]  /*42f0*/  @!P1 HADD2.F32 R42, -RZ, R35.H0_H0 ;  /* 0x20000023ff2a9230 */ /* 0x000fe20000004100 */
[----:B--2---:R-:W-:Y:S01]  /*4300*/  @!P1 MOV R46, R68 ;  /* 0x00000044002e9202 */ /* 0x004fe20000000f00 */
[----:B------:R-:W-:Y:S01]  /*4310*/  @!P1 HADD2.F32 R37, -RZ, R39.H0_H0 ;  /* 0x20000027ff259230 */ /* 0x000fe20000004100 */
[----:B------:R-:W-:Y:S02]  /*4320*/  @!P1 MOV R52, R69 ;  /* 0x0000004500349202 */ /* 0x000fe40000000f00 */
[----:B------:R-:W-:Y:S01]  /*4330*/  @!P1 FMUL.FTZ R2, R42, R41 ;  /* 0x000000292a029220 */ /* 0x000fe20000410000 */
[----:B------:R-:W-:Y:S01]  /*4340*/  @!P1 MOV R56, R71 ;  /* 0x0000004700389202 */ /* 0x000fe20000000f00 */
[----:B------:R-:W-:Y:S01]  /*4350*/  @!P1 HADD2.F32 R44, -RZ, R46.H0_H0 ;  /* 0x2000002eff2c9230 */ /* 0x000fe20000004100 */
[-C--:B------:R-:W-:Y:S01]  /*4360*/  @!P1 FMUL.FTZ R4, R37, R40.reuse ;  /* 0x0000002825049220 */ /* 0x080fe20000410000 */
[----:B------:R-:W-:Y:S02]  /*4370*/  @!P1 HADD2.F32 R47, -RZ, R52.H0_H0 ;  /* 0x20000034ff2f9230 */ /* 0x000fe40000004100 */
[----:B------:R-:W-:Y:S01]  /*4380*/  @!P1 HADD2.F32 R35, -RZ, R35.H1_H1 ;  /* 0x30000023ff239230 */ /* 0x000fe20000004100 */
[C---:B------:R-:W-:Y:S01]  /*4390*/  @!P1 FMUL.FTZ R82, R44.reuse, R41 ;  /* 0x000000292c529220 */ /* 0x040fe20000410000 */
[--C-:B------:R-:W-:Y:S01]  /*43a0*/  @!P1 HADD2.F32 R55, -RZ, R56.reuse.H0_H0 ;  /* 0x20000038ff379230 */ /* 0x100fe20000004100 */
[----:B------:R-:W-:Y:S01]  /*43b0*/  @!P1 FMUL.FTZ R156, R47, R40 ;  /* 0x000000282f9c9220 */ /* 0x000fe20000410000 */
[----:B------:R-:W-:Y:S01]  /*43c0*/  @!P1 HADD2.F32 R56, -RZ, R56.H1_H1 ;  /* 0x30000038ff389230 */ /* 0x000fe20000004100 */
[-C--:B------:R-:W-:Y:S01]  /*43d0*/  @!P1 FFMA.FTZ R2, R44, R45.reuse, R2 ;  /* 0x0000002d2c029223 */ /* 0x080fe20000010002 */
[----:B------:R-:W-:Y:S01]  /*43e0*/  @!P1 HADD2.F32 R44, -RZ, R46.H1_H1 ;  /* 0x3000002eff2c9230 */ /* 0x000fe20000004100 */
[----:B------:R-:W-:Y:S01]  /*43f0*/  @!P1 FFMA.FTZ R82, R42, R45, -R82 ;  /* 0x0000002d2a529223 */ /* 0x000fe20000010852 */
[----:B------:R-:W-:Y:S01]  /*4400*/  @!P1 HADD2.F32 R45, -RZ, R52.H1_H1 ;  /* 0x30000034ff2d9230 */ /* 0x000fe20000004100 */
[----:B------:R-:W-:Y:S01]  /*4410*/  @!P1 FFMA.FTZ R156, R37, R48, -R156 ;  /* 0x00000030259c9223 */ /* 0x000fe2000001089c */
[----:B------:R-:W-:Y:S01]  /*4420*/  @!P1 HADD2.F32 R37, -RZ, R39.H1_H1 ;  /* 0x30000027ff259230 */ /* 0x000fe20000004100 */
[C---:B------:R-:W-:Y:S01]  /*4430*/  @!P1 FMUL.FTZ R167, R44.reuse, R38 ;  /* 0x000000262ca79220 */ /* 0x040fe20000410000 */
[----:B------:R-:W-:Y:S01]  /*4440*/  @!P1 HADD2.F32 R46, -RZ, R49.H0_H0 ;  /* 0x20000031ff2e9230 */ /* 0x000fe20000004100 */
[----:B------:R-:W-:Y:S02]  /*4450*/  @!P1 IMAD.MOV.U32 R49, RZ, RZ, R70 ;  /* 0x000000ffff319224 */ /* 0x000fe400078e0046 */
[-C--:B------:R-:W-:Y:S02]  /*4460*/  @!P1 FMUL.FTZ R163, R45, R36.reuse ;  /* 0x000000242da39220 */ /* 0x080fe40000410000 */
[----:B------:R-:W-:Y:S01]  /*4470*/  @!P1 FMUL.FTZ R5, R37, R36 ;  /* 0x0000002425059220 */ /* 0x000fe20000410000 */
[----:B------:R-:W-:Y:S01]  /*4480*/  @!P1 MOV R36, R22 ;  /* 0x0000001600249202 */ /* 0x000fe20000000f00 */
[C---:B------:R-:W-:Y:S01]  /*4490*/  @!P1 FMUL.FTZ R3, R35.reuse, R38 ;  /* 0x0000002623039220 */ /* 0x040fe20000410000 */
[--C-:B------:R-:W-:Y:S01]  /*44a0*/  @!P1 HADD2.F32 R52, -RZ, R49.reuse.H1_H1 ;  /* 0x30000031ff349230 */ /* 0x100fe20000004100 */
[----:B------:R-:W-:Y:S01]  /*44b0*/  @!P1 FFMA.FTZ R167, R35, R46, -R167 ;  /* 0x0000002e23a79223 */ /* 0x000fe200000108a7 */
[----:B------:R-:W-:Y:S01]  /*44c0*/  @!P1 HADD2.F32 R35, -RZ, R32.H0_H0 ;  /* 0x20000020ff239230 */ /* 0x000fe20000004100 */
[----:B------:R-:W-:Y:S01]  /*44d0*/  @!P1 FFMA.FTZ R163, R37, R50, -R163 ;  /* 0x0000003225a39223 */ /* 0x000fe200000108a3 */
[----:B------:R-:W-:Y:S01]  /*44e0*/  @!P1 HADD2.F32 R49, -RZ, R49.H0_H0 ;  /* 0x20000031ff319230 */ /* 0x000fe20000004100 */
[----:B------:R-:W-:Y:S01]  /*44f0*/  @!P1 FFMA.FTZ R3, R44, R46, R3 ;  /* 0x0000002e2c039223 */ /* 0x000fe20000010003 */
[----:B------:R-:W-:Y:S01]  /*4500*/  @!P1 HADD2.F32 R37, -RZ, R34.H0_H0 ;  /* 0x20000022ff259230 */ /* 0x000fe20000004100 */
[----:B------:R-:W-:Y:S01]  /*4510*/  @!P1 FMUL.FTZ R162, R52, R35 ;  /* 0x0000002334a29220 */ /* 0x000fe20000410000 */
[--C-:B------:R-:W-:Y:S01]  /*4520*/  @!P1 HADD2.F32 R34, -RZ, R36.reuse.H1_H1 ;  /* 0x30000024ff229230 */ /* 0x100fe20000004100 */
[----:B------:R-:W-:Y:S01]  /*4530*/  @!P1 FFMA.FTZ R4, R47, R48, R4 ;  /* 0x000000302f049223 */ /* 0x000fe20000010004 */
[----:B------:R-:W-:Y:S01]  /*4540*/  @!P1 HADD2.F32 R32, -RZ, R36.H0_H0 ;  /* 0x20000024ff209230 */ /* 0x000fe20000004100 */
[----:B------:R-:W-:Y:S01]  /*4550*/  @!P1 FMUL.FTZ R169, R49, R37 ;  /* 0x0000002531a99220 */ /* 0x000fe20000410000 */
[----:B------:R-:W-:Y:S01]  /*4560*/  @!P1 F2FP.PACK_AB R156, R163, R156 ;  /* 0x0000009ca39c923e */ /* 0x000fe200000000ff */
[C---:B------:R-:W-:Y:S01]  /*4570*/  @!P1 FMUL.FTZ R7, R34.reuse, R35 ;  /* 0x0000002322079220 */ /* 0x040fe20000410000 */
[----:B------:R-:W-:Y:S01]  /*4580*/  @!P1 F2FP.PACK_AB R167, R167, R82 ;  /* 0x00000052a7a7923e */ /* 0x000fe200000000ff */
[----:B------:R-:W-:Y:S01]  /*4590*/  @!P1 FFMA.FTZ R162, R34, R53, -R162 ;  /* 0x0000003522a29223 */ /* 0x000fe200000108a2 */
[----:B------:R-:W-:Y:S01]  /*45a0*/  @!P1 HADD2.F32 R34, -RZ, R31.H0_H0 ;  /* 0x2000001fff229230 */ /* 0x000fe20000004100 */
[----:B------:R-:W-:Y:S01]  /*45b0*/  @!P1 IMAD.MOV.U32 R31, RZ, RZ, R23 ;  /* 0x000000ffff1f9224 */ /* 0x000fe200078e0017 */
[----:B------:R-:W-:Y:S01]  /*45c0*/  @!P1 MOV R20, R167 ;  /* 0x000000a700149202 */ /* 0x000fe20000000f00 */
[C---:B------:R-:W-:Y:S01]  /*45d0*/  @!P1 FMUL.FTZ R6, R32.reuse, R37 ;  /* 0x0000002520069220 */ /* 0x040fe20000410000 */
[----:B------:R-:W-:Y:S01]  /*45e0*/  @!P1 MOV R21, R156 ;  /* 0x0000009c00159202 */ /* 0x000fe20000000f00 */
[----:B------:R-:W-:Y:S01]  /*45f0*/  @!P1 FFMA.FTZ R169, R32, R51, -R169 ;  /* 0x0000003320a99223 */ /* 0x000fe200000108a9 */
[----:B------:R-:W-:Y:S01]  /*4600*/  @!P1 HADD2.F32 R32, -RZ, R33.H0_H0 ;  /* 0x20000021ff209230 */ /* 0x000fe20000004100 */
[----:B------:R-:W-:Y:S01]  /*4610*/  @!P1 FMUL.FTZ R168, R55, R34 ;  /* 0x0000002237a89220 */ /* 0x000fe20000410000 */
[--C-:B------:R-:W-:Y:S01]  /*4620*/  @!P1 HADD2.F32 R33, -RZ, R31.reuse.H0_H0 ;  /* 0x2000001fff219230 */ /* 0x100fe20000004100 */
[----:B------:R-:W-:Y:S01]  /*4630*/  @!P1 FFMA.FTZ R5, R45, R50, R5 ;  /* 0x000000322d059223 */ /* 0x000fe20000010005 */
[----:B------:R-:W-:Y:S01]  /*4640*/  @!P1 HADD2.F32 R31, -RZ, R31.H1_H1 ;  /* 0x3000001fff1f9230 */ /* 0x000fe20000004100 */
[----:B------:R-:W-:Y:S01]  /*4650*/  @!P1 FMUL.FTZ R166, R56, R32 ;  /* 0x0000002038a69220 */ /* 0x000fe20000410000 */
[----:B------:R-:W-:Y:S01]  /*4660*/  @!P1 F2FP.PACK_AB R162, R162, R169 ;  /* 0x000000a9a2a2923e */ /* 0x000fe200000000ff */
[----:B------:R-:W-:Y:S01]  /*4670*/  @!P1 FFMA.FTZ R168, R33, R54, -R168 ;  /* 0x0000003621a89223 */ /* 0x000fe200000108a8 */
[----:B------:R-:W-:Y:S01]  /*4680*/  @!P1 F2FP.PACK_AB R167, R5, R4 ;  /* 0x0000000405a7923e */ /* 0x000fe200000000ff */
[----:B------:R-:W-:Y:S01]  /*4690*/  @!P1 FFMA.FTZ R166, R31, R58, -R166 ;  /* 0x0000003a1fa69223 */ /* 0x000fe200000108a6 */
[----:B------:R-:W-:Y:S01]  /*46a0*/  @!P1 F2FP.PACK_AB R82, R3, R2 ;  /* 0x000000020352923e */ /* 0x000fe200000000ff */
[----:B------:R-:W-:Y:S02]  /*46b0*/  @!P1 FFMA.FTZ R6, R49, R51, R6 ;  /* 0x0000003331069223 */ /* 0x000fe40000010006 */
[----:B------:R-:W-:Y:S01]  /*46c0*/  @!P1 FMUL.FTZ R8, R33, R34 ;  /* 0x0000002221089220 */ /* 0x000fe20000410000 */
[----:B------:R-:W-:Y:S01]  /*46d0*/  @!P1 F2FP.PACK_AB R163, R166, R168 ;  /* 0x000000a8a6a3923e */ /* 0x000fe200000000ff */
[----:B------:R-:W-:Y:S01]  /*46e0*/  @!P1 FFMA.FTZ R7, R52, R53, R7 ;  /* 0x0000003534079223 */ /* 0x000fe20000010007 */
[----:B------:R-:W-:Y:S01]  /*46f0*/  @!P1 MOV R68, R82 ;  /* 0x0000005200449202 */ /* 0x000fe20000000f00 */
[----:B------:R-:W-:Y:S01]  /*4700*/  @!P1 FMUL.FTZ R9, R31, R32 ;  /* 0x000000201f099220 */ /* 0x000fe20000410000 */
[----:B------:R-:W-:Y:S01]  /*4710*/  @!P1 MOV R23, R163 ;  /* 0x000000a300179202 */ /* 0x000fe20000000f00 */
[----:B------:R-:W-:Y:S01]  /*4720*/  @!P1 FFMA.FTZ R8, R55, R54, R8 ;  /* 0x0000003637089223 */ /* 0x000fe20000010008 */
[----:B------:R-:W-:Y:S01]  /*4730*/  @!P1 F2FP.PACK_AB R156, R7, R6 ;  /* 0x00000006079c923e */ /* 0x000fe200000000ff */
[----:B------:R-:W-:Y:S02]  /*4740*/  @!P1 FFMA.FTZ R9, R56, R58, R9 ;  /* 0x0000003a38099223 */ /* 0x000fe40000010009 */
[----:B------:R-:W-:Y:S01]  /*4750*/  @!P1 IMAD.MOV.U32 R22, RZ, RZ, R162 ;  /* 0x000000ffff169224 */ /* 0x000fe200078e00a2 */
[----:B------:R-:W-:Y:S01]  /*4760*/  @!P1 MOV R70, R156 ;  /* 0x0000009c00469202 */ /* 0x000fe20000000f00 */
[----:B------:R-:W-:Y:S01]  /*4770*/  @!P1 IMAD.MOV.U32 R69, RZ, RZ, R167 ;  /* 0x000000ffff459224 */ /* 0x000fe200078e00a7 */
[----:B------:R-:W-:Y:S02]  /*4780*/  @!P1 F2FP.PACK_AB R169, R9, R8 ;  /* 0x0000000809a9923e */ /* 0x000fe400000000ff */
[----:B------:R1:W-:Y:S02]  /*4790*/  STG.E.128 [R164.64], R20 ;  /* 0x00000014a4007986 */ /* 0x0003e4000c101d10 */
[----:B------:R-:W-:Y:S06]  /*47a0*/  @!P1 MOV R71, R169 ;  /* 0x000000a900479202 */ /* 0x000fec0000000f00 */
[----:B------:R1:W-:Y:S02]  /*47b0*/  @!P0 STG.E.128 [R160.64], R68 ;  /* 0x00000044a0008986 */ /* 0x0003e4000c101d10 */
.L_x_325:
[----:B-1----:R-:W-:Y:S05]  /*47c0*/  BSYNC B0 ;  /* 0x0000000000007941 */ /* 0x002fea0003800000 */
.L_x_324:
[----:B------:R-:W-:Y:S01]  /*47d0*/  ISETP.GE.OR P0, PT, R116, R78, P4 ;  /* 0x0000004e7400720c */ /* 0x000fe20002706670 */
[----:B------:R-:W-:Y:S01]  /*47e0*/  @!UPT UIADD3 URZ, URZ, URZ, URZ ;  /* 0x0000003f3f3ff290 */ /* 0x000fe2000fffe03f */
[----:B------:R-:W-:Y:S11]  /*47f0*/  BSSY B0, `(.L_x_326) ;  /* 0x0000071000007945 */ /* 0x000ff60003800000 */
[----:B------:R-:W-:-:S05]  /*4800*/  @P0 BRA `(.L_x_327) ;  /* 0x000006f000000947 */ /* 0x000fca0003800000 */
[----:B------:R-:W-:Y:S01]  /*4810*/  IADD3 R69, P0, R148, R158, RZ ;  /* 0x0000009e94457210 */ /* 0x000fe20007f1e0ff */
[----:B------:R-:W-:Y:S01]  /*4820*/  LDS.128 R52, [R107+0x8100] ;  /* 0x008100006b347984 */ /* 0x000fe20000000c00 */
[----:B------:R-:W-:Y:S01]  /*4830*/  @!P1 SHF.R.U32.HI R31, RZ, 0x10, R25 ;  /* 0x00000010ff1f9819 */ /* 0x000fe20000011619 */
[--C-:B-----5:R-:W-:Y:S01]  /*4840*/  @!P1 HADD2.F32 R33, -RZ, R30.reuse.H0_H0 ;  /* 0x2000001eff219230 */ /* 0x120fe20000004100 */
[----:B------:R-:W-:Y:S01]  /*4850*/  IADD3.X R50, R157, R99, RZ, P0, !PT ;  /* 0x000000639d327210 */ /* 0x000fe200007fe4ff */
[----:B------:R-:W-:Y:S01]  /*4860*/  @!P1 HADD2.F32 R34, -RZ, R30.H1_H1 ;  /* 0x3000001eff229230 */ /* 0x000fe20000004100 */
[-C--:B------:R-:W-:Y:S01]  /*4870*/  IADD3 R71, P2, P0, R140, R69.reuse, R114 ;  /* 0x000000458c477210 */ /* 0x080fe2000785e072 */
[--C-:B------:R-:W-:Y:S01]  /*4880*/  @!P1 HADD2.F32 R39, -RZ, R73.reuse.H0_H0 ;  /* 0x20000049ff279230 */ /* 0x100fe20000004100 */
[----:B------:R-:W-:Y:S01]  /*4890*/  @!P1 SHF.R.U64 R26, R26, 0x10, R27 ;  /* 0x000000101a1a9819 */ /* 0x000fe2000000121b */
[----:B------:R-:W1:Y:S01]  /*48a0*/  LDS.128 R20, [R109+0x8100] ;  /* 0x008100006d147984 */ /* 0x000e620000000c00 */
[-C--:B------:R-:W-:Y:S01]  /*48b0*/  IADD3.X R56, R93, R50.reuse, R110, P2, P0 ;  /* 0x000000325d387210 */ /* 0x080fe200017e046e */
[----:B------:R-:W-:Y:S01]  /*48c0*/  @!P1 HADD2.F32 R36, -RZ, R73.H1_H1 ;  /* 0x30000049ff249230 */ /* 0x000fe20000004100 */
[----:B------:R-:W-:Y:S01]  /*48d0*/  ISETP.GE.AND P0, PT, R113, c[0x0][0x1d4], PT ;  /* 0x0000750071007a0c */ /* 0x000fe20003f06270 */
[----:B------:R-:W-:Y:S01]  /*48e0*/  @!P1 HADD2.F32 R31, -RZ, R31.H0_H0 ;  /* 0x2000001fff1f9230 */ /* 0x000fe20000004100 */
[----:B------:R-:W-:Y:S01]  /*48f0*/  @!P1 SHF.R.U64 R25, R24, 0x10, R25 ;  /* 0x0000001018199819 */ /* 0x000fe20000001219 */
[--C-:B------:R-:W-:Y:S01]  /*4900*/  @!P1 HADD2.F32 R45, -RZ, R72.reuse.H0_H0 ;  /* 0x20000048ff2d9230 */ /* 0x100fe20000004100 */
[----:B------:R-:W-:Y:S01]  /*4910*/  @!P1 SHF.R.U32.HI R24, RZ, 0x10, R27 ;  /* 0x00000010ff189819 */ /* 0x000fe2000001161b */
[----:B------:R-:W-:Y:S01]  /*4920*/  @!P1 HADD2.F32 R49, -RZ, R72.H1_H1 ;  /* 0x30000048ff319230 */ /* 0x000fe20000004100 */
[----:B------:R-:W-:Y:S01]  /*4930*/  @!P1 SHF.R.U32.HI R41, RZ, 0x10, R65 ;  /* 0x00000010ff299819 */ /* 0x000fe20000011641 */
[----:B------:R-:W-:Y:S01]  /*4940*/  @!P1 HADD2.F32 R25, -RZ, R25.H0_H0 ;  /* 0x20000019ff199230 */ /* 0x000fe20000004100 */
[----:B------:R-:W-:Y:S02]  /*4950*/  @!P1 SHF.R.U32.HI R51, RZ, 0x10, R67 ;  /* 0x00000010ff339819 */ /* 0x000fe40000011643 */
[----:B------:R-:W-:Y:S01]  /*4960*/  @!P1 SHF.R.U64 R64, R64, 0x10, R65 ;  /* 0x0000001040409819 */ /* 0x000fe20000001241 */
[----:B------:R-:W-:Y:S01]  /*4970*/  @!P1 HADD2.F32 R41, -RZ, R41.H0_H0 ;  /* 0x20000029ff299230 */ /* 0x000fe20000004100 */
[----:B------:R-:W-:Y:S01]  /*4980*/  @!P1 SHF.R.U64 R47, R66, 0x10, R67 ;  /* 0x00000010422f9819 */ /* 0x000fe20000001243 */
[----:B------:R-:W-:Y:S01]  /*4990*/  @!P1 HADD2.F32 R51, -RZ, R51.H0_H0 ;  /* 0x20000033ff339230 */ /* 0x000fe20000004100 */
[----:B------:R-:W-:Y:S03]  /*49a0*/  @!P0 IADD3 R69, P3, P2, R140, R69, R113 ;  /* 0x000000458c458210 */ /* 0x000fe60007a7e071 */
[----:B------:R-:W-:Y:S01]  /*49b0*/  @!P1 HADD2.F32 R47, -RZ, R47.H0_H0 ;  /* 0x2000002fff2f9230 */ /* 0x000fe20000004100 */
[----:B------:R-:W-:Y:S02]  /*49c0*/  @!P0 IADD3.X R50, R93, R50, R108, P3, P2 ;  /* 0x000000325d328210 */ /* 0x000fe40001fe446c */
[C---:B------:R-:W-:Y:S04]  /*49d0*/  LEA R70, P2, R71.reuse, c[0x0][0x1c8], 0x1 ;  /* 0x0000720047467a11 */ /* 0x040fe800078408ff */
[----:B------:R-:W-:Y:S02]  /*49e0*/  LEA.HI.X R71, R71, c[0x0][0x1cc], R56, 0x1, P2 ;  /* 0x0000730047477a11 */ /* 0x000fe400010f0c38 */
[C---:B------:R-:W-:Y:S04]  /*49f0*/  @!P0 LEA R68, P2, R69.reuse, c[0x0][0x1c8], 0x1 ;  /* 0x0000720045448a11 */ /* 0x040fe800078408ff */
[----:B------:R-:W-:Y:S01]  /*4a00*/  @!P0 LEA.HI.X R69, R69, c[0x0][0x1cc], R50, 0x1, P2 ;  /* 0x0000730045458a11 */ /* 0x000fe200010f0c32 */
[----:B-1----:R-:W-:Y:S01]  /*4a10*/  @!P1 IMAD.MOV.U32 R27, RZ, RZ, R20 ;  /* 0x000000ffff1b9224 */ /* 0x002fe200078e0014 */
[----:B------:R-:W-:Y:S02]  /*4a20*/  @!P1 MOV R40, R53 ;  /* 0x0000003500289202 */ /* 0x000fe40000000f00 */
[----:B------:R-:W-:Y:S02]  /*4a30*/  @!P1 MOV R42, R52 ;  /* 0x00000034002a9202 */ /* 0x000fe40000000f00 */
[----:B------:R-:W-:Y:S01]  /*4a40*/  @!P1 MOV R32, R21 ;  /* 0x0000001500209202 */ /* 0x000fe20000000f00 */
[----:B------:R-:W-:Y:S01]  /*4a50*/  @!P1 HADD2.F32 R38, -RZ, R40.H0_H0 ;  /* 0x20000028ff269230 */ /* 0x000fe20000004100 */
[----:B------:R-:W-:Y:S01]  /*4a60*/  @!P1 MOV R44, R54 ;  /* 0x00000036002c9202 */ /* 0x000fe20000000f00 */
[----:B------:R-:W-:Y:S02]  /*4a70*/  @!P1 HADD2.F32 R37, -RZ, R42.H0_H0 ;  /* 0x2000002aff259230 */ /* 0x000fe40000004100 */
[--C-:B------:R-:W-:Y:S01]  /*4a80*/  @!P1 HADD2.F32 R35, -RZ, R27.reuse.H0_H0 ;  /* 0x2000001bff239230 */ /* 0x100fe20000004100 */
[-C--:B------:R-:W-:Y:S01]  /*4a90*/  @!P1 FMUL.FTZ R56, R38, R33.reuse ;  /* 0x0000002126389220 */ /* 0x080fe20000410000 */
[----:B------:R-:W-:Y:S01]  /*4aa0*/  @!P1 HADD2.F32 R30, -RZ, R32.H0_H0 ;  /* 0x20000020ff1e9230 */ /* 0x000fe20000004100 */
[-C--:B------:R-:W-:Y:S01]  /*4ab0*/  @!P1 FMUL.FTZ R50, R37, R34.reuse ;  /* 0x0000002225329220 */ /* 0x080fe20000410000 */
[----:B------:R-:W-:Y:S01]  /*4ac0*/  @!P1 HADD2.F32 R40, -RZ, R40.H1_H1 ;  /* 0x30000028ff289230 */ /* 0x000fe20000004100 */
[C---:B------:R-:W-:Y:S02]  /*4ad0*/  @!P1 FMUL.FTZ R2, R35.reuse, R34 ;  /* 0x0000002223029220 */ /* 0x040fe40000410000 */
[C---:B------:R-:W-:Y:S02]  /*4ae0*/  @!P1 FMUL.FTZ R4, R30.reuse, R33 ;  /* 0x000000211e049220 */ /* 0x040fe40000410000 */
[----:B------:R-:W-:Y:S01]  /*4af0*/  @!P1 FFMA.FTZ R56, R30, R39, -R56 ;  /* 0x000000271e389223 */ /* 0x000fe20000010838 */
[----:B------:R-:W-:Y:S01]  /*4b00*/  @!P1 HADD2.F32 R30, -RZ, R32.H1_H1 ;  /* 0x30000020ff1e9230 */ /* 0x000fe20000004100 */
[-C--:B------:R-:W-:Y:S01]  /*4b10*/  @!P1 FFMA.FTZ R50, R35, R36.reuse, -R50 ;  /* 0x0000002423329223 */ /* 0x080fe20000010832 */
[----:B------:R-:W-:Y:S01]  /*4b20*/  @!P1 HADD2.F32 R32, -RZ, R27.H1_H1 ;  /* 0x3000001bff209230 */ /* 0x000fe20000004100 */
[----:B------:R-:W-:Y:S01]  /*4b30*/  @!P1 FFMA.FTZ R2, R37, R36, R2 ;  /* 0x0000002425029223 */ /* 0x000fe20000010002 */
[----:B------:R-:W-:Y:S01]  /*4b40*/  @!P1 HADD2.F32 R36, -RZ, R42.H1_H1 ;  /* 0x3000002aff249230 */ /* 0x000fe20000004100 */
[----:B------:R-:W-:Y:S01]  /*4b50*/  @!P1 IMAD.MOV.U32 R42, RZ, RZ, R55 ;  /* 0x000000ffff2a9224 */ /* 0x000fe200078e0037 */
[----:B------:R-:W-:Y:S01]  /*4b60*/  @!P1 HADD2.F32 R37, -RZ, R64.H0_H0 ;  /* 0x20000040ff259230 */ /* 0x000fe20000004100 */
[-C--:B------:R-:W-:Y:S01]  /*4b70*/  @!P1 FMUL.FTZ R161, R40, R31.reuse ;  /* 0x0000001f28a19220 */ /* 0x080fe20000410000 */
[----:B------:R-:W-:Y:S01]  /*4b80*/  @!P1 HADD2.F32 R27, -RZ, R29.H1_H1 ;  /* 0x3000001dff1b9230 */ /* 0x000fe20000004100 */
[----:B------:R-:W-:Y:S01]  /*4b90*/  @!P1 FMUL.FTZ R5, R30, R31 ;  /* 0x0000001f1e059220 */ /* 0x000fe20000410000 */
[----:B------:R-:W-:Y:S01]  /*4ba0*/  @!P1 MOV R31, R23 ;  /* 0x00000017001f9202 */ /* 0x000fe20000000f00 */
[-C--:B------:R-:W-:Y:S01]  /*4bb0*/  @!P1 FMUL.FTZ R163, R36, R25.reuse ;  /* 0x0000001924a39220 */ /* 0x080fe20000410000 */
[----:B------:R-:W-:Y:S01]  /*4bc0*/  @!P1 HADD2.F32 R48, -RZ, R42.H1_H1 ;  /* 0x3000002aff309230 */ /* 0x000fe20000004100 */
[----:B------:R-:W-:Y:S01]  /*4bd0*/  @!P1 FMUL.FTZ R3, R32, R25 ;  /* 0x0000001920039220 */ /* 0x000fe20000410000 */
[----:B------:R-:W-:Y:S01]  /*4be0*/  @!P1 HADD2.F32 R25, -RZ, R24.H0_H0 ;  /* 0x20000018ff199230 */ /* 0x000fe20000004100 */
[----:B------:R-:W-:Y:S01]  /*4bf0*/  @!P1 FFMA.FTZ R161, R30, R41, -R161 ;  /* 0x000000291ea19223 */ /* 0x000fe200000108a1 */
        /* <DEDUP_REMOVED lines=8> */
[--C-:B------:R-:W-:Y:S01]  /*4c80*/  @!P1 HADD2.F32 R42, -RZ, R44.reuse.H0_H0 ;  /* 0x2000002cff2a9230 */ /* 0x100fe20000004100 */
[----:B------:R-:W-:Y:S01]  /*4c90*/  @!P1 IMAD.MOV.U32 R24, RZ, RZ, R22 ;  /* 0x000000ffff189224 */ /* 0x000fe200078e0016 */
[----:B------:R-:W-:Y:S01]  /*4ca0*/  @!P1 MOV R21, R56 ;  /* 0x0000003800159202 */ /* 0x000fe20000000f00 */
[-C--:B------:R-:W-:Y:S01]  /*4cb0*/  @!P1 FMUL.FTZ R58, R46, R27.reuse ;  /* 0x0000001b2e3a9220 */ /* 0x080fe20000410000 */
[----:B------:R-:W-:Y:S01]  /*4cc0*/  @!P1 HADD2.F32 R44, -RZ, R44.H1_H1 ;  /* 0x3000002cff2c9230 */ /* 0x000fe20000004100 */
[----:B------:R-:W-:Y:S01]  /*4cd0*/  @!P1 FMUL.FTZ R8, R30, R27 ;  /* 0x0000001b1e089220 */ /* 0x000fe20000410000 */
[----:B------:R-:W-:Y:S01]  /*4ce0*/  @!P1 HADD2.F32 R27, -RZ, R29.H0_H0 ;  /* 0x2000001dff1b9230 */ /* 0x000fe20000004100 */
[----:B------:R-:W-:Y:S01]  /*4cf0*/  @!P1 FFMA.FTZ R4, R38, R39, R4 ;  /* 0x0000002726049223 */ /* 0x000fe20000010004 */
[----:B------:R-:W-:Y:S01]  /*4d00*/  @!P1 HADD2.F32 R25, -RZ, R26.H0_H0 ;  /* 0x2000001aff199230 */ /* 0x000fe20000004100 */
[----:B------:R-:W-:Y:S01]  /*4d10*/  @!P1 FFMA.FTZ R163, R32, R37, -R163 ;  /* 0x0000002520a39223 */ /* 0x000fe200000108a3 */
[--C-:B------:R-:W-:Y:S01]  /*4d20*/  @!P1 HADD2.F32 R26, -RZ, R24.reuse.H0_H0 ;  /* 0x20000018ff1a9230 */ /* 0x100fe20000004100 */
[----:B------:R-:W-:Y:S01]  /*4d30*/  @!P1 FMUL.FTZ R156, R42, R27 ;  /* 0x0000001b2a9c9220 */ /* 0x000fe20000410000 */
[----:B------:R-:W-:Y:S01]  /*4d40*/  @!P1 HADD2.F32 R24, -RZ, R24.H1_H1 ;  /* 0x30000018ff189230 */ /* 0x000fe20000004100 */
[----:B------:R-:W-:Y:S01]  /*4d50*/  @!P1 FMUL.FTZ R82, R44, R25 ;  /* 0x000000192c529220 */ /* 0x000fe20000410000 */
[----:B------:R-:W-:Y:S01]  /*4d60*/  @!P1 F2FP.PACK_AB R163, R163, R50 ;  /* 0x00000032a3a3923e */ /* 0x000fe200000000ff */
[C---:B------:R-:W-:Y:S01]  /*4d70*/  @!P1 FMUL.FTZ R6, R26.reuse, R27 ;  /* 0x0000001b1a069220 */ /* 0x040fe20000410000 */
[----:B------:R-:W-:Y:S01]  /*4d80*/  @!P1 F2FP.PACK_AB R50, R3, R2 ;  /* 0x000000020332923e */ /* 0x000fe200000000ff */
[----:B------:R-:W-:Y:S01]  /*4d90*/  @!P1 FFMA.FTZ R156, R26, R45, -R156 ;  /* 0x0000002d1a9c9223 */ /* 0x000fe2000001089c */
[----:B------:R-:W-:Y:S01]  /*4da0*/  @!P1 MOV R20, R163 ;  /* 0x000000a300149202 */ /* 0x000fe20000000f00 */
[----:B------:R-:W-:Y:S01]  /*4db0*/  @!P1 FFMA.FTZ R82, R24, R47, -R82 ;  /* 0x0000002f18529223 */ /* 0x000fe20000010852 */
[----:B------:R-:W-:Y:S01]  /*4dc0*/  @!P1 MOV R52, R50 ;  /* 0x0000003200349202 */ /* 0x000fe20000000f00 */
[----:B------:R-:W-:Y:S02]  /*4dd0*/  @!P1 FFMA.FTZ R58, R30, R49, -R58 ;  /* 0x000000311e3a9223 */ /* 0x000fe4000001083a */
[----:B------:R-:W-:Y:S01]  /*4de0*/  @!P1 FFMA.FTZ R5, R40, R41, R5 ;  /* 0x0000002928059223 */ /* 0x000fe20000010005 */
[----:B------:R-:W-:Y:S01]  /*4df0*/  @!P1 F2FP.PACK_AB R161, R82, R156 ;  /* 0x0000009c52a1923e */ /* 0x000fe200000000ff */
[----:B------:R-:W-:Y:S01]  /*4e00*/  @!P1 FMUL.FTZ R7, R24, R25 ;  /* 0x0000001918079220 */ /* 0x000fe20000410000 */
[----:B------:R-:W-:Y:S01]  /*4e10*/  @!P1 F2FP.PACK_AB R58, R165, R58 ;  /* 0x0000003aa53a923e */ /* 0x000fe200000000ff */
[----:B------:R-:W-:Y:S01]  /*4e20*/  @!P1 FFMA.FTZ R6, R42, R45, R6 ;  /* 0x0000002d2a069223 */ /* 0x000fe20000010006 */
[----:B------:R-:W-:Y:S01]  /*4e30*/  @!P1 F2FP.PACK_AB R163, R5, R4 ;  /* 0x0000000405a3923e */ /* 0x000fe200000000ff */
[----:B------:R-:W-:Y:S01]  /*4e40*/  @!P1 FFMA.FTZ R7, R44, R47, R7 ;  /* 0x0000002f2c079223 */ /* 0x000fe20000010007 */
[----:B------:R-:W-:Y:S01]  /*4e50*/  @!P1 MOV R23, R58 ;  /* 0x0000003a00179202 */ /* 0x000fe20000000f00 */
[----:B------:R-:W-:Y:S02]  /*4e60*/  @!P1 FFMA.FTZ R8, R46, R49, R8 ;  /* 0x000000312e089223 */ /* 0x000fe40000010008 */
[----:B------:R-:W-:Y:S01]  /*4e70*/  @!P1 FFMA.FTZ R9, R48, R51, R9 ;  /* 0x0000003330099223 */ /* 0x000fe20000010009 */
[----:B------:R-:W-:Y:S01]  /*4e80*/  @!P1 F2FP.PACK_AB R56, R7, R6 ;  /* 0x000000060738923e */ /* 0x000fe200000000ff */
[----:B------:R-:W-:Y:S02]  /*4e90*/  @!P1 IMAD.MOV.U32 R22, RZ, RZ, R161 ;  /* 0x000000ffff169224 */ /* 0x000fe400078e00a1 */
[----:B------:R-:W-:Y:S01]  /*4ea0*/  @!P1 IMAD.MOV.U32 R53, RZ, RZ, R163 ;  /* 0x000000ffff359224 */ /* 0x000fe200078e00a3 */
[----:B------:R-:W-:Y:S02]  /*4eb0*/  @!P1 F2FP.PACK_AB R165, R9, R8 ;  /* 0x0000000809a5923e */ /* 0x000fe400000000ff */
[----:B------:R1:W-:Y:S01]  /*4ec0*/  STG.E.128 [R70.64], R20 ;  /* 0x0000001446007986 */ /* 0x0003e2000c101d10 */
[----:B------:R-:W-:Y:S02]  /*4ed0*/  @!P1 MOV R54, R56 ;  /* 0x0000003800369202 */ /* 0x000fe40000000f00 */
[----:B------:R-:W-:Y:S05]  /*4ee0*/  @!P1 MOV R55, R165 ;  /* 0x000000a500379202 */ /* 0x000fea0000000f00 */
[----:B------:R1:W-:Y:S02]  /*4ef0*/  @!P0 STG.E.128 [R68.64], R52 ;  /* 0x0000003444008986 */ /* 0x0003e4000c101d10 */
.L_x_327:
[----:B------:R-:W-:Y:S05]  /*4f00*/  BSYNC B0 ;  /* 0x0000000000007941 */ /* 0x000fea0003800000 */
.L_x_326:
[----:B------:R-:W-:Y:S05]  /*4f10*/  IADD3 R159, P0, R146, R158, RZ ;  /* 0x0000009e929f7210 */ /* 0x000fea0007f1e0ff */
[----:B------:R-:W-:Y:S01]  /*4f20*/  IMAD.X R157, R157, 0x1, R100, P0 ;  /* 0x000000019d9d7824 */ /* 0x000fe200000e0664 */
[----:B------:R-:W-:Y:S11]  /*4f30*/  ISETP.GE.OR P0, PT, R115, R78, P4 ;  /* 0x0000004e7300720c */ /* 0x000ff60002706670 */
[----:B------:R-:W-:Y:S02]  /*4f40*/  @!UPT UIADD3 URZ, URZ, URZ, URZ ;  /* 0x0000003f3f3ff290 */ /* 0x000fe4000fffe03f */
[----:B------:R-:W-:-:S05]  /*4f50*/  @P0 BRA `(.L_x_321) ;  /* 0x0000090000000947 */ /* 0x000fca0003800000 */
[--C-:B------:R-:W-:Y:S01]  /*4f60*/  @!P1 SHF.R.U32.HI R24, RZ, 0x10, R17.reuse ;  /* 0x00000010ff189819 */ /* 0x100fe20000011611 */
[----:B------:R-:W-:Y:S01]  /*4f70*/  LDS.128 R48, [R103+0x8100] ;  /* 0x0081000067307984 */ /* 0x000fe20000000c00 */
[----:B------:R-:W-:Y:S01]  /*4f80*/  @!P1 SHF.R.U64 R17, R16, 0x10, R17 ;  /* 0x0000001010119819 */ /* 0x000fe20000001211 */
[--C-:B------:R-:W-:Y:S01]  /*4f90*/  @!P1 HADD2.F32 R27, -RZ, R28.reuse.H1_H1 ;  /* 0x3000001cff1b9230 */ /* 0x100fe20000004100 */
[--C-:B------:R-:W-:Y:S01]  /*4fa0*/  @!P1 SHF.R.U32.HI R16, RZ, 0x10, R19.reuse ;  /* 0x00000010ff109819 */ /* 0x100fe20000011613 */
[--C-:B------:R-:W-:Y:S01]  /*4fb0*/  @!P1 HADD2.F32 R31, -RZ, R59.reuse.H1_H1 ;  /* 0x3000003bff1f9230 */ /* 0x100fe20000004100 */
[----:B------:R-:W-:Y:S01]  /*4fc0*/  @!P1 SHF.R.U64 R18, R18, 0x10, R19 ;  /* 0x0000001012129819 */ /* 0x000fe20000001213 */
[----:B------:R-:W-:Y:S01]  /*4fd0*/  @!P1 HADD2.F32 R28, -RZ, R28.H0_H0 ;  /* 0x2000001cff1c9230 */ /* 0x000fe20000004100 */
[----:B-----5:R-:W-:Y:S01]  /*4fe0*/  IADD3 R47, P2, P0, R140, R159, R114 ;  /* 0x0000009f8c2f7210 */ /* 0x020fe2000785e072 */
[----:B-1----:R-:W1:Y:S01]  /*4ff0*/  LDS.128 R20, [R105+0x8100] ;  /* 0x0081000069147984 */ /* 0x002e620000000c00 */
[----:B------:R-:W-:Y:S01]  /*5000*/  @!P1 HADD2.F32 R34, -RZ, R59.H0_H0 ;  /* 0x2000003bff229230 */ /* 0x000fe20000004100 */
[----:B------:R-:W-:Y:S01]  /*5010*/  @!P1 SHF.R.U32.HI R36, RZ, 0x10, R61 ;  /* 0x00000010ff249819 */ /* 0x000fe2000001163d */
[----:B------:R-:W-:Y:S01]  /*5020*/  @!P1 HADD2.F32 R24, -RZ, R24.H0_H0 ;  /* 0x20000018ff189230 */ /* 0x000fe20000004100 */
[----:B------:R-:W-:Y:S01]  /*5030*/  IADD3.X R44, R93, R157, R110, P2, P0 ;  /* 0x0000009d5d2c7210 */ /* 0x000fe200017e046e */
[--C-:B------:R-:W-:Y:S01]  /*5040*/  @!P1 HADD2.F32 R41, -RZ, R57.reuse.H1_H1 ;  /* 0x30000039ff299230 */ /* 0x100fe20000004100 */
[C---:B------:R-:W-:Y:S01]  /*5050*/  LEA R52, P0, R47.reuse, c[0x0][0x1c8], 0x1 ;  /* 0x000072002f347a11 */ /* 0x040fe200078008ff */
[----:B------:R-:W-:Y:S01]  /*5060*/  @!P1 HADD2.F32 R36, -RZ, R36.H0_H0 ;  /* 0x20000024ff249230 */ /* 0x000fe20000004100 */
[----:B------:R-:W-:Y:S01]  /*5070*/  @!P1 SHF.R.U32.HI R45, RZ, 0x10, R63 ;  /* 0x00000010ff2d9819 */ /* 0x000fe2000001163f */
[----:B------:R-:W-:Y:S01]  /*5080*/  @!P1 HADD2.F32 R38, -RZ, R57.H0_H0 ;  /* 0x20000039ff269230 */ /* 0x000fe20000004100 */
[----:B------:R-:W-:Y:S01]  /*5090*/  LEA.HI.X R53, R47, c[0x0][0x1cc], R44, 0x1, P0 ;  /* 0x000073002f357a11 */ /* 0x000fe200000f0c2c */
[----:B------:R-:W-:Y:S01]  /*50a0*/  @!P1 HADD2.F32 R17, -RZ, R17.H0_H0 ;  /* 0x20000011ff119230 */ /* 0x000fe20000004100 */
[----:B------:R-:W-:Y:S01]  /*50b0*/  @!P1 SHF.R.U64 R60, R60, 0x10, R61 ;  /* 0x000000103c3c9819 */ /* 0x000fe2000000123d */
[----:B------:R-:W-:Y:S01]  /*50c0*/  @!P1 HADD2.F32 R45, -RZ, R45.H0_H0 ;  /* 0x2000002dff2d9230 */ /* 0x000fe20000004100 */
[----:B------:R-:W-:Y:S01]  /*50d0*/  @!P1 SHF.R.U64 R40, R62, 0x10, R63 ;  /* 0x000000103e289819 */ /* 0x000fe2000000123f */
[----:B------:R-:W-:Y:S01]  /*50e0*/  @!P1 HADD2.F32 R18, -RZ, R18.H0_H0 ;  /* 0x20000012ff129230 */ /* 0x000fe20000004100 */
[----:B------:R-:W-:Y:S03]  /*50f0*/  ISETP.GE.AND P0, PT, R113, c[0x0][0x1d4], PT ;  /* 0x0000750071007a0c */ /* 0x000fe60003f06270 */
[----:B------:R-:W-:Y:S01]  /*5100*/  @!P1 HADD2.F32 R40, -RZ, R40.H0_H0 ;  /* 0x20000028ff289230 */ /* 0x000fe20000004100 */
[----:B-1----:R-:W-:Y:S02]  /*5110*/  @!P1 MOV R19, R20 ;  /* 0x0000001400139202 */ /* 0x002fe40000000f00 */
[----:B------:R-:W-:Y:S02]  /*5120*/  @!P1 MOV R32, R48 ;  /* 0x0000003000209202 */ /* 0x000fe40000000f00 */
[----:B------:R-:W-:Y:S01]  /*5130*/  @!P1 MOV R35, R49 ;  /* 0x0000003100239202 */ /* 0x000fe20000000f00 */
[----:B------:R-:W-:Y:S01]  /*5140*/  @!P1 HADD2.F32 R30, -RZ, R19.H0_H0 ;  /* 0x20000013ff1e9230 */ /* 0x000fe20000004100 */
[----:B------:R-:W-:Y:S01]  /*5150*/  @!P1 MOV R26, R21 ;  /* 0x00000015001a9202 */ /* 0x000fe20000000f00 */
[----:B------:R-:W-:Y:S01]  /*5160*/  @!P1 HADD2.F32 R29, -RZ, R32.H0_H0 ;  /* 0x20000020ff1d9230 */ /* 0x000fe20000004100 */
[----:B------:R-:W-:Y:S01]  /*5170*/  @!P1 MOV R37, R50 ;  /* 0x0000003200259202 */ /* 0x000fe20000000f00 */
[--C-:B------:R-:W-:Y:S01]  /*5180*/  @!P1 HADD2.F32 R33, -RZ, R35.reuse.H0_H0 ;  /* 0x20000023ff219230 */ /* 0x100fe20000004100 */
[CC--:B------:R-:W-:Y:S01]  /*5190*/  @!P1 FMUL.FTZ R2, R30.reuse, R27.reuse ;  /* 0x0000001b1e029220 */ /* 0x0c0fe20000410000 */
[----:B------:R-:W-:Y:S01]  /*51a0*/  @!P1 HADD2.F32 R25, -RZ, R26.H0_H0 ;  /* 0x2000001aff199230 */ /* 0x000fe20000004100 */
[----:B------:R-:W-:Y:S01]  /*51b0*/  @!P1 FMUL.FTZ R44, R29, R27 ;  /* 0x0000001b1d2c9220 */ /* 0x000fe20000410000 */
[----:B------:R-:W-:Y:S01]  /*51c0*/  @!P1 HADD2.F32 R32, -RZ, R32.H1_H1 ;  /* 0x30000020ff209230 */ /* 0x000fe20000004100 */
[-C--:B------:R-:W-:Y:S02]  /*51d0*/  @!P1 FMUL.FTZ R46, R33, R28.reuse ;  /* 0x0000001c212e9220 */ /* 0x080fe40000410000 */
[-C--:B------:R-:W-:Y:S02]  /*51e0*/  @!P1 FFMA.FTZ R44, R30, R31.reuse, -R44 ;  /* 0x0000001f1e2c9223 */ /* 0x080fe4000001082c */
[----:B------:R-:W-:Y:S01]  /*51f0*/  @!P1 FFMA.FTZ R2, R29, R31, R2 ;  /* 0x0000001f1d029223 */ /* 0x000fe20000010002 */
[----:B------:R-:W-:Y:S01]  /*5200*/  @!P1 HADD2.F32 R31, -RZ, R35.H1_H1 ;  /* 0x30000023ff1f9230 */ /* 0x000fe20000004100 */
[C---:B------:R-:W-:Y:S01]  /*5210*/  @!P1 FMUL.FTZ R4, R25.reuse, R28 ;  /* 0x0000001c19049220 */ /* 0x040fe20000410000 */
[----:B------:R-:W-:Y:S01]  /*5220*/  @!P1 HADD2.F32 R29, -RZ, R60.H0_H0 ;  /* 0x2000003cff1d9230 */ /* 0x000fe20000004100 */
[----:B------:R-:W-:Y:S01]  /*5230*/  @!P1 FFMA.FTZ R46, R25, R34, -R46 ;  /* 0x00000022192e9223 */ /* 0x000fe2000001082e */
[----:B------:R-:W-:Y:S01]  /*5240*/  @!P1 HADD2.F32 R25, -RZ, R26.H1_H1 ;  /* 0x3000001aff199230 */ /* 0x000fe20000004100 */
[-C--:B------:R-:W-:Y:S01]  /*5250*/  @!P1 FMUL.FTZ R47, R31, R24.reuse ;  /* 0x000000181f2f9220 */ /* 0x080fe20000410000 */
[----:B------:R-:W-:Y:S01]  /*5260*/  @!P1 HADD2.F32 R26, -RZ, R19.H1_H1 ;  /* 0x30000013ff1a9230 */ /* 0x000fe20000004100 */
[----:B------:R-:W-:Y:S01]  /*5270*/  @!P1 FMUL.FTZ R55, R32, R17 ;  /* 0x0000001120379220 */ /* 0x000fe20000410000 */
[----:B------:R-:W-:Y:S01]  /*5280*/  @!P1 MOV R35, R51 ;  /* 0x0000003300239202 */ /* 0x000fe20000000f00 */
[C---:B------:R-:W-:Y:S01]  /*5290*/  @!P1 FMUL.FTZ R5, R25.reuse, R24 ;  /* 0x0000001819059220 */ /* 0x040fe20000410000 */
[----:B------:R-:W-:Y:S01]  /*52a0*/  @!P1 HADD2.F32 R19, -RZ, R11.H1_H1 ;  /* 0x3000000bff139230 */ /* 0x000fe20000004100 */
[----:B------:R-:W-:Y:S01]  /*52b0*/  @!P1 FFMA.FTZ R47, R25, R36, -R47 ;  /* 0x00000024192f9223 */ /* 0x000fe2000001082f */
[----:B------:R-:W-:Y:S01]  /*52c0*/  @!P1 MOV R25, R23 ;  /* 0x0000001700199202 */ /* 0x000fe20000000f00 */
[C---:B------:R-:W-:Y:S01]  /*52d0*/  @!P1 FMUL.FTZ R3, R26.reuse, R17 ;  /* 0x000000111a039220 */ /* 0x040fe20000410000 */
[----:B------:R-:W-:Y:S01]  /*52e0*/  @!P1 HADD2.F32 R17, -RZ, R16.H0_H0 ;  /* 0x20000010ff119230 */ /* 0x000fe20000004100 */
[-C--:B------:R-:W-:Y:S01]  /*52f0*/  @!P1 FFMA.FTZ R55, R26, R29.reuse, -R55 ;  /* 0x0000001d1a379223 */ /* 0x080fe20000010837 */
[----:B------:R-:W-:Y:S01]  /*5300*/  @!P1 HADD2.F32 R42, -RZ, R35.H1_H1 ;  /* 0x30000023ff2a9230 */ /* 0x000fe20000004100 */
[----:B------:R-:W-:Y:S01]  /*5310*/  @!P1 FFMA.FTZ R3, R32, R29, R3 ;  /* 0x0000001d20039223 */ /* 0x000fe20000010003 */
[----:B------:R-:W-:Y:S01]  /*5320*/  @!P1 HADD2.F32 R16, -RZ, R25.H1_H1 ;  /* 0x30000019ff109230 */ /* 0x000fe20000004100 */
[----:B------:R-:W-:Y:S01]  /*5330*/  @!P1 FFMA.FTZ R4, R33, R34, R4 ;  /* 0x0000002221049223 */ /* 0x000fe20000010004 */
[----:B------:R-:W-:Y:S01]  /*5340*/  @!P1 F2FP.PACK_AB R46, R47, R46 ;  /* 0x0000002e2f2e923e */ /* 0x000fe200000000ff */
[-C--:B------:R-:W-:Y:S01]  /*5350*/  @!P1 FMUL.FTZ R65, R42, R17.reuse ;  /* 0x000000112a419220 */ /* 0x080fe20000410000 */
[----:B------:R-:W-:Y:S01]  /*5360*/  @!P1 F2FP.PACK_AB R55, R55, R44 ;  /* 0x0000002c3737923e */ /* 0x000fe200000000ff */
[C---:B------:R-:W-:Y:S01]  /*5370*/  @!P1 FMUL.FTZ R9, R16.reuse, R17 ;  /* 0x0000001110099220 */ /* 0x040fe20000410000 */
[----:B------:R-:W-:Y:S01]  /*5380*/  @!P1 MOV R21, R46 ;  /* 0x0000002e00159202 */ /* 0x000fe20000000f00 */
[----:B------:R-:W-:Y:S01]  /*5390*/  @!P1 FFMA.FTZ R65, R16, R45, -R65 ;  /* 0x0000002d10419223 */ /* 0x000fe20000010841 */
[----:B------:R-:W-:Y:S01]  /*53a0*/  @!P1 HADD2.F32 R16, -RZ, R11.H0_H0 ;  /* 0x2000000bff109230 */ /* 0x000fe20000004100 */
[----:B------:R-:W-:Y:S01]  /*53b0*/  @!P1 IMAD.MOV.U32 R11, RZ, RZ, R22 ;  /* 0x000000ffff0b9224 */ /* 0x000fe200078e0016 */
[----:B------:R-:W-:Y:S01]  /*53c0*/  @!P1 HADD2.F32 R39, -RZ, R35.H0_H0 ;  /* 0x20000023ff279230 */ /* 0x000fe20000004100 */
[----:B------:R-:W-:Y:S01]  /*53d0*/  @!P1 FFMA.FTZ R5, R31, R36, R5 ;  /* 0x000000241f059223 */ /* 0x000fe20000010005 */
[--C-:B------:R-:W-:Y:S01]  /*53e0*/  @!P1 HADD2.F32 R35, -RZ, R37.reuse.H0_H0 ;  /* 0x20000025ff239230 */ /* 0x100fe20000004100 */
[----:B------:R-:W-:Y:S01]  /*53f0*/  @!P1 MOV R20, R55 ;  /* 0x0000003700149202 */ /* 0x000fe20000000f00 */
[----:B------:R-:W-:Y:S01]  /*5400*/  @!P1 HADD2.F32 R37, -RZ, R37.H1_H1 ;  /* 0x30000025ff259230 */ /* 0x000fe20000004100 */
[----:B------:R-:W-:Y:S01]  /*5410*/  @!P1 FMUL.FTZ R54, R39, R19 ;  /* 0x0000001327369220 */ /* 0x000fe20000410000 */
[----:B------:R-:W-:Y:S01]  /*5420*/  @!P1 HADD2.F32 R24, -RZ, R25.H0_H0 ;  /* 0x20000019ff189230 */ /* 0x000fe20000004100 */
[----:B------:R-:W-:Y:S01]  /*5430*/  @!P1 FMUL.FTZ R56, R35, R16 ;  /* 0x0000001023389220 */ /* 0x000fe20000410000 */
[--C-:B------:R-:W-:Y:S01]  /*5440*/  @!P1 HADD2.F32 R17, -RZ, R11.reuse.H0_H0 ;  /* 0x2000000bff119230 */ /* 0x100fe20000004100 */
[----:B------:R-:W-:Y:S01]  /*5450*/  @!P1 FMUL.FTZ R67, R37, R18 ;  /* 0x0000001225439220 */ /* 0x000fe20000410000 */
[----:B------:R-:W-:Y:S01]  /*5460*/  @!P1 F2FP.PACK_AB R44, R3, R2 ;  /* 0x00000002032c923e */ /* 0x000fe200000000ff */
[C---:B------:R-:W-:Y:S01]  /*5470*/  @!P1 FFMA.FTZ R54, R24.reuse, R41, -R54 ;  /* 0x0000002918369223 */ /* 0x040fe20000010836 */
[----:B------:R-:W-:Y:S01]  /*5480*/  @!P1 F2FP.PACK_AB R47, R5, R4 ;  /* 0x00000004052f923e */ /* 0x000fe200000000ff */
[C---:B------:R-:W-:Y:S01]  /*5490*/  @!P1 FFMA.FTZ R56, R17.reuse, R38, -R56 ;  /* 0x0000002611389223 */ /* 0x040fe20000010838 */
[----:B------:R-:W-:Y:S01]  /*54a0*/  @!P1 MOV R48, R44 ;  /* 0x0000002c00309202 */ /* 0x000fe20000000f00 */
[----:B------:R-:W-:Y:S01]  /*54b0*/  @!P1 FMUL.FTZ R6, R17, R16 ;  /* 0x0000001011069220 */ /* 0x000fe20000410000 */
[----:B------:R-:W-:Y:S01]  /*54c0*/  @!P1 F2FP.PACK_AB R54, R65, R54 ;  /* 0x000000364136923e */ /* 0x000fe200000000ff */
[----:B------:R-:W-:Y:S01]  /*54d0*/  @!P1 FMUL.FTZ R8, R24, R19 ;  /* 0x0000001318089220 */ /* 0x000fe20000410000 */
[----:B------:R-:W-:Y:S01]  /*54e0*/  @!P1 MOV R49, R47 ;  /* 0x0000002f00319202 */ /* 0x000fe20000000f00 */
[----:B------:R-:W-:Y:S01]  /*54f0*/  @!P1 FFMA.FTZ R6, R35, R38, R6 ;  /* 0x0000002623069223 */ /* 0x000fe20000010006 */
[----:B------:R-:W-:Y:S01]  /*5500*/  @!P1 HADD2.F32 R11, -RZ, R11.H1_H1 ;  /* 0x3000000bff0b9230 */ /* 0x000fe20000004100 */
[----:B------:R-:W-:Y:S04]  /*5510*/  @!P1 IMAD.MOV.U32 R23, RZ, RZ, R54 ;  /* 0x000000ffff179224 */ /* 0x000fe800078e0036 */
[C---:B------:R-:W-:Y:S02]  /*5520*/  @!P1 FFMA.FTZ R67, R11.reuse, R40, -R67 ;  /* 0x000000280b439223 */ /* 0x040fe40000010843 */
[----:B------:R-:W-:Y:S03]  /*5530*/  @!P1 FMUL.FTZ R7, R11, R18 ;  /* 0x000000120b079220 */ /* 0x000fe60000410000 */
[----:B------:R-:W-:Y:S01]  /*5540*/  @!P1 F2FP.PACK_AB R67, R67, R56 ;  /* 0x000000384343923e */ /* 0x000fe200000000ff */
[----:B------:R-:W-:Y:S02]  /*5550*/  @!P1 FFMA.FTZ R7, R37, R40, R7 ;  /* 0x0000002825079223 */ /* 0x000fe40000010007 */
[----:B------:R-:W-:Y:S01]  /*5560*/  @!P1 FFMA.FTZ R8, R39, R41, R8 ;  /* 0x0000002927089223 */ /* 0x000fe20000010008 */
[----:B------:R-:W-:Y:S01]  /*5570*/  @!P1 MOV R22, R67 ;  /* 0x0000004300169202 */ /* 0x000fe20000000f00 */
[----:B------:R-:W-:Y:S01]  /*5580*/  @!P1 FFMA.FTZ R9, R42, R45, R9 ;  /* 0x0000002d2a099223 */ /* 0x000fe20000010009 */
[----:B------:R-:W-:Y:S03]  /*5590*/  @!P1 F2FP.PACK_AB R56, R7, R6 ;  /* 0x000000060738923e */ /* 0x000fe600000000ff */
[----:B------:R1:W-:Y:S01]  /*55a0*/  STG.E.128 [R52.64], R20 ;  /* 0x0000001434007986 */ /* 0x0003e2000c101d10 */
[----:B------:R-:W-:Y:S02]  /*55b0*/  @!P1 F2FP.PACK_AB R65, R9, R8 ;  /* 0x000000080941923e */ /* 0x000fe400000000ff */
[----:B------:R-:W-:Y:S02]  /*55c0*/  @!P1 MOV R50, R56 ;  /* 0x0000003800329202 */ /* 0x000fe40000000f00 */
        /* <DEDUP_REMOVED lines=8> */
.L_x_305:
[----:B------:R-:W-:Y:S01]  /*5650*/  IMAD R2, R43, -0x60, R0 ;  /* 0xffffffa02b027824 */ /* 0x000fe200078e0200 */
[----:B------:R-:W-:Y:S04]  /*5660*/  BSSY B0, `(.L_x_328) ;  /* 0x000000b000007945 */ /* 0x000fe80003800000 */
[----:B------:R-:W-:Y:S04]  /*5670*/  IMNMX R8, R2, 0x60, PT ;  /* 0x0000006002087817 */ /* 0x000fe80003800200 */
[----:B------:R-:W-:Y:S11]  /*5680*/  ISETP.GE.AND P0, PT, R121, R8, PT ;  /* 0x000000087900720c */ /* 0x000ff60003f06270 */
[----:B------:R-:W-:Y:S02]  /*5690*/  @!UPT UIADD3 URZ, URZ, URZ, URZ ;  /* 0x0000003f3f3ff290 */ /* 0x000fe4000fffe03f */
[----:B------:R-:W-:-:S05]  /*56a0*/  @P0 BRA `(.L_x_329) ;  /* 0x0000006000000947 */ /* 0x000fca0003800000 */
[----:B------:R-:W1:Y:S01]  /*56b0*/  @!P4 LDS.128 R16, [R120+0x8100] ;  /* 0x008100007810c984 */ /* 0x000e620000000c00 */
[----:B------:R-:W-:Y:S11]  /*56c0*/  ISETP.GE.AND P0, PT, R119, c[0x0][0x1d4], PT ;  /* 0x0000750077007a0c */ /* 0x000ff60003f06270 */
[----:B------:R-:W-:Y:S02]  /*56d0*/  @!UPT UIADD3 URZ, URZ, URZ, URZ ;  /* 0x0000003f3f3ff290 */ /* 0x000fe4000fffe03f */
[----:B------:R-:W2:Y:S04]  /*56e0*/  @!P0 LDS.128 R4, [R120+0xb100] ;  /* 0x00b1000078048984 */ /* 0x000ea80000000c00 */
[----:B-1----:R1:W-:Y:S04]  /*56f0*/  @!P4 STG.E.128 [R66.64], R16 ;  /* 0x000000104200c986 */ /* 0x0023e8000c101d10 */
[----:B--2---:R1:W-:Y:S02]  /*5700*/  @!P0 STG.E.128 [R66.64+0x80], R4 ;  /* 0x0000800442008986 */ /* 0x0043e4000c101d10 */
.L_x_329:
[----:B------:R-:W-:Y:S05]  /*5710*/  BSYNC B0 ;  /* 0x0000000000007941 */ /* 0x000fea0003800000 */
.L_x_328:
[----:B------:R-:W-:Y:S01]  /*5720*/  ISETP.GE.AND P0, PT, R116, R8, PT ;  /* 0x000000087400720c */ /* 0x000fe20003f06270 */
[----:B------:R-:W-:Y:S01]  /*5730*/  @!UPT UIADD3 URZ, URZ, URZ, URZ ;  /* 0x0000003f3f3ff290 */ /* 0x000fe2000fffe03f */
[----:B------:R-:W-:Y:S11]  /*5740*/  BSSY B0, `(.L_x_330) ;  /* 0x0000008000007945 */ /* 0x000ff60003800000 */
[----:B------:R-:W-:-:S05]  /*5750*/  @P0 BRA `(.L_x_331) ;  /* 0x0000006000000947 */ /* 0x000fca0003800000 */
[----:B-1----:R-:W1:Y:S01]  /*5760*/  @!P4 LDS.128 R16, [R120+0x9100] ;  /* 0x009100007810c984 */ /* 0x002e620000000c00 */
[----:B------:R-:W-:Y:S11]  /*5770*/  ISETP.GE.AND P0, PT, R119, c[0x0][0x1d4], PT ;  /* 0x0000750077007a0c */ /* 0x000ff60003f06270 */
[----:B------:R-:W-:Y:S02]  /*5780*/  @!UPT UIADD3 URZ, URZ, URZ, URZ ;  /* 0x0000003f3f3ff290 */ /* 0x000fe4000fffe03f */
[----:B------:R-:W2:Y:S04]  /*5790*/  @!P0 LDS.128 R4, [R120+0xc100] ;  /* 0x00c1000078048984 */ /* 0x000ea80000000c00 */
[----:B-1----:R1:W-:Y:S04]  /*57a0*/  @!P4 STG.E.128 [R64.64], R16 ;  /* 0x000000104000c986 */ /* 0x0023e8000c101d10 */
[----:B--2---:R1:W-:Y:S02]  /*57b0*/  @!P0 STG.E.128 [R64.64+0x80], R4 ;  /* 0x0000800440008986 */ /* 0x0043e4000c101d10 */
.L_x_331:
[----:B------:R-:W-:Y:S05]  /*57c0*/  BSYNC B0 ;  /* 0x0000000000007941 */ /* 0x000fea0003800000 */
.L_x_330:
[----:B------:R-:W-:Y:S11]  /*57d0*/  ISETP.GE.AND P0, PT, R115, R8, PT ;  /* 0x000000087300720c */ /* 0x000ff60003f06270 */
[----:B------:R-:W-:Y:S02]  /*57e0*/  @!UPT UIADD3 URZ, URZ, URZ, URZ ;  /* 0x0000003f3f3ff290 */ /* 0x000fe4000fffe03f */
[----:B------:R-:W-:-:S05]  /*57f0*/  @P0 BRA `(.L_x_321) ;  /* 0x0000006000000947 */ /* 0x000fca0003800000 */
[----:B-1----:R-:W1:Y:S01]  /*5800*/  @!P4 LDS.128 R16, [R120+0xa100] ;  /* 0x00a100007810c984 */ /* 0x002e620000000c00 */
[----:B------:R-:W-:Y:S11]  /*5810*/  ISETP.GE.AND P0, PT, R119, c[0x0][0x1d4], PT ;  /* 0x0000750077007a0c */ /* 0x000ff60003f06270 */
[----:B------:R-:W-:Y:S02]  /*5820*/  @!UPT UIADD3 URZ, URZ, URZ, URZ ;  /* 0x0000003f3f3ff290 */ /* 0x000fe4000fffe03f */
[----:B------:R-:W2:Y:S04]  /*5830*/  @!P0 LDS.128 R4, [R120+0xd100] ;  /* 0x00d1000078048984 */ /* 0x000ea80000000c00 */
[----:B-1----:R1:W-:Y:S04]  /*5840*/  @!P4 STG.E.128 [R62.64], R16 ;  /* 0x000000103e00c986 */ /* 0x0023e8000c101d10 */
[----:B--2---:R1:W-:Y:S02]  /*5850*/  @!P0 STG.E.128 [R62.64+0x80], R4 ;  /* 0x000080043e008986 */ /* 0x0043e4000c101d10 */
.L_x_321:
[----:B------:R-:W-:Y:S05]  /*5860*/  BSYNC B2 ;  /* 0x0000000000027941 */ /* 0x000fea0003800000 */
.L_x_304:
[----:B-12---:R-:W-:Y:S01]  /*5870*/  IMAD R5, R43, -0x60, RZ ;  /* 0xffffffa02b057824 */ /* 0x006fe200078e02ff */
[----:B------:R-:W-:Y:S01]  /*5880*/  ISETP.NE.AND P5, PT, R125, RZ, PT ;  /* 0x000000ff7d00720c */ /* 0x000fe20003fa5270 */
[----:B------:R-:W-:Y:S01]  /*5890*/  IMAD.WIDE.U32 R16, R43, 0x60, RZ ;  /* 0x000000602b107825 */ /* 0x000fe200078e00ff */
[----:B------:R-:W-:Y:S02]  /*58a0*/  BSSY B0, `(.L_x_332) ;  /* 0x0000041000007945 */ /* 0x000fe40003800000 */
[----:B------:R-:W-:Y:S01]  /*58b0*/  IADD3 R4, R86, R5, RZ ;  /* 0x0000000556047210 */ /* 0x000fe20007ffe0ff */
[----:B------:R-:W-:Y:S01]  /*58c0*/  IMAD R77, R77, 0x60, RZ ;  /* 0x000000604d4d7824 */ /* 0x000fe200078e02ff */
[----:B------:R-:W-:Y:S02]  /*58d0*/  IADD3 R7, P0, R89, R16, RZ ;  /* 0x0000001059077210 */ /* 0x000fe40007f1e0ff */
[----:B------:R-:W-:Y:S01]  /*58e0*/  ISETP.GE.AND P1, PT, R4, 0x21, PT ;  /* 0x000000210400780c */ /* 0x000fe20003f26270 */
[----:B------:R-:W-:Y:S04]  /*58f0*/  IMAD.IADD R2, R17, 0x1, R77 ;  /* 0x0000000111027824 */ /* 0x000fe800078e024d */
[----:B------:R-:W-:Y:S08]  /*5900*/  IMAD.X R3, R2, 0x1, R87, P0 ;  /* 0x0000000102037824 */ /* 0x000ff000000e0657 */
[----:B------:R-:W-:Y:S05]  /*5910*/  @P1 IADD3 R9, P0, R7, 0x20, RZ ;  /* 0x0000002007091810 */ /* 0x000fea0007f1e0ff */
[----:B------:R-:W-:Y:S01]  /*5920*/  @P1 IMAD.X R6, RZ, RZ, R3, P0 ;  /* 0x000000ffff061224 */ /* 0x000fe200000e0603 */
[----:B------:R-:W-:Y:S03]  /*5930*/  ISETP.GE.AND P0, PT, R4, 0x41, PT ;  /* 0x000000410400780c */ /* 0x000fe60003f06270 */
[----:B------:R-:W-:Y:S04]  /*5940*/  @P1 IMAD R6, R6, c[0x0][0x258], RZ ;  /* 0x0000960006061a24 */ /* 0x000fe800078e02ff */
[----:B------:R-:W-:Y:S06]  /*5950*/  @P1 IMAD R6, R9, c[0x0][0x25c], R6 ;  /* 0x0000970009061a24 */ /* 0x000fec00078e0206 */
[----:B------:R-:W-:Y:S04]  /*5960*/  @P0 IADD3 R11, P2, R7, 0x40, RZ ;  /* 0x00000040070b0810 */ /* 0x000fe80007f5e0ff */
[----:B------:R-:W-:Y:S02]  /*5970*/  @P0 IADD3.X R8, RZ, R3, RZ, P2, !PT ;  /* 0x00000003ff080210 */ /* 0x000fe400017fe4ff */
[----:B------:R-:W-:Y:S03]  /*5980*/  ISETP.GE.AND P2, PT, R4, 0x1, PT ;  /* 0x000000010400780c */ /* 0x000fe60003f46270 */
[----:B------:R-:W-:Y:S04]  /*5990*/  @P0 IMAD R8, R8, c[0x0][0x258], RZ ;  /* 0x0000960008080a24 */ /* 0x000fe800078e02ff */
[----:B------:R-:W-:Y:S06]  /*59a0*/  @P0 IMAD R8, R11, c[0x0][0x25c], R8 ;  /* 0x000097000b080a24 */ /* 0x000fec00078e0208 */
[----:B------:R-:W-:Y:S02]  /*59b0*/  @P2 IMAD.MOV.U32 R82, RZ, RZ, R128 ;  /* 0x000000ffff522224 */ /* 0x000fe400078e0080 */
[----:B------:R-:W-:Y:S02]  /*59c0*/  @P2 IMAD R4, R3, c[0x0][0x258], RZ ;  /* 0x0000960003042a24 */ /* 0x000fe400078e02ff */
[C---:B------:R-:W-:Y:S04]  /*59d0*/  @P2 IMAD.WIDE.U32 R20, R7.reuse, c[0x0][0x258], R82 ;  /* 0x0000960007142a25 */ /* 0x040fe800078e0052 */
[----:B------:R-:W-:Y:S01]  /*59e0*/  @P2 IMAD R4, R7, c[0x0][0x25c], R4 ;  /* 0x0000970007042a24 */ /* 0x000fe200078e0204 */
[C---:B------:R-:W-:Y:S01]  /*59f0*/  @P2 LEA R18, P3, R20.reuse, c[0x0][0x250], 0x1 ;  /* 0x0000940014122a11 */ /* 0x040fe200078608ff */
[----:B------:R-:W-:Y:S03]  /*5a00*/  @P1 IMAD.MOV.U32 R82, RZ, RZ, R128 ;  /* 0x000000ffff521224 */ /* 0x000fe600078e0080 */
[----:B------:R-:W-:Y:S01]  /*5a10*/  @P2 IADD3 R4, R21, R4, RZ ;  /* 0x0000000415042210 */ /* 0x000fe20007ffe0ff */
[----:B------:R-:W-:Y:S03]  /*5a20*/  @P1 IMAD.WIDE.U32 R22, R9, c[0x0][0x258], R82 ;  /* 0x0000960009161a25 */ /* 0x000fe600078e0052 */
[----:B------:R-:W-:Y:S01]  /*5a30*/  @P2 LEA.HI.X R19, R20, c[0x0][0x254], R4, 0x1, P3 ;  /* 0x0000950014132a11 */ /* 0x000fe200018f0c04 */
[----:B------:R-:W-:Y:S01]  /*5a40*/  @P0 IMAD.MOV.U32 R82, RZ, RZ, R128 ;  /* 0x000000ffff520224 */ /* 0x000fe200078e0080 */
[C---:B------:R-:W-:Y:S02]  /*5a50*/  @P1 LEA R20, P3, R22.reuse, c[0x0][0x250], 0x1 ;  /* 0x0000940016141a11 */ /* 0x040fe400078608ff */
[----:B------:R-:W-:Y:S01]  /*5a60*/  @P1 IADD3 R6, R23, R6, RZ ;  /* 0x0000000617061210 */ /* 0x000fe20007ffe0ff */
[----:B------:R-:W-:Y:S01]  /*5a70*/  @!PT LDS RZ, [RZ] ;  /* 0x00000000fffff984 */ /* 0x000fe20000000800 */
[----:B------:R-:W-:Y:S01]  /*5a80*/  @!PT LDS RZ, [RZ] ;  /* 0x00000000fffff984 */ /* 0x000fe20000000800 */
[----:B------:R-:W-:Y:S01]  /*5a90*/  @!PT LDS RZ, [RZ] ;  /* 0x00000000fffff984 */ /* 0x000fe20000000800 */
[----:B------:R1:W-:Y:S03]  /*5aa0*/  @P2 LDGSTS.E.BYPASS.LTC128B.128 [R120+0x100], [R18.64], !P5 ;  /* 0x0010000012782fae */ /* 0x0003e6000e901d50 */
[----:B------:R-:W-:Y:S01]  /*5ab0*/  @P1 LEA.HI.X R21, R22, c[0x0][0x254], R6, 0x1, P3 ;  /* 0x0000950016151a11 */ /* 0x000fe200018f0c06 */
[----:B------:R-:W-:Y:S01]  /*5ac0*/  @P0 IMAD.WIDE.U32 R6, R11, c[0x0][0x258], R82 ;  /* 0x000096000b060a25 */ /* 0x000fe200078e0052 */
[----:B------:R1:W-:Y:S01]  /*5ad0*/  @P2 LDGSTS.E.BYPASS.LTC128B.128 [R120+0x3100], [R18.64+0x80], !P6 ;  /* 0x0310008012782fae */ /* 0x0003e2000f101d50 */
[----:B------:R-:W-:Y:S03]  /*5ae0*/  IADD3 R3, P2, R81, R16, RZ ;  /* 0x0000001051037210 */ /* 0x000fe60007f5e0ff */
[----:B------:R-:W-:Y:S01]  /*5af0*/  @P0 LEA R22, P3, R6, c[0x0][0x250], 0x1 ;  /* 0x0000940006160a11 */ /* 0x000fe200078608ff */
[----:B------:R1:W-:Y:S01]  /*5b00*/  @P1 LDGSTS.E.BYPASS.LTC128B.128 [R120+0x1100], [R20.64], !P5 ;  /* 0x0110000014781fae */ /* 0x0003e2000e901d50 */
[----:B------:R-:W-:Y:S01]  /*5b10*/  @P0 IADD3 R8, R7, R8, RZ ;  /* 0x0000000807080210 */ /* 0x000fe20007ffe0ff */
[----:B------:R-:W-:Y:S03]  /*5b20*/  IMAD.X R2, R2, 0x1, R80, P2 ;  /* 0x0000000102027824 */ /* 0x000fe600010e0650 */
[----:B------:R1:W-:Y:S01]  /*5b30*/  @P1 LDGSTS.E.BYPASS.LTC128B.128 [R120+0x4100], [R20.64+0x80], !P6 ;  /* 0x0410008014781fae */ /* 0x0003e2000f101d50 */
[----:B------:R-:W-:Y:S02]  /*5b40*/  @P0 LEA.HI.X R23, R6, c[0x0][0x254], R8, 0x1, P3 ;  /* 0x0000950006170a11 */ /* 0x000fe400018f0c08 */
[----:B------:R-:W-:Y:S03]  /*5b50*/  IADD3 R8, R5, R0, RZ ;  /* 0x0000000005087210 */ /* 0x000fe60007ffe0ff */
[----:B------:R1:W-:Y:S01]  /*5b60*/  @P0 LDGSTS.E.BYPASS.LTC128B.128 [R120+0x2100], [R22.64], !P5 ;  /* 0x0210000016780fae */ /* 0x0003e2000e901d50 */
[----:B------:R-:W-:Y:S04]  /*5b70*/  IMNMX R8, R8, 0x60, PT ;  /* 0x0000006008087817 */ /* 0x000fe80003800200 */
[----:B------:R1:W-:Y:S01]  /*5b80*/  @P0 LDGSTS.E.BYPASS.LTC128B.128 [R120+0x5100], [R22.64+0x80], !P6 ;  /* 0x0510008016780fae */ /* 0x0003e2000f101d50 */
[----:B------:R-:W-:Y:S04]  /*5b90*/  ISETP.GE.AND P0, PT, R121, R8, PT ;  /* 0x000000087900720c */ /* 0x000fe80003f06270 */
[----:B------:R-:W0:Y:S01]  /*5ba0*/  LDGDEPBAR ;  /* 0x00000000000079af */ /* 0x000e220000000000 */
[----:B------:R-:W-:Y:S04]  /*5bb0*/  DEPBAR.LE SB0, 0x0 ;  /* 0x000080000000791a */ /* 0x000fe80000000000 */
[----:B------:R-:W-:Y:S06]  /*5bc0*/  BAR.SYNC.DEFER_BLOCKING 0x0 ;  /* 0x0000000000007b1d */ /* 0x000fec0000010000 */
[----:B------:R-:W-:-:S05]  /*5bd0*/  @P0 BRA `(.L_x_333) ;  /* 0x000000d000000947 */ /* 0x000fca0003800000 */
[----:B-1----:R-:W1:Y:S01]  /*5be0*/  @!P4 LDS.128 R16, [R120+0x100] ;  /* 0x000100007810c984 */ /* 0x002e620000000c00 */
[----:B------:R-:W-:Y:S01]  /*5bf0*/  MOV R78, R126 ;  /* 0x0000007e004e7202 */ /* 0x000fe20000000f00 */
[----:B------:R-:W-:Y:S04]  /*5c00*/  IMAD R9, R2, c[0x0][0x208], RZ ;  /* 0x0000820002097a24 */ /* 0x000fe800078e02ff */
[C---:B------:R-:W-:Y:S04]  /*5c10*/  IMAD.WIDE.U32 R22, R3.reuse, c[0x0][0x208], R78 ;  /* 0x0000820003167a25 */ /* 0x040fe800078e004e */
[----:B------:R-:W-:Y:S01]  /*5c20*/  IMAD R9, R3, c[0x0][0x20c], R9 ;  /* 0x0000830003097a24 */ /* 0x000fe200078e0209 */
[C---:B------:R-:W-:Y:S04]  /*5c30*/  LEA R20, P0, R22.reuse, c[0x0][0x1f8], 0x1 ;  /* 0x00007e0016147a11 */ /* 0x040fe800078008ff */
[----:B------:R-:W-:Y:S04]  /*5c40*/  IADD3 R9, R23, R9, RZ ;  /* 0x0000000917097210 */ /* 0x000fe80007ffe0ff */
[----:B------:R-:W-:Y:S02]  /*5c50*/  LEA.HI.X R21, R22, c[0x0][0x1fc], R9, 0x1, P0 ;  /* 0x00007f0016157a11 */ /* 0x000fe400000f0c09 */
[----:B------:R-:W-:Y:S11]  /*5c60*/  ISETP.GE.AND P0, PT, R119, c[0x0][0x1d4], PT ;  /* 0x0000750077007a0c */ /* 0x000ff60003f06270 */
[----:B------:R-:W-:Y:S02]  /*5c70*/  @!UPT UIADD3 URZ, URZ, URZ, URZ ;  /* 0x0000003f3f3ff290 */ /* 0x000fe4000fffe03f */
[----:B------:R-:W2:Y:S04]  /*5c80*/  @!P0 LDS.128 R4, [R120+0x3100] ;  /* 0x0031000078048984 */ /* 0x000ea80000000c00 */
[----:B-1----:R1:W-:Y:S04]  /*5c90*/  @!P4 STG.E.128 [R20.64], R16 ;  /* 0x000000101400c986 */ /* 0x0023e8000c101d10 */
[----:B--2---:R1:W-:Y:S02]  /*5ca0*/  @!P0 STG.E.128 [R20.64+0x80], R4 ;  /* 0x0000800414008986 */ /* 0x0043e4000c101d10 */
.L_x_333:
[----:B-1----:R-:W-:Y:S05]  /*5cb0*/  BSYNC B0 ;  /* 0x0000000000007941 */ /* 0x002fea0003800000 */
.L_x_332:
[----:B------:R-:W-:Y:S01]  /*5cc0*/  ISETP.GE.AND P0, PT, R116, R8, PT ;  /* 0x000000087400720c */ /* 0x000fe20003f06270 */
[----:B------:R-:W-:Y:S01]  /*5cd0*/  @!UPT UIADD3 URZ, URZ, URZ, URZ ;  /* 0x0000003f3f3ff290 */ /* 0x000fe2000fffe03f */
[----:B------:R-:W-:Y:S11]  /*5ce0*/  BSSY B0, `(.L_x_334) ;  /* 0x0000011000007945 */ /* 0x000ff60003800000 */
[----:B------:R-:W-:-:S05]  /*5cf0*/  @P0 BRA `(.L_x_335) ;  /* 0x000000f000000947 */ /* 0x000fca0003800000 */
[----:B------:R-:W1:Y:S01]  /*5d00*/  @!P4 LDS.128 R16, [R120+0x1100] ;  /* 0x001100007810c984 */ /* 0x000e620000000c00 */
[----:B------:R-:W-:Y:S02]  /*5d10*/  IADD3 R4, P0, R3, 0x20, RZ ;  /* 0x0000002003047810 */ /* 0x000fe40007f1e0ff */
[----:B------:R-:W-:Y:S03]  /*5d20*/  MOV R78, R126 ;  /* 0x0000007e004e7202 */ /* 0x000fe60000000f00 */
[----:B------:R-:W-:Y:S02]  /*5d30*/  IMAD.X R9, RZ, RZ, R2, P0 ;  /* 0x000000ffff097224 */ /* 0x000fe400000e0602 */
[----:B------:R-:W-:Y:S04]  /*5d40*/  IMAD.WIDE.U32 R22, R4, c[0x0][0x208], R78 ;  /* 0x0000820004167a25 */ /* 0x000fe800078e004e */
[----:B------:R-:W-:Y:S01]  /*5d50*/  IMAD R9, R9, c[0x0][0x208], RZ ;  /* 0x0000820009097a24 */ /* 0x000fe200078e02ff */
[----:B------:R-:W-:Y:S03]  /*5d60*/  LEA R20, P0, R22, c[0x0][0x1f8], 0x1 ;  /* 0x00007e0016147a11 */ /* 0x000fe600078008ff */
[----:B------:R-:W-:Y:S04]  /*5d70*/  IMAD R9, R4, c[0x0][0x20c], R9 ;  /* 0x0000830004097a24 */ /* 0x000fe800078e0209 */
[----:B------:R-:W-:Y:S05]  /*5d80*/  IMAD.IADD R9, R23, 0x1, R9 ;  /* 0x0000000117097824 */ /* 0x000fea00078e0209 */
[----:B------:R-:W-:Y:S02]  /*5d90*/  LEA.HI.X R21, R22, c[0x0][0x1fc], R9, 0x1, P0 ;  /* 0x00007f0016157a11 */ /* 0x000fe400000f0c09 */
[----:B------:R-:W-:Y:S11]  /*5da0*/  ISETP.GE.AND P0, PT, R119, c[0x0][0x1d4], PT ;  /* 0x0000750077007a0c */ /* 0x000ff60003f06270 */
[----:B------:R-:W-:Y:S02]  /*5db0*/  @!UPT UIADD3 URZ, URZ, URZ, URZ ;  /* 0x0000003f3f3ff290 */ /* 0x000fe4000fffe03f */
[----:B------:R-:W2:Y:S04]  /*5dc0*/  @!P0 LDS.128 R4, [R120+0x4100] ;  /* 0x0041000078048984 */ /* 0x000ea80000000c00 */
[----:B-1----:R1:W-:Y:S04]  /*5dd0*/  @!P4 STG.E.128 [R20.64], R16 ;  /* 0x000000101400c986 */ /* 0x0023e8000c101d10 */
[----:B--2---:R1:W-:Y:S02]  /*5de0*/  @!P0 STG.E.128 [R20.64+0x80], R4 ;  /* 0x0000800414008986 */ /* 0x0043e4000c101d10 */
.L_x_335:
[----:B------:R-:W-:Y:S05]  /*5df0*/  BSYNC B0 ;  /* 0x0000000000007941 */ /* 0x000fea0003800000 */
.L_x_334:
[----:B------:R-:W-:Y:S01]  /*5e00*/  ISETP.GE.AND P0, PT, R115, R8, PT ;  /* 0x000000087300720c */ /* 0x000fe20003f06270 */
[----:B------:R-:W-:Y:S01]  /*5e10*/  @!UPT UIADD3 URZ, URZ, URZ, URZ ;  /* 0x0000003f3f3ff290 */ /* 0x000fe2000fffe03f */
[----:B------:R-:W-:Y:S11]  /*5e20*/  BSSY B0, `(.L_x_336) ;  /* 0x0000011000007945 */ /* 0x000ff60003800000 */
[----:B------:R-:W-:-:S05]  /*5e30*/  @P0 BRA `(.L_x_337) ;  /* 0x000000f000000947 */ /* 0x000fca0003800000 */
[----:B-1----:R-:W1:Y:S01]  /*5e40*/  @!P4 LDS.128 R16, [R120+0x2100] ;  /* 0x002100007810c984 */ /* 0x002e620000000c00 */
[----:B------:R-:W-:Y:S02]  /*5e50*/  IADD3 R3, P0, R3, 0x40, RZ ;  /* 0x0000004003037810 */ /* 0x000fe40007f1e0ff */
[----:B------:R-:W-:Y:S03]  /*5e60*/  MOV R78, R126 ;  /* 0x0000007e004e7202 */ /* 0x000fe60000000f00 */
[----:B------:R-:W-:Y:S02]  /*5e70*/  IMAD.X R2, RZ, RZ, R2, P0 ;  /* 0x000000ffff027224 */ /* 0x000fe400000e0602 */
[C---:B------:R-:W-:Y:S04]  /*5e80*/  IMAD.WIDE.U32 R20, R3.reuse, c[0x0][0x208], R78 ;  /* 0x0000820003147a25 */ /* 0x040fe800078e004e */
[----:B------:R-:W-:Y:S01]  /*5e90*/  IMAD R2, R2, c[0x0][0x208], RZ ;  /* 0x0000820002027a24 */ /* 0x000fe200078e02ff */
[C---:B------:R-:W-:Y:S03]  /*5ea0*/  LEA R8, P0, R20.reuse, c[0x0][0x1f8], 0x1 ;  /* 0x00007e0014087a11 */ /* 0x040fe600078008ff */
        /* <DEDUP_REMOVED lines=8> */
.L_x_337:
[----:B------:R-:W-:Y:S05]  /*5f30*/  BSYNC B0 ;  /* 0x0000000000007941 */ /* 0x000fea0003800000 */
.L_x_336:
[C---:B------:R-:W-:Y:S02]  /*5f40*/  ISETP.GT.AND P0, PT, R43.reuse, R94, PT ;  /* 0x0000005e2b00720c */ /* 0x040fe40003f04270 */
[----:B------:R-:W-:Y:S11]  /*5f50*/  IADD3 R43, R43, -0x1, RZ ;  /* 0xffffffff2b2b7810 */ /* 0x000ff60007ffe0ff */
[----:B------:R-:W-:Y:S01]  /*5f60*/  @P0 SHF.R.S32.HI R2, RZ, 0x1f, R43 ;  /* 0x0000001fff020819 */ /* 0x000fe2000001142b */
[----:B-1----:R-:W-:Y:S02]  /*5f70*/  @P0 IMAD.MOV.U32 R4, RZ, RZ, R130 ;  /* 0x000000ffff040224 */ /* 0x002fe400078e0082 */
[----:B------:R-:W-:Y:S02]  /*5f80*/  @P0 IMAD.MOV.U32 R5, RZ, RZ, R153 ;  /* 0x000000ffff050224 */ /* 0x000fe400078e0099 */
[----:B------:R-:W-:Y:S02]  /*5f90*/  @P0 IMAD R3, R98, R43, RZ ;  /* 0x0000002b62030224 */ /* 0x000fe400078e02ff */
[-C--:B------:R-:W-:Y:S04]  /*5fa0*/  @P0 IMAD.WIDE.U32 R4, R43, R154.reuse, R4 ;  /* 0x0000009a2b040225 */ /* 0x080fe800078e0004 */
[----:B------:R-:W-:Y:S01]  /*5fb0*/  @P0 IMAD R3, R2, R154, R3 ;  /* 0x0000009a02030224 */ /* 0x000fe200078e0203 */
[C---:B------:R-:W-:Y:S01]  /*5fc0*/  @P0 LEA R6, P1, R4.reuse, c[0x0][0x220], 0x1 ;  /* 0x0000880004060a11 */ /* 0x040fe200078208ff */
[----:B------:R-:W-:Y:S02]  /*5fd0*/  IMAD.U32 R2, RZ, RZ, UR10 ;  /* 0x0000000aff027e24 */ /* 0x000fe4000f8e00ff */
[----:B------:R-:W-:Y:S05]  /*5fe0*/  @P0 IMAD.IADD R3, R5, 0x1, R3 ;  /* 0x0000000105030824 */ /* 0x000fea00078e0203 */
[----:B------:R-:W-:Y:S02]  /*5ff0*/  @P0 LEA.HI.X R7, R4, c[0x0][0x224], R3, 0x1, P1 ;  /* 0x0000890004070a11 */ /* 0x000fe400008f0c03 */
[----:B------:R-:W-:Y:S03]  /*6000*/  @P0 IADD3 R8, P2, P1, R2, 0x80, R6 ;  /* 0x0000008002080810 */ /* 0x000fe6000795e006 */
[----:B------:R-:W-:Y:S01]  /*6010*/  @!PT LDS RZ, [RZ] ;  /* 0x00000000fffff984 */ /* 0x000fe20000000800 */
[----:B------:R-:W-:Y:S01]  /*6020*/  @!PT LDS RZ, [RZ] ;  /* 0x00000000fffff984 */ /* 0x000fe20000000800 */
[----:B------:R-:W-:Y:S01]  /*6030*/  @!PT LDS RZ, [RZ] ;  /* 0x00000000fffff984 */ /* 0x000fe20000000800 */
[----:B------:R1:W-:Y:S01]  /*6040*/  @P0 LDGSTS.E.BYPASS.LTC128B.128 [R120+0x8100], [R6.64], !P5 ;  /* 0x0810000006780fae */ /* 0x0003e2000e901d50 */
[----:B------:R-:W-:Y:S02]  /*6050*/  @P0 IADD3.X R9, RZ, UR9, R7, P2, P1 ;  /* 0x00000009ff090c10 */ /* 0x000fe400097e2407 */
[----:B------:R-:W-:Y:S01]  /*6060*/  @P0 IADD3 R16, P1, R6, UR10, RZ ;  /* 0x0000000a06100c10 */ /* 0x000fe2000ff3e0ff */
[----:B------:R1:W-:Y:S03]  /*6070*/  @P0 LDGSTS.E.BYPASS.LTC128B.128 [R120+0xb100], [R6.64+0x80], !P6 ;  /* 0x0b10008006780fae */ /* 0x0003e6000f101d50 */
[----:B------:R-:W-:Y:S02]  /*6080*/  @P0 IADD3.X R17, R7, UR9, RZ, P1, !PT ;  /* 0x0000000907110c10 */ /* 0x000fe40008ffe4ff */
[C---:B------:R-:W-:Y:S03]  /*6090*/  @P0 IADD3 R4, P1, R16.reuse, UR10, RZ ;  /* 0x0000000a10040c10 */ /* 0x040fe6000ff3e0ff */
[----:B------:R1:W-:Y:S01]  /*60a0*/  @P0 LDGSTS.E.BYPASS.LTC128B.128 [R120+0x9100], [R16.64], !P5 ;  /* 0x0910000010780fae */ /* 0x0003e2000e901d50 */
[C---:B------:R-:W-:Y:S02]  /*60b0*/  @P0 IADD3.X R5, R17.reuse, UR9, RZ, P1, !PT ;  /* 0x0000000911050c10 */ /* 0x040fe40008ffe4ff */
[----:B------:R-:W-:Y:S01]  /*60c0*/  @P0 IADD3 R2, P1, R16, UR12, RZ ;  /* 0x0000000c10020c10 */ /* 0x000fe2000ff3e0ff */
[----:B------:R1:W-:Y:S03]  /*60d0*/  @P0 LDGSTS.E.BYPASS.LTC128B.128 [R120+0xc100], [R8.64], !P6 ;  /* 0x0c10000008780fae */ /* 0x0003e6000f101d50 */
[----:B------:R-:W-:Y:S01]  /*60e0*/  @P0 IADD3.X R3, R17, UR8, RZ, P1, !PT ;  /* 0x0000000811030c10 */ /* 0x000fe20008ffe4ff */
[----:B------:R1:W-:Y:S04]  /*60f0*/  @P0 LDGSTS.E.BYPASS.LTC128B.128 [R120+0xa100], [R4.64], !P5 ;  /* 0x0a10000004780fae */ /* 0x0003e8000e901d50 */
[----:B------:R1:W-:Y:S04]  /*6100*/  @P0 LDGSTS.E.BYPASS.LTC128B.128 [R120+0xd100], [R2.64], !P6 ;  /* 0x0d10000002780fae */ /* 0x0003e8000f101d50 */
[----:B------:R-:W0:Y:S01]  /*6110*/  LDGDEPBAR ;  /* 0x00000000000079af */ /* 0x000e220000000000 */
[----:B------:R-:W-:-:S05]  /*6120*/  @P0 BRA `(.L_x_338) ;  /* 0xffffbba000000947 */ /* 0x000fca000383ffff */
[----:B------:R-:W-:Y:S06]  /*6130*/  BAR.SYNC.DEFER_BLOCKING 0x0 ;  /* 0x0000000000007b1d */ /* 0x000fec0000010000 */
.L_x_303:
[----:B------:R-:W-:Y:S01]  /*6140*/  ISETP.NE.AND P3, PT, R217, 0x1, PT ;  /* 0x00000001d900780c */ /* 0x000fe20003f65270 */
[----:B------:R-:W-:Y:S01]  /*6150*/  IMAD.IADD R123, R122, 0x1, R123 ;  /* 0x000000017a7b7824 */ /* 0x000fe200078e027b */
[----:B-1----:R-:W-:-:S02]  /*6160*/  IADD3 R2, R118, 0x7f, RZ ;  /* 0x0000007f76027810 */ /* 0x002fc40007ffe0ff */
[----:B------:R-:W-:-:S09]  /*6170*/  ISETP.GE.AND P1, PT, R216, 0x1, PT ;  /* 0x00000001d800780c */ /* 0x000fd20003f26270 */
[----:B------:R-:W-:-:S05]  /*6180*/  @P3 IMAD.HI.U32 R0, R2, c[0x0][0x2c8], RZ ;  /* 0x0000b20002003a27 */ /* 0x000fca00078e00ff */
[----:B------:R-:W-:-:S05]  /*6190*/  @P3 SHF.R.U32.HI R2, RZ, c[0x0][0x2cc], R0 ;  /* 0x0000b300ff023a19 */ /* 0x000fca0000011600 */
[----:B------:R-:W-:-:S05]  /*61a0*/  IMAD.IADD R96, R96, 0x1, R2 ;  /* 0x0000000160607824 */ /* 0x000fca00078e0202 */
[----:B------:R-:W-:Y:S01]  /*61b0*/  IADD3 R2, R96, c[0x0][0x328], RZ ;  /* 0x0000ca0060027a10 */ /* 0x000fe20007ffe0ff */
[----:B------:R-:W-:Y:S05]  /*61c0*/  @!P1 BRA `(.L_x_339) ;  /* 0x000000f000009947 */ /* 0x000fea0003800000 */
        /* <DEDUP_REMOVED lines=10> */
.L_x_340:
[----:B------:R-:W-:-:S13]  /*6270*/  ISETP.NE.AND P0, PT, R0, 0x1, PT ;  /* 0x000000010000780c */ /* 0x000fda0003f05270 */
[----:B------:R-:W-:-:S05]  /*6280*/  @P0 IMAD.HI.U32 R4, R3, c[0x0][0x330], RZ ;  /* 0x0000cc0003040a27 */ /* 0x000fca00078e00ff */
[----:B------:R-:W-:-:S05]  /*6290*/  @P0 SHF.R.U32.HI R3, RZ, c[0x0][0x334], R4 ;  /* 0x0000cd00ff030a19 */ /* 0x000fca0000011604 */
.L_x_341:
[----:B------:R-:W-:-:S05]  /*62a0*/  IMAD R3, R3, R0, c[0x0][0x32c] ;  /* 0x0000cb0003037624 */ /* 0x000fca00078e0200 */
[----:B------:R-:W-:-:S04]  /*62b0*/  IMNMX R2, R2, R3, PT ;  /* 0x0000000302027217 */ /* 0x000fc80003800200 */
.L_x_339:
[----:B------:R-:W-:Y:S01]  /*62c0*/  IADD3 R5, R2, 0x5f, RZ ;  /* 0x0000005f02057810 */ /* 0x000fe20007ffe0ff */
[----:B------:R-:W-:-:S04]  /*62d0*/  @P3 IMAD.HI.U32 R0, R118, c[0x0][0x2c8], RZ ;  /* 0x0000b20076003a27 */ /* 0x000fc800078e00ff */
[----:B------:R-:W-:-:S04]  /*62e0*/  IMAD.HI R5, R5, 0x2aaaaaab, RZ ;  /* 0x2aaaaaab05057827 */ /* 0x000fc800078e02ff */
[----:B------:R-:W-:Y:S01]  /*62f0*/  IMAD.MOV.U32 R2, RZ, RZ, R118 ;  /* 0x000000ffff027224 */ /* 0x000fe200078e0076 */
[----:B------:R-:W-:Y:S02]  /*6300*/  @P3 SHF.R.U32.HI R2, RZ, c[0x0][0x2cc], R0 ;  /* 0x0000b300ff023a19 */ /* 0x000fe40000011600 */
[----:B------:R-:W-:-:S03]  /*6310*/  SHF.R.U32.HI R0, RZ, 0x1f, R5 ;  /* 0x0000001fff007819 */ /* 0x000fc60000011605 */
[----:B------:R-:W-:Y:S01]  /*6320*/  IMAD.IADD R3, R117, 0x1, R2 ;  /* 0x0000000175037824 */ /* 0x000fe200078e0202 */
[----:B------:R-:W-:-:S04]  /*6330*/  LEA.HI.SX32 R36, R5, R0, 0x1c ;  /* 0x0000000005247211 */ /* 0x000fc800078fe2ff */
[----:B------:R-:W-:Y:S02]  /*6340*/  IADD3 R0, R3, -c[0x0][0x324], RZ ;  /* 0x8000c90003007a10 */ /* 0x000fe40007ffe0ff */
[----:B------:R-:W-:Y:S01]  /*6350*/  IMNMX R36, R36, R95, PT ;  /* 0x0000005f24247217 */ /* 0x000fe20003800200 */
        /* <DEDUP_REMOVED lines=10> */
.L_x_343:
[----:B------:R-:W-:-:S04]  /*6400*/  MOV R2, c[0x0][0x32c] ;  /* 0x0000cb0000027a02 */ /* 0x000fc80000000f00 */
[----:B------:R-:W-:-:S13]  /*6410*/  ISETP.NE.AND P0, PT, R2, 0x1, PT ;  /* 0x000000010200780c */ /* 0x000fda0003f05270 */
[----:B------:R-:W-:-:S05]  /*6420*/  @P0 IMAD.HI.U32 R2, R3, c[0x0][0x330], RZ ;  /* 0x0000cc0003020a27 */ /* 0x000fca00078e00ff */
[----:B------:R-:W-:-:S05]  /*6430*/  @P0 SHF.R.U32.HI R3, RZ, c[0x0][0x334], R2 ;  /* 0x0000cd00ff030a19 */ /* 0x000fca0000011602 */
.L_x_344:
[----:B------:R-:W-:-:S05]  /*6440*/  IMAD R3, R3, c[0x0][0x32c], RZ ;  /* 0x0000cb0003037a24 */ /* 0x000fca00078e02ff */
[----:B------:R-:W-:-:S05]  /*6450*/  IMNMX R0, R0, R3, !PT ;  /* 0x0000000300007217 */ /* 0x000fca0007800200 */
.L_x_342:
        /* <DEDUP_REMOVED lines=18> */
[----:B------:R-:W-:Y:S01]  /*6580*/  IMAD.MOV.U32 R4, RZ, RZ, RZ ;  /* 0x000000ffff047224 */ /* 0x000fe200078e00ff */
        /* <DEDUP_REMOVED lines=23> */
[----:B------:R-:W-:Y:S02]  /*6700*/  ISETP.NE.U32.AND P0, PT, RZ, c[0x0][0x340], PT ;  /* 0x0000d000ff007a0c */ /* 0x000fe40003f05070 */
[----:B------:R-:W-:-:S02]  /*6710*/  SHF.R.S32.HI R37, RZ, 0x1f, R74 ;  /* 0x0000001fff257819 */ /* 0x000fc4000001144a */
[----:B------:R-:W-:Y:S01]  /*6720*/  SHF.R.S32.HI R3, RZ, 0x1f, R76 ;  /* 0x0000001fff037819 */ /* 0x000fe2000001144c */
[----:B------:R-:W-:Y:S01]  /*6730*/  IMAD.WIDE.U32 R10, R76, c[0x0][0x178], RZ ;  /* 0x00005e004c0a7a25 */ /* 0x000fe200078e00ff */
[----:B------:R-:W-:Y:S01]  /*6740*/  ISETP.NE.AND.EX P1, PT, RZ, c[0x0][0x344], PT, P0 ;  /* 0x0000d100ff007a0c */ /* 0x000fe20003f25300 */
[----:B------:R-:W-:-:S12]  /*6750*/  ULDC.64 UR10, c[0x0][0x1e0] ;  /* 0x00007800000a7ab9 */ /* 0x000fd80000000a00 */
[----:B------:R-:W-:-:S04]  /*6760*/  @P1 IMAD.MOV.U32 R6, RZ, RZ, 0x4 ;  /* 0x00000004ff061424 */ /* 0x000fc800078e00ff */
[----:B------:R-:W-:-:S05]  /*6770*/  @P1 IMAD.WIDE R6, R221, R6, c[0x0][0x340] ;  /* 0x0000d000dd061625 */ /* 0x000fca00078e0206 */
[----:B------:R1:W2:Y:S01]  /*6780*/  @P1 LDG.E R2, [R6.64] ;  /* 0x0000001006021981 */ /* 0x0002a2000c1e1900 */
[----:B------:R-:W-:Y:S01]  /*6790*/  LEA.HI R4, R37, R74, RZ, 0x3 ;  /* 0x0000004a25047211 */ /* 0x000fe200078f18ff */
[----:B------:R-:W-:Y:S01]  /*67a0*/  IMAD R3, R3, c[0x0][0x178], RZ ;  /* 0x00005e0003037a24 */ /* 0x000fe200078e02ff */
[----:B------:R-:W-:Y:S01]  /*67b0*/  ISETP.NE.U32.AND P0, PT, RZ, c[0x0][0x348], PT ;  /* 0x0000d200ff007a0c */ /* 0x000fe20003f05070 */
[----:B------:R-:W-:Y:S01]  /*67c0*/  IMAD R0, R218, c[0x0][0x1b8], RZ ;  /* 0x00006e00da007a24 */ /* 0x000fe200078e02ff */
[----:B------:R-:W-:Y:S01]  /*67d0*/  LOP3.LUT R29, R4, 0xfffffff8, RZ, 0xc0, !PT ;  /* 0xfffffff8041d7812 */ /* 0x000fe200078ec0ff */
[----:B------:R-:W-:Y:S01]  /*67e0*/  IMAD R3, R76, c[0x0][0x17c], R3 ;  /* 0x00005f004c037a24 */ /* 0x000fe200078e0203 */
[----:B------:R-:W-:Y:S01]  /*67f0*/  SHF.R.S32.HI R4, RZ, 0x3, R4 ;  /* 0x00000003ff047819 */ /* 0x000fe20000011404 */
[----:B------:R-:W-:Y:S01]  /*6800*/  IMAD R5, R219, c[0x0][0x1bc], R0 ;  /* 0x00006f00db057a24 */ /* 0x000fe200078e0200 */
[----:B------:R-:W-:Y:S01]  /*6810*/  ISETP.NE.AND.EX P0, PT, RZ, c[0x0][0x34c], PT, P0 ;  /* 0x0000d300ff007a0c */ /* 0x000fe20003f05300 */
[----:B------:R-:W-:Y:S01]  /*6820*/  IMAD.IADD R29, R74, 0x1, -R29 ;  /* 0x000000014a1d7824 */ /* 0x000fe200078e0a1d */
[----:B------:R-:W-:Y:S01]  /*6830*/  ISETP.NE.U32.AND P2, PT, RZ, c[0x0][0x350], PT ;  /* 0x0000d400ff007a0c */ /* 0x000fe20003f45070 */
[----:B------:R-:W-:Y:S01]  /*6840*/  IMAD.IADD R11, R11, 0x1, R3 ;  /* 0x000000010b0b7824 */ /* 0x000fe200078e0203 */
[----:B------:R-:W-:Y:S01]  /*6850*/  SEL R12, R221, RZ, !P0 ;  /* 0x000000ffdd0c7207 */ /* 0x000fe20004000000 */
[----:B------:R-:W-:Y:S01]  /*6860*/  IMAD R3, R29, 0x20, R4 ;  /* 0x000000201d037824 */ /* 0x000fe200078e0204 */
[----:B------:R-:W-:Y:S01]  /*6870*/  IADD3 R110, R36, -0x1, RZ ;  /* 0xffffffff246e7810 */ /* 0x000fe20007ffe0ff */
[----:B------:R-:W-:Y:S01]  /*6880*/  IMAD.WIDE.U32 R10, R219, c[0x0][0x1b8], R10 ;  /* 0x00006e00db0a7a25 */ /* 0x000fe200078e000a */
[----:B------:R-:W-:Y:S01]  /*6890*/  UIMAD.WIDE.U32 UR12, UR10, 0x40, URZ ;  /* 0x000000400a0c78a5 */ /* 0x000fe2000f8e003f */
[----:B------:R-:W-:Y:S01]  /*68a0*/  LOP3.LUT R222, R222, 0xfffbffff, RZ, 0xc0, !PT ;  /* 0xfffbffffdede7812 */ /* 0x000fe200078ec0ff */
[----:B------:R-:W-:Y:S01]  /*68b0*/  USHF.L.U32 UR6, UR11, 0x6, URZ ;  /* 0x000000060b067899 */ /* 0x000fe2000800063f */
[----:B------:R-:W-:Y:S01]  /*68c0*/  IMAD.IADD R3, R118, 0x1, R3 ;  /* 0x0000000176037824 */ /* 0x000fe200078e0203 */
[----:B------:R-:W-:Y:S01]  /*68d0*/  SHF.R.S32.HI R31, RZ, 0x1f, R110 ;  /* 0x0000001fff1f7819 */ /* 0x000fe2000001146e */
[----:B------:R-:W-:Y:S01]  /*68e0*/  IMAD.IADD R11, R11, 0x1, R5 ;  /* 0x000000010b0b7824 */ /* 0x000fe200078e0205 */
[----:B------:R-:W-:Y:S01]  /*68f0*/  UIADD3 UR6, UR13, UR6, URZ ;  /* 0x000000060d067290 */ /* 0x000fe2000fffe03f */
[----:B------:R-:W-:Y:S01]  /*6900*/  @P3 IMAD.HI.U32 R0, R3, c[0x0][0x2c8], RZ ;  /* 0x0000b20003003a27 */ /* 0x000fe200078e00ff */
[----:B-1----:R-:W-:-:S02]  /*6910*/  SHF.R.S32.HI R6, RZ, 0x1f, R221 ;  /* 0x0000001fff067819 */ /* 0x002fc400000114dd */
[----:B------:R-:W-:Y:S01]  /*6920*/  SHF.R.S32.HI R7, RZ, 0x1f, R123 ;  /* 0x0000001fff077819 */ /* 0x000fe2000001147b */
[----:B------:R-:W-:Y:S01]  /*6930*/  IMAD.MOV.U32 R5, RZ, RZ, R3 ;  /* 0x000000ffff057224 */ /* 0x000fe200078e0003 */
[----:B------:R-:W-:Y:S01]  /*6940*/  SEL R9, R6, RZ, !P0 ;  /* 0x000000ff06097207 */ /* 0x000fe20004000000 */
[----:B------:R-:W-:Y:S01]  /*6950*/  IMAD.SHL.U32 R64, R29, 0x8, RZ ;  /* 0x000000081d407824 */ /* 0x000fe200078e00ff */
[----:B------:R-:W-:Y:S01]  /*6960*/  @P3 SHF.R.U32.HI R5, RZ, c[0x0][0x2cc], R0 ;  /* 0x0000b300ff053a19 */ /* 0x000fe20000011600 */
[----:B------:R-:W-:Y:S01]  /*6970*/  BAR.SYNC.DEFER_BLOCKING 0x0 ;  /* 0x0000000000007b1d */ /* 0x000fe20000010000 */
[C---:B------:R-:W-:Y:S01]  /*6980*/  IADD3 R123, P0, R4.reuse, R123, RZ ;  /* 0x0000007b047b7210 */ /* 0x040fe20007f1e0ff */
[----:B------:R-:W-:Y:S01]  /*6990*/  IMAD R9, R9, c[0x0][0x1c0], RZ ;  /* 0x0000700009097a24 */ /* 0x000fe200078e02ff */
[----:B------:R-:W-:Y:S01]  /*69a0*/  SHF.R.S32.HI R65, RZ, 0x1f, R64 ;  /* 0x0000001fff417819 */ /* 0x000fe20000011440 */
[----:B------:R-:W-:Y:S01]  /*69b0*/  IMAD.MOV R8, RZ, RZ, -R5 ;  /* 0x000000ffff087224 */ /* 0x000fe200078e0a05 */
[----:B------:R-:W-:Y:S01]  /*69c0*/  LEA.HI.X.SX32 R0, R4, R7, 0x1, P0 ;  /* 0x0000000704007211 */ /* 0x000fe200000f0eff */
[C---:B------:R-:W-:Y:S01]  /*69d0*/  IMAD R9, R12.reuse, c[0x0][0x1c4], R9 ;  /* 0x000071000c097a24 */ /* 0x040fe200078e0209 */
[----:B------:R-:W-:Y:S01]  /*69e0*/  SHF.R.S32.HI R7, RZ, 0x1f, R5 ;  /* 0x0000001fff077819 */ /* 0x000fe20000011405 */
[----:B------:R-:W-:-:S04]  /*69f0*/  IMAD.WIDE.U32 R12, R12, c[0x0][0x1c0], R10 ;  /* 0x000070000c0c7a25 */ /* 0x000fc800078e000a */
[----:B------:R-:W-:Y:S02]  /*6a00*/  IMAD R3, R8, c[0x0][0x2c4], R3 ;  /* 0x0000b10008037a24 */ /* 0x000fe400078e0203 */
[----:B------:R-:W-:Y:S02]  /*6a10*/  IMAD.MOV.U32 R8, RZ, RZ, R12 ;  /* 0x000000ffff087224 */ /* 0x000fe400078e000c */
[----:B------:R-:W-:Y:S02]  /*6a20*/  IMAD.IADD R9, R13, 0x1, R9 ;  /* 0x000000010d097824 */ /* 0x000fe400078e0209 */
[----:B------:R-:W-:Y:S02]  /*6a30*/  IMAD R12, R7, c[0x0][0x1b0], RZ ;  /* 0x00006c00070c7a24 */ /* 0x000fe400078e02ff */
[----:B------:R-:W-:Y:S02]  /*6a40*/  IMAD R10, R0, c[0x0][0x1e0], RZ ;  /* 0x00007800000a7a24 */ /* 0x000fe400078e02ff */
[----:B------:R-:W-:-:S02]  /*6a50*/  IMAD R12, R5, c[0x0][0x1b4], R12 ;  /* 0x00006d00050c7a24 */ /* 0x000fc400078e020c */
[----:B------:R-:W-:Y:S01]  /*6a60*/  IMAD.WIDE.U32 R16, R5, c[0x0][0x1b0], R8 ;  /* 0x00006c0005107a25 */ /* 0x000fe200078e0008 */
[----:B------:R-:W-:-:S03]  /*6a70*/  SHF.R.S32.HI R5, RZ, 0x1f, R3 ;  /* 0x0000001fff057819 */ /* 0x000fc60000011403 */
[C---:B------:R-:W-:Y:S02]  /*6a80*/  IMAD R10, R123.reuse, c[0x0][0x1e4], R10 ;  /* 0x000079007b0a7a24 */ /* 0x040fe400078e020a */
[----:B------:R-:W-:-:S04]  /*6a90*/  IMAD.WIDE.U32 R14, R123, c[0x0][0x1e0], R64 ;  /* 0x000078007b0e7a25 */ /* 0x000fc800078e0040 */
[----:B------:R-:W-:Y:S02]  /*6aa0*/  IMAD.IADD R15, R15, 0x1, R10 ;  /* 0x000000010f0f7824 */ /* 0x000fe400078e020a */
[----:B------:R-:W-:Y:S02]  /*6ab0*/  IMAD.IADD R17, R17, 0x1, R12 ;  /* 0x0000000111117824 */ /* 0x000fe400078e020c */
[----:B------:R-:W-:Y:S02]  /*6ac0*/  IMAD R10, R5, c[0x0][0x1a8], RZ ;  /* 0x00006a00050a7a24 */ /* 0x000fe400078e02ff */
[----:B------:R-:W-:-:S04]  /*6ad0*/  IMAD.WIDE.U32 R16, R3, c[0x0][0x1a8], R16 ;  /* 0x00006a0003107a25 */ /* 0x000fc800078e0010 */
[----:B------:R-:W-:Y:S01]  /*6ae0*/  IMAD R10, R3, c[0x0][0x1ac], R10 ;  /* 0x00006b00030a7a24 */ /* 0x000fe200078e020a */
[----:B------:R-:W-:Y:S01]  /*6af0*/  LEA R9, P0, R16, c[0x0][0x160], 0x1 ;  /* 0x0000580010097a11 */ /* 0x000fe200078008ff */
[----:B------:R-:W-:Y:S02]  /*6b00*/  IMAD.MOV.U32 R3, RZ, RZ, 0x60 ;  /* 0x00000060ff037424 */ /* 0x000fe400078e00ff */
[----:B------:R-:W-:Y:S02]  /*6b10*/  IMAD.IADD R5, R17, 0x1, R10 ;  /* 0x0000000111057824 */ /* 0x000fe400078e020a */
[----:B------:R-:W-:Y:S01]  /*6b20*/  IMAD R8, R218, c[0x0][0x1e8], RZ ;  /* 0x00007a00da087a24 */ /* 0x000fe200078e02ff */
[----:B------:R-:W-:Y:S01]  /*6b30*/  SHFL.IDX PT, R42, R9, 0x1, 0x181f ;  /* 0x00381f00092a7f89 */ /* 0x000fe200000e0000 */
[----:B------:R-:W-:Y:S01]  /*6b40*/  IMAD R38, R36, -0x60, R3 ;  /* 0xffffffa024267824 */ /* 0x000fe200078e0203 */
[----:B------:R-:W-:Y:S01]  /*6b50*/  LEA.HI.X R5, R16, c[0x0][0x164], R5, 0x1, P0 ;  /* 0x0000590010057a11 */ /* 0x000fe200000f0c05 */
[C---:B------:R-:W-:Y:S01]  /*6b60*/  IMAD R8, R219.reuse, c[0x0][0x1ec], R8 ;  /* 0x00007b00db087a24 */ /* 0x040fe200078e0208 */
[----:B------:R-:W-:Y:S01]  /*6b70*/  ISETP.NE.AND.EX P0, PT, RZ, c[0x0][0x354], PT, P2 ;  /* 0x0000d500ff007a0c */ /* 0x000fe20003f05320 */
[----:B------:R-:W-:Y:S01]  /*6b80*/  IMAD.WIDE.U32 R224, R219, c[0x0][0x1e8], R14 ;  /* 0x00007a00dbe07a25 */ /* 0x000fe200078e000e */
[----:B------:R-:W-:Y:S01]  /*6b90*/  IADD3 R28, R38, R215, -R4 ;  /* 0x000000d7261c7210 */ /* 0x000fe20007ffe804 */
[----:B------:R-:W-:Y:S02]  /*6ba0*/  SHFL.IDX PT, R43, R5, 0x1, 0x181f ;  /* 0x00381f00052b7f89 */ /* 0x000fe400000e0000 */
[----:B------:R-:W-:Y:S01]  /*6bb0*/  IMAD.IADD R225, R8, 0x1, R225 ;  /* 0x0000000108e17824 */ /* 0x000fe200078e02e1 */
[C---:B------:R-:W-:Y:S01]  /*6bc0*/  ISETP.GE.AND P2, PT, R28.reuse, 0x1, PT ;  /* 0x000000011c00780c */ /* 0x040fe20003f46270 */
[C---:B------:R-:W-:Y:S01]  /*6bd0*/  IMAD R39, R3.reuse, c[0x0][0x1e4], RZ ;  /* 0x0000790003277a24 */ /* 0x040fe200078e02ff */
[C---:B------:R-:W-:Y:S01]  /*6be0*/  ISETP.GE.AND P5, PT, R28.reuse, 0x21, PT ;  /* 0x000000211c00780c */ /* 0x040fe20003fa6270 */
[----:B------:R-:W-:Y:S01]  /*6bf0*/  IMAD.WIDE.U32 R108, R3, c[0x0][0x1e0], RZ ;  /* 0x00007800036c7a25 */ /* 0x000fe200078e00ff */
[----:B------:R-:W-:Y:S01]  /*6c00*/  ISETP.GE.AND P3, PT, R28, 0x41, PT ;  /* 0x000000411c00780c */ /* 0x000fe20003f66270 */
[----:B------:R-:W-:Y:S02]  /*6c10*/  SHFL.IDX PT, R40, R9, 0x2, 0x181f ;  /* 0x00581f0009287f89 */ /* 0x000fe400000e0000 */
[----:B------:R-:W-:-:S02]  /*6c20*/  IMAD.IADD R39, R39, 0x1, R109 ;  /* 0x0000000127277824 */ /* 0x000fc400078e026d */
[----:B------:R-:W-:Y:S01]  /*6c30*/  IMAD.U32 R13, RZ, RZ, UR10 ;  /* 0x0000000aff0d7e24 */ /* 0x000fe2000f8e00ff */
[----:B------:R-:W-:Y:S01]  /*6c40*/  SHFL.IDX PT, R41, R5, 0x2, 0x181f ;  /* 0x00581f0005297f89 */ /* 0x000fe200000e0000 */
[----:B------:R-:W-:Y:S02]  /*6c50*/  IMAD R3, R39, R110, RZ ;  /* 0x0000006e27037224 */ /* 0x000fe400078e02ff */
[----:B------:R-:W-:Y:S01]  /*6c60*/  IMAD.MOV.U32 R12, RZ, RZ, c[0x0][0x1e4] ;  /* 0x00007900ff0c7624 */ /* 0x000fe200078e00ff */
[----:B------:R-:W-:Y:S01]  /*6c70*/  SHFL.IDX PT, R18, R9, 0x3, 0x181f ;  /* 0x00781f0009127f89 */ /* 0x000fe200000e0000 */
[----:B------:R-:W-:Y:S02]  /*6c80*/  IMAD R3, R31, R108, R3 ;  /* 0x0000006c1f037224 */ /* 0x000fe400078e0203 */
[----:B------:R-:W-:Y:S01]  /*6c90*/  IMAD.U32 R8, RZ, RZ, UR10 ;  /* 0x0000000aff087e24 */ /* 0x000fe2000f8e00ff */
[----:B------:R-:W-:Y:S01]  /*6ca0*/  SHFL.IDX PT, R19, R5, 0x3, 0x181f ;  /* 0x00781f0005137f89 */ /* 0x000fe200000e0000 */
[----:B------:R-:W-:-:S02]  /*6cb0*/  IMAD R7, R220, c[0x0][0x2c4], RZ ;  /* 0x0000b100dc077a24 */ /* 0x000fc400078e02ff */
[----:B------:R-:W-:-:S04]  /*6cc0*/  IMAD R0, R0, c[0x0][0x208], RZ ;  /* 0x0000820000007a24 */ /* 0x000fc800078e02ff */
[----:B------:R-:W-:Y:S01]  /*6cd0*/  IMAD R0, R123, c[0x0][0x20c], R0 ;  /* 0x000083007b007a24 */ /* 0x000fe200078e0200 */
[----:B--2---:R-:W-:Y:S01]  /*6ce0*/  @P1 SHF.R.S32.HI R11, RZ, 0x1f, R2 ;  /* 0x0000001fff0b1819 */ /* 0x004fe20000011402 */
[----:B------:R-:W-:Y:S02]  /*6cf0*/  @!P1 IMAD.MOV.U32 R11, RZ, RZ, R6 ;  /* 0x000000ffff0b9224 */ /* 0x000fe400078e0006 */
[----:B------:R-:W-:Y:S02]  /*6d00*/  @P1 IMAD.MOV.U32 R10, RZ, RZ, R2 ;  /* 0x000000ffff0a1224 */ /* 0x000fe400078e0002 */
[----:B------:R-:W-:Y:S01]  /*6d10*/  @!P1 IMAD.MOV.U32 R10, RZ, RZ, R221 ;  /* 0x000000ffff0a9224 */ /* 0x000fe200078e00dd */
[----:B------:R-:W-:Y:S01]  /*6d20*/  SEL R2, R11, RZ, !P0 ;  /* 0x000000ff0b027207 */ /* 0x000fe20004000000 */
[----:B------:R-:W-:Y:S01]  /*6d30*/  IMAD.IADD R6, R118, 0x1, R4 ;  /* 0x0000000176067824 */ /* 0x000fe200078e0204 */
[----:B------:R-:W-:Y:S02]  /*6d40*/  SHFL.IDX PT, R11, R5, RZ, 0x181f ;  /* 0x00181fff050b7589 */ /* 0x000fe400000e0000 */
[----:B------:R-:W-:Y:S01]  /*6d50*/  SEL R234, R10, RZ, !P0 ;  /* 0x000000ff0aea7207 */ /* 0x000fe20004000000 */
[----:B------:R-:W-:Y:S01]  /*6d60*/  IMAD R227, R2, c[0x0][0x1f0], RZ ;  /* 0x00007c0002e37a24 */ /* 0x000fe200078e02ff */
[----:B------:R-:W1:Y:S01]  /*6d70*/  SHFL.IDX PT, R10, R9, RZ, 0x181f ;  /* 0x00181fff090a7589 */ /* 0x000e6200000e0000 */
[----:B------:R-:W-:Y:S01]  /*6d80*/  ISETP.GE.AND P4, PT, R6, R7, PT ;  /* 0x000000070600720c */ /* 0x000fe20003f86270 */
[----:B------:R-:W-:-:S02]  /*6d90*/  IMAD R237, R2, c[0x0][0x218], RZ ;  /* 0x0000860002ed7a24 */ /* 0x000fc400078e02ff */
[C---:B------:R-:W-:Y:S02]  /*6da0*/  IMAD R227, R234.reuse, c[0x0][0x1f4], R227 ;  /* 0x00007d00eae37a24 */ /* 0x040fe400078e02e3 */
[----:B------:R-:W-:-:S04]  /*6db0*/  IMAD.WIDE.U32 R224, R234, c[0x0][0x1f0], R224 ;  /* 0x00007c00eae07a25 */ /* 0x000fc800078e00e0 */
[----:B------:R-:W-:Y:S02]  /*6dc0*/  IMAD.IADD R227, R225, 0x1, R227 ;  /* 0x00000001e1e37824 */ /* 0x000fe400078e02e3 */
[----:B------:R-:W-:Y:S02]  /*6dd0*/  IMAD.MOV.U32 R226, RZ, RZ, R224 ;  /* 0x000000ffffe27224 */ /* 0x000fe400078e00e0 */
[----:B------:R-:W-:Y:S02]  /*6de0*/  IMAD R237, R234, c[0x0][0x21c], R237 ;  /* 0x00008700eaed7a24 */ /* 0x000fe400078e02ed */
[----:B------:R-:W-:-:S04]  /*6df0*/  IMAD.WIDE.U32 R14, R110, R108, R226 ;  /* 0x0000006c6e0e7225 */ /* 0x000fc800078e00e2 */
[----:B------:R-:W-:Y:S01]  /*6e00*/  IMAD.IADD R3, R15, 0x1, R3 ;  /* 0x000000010f037824 */ /* 0x000fe200078e0203 */
[----:B------:R-:W-:Y:S02]  /*6e10*/  @P2 LEA R26, P0, R14, c[0x0][0x1c8], 0x1 ;  /* 0x000072000e1a2a11 */ /* 0x000fe400078008ff */
[----:B-1---5:R-:W-:Y:S02]  /*6e20*/  @!P4 LEA R34, P1, R64, R10, 0x1 ;  /* 0x0000000a4022c211 */ /* 0x022fe400078208ff */
[----:B------:R-:W-:Y:S02]  /*6e30*/  @P2 LEA.HI.X R27, R14, c[0x0][0x1cc], R3, 0x1, P0 ;  /* 0x000073000e1b2a11 */ /* 0x000fe400000f0c03 */
[----:B------:R-:W-:Y:S02]  /*6e40*/  @P5 LEA R13, P0, R13, R14, 0x5 ;  /* 0x0000000e0d0d5211 */ /* 0x000fe400078028ff */
[----:B------:R-:W-:Y:S02]  /*6e50*/  @!P4 LEA.HI.X R35, R64, R11, R65, 0x1, P1 ;  /* 0x0000000b4023c211 */ /* 0x000fe400008f0c41 */
[----:B------:R-:W-:-:S02]  /*6e60*/  @P5 LEA.HI.X R8, R8, R3, R12, 0x5, P0 ;  /* 0x0000000308085211 */ /* 0x000fc400000f2c0c */
[C---:B------:R-:W-:Y:S02]  /*6e70*/  @P5 LEA R16, P0, R13.reuse, c[0x0][0x1c8], 0x1 ;  /* 0x000072000d105a11 */ /* 0x040fe400078008ff */
[----:B------:R-:W-:Y:S02]  /*6e80*/  IADD3 R12, R6, 0x20, RZ ;  /* 0x00000020060c7810 */ /* 0x000fe40007ffe0ff */
[----:B------:R-:W-:Y:S02]  /*6e90*/  @P5 LEA.HI.X R17, R13, c[0x0][0x1cc], R8, 0x1, P0 ;  /* 0x000073000d115a11 */ /* 0x000fe400000f0c08 */
[----:B------:R-:W-:Y:S02]  /*6ea0*/  @P3 IADD3 R8, P0, R14, UR12, RZ ;  /* 0x0000000c0e083c10 */ /* 0x000fe4000ff1e0ff */
[----:B------:R-:W-:Y:S02]  /*6eb0*/  ISETP.GE.AND P1, PT, R64, c[0x0][0x198], PT ;  /* 0x0000660040007a0c */ /* 0x000fe40003f26270 */
[----:B------:R-:W-:-:S02]  /*6ec0*/  @P3 IADD3.X R3, R3, UR6, RZ, P0, !PT ;  /* 0x0000000603033c10 */ /* 0x000fc400087fe4ff */
[----:B------:R-:W-:-:S04]  /*6ed0*/  @P3 LEA R14, P0, R8, c[0x0][0x1c8], 0x1 ;  /* 0x00007200080e3a11 */ /* 0x000fc800078008ff */
[----:B------:R-:W-:Y:S02]  /*6ee0*/  @P3 LEA.HI.X R15, R8, c[0x0][0x1cc], R3, 0x1, P0 ;  /* 0x00007300080f3a11 */ /* 0x000fe400000f0c03 */
[-C--:B------:R-:W-:Y:S02]  /*6ef0*/  ISETP.GE.AND P3, PT, R12, R7.reuse, PT ;  /* 0x000000070c00720c */ /* 0x080fe40003f66270 */
[----:B------:R-:W-:Y:S02]  /*6f00*/  IADD3 R12, R64, 0x40, RZ ;  /* 0x00000040400c7810 */ /* 0x000fe40007ffe0ff */
[----:B------:R-:W-:Y:S02]  /*6f10*/  IADD3 R8, R6, 0x40, RZ ;  /* 0x0000004006087810 */ /* 0x000fe40007ffe0ff */
[----:B------:R-:W-:Y:S02]  /*6f20*/  @!P4 SHF.R.S32.HI R3, RZ, 0x1f, R12 ;  /* 0x0000001fff03c819 */ /* 0x000fe4000001140c */
[----:B------:R-:W-:-:S02]  /*6f30*/  ISETP.GE.AND P5, PT, R8, R7, PT ;  /* 0x000000070800720c */ /* 0x000fc40003fa6270 */
[----:B------:R-:W-:Y:S02]  /*6f40*/  @!P4 LEA.HI R32, R3, R12, RZ, 0x3 ;  /* 0x0000000c0320c211 */ /* 0x000fe400078f18ff */
[----:B------:R-:W-:Y:S02]  /*6f50*/  IADD3 R8, R6, 0x60, RZ ;  /* 0x0000006006087810 */ /* 0x000fe40007ffe0ff */
[----:B------:R-:W-:Y:S02]  /*6f60*/  @!P4 LOP3.LUT R32, R32, 0xfffffff8, RZ, 0xc0, !PT ;  /* 0xfffffff82020c812 */ /* 0x000fe400078ec0ff */
[----:B------:R-:W-:Y:S02]  /*6f70*/  ISETP.GE.AND P6, PT, R8, R7, PT ;  /* 0x000000070800720c */ /* 0x000fe40003fc6270 */
[----:B------:R-:W-:Y:S01]  /*6f80*/  LEA.HI R8, R37, R74, RZ, 0x6 ;  /* 0x0000004a25087211 */ /* 0x000fe200078f30ff */
[----:B------:R-:W-:Y:S01]  /*6f90*/  @!P4 IMAD.WIDE R32, R32, 0x2, R10 ;  /* 0x000000022020c825 */ /* 0x000fe200078e020a */
[----:B------:R-:W-:-:S02]  /*6fa0*/  @!P3 LEA R24, P0, R64, R42, 0x1 ;  /* 0x0000002a4018b211 */ /* 0x000fc400078008ff */
[----:B------:R-:W-:Y:S01]  /*6fb0*/  @!P3 SHF.R.S32.HI R5, RZ, 0x1f, R12 ;  /* 0x0000001fff05b819 */ /* 0x000fe2000001140c */
[----:B------:R-:W-:Y:S01]  /*6fc0*/  IMAD.SHL.U32 R11, R4, 0x40, RZ ;  /* 0x00000040040b7824 */ /* 0x000fe200078e00ff */
[----:B------:R-:W-:Y:S01]  /*6fd0*/  @!P3 LEA.HI.X R25, R64, R43, R65, 0x1, P0 ;  /* 0x0000002b4019b211 */ /* 0x000fe200000f0c41 */
[----:B------:R-:W-:Y:S01]  /*6fe0*/  IMAD.SHL.U32 R8, R8, 0x8, RZ ;  /* 0x0000000808087824 */ /* 0x000fe200078e00ff */
[----:B------:R-:W-:Y:S02]  /*6ff0*/  @!P5 LEA R22, P0, R64, R40, 0x1 ;  /* 0x000000284016d211 */ /* 0x000fe400078008ff */
[----:B------:R-:W-:Y:S02]  /*7000*/  LOP3.LUT R11, R11, 0x1c0, RZ, 0xc0, !PT ;  /* 0x000001c00b0b7812 */ /* 0x000fe400078ec0ff */
[----:B------:R-:W-:Y:S02]  /*7010*/  LOP3.LUT R8, R8, 0xfffffe00, RZ, 0xc0, !PT ;  /* 0xfffffe0008087812 */ /* 0x000fe400078ec0ff */
[----:B------:R-:W-:-:S02]  /*7020*/  LOP3.LUT R30, R11, 0x38, R64, 0xf8, !PT ;  /* 0x000000380b1e7812 */ /* 0x000fc400078ef840 */
[----:B------:R-:W-:Y:S02]  /*7030*/  SHF.R.U32.HI R9, RZ, 0x3, R11 ;  /* 0x00000003ff097819 */ /* 0x000fe4000001160b */
[----:B------:R-:W-:Y:S02]  /*7040*/  @!P5 LEA.HI.X R23, R64, R41, R65, 0x1, P0 ;  /* 0x000000294017d211 */ /* 0x000fe400000f0c41 */
[----:B------:R-:W-:Y:S02]  /*7050*/  LOP3.LUT R30, R8, R30, R9, 0xf6, !PT ;  /* 0x0000001e081e7212 */ /* 0x000fe400078ef609 */
[----:B------:R-:W-:Y:S02]  /*7060*/  @!P6 LEA R20, P0, R64, R18, 0x1 ;  /* 0x000000124014e211 */ /* 0x000fe400078008ff */
[----:B------:R-:W-:Y:S01]  /*7070*/  @!P5 SHF.R.S32.HI R3, RZ, 0x1f, R12 ;  /* 0x0000001fff03d819 */ /* 0x000fe2000001140c */
[----:B------:R-:W-:Y:S01]  /*7080*/  @!P4 IMAD.SHL.U32 R10, R30, 0x2, RZ ;  /* 0x000000021e0ac824 */ /* 0x000fe200078e00ff */
[----:B------:R-:W-:-:S02]  /*7090*/  @!P6 LEA.HI.X R21, R64, R19, R65, 0x1, P0 ;  /* 0x000000134015e211 */ /* 0x000fc400000f0c41 */
[-C--:B------:R-:W-:Y:S02]  /*70a0*/  @!P3 LEA.HI R5, R5, R12.reuse, RZ, 0x3 ;  /* 0x0000000c0505b211 */ /* 0x080fe400078f18ff */
[----:B------:R1:W-:Y:S01]  /*70b0*/  @!P4 LDGSTS.E.BYPASS.LTC128B.128 [R10+0x100], [R34.64], !P1 ;  /* 0x00100000220acfae */ /* 0x0003e2000c901d50 */
[----:B------:R-:W-:Y:S02]  /*70c0*/  ISETP.GE.AND P0, PT, R12, c[0x0][0x198], PT ;  /* 0x000066000c007a0c */ /* 0x000fe40003f06270 */
[----:B------:R-:W-:Y:S02]  /*70d0*/  @!P5 LEA.HI R3, R3, R12, RZ, 0x3 ;  /* 0x0000000c0303d211 */ /* 0x000fe400078f18ff */
[----:B------:R-:W-:Y:S02]  /*70e0*/  @!P3 LOP3.LUT R5, R5, 0xfffffff8, RZ, 0xc0, !PT ;  /* 0xfffffff80505b812 */ /* 0x000fe400078ec0ff */
[----:B------:R-:W-:Y:S02]  /*70f0*/  @!P5 LOP3.LUT R3, R3, 0xfffffff8, RZ, 0xc0, !PT ;  /* 0xfffffff80303d812 */ /* 0x000fe400078ec0ff */
[----:B------:R-:W-:Y:S01]  /*7100*/  P2R R13, PR, RZ, 0x8 ;  /* 0x00000008ff0d7803 */ /* 0x000fe20000000000 */
[----:B------:R-:W-:-:S04]  /*7110*/  @!P3 IMAD.WIDE R42, R5, 0x2, R42 ;  /* 0x00000002052ab825 */ /* 0x000fc800078e022a */
[----:B------:R-:W-:Y:S01]  /*7120*/  @!P3 IMAD.SHL.U32 R5, R30, 0x2, RZ ;  /* 0x000000021e05b824 */ /* 0x000fe200078e00ff */
[----:B------:R2:W-:Y:S01]  /*7130*/  @!P4 LDGSTS.E.BYPASS.LTC128B.128 [R10+0x4100], [R32.64], !P0 ;  /* 0x04100000200acfae */ /* 0x0005e2000c101d50 */
[----:B------:R-:W-:-:S03]  /*7140*/  @!P5 IMAD.WIDE R44, R3, 0x2, R40 ;  /* 0x00000002032cd825 */ /* 0x000fc600078e0228 */
[----:B------:R3:W-:Y:S01]  /*7150*/  @!P3 LDGSTS.E.BYPASS.LTC128B.128 [R5+0x1100], [R24.64], !P1 ;  /* 0x011000001805bfae */ /* 0x0007e2000c901d50 */
[C---:B------:R-:W-:Y:S02]  /*7160*/  @!P5 IMAD.SHL.U32 R3, R30.reuse, 0x2, RZ ;  /* 0x000000021e03d824 */ /* 0x040fe400078e00ff */
[----:B------:R-:W-:Y:S01]  /*7170*/  @!P6 IMAD.SHL.U32 R41, R30, 0x2, RZ ;  /* 0x000000021e29e824 */ /* 0x000fe200078e00ff */
[----:B------:R4:W-:Y:S01]  /*7180*/  @!P3 LDGSTS.E.BYPASS.LTC128B.128 [R5+0x5100], [R42.64], !P0 ;  /* 0x051000002a05bfae */ /* 0x0009e2000c101d50 */
[----:B------:R-:W-:Y:S02]  /*7190*/  ISETP.GE.AND P3, PT, R28, 0x21, PT ;  /* 0x000000211c00780c */ /* 0x000fe40003f66270 */
[----:B-1----:R-:W-:Y:S01]  /*71a0*/  @!P6 SHF.R.S32.HI R35, RZ, 0x1f, R12 ;  /* 0x0000001fff23e819 */ /* 0x002fe2000001140c */
[----:B------:R1:W-:Y:S03]  /*71b0*/  @!P5 LDGSTS.E.BYPASS.LTC128B.128 [R3+0x2100], [R22.64], !P1 ;  /* 0x021000001603dfae */ /* 0x0003e6000c901d50 */
[----:B------:R-:W-:Y:S01]  /*71c0*/  @!P6 LEA.HI R35, R35, R12, RZ, 0x3 ;  /* 0x0000000c2323e211 */ /* 0x000fe200078f18ff */
[----:B------:R1:W-:Y:S03]  /*71d0*/  @!P5 LDGSTS.E.BYPASS.LTC128B.128 [R3+0x6100], [R44.64], !P0 ;  /* 0x061000002c03dfae */ /* 0x0003e6000c101d50 */
[----:B------:R-:W-:Y:S01]  /*71e0*/  @!P6 LOP3.LUT R35, R35, 0xfffffff8, RZ, 0xc0, !PT ;  /* 0xfffffff82323e812 */ /* 0x000fe200078ec0ff */
[----:B------:R1:W-:Y:S04]  /*71f0*/  @!P6 LDGSTS.E.BYPASS.LTC128B.128 [R41+0x3100], [R20.64], !P1 ;  /* 0x031000001429efae */ /* 0x0003e8000c901d50 */
[----:B--2---:R-:W-:Y:S01]  /*7200*/  @!P6 IMAD.WIDE R32, R35, 0x2, R18 ;  /* 0x000000022320e825 */ /* 0x004fe200078e0212 */
[----:B------:R-:W-:-:S02]  /*7210*/  LEA.HI R19, R37, R74, RZ, 0x4 ;  /* 0x0000004a25137211 */ /* 0x000fc400078f20ff */
[----:B------:R-:W-:Y:S01]  /*7220*/  P2R R10, PR, RZ, 0x10 ;  /* 0x00000010ff0a7803 */ /* 0x000fe20000000000 */
[----:B---3--:R-:W-:Y:S01]  /*7230*/  @P2 IMAD.SHL.U32 R25, R30, 0x2, RZ ;  /* 0x000000021e192824 */ /* 0x008fe200078e00ff */
[----:B------:R2:W-:Y:S01]  /*7240*/  @!P6 LDGSTS.E.BYPASS.LTC128B.128 [R41+0x7100], [R32.64], !P0 ;  /* 0x071000002029efae */ /* 0x0005e2000c101d50 */
[----:B------:R-:W-:Y:S02]  /*7250*/  ISETP.GE.AND P0, PT, R12, c[0x0][0x1d4], PT ;  /* 0x000075000c007a0c */ /* 0x000fe40003f06270 */
[----:B------:R-:W-:Y:S01]  /*7260*/  ISETP.GE.AND P4, PT, R64, c[0x0][0x1d4], PT ;  /* 0x0000750040007a0c */ /* 0x000fe20003f86270 */
[----:B------:R-:W0:Y:S01]  /*7270*/  LDGDEPBAR ;  /* 0x00000000000079af */ /* 0x000e220000000000 */
[----:B----4-:R-:W-:Y:S02]  /*7280*/  IMAD.MOV.U32 R5, RZ, RZ, 0x10 ;  /* 0x00000010ff057424 */ /* 0x010fe400078e00ff */
[----:B-1----:R-:W-:Y:S01]  /*7290*/  IMAD.WIDE.U32 R22, R123, c[0x0][0x208], R64 ;  /* 0x000082007b167a25 */ /* 0x002fe200078e0040 */
[----:B------:R-:W-:-:S08]  /*72a0*/  LOP3.LUT R3, R19, 0xfffffff0, RZ, 0xc0, !PT ;  /* 0xfffffff013037812 */ /* 0x000fd000078ec0ff */
[----:B------:R2:W-:Y:S01]  /*72b0*/  @P2 LDGSTS.E.BYPASS.LTC128B.128 [R25+0x8100], [R26.64], !P4 ;  /* 0x081000001a192fae */ /* 0x0005e2000e101d50 */
[----:B------:R-:W-:Y:S01]  /*72c0*/  IMAD.IADD R3, R74, 0x1, -R3 ;  /* 0x000000014a037824 */ /* 0x000fe200078e0a03 */
[----:B------:R-:W-:Y:S01]  /*72d0*/  @P4 LOP3.LUT R222, R222, 0x40000, RZ, 0xfc, !PT ;  /* 0x00040000dede4812 */ /* 0x000fe200078efcff */
[----:B------:R-:W-:Y:S01]  /*72e0*/  @P3 IMAD.SHL.U32 R21, R30, 0x2, RZ ;  /* 0x000000021e153824 */ /* 0x000fe200078e00ff */
[----:B------:R2:W-:Y:S01]  /*72f0*/  @P2 LDGSTS.E.BYPASS.LTC128B.128 [R25+0xb100], [R26.64+0x80], !P0 ;  /* 0x0b1000801a192fae */ /* 0x0005e2000c101d50 */
[----:B------:R-:W-:Y:S01]  /*7300*/  IMAD.MOV.U32 R20, RZ, RZ, R22 ;  /* 0x000000ffff147224 */ /* 0x000fe200078e0016 */
[----:B------:R-:W-:Y:S02]  /*7310*/  SHF.R.S32.HI R12, RZ, 0x1f, R3 ;  /* 0x0000001fff0c7819 */ /* 0x000fe40000011403 */
[----:B------:R1:W-:Y:S01]  /*7320*/  @P3 LDGSTS.E.BYPASS.LTC128B.128 [R21+0x9100], [R16.64], !P4 ;  /* 0x0910000010153fae */ /* 0x0003e2000e101d50 */
[----:B------:R-:W-:Y:S02]  /*7330*/  LOP3.LUT R222, R222, 0xfffdffff, RZ, 0xc0, !PT ;  /* 0xfffdffffdede7812 */ /* 0x000fe400078ec0ff */
[----:B------:R-:W-:Y:S01]  /*7340*/  LEA.HI R12, R12, R3, RZ, 0x3 ;  /* 0x000000030c0c7211 */ /* 0x000fe200078f18ff */
[----:B------:R1:W-:Y:S01]  /*7350*/  @P3 LDGSTS.E.BYPASS.LTC128B.128 [R21+0xc100], [R16.64+0x80], !P0 ;  /* 0x0c10008010153fae */ /* 0x0003e2000c101d50 */
[----:B------:R-:W-:-:S02]  /*7360*/  @P0 LOP3.LUT R222, R222, 0x20000, RZ, 0xfc, !PT ;  /* 0x00020000dede0812 */ /* 0x000fc400078efcff */
[----:B------:R-:W-:-:S05]  /*7370*/  LOP3.LUT R18, R12, 0xfffffff8, RZ, 0xc0, !PT ;  /* 0xfffffff80c127812 */ /* 0x000fca00078ec0ff */
[----:B------:R-:W-:Y:S02]  /*7380*/  IMAD.IADD R18, R3, 0x1, -R18 ;  /* 0x0000000103127824 */ /* 0x000fe400078e0a12 */
[----:B------:R-:W-:-:S03]  /*7390*/  IMAD.MOV.U32 R3, RZ, RZ, 0x20 ;  /* 0x00000020ff037424 */ /* 0x000fc600078e00ff */
[C---:B------:R-:W-:Y:S01]  /*73a0*/  R2P PR, R18.reuse, 0x6 ;  /* 0x0000000612007804 */ /* 0x040fe20000000000 */
[----:B------:R-:W-:Y:S01]  /*73b0*/  IMAD.SHL.U32 R18, R18, 0x40, RZ ;  /* 0x0000004012127824 */ /* 0x000fe200078e00ff */
[----:B------:R-:W-:-:S03]  /*73c0*/  ISETP.NE.AND P3, PT, R13, RZ, PT ;  /* 0x000000ff0d00720c */ /* 0x000fc60003f65270 */
[----:B------:R-:W-:Y:S02]  /*73d0*/  SEL R5, R5, 0xfffffff0, !P1 ;  /* 0xfffffff005057807 */ /* 0x000fe40004800000 */
[----:B------:R-:W-:Y:S02]  /*73e0*/  ISETP.GE.AND P1, PT, R28, 0x41, PT ;  /* 0x000000411c00780c */ /* 0x000fe40003f26270 */
[----:B------:R-:W-:Y:S01]  /*73f0*/  SEL R3, R3, 0xffffffe0, !P2 ;  /* 0xffffffe003037807 */ /* 0x000fe20005000000 */
[----:B-1----:R-:W-:Y:S02]  /*7400*/  IMAD.IADD R21, R23, 0x1, R0 ;  /* 0x0000000117157824 */ /* 0x002fe400078e0200 */
[----:B------:R-:W-:Y:S02]  /*7410*/  IMAD R16, R218, c[0x0][0x210], RZ ;  /* 0x00008400da107a24 */ /* 0x000fe400078e02ff */
[----:B------:R-:W-:-:S06]  /*7420*/  IMAD.WIDE.U32 R20, R219, c[0x0][0x210], R20 ;  /* 0x00008400db147a25 */ /* 0x000fcc00078e0014 */
[----:B------:R-:W-:Y:S02]  /*7430*/  @P1 IMAD.SHL.U32 R13, R30, 0x2, RZ ;  /* 0x000000021e0d1824 */ /* 0x000fe400078e00ff */
[----:B------:R-:W-:-:S03]  /*7440*/  IMAD R16, R219, c[0x0][0x214], R16 ;  /* 0x00008500db107a24 */ /* 0x000fc600078e0210 */
[----:B------:R1:W-:Y:S01]  /*7450*/  @P1 LDGSTS.E.BYPASS.LTC128B.128 [R13+0xa100], [R14.64], !P4 ;  /* 0x0a1000000e0d1fae */ /* 0x0003e2000e101d50 */
[----:B------:R-:W-:Y:S01]  /*7460*/  ISETP.NE.AND P4, PT, R10, RZ, PT ;  /* 0x000000ff0a00720c */ /* 0x000fe20003f85270 */
[----:B------:R-:W-:Y:S01]  /*7470*/  IMAD.IADD R21, R16, 0x1, R21 ;  /* 0x0000000110157824 */ /* 0x000fe200078e0215 */
[----:B------:R-:W-:Y:S01]  /*7480*/  SHF.R.S32.HI R10, RZ, 0x4, R19 ;  /* 0x00000004ff0a7819 */ /* 0x000fe20000011413 */
[----:B------:R1:W-:Y:S01]  /*7490*/  @P1 LDGSTS.E.BYPASS.LTC128B.128 [R13+0xd100], [R14.64+0x80], !P0 ;  /* 0x0d1000800e0d1fae */ /* 0x0003e2000c101d50 */
[----:B------:R-:W-:Y:S01]  /*74a0*/  ISETP.LT.AND P0, PT, RZ, c[0x0][0x27c], PT ;  /* 0x00009f00ff007a0c */ /* 0x000fe20003f01270 */
[----:B------:R-:W-:Y:S01]  /*74b0*/  IMAD.WIDE.U32 R234, R234, c[0x0][0x218], R20 ;  /* 0x00008600eaea7a25 */ /* 0x000fe200078e0014 */
[----:B------:R-:W-:Y:S01]  /*74c0*/  LEA.HI R19, R19, R10, RZ, 0x1 ;  /* 0x0000000a13137211 */ /* 0x000fe200078f08ff */
[----:B------:R-:W0:Y:S02]  /*74d0*/  LDGDEPBAR ;  /* 0x00000000000079af */ /* 0x000e240000000000 */
[----:B------:R-:W-:Y:S01]  /*74e0*/  IMAD.IADD R237, R235, 0x1, R237 ;  /* 0x00000001ebed7824 */ /* 0x000fe200078e02ed */
[----:B------:R-:W-:-:S05]  /*74f0*/  LOP3.LUT R17, R19, 0xfffffffe, RZ, 0xc0, !PT ;  /* 0xfffffffe13117812 */ /* 0x000fca00078ec0ff */
[----:B------:R-:W-:-:S04]  /*7500*/  IMAD.IADD R0, R10, 0x1, -R17 ;  /* 0x000000010a007824 */ /* 0x000fc800078e0a11 */
[----:B------:R-:W-:Y:S01]  /*7510*/  IMAD.SHL.U32 R10, R0, 0x8, RZ ;  /* 0x00000008000a7824 */ /* 0x000fe200078e00ff */
[----:B-1----:R-:W-:-:S04]  /*7520*/  LOP3.LUT R13, R18, 0x1c0, RZ, 0xc0, !PT ;  /* 0x000001c0120d7812 */ /* 0x002fc800078ec0ff */
[----:B------:R-:W-:Y:S02]  /*7530*/  LOP3.LUT R10, R13, 0x8, R10, 0xf8, !PT ;  /* 0x000000080d0a7812 */ /* 0x000fe400078ef80a */
[----:B------:R-:W-:-:S04]  /*7540*/  SHF.R.U32.HI R13, RZ, 0x3, R13 ;  /* 0x00000003ff0d7819 */ /* 0x000fc8000001160d */
[----:B------:R-:W-:Y:S01]  /*7550*/  LOP3.LUT R2, R10, R13, RZ, 0x3c, !PT ;  /* 0x0000000d0a027212 */ /* 0x000fe200078e3cff */
[----:B------:R-:W-:-:S05]  /*7560*/  IMAD.SHL.U32 R13, R12, 0x40, RZ ;  /* 0x000000400c0d7824 */ /* 0x000fca00078e00ff */
[----:B------:R-:W-:Y:S01]  /*7570*/  LOP3.LUT R2, R2, 0xfffffe00, R13, 0xf8, !PT ;  /* 0xfffffe0002027812 */ /* 0x000fe200078ef80d */
[----:B------:R-:W-:Y:S05]  /*7580*/  @P0 BRA `(.L_x_346) ;  /* 0x0000002000000947 */ /* 0x000fea0003800000 */
[----:B--2---:R-:W-:-:S04]  /*7590*/  DEPBAR.LE SB0, 0x1 ;  /* 0x000080400000791a */ /* 0x004fc80000000000 */
[----:B------:R-:W-:Y:S05]  /*75a0*/  BRA `(.L_x_347) ;  /* 0x000048b000007947 */ /* 0x000fea0003800000 */
.L_x_346:
[----:B--2---:R-:W-:Y:S01]  /*75b0*/  ULDC.U8 UR4, c[0x0][0x298] ;  /* 0x0000a60000047ab9 */ /* 0x004fe20000000000 */
[----:B------:R-:W-:Y:S01]  /*75c0*/  SHF.R.S32.HI R12, RZ, 0x1f, R75 ;  /* 0x0000001fff0c7819 */ /* 0x000fe2000001144b */
[C---:B------:R-:W-:Y:S01]  /*75d0*/  IMAD.WIDE.U32 R14, R75.reuse, c[0x0][0x280], RZ ;  /* 0x0000a0004b0e7a25 */ /* 0x040fe200078e00ff */
[----:B------:R-:W-:Y:S01]  /*75e0*/  ISETP.NE.AND P0, PT, RZ, UR4, PT ;  /* 0x00000004ff007c0c */ /* 0x000fe2000bf05270 */
[----:B------:R-:W-:Y:S02]  /*75f0*/  BSSY B2, `(.L_x_347) ;  /* 0x0000486000027945 */ /* 0x000fe40003800000 */
[C---:B------:R-:W-:Y:S02]  /*7600*/  IMAD R10, R12.reuse, c[0x0][0x280], RZ ;  /* 0x0000a0000c0a7a24 */ /* 0x040fe400078e02ff */
[----:B------:R-:W-:Y:S02]  /*7610*/  IMAD R12, R12, c[0x0][0x290], RZ ;  /* 0x0000a4000c0c7a24 */ /* 0x000fe400078e02ff */
[----:B------:R-:W-:Y:S01]  /*7620*/  IMAD R13, R75, c[0x0][0x284], R10 ;  /* 0x0000a1004b0d7a24 */ /* 0x000fe200078e020a */
[----:B------:R-:W-:Y:S01]  /*7630*/  LEA R10, R29, R6, 0x5 ;  /* 0x000000061d0a7211 */ /* 0x000fe200078e28ff */
[C---:B------:R-:W-:Y:S01]  /*7640*/  IMAD R12, R75.reuse, c[0x0][0x294], R12 ;  /* 0x0000a5004b0c7a24 */ /* 0x040fe200078e020c */
[----:B------:R-:W-:Y:S01]  /*7650*/  SHF.L.U32 R6, R30, 0x1, RZ ;  /* 0x000000011e067819 */ /* 0x000fe200000006ff */
[----:B------:R-:W-:Y:S01]  /*7660*/  IMAD.WIDE.U32 R16, R75, c[0x0][0x290], RZ ;  /* 0x0000a4004b107a25 */ /* 0x000fe200078e00ff */
[----:B------:R-:W-:-:S04]  /*7670*/  IADD3 R21, R13, R15, RZ ;  /* 0x0000000f0d157210 */ /* 0x000fc80007ffe0ff */
[----:B------:R-:W-:Y:S01]  /*7680*/  IADD3 R19, R12, R17, RZ ;  /* 0x000000110c137210 */ /* 0x000fe20007ffe0ff */
[----:B------:R-:W-:Y:S05]  /*7690*/  @!P0 BRA `(.L_x_348) ;  /* 0x0000239000008947 */ /* 0x000fea0003800000 */
[----:B------:R-:W-:Y:S01]  /*76a0*/  ISETP.NE.AND P1, PT, R217, 0x1, PT ;  /* 0x00000001d900780c */ /* 0x000fe20003f25270 */
[----:B------:R-:W-:Y:S01]  /*76b0*/  IMAD.MOV.U32 R18, RZ, RZ, R16 ;  /* 0x000000ffff127224 */ /* 0x000fe200078e0010 */
[----:B------:R-:W-:Y:S01]  /*76c0*/  MOV R20, R14 ;  /* 0x0000000e00147202 */ /* 0x000fe20000000f00 */
[----:B------:R-:W-:Y:S01]  /*76d0*/  BSSY B0, `(.L_x_349) ;  /* 0x000002d000007945 */ /* 0x000fe20003800000 */
[----:B------:R-:W-:Y:S01]  /*76e0*/  CS2R R52, SRZ ;  /* 0x0000000000347805 */ /* 0x000fe2000001ff00 */
[----:B------:R-:W-:Y:S01]  /*76f0*/  CS2R R78, SRZ ;  /* 0x00000000004e7805 */ /* 0x000fe2000001ff00 */
[----:B------:R-:W-:Y:S01]  /*7700*/  CS2R R60, SRZ ;  /* 0x00000000003c7805 */ /* 0x000fe2000001ff00 */
[----:B------:R-:W-:Y:S01]  /*7710*/  CS2R R76, SRZ ;  /* 0x00000000004c7805 */ /* 0x000fe2000001ff00 */
[----:B------:R-:W-:-:S05]  /*7720*/  CS2R R62, SRZ ;  /* 0x00000000003e7805 */ /* 0x000fca000001ff00 */
[----:B------:R-:W-:-:S05]  /*7730*/  @P1 IMAD.HI.U32 R8, R10, c[0x0][0x2c8], RZ ;  /* 0x0000b2000a081a27 */ /* 0x000fca00078e00ff */
[----:B------:R-:W-:-:S04]  /*7740*/  @P1 SHF.R.U32.HI R10, RZ, c[0x0][0x2cc], R8 ;  /* 0x0000b300ff0a1a19 */ /* 0x000fc80000011608 */
[----:B------:R-:W-:Y:S01]  /*7750*/  SHF.R.S32.HI R8, RZ, 0x1f, R10 ;  /* 0x0000001fff087819 */ /* 0x000fe2000001140a */
[----:B------:R-:W-:-:S04]  /*7760*/  IMAD.WIDE.U32 R12, R10, c[0x0][0x280], R20 ;  /* 0x0000a0000a0c7a25 */ /* 0x000fc800078e0014 */
[----:B------:R-:W-:Y:S01]  /*7770*/  IMAD R9, R8, c[0x0][0x280], RZ ;  /* 0x0000a00008097a24 */ /* 0x000fe200078e02ff */
[----:B------:R-:W-:Y:S01]  /*7780*/  LEA R15, P0, R12, c[0x0][0x270], 0x1 ;  /* 0x00009c000c0f7a11 */ /* 0x000fe200078008ff */
[----:B------:R-:W-:-:S04]  /*7790*/  IMAD.WIDE.U32 R18, R10, c[0x0][0x290], R18 ;  /* 0x0000a4000a127a25 */ /* 0x000fc800078e0012 */
[----:B------:R-:W-:Y:S01]  /*77a0*/  IMAD R9, R10, c[0x0][0x284], R9 ;  /* 0x0000a1000a097a24 */ /* 0x000fe200078e0209 */
[----:B------:R1:W2:Y:S04]  /*77b0*/  SHFL.IDX PT, R16, R15, RZ, 0x181f ;  /* 0x00181fff0f107589 */ /* 0x0002a800000e0000 */
[----:B------:R-:W-:Y:S01]  /*77c0*/  IADD3 R20, R13, R9, RZ ;  /* 0x000000090d147210 */ /* 0x000fe20007ffe0ff */
[----:B------:R-:W-:Y:S02]  /*77d0*/  IMAD R9, R8, c[0x0][0x290], RZ ;  /* 0x0000a40008097a24 */ /* 0x000fe400078e02ff */
[----:B------:R-:W-:Y:S01]  /*77e0*/  IMAD.SHL.U32 R13, R29, 0x4, RZ ;  /* 0x000000041d0d7824 */ /* 0x000fe200078e00ff */
[----:B------:R-:W-:Y:S01]  /*77f0*/  LEA.HI.X R20, R12, c[0x0][0x274], R20, 0x1, P0 ;  /* 0x00009d000c147a11 */ /* 0x000fe200000f0c14 */
[----:B------:R-:W-:Y:S01]  /*7800*/  IMAD R9, R10, c[0x0][0x294], R9 ;  /* 0x0000a5000a097a24 */ /* 0x000fe200078e0209 */
[----:B------:R-:W-:-:S03]  /*7810*/  LEA R12, P0, R18, c[0x0][0x288], 0x1 ;  /* 0x0000a200120c7a11 */ /* 0x000fc600078008ff */
[----:B------:R1:W3:Y:S01]  /*7820*/  SHFL.IDX PT, R17, R20, RZ, 0x181f ;  /* 0x00181fff14117589 */ /* 0x0002e200000e0000 */
[----:B------:R-:W-:-:S03]  /*7830*/  IADD3 R14, R19, R9, RZ ;  /* 0x00000009130e7210 */ /* 0x000fc60007ffe0ff */
[----:B------:R1:W4:Y:S01]  /*7840*/  SHFL.IDX PT, R10, R12, RZ, 0x181f ;  /* 0x00181fff0c0a7589 */ /* 0x00032200000e0000 */
[----:B------:R-:W-:-:S05]  /*7850*/  LEA.HI.X R14, R18, c[0x0][0x28c], R14, 0x1, P0 ;  /* 0x0000a300120e7a11 */ /* 0x000fca00000f0c0e */
[----:B------:R1:W1:Y:S01]  /*7860*/  SHFL.IDX PT, R11, R14, RZ, 0x181f ;  /* 0x00181fff0e0b7589 */ /* 0x00026200000e0000 */
[----:B------:R-:W-:Y:S05]  /*7870*/  @P4 BRA `(.L_x_350) ;  /* 0x0000012000004947 */ /* 0x000fea0003800000 */
[C---:B--2---:R-:W-:Y:S01]  /*7880*/  ISETP.GE.AND P0, PT, R13.reuse, c[0x0][0x27c], PT ;  /* 0x00009f000d007a0c */ /* 0x044fe20003f06270 */
[----:B------:R-:W-:Y:S01]  /*7890*/  CS2R R60, SRZ ;  /* 0x00000000003c7805 */ /* 0x000fe2000001ff00 */
[----:B------:R-:W-:Y:S01]  /*78a0*/  CS2R R62, SRZ ;  /* 0x00000000003e7805 */ /* 0x000fe2000001ff00 */
[----:B------:R-:W-:-:S10]  /*78b0*/  IADD3 R8, R13, 0x20, RZ ;  /* 0x000000200d087810 */ /* 0x000fd40007ffe0ff */
[----:B---3--:R-:W-:-:S04]  /*78c0*/  @!P0 IMAD.WIDE R22, R13, 0x2, R16 ;  /* 0x000000020d168825 */ /* 0x008fc800078e0210 */
[----:B-1--4-:R-:W-:Y:S01]  /*78d0*/  @!P0 IMAD.WIDE R18, R13, 0x2, R10 ;  /* 0x000000020d128825 */ /* 0x012fe200078e020a */
[----:B------:R1:W5:Y:S04]  /*78e0*/  @!P0 LD.E.64 R60, [R22.64] ;  /* 0x00000010163c8980 */ /* 0x000368000c101b00 */
[----:B------:R1:W5:Y:S01]  /*78f0*/  @!P0 LD.E.64 R62, [R18.64] ;  /* 0x00000010123e8980 */ /* 0x000362000c101b00 */
[----:B------:R-:W-:Y:S01]  /*7900*/  ISETP.GE.AND P0, PT, R8, c[0x0][0x27c], PT ;  /* 0x00009f0008007a0c */ /* 0x000fe20003f06270 */
[----:B------:R-:W-:Y:S01]  /*7910*/  CS2R R78, SRZ ;  /* 0x00000000004e7805 */ /* 0x000fe2000001ff00 */
[----:B------:R-:W-:-:S11]  /*7920*/  CS2R R76, SRZ ;  /* 0x00000000004c7805 */ /* 0x000fd6000001ff00 */
[----:B------:R-:W-:-:S04]  /*7930*/  @!P0 SHF.R.S32.HI R9, RZ, 0x1f, R8 ;  /* 0x0000001fff098819 */ /* 0x000fc80000011408 */
[----:B------:R-:W-:-:S04]  /*7940*/  @!P0 LEA.HI R8, R9, R8, RZ, 0x2 ;  /* 0x0000000809088211 */ /* 0x000fc800078f10ff */
[----:B------:R-:W-:-:S05]  /*7950*/  @!P0 LOP3.LUT R8, R8, 0xfffffffc, RZ, 0xc0, !PT ;  /* 0xfffffffc08088812 */ /* 0x000fca00078ec0ff */
[----:B------:R-:W-:-:S04]  /*7960*/  @!P0 IMAD.WIDE R16, R8, 0x2, R16 ;  /* 0x0000000208108825 */ /* 0x000fc800078e0210 */
[----:B------:R-:W-:Y:S01]  /*7970*/  @!P0 IMAD.WIDE R8, R8, 0x2, R10 ;  /* 0x0000000208088825 */ /* 0x000fe200078e020a */
[----:B------:R1:W5:Y:S04]  /*7980*/  @!P0 LD.E.64 R78, [R16.64] ;  /* 0x00000010104e8980 */ /* 0x000368000c101b00 */
[----:B------:R1:W5:Y:S02]  /*7990*/  @!P0 LD.E.64 R76, [R8.64] ;  /* 0x00000010084c8980 */ /* 0x000364000c101b00 */
.L_x_350:
[----:B--2---:R-:W-:Y:S05]  /*79a0*/  BSYNC B0 ;  /* 0x0000000000007941 */ /* 0x004fea0003800000 */
.L_x_349:
[----:B-1---5:R-:W-:Y:S01]  /*79b0*/  IMAD.MOV.U32 R11, RZ, RZ, R78 ;  /* 0x000000ffff0b7224 */ /* 0x022fe200078e004e */
[----:B------:R-:W-:Y:S01]  /*79c0*/  MOV R9, R60 ;  /* 0x0000003c00097202 */ /* 0x000fe20000000f00 */
[----:B----4-:R-:W-:Y:S01]  /*79d0*/  IMAD.MOV.U32 R10, RZ, RZ, R79 ;  /* 0x000000ffff0a7224 */ /* 0x010fe200078e004f */
[----:B------:R1:W2:Y:S01]  /*79e0*/  SHFL.IDX PT, R19, R20, 0x1, 0x181f ;  /* 0x00381f0014137f89 */ /* 0x0002a200000e0000 */
[----:B------:R-:W-:Y:S01]  /*79f0*/  IMAD.MOV.U32 R8, RZ, RZ, R61 ;  /* 0x000000ffff087224 */ /* 0x000fe200078e003d */
[----:B------:R-:W-:Y:S01]  /*7a00*/  BSSY B0, `(.L_x_351) ;  /* 0x0000022000007945 */ /* 0x000fe20003800000 */
[----:B------:R-:W-:Y:S01]  /*7a10*/  CS2R R64, SRZ ;  /* 0x0000000000407805 */ /* 0x000fe2000001ff00 */
[----:B------:R-:W-:Y:S01]  /*7a20*/  PRMT R54, R10, 0x5410, R11 ;  /* 0x000054100a367816 */ /* 0x000fe2000000000b */
[----:B------:R-:W-:Y:S01]  /*7a30*/  IMAD.MOV.U32 R11, RZ, RZ, R76 ;  /* 0x000000ffff0b7224 */ /* 0x000fe200078e004c */
[----:B------:R-:W-:Y:S01]  /*7a40*/  PRMT R56, R8, 0x5410, R9 ;  /* 0x0000541008387816 */ /* 0x000fe20000000009 */
[----:B------:R-:W-:Y:S01]  /*7a50*/  IMAD.MOV.U32 R9, RZ, RZ, R62 ;  /* 0x000000ffff097224 */ /* 0x000fe200078e003e */
[----:B------:R-:W-:Y:S01]  /*7a60*/  MOV R10, R77 ;  /* 0x0000004d000a7202 */ /* 0x000fe20000000f00 */
[----:B------:R1:W4:Y:S01]  /*7a70*/  SHFL.IDX PT, R18, R15, 0x1, 0x181f ;  /* 0x00381f000f127f89 */ /* 0x00032200000e0000 */
[----:B------:R-:W-:Y:S01]  /*7a80*/  MOV R8, R63 ;  /* 0x0000003f00087202 */ /* 0x000fe20000000f00 */
[----:B------:R-:W-:Y:S01]  /*7a90*/  CS2R R50, SRZ ;  /* 0x0000000000327805 */ /* 0x000fe2000001ff00 */
[----:B------:R-:W-:Y:S01]  /*7aa0*/  PRMT R49, R10, 0x5410, R11 ;  /* 0x000054100a317816 */ /* 0x000fe2000000000b */
[----:B---3--:R1:W3:Y:S01]  /*7ab0*/  SHFL.IDX PT, R17, R14, 0x1, 0x181f ;  /* 0x00381f000e117f89 */ /* 0x0082e200000e0000 */
[----:B------:R-:W-:Y:S01]  /*7ac0*/  PRMT R55, R8, 0x5410, R9 ;  /* 0x0000541008377816 */ /* 0x000fe20000000009 */
[----:B------:R-:W-:-:S02]  /*7ad0*/  CS2R R58, SRZ ;  /* 0x00000000003a7805 */ /* 0x000fc4000001ff00 */
[----:B------:R1:W1:Y:S01]  /*7ae0*/  SHFL.IDX PT, R16, R12, 0x1, 0x181f ;  /* 0x00381f000c107f89 */ /* 0x00026200000e0000 */
[----:B------:R-:W-:Y:S05]  /*7af0*/  @P3 BRA `(.L_x_352) ;  /* 0x0000012000003947 */ /* 0x000fea0003800000 */
[C---:B------:R-:W-:Y:S01]  /*7b00*/  ISETP.GE.AND P0, PT, R13.reuse, c[0x0][0x27c], PT ;  /* 0x00009f000d007a0c */ /* 0x040fe20003f06270 */
[----:B------:R-:W-:Y:S01]  /*7b10*/  CS2R R64, SRZ ;  /* 0x0000000000407805 */ /* 0x000fe2000001ff00 */
[----:B------:R-:W-:Y:S01]  /*7b20*/  CS2R R58, SRZ ;  /* 0x00000000003a7805 */ /* 0x000fe2000001ff00 */
[----:B------:R-:W-:-:S10]  /*7b30*/  IADD3 R9, R13, 0x20, RZ ;  /* 0x000000200d097810 */ /* 0x000fd40007ffe0ff */
[----:B--2-4-:R-:W-:-:S04]  /*7b40*/  @!P0 IMAD.WIDE R22, R13, 0x2, R18 ;  /* 0x000000020d168825 */ /* 0x014fc800078e0212 */
[----:B-1-3--:R-:W-:Y:S01]  /*7b50*/  @!P0 IMAD.WIDE R10, R13, 0x2, R16 ;  /* 0x000000020d0a8825 */ /* 0x00afe200078e0210 */
        /* <DEDUP_REMOVED lines=12> */
.L_x_352:
[----:B------:R-:W-:Y:S05]  /*7c20*/  BSYNC B0 ;  /* 0x0000000000007941 */ /* 0x000fea0003800000 */
.L_x_351:
[----:B-1---5:R-:W-:Y:S01]  /*7c30*/  IMAD.MOV.U32 R11, RZ, RZ, R52 ;  /* 0x000000ffff0b7224 */ /* 0x022fe200078e0034 */
[----:B------:R-:W-:Y:S01]  /*7c40*/  MOV R9, R64 ;  /* 0x0000004000097202 */ /* 0x000fe20000000f00 */
[----:B------:R-:W-:Y:S01]  /*7c50*/  IMAD.MOV.U32 R10, RZ, RZ, R53 ;  /* 0x000000ffff0a7224 */ /* 0x000fe200078e0035 */
[----:B------:R1:W4:Y:S01]  /*7c60*/  SHFL.IDX PT, R23, R20, 0x2, 0x181f ;  /* 0x00581f0014177f89 */ /* 0x00032200000e0000 */
[----:B------:R-:W-:Y:S01]  /*7c70*/  IMAD.MOV.U32 R8, RZ, RZ, R65 ;  /* 0x000000ffff087224 */ /* 0x000fe200078e0041 */
[----:B------:R-:W-:Y:S01]  /*7c80*/  BSSY B0, `(.L_x_353) ;  /* 0x0000024000007945 */ /* 0x000fe20003800000 */
[----:B---3--:R-:W-:Y:S01]  /*7c90*/  CS2R R16, SRZ ;  /* 0x0000000000107805 */ /* 0x008fe2000001ff00 */
[----:B------:R-:W-:Y:S01]  /*7ca0*/  PRMT R42, R10, 0x5410, R11 ;  /* 0x000054100a2a7816 */ /* 0x000fe2000000000b */
[----:B------:R-:W-:Y:S01]  /*7cb0*/  IMAD.MOV.U32 R11, RZ, RZ, R50 ;  /* 0x000000ffff0b7224 */ /* 0x000fe200078e0032 */
[----:B------:R-:W-:Y:S01]  /*7cc0*/  PRMT R48, R8, 0x5410, R9 ;  /* 0x0000541008307816 */ /* 0x000fe20000000009 */
[----:B------:R-:W-:Y:S01]  /*7cd0*/  IMAD.MOV.U32 R9, RZ, RZ, R58 ;  /* 0x000000ffff097224 */ /* 0x000fe200078e003a */
[----:B------:R-:W-:Y:S01]  /*7ce0*/  MOV R10, R51 ;  /* 0x00000033000a7202 */ /* 0x000fe20000000f00 */
[----:B------:R1:W3:Y:S01]  /*7cf0*/  SHFL.IDX PT, R22, R15, 0x2, 0x181f ;  /* 0x00581f000f167f89 */ /* 0x0002e200000e0000 */
[----:B------:R-:W-:Y:S01]  /*7d00*/  MOV R8, R59 ;  /* 0x0000003b00087202 */ /* 0x000fe20000000f00 */
[----:B------:R-:W-:Y:S01]  /*7d10*/  CS2R R40, SRZ ;  /* 0x0000000000287805 */ /* 0x000fe2000001ff00 */
[----:B------:R-:W-:Y:S01]  /*7d20*/  PRMT R33, R10, 0x5410, R11 ;  /* 0x000054100a217816 */ /* 0x000fe2000000000b */
[----:B--2---:R1:W2:Y:S01]  /*7d30*/  SHFL.IDX PT, R19, R14, 0x2, 0x181f ;  /* 0x00581f000e137f89 */ /* 0x0042a200000e0000 */
[----:B------:R-:W-:Y:S01]  /*7d40*/  PRMT R43, R8, 0x5410, R9 ;  /* 0x00005410082b7816 */ /* 0x000fe20000000009 */
[----:B------:R-:W-:Y:S01]  /*7d50*/  CS2R R46, SRZ ;  /* 0x00000000002e7805 */ /* 0x000fe2000001ff00 */
[----:B------:R-:W-:Y:S01]  /*7d60*/  CS2R R34, SRZ ;  /* 0x0000000000227805 */ /* 0x000fe2000001ff00 */
[----:B----4-:R1:W4:Y:S01]  /*7d70*/  SHFL.IDX PT, R18, R12, 0x2, 0x181f ;  /* 0x00581f000c127f89 */ /* 0x01032200000e0000 */
[----:B------:R-:W-:Y:S01]  /*7d80*/  CS2R R44, SRZ ;  /* 0x00000000002c7805 */ /* 0x000fe2000001ff00 */
[----:B------:R-:W-:Y:S05]  /*7d90*/  @P5 BRA `(.L_x_354) ;  /* 0x0000012000005947 */ /* 0x000fea0003800000 */
[C---:B------:R-:W-:Y:S01]  /*7da0*/  IADD3 R9, R13.reuse, 0x20, RZ ;  /* 0x000000200d097810 */ /* 0x040fe20007ffe0ff */
[----:B------:R-:W-:Y:S01]  /*7db0*/  CS2R R46, SRZ ;  /* 0x00000000002e7805 */ /* 0x000fe2000001ff00 */
[----:B------:R-:W-:Y:S01]  /*7dc0*/  ISETP.GE.AND P1, PT, R13, c[0x0][0x27c], PT ;  /* 0x00009f000d007a0c */ /* 0x000fe20003f26270 */
[----:B------:R-:W-:Y:S01]  /*7dd0*/  CS2R R44, SRZ ;  /* 0x00000000002c7805 */ /* 0x000fe2000001ff00 */
[----:B------:R-:W-:Y:S01]  /*7de0*/  ISETP.GE.AND P0, PT, R9, c[0x0][0x27c], PT ;  /* 0x00009f0009007a0c */ /* 0x000fe20003f06270 */
[----:B------:R-:W-:Y:S01]  /*7df0*/  CS2R R40, SRZ ;  /* 0x0000000000287805 */ /* 0x000fe2000001ff00 */
[----:B------:R-:W-:-:S09]  /*7e00*/  CS2R R34, SRZ ;  /* 0x0000000000227805 */ /* 0x000fd2000001ff00 */
[----:B---3--:R-:W-:Y:S02]  /*7e10*/  @!P1 IMAD.WIDE R10, R13, 0x2, R22 ;  /* 0x000000020d0a9825 */ /* 0x008fe400078e0216 */
[----:B------:R-:W-:-:S03]  /*7e20*/  @!P0 SHF.R.S32.HI R8, RZ, 0x1f, R9 ;  /* 0x0000001fff088819 */ /* 0x000fc60000011409 */
[----:B------:R3:W5:Y:S01]  /*7e30*/  @!P1 LD.E.64 R46, [R10.64] ;  /* 0x000000100a2e9980 */ /* 0x000762000c101b00 */
[----:B------:R-:W-:-:S04]  /*7e40*/  @!P0 LEA.HI R8, R8, R9, RZ, 0x2 ;  /* 0x0000000908088211 */ /* 0x000fc800078f10ff */
[----:B------:R-:W-:-:S05]  /*7e50*/  @!P0 LOP3.LUT R8, R8, 0xfffffffc, RZ, 0xc0, !PT ;  /* 0xfffffffc08088812 */ /* 0x000fca00078ec0ff */
[----:B------:R-:W-:-:S04]  /*7e60*/  @!P0 IMAD.WIDE R22, R8, 0x2, R22 ;  /* 0x0000000208168825 */ /* 0x000fc800078e0216 */
[--C-:B--2-4-:R-:W-:Y:S01]  /*7e70*/  @!P0 IMAD.WIDE R8, R8, 0x2, R18.reuse ;  /* 0x0000000208088825 */ /* 0x114fe200078e0212 */
[----:B------:R3:W5:Y:S03]  /*7e80*/  @!P0 LD.E.64 R40, [R22.64] ;  /* 0x0000001016288980 */ /* 0x000766000c101b00 */
[----:B------:R-:W-:Y:S01]  /*7e90*/  @!P1 IMAD.WIDE R18, R13, 0x2, R18 ;  /* 0x000000020d129825 */ /* 0x000fe200078e0212 */
[----:B------:R3:W5:Y:S04]  /*7ea0*/  @!P0 LD.E.64 R34, [R8.64] ;  /* 0x0000001008228980 */ /* 0x000768000c101b00 */
[----:B------:R3:W5:Y:S02]  /*7eb0*/  @!P1 LD.E.64 R44, [R18.64] ;  /* 0x00000010122c9980 */ /* 0x000764000c101b00 */
.L_x_354:
[----:B------:R-:W-:Y:S05]  /*7ec0*/  BSYNC B0 ;  /* 0x0000000000007941 */ /* 0x000fea0003800000 */
.L_x_353:
[----:B---3-5:R-:W-:Y:S01]  /*7ed0*/  IMAD.MOV.U32 R11, RZ, RZ, R40 ;  /* 0x000000ffff0b7224 */ /* 0x028fe200078e0028 */
[----:B------:R-:W-:Y:S01]  /*7ee0*/  MOV R9, R46 ;  /* 0x0000002e00097202 */ /* 0x000fe20000000f00 */
[----:B------:R-:W-:Y:S01]  /*7ef0*/  IMAD.MOV.U32 R10, RZ, RZ, R41 ;  /* 0x000000ffff0a7224 */ /* 0x000fe200078e0029 */
[----:B------:R3:W1:Y:S01]  /*7f00*/  SHFL.IDX PT, R67, R20, 0x3, 0x181f ;  /* 0x00781f0014437f89 */ /* 0x00066200000e0000 */
        /* <DEDUP_REMOVED lines=8> */
[----:B------:R-:W4:Y:S01]  /*7f90*/  SHFL.IDX PT, R66, R15, 0x3, 0x181f ;  /* 0x00781f000f427f89 */ /* 0x000f2200000e0000 */
[----:B------:R-:W-:Y:S01]  /*7fa0*/  MOV R8, R45 ;  /* 0x0000002d00087202 */ /* 0x000fe20000000f00 */
[----:B------:R-:W-:-:S02]  /*7fb0*/  CS2R R24, SRZ ;  /* 0x0000000000187805 */ /* 0x000fc4000001ff00 */
[----:B--2---:R2:W1:Y:S01]  /*7fc0*/  SHFL.IDX PT, R19, R14, 0x3, 0x181f ;  /* 0x00781f000e137f89 */ /* 0x00446200000e0000 */
[----:B------:R-:W-:-:S03]  /*7fd0*/  PRMT R23, R8, 0x5410, R9 ;  /* 0x0000541008177816 */ /* 0x000fc60000000009 */
[----:B----4-:R4:W1:Y:S02]  /*7fe0*/  SHFL.IDX PT, R18, R12, 0x3, 0x181f ;  /* 0x00781f000c127f89 */ /* 0x01086400000e0000 */
[----:B-1-3--:R-:W-:Y:S01]  /*7ff0*/  PRMT R20, R10, 0x5410, R11 ;  /* 0x000054100a147816 */ /* 0x00afe2000000000b */
[----:B--2---:R-:W-:Y:S01]  /*8000*/  CS2R R14, SRZ ;  /* 0x00000000000e7805 */ /* 0x004fe2000001ff00 */
        /* <DEDUP_REMOVED lines=8> */
[----:B------:R-:W-:Y:S02]  /*8090*/  @!P1 IMAD.WIDE R10, R13, 0x2, R66 ;  /* 0x000000020d0a9825 */ /* 0x000fe400078e0242 */
[----:B------:R-:W-:-:S03]  /*80a0*/  @!P0 SHF.R.S32.HI R8, RZ, 0x1f, R9 ;  /* 0x0000001fff088819 */ /* 0x000fc60000011409 */
[----:B------:R1:W5:Y:S01]  /*80b0*/  @!P1 LD.E.64 R26, [R10.64] ;  /* 0x000000100a1a9980 */ /* 0x000362000c101b00 */
[----:B------:R-:W-:-:S04]  /*80c0*/  @!P0 LEA.HI R8, R8, R9, RZ, 0x2 ;  /* 0x0000000908088211 */ /* 0x000fc800078f10ff */
[----:B------:R-:W-:-:S05]  /*80d0*/  @!P0 LOP3.LUT R8, R8, 0xfffffffc, RZ, 0xc0, !PT ;  /* 0xfffffffc08088812 */ /* 0x000fca00078ec0ff */
[----:B------:R-:W-:-:S04]  /*80e0*/  @!P0 IMAD.WIDE R66, R8, 0x2, R66 ;  /* 0x0000000208428825 */ /* 0x000fc800078e0242 */
[--C-:B------:R-:W-:Y:S01]  /*80f0*/  @!P0 IMAD.WIDE R8, R8, 0x2, R18.reuse ;  /* 0x0000000208088825 */ /* 0x100fe200078e0212 */
[----:B------:R1:W5:Y:S03]  /*8100*/  @!P0 LD.E.64 R16, [R66.64] ;  /* 0x0000001042108980 */ /* 0x000366000c101b00 */
[----:B------:R-:W-:Y:S01]  /*8110*/  @!P1 IMAD.WIDE R18, R13, 0x2, R18 ;  /* 0x000000020d129825 */ /* 0x000fe200078e0212 */
[----:B------:R1:W5:Y:S04]  /*8120*/  @!P0 LD.E.64 R14, [R8.64] ;  /* 0x00000010080e8980 */ /* 0x000368000c101b00 */
[----:B------:R1:W5:Y:S02]  /*8130*/  @!P1 LD.E.64 R24, [R18.64] ;  /* 0x0000001012189980 */ /* 0x000364000c101b00 */
.L_x_356:
[----:B------:R-:W-:Y:S05]  /*8140*/  BSYNC B0 ;  /* 0x0000000000007941 */ /* 0x000fea0003800000 */
.L_x_355:
[----:B------:R-:W-:Y:S01]  /*8150*/  IADD3 R21, -R118, R7, RZ ;  /* 0x0000000776157210 */ /* 0x000fe20007ffe1ff */
[----:B-1---5:R-:W-:Y:S01]  /*8160*/  IMAD.MOV.U32 R8, RZ, RZ, R16 ;  /* 0x000000ffff087224 */ /* 0x022fe200078e0010 */
[----:B------:R-:W-:-:S04]  /*8170*/  DEPBAR.LE SB0, 0x1 ;  /* 0x000080400000791a */ /* 0x000fc80000000000 */
[----:B------:R-:W-:Y:S01]  /*8180*/  IMNMX R21, R21, 0x80, PT ;  /* 0x0000008015157817 */ /* 0x000fe20003800200 */
[----:B------:R-:W-:Y:S01]  /*8190*/  IMAD.MOV.U32 R9, RZ, RZ, R17 ;  /* 0x000000ffff097224 */ /* 0x000fe200078e0011 */
[----:B------:R-:W-:Y:S01]  /*81a0*/  BSSY B1, `(.L_x_357) ;  /* 0x0000069000017945 */ /* 0x000fe20003800000 */
[----:B------:R-:W-:Y:S01]  /*81b0*/  IMAD.MOV.U32 R7, RZ, RZ, R27 ;  /* 0x000000ffff077224 */ /* 0x000fe200078e001b */
[----:B------:R-:W-:Y:S01]  /*81c0*/  BAR.SYNC.DEFER_BLOCKING 0x0 ;  /* 0x0000000000007b1d */ /* 0x000fe20000010000 */
[----:B------:R-:W-:Y:S01]  /*81d0*/  ISETP.GE.AND P0, PT, R4, R21, PT ;  /* 0x000000150400720c */ /* 0x000fe20003f06270 */
[----:B------:R-:W-:Y:S01]  /*81e0*/  IMAD.MOV.U32 R10, RZ, RZ, R14 ;  /* 0x000000ffff0a7224 */ /* 0x000fe200078e000e */
[----:B----4-:R-:W-:Y:S01]  /*81f0*/  PRMT R12, R9, 0x5410, R8 ;  /* 0x00005410090c7816 */ /* 0x010fe20000000008 */
[----:B------:R-:W-:Y:S02]  /*8200*/  IMAD.MOV.U32 R8, RZ, RZ, R26 ;  /* 0x000000ffff087224 */ /* 0x000fe400078e001a */
[----:B------:R-:W-:-:S03]  /*8210*/  IMAD.MOV.U32 R9, RZ, RZ, R24 ;  /* 0x000000ffff097224 */ /* 0x000fc600078e0018 */
[----:B------:R-:W-:Y:S02]  /*8220*/  PRMT R19, R7, 0x5410, R8 ;  /* 0x0000541007137816 */ /* 0x000fe40000000008 */
[----:B------:R-:W-:Y:S02]  /*8230*/  MOV R7, R15 ;  /* 0x0000000f00077202 */ /* 0x000fe40000000f00 */
[----:B------:R-:W-:Y:S02]  /*8240*/  MOV R8, R25 ;  /* 0x0000001900087202 */ /* 0x000fe40000000f00 */
[----:B------:R-:W-:Y:S02]  /*8250*/  PRMT R7, R7, 0x5410, R10 ;  /* 0x0000541007077816 */ /* 0x000fe4000000000a */
[----:B------:R-:W-:Y:S01]  /*8260*/  PRMT R18, R8, 0x5410, R9 ;  /* 0x0000541008127816 */ /* 0x000fe20000000009 */
[----:B------:R-:W-:Y:S05]  /*8270*/  @P0 BRA `(.L_x_358) ;  /* 0x000005b000000947 */ /* 0x000fea0003800000 */
[----:B------:R-:W-:Y:S01]  /*8280*/  ISETP.GE.AND P0, PT, R13, c[0x0][0x27c], PT ;  /* 0x00009f000d007a0c */ /* 0x000fe20003f06270 */
[----:B------:R-:W-:-:S12]  /*8290*/  BSSY B0, `(.L_x_359) ;  /* 0x000002c000007945 */ /* 0x000fd80003800000 */
[----:B------:R-:W-:Y:S05]  /*82a0*/  @P0 BRA `(.L_x_360) ;  /* 0x000002a000000947 */ /* 0x000fea0003800000 */
[----:B------:R-:W1:Y:S01]  /*82b0*/  LDS.128 R8, [R6+0x100] ;  /* 0x0001000006087984 */ /* 0x000e620000000c00 */
[--C-:B------:R-:W-:Y:S01]  /*82c0*/  SHF.R.U64 R57, R60, 0x10, R61.reuse ;  /* 0x000000103c397819 */ /* 0x100fe2000000123d */
[--C-:B------:R-:W-:Y:S01]  /*82d0*/  HADD2.F32 R69, -RZ, R55.reuse.H1_H1 ;  /* 0x30000037ff457230 */ /* 0x100fe20000004100 */
[----:B------:R-:W-:Y:S01]  /*82e0*/  SHF.R.U32.HI R60, RZ, 0x10, R61 ;  /* 0x00000010ff3c7819 */ /* 0x000fe2000001163d */
[----:B------:R-:W-:Y:S01]  /*82f0*/  HADD2.F32 R71, -RZ, R56.H1_H1 ;  /* 0x30000038ff477230 */ /* 0x000fe20000004100 */
[--C-:B------:R-:W-:Y:S01]  /*8300*/  SHF.R.U64 R61, R62, 0x10, R63.reuse ;  /* 0x000000103e3d7819 */ /* 0x100fe2000000123f */
[----:B------:R-:W-:Y:S01]  /*8310*/  HADD2.F32 R55, -RZ, R55.H0_H0 ;  /* 0x20000037ff377230 */ /* 0x000fe20000004100 */
[----:B------:R-:W-:Y:S01]  /*8320*/  SHF.R.U32.HI R62, RZ, 0x10, R63 ;  /* 0x00000010ff3e7819 */ /* 0x000fe2000001163f */
[----:B------:R-:W-:Y:S02]  /*8330*/  HADD2.F32 R70, -RZ, R60.H0_H0 ;  /* 0x2000003cff467230 */ /* 0x000fe40000004100 */
[----:B------:R-:W-:-:S02]  /*8340*/  HADD2.F32 R61, -RZ, R61.H0_H0 ;  /* 0x2000003dff3d7230 */ /* 0x000fc40000004100 */
[----:B------:R-:W-:Y:S02]  /*8350*/  HADD2.F32 R62, -RZ, R62.H0_H0 ;  /* 0x2000003eff3e7230 */ /* 0x000fe40000004100 */
[----:B------:R-:W-:Y:S02]  /*8360*/  HADD2.F32 R57, -RZ, R57.H0_H0 ;  /* 0x20000039ff397230 */ /* 0x000fe40000004100 */
[--C-:B-1----:R-:W-:Y:S02]  /*8370*/  HADD2.F32 R63, -RZ, R11.reuse.H0_H0 ;  /* 0x2000000bff3f7230 */ /* 0x102fe40000004100 */
[----:B------:R-:W-:Y:S02]  /*8380*/  HADD2.F32 R11, -RZ, R11.H1_H1 ;  /* 0x3000000bff0b7230 */ /* 0x000fe40000004100 */
[--C-:B------:R-:W-:Y:S02]  /*8390*/  HADD2.F32 R67, -RZ, R8.reuse.H1_H1 ;  /* 0x30000008ff437230 */ /* 0x100fe40000004100 */
[----:B------:R-:W-:Y:S01]  /*83a0*/  HADD2.F32 R66, -RZ, R8.H0_H0 ;  /* 0x20000008ff427230 */ /* 0x000fe20000004100 */
[-C--:B------:R-:W-:Y:S01]  /*83b0*/  FMUL.FTZ R60, R11, R62.reuse ;  /* 0x0000003e0b3c7220 */ /* 0x080fe20000410000 */
[--C-:B------:R-:W-:Y:S01]  /*83c0*/  HADD2.F32 R8, -RZ, R10.reuse.H0_H0 ;  /* 0x2000000aff087230 */ /* 0x100fe20000004100 */
[----:B------:R-:W-:Y:S01]  /*83d0*/  FMUL.FTZ R62, R63, R62 ;  /* 0x0000003e3f3e7220 */ /* 0x000fe20000410000 */
[----:B------:R-:W-:Y:S01]  /*83e0*/  HADD2.F32 R10, -RZ, R10.H1_H1 ;  /* 0x3000000aff0a7230 */ /* 0x000fe20000004100 */
[-C--:B------:R-:W-:Y:S01]  /*83f0*/  FMUL.FTZ R72, R67, R69.reuse ;  /* 0x0000004543487220 */ /* 0x080fe20000410000 */
[--C-:B------:R-:W-:Y:S01]  /*8400*/  HADD2.F32 R68, -RZ, R9.reuse.H0_H0 ;  /* 0x20000009ff447230 */ /* 0x100fe20000004100 */
[-C--:B------:R-:W-:Y:S01]  /*8410*/  FFMA.FTZ R60, R63, R70.reuse, -R60 ;  /* 0x000000463f3c7223 */ /* 0x080fe2000001083c */
[----:B------:R-:W-:Y:S01]  /*8420*/  HADD2.F32 R9, -RZ, R9.H1_H1 ;  /* 0x30000009ff097230 */ /* 0x000fe20000004100 */
[----:B------:R-:W-:Y:S01]  /*8430*/  FMUL.FTZ R80, R66, R69 ;  /* 0x0000004542507220 */ /* 0x000fe20000410000 */
[----:B------:R-:W-:Y:S01]  /*8440*/  HADD2.F32 R63, -RZ, R56.H0_H0 ;  /* 0x20000038ff3f7230 */ /* 0x000fe20000004100 */
[----:B------:R-:W-:-:S02]  /*8450*/  FFMA.FTZ R11, R11, R70, R62 ;  /* 0x000000460b0b7223 */ /* 0x000fc4000001003e */
[----:B------:R-:W-:Y:S02]  /*8460*/  FFMA.FTZ R72, R66, R71, -R72 ;  /* 0x0000004742487223 */ /* 0x000fe40000010848 */
[-C--:B------:R-:W-:Y:S01]  /*8470*/  FMUL.FTZ R56, R10, R55.reuse ;  /* 0x000000370a387220 */ /* 0x080fe20000410000 */
[----:B------:R-:W-:Y:S01]  /*8480*/  F2FP.PACK_AB R11, R11, R60 ;  /* 0x0000003c0b0b723e */ /* 0x000fe200000000ff */
[----:B------:R-:W-:Y:S02]  /*8490*/  FMUL.FTZ R55, R8, R55 ;  /* 0x0000003708377220 */ /* 0x000fe40000410000 */
[-C--:B------:R-:W-:Y:S02]  /*84a0*/  FMUL.FTZ R62, R9, R61.reuse ;  /* 0x0000003d093e7220 */ /* 0x080fe40000410000 */
[----:B------:R-:W-:Y:S02]  /*84b0*/  FMUL.FTZ R66, R68, R61 ;  /* 0x0000003d44427220 */ /* 0x000fe40000410000 */
[----:B------:R-:W-:-:S02]  /*84c0*/  FFMA.FTZ R67, R67, R71, R80 ;  /* 0x0000004743437223 */ /* 0x000fc40000010050 */
[-C--:B------:R-:W-:Y:S02]  /*84d0*/  FFMA.FTZ R56, R8, R63.reuse, -R56 ;  /* 0x0000003f08387223 */ /* 0x080fe40000010838 */
[----:B------:R-:W-:Y:S01]  /*84e0*/  FFMA.FTZ R55, R10, R63, R55 ;  /* 0x0000003f0a377223 */ /* 0x000fe20000010037 */
[----:B------:R-:W-:Y:S01]  /*84f0*/  F2FP.PACK_AB R8, R67, R72 ;  /* 0x000000484308723e */ /* 0x000fe200000000ff */
[-C--:B------:R-:W-:Y:S02]  /*8500*/  FFMA.FTZ R62, R68, R57.reuse, -R62 ;  /* 0x00000039443e7223 */ /* 0x080fe4000001083e */
[----:B------:R-:W-:Y:S01]  /*8510*/  FFMA.FTZ R9, R9, R57, R66 ;  /* 0x0000003909097223 */ /* 0x000fe20000010042 */
[----:B------:R-:W-:-:S04]  /*8520*/  F2FP.PACK_AB R10, R55, R56 ;  /* 0x00000038370a723e */ /* 0x000fc800000000ff */
[----:B------:R-:W-:-:S05]  /*8530*/  F2FP.PACK_AB R9, R9, R62 ;  /* 0x0000003e0909723e */ /* 0x000fca00000000ff */
[----:B------:R1:W-:Y:S02]  /*8540*/  STS.128 [R6+0x100], R8 ;  /* 0x0001000806007388 */ /* 0x0003e40000000c00 */
.L_x_360:
[----:B------:R-:W-:Y:S05]  /*8550*/  BSYNC B0 ;  /* 0x0000000000007941 */ /* 0x000fea0003800000 */
.L_x_359:
[----:B-1----:R-:W-:-:S04]  /*8560*/  IADD3 R8, R13, 0x20, RZ ;  /* 0x000000200d087810 */ /* 0x002fc80007ffe0ff */
[----:B------:R-:W-:-:S13]  /*8570*/  ISETP.GE.AND P0, PT, R8, c[0x0][0x27c], PT ;  /* 0x00009f0008007a0c */ /* 0x000fda0003f06270 */
        /* <DEDUP_REMOVED lines=19> */
[-C--:B------:R-:W-:Y:S01]  /*86b0*/  FMUL.FTZ R68, R61, R63.reuse ;  /* 0x0000003f3d447220 */ /* 0x080fe20000410000 */
[--C-:B------:R-:W-:Y:S01]  /*86c0*/  HADD2.F32 R62, -RZ, R9.reuse.H0_H0 ;  /* 0x20000009ff3e7230 */ /* 0x100fe20000004100 */
[C---:B------:R-:W-:Y:S01]  /*86d0*/  FMUL.FTZ R76, R57.reuse, R76 ;  /* 0x0000004c394c7220 */ /* 0x040fe20000410000 */
[----:B------:R-:W-:Y:S01]  /*86e0*/  HADD2.F32 R10, -RZ, R10.H1_H1 ;  /* 0x3000000aff0a7230 */ /* 0x000fe20000004100 */
[----:B------:R-:W-:Y:S01]  /*86f0*/  FFMA.FTZ R66, R57, R78, -R66 ;  /* 0x0000004e39427223 */ /* 0x000fe20000010842 */
[----:B------:R-:W-:Y:S01]  /*8700*/  HADD2.F32 R9, -RZ, R9.H1_H1 ;  /* 0x30000009ff097230 */ /* 0x000fe20000004100 */
[C---:B------:R-:W-:Y:S01]  /*8710*/  FMUL.FTZ R70, R60.reuse, R63 ;  /* 0x0000003f3c467220 */ /* 0x040fe20000410000 */
[----:B------:R-:W-:Y:S01]  /*8720*/  HADD2.F32 R57, -RZ, R54.H0_H0 ;  /* 0x20000036ff397230 */ /* 0x000fe20000004100 */
[----:B------:R-:W-:-:S02]  /*8730*/  FFMA.FTZ R68, R60, R67, -R68 ;  /* 0x000000433c447223 */ /* 0x000fc40000010844 */
[-C--:B------:R-:W-:Y:S02]  /*8740*/  FMUL.FTZ R54, R10, R49.reuse ;  /* 0x000000310a367220 */ /* 0x080fe40000410000 */
[-C--:B------:R-:W-:Y:S02]  /*8750*/  FMUL.FTZ R60, R9, R56.reuse ;  /* 0x00000038093c7220 */ /* 0x080fe40000410000 */
[----:B------:R-:W-:Y:S02]  /*8760*/  FMUL.FTZ R49, R8, R49 ;  /* 0x0000003108317220 */ /* 0x000fe40000410000 */
[----:B------:R-:W-:Y:S02]  /*8770*/  FMUL.FTZ R56, R62, R56 ;  /* 0x000000383e387220 */ /* 0x000fe40000410000 */
[----:B------:R-:W-:Y:S02]  /*8780*/  FFMA.FTZ R11, R11, R78, R76 ;  /* 0x0000004e0b0b7223 */ /* 0x000fe4000001004c */
[----:B------:R-:W-:-:S02]  /*8790*/  FFMA.FTZ R61, R61, R67, R70 ;  /* 0x000000433d3d7223 */ /* 0x000fc40000010046 */
[-C--:B------:R-:W-:Y:S01]  /*87a0*/  FFMA.FTZ R54, R8, R57.reuse, -R54 ;  /* 0x0000003908367223 */ /* 0x080fe20000010836 */
[----:B------:R-:W-:Y:S01]  /*87b0*/  F2FP.PACK_AB R11, R11, R66 ;  /* 0x000000420b0b723e */ /* 0x000fe200000000ff */
[----:B------:R-:W-:Y:S01]  /*87c0*/  FFMA.FTZ R49, R10, R57, R49 ;  /* 0x000000390a317223 */ /* 0x000fe20000010031 */
[----:B------:R-:W-:Y:S01]  /*87d0*/  F2FP.PACK_AB R8, R61, R68 ;  /* 0x000000443d08723e */ /* 0x000fe200000000ff */
[-C--:B------:R-:W-:Y:S02]  /*87e0*/  FFMA.FTZ R60, R62, R55.reuse, -R60 ;  /* 0x000000373e3c7223 */ /* 0x080fe4000001083c */
[----:B------:R-:W-:Y:S01]  /*87f0*/  FFMA.FTZ R9, R9, R55, R56 ;  /* 0x0000003709097223 */ /* 0x000fe20000010038 */
[----:B------:R-:W-:-:S04]  /*8800*/  F2FP.PACK_AB R10, R49, R54 ;  /* 0x00000036310a723e */ /* 0x000fc800000000ff */
[----:B------:R-:W-:-:S05]  /*8810*/  F2FP.PACK_AB R9, R9, R60 ;  /* 0x0000003c0909723e */ /* 0x000fca00000000ff */
[----:B------:R1:W-:Y:S02]  /*8820*/  STS.128 [R6+0x4100], R8 ;  /* 0x0041000806007388 */ /* 0x0003e40000000c00 */
.L_x_358:
[----:B------:R-:W-:Y:S05]  /*8830*/  BSYNC B1 ;  /* 0x0000000000017941 */ /* 0x000fea0003800000 */
.L_x_357:
[----:B-1----:R-:W-:Y:S01]  /*8840*/  IADD3 R8, R4, 0x20, RZ ;  /* 0x0000002004087810 */ /* 0x002fe20007ffe0ff */
[----:B------:R-:W-:Y:S03]  /*8850*/  BSSY B1, `(.L_x_361) ;  /* 0x000005e000017945 */ /* 0x000fe60003800000 */
[----:B------:R-:W-:-:S13]  /*8860*/  ISETP.GE.AND P0, PT, R8, R21, PT ;  /* 0x000000150800720c */ /* 0x000fda0003f06270 */
        /* <DEDUP_REMOVED lines=15> */
[--C-:B-1----:R-:W-:Y:S02]  /*8960*/  HADD2.F32 R55, -RZ, R11.reuse.H0_H0 ;  /* 0x2000000bff377230 */ /* 0x102fe40000004100 */
[----:B------:R-:W-:Y:S02]  /*8970*/  HADD2.F32 R11, -RZ, R11.H1_H1 ;  /* 0x3000000bff0b7230 */ /* 0x000fe40000004100 */
[--C-:B------:R-:W-:Y:S02]  /*8980*/  HADD2.F32 R57, -RZ, R8.reuse.H1_H1 ;  /* 0x30000008ff397230 */ /* 0x100fe40000004100 */
[----:B------:R-:W-:Y:S01]  /*8990*/  HADD2.F32 R56, -RZ, R8.H0_H0 ;  /* 0x20000008ff387230 */ /* 0x000fe20000004100 */
[----:B------:R-:W-:Y:S01]  /*89a0*/  FMUL.FTZ R62, R11, R58 ;  /* 0x0000003a0b3e7220 */ /* 0x000fe20000410000 */
[--C-:B------:R-:W-:Y:S01]  /*89b0*/  HADD2.F32 R8, -RZ, R10.reuse.H0_H0 ;  /* 0x2000000aff087230 */ /* 0x100fe20000004100 */
[----:B------:R-:W-:Y:S01]  /*89c0*/  FMUL.FTZ R63, R57, R60 ;  /* 0x0000003c393f7220 */ /* 0x000fe20000410000 */
[--C-:B------:R-:W-:Y:S01]  /*89d0*/  HADD2.F32 R59, -RZ, R9.reuse.H0_H0 ;  /* 0x20000009ff3b7230 */ /* 0x100fe20000004100 */
[C---:B------:R-:W-:Y:S01]  /*89e0*/  FMUL.FTZ R58, R55.reuse, R58 ;  /* 0x0000003a373a7220 */ /* 0x040fe20000410000 */
[----:B------:R-:W-:Y:S01]  /*89f0*/  HADD2.F32 R10, -RZ, R10.H1_H1 ;  /* 0x3000000aff0a7230 */ /* 0x000fe20000004100 */
[----:B------:R-:W-:Y:S01]  /*8a00*/  FFMA.FTZ R62, R55, R64, -R62 ;  /* 0x00000040373e7223 */ /* 0x000fe2000001083e */
[----:B------:R-:W-:Y:S01]  /*8a10*/  HADD2.F32 R9, -RZ, R9.H1_H1 ;  /* 0x30000009ff097230 */ /* 0x000fe20000004100 */
[C---:B------:R-:W-:Y:S01]  /*8a20*/  FMUL.FTZ R60, R56.reuse, R60 ;  /* 0x0000003c383c7220 */ /* 0x040fe20000410000 */
[----:B------:R-:W-:Y:S01]  /*8a30*/  HADD2.F32 R55, -RZ, R48.H0_H0 ;  /* 0x20000030ff377230 */ /* 0x000fe20000004100 */
[----:B------:R-:W-:Y:S01]  /*8a40*/  FFMA.FTZ R63, R56, R61, -R63 ;  /* 0x0000003d383f7223 */ /* 0x000fe2000001083f */
[----:B------:R-:W-:Y:S01]  /*8a50*/  HADD2.F32 R56, -RZ, R49.H0_H0 ;  /* 0x20000031ff387230 */ /* 0x000fe20000004100 */
[----:B------:R-:W-:-:S02]  /*8a60*/  FMUL.FTZ R48, R10, R43 ;  /* 0x0000002b0a307220 */ /* 0x000fc40000410000 */
[-C--:B------:R-:W-:Y:S02]  /*8a70*/  FMUL.FTZ R49, R9, R54.reuse ;  /* 0x0000003609317220 */ /* 0x080fe40000410000 */
[C---:B------:R-:W-:Y:S02]  /*8a80*/  FMUL.FTZ R43, R8.reuse, R43 ;  /* 0x0000002b082b7220 */ /* 0x040fe40000410000 */
[----:B------:R-:W-:Y:S02]  /*8a90*/  FMUL.FTZ R54, R59, R54 ;  /* 0x000000363b367220 */ /* 0x000fe40000410000 */
[----:B------:R-:W-:Y:S02]  /*8aa0*/  FFMA.FTZ R11, R11, R64, R58 ;  /* 0x000000400b0b7223 */ /* 0x000fe4000001003a */
[----:B------:R-:W-:Y:S02]  /*8ab0*/  FFMA.FTZ R60, R57, R61, R60 ;  /* 0x0000003d393c7223 */ /* 0x000fe4000001003c */
        /* <DEDUP_REMOVED lines=9> */
.L_x_364:
[----:B------:R-:W-:Y:S05]  /*8b50*/  BSYNC B0 ;  /* 0x0000000000007941 */ /* 0x000fea0003800000 */
.L_x_363:
[----:B-1----:R-:W-:-:S04]  /*8b60*/  IADD3 R8, R13, 0x20, RZ ;  /* 0x000000200d087810 */ /* 0x002fc80007ffe0ff */
[----:B------:R-:W-:-:S13]  /*8b70*/  ISETP.GE.AND P0, PT, R8, c[0x0][0x27c], PT ;  /* 0x00009f0008007a0c */ /* 0x000fda0003f06270 */
[----:B------:R-:W-:Y:S05]  /*8b80*/  @P0 BRA `(.L_x_362) ;  /* 0x000002a000000947 */ /* 0x000fea0003800000 */
[----:B------:R-:W1:Y:S01]  /*8b90*/  LDS.128 R8, [R6+0x5100] ;  /* 0x0051000006087984 */ /* 0x000e620000000c00 */
[--C-:B------:R-:W-:Y:S01]  /*8ba0*/  SHF.R.U64 R48, R50, 0x10, R51.reuse ;  /* 0x0000001032307819 */ /* 0x100fe20000001233 */
[--C-:B------:R-:W-:Y:S01]  /*8bb0*/  HADD2.F32 R56, -RZ, R33.reuse.H1_H1 ;  /* 0x30000021ff387230 */ /* 0x100fe20000004100 */
[----:B------:R-:W-:Y:S01]  /*8bc0*/  SHF.R.U32.HI R50, RZ, 0x10, R51 ;  /* 0x00000010ff327819 */ /* 0x000fe20000011633 */
[----:B------:R-:W-:Y:S01]  /*8bd0*/  HADD2.F32 R33, -RZ, R33.H0_H0 ;  /* 0x20000021ff217230 */ /* 0x000fe20000004100 */
[--C-:B------:R-:W-:Y:S01]  /*8be0*/  SHF.R.U64 R43, R52, 0x10, R53.reuse ;  /* 0x00000010342b7819 */ /* 0x100fe20000001235 */
[----:B------:R-:W-:Y:S01]  /*8bf0*/  HADD2.F32 R48, -RZ, R48.H0_H0 ;  /* 0x20000030ff307230 */ /* 0x000fe20000004100 */
[----:B------:R-:W-:Y:S01]  /*8c00*/  SHF.R.U32.HI R52, RZ, 0x10, R53 ;  /* 0x00000010ff347819 */ /* 0x000fe20000011635 */
[----:B------:R-:W-:Y:S02]  /*8c10*/  HADD2.F32 R50, -RZ, R50.H0_H0 ;  /* 0x20000032ff327230 */ /* 0x000fe40000004100 */
[----:B------:R-:W-:-:S02]  /*8c20*/  HADD2.F32 R60, -RZ, R42.H1_H1 ;  /* 0x3000002aff3c7230 */ /* 0x000fc40000004100 */
[----:B------:R-:W-:Y:S02]  /*8c30*/  HADD2.F32 R58, -RZ, R52.H0_H0 ;  /* 0x20000034ff3a7230 */ /* 0x000fe40000004100 */
[----:B------:R-:W-:Y:S02]  /*8c40*/  HADD2.F32 R43, -RZ, R43.H0_H0 ;  /* 0x2000002bff2b7230 */ /* 0x000fe40000004100 */
[--C-:B-1----:R-:W-:Y:S02]  /*8c50*/  HADD2.F32 R49, -RZ, R11.reuse.H0_H0 ;  /* 0x2000000bff317230 */ /* 0x102fe40000004100 */
[----:B------:R-:W-:Y:S02]  /*8c60*/  HADD2.F32 R11, -RZ, R11.H1_H1 ;  /* 0x3000000bff0b7230 */ /* 0x000fe40000004100 */
[--C-:B------:R-:W-:Y:S02]  /*8c70*/  HADD2.F32 R51, -RZ, R8.reuse.H0_H0 ;  /* 0x20000008ff337230 */ /* 0x100fe40000004100 */
[----:B------:R-:W-:Y:S01]  /*8c80*/  HADD2.F32 R53, -RZ, R8.H1_H1 ;  /* 0x30000008ff357230 */ /* 0x000fe20000004100 */
[-C--:B------:R-:W-:Y:S01]  /*8c90*/  FMUL.FTZ R52, R11, R50.reuse ;  /* 0x000000320b347220 */ /* 0x080fe20000410000 */
[--C-:B------:R-:W-:Y:S01]  /*8ca0*/  HADD2.F32 R8, -RZ, R10.reuse.H0_H0 ;  /* 0x2000000aff087230 */ /* 0x100fe20000004100 */
[C---:B------:R-:W-:Y:S01]  /*8cb0*/  FMUL.FTZ R50, R49.reuse, R50 ;  /* 0x0000003231327220 */ /* 0x040fe20000410000 */
[--C-:B------:R-:W-:Y:S01]  /*8cc0*/  HADD2.F32 R54, -RZ, R9.reuse.H0_H0 ;  /* 0x20000009ff367230 */ /* 0x100fe20000004100 */
[-C--:B------:R-:W-:Y:S01]  /*8cd0*/  FFMA.FTZ R52, R49, R58.reuse, -R52 ;  /* 0x0000003a31347223 */ /* 0x080fe20000010834 */
[----:B------:R-:W-:Y:S01]  /*8ce0*/  HADD2.F32 R10, -RZ, R10.H1_H1 ;  /* 0x3000000aff0a7230 */ /* 0x000fe20000004100 */
[----:B------:R-:W-:Y:S01]  /*8cf0*/  FFMA.FTZ R11, R11, R58, R50 ;  /* 0x0000003a0b0b7223 */ /* 0x000fe20000010032 */
[----:B------:R-:W-:Y:S01]  /*8d00*/  HADD2.F32 R9, -RZ, R9.H1_H1 ;  /* 0x30000009ff097230 */ /* 0x000fe20000004100 */
[----:B------:R-:W-:Y:S01]  /*8d10*/  FMUL.FTZ R55, R53, R56 ;  /* 0x0000003835377220 */ /* 0x000fe20000410000 */
[----:B------:R-:W-:Y:S01]  /*8d20*/  HADD2.F32 R49, -RZ, R42.H0_H0 ;  /* 0x2000002aff317230 */ /* 0x000fe20000004100 */
[----:B------:R-:W-:Y:S01]  /*8d30*/  FMUL.FTZ R42, R10, R33 ;  /* 0x000000210a2a7220 */ /* 0x000fe20000410000 */
[----:B------:R-:W-:Y:S01]  /*8d40*/  F2FP.PACK_AB R11, R11, R52 ;  /* 0x000000340b0b723e */ /* 0x000fe200000000ff */
[----:B------:R-:W-:-:S02]  /*8d50*/  FMUL.FTZ R50, R9, R48 ;  /* 0x0000003009327220 */ /* 0x000fc40000410000 */
[C---:B------:R-:W-:Y:S02]  /*8d60*/  FMUL.FTZ R56, R51.reuse, R56 ;  /* 0x0000003833387220 */ /* 0x040fe40000410000 */
[----:B------:R-:W-:Y:S02]  /*8d70*/  FMUL.FTZ R33, R8, R33 ;  /* 0x0000002108217220 */ /* 0x000fe40000410000 */
[----:B------:R-:W-:Y:S02]  /*8d80*/  FMUL.FTZ R48, R54, R48 ;  /* 0x0000003036307220 */ /* 0x000fe40000410000 */
[-C--:B------:R-:W-:Y:S02]  /*8d90*/  FFMA.FTZ R55, R51, R60.reuse, -R55 ;  /* 0x0000003c33377223 */ /* 0x080fe40000010837 */
[----:B------:R-:W-:Y:S02]  /*8da0*/  FFMA.FTZ R56, R53, R60, R56 ;  /* 0x0000003c35387223 */ /* 0x000fe40000010038 */
[----:B------:R-:W-:-:S02]  /*8db0*/  FFMA.FTZ R42, R8, R49, -R42 ;  /* 0x00000031082a7223 */ /* 0x000fc4000001082a */
[----:B------:R-:W-:Y:S01]  /*8dc0*/  FFMA.FTZ R33, R10, R49, R33 ;  /* 0x000000310a217223 */ /* 0x000fe20000010021 */
[----:B------:R-:W-:Y:S01]  /*8dd0*/  F2FP.PACK_AB R8, R56, R55 ;  /* 0x000000373808723e */ /* 0x000fe200000000ff */
[-C--:B------:R-:W-:Y:S02]  /*8de0*/  FFMA.FTZ R50, R54, R43.reuse, -R50 ;  /* 0x0000002b36327223 */ /* 0x080fe40000010832 */
[----:B------:R-:W-:Y:S01]  /*8df0*/  FFMA.FTZ R9, R9, R43, R48 ;  /* 0x0000002b09097223 */ /* 0x000fe20000010030 */
[----:B------:R-:W-:-:S04]  /*8e00*/  F2FP.PACK_AB R10, R33, R42 ;  /* 0x0000002a210a723e */ /* 0x000fc800000000ff */
[----:B------:R-:W-:-:S05]  /*8e10*/  F2FP.PACK_AB R9, R9, R50 ;  /* 0x000000320909723e */ /* 0x000fca00000000ff */
[----:B------:R1:W-:Y:S02]  /*8e20*/  STS.128 [R6+0x5100], R8 ;  /* 0x0051000806007388 */ /* 0x0003e40000000c00 */
.L_x_362:
[----:B------:R-:W-:Y:S05]  /*8e30*/  BSYNC B1 ;  /* 0x0000000000017941 */ /* 0x000fea0003800000 */
.L_x_361:
        /* <DEDUP_REMOVED lines=49> */
.L_x_368:
[----:B------:R-:W-:Y:S05]  /*9150*/  BSYNC B0 ;  /* 0x0000000000007941 */ /* 0x000fea0003800000 */
.L_x_367:
[----:B-1----:R-:W-:-:S04]  /*9160*/  IADD3 R8, R13, 0x20, RZ ;  /* 0x000000200d087810 */ /* 0x002fc80007ffe0ff */
[----:B------:R-:W-:-:S13]  /*9170*/  ISETP.GE.AND P0, PT, R8, c[0x0][0x27c], PT ;  /* 0x00009f0008007a0c */ /* 0x000fda0003f06270 */
[----:B------:R-:W-:Y:S05]  /*9180*/  @P0 BRA `(.L_x_366) ;  /* 0x000002a000000947 */ /* 0x000fea0003800000 */
[----:B------:R-:W1:Y:S01]  /*9190*/  LDS.128 R8, [R6+0x6100] ;  /* 0x0061000006087984 */ /* 0x000e620000000c00 */
[--C-:B------:R-:W-:Y:S01]  /*91a0*/  SHF.R.U64 R32, R34, 0x10, R35.reuse ;  /* 0x0000001022207819 */ /* 0x100fe20000001223 */
[----:B------:R-:W-:Y:S01]  /*91b0*/  HADD2.F32 R44, -RZ, R20.H1_H1 ;  /* 0x30000014ff2c7230 */ /* 0x000fe20000004100 */
        /* <DEDUP_REMOVED lines=15> */
[--C-:B------:R-:W-:Y:S01]  /*92b0*/  HADD2.F32 R42, -RZ, R9.reuse.H0_H0 ;  /* 0x20000009ff2a7230 */ /* 0x100fe20000004100 */
[----:B------:R-:W-:Y:S01]  /*92c0*/  FMUL.FTZ R43, R41, R44 ;  /* 0x0000002c292b7220 */ /* 0x000fe20000410000 */
        /* <DEDUP_REMOVED lines=9> */
[----:B------:R-:W-:Y:S02]  /*9360*/  FMUL.FTZ R33, R8, R33 ;  /* 0x0000002108217220 */ /* 0x000fe40000410000 */
        /* <DEDUP_REMOVED lines=12> */
.L_x_366:
[----:B------:R-:W-:Y:S05]  /*9430*/  BSYNC B1 ;  /* 0x0000000000017941 */ /* 0x000fea0003800000 */
.L_x_365:
[----:B-1----:R-:W-:-:S04]  /*9440*/  IADD3 R8, R4, 0x60, RZ ;  /* 0x0000006004087810 */ /* 0x002fc80007ffe0ff */
[----:B------:R-:W-:-:S13]  /*9450*/  ISETP.GE.AND P0, PT, R8, R21, PT ;  /* 0x000000150800720c */ /* 0x000fda0003f06270 */
[----:B------:R-:W-:Y:S05]  /*9460*/  @P0 BRA `(.L_x_369) ;  /* 0x000029e000000947 */ /* 0x000fea0003800000 */
[----:B------:R-:W-:Y:S01]  /*9470*/  ISETP.GE.AND P0, PT, R13, c[0x0][0x27c], PT ;  /* 0x00009f000d007a0c */ /* 0x000fe20003f06270 */
[----:B------:R-:W-:-:S12]  /*9480*/  BSSY B0, `(.L_x_370) ;  /* 0x000002c000007945 */ /* 0x000fd80003800000 */
[----:B------:R-:W-:Y:S05]  /*9490*/  @P0 BRA `(.L_x_371) ;  /* 0x000002a000000947 */ /* 0x000fea0003800000 */
[----:B------:R-:W1:Y:S01]  /*94a0*/  LDS.128 R8, [R6+0x3100] ;  /* 0x0031000006087984 */ /* 0x000e620000000c00 */
[--C-:B------:R-:W-:Y:S01]  /*94b0*/  SHF.R.U64 R21, R24, 0x10, R25.reuse ;  /* 0x0000001018157819 */ /* 0x100fe20000001219 */
[----:B------:R-:W-:Y:S01]  /*94c0*/  HADD2.F32 R32, -RZ, R18.H1_H1 ;  /* 0x30000012ff207230 */ /* 0x000fe20000004100 */
[----:B------:R-:W-:Y:S01]  /*94d0*/  SHF.R.U32.HI R24, RZ, 0x10, R25 ;  /* 0x00000010ff187819 */ /* 0x000fe20000011619 */
[--C-:B------:R-:W-:Y:S01]  /*94e0*/  HADD2.F32 R34, -RZ, R19.reuse.H1_H1 ;  /* 0x30000013ff227230 */ /* 0x100fe20000004100 */
[--C-:B------:R-:W-:Y:S01]  /*94f0*/  SHF.R.U64 R20, R26, 0x10, R27.reuse ;  /* 0x000000101a147819 */ /* 0x100fe2000000121b */
[----:B------:R-:W-:Y:S01]  /*9500*/  HADD2.F32 R19, -RZ, R19.H0_H0 ;  /* 0x20000013ff137230 */ /* 0x000fe20000004100 */
[----:B------:R-:W-:Y:S01]  /*9510*/  SHF.R.U32.HI R26, RZ, 0x10, R27 ;  /* 0x00000010ff1a7819 */ /* 0x000fe2000001161b */
[----:B------:R-:W-:-:S04]  /*9520*/  HADD2.F32 R24, -RZ, R24.H0_H0 ;  /* 0x20000018ff187230 */ /* 0x000fc80000004100 */
[----:B------:R-:W-:Y:S02]  /*9530*/  HADD2.F32 R26, -RZ, R26.H0_H0 ;  /* 0x2000001aff1a7230 */ /* 0x000fe40000004100 */
[--C-:B-1----:R-:W-:Y:S02]  /*9540*/  HADD2.F32 R22, -RZ, R11.reuse.H0_H0 ;  /* 0x2000000bff167230 */ /* 0x102fe40000004100 */
[----:B------:R-:W-:Y:S02]  /*9550*/  HADD2.F32 R11, -RZ, R11.H1_H1 ;  /* 0x3000000bff0b7230 */ /* 0x000fe40000004100 */
[--C-:B------:R-:W-:Y:S02]  /*9560*/  HADD2.F32 R23, -RZ, R8.reuse.H0_H0 ;  /* 0x20000008ff177230 */ /* 0x100fe40000004100 */
[----:B------:R-:W-:Y:S01]  /*9570*/  HADD2.F32 R25, -RZ, R8.H1_H1 ;  /* 0x30000008ff197230 */ /* 0x000fe20000004100 */
[CC--:B------:R-:W-:Y:S01]  /*9580*/  FMUL.FTZ R33, R11.reuse, R24.reuse ;  /* 0x000000180b217220 */ /* 0x0c0fe20000410000 */
[--C-:B------:R-:W-:Y:S01]  /*9590*/  HADD2.F32 R8, -RZ, R10.reuse.H0_H0 ;  /* 0x2000000aff087230 */ /* 0x100fe20000004100 */
[C---:B------:R-:W-:Y:S01]  /*95a0*/  FMUL.FTZ R24, R22.reuse, R24 ;  /* 0x0000001816187220 */ /* 0x040fe20000410000 */
[--C-:B------:R-:W-:Y:S01]  /*95b0*/  HADD2.F32 R27, -RZ, R9.reuse.H0_H0 ;  /* 0x20000009ff1b7230 */ /* 0x100fe20000004100 */
[-C--:B------:R-:W-:Y:S01]  /*95c0*/  FFMA.FTZ R33, R22, R26.reuse, -R33 ;  /* 0x0000001a16217223 */ /* 0x080fe20000010821 */
[----:B------:R-:W-:Y:S01]  /*95d0*/  HADD2.F32 R10, -RZ, R10.H1_H1 ;  /* 0x3000000aff0a7230 */ /* 0x000fe20000004100 */
[----:B------:R-:W-:Y:S01]  /*95e0*/  FFMA.FTZ R24, R11, R26, R24 ;  /* 0x0000001a0b187223 */ /* 0x000fe20000010018 */
[----:B------:R-:W-:Y:S01]  /*95f0*/  HADD2.F32 R11, -RZ, R18.H0_H0 ;  /* 0x20000012ff0b7230 */ /* 0x000fe20000004100 */
[-C--:B------:R-:W-:Y:S01]  /*9600*/  FMUL.FTZ R35, R25, R32.reuse ;  /* 0x0000002019237220 */ /* 0x080fe20000410000 */
        /* <DEDUP_REMOVED lines=9> */
[-C--:B------:R-:W-:Y:S02]  /*96a0*/  FFMA.FTZ R20, R8, R19.reuse, -R20 ;  /* 0x0000001308147223 */ /* 0x080fe40000010814 */
[----:B------:R-:W-:Y:S02]  /*96b0*/  FFMA.FTZ R32, R25, R34, R32 ;  /* 0x0000002219207223 */ /* 0x000fe40000010020 */
[----:B------:R-:W-:Y:S01]  /*96c0*/  FFMA.FTZ R19, R10, R19, R11 ;  /* 0x000000130a137223 */ /* 0x000fe2000001000b */
[----:B------:R-:W-:Y:S01]  /*96d0*/  F2FP.PACK_AB R11, R24, R33 ;  /* 0x00000021180b723e */ /* 0x000fe200000000ff */
[-C--:B------:R-:W-:Y:S01]  /*96e0*/  FFMA.FTZ R21, R27, R22.reuse, -R21 ;  /* 0x000000161b157223 */ /* 0x080fe20000010815 */
[----:B------:R-:W-:Y:S01]  /*96f0*/  F2FP.PACK_AB R8, R32, R35 ;  /* 0x000000232008723e */ /* 0x000fe200000000ff */
[----:B------:R-:W-:Y:S01]  /*9700*/  FFMA.FTZ R18, R9, R22, R18 ;  /* 0x0000001609127223 */ /* 0x000fe20000010012 */
[----:B------:R-:W-:-:S04]  /*9710*/  F2FP.PACK_AB R10, R19, R20 ;  /* 0x00000014130a723e */ /* 0x000fc800000000ff */
[----:B------:R-:W-:-:S05]  /*9720*/  F2FP.PACK_AB R9, R18, R21 ;  /* 0x000000151209723e */ /* 0x000fca00000000ff */
[----:B------:R1:W-:Y:S02]  /*9730*/  STS.128 [R6+0x3100], R8 ;  /* 0x0031000806007388 */ /* 0x0003e40000000c00 */
.L_x_371:
[----:B------:R-:W-:Y:S05]  /*9740*/  BSYNC B0 ;  /* 0x0000000000007941 */ /* 0x000fea0003800000 */
.L_x_370:
[----:B------:R-:W-:-:S04]  /*9750*/  IADD3 R13, R13, 0x20, RZ ;  /* 0x000000200d0d7810 */ /* 0x000fc80007ffe0ff */
[----:B------:R-:W-:-:S13]  /*9760*/  ISETP.GE.AND P0, PT, R13, c[0x0][0x27c], PT ;  /* 0x00009f000d007a0c */ /* 0x000fda0003f06270 */
[----:B------:R-:W-:Y:S05]  /*9770*/  @P0 BRA `(.L_x_369) ;  /* 0x000026d000000947 */ /* 0x000fea0003800000 */
[----:B-1----:R-:W1:Y:S01]  /*9780*/  LDS.128 R8, [R6+0x7100] ;  /* 0x0071000006087984 */ /* 0x002e620000000c00 */
        /* <DEDUP_REMOVED lines=42> */
.L_x_348:
[----:B------:R-:W-:Y:S01]  /*9a30*/  ISETP.NE.AND P0, PT, R217, 0x1, PT ;  /* 0x00000001d900780c */ /* 0x000fe20003f05270 */
[----:B------:R-:W-:Y:S01]  /*9a40*/  IMAD.MOV.U32 R20, RZ, RZ, R14 ;  /* 0x000000ffff147224 */ /* 0x000fe200078e000e */
[----:B------:R-:W-:Y:S01]  /*9a50*/  CS2R R58, SRZ ;  /* 0x00000000003a7805 */ /* 0x000fe2000001ff00 */
[----:B------:R-:W-:Y:S01]  /*9a60*/  IMAD.MOV.U32 R17, RZ, RZ, R19 ;  /* 0x000000ffff117224 */ /* 0x000fe200078e0013 */
[----:B------:R-:W-:-:S09]  /*9a70*/  CS2R R56, SRZ ;  /* 0x0000000000387805 */ /* 0x000fd2000001ff00 */
[----:B------:R-:W-:-:S05]  /*9a80*/  @P0 IMAD.HI.U32 R12, R10, c[0x0][0x2c8], RZ ;  /* 0x0000b2000a0c0a27 */ /* 0x000fca00078e00ff */
[----:B------:R-:W-:-:S04]  /*9a90*/  @P0 SHF.R.U32.HI R10, RZ, c[0x0][0x2cc], R12 ;  /* 0x0000b300ff0a0a19 */ /* 0x000fc8000001160c */
[----:B------:R-:W-:Y:S01]  /*9aa0*/  SHF.R.S32.HI R15, RZ, 0x1f, R10 ;  /* 0x0000001fff0f7819 */ /* 0x000fe2000001140a */
[----:B------:R-:W-:-:S04]  /*9ab0*/  IMAD.WIDE.U32 R20, R10, c[0x0][0x280], R20 ;  /* 0x0000a0000a147a25 */ /* 0x000fc800078e0014 */
[C---:B------:R-:W-:Y:S02]  /*9ac0*/  IMAD R13, R15.reuse, c[0x0][0x280], RZ ;  /* 0x0000a0000f0d7a24 */ /* 0x040fe400078e02ff */
[----:B------:R-:W-:Y:S02]  /*9ad0*/  IMAD R15, R15, c[0x0][0x290], RZ ;  /* 0x0000a4000f0f7a24 */ /* 0x000fe400078e02ff */
[----:B------:R-:W-:Y:S01]  /*9ae0*/  IMAD R14, R10, c[0x0][0x284], R13 ;  /* 0x0000a1000a0e7a24 */ /* 0x000fe200078e020d */
[----:B------:R-:W-:Y:S01]  /*9af0*/  LEA R13, P0, R20, c[0x0][0x270], 0x1 ;  /* 0x00009c00140d7a11 */ /* 0x000fe200078008ff */
[----:B------:R-:W-:-:S04]  /*9b00*/  IMAD.WIDE.U32 R16, R10, c[0x0][0x290], R16 ;  /* 0x0000a4000a107a25 */ /* 0x000fc800078e0010 */
[----:B------:R-:W-:Y:S02]  /*9b10*/  IMAD.IADD R14, R21, 0x1, R14 ;  /* 0x00000001150e7824 */ /* 0x000fe400078e020e */
[----:B------:R-:W-:Y:S02]  /*9b20*/  IMAD R12, R10, c[0x0][0x294], R15 ;  /* 0x0000a5000a0c7a24 */ /* 0x000fe400078e020f */
[----:B------:R-:W1:Y:S01]  /*9b30*/  SHFL.IDX PT, R15, R13, RZ, 0x181f ;  /* 0x00181fff0d0f7589 */ /* 0x000e6200000e0000 */
[----:B------:R-:W-:Y:S02]  /*9b40*/  LEA.HI.X R14, R20, c[0x0][0x274], R14, 0x1, P0 ;  /* 0x00009d00140e7a11 */ /* 0x000fe400000f0c0e */
[----:B------:R-:W-:Y:S02]  /*9b50*/  IADD3 R12, R17, R12, RZ ;  /* 0x0000000c110c7210 */ /* 0x000fe40007ffe0ff */
[----:B------:R-:W-:-:S04]  /*9b60*/  LEA R10, P0, R16, c[0x0][0x288], 0x1 ;  /* 0x0000a200100a7a11 */ /* 0x000fc800078008ff */
[----:B------:R-:W-:Y:S02]  /*9b70*/  LEA.HI.X R12, R16, c[0x0][0x28c], R12, 0x1, P0 ;  /* 0x0000a300100c7a11 */ /* 0x000fe400000f0c0c */
[----:B------:R-:W2:Y:S01]  /*9b80*/  SHFL.IDX PT, R16, R14, RZ, 0x181f ;  /* 0x00181fff0e107589 */ /* 0x000ea200000e0000 */
[----:B------:R-:W-:-:S13]  /*9b90*/  ISETP.GE.OR P0, PT, R64, c[0x0][0x27c], P4 ;  /* 0x00009f0040007a0c */ /* 0x000fda0002706670 */
[C---:B------:R-:W-:Y:S01]  /*9ba0*/  @!P0 IMAD.SHL.U32 R18, R64.reuse, 0x2, RZ ;  /* 0x0000000240128824 */ /* 0x040fe200078e00ff */
[----:B------:R-:W-:-:S04]  /*9bb0*/  @!P0 SHF.L.U64.HI R17, R64, 0x1, R65 ;  /* 0x0000000140118819 */ /* 0x000fc80000010241 */
[-C--:B-1----:R-:W-:Y:S02]  /*9bc0*/  @!P0 IADD3 R20, P1, R15, R18.reuse, RZ ;  /* 0x000000120f148210 */ /* 0x082fe40007f3e0ff */
[----:B------:R-:W1:Y:S03]  /*9bd0*/  SHFL.IDX PT, R15, R10, RZ, 0x181f ;  /* 0x00181fff0a0f7589 */ /* 0x000e6600000e0000 */
[----:B--2---:R-:W-:Y:S02]  /*9be0*/  @!P0 IMAD.X R21, R16, 0x1, R17, P1 ;  /* 0x0000000110158824 */ /* 0x004fe400008e0611 */
[----:B------:R-:W2:Y:S01]  /*9bf0*/  SHFL.IDX PT, R16, R12, RZ, 0x181f ;  /* 0x00181fff0c107589 */ /* 0x000ea200000e0000 */
[----:B------:R-:W-:Y:S01]  /*9c00*/  CS2R R54, SRZ ;  /* 0x0000000000367805 */ /* 0x000fe2000001ff00 */
[----:B------:R-:W-:Y:S02]  /*9c10*/  CS2R R52, SRZ ;  /* 0x0000000000347805 */ /* 0x000fe4000001ff00 */
[----:B------:R-:W3:Y:S01]  /*9c20*/  @!P0 LD.E.128 R56, [R20.64] ;  /* 0x0000001014388980 */ /* 0x000ee2000c101d00 */
[----:B-1----:R-:W-:-:S05]  /*9c30*/  @!P0 IADD3 R22, P1, R15, R18, RZ ;  /* 0x000000120f168210 */ /* 0x002fca0007f3e0ff */
[----:B--2---:R-:W-:-:S05]  /*9c40*/  @!P0 IMAD.X R23, R16, 0x1, R17, P1 ;  /* 0x0000000110178824 */ /* 0x004fca00008e0611 */
[----:B------:R-:W2:Y:S01]  /*9c50*/  @!P0 LD.E.128 R52, [R22.64] ;  /* 0x0000001016348980 */ /* 0x000ea2000c101d00 */
[----:B------:R-:W-:Y:S01]  /*9c60*/  BSSY B0, `(.L_x_372) ;  /* 0x0000023000007945 */ /* 0x000fe20003800000 */
[----:B------:R-:W-:Y:S01]  /*9c70*/  CS2R R46, SRZ ;  /* 0x00000000002e7805 */ /* 0x000fe2000001ff00 */
[----:B------:R-:W-:Y:S01]  /*9c80*/  CS2R R44, SRZ ;  /* 0x00000000002c7805 */ /* 0x000fe2000001ff00 */
[----:B------:R-:W-:Y:S01]  /*9c90*/  CS2R R42, SRZ ;  /* 0x00000000002a7805 */ /* 0x000fe2000001ff00 */
[----:B------:R-:W-:Y:S01]  /*9ca0*/  CS2R R40, SRZ ;  /* 0x0000000000287805 */ /* 0x000fe2000001ff00 */
[----:B------:R-:W-:Y:S02]  /*9cb0*/  ISETP.GE.AND P1, PT, R64, c[0x0][0x27c], PT ;  /* 0x00009f0040007a0c */ /* 0x000fe40003f26270 */
[----:B---3--:R-:W-:Y:S01]  /*9cc0*/  MOV R18, R58 ;  /* 0x0000003a00127202 */ /* 0x008fe20000000f00 */
[----:B------:R-:W-:Y:S01]  /*9cd0*/  IMAD.MOV.U32 R17, RZ, RZ, R59 ;  /* 0x000000ffff117224 */ /* 0x000fe200078e003b */
[----:B------:R-:W-:Y:S01]  /*9ce0*/  MOV R15, R57 ;  /* 0x00000039000f7202 */ /* 0x000fe20000000f00 */
[----:B------:R-:W-:-:S03]  /*9cf0*/  IMAD.MOV.U32 R16, RZ, RZ, R56 ;  /* 0x000000ffff107224 */ /* 0x000fc600078e0038 */
[----:B------:R-:W-:Y:S02]  /*9d00*/  PRMT R75, R17, 0x5410, R18 ;  /* 0x00005410114b7816 */ /* 0x000fe40000000012 */
[----:B------:R-:W-:Y:S01]  /*9d10*/  PRMT R73, R15, 0x5410, R16 ;  /* 0x000054100f497816 */ /* 0x000fe20000000010 */
[----:B------:R1:W3:Y:S04]  /*9d20*/  SHFL.IDX PT, R17, R13, 0x1, 0x181f ;  /* 0x00381f000d117f89 */ /* 0x0002e800000e0000 */
[----:B------:R1:W4:Y:S04]  /*9d30*/  SHFL.IDX PT, R15, R10, 0x1, 0x181f ;  /* 0x00381f000a0f7f89 */ /* 0x00032800000e0000 */
[----:B------:R1:W1:Y:S04]  /*9d40*/  SHFL.IDX PT, R18, R14, 0x1, 0x181f ;  /* 0x00381f000e127f89 */ /* 0x00026800000e0000 */
[----:B------:R1:W1:Y:S01]  /*9d50*/  SHFL.IDX PT, R16, R12, 0x1, 0x181f ;  /* 0x00381f000c107f89 */ /* 0x00026200000e0000 */
[----:B--2---:R-:W-:Y:S01]  /*9d60*/  IMAD.MOV.U32 R22, RZ, RZ, R54 ;  /* 0x000000ffff167224 */ /* 0x004fe200078e0036 */
[----:B------:R-:W-:Y:S01]  /*9d70*/  MOV R20, R52 ;  /* 0x0000003400147202 */ /* 0x000fe20000000f00 */
[----:B------:R-:W-:-:S02]  /*9d80*/  IMAD.MOV.U32 R21, RZ, RZ, R55 ;  /* 0x000000ffff157224 */ /* 0x000fc400078e0037 */
[----:B------:R-:W-:-:S03]  /*9d90*/  IMAD.MOV.U32 R19, RZ, RZ, R53 ;  /* 0x000000ffff137224 */ /* 0x000fc600078e0035 */
[----:B------:R-:W-:Y:S02]  /*9da0*/  PRMT R72, R21, 0x5410, R22 ;  /* 0x0000541015487816 */ /* 0x000fe40000000016 */
[----:B------:R-:W-:Y:S01]  /*9db0*/  PRMT R71, R19, 0x5410, R20 ;  /* 0x0000541013477816 */ /* 0x000fe20000000014 */
[----:B------:R-:W-:Y:S05]  /*9dc0*/  @P3 BRA `(.L_x_373) ;  /* 0x000000c000003947 */ /* 0x000fea0003800000 */
[----:B---3--:R-:W-:Y:S01]  /*9dd0*/  CS2R R44, SRZ ;  /* 0x00000000002c7805 */ /* 0x008fe2000001ff00 */
[----:B------:R-:W-:Y:S01]  /*9de0*/  CS2R R42, SRZ ;  /* 0x00000000002a7805 */ /* 0x000fe2000001ff00 */
[----:B------:R-:W-:Y:S01]  /*9df0*/  CS2R R40, SRZ ;  /* 0x0000000000287805 */ /* 0x000fe2000001ff00 */
[----:B------:R-:W-:Y:S05]  /*9e00*/  @P1 BRA `(.L_x_373) ;  /* 0x0000008000001947 */ /* 0x000fea0003800000 */
[C---:B------:R-:W-:Y:S01]  /*9e10*/  IMAD.SHL.U32 R20, R64.reuse, 0x2, RZ ;  /* 0x0000000240147824 */ /* 0x040fe200078e00ff */
[----:B------:R-:W-:-:S04]  /*9e20*/  SHF.L.U64.HI R19, R64, 0x1, R65 ;  /* 0x0000000140137819 */ /* 0x000fc80000010241 */
[----:B------:R-:W-:-:S05]  /*9e30*/  IADD3 R44, P0, R17, R20, RZ ;  /* 0x00000014112c7210 */ /* 0x000fca0007f1e0ff */
[----:B-1----:R-:W-:Y:S01]  /*9e40*/  IMAD.X R45, R18, 0x1, R19, P0 ;  /* 0x00000001122d7824 */ /* 0x002fe200000e0613 */
[----:B----4-:R-:W-:-:S05]  /*9e50*/  IADD3 R20, P0, R15, R20, RZ ;  /* 0x000000140f147210 */ /* 0x010fca0007f1e0ff */
[----:B------:R-:W-:Y:S01]  /*9e60*/  IMAD.X R21, R16, 0x1, R19, P0 ;  /* 0x0000000110157824 */ /* 0x000fe200000e0613 */
[----:B------:R-:W5:Y:S04]  /*9e70*/  LD.E.128 R44, [R44.64] ;  /* 0x000000102c2c7980 */ /* 0x000f68000c101d00 */
[----:B------:R1:W5:Y:S03]  /*9e80*/  LD.E.128 R40, [R20.64] ;  /* 0x0000001014287980 */ /* 0x000366000c101d00 */
.L_x_373:
[----:B---3--:R-:W-:Y:S05]  /*9e90*/  BSYNC B0 ;  /* 0x0000000000007941 */ /* 0x008fea0003800000 */
.L_x_372:
[----:B-1----:R-:W1:Y:S01]  /*9ea0*/  SHFL.IDX PT, R18, R13, 0x2, 0x181f ;  /* 0x00581f000d127f89 */ /* 0x002e6200000e0000 */
[C---:B------:R-:W-:Y:S01]  /*9eb0*/  ISETP.GE.OR P0, PT, R64.reuse, c[0x0][0x27c], P5 ;  /* 0x00009f0040007a0c */ /* 0x040fe20002f06670 */
[----:B------:R-:W-:Y:S01]  /*9ec0*/  CS2R R34, SRZ ;  /* 0x0000000000227805 */ /* 0x000fe2000001ff00 */
[----:B------:R-:W-:Y:S01]  /*9ed0*/  CS2R R32, SRZ ;  /* 0x0000000000207805 */ /* 0x000fe2000001ff00 */
[----:B------:R-:W2:Y:S10]  /*9ee0*/  SHFL.IDX PT, R17, R14, 0x2, 0x181f ;  /* 0x00581f000e117f89 */ /* 0x000eb400000e0000 */
[C---:B----4-:R-:W-:Y:S01]  /*9ef0*/  @!P0 IMAD.SHL.U32 R15, R64.reuse, 0x2, RZ ;  /* 0x00000002400f8824 */ /* 0x050fe200078e00ff */
[----:B------:R-:W-:-:S04]  /*9f00*/  @!P0 SHF.L.U64.HI R16, R64, 0x1, R65 ;  /* 0x0000000140108819 */ /* 0x000fc80000010241 */
[-C--:B-1----:R-:W-:Y:S02]  /*9f10*/  @!P0 IADD3 R20, P2, R18, R15.reuse, RZ ;  /* 0x0000000f12148210 */ /* 0x082fe40007f5e0ff */
[----:B------:R-:W1:Y:S03]  /*9f20*/  SHFL.IDX PT, R18, R10, 0x2, 0x181f ;  /* 0x00581f000a127f89 */ /* 0x000e6600000e0000 */
[----:B--2---:R-:W-:Y:S02]  /*9f30*/  @!P0 IMAD.X R21, R17, 0x1, R16, P2 ;  /* 0x0000000111158824 */ /* 0x004fe400010e0610 */
[----:B------:R-:W2:Y:S01]  /*9f40*/  SHFL.IDX PT, R17, R12, 0x2, 0x181f ;  /* 0x00581f000c117f89 */ /* 0x000ea200000e0000 */
[----:B------:R-:W-:Y:S01]  /*9f50*/  CS2R R26, SRZ ;  /* 0x00000000001a7805 */ /* 0x000fe2000001ff00 */
[----:B------:R-:W-:Y:S02]  /*9f60*/  CS2R R24, SRZ ;  /* 0x0000000000187805 */ /* 0x000fe4000001ff00 */
[----:B------:R3:W4:Y:S01]  /*9f70*/  @!P0 LD.E.128 R32, [R20.64] ;  /* 0x0000001014208980 */ /* 0x000722000c101d00 */
[----:B-1----:R-:W-:-:S05]  /*9f80*/  @!P0 IADD3 R22, P2, R18, R15, RZ ;  /* 0x0000000f12168210 */ /* 0x002fca0007f5e0ff */
[----:B--2---:R-:W-:-:S05]  /*9f90*/  @!P0 IMAD.X R23, R17, 0x1, R16, P2 ;  /* 0x0000000111178824 */ /* 0x004fca00010e0610 */
[----:B------:R1:W2:Y:S01]  /*9fa0*/  @!P0 LD.E.128 R24, [R22.64] ;  /* 0x0000001016188980 */ /* 0x0002a2000c101d00 */
[----:B-----5:R-:W-:Y:S01]  /*9fb0*/  IMAD.MOV.U32 R17, RZ, RZ, R47 ;  /* 0x000000ffff117224 */ /* 0x020fe200078e002f */
[----:B------:R-:W-:Y:S01]  /*9fc0*/  MOV R18, R46 ;  /* 0x0000002e00127202 */ /* 0x000fe20000000f00 */
[----:B------:R-:W-:Y:S02]  /*9fd0*/  IMAD.MOV.U32 R16, RZ, RZ, R44 ;  /* 0x000000ffff107224 */ /* 0x000fe400078e002c */
[----:B------:R-:W-:Y:S01]  /*9fe0*/  IMAD.MOV.U32 R15, RZ, RZ, R45 ;  /* 0x000000ffff0f7224 */ /* 0x000fe200078e002d */
[----:B------:R-:W-:Y:S01]  /*9ff0*/  PRMT R69, R17, 0x5410, R18 ;  /* 0x0000541011457816 */ /* 0x000fe20000000012 */
[----:B------:R-:W-:Y:S01]  /*a000*/  IMAD.MOV.U32 R17, RZ, RZ, R43 ;  /* 0x000000ffff117224 */ /* 0x000fe200078e002b */
[----:B------:R-:W-:Y:S02]  /*a010*/  MOV R18, R42 ;  /* 0x0000002a00127202 */ /* 0x000fe40000000f00 */
[----:B------:R-:W-:Y:S01]  /*a020*/  PRMT R68, R15, 0x5410, R16 ;  /* 0x000054100f447816 */ /* 0x000fe20000000010 */
[----:B------:R-:W-:-:S02]  /*a030*/  IMAD.MOV.U32 R16, RZ, RZ, R40 ;  /* 0x000000ffff107224 */ /* 0x000fc400078e0028 */
[----:B------:R-:W-:Y:S01]  /*a040*/  IMAD.MOV.U32 R15, RZ, RZ, R41 ;  /* 0x000000ffff0f7224 */ /* 0x000fe200078e0029 */
[----:B------:R-:W-:-:S04]  /*a050*/  PRMT R67, R17, 0x5410, R18 ;  /* 0x0000541011437816 */ /* 0x000fc80000000012 */
[----:B------:R-:W-:Y:S01]  /*a060*/  PRMT R66, R15, 0x5410, R16 ;  /* 0x000054100f427816 */ /* 0x000fe20000000010 */
[----:B------:R-:W2:Y:S01]  /*a070*/  SHFL.IDX PT, R14, R14, 0x3, 0x181f ;  /* 0x00781f000e0e7f89 */ /* 0x000ea200000e0000 */
[----:B------:R-:W-:Y:S03]  /*a080*/  BSSY B0, `(.L_x_374) ;  /* 0x0000021000007945 */ /* 0x000fe60003800000 */
[----:B------:R-:W2:Y:S01]  /*a090*/  SHFL.IDX PT, R13, R13, 0x3, 0x181f ;  /* 0x00781f000d0d7f89 */ /* 0x000ea200000e0000 */
[----:B---3--:R-:W-:-:S03]  /*a0a0*/  CS2R R20, SRZ ;  /* 0x0000000000147805 */ /* 0x008fc6000001ff00 */
[----:B------:R-:W3:Y:S01]  /*a0b0*/  SHFL.IDX PT, R10, R10, 0x3, 0x181f ;  /* 0x00781f000a0a7f89 */ /* 0x000ee200000e0000 */
[----:B-1----:R-:W-:-:S03]  /*a0c0*/  CS2R R22, SRZ ;  /* 0x0000000000167805 */ /* 0x002fc6000001ff00 */
[----:B------:R-:W1:Y:S01]  /*a0d0*/  SHFL.IDX PT, R12, R12, 0x3, 0x181f ;  /* 0x00781f000c0c7f89 */ /* 0x000e6200000e0000 */
[----:B----4-:R-:W-:Y:S01]  /*a0e0*/  IMAD.MOV.U32 R17, RZ, RZ, R35 ;  /* 0x000000ffff117224 */ /* 0x010fe200078e0023 */
[----:B------:R-:W-:Y:S01]  /*a0f0*/  MOV R18, R34 ;  /* 0x0000002200127202 */ /* 0x000fe20000000f00 */
[----:B------:R-:W-:Y:S01]  /*a100*/  IMAD.MOV.U32 R16, RZ, RZ, R32 ;  /* 0x000000ffff107224 */ /* 0x000fe200078e0020 */
[----:B------:R-:W-:Y:S02]  /*a110*/  MOV R15, R33 ;  /* 0x00000021000f7202 */ /* 0x000fe40000000f00 */
[----:B------:R-:W-:Y:S02]  /*a120*/  PRMT R63, R17, 0x5410, R18 ;  /* 0x00005410113f7816 */ /* 0x000fe40000000012 */
[----:B------:R-:W-:Y:S01]  /*a130*/  PRMT R62, R15, 0x5410, R16 ;  /* 0x000054100f3e7816 */ /* 0x000fe20000000010 */
[----:B--2---:R-:W-:Y:S01]  /*a140*/  IMAD.MOV.U32 R18, RZ, RZ, R26 ;  /* 0x000000ffff127224 */ /* 0x004fe200078e001a */
[----:B------:R-:W-:Y:S01]  /*a150*/  MOV R16, R24 ;  /* 0x0000001800107202 */ /* 0x000fe20000000f00 */
[----:B------:R-:W-:-:S02]  /*a160*/  IMAD.MOV.U32 R17, RZ, RZ, R27 ;  /* 0x000000ffff117224 */ /* 0x000fc400078e001b */
[----:B------:R-:W-:-:S03]  /*a170*/  IMAD.MOV.U32 R15, RZ, RZ, R25 ;  /* 0x000000ffff0f7224 */ /* 0x000fc600078e0019 */
[----:B------:R-:W-:Y:S02]  /*a180*/  PRMT R61, R17, 0x5410, R18 ;  /* 0x00005410113d7816 */ /* 0x000fe40000000012 */
[----:B------:R-:W-:Y:S01]  /*a190*/  PRMT R60, R15, 0x5410, R16 ;  /* 0x000054100f3c7816 */ /* 0x000fe20000000010 */
[----:B------:R-:W-:Y:S01]  /*a1a0*/  CS2R R18, SRZ ;  /* 0x0000000000127805 */ /* 0x000fe2000001ff00 */
[----:B------:R-:W-:Y:S01]  /*a1b0*/  CS2R R16, SRZ ;  /* 0x0000000000107805 */ /* 0x000fe2000001ff00 */
[----:B------:R-:W-:Y:S05]  /*a1c0*/  @P6 BRA `(.L_x_375) ;  /* 0x000000c000006947 */ /* 0x000fea0003800000 */
[----:B-1-3--:R-:W-:Y:S01]  /*a1d0*/  CS2R R20, SRZ ;  /* 0x0000000000147805 */ /* 0x00afe2000001ff00 */
[----:B------:R-:W-:Y:S01]  /*a1e0*/  CS2R R18, SRZ ;  /* 0x0000000000127805 */ /* 0x000fe2000001ff00 */
[----:B------:R-:W-:Y:S01]  /*a1f0*/  CS2R R16, SRZ ;  /* 0x0000000000107805 */ /* 0x000fe2000001ff00 */
[----:B------:R-:W-:Y:S05]  /*a200*/  @P1 BRA `(.L_x_375) ;  /* 0x0000008000001947 */ /* 0x000fea0003800000 */
[C---:B------:R-:W-:Y:S01]  /*a210*/  IMAD.SHL.U32 R15, R64.reuse, 0x2, RZ ;  /* 0x00000002400f7824 */ /* 0x040fe200078e00ff */
[----:B------:R-:W-:-:S04]  /*a220*/  SHF.L.U64.HI R17, R64, 0x1, R65 ;  /* 0x0000000140117819 */ /* 0x000fc80000010241 */
[-C--:B------:R-:W-:Y:S02]  /*a230*/  IADD3 R20, P2, R13, R15.reuse, RZ ;  /* 0x0000000f0d147210 */ /* 0x080fe40007f5e0ff */
[----:B------:R-:W-:-:S03]  /*a240*/  IADD3 R16, P0, R10, R15, RZ ;  /* 0x0000000f0a107210 */ /* 0x000fc60007f1e0ff */
[--C-:B------:R-:W-:Y:S02]  /*a250*/  IMAD.X R21, R14, 0x1, R17.reuse, P2 ;  /* 0x000000010e157824 */ /* 0x100fe400010e0611 */
[----:B------:R-:W-:-:S04]  /*a260*/  IMAD.X R17, R12, 0x1, R17, P0 ;  /* 0x000000010c117824 */ /* 0x000fc800000e0611 */
[----:B------:R-:W5:Y:S04]  /*a270*/  LD.E.128 R20, [R20.64] ;  /* 0x0000001014147980 */ /* 0x000f68000c101d00 */
[----:B------:R-:W5:Y:S02]  /*a280*/  LD.E.128 R16, [R16.64] ;  /* 0x0000001010107980 */ /* 0x000f64000c101d00 */
.L_x_375:
[----:B-1-3--:R-:W-:Y:S05]  /*a290*/  BSYNC B0 ;  /* 0x0000000000007941 */ /* 0x00afea0003800000 */
.L_x_374:
[----:B------:R-:W-:Y:S01]  /*a2a0*/  IADD3 R51, -R118, R7, RZ ;  /* 0x0000000776337210 */ /* 0x000fe20007ffe1ff */
[----:B-----5:R-:W-:Y:S01]  /*a2b0*/  IMAD.MOV.U32 R10, RZ, RZ, R22 ;  /* 0x000000ffff0a7224 */ /* 0x020fe200078e0016 */
[----:B------:R-:W-:-:S04]  /*a2c0*/  DEPBAR.LE SB0, 0x1 ;  /* 0x000080400000791a */ /* 0x000fc80000000000 */
[----:B------:R-:W-:Y:S01]  /*a2d0*/  IMNMX R51, R51, 0x80, PT ;  /* 0x0000008033337817 */ /* 0x000fe20003800200 */
[----:B------:R-:W-:Y:S01]  /*a2e0*/  IMAD.MOV.U32 R12, RZ, RZ, R23 ;  /* 0x000000ffff0c7224 */ /* 0x000fe200078e0017 */
[----:B------:R-:W-:Y:S01]  /*a2f0*/  BSSY B0, `(.L_x_376) ;  /* 0x000006d000007945 */ /* 0x000fe20003800000 */
[----:B------:R-:W-:Y:S01]  /*a300*/  IMAD.MOV.U32 R7, RZ, RZ, R21 ;  /* 0x000000ffff077224 */ /* 0x000fe200078e0015 */
[----:B------:R-:W-:Y:S01]  /*a310*/  BAR.SYNC.DEFER_BLOCKING 0x0 ;  /* 0x0000000000007b1d */ /* 0x000fe20000010000 */
[----:B------:R-:W-:Y:S01]  /*a320*/  ISETP.GE.OR P0, PT, R4, R51, P1 ;  /* 0x000000330400720c */ /* 0x000fe20000f06670 */
[----:B------:R-:W-:Y:S01]  /*a330*/  IMAD.MOV.U32 R13, RZ, RZ, R18 ;  /* 0x000000ffff0d7224 */ /* 0x000fe200078e0012 */
[----:B------:R-:W-:Y:S01]  /*a340*/  PRMT R50, R12, 0x5410, R10 ;  /* 0x000054100c327816 */ /* 0x000fe2000000000a */
[----:B------:R-:W-:Y:S01]  /*a350*/  IMAD.MOV.U32 R10, RZ, RZ, R20 ;  /* 0x000000ffff0a7224 */ /* 0x000fe200078e0014 */
[----:B------:R-:W-:-:S04]  /*a360*/  MOV R12, R19 ;  /* 0x00000013000c7202 */ /* 0x000fc80000000f00 */
[----:B------:R-:W-:Y:S01]  /*a370*/  PRMT R49, R7, 0x5410, R10 ;  /* 0x0000541007317816 */ /* 0x000fe2000000000a */
[----:B------:R-:W-:Y:S01]  /*a380*/  IMAD.MOV.U32 R10, RZ, RZ, R16 ;  /* 0x000000ffff0a7224 */ /* 0x000fe200078e0010 */
[----:B------:R-:W-:Y:S02]  /*a390*/  MOV R7, R17 ;  /* 0x0000001100077202 */ /* 0x000fe40000000f00 */
[----:B------:R-:W-:Y:S02]  /*a3a0*/  PRMT R48, R12, 0x5410, R13 ;  /* 0x000054100c307816 */ /* 0x000fe4000000000d */
[----:B------:R-:W-:Y:S01]  /*a3b0*/  PRMT R7, R7, 0x5410, R10 ;  /* 0x0000541007077816 */ /* 0x000fe2000000000a */
[----:B------:R-:W-:Y:S05]  /*a3c0*/  @P0 BRA `(.L_x_377) ;  /* 0x000005f000000947 */ /* 0x000fea0003800000 */
[----:B------:R-:W-:Y:S01]  /*a3d0*/  MOV R10, c[0x0][0x27c] ;  /* 0x00009f00000a7a02 */ /* 0x000fe20000000f00 */
[--C-:B------:R-:W-:Y:S01]  /*a3e0*/  HADD2.F32 R80, -RZ, R71.reuse.H0_H0 ;  /* 0x20000047ff507230 */ /* 0x100fe20000004100 */
[--C-:B------:R-:W-:Y:S01]  /*a3f0*/  SHF.R.U64 R52, R52, 0x10, R53.reuse ;  /* 0x0000001034347819 */ /* 0x100fe20000001235 */
[----:B------:R-:W-:Y:S01]  /*a400*/  HADD2.F32 R71, -RZ, R71.H1_H1 ;  /* 0x30000047ff477230 */ /* 0x000fe20000004100 */
[----:B------:R-:W-:Y:S01]  /*a410*/  LEA.HI R13, R10, R29, RZ, 0x1d ;  /* 0x0000001d0a0d7211 */ /* 0x000fe200078fe8ff */
[--C-:B------:R-:W-:Y:S01]  /*a420*/  HADD2.F32 R88, -RZ, R73.reuse.H0_H0 ;  /* 0x20000049ff587230 */ /* 0x100fe20000004100 */
[----:B------:R-:W-:Y:S01]  /*a430*/  SHF.R.U32.HI R76, RZ, 0x10, R53 ;  /* 0x00000010ff4c7819 */ /* 0x000fe20000011635 */
[----:B------:R-:W-:Y:S01]  /*a440*/  HADD2.F32 R94, -RZ, R73.H1_H1 ;  /* 0x30000049ff5e7230 */ /* 0x000fe20000004100 */
[----:B------:R-:W-:Y:S01]  /*a450*/  SHF.R.S32.HI R10, RZ, 0x1f, R13 ;  /* 0x0000001fff0a7819 */ /* 0x000fe2000001140d */
[----:B------:R-:W-:Y:S01]  /*a460*/  HADD2.F32 R73, -RZ, R72.H1_H1 ;  /* 0x30000048ff497230 */ /* 0x000fe20000004100 */
[----:B------:R-:W-:Y:S01]  /*a470*/  SHF.L.U32 R12, R13, 0x3, RZ ;  /* 0x000000030d0c7819 */ /* 0x000fe200000006ff */
[----:B------:R-:W-:Y:S01]  /*a480*/  HADD2.F32 R76, -RZ, R76.H0_H0 ;  /* 0x2000004cff4c7230 */ /* 0x000fe20000004100 */
[----:B------:R-:W-:Y:S01]  /*a490*/  LEA.HI R10, R10, R13, RZ, 0x3 ;  /* 0x0000000d0a0a7211 */ /* 0x000fe200078f18ff */
[--C-:B------:R-:W-:Y:S01]  /*a4a0*/  HADD2.F32 R85, -RZ, R75.reuse.H1_H1 ;  /* 0x3000004bff557230 */ /* 0x100fe20000004100 */
[----:B------:R-:W-:Y:S01]  /*a4b0*/  LOP3.LUT R12, R11, 0x38, R12, 0xf8, !PT ;  /* 0x000000380b0c7812 */ /* 0x000fe200078ef80c */
[----:B------:R-:W-:Y:S01]  /*a4c0*/  HADD2.F32 R75, -RZ, R75.H0_H0 ;  /* 0x2000004bff4b7230 */ /* 0x000fe20000004100 */
[----:B------:R-:W-:Y:S01]  /*a4d0*/  SHF.L.U32 R10, R10, 0xa, RZ ;  /* 0x0000000a0a0a7819 */ /* 0x000fe200000006ff */
[----:B------:R-:W-:Y:S01]  /*a4e0*/  HADD2.F32 R52, -RZ, R52.H0_H0 ;  /* 0x20000034ff347230 */ /* 0x000fe20000004100 */
[----:B------:R-:W-:-:S02]  /*a4f0*/  LOP3.LUT R9, R12, R9, RZ, 0x3c, !PT ;  /* 0x000000090c097212 */ /* 0x000fc400078e3cff */
[----:B------:R-:W-:Y:S01]  /*a500*/  LOP3.LUT R10, R10, 0x7fffe000, RZ, 0xc0, !PT ;  /* 0x7fffe0000a0a7812 */ /* 0x000fe200078ec0ff */
[----:B------:R-:W1:Y:S01]  /*a510*/  LDS.128 R12, [R6+0x100] ;  /* 0x00010000060c7984 */ /* 0x000e620000000c00 */
[--C-:B------:R-:W-:Y:S02]  /*a520*/  SHF.R.U64 R53, R58, 0x10, R59.reuse ;  /* 0x000000103a357819 */ /* 0x100fe4000000123b */
[----:B------:R-:W-:Y:S02]  /*a530*/  IADD3 R9, R9, R10, R8 ;  /* 0x0000000a09097210 */ /* 0x000fe40007ffe008 */
[----:B------:R-:W-:Y:S01]  /*a540*/  SHF.R.U32.HI R58, RZ, 0x10, R59 ;  /* 0x00000010ff3a7819 */ /* 0x000fe2000001163b */
[----:B------:R-:W-:Y:S01]  /*a550*/  HADD2.F32 R53, -RZ, R53.H0_H0 ;  /* 0x20000035ff357230 */ /* 0x000fe20000004100 */
[----:B------:R-:W-:Y:S02]  /*a560*/  SHF.L.U32 R70, R9, 0x1, RZ ;  /* 0x0000000109467819 */ /* 0x000fe400000006ff */
[--C-:B------:R-:W-:Y:S01]  /*a570*/  SHF.R.U64 R56, R56, 0x10, R57.reuse ;  /* 0x0000001038387819 */ /* 0x100fe20000001239 */
[----:B------:R-:W-:Y:S01]  /*a580*/  HADD2.F32 R58, -RZ, R58.H0_H0 ;  /* 0x2000003aff3a7230 */ /* 0x000fe20000004100 */
[----:B------:R-:W-:Y:S01]  /*a590*/  SHF.R.U32.HI R57, RZ, 0x10, R57 ;  /* 0x00000010ff397819 */ /* 0x000fe20000011639 */
[----:B------:R-:W2:Y:S01]  /*a5a0*/  LDS.128 R8, [R70+0x100] ;  /* 0x0001000046087984 */ /* 0x000ea20000000c00 */
[--C-:B------:R-:W-:Y:S01]  /*a5b0*/  SHF.R.U64 R54, R54, 0x10, R55.reuse ;  /* 0x0000001036367819 */ /* 0x100fe20000001237 */
[----:B------:R-:W-:Y:S01]  /*a5c0*/  HADD2.F32 R56, -RZ, R56.H0_H0 ;  /* 0x20000038ff387230 */ /* 0x000fe20000004100 */
[----:B------:R-:W-:Y:S01]  /*a5d0*/  SHF.R.U32.HI R55, RZ, 0x10, R55 ;  /* 0x00000010ff377819 */ /* 0x000fe20000011637 */
[----:B------:R-:W-:-:S02]  /*a5e0*/  HADD2.F32 R92, -RZ, R57.H0_H0 ;  /* 0x20000039ff5c7230 */ /* 0x000fc40000004100 */
[----:B------:R-:W-:Y:S02]  /*a5f0*/  HADD2.F32 R54, -RZ, R54.H0_H0 ;  /* 0x20000036ff367230 */ /* 0x000fe40000004100 */
[--C-:B-1----:R-:W-:Y:S02]  /*a600*/  HADD2.F32 R59, -RZ, R13.reuse.H0_H0 ;  /* 0x2000000dff3b7230 */ /* 0x102fe40000004100 */
[----:B------:R-:W-:Y:S02]  /*a610*/  HADD2.F32 R13, -RZ, R13.H1_H1 ;  /* 0x3000000dff0d7230 */ /* 0x000fe40000004100 */
[--C-:B------:R-:W-:Y:S01]  /*a620*/  HADD2.F32 R77, -RZ, R12.reuse.H0_H0 ;  /* 0x2000000cff4d7230 */ /* 0x100fe20000004100 */
[----:B------:R-:W-:Y:S01]  /*a630*/  FMUL.FTZ R86, R59, R80 ;  /* 0x000000503b567220 */ /* 0x000fe20000410000 */
[----:B------:R-:W-:Y:S01]  /*a640*/  HADD2.F32 R78, -RZ, R12.H1_H1 ;  /* 0x3000000cff4e7230 */ /* 0x000fe20000004100 */
[----:B------:R-:W-:Y:S01]  /*a650*/  FMUL.FTZ R90, R13, R76 ;  /* 0x0000004c0d5a7220 */ /* 0x000fe20000410000 */
[--C-:B------:R-:W-:Y:S01]  /*a660*/  HADD2.F32 R12, -RZ, R14.reuse.H0_H0 ;  /* 0x2000000eff0c7230 */ /* 0x100fe20000004100 */
[----:B------:R-:W-:Y:S01]  /*a670*/  FMUL.FTZ R57, R77, R71 ;  /* 0x000000474d397220 */ /* 0x000fe20000410000 */
[----:B------:R-:W-:-:S02]  /*a680*/  HADD2.F32 R79, -RZ, R14.H1_H1 ;  /* 0x3000000eff4f7230 */ /* 0x000fc40000004100 */
[--C-:B--2---:R-:W-:Y:S02]  /*a690*/  HADD2.F32 R81, -RZ, R9.reuse.H0_H0 ;  /* 0x20000009ff517230 */ /* 0x104fe40000004100 */
[----:B------:R-:W-:Y:S02]  /*a6a0*/  HADD2.F32 R9, -RZ, R9.H1_H1 ;  /* 0x30000009ff097230 */ /* 0x000fe40000004100 */
[--C-:B------:R-:W-:Y:S01]  /*a6b0*/  HADD2.F32 R82, -RZ, R8.reuse.H0_H0 ;  /* 0x20000008ff527230 */ /* 0x100fe20000004100 */
[C---:B------:R-:W-:Y:S01]  /*a6c0*/  FMUL.FTZ R80, R81.reuse, R80 ;  /* 0x0000005051507220 */ /* 0x040fe20000410000 */
[--C-:B------:R-:W-:Y:S01]  /*a6d0*/  HADD2.F32 R14, -RZ, R15.reuse.H0_H0 ;  /* 0x2000000fff0e7230 */ /* 0x100fe20000004100 */
[----:B------:R-:W-:Y:S01]  /*a6e0*/  FFMA.FTZ R86, R81, R88, R86 ;  /* 0x0000005851567223 */ /* 0x000fe20000010056 */
[----:B------:R-:W-:Y:S01]  /*a6f0*/  HADD2.F32 R83, -RZ, R8.H1_H1 ;  /* 0x30000008ff537230 */ /* 0x000fe20000004100 */
[C---:B------:R-:W-:Y:S01]  /*a700*/  FMUL.FTZ R76, R9.reuse, R76 ;  /* 0x0000004c094c7220 */ /* 0x040fe20000410000 */
[----:B------:R-:W-:Y:S01]  /*a710*/  HADD2.F32 R81, -RZ, R72.H0_H0 ;  /* 0x20000048ff517230 */ /* 0x000fe20000004100 */
[----:B------:R-:W-:Y:S01]  /*a720*/  FFMA.FTZ R9, R9, R92, R90 ;  /* 0x0000005c09097223 */ /* 0x000fe2000001005a */
[--C-:B------:R-:W-:Y:S01]  /*a730*/  HADD2.F32 R8, -RZ, R10.reuse.H0_H0 ;  /* 0x2000000aff087230 */ /* 0x100fe20000004100 */
[C---:B------:R-:W-:Y:S01]  /*a740*/  FMUL.FTZ R71, R82.reuse, R71 ;  /* 0x0000004752477220 */ /* 0x040fe20000410000 */
[----:B------:R-:W-:Y:S01]  /*a750*/  HADD2.F32 R15, -RZ, R15.H1_H1 ;  /* 0x3000000fff0f7230 */ /* 0x000fe20000004100 */
[----:B------:R-:W-:Y:S01]  /*a760*/  FFMA.FTZ R57, R82, R94, R57 ;  /* 0x0000005e52397223 */ /* 0x000fe20000010039 */
[----:B------:R-:W-:Y:S01]  /*a770*/  HADD2.F32 R90, -RZ, R55.H0_H0 ;  /* 0x20000037ff5a7230 */ /* 0x000fe20000004100 */
[----:B------:R-:W-:Y:S01]  /*a780*/  FMUL.FTZ R82, R12, R73 ;  /* 0x000000490c527220 */ /* 0x000fe20000410000 */
[----:B------:R-:W-:Y:S01]  /*a790*/  HADD2.F32 R84, -RZ, R10.H1_H1 ;  /* 0x3000000aff547230 */ /* 0x000fe20000004100 */
[----:B------:R-:W-:Y:S01]  /*a7a0*/  FMUL.FTZ R72, R14, R81 ;  /* 0x000000510e487220 */ /* 0x000fe20000410000 */
[--C-:B------:R-:W-:Y:S01]  /*a7b0*/  HADD2.F32 R10, -RZ, R11.reuse.H0_H0 ;  /* 0x2000000bff0a7230 */ /* 0x100fe20000004100 */
[C---:B------:R-:W-:Y:S01]  /*a7c0*/  FMUL.FTZ R73, R8.reuse, R73 ;  /* 0x0000004908497220 */ /* 0x040fe20000410000 */
[----:B------:R-:W-:Y:S01]  /*a7d0*/  HADD2.F32 R11, -RZ, R11.H1_H1 ;  /* 0x3000000bff0b7230 */ /* 0x000fe20000004100 */
[----:B------:R-:W-:Y:S01]  /*a7e0*/  FFMA.FTZ R55, R8, R85, R82 ;  /* 0x0000005508377223 */ /* 0x000fe20000010052 */
[----:B------:R-:W-:Y:S01]  /*a7f0*/  F2FP.PACK_AB R9, R9, R86 ;  /* 0x000000560909723e */ /* 0x000fe200000000ff */
[----:B------:R-:W-:-:S02]  /*a800*/  FMUL.FTZ R8, R15, R90 ;  /* 0x0000005a0f087220 */ /* 0x000fc40000410000 */
[C---:B------:R-:W-:Y:S02]  /*a810*/  FMUL.FTZ R81, R10.reuse, R81 ;  /* 0x000000510a517220 */ /* 0x040fe40000410000 */
[----:B------:R-:W-:Y:S02]  /*a820*/  FFMA.FTZ R72, R10, R75, R72 ;  /* 0x0000004b0a487223 */ /* 0x000fe40000010048 */
[----:B------:R-:W-:Y:S02]  /*a830*/  FMUL.FTZ R90, R11, R90 ;  /* 0x0000005a0b5a7220 */ /* 0x000fe40000410000 */
[----:B------:R-:W-:Y:S02]  /*a840*/  FMUL.FTZ R10, R79, R54 ;  /* 0x000000364f0a7220 */ /* 0x000fe40000410000 */
[----:B------:R-:W-:Y:S02]  /*a850*/  FFMA.FTZ R11, R11, R58, R8 ;  /* 0x0000003a0b0b7223 */ /* 0x000fe40000010008 */
[----:B------:R-:W-:-:S02]  /*a860*/  FMUL.FTZ R87, R83, R52 ;  /* 0x0000003453577220 */ /* 0x000fc40000410000 */
[----:B------:R-:W-:Y:S01]  /*a870*/  FMUL.FTZ R54, R84, R54 ;  /* 0x0000003654367220 */ /* 0x000fe20000410000 */
[----:B------:R-:W-:Y:S01]  /*a880*/  F2FP.PACK_AB R11, R11, R72 ;  /* 0x000000480b0b723e */ /* 0x000fe200000000ff */
[----:B------:R-:W-:Y:S02]  /*a890*/  FMUL.FTZ R8, R78, R52 ;  /* 0x000000344e087220 */ /* 0x000fe40000410000 */
[----:B------:R-:W-:Y:S02]  /*a8a0*/  FFMA.FTZ R73, R12, R85, -R73 ;  /* 0x000000550c497223 */ /* 0x000fe40000010849 */
[----:B------:R-:W-:Y:S02]  /*a8b0*/  FFMA.FTZ R81, R14, R75, -R81 ;  /* 0x0000004b0e517223 */ /* 0x000fe40000010851 */
[----:B------:R-:W-:Y:S02]  /*a8c0*/  FFMA.FTZ R80, R59, R88, -R80 ;  /* 0x000000583b507223 */ /* 0x000fe40000010850 */
[----:B------:R-:W-:-:S02]  /*a8d0*/  FFMA.FTZ R13, R13, R92, -R76 ;  /* 0x0000005c0d0d7223 */ /* 0x000fc4000001084c */
[----:B------:R-:W-:Y:S02]  /*a8e0*/  FFMA.FTZ R71, R77, R94, -R71 ;  /* 0x0000005e4d477223 */ /* 0x000fe40000010847 */
[----:B------:R-:W-:Y:S01]  /*a8f0*/  FFMA.FTZ R90, R15, R58, -R90 ;  /* 0x0000003a0f5a7223 */ /* 0x000fe2000001085a */
[----:B------:R-:W-:Y:S01]  /*a900*/  F2FP.PACK_AB R13, R13, R80 ;  /* 0x000000500d0d723e */ /* 0x000fe200000000ff */
[-C--:B------:R-:W-:Y:S02]  /*a910*/  FFMA.FTZ R12, R78, R56.reuse, -R87 ;  /* 0x000000384e0c7223 */ /* 0x080fe40000010857 */
[----:B------:R-:W-:Y:S01]  /*a920*/  FFMA.FTZ R14, R79, R53, -R54 ;  /* 0x000000354f0e7223 */ /* 0x000fe20000010836 */
[----:B------:R-:W-:Y:S01]  /*a930*/  F2FP.PACK_AB R15, R90, R81 ;  /* 0x000000515a0f723e */ /* 0x000fe200000000ff */
[----:B------:R-:W-:Y:S01]  /*a940*/  FFMA.FTZ R8, R83, R56, R8 ;  /* 0x0000003853087223 */ /* 0x000fe20000010008 */
[----:B------:R-:W-:Y:S01]  /*a950*/  F2FP.PACK_AB R12, R12, R71 ;  /* 0x000000470c0c723e */ /* 0x000fe200000000ff */
[----:B------:R-:W-:Y:S01]  /*a960*/  FFMA.FTZ R10, R84, R53, R10 ;  /* 0x00000035540a7223 */ /* 0x000fe2000001000a */
[----:B------:R-:W-:-:S02]  /*a970*/  F2FP.PACK_AB R14, R14, R73 ;  /* 0x000000490e0e723e */ /* 0x000fc400000000ff */
[----:B------:R-:W-:Y:S02]  /*a980*/  F2FP.PACK_AB R8, R8, R57 ;  /* 0x000000390808723e */ /* 0x000fe400000000ff */
[----:B------:R-:W-:Y:S01]  /*a990*/  F2FP.PACK_AB R10, R10, R55 ;  /* 0x000000370a0a723e */ /* 0x000fe200000000ff */
[----:B------:R1:W-:Y:S04]  /*a9a0*/  STS.128 [R6+0x100], R12 ;  /* 0x0001000c06007388 */ /* 0x0003e80000000c00 */
[----:B------:R1:W-:Y:S02]  /*a9b0*/  STS.128 [R70+0x100], R8 ;  /* 0x0001000846007388 */ /* 0x0003e40000000c00 */
.L_x_377:
[----:B------:R-:W-:Y:S05]  /*a9c0*/  BSYNC B0 ;  /* 0x0000000000007941 */ /* 0x000fea0003800000 */
.L_x_376:
[----:B-1----:R-:W-:Y:S01]  /*a9d0*/  IADD3 R9, R4, 0x20, RZ ;  /* 0x0000002004097810 */ /* 0x002fe20007ffe0ff */
[----:B------:R-:W-:Y:S03]  /*a9e0*/  BSSY B0, `(.L_x_378) ;  /* 0x000006c000007945 */ /* 0x000fe60003800000 */
[----:B------:R-:W-:-:S13]  /*a9f0*/  ISETP.GE.OR P0, PT, R9, R51, P1 ;  /* 0x000000330900720c */ /* 0x000fda0000f06670 */
[----:B------:R-:W-:Y:S05]  /*aa00*/  @P0 BRA `(.L_x_379) ;  /* 0x0000069000000947 */ /* 0x000fea0003800000 */
[----:B------:R-:W-:Y:S01]  /*aa10*/  MOV R8, c[0x0][0x27c] ;  /* 0x00009f0000087a02 */ /* 0x000fe20000000f00 */
[----:B------:R-:W-:Y:S01]  /*aa20*/  HADD2.F32 R78, -RZ, R67.H0_H0 ;  /* 0x20000043ff4e7230 */ /* 0x000fe20000004100 */
[----:B------:R-:W-:Y:S01]  /*aa30*/  SHF.R.S32.HI R6, RZ, 0x1f, R9 ;  /* 0x0000001fff067819 */ /* 0x000fe20000011409 */
[--C-:B------:R-:W-:Y:S01]  /*aa40*/  HADD2.F32 R58, -RZ, R66.reuse.H0_H0 ;  /* 0x20000042ff3a7230 */ /* 0x100fe20000004100 */
[----:B------:R-:W-:Y:S01]  /*aa50*/  LEA.HI R11, R8, R29, RZ, 0x1d ;  /* 0x0000001d080b7211 */ /* 0x000fe200078fe8ff */
[----:B------:R-:W-:Y:S01]  /*aa60*/  HADD2.F32 R84, -RZ, R69.H0_H0 ;  /* 0x20000045ff547230 */ /* 0x000fe20000004100 */
[----:B------:R-:W-:Y:S01]  /*aa70*/  LEA.HI R6, R6, R9, RZ, 0x3 ;  /* 0x0000000906067211 */ /* 0x000fe200078f18ff */
[----:B------:R-:W-:Y:S01]  /*aa80*/  HADD2.F32 R66, -RZ, R66.H1_H1 ;  /* 0x30000042ff427230 */ /* 0x000fe20000004100 */
[----:B------:R-:W-:Y:S01]  /*aa90*/  SHF.R.S32.HI R8, RZ, 0x1f, R11 ;  /* 0x0000001fff087819 */ /* 0x000fe2000001140b */
[--C-:B------:R-:W-:Y:S01]  /*aaa0*/  HADD2.F32 R76, -RZ, R68.reuse.H0_H0 ;  /* 0x20000044ff4c7230 */ /* 0x100fe20000004100 */
[----:B------:R-:W-:Y:S01]  /*aab0*/  SHF.L.U32 R10, R9, 0x6, RZ ;  /* 0x00000006090a7819 */ /* 0x000fe200000006ff */
[----:B------:R-:W-:Y:S01]  /*aac0*/  IMAD.SHL.U32 R6, R6, 0x40, RZ ;  /* 0x0000004006067824 */ /* 0x000fe200078e00ff */
[----:B------:R-:W-:Y:S01]  /*aad0*/  LEA.HI R8, R8, R11, RZ, 0x3 ;  /* 0x0000000b08087211 */ /* 0x000fe200078f18ff */
[----:B------:R-:W-:Y:S01]  /*aae0*/  HADD2.F32 R68, -RZ, R68.H1_H1 ;  /* 0x30000044ff447230 */ /* 0x000fe20000004100 */
[----:B------:R-:W-:Y:S01]  /*aaf0*/  LOP3.LUT R10, R10, 0x1c0, RZ, 0xc0, !PT ;  /* 0x000001c00a0a7812 */ /* 0x000fe200078ec0ff */
[----:B------:R-:W-:Y:S01]  /*ab00*/  HADD2.F32 R67, -RZ, R67.H1_H1 ;  /* 0x30000043ff437230 */ /* 0x000fe20000004100 */
[----:B------:R-:W-:Y:S01]  /*ab10*/  SHF.L.U32 R9, R11, 0x3, RZ ;  /* 0x000000030b097819 */ /* 0x000fe200000006ff */
[----:B------:R-:W-:Y:S01]  /*ab20*/  IMAD.SHL.U32 R8, R8, 0x400, RZ ;  /* 0x0000040008087824 */ /* 0x000fe200078e00ff */
[----:B------:R-:W-:Y:S01]  /*ab30*/  LOP3.LUT R12, R10, 0x38, R64, 0xf8, !PT ;  /* 0x000000380a0c7812 */ /* 0x000fe200078ef840 */
[----:B------:R-:W-:Y:S01]  /*ab40*/  HADD2.F32 R69, -RZ, R69.H1_H1 ;  /* 0x30000045ff457230 */ /* 0x000fe20000004100 */
[----:B------:R-:W-:-:S02]  /*ab50*/  SHF.R.U32.HI R13, RZ, 0x3, R10 ;  /* 0x00000003ff0d7819 */ /* 0x000fc4000001160a */
[----:B------:R-:W-:Y:S02]  /*ab60*/  LOP3.LUT R6, R6, 0xfffffe00, RZ, 0xc0, !PT ;  /* 0xfffffe0006067812 */ /* 0x000fe400078ec0ff */
[----:B------:R-:W-:Y:S02]  /*ab70*/  LOP3.LUT R10, R10, 0x38, R9, 0xf8, !PT ;  /* 0x000000380a0a7812 */ /* 0x000fe400078ef809 */
[----:B------:R-:W-:Y:S02]  /*ab80*/  LOP3.LUT R12, R6, R12, R13, 0xf6, !PT ;  /* 0x0000000c060c7212 */ /* 0x000fe400078ef60d */
[----:B------:R-:W-:Y:S02]  /*ab90*/  LOP3.LUT R13, R10, R13, RZ, 0x3c, !PT ;  /* 0x0000000d0a0d7212 */ /* 0x000fe400078e3cff */
[----:B------:R-:W-:Y:S02]  /*aba0*/  LOP3.LUT R8, R8, 0x7fffe000, RZ, 0xc0, !PT ;  /* 0x7fffe00008087812 */ /* 0x000fe400078ec0ff */
[----:B------:R-:W-:-:S02]  /*abb0*/  SHF.L.U32 R52, R12, 0x1, RZ ;  /* 0x000000010c347819 */ /* 0x000fc400000006ff */
[----:B------:R-:W-:Y:S02]  /*abc0*/  IADD3 R6, R13, R8, R6 ;  /* 0x000000080d067210 */ /* 0x000fe40007ffe006 */
[--C-:B------:R-:W-:Y:S01]  /*abd0*/  SHF.R.U64 R40, R40, 0x10, R41.reuse ;  /* 0x0000001028287819 */ /* 0x100fe20000001229 */
[----:B------:R-:W1:Y:S01]  /*abe0*/  LDS.128 R12, [R52+0x100] ;  /* 0x00010000340c7984 */ /* 0x000e620000000c00 */
[----:B------:R-:W-:Y:S02]  /*abf0*/  SHF.L.U32 R6, R6, 0x1, RZ ;  /* 0x0000000106067819 */ /* 0x000fe400000006ff */
[----:B------:R-:W-:Y:S02]  /*ac00*/  SHF.R.U32.HI R53, RZ, 0x10, R41 ;  /* 0x00000010ff357819 */ /* 0x000fe40000011629 */
[--C-:B------:R-:W-:Y:S01]  /*ac10*/  SHF.R.U64 R41, R46, 0x10, R47.reuse ;  /* 0x000000102e297819 */ /* 0x100fe2000000122f */
[----:B------:R-:W2:Y:S01]  /*ac20*/  LDS.128 R8, [R6+0x100] ;  /* 0x0001000006087984 */ /* 0x000ea20000000c00 */
[----:B------:R-:W-:Y:S01]  /*ac30*/  SHF.R.U32.HI R46, RZ, 0x10, R47 ;  /* 0x00000010ff2e7819 */ /* 0x000fe2000001162f */
[----:B------:R-:W-:Y:S01]  /*ac40*/  HADD2.F32 R53, -RZ, R53.H0_H0 ;  /* 0x20000035ff357230 */ /* 0x000fe20000004100 */
[----:B------:R-:W-:-:S02]  /*ac50*/  SHF.R.U64 R44, R44, 0x10, R45 ;  /* 0x000000102c2c7819 */ /* 0x000fc4000000122d */
[----:B------:R-:W-:Y:S01]  /*ac60*/  SHF.R.U32.HI R45, RZ, 0x10, R45 ;  /* 0x00000010ff2d7819 */ /* 0x000fe2000001162d */
[----:B------:R-:W-:Y:S01]  /*ac70*/  HADD2.F32 R86, -RZ, R46.H0_H0 ;  /* 0x2000002eff567230 */ /* 0x000fe20000004100 */
[--C-:B------:R-:W-:Y:S01]  /*ac80*/  SHF.R.U64 R42, R42, 0x10, R43.reuse ;  /* 0x000000102a2a7819 */ /* 0x100fe2000000122b */
[----:B------:R-:W-:Y:S01]  /*ac90*/  HADD2.F32 R44, -RZ, R44.H0_H0 ;  /* 0x2000002cff2c7230 */ /* 0x000fe20000004100 */
[----:B------:R-:W-:Y:S01]  /*aca0*/  SHF.R.U32.HI R43, RZ, 0x10, R43 ;  /* 0x00000010ff2b7819 */ /* 0x000fe2000001162b */
[----:B------:R-:W-:Y:S02]  /*acb0*/  HADD2.F32 R45, -RZ, R45.H0_H0 ;  /* 0x2000002dff2d7230 */ /* 0x000fe40000004100 */
[--C-:B-1----:R-:W-:Y:S02]  /*acc0*/  HADD2.F32 R47, -RZ, R13.reuse.H0_H0 ;  /* 0x2000000dff2f7230 */ /* 0x102fe40000004100 */
[----:B------:R-:W-:Y:S02]  /*acd0*/  HADD2.F32 R54, -RZ, R13.H1_H1 ;  /* 0x3000000dff367230 */ /* 0x000fe40000004100 */
[----:B------:R-:W-:Y:S01]  /*ace0*/  HADD2.F32 R13, -RZ, R15.H0_H0 ;  /* 0x2000000fff0d7230 */ /* 0x000fe20000004100 */
[----:B------:R-:W-:Y:S01]  /*acf0*/  FMUL.FTZ R72, R47, R58 ;  /* 0x0000003a2f487220 */ /* 0x000fe20000410000 */
[--C-:B--2---:R-:W-:Y:S01]  /*ad00*/  HADD2.F32 R57, -RZ, R9.reuse.H0_H0 ;  /* 0x20000009ff397230 */ /* 0x104fe20000004100 */
[-C--:B------:R-:W-:Y:S01]  /*ad10*/  FMUL.FTZ R80, R54, R53.reuse ;  /* 0x0000003536507220 */ /* 0x080fe20000410000 */
[----:B------:R-:W-:Y:S01]  /*ad20*/  HADD2.F32 R59, -RZ, R9.H1_H1 ;  /* 0x30000009ff3b7230 */ /* 0x000fe20000004100 */
[----:B------:R-:W-:Y:S01]  /*ad30*/  FMUL.FTZ R82, R13, R78 ;  /* 0x0000004e0d527220 */ /* 0x000fe20000410000 */
[----:B------:R-:W-:Y:S01]  /*ad40*/  HADD2.F32 R9, -RZ, R11.H0_H0 ;  /* 0x2000000bff097230 */ /* 0x000fe20000004100 */
[----:B------:R-:W-:Y:S01]  /*ad50*/  FMUL.FTZ R58, R57, R58 ;  /* 0x0000003a393a7220 */ /* 0x000fe20000410000 */
[----:B------:R-:W-:Y:S01]  /*ad60*/  HADD2.F32 R55, -RZ, R12.H0_H0 ;  /* 0x2000000cff377230 */ /* 0x000fe20000004100 */
[----:B------:R-:W-:Y:S01]  /*ad70*/  FMUL.FTZ R53, R59, R53 ;  /* 0x000000353b357220 */ /* 0x000fe20000410000 */
[----:B------:R-:W-:Y:S01]  /*ad80*/  HADD2.F32 R70, -RZ, R8.H0_H0 ;  /* 0x20000008ff467230 */ /* 0x000fe20000004100 */
[C---:B------:R-:W-:Y:S01]  /*ad90*/  FMUL.FTZ R78, R9.reuse, R78 ;  /* 0x0000004e094e7220 */ /* 0x040fe20000410000 */
[----:B------:R-:W-:Y:S01]  /*ada0*/  HADD2.F32 R56, -RZ, R12.H1_H1 ;  /* 0x3000000cff387230 */ /* 0x000fe20000004100 */
[----:B------:R-:W-:Y:S01]  /*adb0*/  FFMA.FTZ R82, R9, R84, R82 ;  /* 0x0000005409527223 */ /* 0x000fe20000010052 */
[----:B------:R-:W-:Y:S01]  /*adc0*/  HADD2.F32 R12, -RZ, R14.H0_H0 ;  /* 0x2000000eff0c7230 */ /* 0x000fe20000004100 */
[-C--:B------:R-:W-:Y:S01]  /*add0*/  FMUL.FTZ R9, R55, R66.reuse ;  /* 0x0000004237097220 */ /* 0x080fe20000410000 */
[----:B------:R-:W-:Y:S01]  /*ade0*/  HADD2.F32 R71, -RZ, R8.H1_H1 ;  /* 0x30000008ff477230 */ /* 0x000fe20000004100 */
[C---:B------:R-:W-:Y:S01]  /*adf0*/  FMUL.FTZ R66, R70.reuse, R66 ;  /* 0x0000004246427220 */ /* 0x040fe20000410000 */
[----:B------:R-:W-:Y:S01]  /*ae00*/  HADD2.F32 R8, -RZ, R10.H0_H0 ;  /* 0x2000000aff087230 */ /* 0x000fe20000004100 */
[----:B------:R-:W-:Y:S01]  /*ae10*/  FFMA.FTZ R59, R59, R45, R80 ;  /* 0x0000002d3b3b7223 */ /* 0x000fe20000010050 */
[----:B------:R-:W-:Y:S01]  /*ae20*/  HADD2.F32 R80, -RZ, R43.H0_H0 ;  /* 0x2000002bff507230 */ /* 0x000fe20000004100 */
[----:B------:R-:W-:Y:S01]  /*ae30*/  FFMA.FTZ R70, R70, R68, R9 ;  /* 0x0000004446467223 */ /* 0x000fe20000010009 */
[----:B------:R-:W-:Y:S01]  /*ae40*/  HADD2.F32 R15, -RZ, R15.H1_H1 ;  /* 0x3000000fff0f7230 */ /* 0x000fe20000004100 */
[----:B------:R-:W-:Y:S01]  /*ae50*/  FFMA.FTZ R72, R57, R76, R72 ;  /* 0x0000004c39487223 */ /* 0x000fe20000010048 */
[----:B------:R-:W-:Y:S01]  /*ae60*/  HADD2.F32 R14, -RZ, R14.H1_H1 ;  /* 0x3000000eff0e7230 */ /* 0x000fe20000004100 */
[-C--:B------:R-:W-:Y:S01]  /*ae70*/  FMUL.FTZ R9, R12, R67.reuse ;  /* 0x000000430c097220 */ /* 0x080fe20000410000 */
[----:B------:R-:W-:Y:S01]  /*ae80*/  HADD2.F32 R43, -RZ, R40.H0_H0 ;  /* 0x20000028ff2b7230 */ /* 0x000fe20000004100 */
[C---:B------:R-:W-:Y:S01]  /*ae90*/  FMUL.FTZ R67, R8.reuse, R67 ;  /* 0x0000004308437220 */ /* 0x040fe20000410000 */
[----:B------:R-:W-:Y:S01]  /*aea0*/  HADD2.F32 R57, -RZ, R42.H0_H0 ;  /* 0x2000002aff397230 */ /* 0x000fe20000004100 */
[----:B------:R-:W-:Y:S01]  /*aeb0*/  FFMA.FTZ R40, R8, R69, R9 ;  /* 0x0000004508287223 */ /* 0x000fe20000010009 */
[----:B------:R-:W-:Y:S01]  /*aec0*/  HADD2.F32 R11, -RZ, R11.H1_H1 ;  /* 0x3000000bff0b7230 */ /* 0x000fe20000004100 */
[----:B------:R-:W-:Y:S01]  /*aed0*/  FMUL.FTZ R46, R15, R80 ;  /* 0x000000500f2e7220 */ /* 0x000fe20000410000 */
[----:B------:R-:W-:Y:S01]  /*aee0*/  HADD2.F32 R10, -RZ, R10.H1_H1 ;  /* 0x3000000aff0a7230 */ /* 0x000fe20000004100 */
[----:B------:R-:W-:Y:S01]  /*aef0*/  FMUL.FTZ R8, R56, R43 ;  /* 0x0000002b38087220 */ /* 0x000fe20000410000 */
[----:B------:R-:W-:Y:S01]  /*af00*/  HADD2.F32 R9, -RZ, R41.H0_H0 ;  /* 0x20000029ff097230 */ /* 0x000fe20000004100 */
[----:B------:R-:W-:-:S02]  /*af10*/  FMUL.FTZ R41, R14, R57 ;  /* 0x000000390e297220 */ /* 0x000fc40000410000 */
[----:B------:R-:W-:Y:S02]  /*af20*/  FMUL.FTZ R80, R11, R80 ;  /* 0x000000500b507220 */ /* 0x000fe40000410000 */
[----:B------:R-:W-:Y:S02]  /*af30*/  FMUL.FTZ R43, R71, R43 ;  /* 0x0000002b472b7220 */ /* 0x000fe40000410000 */
[----:B------:R-:W-:Y:S02]  /*af40*/  FMUL.FTZ R57, R10, R57 ;  /* 0x000000390a397220 */ /* 0x000fe40000410000 */
[----:B------:R-:W-:Y:S02]  /*af50*/  FFMA.FTZ R58, R47, R76, -R58 ;  /* 0x0000004c2f3a7223 */ /* 0x000fe4000001083a */
[----:B------:R-:W-:Y:S02]  /*af60*/  FFMA.FTZ R53, R54, R45, -R53 ;  /* 0x0000002d36357223 */ /* 0x000fe40000010835 */
[----:B------:R-:W-:-:S02]  /*af70*/  FFMA.FTZ R78, R13, R84, -R78 ;  /* 0x000000540d4e7223 */ /* 0x000fc4000001084e */
[----:B------:R-:W-:Y:S01]  /*af80*/  FFMA.FTZ R15, R15, R86, -R80 ;  /* 0x000000560f0f7223 */ /* 0x000fe20000010850 */
[----:B------:R-:W-:Y:S01]  /*af90*/  F2FP.PACK_AB R13, R53, R58 ;  /* 0x0000003a350d723e */ /* 0x000fe200000000ff */
[----:B------:R-:W-:Y:S02]  /*afa0*/  FFMA.FTZ R66, R55, R68, -R66 ;  /* 0x0000004437427223 */ /* 0x000fe40000010842 */
[----:B------:R-:W-:Y:S01]  /*afb0*/  FFMA.FTZ R67, R12, R69, -R67 ;  /* 0x000000450c437223 */ /* 0x000fe20000010843 */
[----:B------:R-:W-:Y:S01]  /*afc0*/  F2FP.PACK_AB R15, R15, R78 ;  /* 0x0000004e0f0f723e */ /* 0x000fe200000000ff */
[----:B------:R-:W-:Y:S02]  /*afd0*/  FFMA.FTZ R43, R56, R44, -R43 ;  /* 0x0000002c382b7223 */ /* 0x000fe4000001082b */
[----:B------:R-:W-:Y:S02]  /*afe0*/  FFMA.FTZ R14, R14, R9, -R57 ;  /* 0x000000090e0e7223 */ /* 0x000fe40000010839 */
[----:B------:R-:W-:Y:S01]  /*aff0*/  FFMA.FTZ R11, R11, R86, R46 ;  /* 0x000000560b0b7223 */ /* 0x000fe2000001002e */
[----:B------:R-:W-:Y:S01]  /*b000*/  F2FP.PACK_AB R12, R43, R66 ;  /* 0x000000422b0c723e */ /* 0x000fe200000000ff */
[----:B------:R-:W-:Y:S01]  /*b010*/  FFMA.FTZ R71, R71, R44, R8 ;  /* 0x0000002c47477223 */ /* 0x000fe20000010008 */
[----:B------:R-:W-:Y:S01]  /*b020*/  F2FP.PACK_AB R14, R14, R67 ;  /* 0x000000430e0e723e */ /* 0x000fe200000000ff */
[----:B------:R-:W-:Y:S01]  /*b030*/  FFMA.FTZ R41, R10, R9, R41 ;  /* 0x000000090a297223 */ /* 0x000fe20000010029 */
[----:B------:R-:W-:-:S02]  /*b040*/  F2FP.PACK_AB R11, R11, R82 ;  /* 0x000000520b0b723e */ /* 0x000fc400000000ff */
[----:B------:R-:W-:Y:S01]  /*b050*/  F2FP.PACK_AB R9, R59, R72 ;  /* 0x000000483b09723e */ /* 0x000fe200000000ff */
[----:B------:R1:W-:Y:S01]  /*b060*/  STS.128 [R52+0x100], R12 ;  /* 0x0001000c34007388 */ /* 0x0003e20000000c00 */
[----:B------:R-:W-:Y:S02]  /*b070*/  F2FP.PACK_AB R8, R71, R70 ;  /* 0x000000464708723e */ /* 0x000fe400000000ff */
[----:B------:R-:W-:-:S05]  /*b080*/  F2FP.PACK_AB R10, R41, R40 ;  /* 0x00000028290a723e */ /* 0x000fca00000000ff */
[----:B------:R1:W-:Y:S02]  /*b090*/  STS.128 [R6+0x100], R8 ;  /* 0x0001000806007388 */ /* 0x0003e40000000c00 */
.L_x_379:
[----:B------:R-:W-:Y:S05]  /*b0a0*/  BSYNC B0 ;  /* 0x0000000000007941 */ /* 0x000fea0003800000 */
.L_x_378:
        /* <DEDUP_REMOVED lines=109> */
.L_x_381:
[----:B------:R-:W-:Y:S05]  /*b780*/  BSYNC B0 ;  /* 0x0000000000007941 */ /* 0x000fea0003800000 */
.L_x_380:
[----:B-1----:R-:W-:-:S04]  /*b790*/  IADD3 R8, R4, 0x60, RZ ;  /* 0x0000006004087810 */ /* 0x002fc80007ffe0ff */
        /* <DEDUP_REMOVED lines=9> */
[----:B------:R-:W-:-:S02]  /*b830*/  SHF.R.S32.HI R11, RZ, 0x1f, R6 ;  /* 0x0000001fff0b7819 */ /* 0x000fc40000011406 */
[----:B------:R-:W-:Y:S01]  /*b840*/  LOP3.LUT R9, R9, 0x1c0, RZ, 0xc0, !PT ;  /* 0x000001c009097812 */ /* 0x000fe200078ec0ff */
[----:B------:R-:W-:Y:S01]  /*b850*/  IMAD.SHL.U32 R8, R8, 0x40, RZ ;  /* 0x0000004008087824 */ /* 0x000fe200078e00ff */
[----:B------:R-:W-:Y:S02]  /*b860*/  LEA.HI R11, R11, R6, RZ, 0x3 ;  /* 0x000000060b0b7211 */ /* 0x000fe400078f18ff */
[----:B------:R-:W-:Y:S02]  /*b870*/  SHF.L.U32 R10, R6, 0x3, RZ ;  /* 0x00000003060a7819 */ /* 0x000fe400000006ff */
[----:B------:R-:W-:Y:S01]  /*b880*/  LOP3.LUT R64, R9, 0x38, R64, 0xf8, !PT ;  /* 0x0000003809407812 */ /* 0x000fe200078ef840 */
[----:B------:R-:W-:Y:S01]  /*b890*/  IMAD.SHL.U32 R11, R11, 0x400, RZ ;  /* 0x000004000b0b7824 */ /* 0x000fe200078e00ff */
[----:B------:R-:W-:Y:S02]  /*b8a0*/  SHF.R.U32.HI R13, RZ, 0x3, R9 ;  /* 0x00000003ff0d7819 */ /* 0x000fe40000011609 */
[----:B------:R-:W-:-:S02]  /*b8b0*/  LOP3.LUT R8, R8, 0xfffffe00, RZ, 0xc0, !PT ;  /* 0xfffffe0008087812 */ /* 0x000fc400078ec0ff */
[----:B------:R-:W-:Y:S02]  /*b8c0*/  LOP3.LUT R10, R9, 0x38, R10, 0xf8, !PT ;  /* 0x00000038090a7812 */ /* 0x000fe400078ef80a */
[----:B------:R-:W-:Y:S02]  /*b8d0*/  LOP3.LUT R24, R8, R64, R13, 0xf6, !PT ;  /* 0x0000004008187212 */ /* 0x000fe400078ef60d */
[----:B------:R-:W-:Y:S02]  /*b8e0*/  LOP3.LUT R13, R10, R13, RZ, 0x3c, !PT ;  /* 0x0000000d0a0d7212 */ /* 0x000fe400078e3cff */
[----:B------:R-:W-:Y:S02]  /*b8f0*/  LOP3.LUT R6, R11, 0x7fffe000, RZ, 0xc0, !PT ;  /* 0x7fffe0000b067812 */ /* 0x000fe400078ec0ff */
[----:B------:R-:W-:Y:S02]  /*b900*/  SHF.L.U32 R24, R24, 0x1, RZ ;  /* 0x0000000118187819 */ /* 0x000fe400000006ff */
[----:B------:R-:W-:-:S02]  /*b910*/  IADD3 R6, R13, R6, R8 ;  /* 0x000000060d067210 */ /* 0x000fc40007ffe008 */
[--C-:B------:R-:W-:Y:S01]  /*b920*/  SHF.R.U32.HI R25, RZ, 0x10, R19.reuse ;  /* 0x00000010ff197819 */ /* 0x100fe20000011613 */
[----:B------:R-:W1:Y:S01]  /*b930*/  LDS.128 R12, [R24+0x100] ;  /* 0x00010000180c7984 */ /* 0x000e620000000c00 */
[----:B------:R-:W-:Y:S02]  /*b940*/  SHF.L.U32 R6, R6, 0x1, RZ ;  /* 0x0000000106067819 */ /* 0x000fe400000006ff */
[----:B------:R-:W-:Y:S01]  /*b950*/  SHF.R.U64 R18, R18, 0x10, R19 ;  /* 0x0000001012127819 */ /* 0x000fe20000001213 */
[----:B------:R-:W-:Y:S01]  /*b960*/  HADD2.F32 R46, -RZ, R25.H0_H0 ;  /* 0x20000019ff2e7230 */ /* 0x000fe20000004100 */
[----:B------:R-:W-:Y:S01]  /*b970*/  SHF.R.U64 R19, R20, 0x10, R21 ;  /* 0x0000001014137819 */ /* 0x000fe20000001215 */
[----:B------:R-:W2:Y:S01]  /*b980*/  LDS.128 R8, [R6+0x100] ;  /* 0x0001000006087984 */ /* 0x000ea20000000c00 */
[----:B------:R-:W-:Y:S01]  /*b990*/  SHF.R.U64 R22, R22, 0x10, R23 ;  /* 0x0000001016167819 */ /* 0x000fe20000001217 */
[--C-:B------:R-:W-:Y:S01]  /*b9a0*/  HADD2.F32 R25, -RZ, R7.reuse.H0_H0 ;  /* 0x20000007ff197230 */ /* 0x100fe20000004100 */
[----:B------:R-:W-:Y:S01]  /*b9b0*/  SHF.R.U32.HI R20, RZ, 0x10, R21 ;  /* 0x00000010ff147819 */ /* 0x000fe20000011615 */
[----:B------:R-:W-:Y:S01]  /*b9c0*/  HADD2.F32 R7, -RZ, R7.H1_H1 ;  /* 0x30000007ff077230 */ /* 0x000fe20000004100 */
[----:B------:R-:W-:Y:S01]  /*b9d0*/  SHF.R.U32.HI R23, RZ, 0x10, R23 ;  /* 0x00000010ff177819 */ /* 0x000fe20000011617 */
[----:B------:R-:W-:Y:S01]  /*b9e0*/  HADD2.F32 R43, -RZ, R18.H0_H0 ;  /* 0x20000012ff2b7230 */ /* 0x000fe20000004100 */
[--C-:B------:R-:W-:Y:S01]  /*b9f0*/  SHF.R.U64 R16, R16, 0x10, R17.reuse ;  /* 0x0000001010107819 */ /* 0x100fe20000001211 */
[----:B------:R-:W-:Y:S01]  /*ba00*/  HADD2.F32 R58, -RZ, R20.H0_H0 ;  /* 0x20000014ff3a7230 */ /* 0x000fe20000004100 */
[----:B------:R-:W-:Y:S01]  /*ba10*/  SHF.R.U32.HI R17, RZ, 0x10, R17 ;  /* 0x00000010ff117819 */ /* 0x000fe20000011611 */
[----:B------:R-:W-:-:S02]  /*ba20*/  HADD2.F32 R54, -RZ, R23.H0_H0 ;  /* 0x20000017ff367230 */ /* 0x000fc40000004100 */
[----:B------:R-:W-:Y:S02]  /*ba30*/  HADD2.F32 R23, -RZ, R49.H0_H0 ;  /* 0x20000031ff177230 */ /* 0x000fe40000004100 */
[----:B------:R-:W-:Y:S02]  /*ba40*/  HADD2.F32 R16, -RZ, R16.H0_H0 ;  /* 0x20000010ff107230 */ /* 0x000fe40000004100 */
[----:B------:R-:W-:Y:S02]  /*ba50*/  HADD2.F32 R19, -RZ, R19.H0_H0 ;  /* 0x20000013ff137230 */ /* 0x000fe40000004100 */
[----:B------:R-:W-:Y:S02]  /*ba60*/  HADD2.F32 R49, -RZ, R49.H1_H1 ;  /* 0x30000031ff317230 */ /* 0x000fe40000004100 */
[----:B------:R-:W-:Y:S02]  /*ba70*/  HADD2.F32 R45, -RZ, R22.H0_H0 ;  /* 0x20000016ff2d7230 */ /* 0x000fe40000004100 */
[----:B-1----:R-:W-:-:S02]  /*ba80*/  HADD2.F32 R21, -RZ, R15.H0_H0 ;  /* 0x2000000fff157230 */ /* 0x002fc40000004100 */
[----:B------:R-:W-:Y:S02]  /*ba90*/  HADD2.F32 R15, -RZ, R15.H1_H1 ;  /* 0x3000000fff0f7230 */ /* 0x000fe40000004100 */
[----:B------:R-:W-:Y:S01]  /*baa0*/  HADD2.F32 R26, -RZ, R13.H0_H0 ;  /* 0x2000000dff1a7230 */ /* 0x000fe20000004100 */
[----:B------:R-:W-:Y:S01]  /*bab0*/  FMUL.FTZ R42, R21, R34 ;  /* 0x00000022152a7220 */ /* 0x000fe20000410000 */
[--C-:B--2---:R-:W-:Y:S01]  /*bac0*/  HADD2.F32 R33, -RZ, R11.reuse.H0_H0 ;  /* 0x2000000bff217230 */ /* 0x104fe20000004100 */
[----:B------:R-:W-:Y:S01]  /*bad0*/  FMUL.FTZ R52, R15, R46 ;  /* 0x0000002e0f347220 */ /* 0x000fe20000410000 */
[----:B------:R-:W-:Y:S01]  /*bae0*/  HADD2.F32 R11, -RZ, R11.H1_H1 ;  /* 0x3000000bff0b7230 */ /* 0x000fe20000004100 */
[-C--:B------:R-:W-:Y:S01]  /*baf0*/  FMUL.FTZ R56, R26, R25.reuse ;  /* 0x000000191a387220 */ /* 0x080fe20000410000 */
[----:B------:R-:W-:Y:S01]  /*bb00*/  HADD2.F32 R13, -RZ, R13.H1_H1 ;  /* 0x3000000dff0d7230 */ /* 0x000fe20000004100 */
[----:B------:R-:W-:Y:S01]  /*bb10*/  FMUL.FTZ R34, R33, R34 ;  /* 0x0000002221227220 */ /* 0x000fe20000410000 */
[--C-:B------:R-:W-:Y:S01]  /*bb20*/  HADD2.F32 R35, -RZ, R9.reuse.H0_H0 ;  /* 0x20000009ff237230 */ /* 0x100fe20000004100 */
[C---:B------:R-:W-:Y:S01]  /*bb30*/  FMUL.FTZ R46, R11.reuse, R46 ;  /* 0x0000002e0b2e7220 */ /* 0x040fe20000410000 */
[----:B------:R-:W-:Y:S01]  /*bb40*/  HADD2.F32 R9, -RZ, R9.H1_H1 ;  /* 0x30000009ff097230 */ /* 0x000fe20000004100 */
[----:B------:R-:W-:Y:S01]  /*bb50*/  FFMA.FTZ R11, R11, R54, R52 ;  /* 0x000000360b0b7223 */ /* 0x000fe20000010034 */
[----:B------:R-:W-:Y:S01]  /*bb60*/  HADD2.F32 R52, -RZ, R17.H0_H0 ;  /* 0x20000011ff347230 */ /* 0x000fe20000004100 */
[----:B------:R-:W-:Y:S01]  /*bb70*/  FFMA.FTZ R42, R33, R44, R42 ;  /* 0x0000002c212a7223 */ /* 0x000fe2000001002a */
[--C-:B------:R-:W-:Y:S01]  /*bb80*/  HADD2.F32 R27, -RZ, R12.reuse.H0_H0 ;  /* 0x2000000cff1b7230 */ /* 0x100fe20000004100 */
[----:B------:R-:W-:Y:S01]  /*bb90*/  FMUL.FTZ R25, R35, R25 ;  /* 0x0000001923197220 */ /* 0x000fe20000410000 */
[----:B------:R-:W-:Y:S01]  /*bba0*/  HADD2.F32 R32, -RZ, R12.H1_H1 ;  /* 0x3000000cff207230 */ /* 0x000fe20000004100 */
[-C--:B------:R-:W-:Y:S01]  /*bbb0*/  FMUL.FTZ R20, R13, R52.reuse ;  /* 0x000000340d147220 */ /* 0x080fe20000410000 */
[----:B------:R-:W-:Y:S01]  /*bbc0*/  HADD2.F32 R40, -RZ, R8.H0_H0 ;  /* 0x20000008ff287230 */ /* 0x000fe20000004100 */
[----:B------:R-:W-:Y:S01]  /*bbd0*/  FMUL.FTZ R52, R9, R52 ;  /* 0x0000003409347220 */ /* 0x000fe20000410000 */
[----:B------:R-:W-:Y:S01]  /*bbe0*/  HADD2.F32 R12, -RZ, R14.H0_H0 ;  /* 0x2000000eff0c7230 */ /* 0x000fe20000004100 */
[----:B------:R-:W-:Y:S01]  /*bbf0*/  FFMA.FTZ R56, R35, R23, R56 ;  /* 0x0000001723387223 */ /* 0x000fe20000010038 */
[----:B------:R-:W-:Y:S01]  /*bc00*/  HADD2.F32 R33, -RZ, R48.H1_H1 ;  /* 0x30000030ff217230 */ /* 0x000fe20000004100 */
[----:B------:R-:W-:Y:S01]  /*bc10*/  FFMA.FTZ R9, R9, R58, R20 ;  /* 0x0000003a09097223 */ /* 0x000fe20000010014 */
[----:B------:R-:W-:Y:S01]  /*bc20*/  HADD2.F32 R41, -RZ, R8.H1_H1 ;  /* 0x30000008ff297230 */ /* 0x000fe20000004100 */
[-C--:B------:R-:W-:Y:S01]  /*bc30*/  FMUL.FTZ R17, R27, R7.reuse ;  /* 0x000000071b117220 */ /* 0x080fe20000410000 */
[----:B------:R-:W-:Y:S01]  /*bc40*/  HADD2.F32 R8, -RZ, R10.H0_H0 ;  /* 0x2000000aff087230 */ /* 0x000fe20000004100 */
[----:B------:R-:W-:Y:S01]  /*bc50*/  FMUL.FTZ R20, R40, R7 ;  /* 0x0000000728147220 */ /* 0x000fe20000410000 */
[----:B------:R-:W-:Y:S01]  /*bc60*/  HADD2.F32 R35, -RZ, R50.H1_H1 ;  /* 0x30000032ff237230 */ /* 0x000fe20000004100 */
[-C--:B------:R-:W-:Y:S01]  /*bc70*/  FMUL.FTZ R7, R12, R33.reuse ;  /* 0x000000210c077220 */ /* 0x080fe20000410000 */
[----:B------:R-:W-:Y:S01]  /*bc80*/  HADD2.F32 R14, -RZ, R14.H1_H1 ;  /* 0x3000000eff0e7230 */ /* 0x000fe20000004100 */
[C---:B------:R-:W-:Y:S01]  /*bc90*/  FMUL.FTZ R33, R8.reuse, R33 ;  /* 0x0000002108217220 */ /* 0x040fe20000410000 */
[----:B------:R-:W-:Y:S01]  /*bca0*/  HADD2.F32 R10, -RZ, R10.H1_H1 ;  /* 0x3000000aff0a7230 */ /* 0x000fe20000004100 */
[----:B------:R-:W-:Y:S01]  /*bcb0*/  FFMA.FTZ R7, R8, R35, R7 ;  /* 0x0000002308077223 */ /* 0x000fe20000010007 */
[----:B------:R-:W-:Y:S01]  /*bcc0*/  F2FP.PACK_AB R11, R11, R42 ;  /* 0x0000002a0b0b723e */ /* 0x000fe200000000ff */
[----:B------:R-:W-:Y:S01]  /*bcd0*/  FMUL.FTZ R8, R32, R16 ;  /* 0x0000001020087220 */ /* 0x000fe20000410000 */
[----:B------:R-:W-:Y:S01]  /*bce0*/  F2FP.PACK_AB R9, R9, R56 ;  /* 0x000000380909723e */ /* 0x000fe200000000ff */
[----:B------:R-:W-:-:S02]  /*bcf0*/  FMUL.FTZ R18, R14, R43 ;  /* 0x0000002b0e127220 */ /* 0x000fc40000410000 */
[C---:B------:R-:W-:Y:S02]  /*bd00*/  FMUL.FTZ R16, R41.reuse, R16 ;  /* 0x0000001029107220 */ /* 0x040fe40000410000 */
[----:B------:R-:W-:Y:S02]  /*bd10*/  FMUL.FTZ R43, R10, R43 ;  /* 0x0000002b0a2b7220 */ /* 0x000fe40000410000 */
[----:B------:R-:W-:Y:S02]  /*bd20*/  FFMA.FTZ R8, R41, R19, R8 ;  /* 0x0000001329087223 */ /* 0x000fe40000010008 */
        /* <DEDUP_REMOVED lines=18> */
.L_x_369:
[----:B------:R-:W-:Y:S05]  /*be50*/  BSYNC B2 ;  /* 0x0000000000027941 */ /* 0x000fea0003800000 */
.L_x_347:
[----:B-1----:R-:W-:Y:S01]  /*be60*/  IMAD.SHL.U32 R6, R29, 0x40, RZ ;  /* 0x000000401d067824 */ /* 0x002fe200078e00ff */
[----:B------:R-:W-:Y:S01]  /*be70*/  LEA.HI R72, R37, R74, RZ, 0x5 ;  /* 0x0000004a25487211 */ /* 0x000fe200078f28ff */
[----:B------:R-:W-:Y:S01]  /*be80*/  IMAD.SHL.U32 R9, R4, 0x8, RZ ;  /* 0x0000000804097824 */ /* 0x000fe200078e00ff */
[----:B------:R-:W-:Y:S01]  /*be90*/  BAR.SYNC.DEFER_BLOCKING 0x0 ;  /* 0x0000000000007b1d */ /* 0x000fe20000010000 */
[----:B------:R-:W-:Y:S01]  /*bea0*/  LOP3.LUT P0, RZ, R29, 0x2, RZ, 0xc0, !PT ;  /* 0x000000021dff7812 */ /* 0x000fe2000780c0ff */
[----:B------:R-:W-:Y:S01]  /*beb0*/  IMAD.MOV.U32 R236, RZ, RZ, R234 ;  /* 0x000000ffffec7224 */ /* 0x000fe200078e00ea */
[----:B------:R-:W-:Y:S01]  /*bec0*/  LOP3.LUT R4, R6, 0x1c0, RZ, 0xc0, !PT ;  /* 0x000001c006047812 */ /* 0x000fe200078ec0ff */
[----:B------:R-:W-:Y:S01]  /*bed0*/  IMAD.SHL.U32 R228, R30, 0x2, RZ ;  /* 0x000000021ee47824 */ /* 0x000fe200078e00ff */
[----:B------:R-:W-:Y:S01]  /*bee0*/  SHF.R.S32.HI R73, RZ, 0x5, R72 ;  /* 0x00000005ff497819 */ /* 0x000fe20000011448 */
[----:B------:R-:W-:Y:S01]  /*bef0*/  ULDC.64 UR4, c[0x0][0x208] ;  /* 0x0000820000047ab9 */ /* 0x000fe20000000a00 */
[----:B------:R-:W-:Y:S01]  /*bf00*/  LOP3.LUT R9, R4, 0x8, R9, 0xf8, !PT ;  /* 0x0000000804097812 */ /* 0x000fe200078ef809 */
[----:B------:R-:W-:Y:S01]  /*bf10*/  USHF.L.U32 UR8, UR4, 0x6, URZ ;  /* 0x0000000604087899 */ /* 0x000fe2000800063f */
[----:B------:R-:W-:Y:S01]  /*bf20*/  SHF.R.U32.HI R4, RZ, 0x3, R4 ;  /* 0x00000003ff047819 */ /* 0x000fe20000011604 */
[----:B------:R-:W-:Y:S01]  /*bf30*/  IMAD R7, R73, 0x400, R2 ;  /* 0x0000040049077824 */ /* 0x000fe200078e0202 */
[----:B------:R-:W-:Y:S01]  /*bf40*/  UMOV UR9, 0x6 ;  /* 0x0000000600097882 */ /* 0x000fe20000000000 */
[----:B------:R-:W-:Y:S01]  /*bf50*/  LOP3.LUT P5, RZ, R222, 0x40000, RZ, 0xc0, !PT ;  /* 0x00040000deff7812 */ /* 0x000fe200078ac0ff */
[----:B------:R-:W-:Y:S01]  /*bf60*/  USHF.L.U64.HI UR7, UR4, UR9, UR5 ;  /* 0x0000000904077299 */ /* 0x000fe20008010205 */
[----:B------:R-:W-:-:S02]  /*bf70*/  LOP3.LUT R9, R9, R4, RZ, 0x3c, !PT ;  /* 0x0000000409097212 */ /* 0x000fc400078e3cff */
[C---:B------:R-:W-:Y:S01]  /*bf80*/  LEA R4, R7.reuse, 0x100, 0x1 ;  /* 0x0000010007047811 */ /* 0x040fe200078e08ff */
[----:B------:R-:W-:Y:S01]  /*bf90*/  IMAD.SHL.U32 R7, R7, 0x2, RZ ;  /* 0x0000000207077824 */ /* 0x000fe200078e00ff */
[----:B------:R-:W-:Y:S01]  /*bfa0*/  LOP3.LUT P4, RZ, R222, 0x20000, RZ, 0xc0, !PT ;  /* 0x00020000deff7812 */ /* 0x000fe2000788c0ff */
[----:B------:R-:W-:Y:S01]  /*bfb0*/  IMAD R214, R0, 0x200, R9 ;  /* 0x0000020000d67824 */ /* 0x000fe200078e0209 */
[C---:B------:R-:W-:Y:S01]  /*bfc0*/  ISETP.LT.OR P3, PT, R28.reuse, 0x1, P5 ;  /* 0x000000011c00780c */ /* 0x040fe20002f61670 */
[--C-:B------:R-:W-:Y:S01]  /*bfd0*/  IMAD R6, R5, 0x2, R4.reuse ;  /* 0x0000000205067824 */ /* 0x100fe200078e0204 */
[----:B------:R-:W-:Y:S01]  /*bfe0*/  ISETP.LT.OR P2, PT, R28, 0x1, P4 ;  /* 0x000000011c00780c */ /* 0x000fe20002741670 */
[C---:B------:R-:W-:Y:S01]  /*bff0*/  IMAD R4, R3.reuse, 0x2, R4 ;  /* 0x0000000203047824 */ /* 0x040fe200078e0204 */
[----:B------:R-:W-:Y:S01]  /*c000*/  LDSM.16.M88.4 R120, [R7+0x100] ;  /* 0x000100000778783b */ /* 0x000fe20000000200 */
[----:B------:R-:W-:Y:S02]  /*c010*/  IMAD R0, R3, 0x2, R6 ;  /* 0x0000000203007824 */ /* 0x000fe400078e0206 */
[----:B------:R-:W-:Y:S01]  /*c020*/  IMAD.SHL.U32 R214, R214, 0x2, RZ ;  /* 0x00000002d6d67824 */ /* 0x000fe200078e00ff */
[----:B------:R1:W-:Y:S04]  /*c030*/  LDSM.16.M88.4 R172, [R7+0x4100] ;  /* 0x0041000007ac783b */ /* 0x0003e80000000200 */
[----:B------:R-:W-:Y:S01]  /*c040*/  LDSM.16.M88.4 R140, [R6] ;  /* 0x00000000068c783b */ /* 0x000fe20000000200 */
[----:B------:R-:W-:-:S03]  /*c050*/  IADD3 R213, R214, 0x8120, RZ ;  /* 0x00008120d6d57810 */ /* 0x000fc60007ffe0ff */
[----:B------:R2:W-:Y:S04]  /*c060*/  LDSM.16.M88.4 R176, [R6+0x4000] ;  /* 0x0040000006b0783b */ /* 0x0005e80000000200 */
[----:B------:R-:W-:Y:S04]  /*c070*/  LDSM.16.M88.4 R152, [R4] ;  /* 0x000000000498783b */ /* 0x000fe80000000200 */
[----:B------:R-:W-:Y:S04]  /*c080*/  LDSM.16.M88.4 R180, [R4+0x4000] ;  /* 0x0040000004b4783b */ /* 0x000fe80000000200 */
[----:B------:R-:W-:Y:S01]  /*c090*/  LDSM.16.M88.4 R168, [R0] ;  /* 0x0000000000a8783b */ /* 0x000fe20000000200 */
[----:B-1----:R-:W-:-:S03]  /*c0a0*/  IMAD R7, R31, c[0x0][0x208], RZ ;  /* 0x000082001f077a24 */ /* 0x002fc600078e02ff */
[----:B------:R-:W-:Y:S01]  /*c0b0*/  LDSM.16.M88.4 R188, [R0+0x4000] ;  /* 0x0040000000bc783b */ /* 0x000fe20000000200 */
[----:B------:R-:W-:-:S03]  /*c0c0*/  IMAD R7, R110, c[0x0][0x20c], R7 ;  /* 0x000083006e077a24 */ /* 0x000fc600078e0207 */
[----:B------:R-:W-:Y:S01]  /*c0d0*/  BAR.SYNC.DEFER_BLOCKING 0x0 ;  /* 0x0000000000007b1d */ /* 0x000fe20000010000 */
[----:B--2---:R-:W-:-:S04]  /*c0e0*/  IADD3 R6, R214, 0x8100, RZ ;  /* 0x00008100d6067810 */ /* 0x004fc80007ffe0ff */
[----:B------:R-:W-:-:S04]  /*c0f0*/  @P0 IADD3 R213, R6, -0x20, RZ ;  /* 0xffffffe006d50810 */ /* 0x000fc80007ffe0ff */
[C---:B------:R-:W-:Y:S02]  /*c100*/  IADD3 R207, R213.reuse, 0x800, RZ ;  /* 0x00000800d5cf7810 */ /* 0x040fe40007ffe0ff */
[C---:B------:R-:W-:Y:S02]  /*c110*/  IADD3 R206, R213.reuse, 0x1000, RZ ;  /* 0x00001000d5ce7810 */ /* 0x040fe40007ffe0ff */
        /* <DEDUP_REMOVED lines=11> */
[----:B------:R-:W1:Y:S04]  /*c1d0*/  LDSM.16.M88.4 R8, [R214+0x8100] ;  /* 0x00810000d608783b */ /* 0x000e680000000200 */
[----:B------:R-:W2:Y:S04]  /*c1e0*/  LDSM.16.M88.4 R68, [R214+0x9100] ;  /* 0x00910000d644783b */ /* 0x000ea80000000200 */
[----:B------:R-:W3:Y:S04]  /*c1f0*/  LDSM.16.M88.4 R24, [R213] ;  /* 0x00000000d518783b */ /* 0x000ee80000000200 */
[----:B------:R-:W4:Y:S04]  /*c200*/  LDSM.16.M88.4 R80, [R214+0x8900] ;  /* 0x00890000d650783b */ /* 0x000f280000000200 */
[----:B------:R-:W5:Y:S04]  /*c210*/  LDSM.16.M88.4 R16, [R213+0x1000] ;  /* 0x00100000d510783b */ /* 0x000f680000000200 */
[----:B------:R-:W3:Y:S04]  /*c220*/  LDSM.16.M88.4 R20, [R213+0x800] ;  /* 0x00080000d514783b */ /* 0x000ee80000000200 */
[----:B------:R-:W3:Y:S04]  /*c230*/  LDSM.16.M88.4 R60, [R214+0x9900] ;  /* 0x00990000d63c783b */ /* 0x000ee80000000200 */
[----:B------:R-:W4:Y:S04]  /*c240*/  LDSM.16.M88.4 R52, [R214+0xa100] ;  /* 0x00a10000d634783b */ /* 0x000f280000000200 */
[----:B------:R-:W4:Y:S04]  /*c250*/  LDSM.16.M88.4 R44, [R214+0xa900] ;  /* 0x00a90000d62c783b */ /* 0x000f280000000200 */
[----:B------:R-:W-:Y:S01]  /*c260*/  LDSM.16.M88.4 R40, [R213+0x2800] ;  /* 0x00280000d528783b */ /* 0x000fe20000000200 */
[C---:B-1----:R-:W-:Y:S08]  /*c270*/  HMMA.16816.F32 R12, R120.reuse, R8, RZ ;  /* 0x00000008780c723c */ /* 0x042ff000000018ff */
[C---:B--2---:R-:W-:Y:S08]  /*c280*/  HMMA.16816.F32 R76, R120.reuse, R68, RZ ;  /* 0x00000044784c723c */ /* 0x044ff000000018ff */
[----:B------:R-:W-:Y:S08]  /*c290*/  HMMA.16816.F32 R8, R120, R10, RZ ;  /* 0x0000000a7808723c */ /* 0x000ff000000018ff */
[----:B---3--:R-:W-:Y:S07]  /*c2a0*/  HMMA.16816.F32 R12, R140, R24, R12 ;  /* 0x000000188c0c723c */ /* 0x008fee000000180c */
[----:B------:R-:W-:Y:S01]  /*c2b0*/  IMAD.WIDE.U32 R24, R110, c[0x0][0x208], RZ ;  /* 0x000082006e187a25 */ /* 0x000fe200078e00ff */
[----:B----4-:R-:W-:Y:S03]  /*c2c0*/  HMMA.16816.F32 R84, R120, R80, RZ ;  /* 0x000000507854723c */ /* 0x010fe600000018ff */
[----:B------:R-:W-:-:S02]  /*c2d0*/  IMAD.IADD R7, R25, 0x1, R7 ;  /* 0x0000000119077824 */ /* 0x000fc400078e0207 */
[----:B------:R-:W-:Y:S02]  /*c2e0*/  IMAD.U32 R25, RZ, RZ, UR8 ;  /* 0x00000008ff197e24 */ /* 0x000fe4000f8e00ff */
[----:B------:R-:W-:Y:S01]  /*c2f0*/  IMAD R7, R7, 0x60, RZ ;  /* 0x0000006007077824 */ /* 0x000fe200078e02ff */
[----:B------:R-:W-:Y:S08]  /*c300*/  HMMA.16816.F32 R80, R120, R82, RZ ;  /* 0x000000527850723c */ /* 0x000ff000000018ff */
[----:B-----5:R-:W-:Y:S07]  /*c310*/  HMMA.16816.F32 R76, R140, R16, R76 ;  /* 0x000000108c4c723c */ /* 0x020fee000000184c */
[----:B------:R-:W-:Y:S01]  /*c320*/  IMAD.WIDE.U32 R16, R24, 0x60, R236 ;  /* 0x0000006018107825 */ /* 0x000fe200078e00ec */
[----:B------:R-:W-:Y:S03]  /*c330*/  HMMA.16816.F32 R68, R120, R70, RZ ;  /* 0x000000467844723c */ /* 0x000fe600000018ff */
[----:B------:R-:W-:Y:S01]  /*c340*/  IMAD.IADD R0, R17, 0x1, R7 ;  /* 0x0000000111007824 */ /* 0x000fe200078e0207 */
[----:B------:R-:W-:-:S04]  /*c350*/  LEA R6, P0, R16, c[0x0][0x1f8], 0x1 ;  /* 0x00007e0010067a11 */ /* 0x000fc800078008ff */
[----:B------:R-:W-:Y:S01]  /*c360*/  LEA.HI.X R7, R16, c[0x0][0x1fc], R0, 0x1, P0 ;  /* 0x00007f0010077a11 */ /* 0x000fe200000f0c00 */
[----:B------:R-:W-:Y:S01]  /*c370*/  HMMA.16816.F32 R8, R140, R26, R8 ;  /* 0x0000001a8c08723c */ /* 0x000fe20000001808 */
[----:B------:R-:W-:Y:S01]  /*c380*/  IADD3 R24, P1, P0, R25, 0x80, R6 ;  /* 0x0000008019187810 */ /* 0x000fe2000783e006 */
[----:B------:R-:W-:-:S03]  /*c390*/  IMAD.MOV.U32 R0, RZ, RZ, 0x40 ;  /* 0x00000040ff007424 */ /* 0x000fc600078e00ff */
[----:B------:R-:W-:Y:S02]  /*c3a0*/  IADD3.X R25, RZ, UR7, R7, P1, P0 ;  /* 0x00000007ff197c10 */ /* 0x000fe40008fe0407 */
[----:B------:R-:W-:Y:S01]  /*c3b0*/  IADD3 R26, P0, R6, UR8, RZ ;  /* 0x00000008061a7c10 */ /* 0x000fe2000ff1e0ff */
[----:B------:R-:W-:Y:S01]  /*c3c0*/  HMMA.16816.F32 R84, R140, R20, R84 ;  /* 0x000000148c54723c */ /* 0x000fe20000001854 */
[C---:B------:R-:W-:Y:S02]  /*c3d0*/  ISETP.LT.OR P1, PT, R28.reuse, 0x21, P4 ;  /* 0x000000211c00780c */ /* 0x040fe40002721670 */
[----:B------:R-:W-:Y:S02]  /*c3e0*/  IADD3.X R27, R7, UR7, RZ, P0, !PT ;  /* 0x00000007071b7c10 */ /* 0x000fe400087fe4ff */
[----:B------:R-:W-:-:S03]  /*c3f0*/  ISETP.LT.OR P0, PT, R28, 0x21, P5 ;  /* 0x000000211c00780c */ /* 0x000fc60002f01670 */
[C---:B------:R-:W-:Y:S01]  /*c400*/  HMMA.16816.F32 R80, R140.reuse, R22, R80 ;  /* 0x000000168c50723c */ /* 0x040fe20000001850 */
[----:B------:R-:W1:Y:S07]  /*c410*/  LDSM.16.M88.4 R20, [R213+0x1800] ;  /* 0x00180000d514783b */ /* 0x000e6e0000000200 */
[----:B------:R-:W-:Y:S01]  /*c420*/  HMMA.16816.F32 R68, R140, R18, R68 ;  /* 0x000000128c44723c */ /* 0x000fe20000001844 */
[----:B------:R-:W2:Y:S04]  /*c430*/  LDSM.16.M88.4 R16, [R213+0x2000] ;  /* 0x00200000d510783b */ /* 0x000ea80000000200 */
[----:B------:R-:W-:Y:S01]  /*c440*/  @!PT LDS RZ, [RZ] ;  /* 0x00000000fffff984 */ /* 0x000fe20000000800 */
[----:B------:R-:W-:Y:S01]  /*c450*/  @!PT LDS RZ, [RZ] ;  /* 0x00000000fffff984 */ /* 0x000fe20000000800 */
[----:B------:R-:W-:Y:S01]  /*c460*/  @!PT LDS RZ, [RZ] ;  /* 0x00000000fffff984 */ /* 0x000fe20000000800 */
[----:B------:R3:W-:Y:S03]  /*c470*/  LDGSTS.E.BYPASS.LTC128B.128 [R228+0x100], [R6.64], !P3 ;  /* 0x0010000006e47fae */ /* 0x0007e6000d901d50 */
[----:B------:R-:W-:Y:S01]  /*c480*/  HMMA.16816.F32 R64, R120, R60, RZ ;  /* 0x0000003c7840723c */ /* 0x000fe200000018ff */
[----:B------:R3:W-:Y:S01]  /*c490*/  LDGSTS.E.BYPASS.LTC128B.128 [R228+0x3100], [R6.64+0x80], !P2 ;  /* 0x0310008006e47fae */ /* 0x0007e2000d101d50 */
[----:B------:R-:W-:-:S03]  /*c4a0*/  LOP3.LUT P2, RZ, R29, 0x4, RZ, 0xc0, !PT ;  /* 0x000000041dff7812 */ /* 0x000fc6000784c0ff */
[----:B------:R4:W-:Y:S01]  /*c4b0*/  LDGSTS.E.BYPASS.LTC128B.128 [R228+0x1100], [R26.64], !P0 ;  /* 0x011000001ae47fae */ /* 0x0009e2000c101d50 */
[----:B------:R-:W-:Y:S02]  /*c4c0*/  IADD3 R88, P0, R26, UR8, RZ ;  /* 0x000000081a587c10 */ /* 0x000fe4000ff1e0ff */
[C---:B------:R-:W-:Y:S01]  /*c4d0*/  HMMA.16816.F32 R60, R120.reuse, R62, RZ ;  /* 0x0000003e783c723c */ /* 0x040fe200000018ff */
[----:B------:R4:W-:Y:S01]  /*c4e0*/  LDGSTS.E.BYPASS.LTC128B.128 [R228+0x4100], [R24.64], !P1 ;  /* 0x0410000018e47fae */ /* 0x0009e2000c901d50 */
[----:B------:R-:W-:Y:S02]  /*c4f0*/  IADD3.X R89, R27, UR7, RZ, P0, !PT ;  /* 0x000000071b597c10 */ /* 0x000fe400087fe4ff */
[C---:B------:R-:W-:Y:S02]  /*c500*/  ISETP.LT.OR P1, PT, R28.reuse, 0x41, P5 ;  /* 0x000000411c00780c */ /* 0x040fe40002f21670 */
[----:B------:R-:W-:Y:S02]  /*c510*/  ISETP.LT.OR P0, PT, R28, 0x41, P4 ;  /* 0x000000411c00780c */ /* 0x000fe40002701670 */
[----:B------:R-:W-:Y:S01]  /*c520*/  HMMA.16816.F32 R56, R120, R52, RZ ;  /* 0x000000347838723c */ /* 0x000fe200000018ff */
[----:B------:R-:W-:-:S05]  /*c530*/  SEL R0, R0, 0xffffffc0, !P2 ;  /* 0xffffffc000007807 */ /* 0x000fca0005000000 */
[----:B------:R-:W-:Y:S02]  /*c540*/  IMAD.IADD R211, R214, 0x1, R0 ;  /* 0x00000001d6d37824 */ /* 0x000fe400078e0200 */
[----:B------:R-:W-:Y:S01]  /*c550*/  HMMA.16816.F32 R52, R120, R54, RZ ;  /* 0x000000367834723c */ /* 0x000fe200000018ff */
[----:B------:R5:W-:Y:S01]  /*c560*/  LDGSTS.E.BYPASS.LTC128B.128 [R228+0x2100], [R88.64], !P1 ;  /* 0x0210000058e47fae */ /* 0x000be2000c901d50 */
[----:B------:R-:W-:-:S03]  /*c570*/  IMAD.IADD R202, R0, 0x1, R213 ;  /* 0x0000000100ca7824 */ /* 0x000fc600078e02d5 */
[----:B------:R5:W-:Y:S01]  /*c580*/  LDGSTS.E.BYPASS.LTC128B.128 [R228+0x5100], [R88.64+0x80], !P0 ;  /* 0x0510008058e47fae */ /* 0x000be2000c101d50 */
[----:B------:R-:W-:Y:S02]  /*c590*/  ISETP.GT.AND P0, PT, R110, R223, PT ;  /* 0x000000df6e00720c */ /* 0x000fe40003f04270 */
[----:B------:R-:W-:Y:S01]  /*c5a0*/  HMMA.16816.F32 R48, R120, R44, RZ ;  /* 0x0000002c7830723c */ /* 0x000fe200000018ff */
[----:B------:R-:W3:Y:S04]  /*c5b0*/  LDSM.16.M88.4 R32, [R211+0x8100] ;  /* 0x00810000d320783b */ /* 0x000ee80000000200 */
[----:B------:R-:W3:Y:S03]  /*c5c0*/  LDSM.16.M88.4 R100, [R211+0x8900] ;  /* 0x00890000d364783b */ /* 0x000ee60000000200 */
[C---:B-1----:R-:W-:Y:S01]  /*c5d0*/  HMMA.16816.F32 R64, R140.reuse, R20, R64 ;  /* 0x000000148c40723c */ /* 0x042fe20000001840 */
[----:B------:R-:W1:Y:S04]  /*c5e0*/  LDSM.16.M88.4 R28, [R211+0x9100] ;  /* 0x00910000d31c783b */ /* 0x000e680000000200 */
[----:B----4-:R-:W4:Y:S03]  /*c5f0*/  LDSM.16.M88.4 R24, [R211+0x9900] ;  /* 0x00990000d318783b */ /* 0x010f260000000200 */
[----:B------:R-:W-:Y:S01]  /*c600*/  HMMA.16816.F32 R60, R140, R22, R60 ;  /* 0x000000168c3c723c */ /* 0x000fe2000000183c */
[----:B------:R-:W1:Y:S04]  /*c610*/  LDSM.16.M88.4 R20, [R211+0xa100] ;  /* 0x00a10000d314783b */ /* 0x000e680000000200 */
[----:B------:R-:W-:Y:S03]  /*c620*/  LDSM.16.M88.4 R96, [R202] ;  /* 0x00000000ca60783b */ /* 0x000fe60000000200 */
[----:B------:R-:W-:Y:S01]  /*c630*/  HMMA.16816.F32 R44, R120, R46, RZ ;  /* 0x0000002e782c723c */ /* 0x000fe200000018ff */
[----:B------:R-:W-:Y:S04]  /*c640*/  LDSM.16.M88.4 R92, [R202+0x800] ;  /* 0x00080000ca5c783b */ /* 0x000fe80000000200 */
[----:B-----5:R-:W-:Y:S03]  /*c650*/  LDSM.16.M88.4 R88, [R202+0x1000] ;  /* 0x00100000ca58783b */ /* 0x020fe60000000200 */
[C---:B--2---:R-:W-:Y:S01]  /*c660*/  HMMA.16816.F32 R56, R140.reuse, R16, R56 ;  /* 0x000000108c38723c */ /* 0x044fe20000001838 */
[----:B------:R-:W-:Y:S04]  /*c670*/  LDSM.16.M88.4 R104, [R211+0xb900] ;  /* 0x00b90000d368783b */ /* 0x000fe80000000200 */
[----:B------:R-:W0:Y:S03]  /*c680*/  LDGDEPBAR ;  /* 0x00000000000079af */ /* 0x000e260000000000 */
[C---:B------:R-:W-:Y:S01]  /*c690*/  HMMA.16816.F32 R52, R140.reuse, R18, R52 ;  /* 0x000000128c34723c */ /* 0x040fe20000001834 */
[----:B------:R-:W2:Y:S07]  /*c6a0*/  LDSM.16.M88.4 R16, [R211+0xa900] ;  /* 0x00a90000d310783b */ /* 0x000eae0000000200 */
[C---:B------:R-:W-:Y:S08]  /*c6b0*/  HMMA.16816.F32 R48, R140.reuse, R40, R48 ;  /* 0x000000288c30723c */ /* 0x040ff00000001830 */
[----:B------:R-:W-:Y:S01]  /*c6c0*/  HMMA.16816.F32 R44, R140, R42, R44 ;  /* 0x0000002a8c2c723c */ /* 0x000fe2000000182c */
[----:B------:R-:W5:Y:S07]  /*c6d0*/  LDSM.16.M88.4 R40, [R202+0x1800] ;  /* 0x00180000ca28783b */ /* 0x000f6e0000000200 */
[C---:B---3--:R-:W-:Y:S08]  /*c6e0*/  HMMA.16816.F32 R12, R152.reuse, R32, R12 ;  /* 0x00000020980c723c */ /* 0x048ff0000000180c */
[C---:B------:R-:W-:Y:S01]  /*c6f0*/  HMMA.16816.F32 R8, R152.reuse, R34, R8 ;  /* 0x000000229808723c */ /* 0x040fe20000001808 */
[----:B------:R-:W3:Y:S07]  /*c700*/  LDSM.16.M88.4 R32, [R202+0x2000] ;  /* 0x00200000ca20783b */ /* 0x000eee0000000200 */
[C---:B------:R-:W-:Y:S08]  /*c710*/  HMMA.16816.F32 R84, R152.reuse, R100, R84 ;  /* 0x000000649854723c */ /* 0x040ff00000001854 */
[C---:B------:R-:W-:Y:S01]  /*c720*/  HMMA.16816.F32 R80, R152.reuse, R102, R80 ;  /* 0x000000669850723c */ /* 0x040fe20000001850 */
[----:B------:R-:W2:Y:S07]  /*c730*/  LDSM.16.M88.4 R100, [R202+0x2800] ;  /* 0x00280000ca64783b */ /* 0x000eae0000000200 */
[C---:B-1----:R-:W-:Y:S08]  /*c740*/  HMMA.16816.F32 R76, R152.reuse, R28, R76 ;  /* 0x0000001c984c723c */ /* 0x042ff0000000184c */
[C---:B------:R-:W-:Y:S01]  /*c750*/  HMMA.16816.F32 R68, R152.reuse, R30, R68 ;  /* 0x0000001e9844723c */ /* 0x040fe20000001844 */
        /* <DEDUP_REMOVED lines=8> */
[----:B------:R-:W-:Y:S01]  /*c7e0*/  HMMA.16816.F32 R44, R152, R18, R44 ;  /* 0x00000012982c723c */ /* 0x000fe2000000182c */
[----:B------:R-:W2:Y:S07]  /*c7f0*/  LDSM.16.M88.4 R16, [R214+0xc900] ;  /* 0x00c90000d610783b */ /* 0x000eae0000000200 */
        /* <DEDUP_REMOVED lines=14> */
[----:B------:R-:W3:Y:S07]  /*c8e0*/  LDSM.16.M88.4 R32, [R213+0x4000] ;  /* 0x00400000d520783b */ /* 0x000eee0000000200 */
[C---:B------:R-:W-:Y:S08]  /*c8f0*/  HMMA.16816.F32 R48, R168.reuse, R100, R48 ;  /* 0x00000064a830723c */ /* 0x040ff00000001830 */
[----:B------:R-:W-:Y:S01]  /*c900*/  HMMA.16816.F32 R44, R168, R102, R44 ;  /* 0x00000066a82c723c */ /* 0x000fe2000000182c */
[----:B------:R-:W-:Y:S07]  /*c910*/  LDSM.16.M88.4 R100, [R211+0xc100] ;  /* 0x00c10000d364783b */ /* 0x000fee0000000200 */
        /* <DEDUP_REMOVED lines=20> */
[----:B------:R-:W2:Y:S07]  /*ca60*/  LDSM.16.M88.4 R88, [R211+0xd900] ;  /* 0x00d90000d358783b */ /* 0x000eae0000000200 */
[C---:B-----5:R-:W-:Y:S08]  /*ca70*/  HMMA.16816.F32 R84, R176.reuse, R40, R84 ;  /* 0x00000028b054723c */ /* 0x060ff00000001854 */
[C---:B------:R-:W-:Y:S01]  /*ca80*/  HMMA.16816.F32 R80, R176.reuse, R42, R80 ;  /* 0x0000002ab050723c */ /* 0x040fe20000001850 */
[----:B------:R-:W5:Y:S07]  /*ca90*/  LDSM.16.M88.4 R40, [R202+0x3000] ;  /* 0x00300000ca28783b */ /* 0x000f6e0000000200 */
        /* <DEDUP_REMOVED lines=9> */
[C---:B------:R-:W-:Y:S08]  /*cb30*/  HMMA.16816.F32 R48, R176.reuse, R20, R48 ;  /* 0x00000014b030723c */ /* 0x040ff00000001830 */
[----:B------:R-:W-:Y:S01]  /*cb40*/  HMMA.16816.F32 R44, R176, R22, R44 ;  /* 0x00000016b02c723c */ /* 0x000fe2000000182c */
[----:B------:R-:W1:Y:S07]  /*cb50*/  LDSM.16.M88.4 R20, [R202+0x5000] ;  /* 0x00500000ca14783b */ /* 0x000e6e0000000200 */
[C---:B--2---:R-:W-:Y:S08]  /*cb60*/  HMMA.16816.F32 R12, R180.reuse, R16, R12 ;  /* 0x00000010b40c723c */ /* 0x044ff0000000180c */
[----:B------:R-:W-:Y:S01]  /*cb70*/  HMMA.16816.F32 R8, R180, R18, R8 ;  /* 0x00000012b408723c */ /* 0x000fe20000001808 */
[----:B------:R-:W2:Y:S01]  /*cb80*/  LDSM.16.M88.4 R16, [R202+0x5800] ;  /* 0x00580000ca10783b */ /* 0x000ea20000000200 */
        /* <DEDUP_REMOVED lines=13> */
[C---:B---3--:R-:W-:Y:S08]  /*cc60*/  HMMA.16816.F32 R84, R188.reuse, R32, R84 ;  /* 0x00000020bc54723c */ /* 0x048ff00000001854 */
[C---:B------:R-:W-:Y:S08]  /*cc70*/  HMMA.16816.F32 R80, R188.reuse, R34, R80 ;  /* 0x00000022bc50723c */ /* 0x040ff00000001850 */
[C---:B-1----:R-:W-:Y:S08]  /*cc80*/  HMMA.16816.F32 R76, R188.reuse, R28, R76 ;  /* 0x0000001cbc4c723c */ /* 0x042ff0000000184c */
[C---:B------:R-:W-:Y:S08]  /*cc90*/  HMMA.16816.F32 R68, R188.reuse, R30, R68 ;  /* 0x0000001ebc44723c */ /* 0x040ff00000001844 */
[C---:B----4-:R-:W-:Y:S08]  /*cca0*/  HMMA.16816.F32 R64, R188.reuse, R24, R64 ;  /* 0x00000018bc40723c */ /* 0x050ff00000001840 */
[C---:B------:R-:W-:Y:S08]  /*ccb0*/  HMMA.16816.F32 R60, R188.reuse, R26, R60 ;  /* 0x0000001abc3c723c */ /* 0x040ff0000000183c */
[C---:B------:R-:W-:Y:S08]  /*ccc0*/  HMMA.16816.F32 R56, R188.reuse, R20, R56 ;  /* 0x00000014bc38723c */ /* 0x040ff00000001838 */
[C---:B------:R-:W-:Y:S08]  /*ccd0*/  HMMA.16816.F32 R52, R188.reuse, R22, R52 ;  /* 0x00000016bc34723c */ /* 0x040ff00000001834 */
[C---:B--2---:R-:W-:Y:S08]  /*cce0*/  HMMA.16816.F32 R48, R188.reuse, R16, R48 ;  /* 0x00000010bc30723c */ /* 0x044ff00000001830 */
[----:B------:R-:W-:Y:S01]  /*ccf0*/  HMMA.16816.F32 R44, R188, R18, R44 ;  /* 0x00000012bc2c723c */ /* 0x000fe2000000182c */
[----:B------:R-:W-:Y:S06]  /*cd00*/  BAR.SYNC.DEFER_BLOCKING 0x0 ;  /* 0x0000000000007b1d */ /* 0x000fec0000010000 */
[----:B------:R-:W-:Y:S05]  /*cd10*/  @!P0 BRA `(.L_x_382) ;  /* 0x000001b000008947 */ /* 0x000fea0003800000 */
[----:B------:R-:W-:Y:S01]  /*cd20*/  IADD3 R17, R36, -0x2, RZ ;  /* 0xfffffffe24117810 */ /* 0x000fe20007ffe0ff */
[----:B------:R-:W-:-:S02]  /*cd30*/  USHF.L.U32 UR5, UR10, 0x6, URZ ;  /* 0x000000060a057899 */ /* 0x000fc4000800063f */
[----:B------:R-:W-:Y:S01]  /*cd40*/  ULDC UR4, c[0x0][0x1e4] ;  /* 0x0000790000047ab9 */ /* 0x000fe20000000800 */
[----:B------:R-:W-:Y:S01]  /*cd50*/  SHF.R.S32.HI R7, RZ, 0x1f, R17 ;  /* 0x0000001fff077819 */ /* 0x000fe20000011411 */
[----:B------:R-:W-:Y:S01]  /*cd60*/  IMAD R39, R39, R17, RZ ;  /* 0x0000001127277224 */ /* 0x000fe200078e02ff */
[----:B------:R-:W-:Y:S01]  /*cd70*/  USHF.L.U64.HI UR4, UR10, UR9, UR4 ;  /* 0x000000090a047299 */ /* 0x000fe20008010204 */
        /* <DEDUP_REMOVED lines=21> */
.L_x_382:
[-C--:B-1----:R-:W-:Y:S01]  /*ced0*/  LEA.HI R21, R37, R74.reuse, RZ, 0x2 ;  /* 0x0000004a25157211 */ /* 0x082fe200078f10ff */
[----:B------:R-:W-:Y:S01]  /*cee0*/  FMUL.FTZ R19, R9, c[0x0][0x320] ;  /* 0x0000c80009137a20 */ /* 0x000fe20000410000 */
[----:B------:R-:W-:Y:S01]  /*cef0*/  LOP3.LUT R23, R72, 0xffffffe0, RZ, 0xc0, !PT ;  /* 0xffffffe048177812 */ /* 0x000fe200078ec0ff */
[----:B------:R-:W-:Y:S01]  /*cf00*/  FMUL.FTZ R17, R84, c[0x0][0x320] ;  /* 0x0000c80054117a20 */ /* 0x000fe20000410000 */
[----:B------:R-:W-:Y:S01]  /*cf10*/  SHF.R.S32.HI R16, RZ, 0x1f, R73 ;  /* 0x0000001fff107819 */ /* 0x000fe20000011449 */
[----:B------:R-:W-:Y:S01]  /*cf20*/  FMUL.FTZ R0, R85, c[0x0][0x320] ;  /* 0x0000c80055007a20 */ /* 0x000fe20000410000 */
[----:B------:R-:W-:Y:S01]  /*cf30*/  LOP3.LUT R21, R21, 0xfffffffc, RZ, 0xc0, !PT ;  /* 0xfffffffc15157812 */ /* 0x000fe200078ec0ff */
[----:B------:R-:W-:Y:S01]  /*cf40*/  FMUL.FTZ R7, R80, c[0x0][0x320] ;  /* 0x0000c80050077a20 */ /* 0x000fe20000410000 */
[-C--:B------:R-:W-:Y:S01]  /*cf50*/  IADD3 R4, -R23, R74.reuse, RZ ;  /* 0x0000004a17047210 */ /* 0x080fe20007ffe1ff */
[----:B------:R-:W-:Y:S01]  /*cf60*/  FMUL.FTZ R9, R81, c[0x0][0x320] ;  /* 0x0000c80051097a20 */ /* 0x000fe20000410000 */
[----:B------:R-:W-:Y:S01]  /*cf70*/  LEA.HI R16, R16, R73, RZ, 0x3 ;  /* 0x0000004910107211 */ /* 0x000fe200078f18ff */
[----:B------:R-:W-:Y:S01]  /*cf80*/  FMUL.FTZ R33, R76, c[0x0][0x320] ;  /* 0x0000c8004c217a20 */ /* 0x000fe20000410000 */
[----:B------:R-:W-:Y:S01]  /*cf90*/  IADD3 R74, -R21, R74, RZ ;  /* 0x0000004a154a7210 */ /* 0x000fe20007ffe1ff */
[----:B------:R-:W-:Y:S01]  /*cfa0*/  FMUL.FTZ R31, R77, c[0x0][0x320] ;  /* 0x0000c8004d1f7a20 */ /* 0x000fe20000410000 */
[----:B------:R-:W-:Y:S01]  /*cfb0*/  SHF.R.S32.HI R25, RZ, 0x1f, R4 ;  /* 0x0000001fff197819 */ /* 0x000fe20000011404 */
[----:B------:R-:W-:Y:S01]  /*cfc0*/  FMUL.FTZ R29, R68, c[0x0][0x320] ;  /* 0x0000c800441d7a20 */ /* 0x000fe20000410000 */
[----:B------:R-:W-:Y:S01]  /*cfd0*/  LOP3.LUT R16, R16, 0xffffff8, RZ, 0xc0, !PT ;  /* 0x0ffffff810107812 */ /* 0x000fe200078ec0ff */
[----:B------:R-:W-:Y:S01]  /*cfe0*/  FMUL.FTZ R69, R69, c[0x0][0x320] ;  /* 0x0000c80045457a20 */ /* 0x000fe20000410000 */
[----:B------:R-:W-:Y:S01]  /*cff0*/  LEA.HI R6, R74, R74, RZ, 0x1 ;  /* 0x0000004a4a067211 */ /* 0x000fe200078f08ff */
[----:B------:R-:W-:Y:S01]  /*d000*/  FMUL.FTZ R64, R64, c[0x0][0x320] ;  /* 0x0000c80040407a20 */ /* 0x000fe20000410000 */
[----:B------:R-:W-:Y:S01]  /*d010*/  LEA.HI R25, R25, R4, RZ, 0x2 ;  /* 0x0000000419197211 */ /* 0x000fe200078f10ff */
[----:B------:R-:W-:Y:S01]  /*d020*/  IMAD.IADD R73, R73, 0x1, -R16 ;  /* 0x0000000149497824 */ /* 0x000fe200078e0a10 */
[----:B------:R-:W-:Y:S01]  /*d030*/  LOP3.LUT R21, R6, 0x1ffffffe, RZ, 0xc0, !PT ;  /* 0x1ffffffe06157812 */ /* 0x000fe200078ec0ff */
[----:B------:R-:W-:Y:S01]  /*d040*/  FMUL.FTZ R65, R65, c[0x0][0x320] ;  /* 0x0000c80041417a20 */ /* 0x000fe20000410000 */
[----:B------:R-:W-:Y:S01]  /*d050*/  LEA.HI.SX32 R16, R25, R118, 0x1e ;  /* 0x0000007619107211 */ /* 0x000fe200078ff2ff */
[----:B------:R-:W-:Y:S01]  /*d060*/  FMUL.FTZ R61, R61, c[0x0][0x320] ;  /* 0x0000c8003d3d7a20 */ /* 0x000fe20000410000 */
[----:B------:R-:W-:Y:S01]  /*d070*/  ISETP.NE.AND P0, PT, R217, 0x1, PT ;  /* 0x00000001d900780c */ /* 0x000fe20003f05270 */
[----:B------:R-:W-:Y:S01]  /*d080*/  IMAD.IADD R21, R74, 0x1, -R21 ;  /* 0x000000014a157824 */ /* 0x000fe200078e0a15 */
[----:B------:R-:W-:Y:S01]  /*d090*/  LEA R16, R73, R16, 0x4 ;  /* 0x0000001049107211 */ /* 0x000fe200078e20ff */
[----:B------:R-:W-:Y:S01]  /*d0a0*/  FMUL.FTZ R56, R56, c[0x0][0x320] ;  /* 0x0000c80038387a20 */ /* 0x000fe20000410000 */
[----:B------:R-:W-:Y:S01]  /*d0b0*/  LOP3.LUT R25, R25, 0x7ffffffc, RZ, 0xc0, !PT ;  /* 0x7ffffffc19197812 */ /* 0x000fe200078ec0ff */
[----:B------:R-:W-:Y:S01]  /*d0c0*/  FMUL.FTZ R57, R57, c[0x0][0x320] ;  /* 0x0000c80039397a20 */ /* 0x000fe20000410000 */
[----:B------:R-:W-:Y:S01]  /*d0d0*/  LEA R229, R21, R16, 0x3 ;  /* 0x0000001015e57211 */ /* 0x000fe200078e18ff */
[----:B------:R-:W-:Y:S01]  /*d0e0*/  FMUL.FTZ R21, R8, c[0x0][0x320] ;  /* 0x0000c80008157a20 */ /* 0x000fe20000410000 */
[----:B------:R-:W-:Y:S01]  /*d0f0*/  IADD3 R230, R4, -R25, RZ ;  /* 0x8000001904e67210 */ /* 0x000fe20007ffe0ff */
[----:B------:R-:W-:Y:S01]  /*d100*/  FMUL.FTZ R52, R52, c[0x0][0x320] ;  /* 0x0000c80034347a20 */ /* 0x000fe20000410000 */
[----:B------:R-:W-:Y:S01]  /*d110*/  IADD3 R43, R215, 0x1, R38 ;  /* 0x00000001d72b7810 */ /* 0x000fe20007ffe026 */
[----:B------:R-:W-:Y:S01]  /*d120*/  IMAD.MOV.U32 R6, RZ, RZ, R229 ;  /* 0x000000ffff067224 */ /* 0x000fe200078e00e5 */
[----:B------:R-:W-:Y:S01]  /*d130*/  SHF.L.U32 R230, R230, 0x1, RZ ;  /* 0x00000001e6e67819 */ /* 0x000fe200000006ff */
[----:B------:R-:W-:Y:S01]  /*d140*/  @P0 IMAD.HI.U32 R16, R229, c[0x0][0x2c8], RZ ;  /* 0x0000b200e5100a27 */ /* 0x000fe200078e00ff */
[----:B------:R-:W1:Y:S01]  /*d150*/  MUFU.TANH R19, R19 ;  /* 0x0000001300137308 */ /* 0x000e620000002400 */
[----:B------:R-:W-:Y:S01]  /*d160*/  ULDC UR10, c[0x0][0x324] ;  /* 0x0000c900000a7ab9 */ /* 0x000fe20000000800 */
[----:B------:R-:W-:Y:S01]  /*d170*/  IADD3 R43, -R220, R43, -R230 ;  /* 0x0000002bdc2b7210 */ /* 0x000fe20007ffe9e6 */
[----:B------:R-:W-:Y:S01]  /*d180*/  FMUL.FTZ R53, R53, c[0x0][0x320] ;  /* 0x0000c80035357a20 */ /* 0x000fe20000410000 */
[----:B------:R-:W-:Y:S01]  /*d190*/  @P0 SHF.R.U32.HI R6, RZ, c[0x0][0x2cc], R16 ;  /* 0x0000b300ff060a19 */ /* 0x000fe20000011610 */
[----:B------:R-:W-:Y:S01]  /*d1a0*/  FMUL.FTZ R48, R48, c[0x0][0x320] ;  /* 0x0000c80030307a20 */ /* 0x000fe20000410000 */
[----:B------:R-:W-:Y:S01]  /*d1b0*/  ISETP.GE.AND P0, PT, R216, 0x1, PT ;  /* 0x00000001d800780c */ /* 0x000fe20003f06270 */
[----:B------:R-:W-:Y:S01]  /*d1c0*/  FMUL.FTZ R49, R49, c[0x0][0x320] ;  /* 0x0000c80031317a20 */ /* 0x000fe20000410000 */
[----:B------:R-:W2:Y:S01]  /*d1d0*/  MUFU.TANH R17, R17 ;  /* 0x0000001100117308 */ /* 0x000ea20000002400 */
[----:B------:R-:W3:Y:S01]  /*d1e0*/  SHFL.IDX PT, R8, R6, RZ, 0x1c1f ;  /* 0x001c1fff06087589 */ /* 0x000ee200000e0000 */
[----:B------:R-:W-:Y:S01]  /*d1f0*/  FMUL.FTZ R45, R45, c[0x0][0x320] ;  /* 0x0000c8002d2d7a20 */ /* 0x000fe20000410000 */
[----:B------:R-:W-:Y:S01]  /*d200*/  ULOP3.LUT UR10, URZ, UR10, URZ, 0x33, !UPT ;  /* 0x0000000a3f0a7292 */ /* 0x000fe2000f8e333f */
[----:B------:R-:W-:Y:S01]  /*d210*/  FMUL.FTZ R13, R13, c[0x0][0x320] ;  /* 0x0000c8000d0d7a20 */ /* 0x000fe20000410000 */
[----:B------:R-:W-:Y:S01]  /*d220*/  IADD3 R42, -R230, R215, R38 ;  /* 0x000000d7e62a7210 */ /* 0x000fe20007ffe126 */
[----:B------:R-:W-:Y:S01]  /*d230*/  FMUL.FTZ R12, R12, c[0x0][0x320] ;  /* 0x0000c8000c0c7a20 */ /* 0x000fe20000410000 */
[----:B------:R-:W0:Y:S01]  /*d240*/  LDGDEPBAR ;  /* 0x00000000000079af */ /* 0x000e220000000000 */
[----:B------:R-:W-:Y:S01]  /*d250*/  FMUL.FTZ R60, R60, c[0x0][0x320] ;  /* 0x0000c8003c3c7a20 */ /* 0x000fe20000410000 */
[----:B------:R-:W4:Y:S01]  /*d260*/  MUFU.TANH R0, R0 ;  /* 0x0000000000007308 */ /* 0x000f220000002400 */
[----:B------:R-:W-:Y:S01]  /*d270*/  FMUL.FTZ R44, R44, c[0x0][0x320] ;  /* 0x0000c8002c2c7a20 */ /* 0x000fe20000410000 */
[----:B------:R-:W-:-:S06]  /*d280*/  IADD3 R30, R38, -R230, RZ ;  /* 0x800000e6261e7210 */ /* 0x000fcc0007ffe0ff */
        /* <DEDUP_REMOVED lines=20> */
[----:B------:R5:W1:Y:S02]  /*d3d0*/  MUFU.TANH R133, R44 ;  /* 0x0000002c00857308 */ /* 0x000a640000002400 */
[----:B-----5:R-:W-:-:S02]  /*d3e0*/  IADD3 R44, R43, c[0x0][0x328], RZ ;  /* 0x0000ca002b2c7a10 */ /* 0x020fc40007ffe0ff */
[----:B------:R-:W-:-:S03]  /*d3f0*/  IADD3 R43, R43, UR10, RZ ;  /* 0x0000000a2b2b7c10 */ /* 0x000fc6000fffe0ff */
[----:B---3--:R-:W-:Y:S01]  /*d400*/  IMAD.IADD R41, R44, 0x1, R8 ;  /* 0x000000012c297824 */ /* 0x008fe200078e0208 */
[----:B------:R-:W-:-:S04]  /*d410*/  IADD3 R24, R43, R8, RZ ;  /* 0x000000082b187210 */ /* 0x000fc80007ffe0ff */
[----:B------:R-:W-:Y:S01]  /*d420*/  IMNMX R41, R41, R42, PT ;  /* 0x0000002a29297217 */ /* 0x000fe20003800200 */
[----:B------:R-:W-:Y:S05]  /*d430*/  @!P0 BRA `(.L_x_383) ;  /* 0x0000014000008947 */ /* 0x000fea0003800000 */
[----:B-12-4-:R-:W-:Y:S01]  /*d440*/  IADD3 R13, -R220, R215, R8 ;  /* 0x000000d7dc0d7210 */ /* 0x016fe20007ffe108 */
[----:B------:R-:W-:Y:S03]  /*d450*/  BSSY B0, `(.L_x_384) ;  /* 0x000000e000007945 */ /* 0x000fe60003800000 */
        /* <DEDUP_REMOVED lines=9> */
.L_x_385:
[----:B------:R-:W-:-:S04]  /*d4f0*/  MOV R8, c[0x0][0x32c] ;  /* 0x0000cb0000087a02 */ /* 0x000fc80000000f00 */
[----:B------:R-:W-:-:S13]  /*d500*/  ISETP.NE.AND P0, PT, R8, 0x1, PT ;  /* 0x000000010800780c */ /* 0x000fda0003f05270 */
[----:B------:R-:W-:-:S05]  /*d510*/  @P0 IMAD.HI.U32 R8, R13, c[0x0][0x330], RZ ;  /* 0x0000cc000d080a27 */ /* 0x000fca00078e00ff */
[----:B------:R-:W-:Y:S02]  /*d520*/  @P0 SHF.R.U32.HI R13, RZ, c[0x0][0x334], R8 ;  /* 0x0000cd00ff0d0a19 */ /* 0x000fe40000011608 */
.L_x_386:
[----:B------:R-:W-:Y:S05]  /*d530*/  BSYNC B0 ;  /* 0x0000000000007941 */ /* 0x000fea0003800000 */
.L_x_384:
[----:B------:R-:W-:-:S05]  /*d540*/  IMAD R13, R13, c[0x0][0x32c], R30 ;  /* 0x0000cb000d0d7a24 */ /* 0x000fca00078e021e */
[----:B------:R-:W-:Y:S02]  /*d550*/  IADD3 R8, R13, c[0x0][0x32c], RZ ;  /* 0x0000cb000d087a10 */ /* 0x000fe40007ffe0ff */
[----:B------:R-:W-:Y:S02]  /*d560*/  IMNMX R24, R24, R13, !PT ;  /* 0x0000000d18187217 */ /* 0x000fe40007800200 */
[----:B------:R-:W-:Y:S02]  /*d570*/  IMNMX R41, R41, R8, PT ;  /* 0x0000000829297217 */ /* 0x000fe40003800200 */
.L_x_383:
[C---:B-12-4-:R-:W-:Y:S01]  /*d580*/  ISETP.GE.AND P0, PT, R38.reuse, 0x2, PT ;  /* 0x000000022600780c */ /* 0x056fe20003f06270 */
        /* <DEDUP_REMOVED lines=40> */
[----:B------:R2:W3:Y:S01]  /*d810*/  MUFU.TANH R156, R67 ;  /* 0x00000043009c7308 */ /* 0x0004e20000002400 */
[----:B------:R-:W-:Y:S01]  /*d820*/  P2R R12, PR, RZ, 0x2 ;  /* 0x00000002ff0c7803 */ /* 0x000fe20000000000 */
[--C-:B-1----:R-:W-:Y:S01]  /*d830*/  IMAD.IADD R11, R44, 0x1, R6.reuse ;  /* 0x000000012c0b7824 */ /* 0x102fe200078e0206 */
[----:B------:R-:W-:Y:S01]  /*d840*/  FSEL R17, R17, -INF , !P0 ;  /* 0xff80000011117808 */ /* 0x000fe20004000000 */
[----:B------:R-:W-:Y:S01]  /*d850*/  IMAD.IADD R43, R43, 0x1, R6 ;  /* 0x000000012b2b7824 */ /* 0x000fe200078e0206 */
[----:B------:R-:W-:-:S02]  /*d860*/  ISETP.GT.AND P0, PT, R24, 0x11, !P1 ;  /* 0x000000111800780c */ /* 0x000fc40004f04270 */
[----:B------:R-:W-:Y:S01]  /*d870*/  ISETP.GE.AND P1, PT, R38, 0x19, PT ;  /* 0x000000192600780c */ /* 0x000fe20003f26270 */
[----:B------:R2:W1:Y:S01]  /*d880*/  MUFU.TANH R166, R62 ;  /* 0x0000003e00a67308 */ /* 0x0004620000002400 */
[----:B------:R-:W-:Y:S02]  /*d890*/  ISETP.LT.OR P0, PT, R41, 0x12, P0 ;  /* 0x000000122900780c */ /* 0x000fe40000701670 */
[----:B------:R-:W-:Y:S02]  /*d8a0*/  P2R R37, PR, RZ, 0x2 ;  /* 0x00000002ff257803 */ /* 0x000fe40000000000 */
[----:B------:R-:W-:Y:S02]  /*d8b0*/  FSEL R13, R0, -INF , !P0 ;  /* 0xff800000000d7808 */ /* 0x000fe40004000000 */
[----:B------:R-:W-:Y:S01]  /*d8c0*/  ISETP.GT.AND P0, PT, R24, 0x18, !P1 ;  /* 0x000000181800780c */ /* 0x000fe20004f04270 */
[----:B------:R2:W4:Y:S01]  /*d8d0*/  MUFU.TANH R160, R63 ;  /* 0x0000003f00a07308 */ /* 0x0005220000002400 */
[----:B------:R-:W-:-:S02]  /*d8e0*/  ISETP.GE.AND P1, PT, R38, 0x1a, PT ;  /* 0x0000001a2600780c */ /* 0x000fc40003f26270 */
[----:B------:R-:W-:Y:S02]  /*d8f0*/  ISETP.LT.OR P0, PT, R41, 0x19, P0 ;  /* 0x000000192900780c */ /* 0x000fe40000701670 */
[----:B------:R-:W-:Y:S02]  /*d900*/  P2R R8, PR, RZ, 0x2 ;  /* 0x00000002ff087803 */ /* 0x000fe40000000000 */
[----:B------:R-:W-:Y:S01]  /*d910*/  FSEL R7, R7, -INF , !P0 ;  /* 0xff80000007077808 */ /* 0x000fe20004000000 */
[----:B------:R2:W1:Y:S01]  /*d920*/  MUFU.TANH R164, R58 ;  /* 0x0000003a00a47308 */ /* 0x0004620000002400 */
[----:B------:R-:W-:Y:S02]  /*d930*/  ISETP.GT.AND P0, PT, R24, 0x19, !P1 ;  /* 0x000000191800780c */ /* 0x000fe40004f04270 */
[----:B------:R-:W-:Y:S02]  /*d940*/  ISETP.GE.AND P1, PT, R38, 0x21, PT ;  /* 0x000000212600780c */ /* 0x000fe40003f26270 */
[----:B------:R-:W-:-:S02]  /*d950*/  ISETP.LT.OR P0, PT, R41, 0x1a, P0 ;  /* 0x0000001a2900780c */ /* 0x000fc40000701670 */
[----:B------:R-:W-:Y:S01]  /*d960*/  P2R R35, PR, RZ, 0x2 ;  /* 0x00000002ff237803 */ /* 0x000fe20000000000 */
[----:B------:R2:W1:Y:S01]  /*d970*/  MUFU.TANH R162, R59 ;  /* 0x0000003b00a27308 */ /* 0x0004620000002400 */
[----:B------:R-:W-:Y:S02]  /*d980*/  FSEL R9, R9, -INF , !P0 ;  /* 0xff80000009097808 */ /* 0x000fe40004000000 */
[----:B------:R-:W-:Y:S02]  /*d990*/  ISETP.GT.AND P0, PT, R24, 0x20, !P1 ;  /* 0x000000201800780c */ /* 0x000fe40004f04270 */
[----:B------:R-:W-:Y:S02]  /*d9a0*/  ISETP.GE.AND P1, PT, R38, 0x22, PT ;  /* 0x000000222600780c */ /* 0x000fe40003f26270 */
[----:B------:R-:W-:Y:S01]  /*d9b0*/  ISETP.LT.OR P0, PT, R41, 0x21, P0 ;  /* 0x000000212900780c */ /* 0x000fe20000701670 */
[----:B------:R2:W1:Y:S01]  /*d9c0*/  MUFU.TANH R148, R78 ;  /* 0x0000004e00947308 */ /* 0x0004620000002400 */
[----:B------:R-:W-:-:S02]  /*d9d0*/  P2R R34, PR, RZ, 0x2 ;  /* 0x00000002ff227803 */ /* 0x000fc40000000000 */
[----:B------:R-:W-:Y:S02]  /*d9e0*/  FSEL R33, R33, -INF , !P0 ;  /* 0xff80000021217808 */ /* 0x000fe40004000000 */
[----:B------:R-:W-:Y:S02]  /*d9f0*/  ISETP.GT.AND P0, PT, R24, 0x21, !P1 ;  /* 0x000000211800780c */ /* 0x000fe40004f04270 */
[----:B------:R-:W-:Y:S01]  /*da00*/  ISETP.GE.AND P1, PT, R38, 0x29, PT ;  /* 0x000000292600780c */ /* 0x000fe20003f26270 */
[----:B------:R2:W1:Y:S01]  /*da10*/  MUFU.TANH R158, R54 ;  /* 0x00000036009e7308 */ /* 0x0004620000002400 */
[----:B------:R-:W-:Y:S02]  /*da20*/  ISETP.LT.OR P0, PT, R41, 0x22, P0 ;  /* 0x000000222900780c */ /* 0x000fe40000701670 */
[----:B------:R-:W-:Y:S02]  /*da30*/  P2R R32, PR, RZ, 0x2 ;  /* 0x00000002ff207803 */ /* 0x000fe40000000000 */
[----:B------:R-:W-:-:S02]  /*da40*/  FSEL R31, R31, -INF , !P0 ;  /* 0xff8000001f1f7808 */ /* 0x000fc40004000000 */
[----:B------:R-:W-:Y:S01]  /*da50*/  ISETP.GT.AND P0, PT, R24, 0x28, !P1 ;  /* 0x000000281800780c */ /* 0x000fe20004f04270 */
[----:B------:R2:W1:Y:S01]  /*da60*/  MUFU.TANH R150, R55 ;  /* 0x0000003700967308 */ /* 0x0004620000002400 */
[----:B------:R-:W-:Y:S02]  /*da70*/  ISETP.GE.AND P1, PT, R38, 0x2a, PT ;  /* 0x0000002a2600780c */ /* 0x000fe40003f26270 */
[----:B------:R-:W-:Y:S02]  /*da80*/  ISETP.LT.OR P0, PT, R41, 0x29, P0 ;  /* 0x000000292900780c */ /* 0x000fe40000701670 */
[----:B------:R-:W-:Y:S02]  /*da90*/  P2R R28, PR, RZ, 0x2 ;  /* 0x00000002ff1c7803 */ /* 0x000fe40000000000 */
[----:B------:R-:W-:Y:S01]  /*daa0*/  FSEL R29, R29, -INF , !P0 ;  /* 0xff8000001d1d7808 */ /* 0x000fe20004000000 */
[----:B------:R2:W1:Y:S01]  /*dab0*/  MUFU.TANH R128, R79 ;  /* 0x0000004f00807308 */ /* 0x0004620000002400 */
[----:B------:R-:W-:-:S02]  /*dac0*/  ISETP.GT.AND P0, PT, R24, 0x29, !P1 ;  /* 0x000000291800780c */ /* 0x000fc40004f04270 */
[----:B------:R-:W-:Y:S02]  /*dad0*/  ISETP.GE.AND P1, PT, R38, 0x31, PT ;  /* 0x000000312600780c */ /* 0x000fe40003f26270 */
[----:B------:R-:W-:Y:S02]  /*dae0*/  ISETP.LT.OR P0, PT, R41, 0x2a, P0 ;  /* 0x0000002a2900780c */ /* 0x000fe40000701670 */
[----:B------:R-:W-:Y:S01]  /*daf0*/  P2R R27, PR, RZ, 0x2 ;  /* 0x00000002ff1b7803 */ /* 0x000fe20000000000 */
[----:B------:R2:W1:Y:S01]  /*db00*/  MUFU.TANH R136, R51 ;  /* 0x0000003300887308 */ /* 0x0004620000002400 */
        /* <DEDUP_REMOVED lines=9> */
[----:B------:R2:W1:Y:S01]  /*dba0*/  MUFU.TANH R146, R70 ;  /* 0x0000004600927308 */ /* 0x0004620000002400 */
[----:B------:R-:W-:-:S02]  /*dbb0*/  ISETP.LT.OR P0, PT, R41, 0x32, P0 ;  /* 0x000000322900780c */ /* 0x000fc40000701670 */
[----:B------:R-:W-:Y:S02]  /*dbc0*/  P2R R25, PR, RZ, 0x2 ;  /* 0x00000002ff197803 */ /* 0x000fe40000000000 */
[----:B------:R-:W-:Y:S02]  /*dbd0*/  FSEL R151, R151, -INF , !P0 ;  /* 0xff80000097977808 */ /* 0x000fe40004000000 */
[----:B------:R-:W-:Y:S01]  /*dbe0*/  ISETP.GT.AND P0, PT, R24, 0x38, !P1 ;  /* 0x000000381800780c */ /* 0x000fe20004f04270 */
[----:B------:R-:W1:Y:S01]  /*dbf0*/  MUFU.TANH R132, R132 ;  /* 0x0000008400847308 */ /* 0x000e620000002400 */
[C---:B------:R-:W-:Y:S02]  /*dc00*/  ISETP.GE.AND P1, PT, R38.reuse, 0x3a, PT ;  /* 0x0000003a2600780c */ /* 0x040fe40003f26270 */
[----:B------:R-:W-:Y:S02]  /*dc10*/  ISETP.LT.OR P0, PT, R41, 0x39, P0 ;  /* 0x000000392900780c */ /* 0x000fe40000701670 */
[----:B------:R-:W-:-:S02]  /*dc20*/  ISETP.GE.AND P5, PT, R38, 0x42, PT ;  /* 0x000000422600780c */ /* 0x000fc40003fa6270 */
[----:B------:R-:W-:Y:S01]  /*dc30*/  FSEL R147, R147, -INF , !P0 ;  /* 0xff80000093937808 */ /* 0x000fe20004000000 */
[----:B------:R2:W1:Y:S01]  /*dc40*/  MUFU.TANH R130, R47 ;  /* 0x0000002f00827308 */ /* 0x0004620000002400 */
[----:B------:R-:W-:Y:S02]  /*dc50*/  ISETP.GT.AND P0, PT, R24, 0x39, !P1 ;  /* 0x000000391800780c */ /* 0x000fe40004f04270 */
[C---:B------:R-:W-:Y:S02]  /*dc60*/  ISETP.GE.AND P4, PT, R38.reuse, 0x49, PT ;  /* 0x000000492600780c */ /* 0x040fe40003f86270 */
[----:B------:R-:W-:Y:S02]  /*dc70*/  ISETP.LT.OR P0, PT, R41, 0x3a, P0 ;  /* 0x0000003a2900780c */ /* 0x000fe40000701670 */
[----:B------:R-:W-:Y:S01]  /*dc80*/  ISETP.GE.AND P3, PT, R38, 0x4a, PT ;  /* 0x0000004a2600780c */ /* 0x000fe20003f66270 */
[----:B------:R2:W1:Y:S01]  /*dc90*/  MUFU.TANH R134, R71 ;  /* 0x0000004700867308 */ /* 0x0004620000002400 */
[----:B------:R-:W-:-:S02]  /*dca0*/  FSEL R145, R145, -INF , !P0 ;  /* 0xff80000091917808 */ /* 0x000fc40004000000 */
[----:B------:R-:W-:Y:S02]  /*dcb0*/  ISETP.GT.AND P0, PT, R24, 0x40, !P6 ;  /* 0x000000401800780c */ /* 0x000fe40007704270 */
[----:B------:R-:W-:Y:S02]  /*dcc0*/  ISETP.GE.AND P2, PT, R38, 0x51, PT ;  /* 0x000000512600780c */ /* 0x000fe40003f46270 */
[----:B------:R-:W-:Y:S01]  /*dcd0*/  ISETP.LT.OR P0, PT, R41, 0x41, P0 ;  /* 0x000000412900780c */ /* 0x000fe20000701670 */
[----:B------:R-:W1:Y:S01]  /*dce0*/  MUFU.TANH R46, R46 ;  /* 0x0000002e002e7308 */ /* 0x000e620000002400 */
        /* <DEDUP_REMOVED lines=9> */
[----:B------:R2:W1:Y:S01]  /*dd80*/  MUFU.TANH R184, R66 ;  /* 0x0000004200b87308 */ /* 0x0004620000002400 */
[----:B------:R-:W-:-:S02]  /*dd90*/  IMNMX R42, R11, R42, PT ;  /* 0x0000002a0b2a7217 */ /* 0x000fc40003800200 */
[----:B------:R-:W-:-:S04]  /*dda0*/  ISETP.LT.OR P0, PT, R41, 0x49, P0 ;  /* 0x000000492900780c */ /* 0x000fc80000701670 */
[----:B------:R-:W-:Y:S01]  /*ddb0*/  FSEL R157, R157, -INF , !P0 ;  /* 0xff8000009d9d7808 */ /* 0x000fe20004000000 */
[----:B------:R2:W1:Y:S01]  /*ddc0*/  MUFU.TANH R138, R50 ;  /* 0x00000032008a7308 */ /* 0x0004620000002400 */
[----:B------:R-:W-:-:S04]  /*ddd0*/  ISETP.GT.AND P0, PT, R24, 0x49, !P3 ;  /* 0x000000491800780c */ /* 0x000fc80005f04270 */
[----:B------:R-:W-:-:S04]  /*dde0*/  ISETP.LT.OR P0, PT, R41, 0x4a, P0 ;  /* 0x0000004a2900780c */ /* 0x000fc80000701670 */
[----:B------:R-:W-:Y:S02]  /*ddf0*/  FSEL R149, R149, -INF , !P0 ;  /* 0xff80000095957808 */ /* 0x000fe40004000000 */
[----:B------:R-:W-:-:S04]  /*de00*/  ISETP.GT.AND P0, PT, R24, 0x50, !P2 ;  /* 0x000000501800780c */ /* 0x000fc80005704270 */
[----:B------:R-:W-:-:S04]  /*de10*/  ISETP.LT.OR P0, PT, R41, 0x51, P0 ;  /* 0x000000512900780c */ /* 0x000fc80000701670 */
[----:B------:R-:W-:Y:S02]  /*de20*/  FSEL R137, R137, -INF , !P0 ;  /* 0xff80000089897808 */ /* 0x000fe40004000000 */
[----:B------:R-:W-:Y:S02]  /*de30*/  ISETP.GT.AND P0, PT, R24, 0x51, !P1 ;  /* 0x000000511800780c */ /* 0x000fe40004f04270 */
[----:B------:R-:W-:Y:S02]  /*de40*/  ISETP.GE.AND P1, PT, R38, 0x59, PT ;  /* 0x000000592600780c */ /* 0x000fe40003f26270 */
[----:B------:R-:W-:Y:S02]  /*de50*/  ISETP.LT.OR P0, PT, R41, 0x52, P0 ;  /* 0x000000522900780c */ /* 0x000fe40000701670 */
[----:B------:R-:W-:Y:S02]  /*de60*/  P2R R18, PR, RZ, 0x2 ;  /* 0x00000002ff127803 */ /* 0x000fe40000000000 */
[----:B------:R-:W-:-:S02]  /*de70*/  FSEL R135, R135, -INF , !P0 ;  /* 0xff80000087877808 */ /* 0x000fc40004000000 */
[----:B------:R-:W-:Y:S02]  /*de80*/  ISETP.GT.AND P0, PT, R24, 0x58, !P1 ;  /* 0x000000581800780c */ /* 0x000fe40004f04270 */
[----:B------:R-:W-:Y:S02]  /*de90*/  ISETP.GE.AND P1, PT, R38, 0x1, PT ;  /* 0x000000012600780c */ /* 0x000fe40003f26270 */
[----:B------:R-:W-:-:S04]  /*dea0*/  ISETP.LT.OR P0, PT, R41, 0x59, P0 ;  /* 0x000000592900780c */ /* 0x000fc80000701670 */
[----:B------:R-:W-:Y:S02]  /*deb0*/  FSEL R133, R133, -INF , !P0 ;  /* 0xff80000085857808 */ /* 0x000fe40004000000 */
[----:B------:R-:W-:-:S04]  /*dec0*/  ISETP.GT.AND P0, PT, R24, RZ, !P1 ;  /* 0x000000ff1800720c */ /* 0x000fc80004f04270 */
[----:B------:R-:W-:-:S04]  /*ded0*/  ISETP.LT.OR P0, PT, R41, 0x1, P0 ;  /* 0x000000012900780c */ /* 0x000fc80000701670 */
[----:B------:R-:W-:Y:S02]  /*dee0*/  FSEL R4, R4, -INF , !P0 ;  /* 0xff80000004047808 */ /* 0x000fe40004000000 */
[----:B------:R-:W-:Y:S01]  /*def0*/  ISETP.GE.AND P0, PT, R38, 0x5a, PT ;  /* 0x0000005a2600780c */ /* 0x000fe20003f06270 */
[----:B------:R-:W-:-:S03]  /*df00*/  FMUL.FTZ R38, R82, c[0x0][0x320] ;  /* 0x0000c80052267a20 */ /* 0x000fc60000410000 */
[----:B------:R-:W-:Y:S02]  /*df10*/  P2R R20, PR, RZ, 0x1 ;  /* 0x00000001ff147803 */ /* 0x000fe40000000000 */
        /* <DEDUP_REMOVED lines=8> */
[----:B------:R-:W-:Y:S01]  /*dfa0*/  ISETP.GE.AND P0, PT, R216, 0x1, PT ;  /* 0x00000001d800780c */ /* 0x000fe20003f06270 */
        /* <DEDUP_REMOVED lines=16> */
.L_x_389:
[----:B------:R-:W-:-:S04]  /*e0b0*/  MOV R6, c[0x0][0x32c] ;  /* 0x0000cb0000067a02 */ /* 0x000fc80000000f00 */
[----:B------:R-:W-:-:S13]  /*e0c0*/  ISETP.NE.AND P0, PT, R6, 0x1, PT ;  /* 0x000000010600780c */ /* 0x000fda0003f05270 */
[----:B------:R-:W-:-:S05]  /*e0d0*/  @P0 IMAD.HI.U32 R6, R11, c[0x0][0x330], RZ ;  /* 0x0000cc000b060a27 */ /* 0x000fca00078e00ff */
[----:B------:R-:W-:Y:S02]  /*e0e0*/  @P0 SHF.R.U32.HI R11, RZ, c[0x0][0x334], R6 ;  /* 0x0000cd00ff0b0a19 */ /* 0x000fe40000011606 */
.L_x_390:
[----:B------:R-:W-:Y:S05]  /*e0f0*/  BSYNC B0 ;  /* 0x0000000000007941 */ /* 0x000fea0003800000 */
.L_x_388:
[----:B------:R-:W-:-:S05]  /*e100*/  IMAD R30, R11, c[0x0][0x32c], R30 ;  /* 0x0000cb000b1e7a24 */ /* 0x000fca00078e021e */
[----:B------:R-:W-:Y:S02]  /*e110*/  IADD3 R11, R30, c[0x0][0x32c], RZ ;  /* 0x0000cb001e0b7a10 */ /* 0x000fe40007ffe0ff */
[----:B------:R-:W-:Y:S02]  /*e120*/  IMNMX R43, R43, R30, !PT ;  /* 0x0000001e2b2b7217 */ /* 0x000fe40007800200 */
[----:B------:R-:W-:Y:S02]  /*e130*/  IMNMX R42, R42, R11, PT ;  /* 0x0000000b2a2a7217 */ /* 0x000fe40003800200 */
.L_x_387:
[----:B--234-:R-:W-:Y:S01]  /*e140*/  ISETP.NE.AND P0, PT, R45, RZ, PT ;  /* 0x000000ff2d00720c */ /* 0x01cfe20003f05270 */
[----:B------:R-:W-:Y:S01]  /*e150*/  IMAD.SHL.U32 R212, R2, 0x2, RZ ;  /* 0x0000000202d47824 */ /* 0x000fe200078e00ff */
[----:B------:R-:W-:Y:S02]  /*e160*/  IADD3 R192, R36, -0x2, RZ ;  /* 0xfffffffe24c07810 */ /* 0x000fe40007ffe0ff */
[----:B------:R-:W-:Y:S01]  /*e170*/  ISETP.GT.AND P0, PT, R43, 0x1, !P0 ;  /* 0x000000012b00780c */ /* 0x000fe20004704270 */
[--C-:B------:R-:W-:Y:S01]  /*e180*/  IMAD R210, R5, 0x2, R212.reuse ;  /* 0x0000000205d27824 */ /* 0x100fe200078e02d4 */
[----:B------:R-:W-:Y:S01]  /*e190*/  LDSM.16.MT88.4 R76, [R212+0x3100] ;  /* 0x00310000d44c783b */ /* 0x000fe20000004200 */
[C---:B------:R-:W-:Y:S01]  /*e1a0*/  IMAD R209, R3.reuse, 0x2, R212 ;  /* 0x0000000203d17824 */ /* 0x040fe200078e02d4 */
[----:B------:R-:W-:Y:S01]  /*e1b0*/  ISETP.LT.OR P0, PT, R42, 0x2, P0 ;  /* 0x000000022a00780c */ /* 0x000fe20000701670 */
[----:B------:R-:W-:Y:S01]  /*e1c0*/  IMAD R208, R3, 0x2, R210 ;  /* 0x0000000203d07824 */ /* 0x000fe200078e02d2 */
[----:B------:R-:W-:Y:S02]  /*e1d0*/  LDSM.16.MT88.4 R108, [R212+0x100] ;  /* 0x00010000d46c783b */ /* 0x000fe40000004200 */
[----:B-1----:R-:W-:-:S02]  /*e1e0*/  FSEL R30, R14, -INF , !P0 ;  /* 0xff8000000e1e7808 */ /* 0x002fc40004000000 */
[----:B------:R-:W-:Y:S01]  /*e1f0*/  ISETP.NE.AND P0, PT, R16, RZ, PT ;  /* 0x000000ff1000720c */ /* 0x000fe20003f05270 */
[----:B------:R-:W-:Y:S03]  /*e200*/  LDSM.16.MT88.4 R84, [R208+0x100] ;  /* 0x00010000d054783b */ /* 0x000fe60000004200 */
[----:B------:R-:W-:Y:S01]  /*e210*/  ISETP.GT.AND P0, PT, R43, 0x8, !P0 ;  /* 0x000000082b00780c */ /* 0x000fe20004704270 */
[----:B------:R-:W-:Y:S03]  /*e220*/  LDSM.16.MT88.4 R100, [R210+0x100] ;  /* 0x00010000d264783b */ /* 0x000fe60000004200 */
[----:B------:R-:W-:Y:S01]  /*e230*/  ISETP.LT.OR P0, PT, R42, 0x9, P0 ;  /* 0x000000092a00780c */ /* 0x000fe20000701670 */
[----:B------:R-:W-:Y:S03]  /*e240*/  LDSM.16.MT88.4 R92, [R209+0x100] ;  /* 0x00010000d15c783b */ /* 0x000fe60000004200 */
[----:B------:R-:W-:Y:S01]  /*e250*/  FSEL R16, R46, -INF , !P0 ;  /* 0xff8000002e107808 */ /* 0x000fe20004000000 */
[----:B------:R-:W-:Y:S01]  /*e260*/  LDSM.16.MT88.4 R68, [R210+0x3100] ;  /* 0x00310000d244783b */ /* 0x000fe20000004200 */
[----:B------:R-:W-:-:S03]  /*e270*/  ISETP.NE.AND P0, PT, R40, RZ, PT ;  /* 0x000000ff2800720c */ /* 0x000fc60003f05270 */
[----:B------:R-:W-:Y:S01]  /*e280*/  LDSM.16.MT88.4 R56, [R209+0x3100] ;  /* 0x00310000d138783b */ /* 0x000fe20000004200 */
        /* <DEDUP_REMOVED lines=51> */
[----:B------:R-:W-:Y:S02]  /*e5c0*/  ISETP.GT.AND P0, PT, R43, 0x40, !P6 ;  /* 0x000000402b00780c */ /* 0x000fe40007704270 */
[----:B------:R-:W-:Y:S02]  /*e5d0*/  ISETP.NE.AND P6, PT, R20, RZ, PT ;  /* 0x000000ff1400720c */ /* 0x000fe40003fc5270 */
        /* <DEDUP_REMOVED lines=8> */
[----:B------:R-:W-:Y:S02]  /*e660*/  ISETP.LT.OR P0, PT, R42, 0x49, P0 ;  /* 0x000000492a00780c */ /* 0x000fe40000701670 */
[----:B------:R-:W-:Y:S02]  /*e670*/  FMNMX.FTZ R0, R4, R23, !PT ;  /* 0x0000001704007209 */ /* 0x000fe40007810000 */
[----:B------:R-:W-:-:S02]  /*e680*/  FSEL R158, R158, -INF , !P0 ;  /* 0xff8000009e9e7808 */ /* 0x000fc40004000000 */
[----:B------:R-:W-:Y:S02]  /*e690*/  ISETP.GT.AND P0, PT, R43, 0x49, !P3 ;  /* 0x000000492b00780c */ /* 0x000fe40005f04270 */
[----:B------:R-:W-:Y:S02]  /*e6a0*/  FMNMX.FTZ R0, R21, R0, !PT ;  /* 0x0000000015007209 */ /* 0x000fe40007810000 */
[----:B------:R-:W-:Y:S02]  /*e6b0*/  ISETP.LT.OR P0, PT, R42, 0x4a, P0 ;  /* 0x0000004a2a00780c */ /* 0x000fe40000701670 */
[----:B------:R-:W-:Y:S02]  /*e6c0*/  FMNMX.FTZ R0, R19, R0, !PT ;  /* 0x0000000013007209 */ /* 0x000fe40007810000 */
[----:B------:R-:W-:Y:S02]  /*e6d0*/  FSEL R150, R150, -INF , !P0 ;  /* 0xff80000096967808 */ /* 0x000fe40004000000 */
[----:B------:R-:W-:-:S02]  /*e6e0*/  ISETP.GT.AND P0, PT, R43, 0x50, !P2 ;  /* 0x000000502b00780c */ /* 0x000fc40005704270 */
[----:B------:R-:W-:Y:S02]  /*e6f0*/  FMNMX.FTZ R0, R17, R0, !PT ;  /* 0x0000000011007209 */ /* 0x000fe40007810000 */
[----:B------:R-:W-:Y:S02]  /*e700*/  ISETP.LT.OR P0, PT, R42, 0x51, P0 ;  /* 0x000000512a00780c */ /* 0x000fe40000701670 */
[----:B------:R-:W-:Y:S02]  /*e710*/  FMNMX.FTZ R0, R13, R0, !PT ;  /* 0x000000000d007209 */ /* 0x000fe40007810000 */
[----:B------:R-:W-:Y:S02]  /*e720*/  FSEL R138, R138, -INF , !P0 ;  /* 0xff8000008a8a7808 */ /* 0x000fe40004000000 */
[----:B------:R-:W-:Y:S02]  /*e730*/  ISETP.GT.AND P0, PT, R43, RZ, !P1 ;  /* 0x000000ff2b00720c */ /* 0x000fe40004f04270 */
[----:B------:R-:W-:-:S02]  /*e740*/  FMNMX.FTZ R0, R7, R0, !PT ;  /* 0x0000000007007209 */ /* 0x000fc40007810000 */
[----:B------:R-:W-:Y:S02]  /*e750*/  ISETP.LT.OR P0, PT, R42, 0x1, P0 ;  /* 0x000000012a00780c */ /* 0x000fe40000701670 */
[----:B------:R-:W-:Y:S02]  /*e760*/  FMNMX.FTZ R0, R9, R0, !PT ;  /* 0x0000000009007209 */ /* 0x000fe40007810000 */
[----:B------:R-:W-:Y:S02]  /*e770*/  FSEL R24, R24, -INF , !P0 ;  /* 0xff80000018187808 */ /* 0x000fe40004000000 */
        /* <DEDUP_REMOVED lines=24> */
[----:B------:R-:W-:Y:S02]  /*e900*/  ISETP.GT.AND P0, PT, R43, 0x51, !P4 ;  /* 0x000000512b00780c */ /* 0x000fe40006704270 */
[----:B------:R-:W-:Y:S02]  /*e910*/  FMNMX.FTZ R15, R156, R15, !PT ;  /* 0x0000000f9c0f7209 */ /* 0x000fe40007810000 */
[----:B------:R-:W-:-:S02]  /*e920*/  FMNMX.FTZ R0, R137, R0, !PT ;  /* 0x0000000089007209 */ /* 0x000fc40007810000 */
[----:B------:R-:W-:Y:S02]  /*e930*/  FMNMX.FTZ R15, R166, R15, !PT ;  /* 0x0000000fa60f7209 */ /* 0x000fe40007810000 */
[----:B------:R-:W-:Y:S02]  /*e940*/  ISETP.GT.AND P1, PT, R43, 0x58, !P5 ;  /* 0x000000582b00780c */ /* 0x000fe40006f24270 */
[----:B------:R-:W-:Y:S02]  /*e950*/  FMNMX.FTZ R15, R160, R15, !PT ;  /* 0x0000000fa00f7209 */ /* 0x000fe40007810000 */
[----:B------:R-:W-:Y:S02]  /*e960*/  ISETP.LT.OR P2, PT, R42, 0x52, P0 ;  /* 0x000000522a00780c */ /* 0x000fe40000741670 */
[----:B------:R-:W-:Y:S02]  /*e970*/  FMNMX.FTZ R15, R164, R15, !PT ;  /* 0x0000000fa40f7209 */ /* 0x000fe40007810000 */
[----:B------:R-:W-:-:S02]  /*e980*/  FMNMX.FTZ R0, R135, R0, !PT ;  /* 0x0000000087007209 */ /* 0x000fc40007810000 */
[----:B------:R-:W-:Y:S02]  /*e990*/  FMNMX.FTZ R15, R162, R15, !PT ;  /* 0x0000000fa20f7209 */ /* 0x000fe40007810000 */
[----:B------:R-:W-:Y:S02]  /*e9a0*/  ISETP.GT.AND P0, PT, R43, 0x59, !P6 ;  /* 0x000000592b00780c */ /* 0x000fe40007704270 */
[----:B------:R-:W-:Y:S02]  /*e9b0*/  FMNMX.FTZ R15, R158, R15, !PT ;  /* 0x0000000f9e0f7209 */ /* 0x000fe40007810000 */
[----:B------:R-:W-:Y:S02]  /*e9c0*/  ISETP.LT.OR P1, PT, R42, 0x59, P1 ;  /* 0x000000592a00780c */ /* 0x000fe40000f21670 */
[----:B------:R-:W-:Y:S02]  /*e9d0*/  FMNMX.FTZ R15, R150, R15, !PT ;  /* 0x0000000f960f7209 */ /* 0x000fe40007810000 */
[----:B------:R-:W-:-:S02]  /*e9e0*/  FSEL R136, R136, -INF , !P2 ;  /* 0xff80000088887808 */ /* 0x000fc40005000000 */
[----:B------:R-:W-:Y:S02]  /*e9f0*/  FMNMX.FTZ R15, R138, R15, !PT ;  /* 0x0000000f8a0f7209 */ /* 0x000fe40007810000 */
[----:B------:R-:W-:Y:S02]  /*ea00*/  FMNMX.FTZ R0, R133, R0, !PT ;  /* 0x0000000085007209 */ /* 0x000fe40007810000 */
[----:B------:R-:W-:Y:S02]  /*ea10*/  ISETP.LT.OR P0, PT, R42, 0x5a, P0 ;  /* 0x0000005a2a00780c */ /* 0x000fe40000701670 */
[----:B------:R-:W-:Y:S02]  /*ea20*/  FSEL R132, R132, -INF , !P1 ;  /* 0xff80000084847808 */ /* 0x000fe40004800000 */
[----:B------:R-:W-:Y:S02]  /*ea30*/  FMNMX.FTZ R15, R136, R15, !PT ;  /* 0x0000000f880f7209 */ /* 0x000fe40007810000 */
[----:B------:R-:W-:-:S02]  /*ea40*/  FMNMX.FTZ R11, R131, R0, !PT ;  /* 0x00000000830b7209 */ /* 0x000fc40007810000 */
[----:B------:R-:W-:Y:S02]  /*ea50*/  FSEL R130, R130, -INF , !P0 ;  /* 0xff80000082827808 */ /* 0x000fe40004000000 */
[----:B------:R-:W-:Y:S01]  /*ea60*/  FMNMX.FTZ R15, R132, R15, !PT ;  /* 0x0000000f840f7209 */ /* 0x000fe20007810000 */
[----:B------:R-:W1:Y:S01]  /*ea70*/  SHFL.BFLY PT, R0, R11, 0x2, 0x1f ;  /* 0x0c401f000b007f89 */ /* 0x000e6200000e0000 */
[----:B------:R-:W-:Y:S02]  /*ea80*/  ISETP.NE.AND P6, PT, R217, 0x1, PT ;  /* 0x00000001d900780c */ /* 0x000fe40003fc5270 */
[----:B------:R-:W-:Y:S02]  /*ea90*/  FMNMX.FTZ R15, R130, R15, !PT ;  /* 0x0000000f820f7209 */ /* 0x000fe40007810000 */
[----:B------:R-:W-:-:S03]  /*eaa0*/  ISETP.GE.AND P5, PT, R216, 0x1, PT ;  /* 0x00000001d800780c */ /* 0x000fc60003fa6270 */
[----:B------:R-:W2:Y:S01]  /*eab0*/  SHFL.BFLY PT, R18, R15, 0x2, 0x1f ;  /* 0x0c401f000f127f89 */ /* 0x000ea200000e0000 */
[----:B-1----:R-:W-:-:S05]  /*eac0*/  FMNMX.FTZ R25, R11, R0, !PT ;  /* 0x000000000b197209 */ /* 0x002fca0007810000 */
[----:B------:R-:W1:Y:S01]  /*ead0*/  SHFL.BFLY PT, R0, R25, 0x1, 0x1f ;  /* 0x0c201f0019007f89 */ /* 0x000e6200000e0000 */
[----:B--2---:R-:W-:-:S05]  /*eae0*/  FMNMX.FTZ R11, R15, R18, !PT ;  /* 0x000000120f0b7209 */ /* 0x004fca0007810000 */
[----:B------:R-:W2:Y:S01]  /*eaf0*/  SHFL.BFLY PT, R116, R11, 0x1, 0x1f ;  /* 0x0c201f000b747f89 */ /* 0x000ea200000e0000 */
[----:B-1----:R-:W-:-:S04]  /*eb00*/  FMNMX.FTZ R0, R25, R0, !PT ;  /* 0x0000000019007209 */ /* 0x002fc80007810000 */
[C---:B------:R-:W-:Y:S01]  /*eb10*/  FSETP.NEU.FTZ.AND P0, PT, R0.reuse, -INF , PT ;  /* 0xff8000000000780b */ /* 0x040fe20003f1d000 */
[----:B------:R-:W-:Y:S01]  /*eb20*/  FMUL.FTZ R144, R0, c[0x0][0x2d0] ;  /* 0x0000b40000907a20 */ /* 0x000fe20000410000 */
[----:B--2---:R-:W-:-:S04]  /*eb30*/  FMNMX.FTZ R116, R11, R116, !PT ;  /* 0x000000740b747209 */ /* 0x004fc80007810000 */
[----:B------:R-:W-:Y:S02]  /*eb40*/  FSEL R144, R144, RZ, P0 ;  /* 0x000000ff90907208 */ /* 0x000fe40000000000 */
[C---:B------:R-:W-:Y:S01]  /*eb50*/  FSETP.NEU.FTZ.AND P0, PT, R116.reuse, -INF , PT ;  /* 0xff8000007400780b */ /* 0x040fe20003f1d000 */
[----:B------:R-:W-:Y:S02]  /*eb60*/  FMUL.FTZ R127, R116, c[0x0][0x2d0] ;  /* 0x0000b400747f7a20 */ /* 0x000fe40000410000 */
        /* <DEDUP_REMOVED lines=9> */
[--C-:B------:R-:W-:Y:S01]  /*ec00*/  FFMA.FTZ R46, R16, c[0x0][0x2d0], -R127.reuse ;  /* 0x0000b400102e7a23 */ /* 0x100fe2000001087f */
[----:B------:R-:W-:Y:S01]  /*ec10*/  LDSM.16.MT88.4 R24, [R212+0x900] ;  /* 0x00090000d418783b */ /* 0x000fe20000004200 */
[--C-:B------:R-:W-:Y:S01]  /*ec20*/  FFMA.FTZ R45, R6, c[0x0][0x2d0], -R127.reuse ;  /* 0x0000b400062d7a23 */ /* 0x100fe2000001087f */
[----:B------:R-:W1:Y:S01]  /*ec30*/  MUFU.EX2 R47, R47 ;  /* 0x0000002f002f7308 */ /* 0x000e620000000800 */
[--C-:B------:R-:W-:Y:S02]  /*ec40*/  FFMA.FTZ R38, R7, c[0x0][0x2d0], -R144.reuse ;  /* 0x0000b40007267a23 */ /* 0x100fe40000010890 */
[----:B------:R-:W2:Y:S01]  /*ec50*/  LDSM.16.MT88.4 R4, [R208+0x3100] ;  /* 0x00310000d004783b */ /* 0x000ea20000004200 */
[----:B------:R-:W-:Y:S02]  /*ec60*/  FFMA.FTZ R41, R13, c[0x0][0x2d0], -R144 ;  /* 0x0000b4000d297a23 */ /* 0x000fe40000010890 */
[--C-:B------:R-:W-:Y:S02]  /*ec70*/  FFMA.FTZ R40, R14, c[0x0][0x2d0], -R127.reuse ;  /* 0x0000b4000e287a23 */ /* 0x100fe4000001087f */
[----:B------:R-:W-:Y:S01]  /*ec80*/  MUFU.EX2 R44, R44 ;  /* 0x0000002c002c7308 */ /* 0x000fe20000000800 */
[----:B------:R-:W-:-:S02]  /*ec90*/  FFMA.FTZ R39, R12, c[0x0][0x2d0], -R127 ;  /* 0x0000b4000c277a23 */ /* 0x000fc4000001087f */
[----:B------:R-:W3:Y:S01]  /*eca0*/  LDSM.16.MT88.4 R12, [R208+0x900] ;  /* 0x00090000d00c783b */ /* 0x000ee20000004200 */
[--C-:B------:R-:W-:Y:S02]  /*ecb0*/  FFMA.FTZ R37, R9, c[0x0][0x2d0], -R144.reuse ;  /* 0x0000b40009257a23 */ /* 0x100fe40000010890 */
[--C-:B------:R-:W-:Y:S02]  /*ecc0*/  FFMA.FTZ R3, R10, c[0x0][0x2d0], -R127.reuse ;  /* 0x0000b4000a037a23 */ /* 0x100fe4000001087f */
[----:B------:R-:W4:Y:S01]  /*ecd0*/  MUFU.EX2 R43, R43 ;  /* 0x0000002b002b7308 */ /* 0x000f220000000800 */
[----:B------:R-:W-:Y:S01]  /*ece0*/  FFMA.FTZ R2, R8, c[0x0][0x2d0], -R127 ;  /* 0x0000b40008027a23 */ /* 0x000fe2000001087f */
[----:B-1----:R-:W-:Y:S01]  /*ecf0*/  F2FP.PACK_AB R64, R47, R48 ;  /* 0x000000302f40723e */ /* 0x002fe200000000ff */
[----:B------:R-:W1:Y:S01]  /*ed00*/  LDSM.16.MT88.4 R8, [R212+0x3900] ;  /* 0x00390000d408783b */ /* 0x000e620000004200 */
[--C-:B------:R-:W-:Y:S02]  /*ed10*/  FFMA.FTZ R42, R17, c[0x0][0x2d0], -R144.reuse ;  /* 0x0000b400112a7a23 */ /* 0x100fe40000010890 */
[--C-:B------:R-:W-:Y:S01]  /*ed20*/  FFMA.FTZ R51, R33, c[0x0][0x2d0], -R144.reuse ;  /* 0x0000b40021337a23 */ /* 0x100fe20000010890 */
[----:B------:R-:W5:Y:S01]  /*ed30*/  LDSM.16.MT88.4 R16, [R209+0x900] ;  /* 0x00090000d110783b */ /* 0x000f620000004200 */
[----:B------:R-:W-:Y:S01]  /*ed40*/  MUFU.EX2 R49, R49 ;  /* 0x0000003100317308 */ /* 0x000fe20000000800 */
[----:B------:R-:W-:-:S02]  /*ed50*/  FFMA.FTZ R124, R31, c[0x0][0x2d0], -R144 ;  /* 0x0000b4001f7c7a23 */ /* 0x000fc40000010890 */
[--C-:B------:R-:W-:Y:S01]  /*ed60*/  FFMA.FTZ R126, R29, c[0x0][0x2d0], -R144.reuse ;  /* 0x0000b4001d7e7a23 */ /* 0x100fe20000010890 */
[----:B------:R-:W1:Y:S01]  /*ed70*/  LDSM.16.MT88.4 R32, [R210+0x3900] ;  /* 0x00390000d220783b */ /* 0x000e620000004200 */
[----:B------:R-:W-:Y:S02]  /*ed80*/  FFMA.FTZ R119, R119, c[0x0][0x2d0], -R144 ;  /* 0x0000b40077777a23 */ /* 0x000fe40000010890 */
[--C-:B------:R-:W-:Y:S01]  /*ed90*/  FFMA.FTZ R125, R148, c[0x0][0x2d0], -R127.reuse ;  /* 0x0000b400947d7a23 */ /* 0x100fe2000001087f */
[----:B------:R-:W2:Y:S01]  /*eda0*/  MUFU.EX2 R50, R50 ;  /* 0x0000003200327308 */ /* 0x000ea20000000800 */
[----:B----4-:R-:W-:Y:S01]  /*edb0*/  F2FP.PACK_AB R66, R43, R44 ;  /* 0x0000002c2b42723e */ /* 0x010fe200000000ff */
[----:B------:R-:W4:Y:S01]  /*edc0*/  LDSM.16.MT88.4 R28, [R209+0x3900] ;  /* 0x00390000d11c783b */ /* 0x000f220000004200 */
[--C-:B------:R-:W-:Y:S02]  /*edd0*/  FFMA.FTZ R128, R128, c[0x0][0x2d0], -R127.reuse ;  /* 0x0000b40080807a23 */ /* 0x100fe4000001087f */
[----:B------:R-:W-:-:S02]  /*ede0*/  FFMA.FTZ R129, R146, c[0x0][0x2d0], -R127 ;  /* 0x0000b40092817a23 */ /* 0x000fc4000001087f */
[--C-:B------:R-:W-:Y:S01]  /*edf0*/  FFMA.FTZ R134, R134, c[0x0][0x2d0], -R127.reuse ;  /* 0x0000b40086867a23 */ /* 0x100fe2000001087f */
[----:B------:R-:W-:Y:S01]  /*ee00*/  MUFU.EX2 R46, R46 ;  /* 0x0000002e002e7308 */ /* 0x000fe20000000800 */
[--C-:B------:R-:W-:Y:S02]  /*ee10*/  FFMA.FTZ R146, R151, c[0x0][0x2d0], -R144.reuse ;  /* 0x0000b40097927a23 */ /* 0x100fe40000010890 */
[--C-:B------:R-:W-:Y:S02]  /*ee20*/  FFMA.FTZ R148, R147, c[0x0][0x2d0], -R144.reuse ;  /* 0x0000b40093947a23 */ /* 0x100fe40000010890 */
[--C-:B------:R-:W-:Y:S02]  /*ee30*/  FFMA.FTZ R139, R139, c[0x0][0x2d0], -R144.reuse ;  /* 0x0000b4008b8b7a23 */ /* 0x100fe40000010890 */
[----:B------:R-:W-:Y:S01]  /*ee40*/  FFMA.FTZ R145, R145, c[0x0][0x2d0], -R144 ;  /* 0x0000b40091917a23 */ /* 0x000fe20000010890 */
[----:B------:R-:W3:Y:S01]  /*ee50*/  MUFU.EX2 R45, R45 ;  /* 0x0000002d002d7308 */ /* 0x000ee20000000800 */
[----:B--2---:R-:W-:Y:S01]  /*ee60*/  F2FP.PACK_AB R65, R50, R49 ;  /* 0x000000313241723e */ /* 0x004fe200000000ff */
        /* <DEDUP_REMOVED lines=8> */
[----:B---3--:R-:W-:Y:S01]  /*eef0*/  F2FP.PACK_AB R67, R45, R46 ;  /* 0x0000002e2d43723e */ /* 0x008fe200000000ff */
        /* <DEDUP_REMOVED lines=24> */
[----:B------:R-:W3:Y:S01]  /*f080*/  MUFU.EX2 R39, R39 ;  /* 0x0000002700277308 */ /* 0x000ee20000000800 */
        /* <DEDUP_REMOVED lines=23> */
[----:B------:R-:W-:Y:S05]  /*f200*/  MUFU.EX2 R139, R139 ;  /* 0x0000008b008b7308 */ /* 0x000fea0000000800 */
[----:B--2---:R-:W-:Y:S01]  /*f210*/  F2FP.PACK_AB R4, R41, R42 ;  /* 0x0000002a2904723e */ /* 0x004fe200000000ff */
[----:B------:R-:W-:Y:S01]  /*f220*/  HMMA.16816.F32 R64, R64, R6, RZ ;  /* 0x000000064040723c */ /* 0x000fe200000018ff */
[----:B---3--:R-:W-:Y:S01]  /*f230*/  F2FP.PACK_AB R5, R39, R40 ;  /* 0x000000282705723e */ /* 0x008fe200000000ff */
[----:B------:R-:W2:Y:S01]  /*f240*/  MUFU.EX2 R146, R146 ;  /* 0x0000009200927308 */ /* 0x000ea20000000800 */
[----:B------:R-:W-:-:S04]  /*f250*/  FADD.FTZ R42, R42, R43 ;  /* 0x0000002b2a2a7221 */ /* 0x000fc80000010000 */
[----:B------:R-:W-:Y:S01]  /*f260*/  F2FP.PACK_AB R6, R37, R38 ;  /* 0x000000262506723e */ /* 0x000fe200000000ff */
[----:B------:R-:W-:Y:S01]  /*f270*/  FADD.FTZ R41, R41, R42 ;  /* 0x0000002a29297221 */ /* 0x000fe20000010000 */
[----:B-1----:R-:W-:Y:S01]  /*f280*/  F2FP.PACK_AB R7, R2, R3 ;  /* 0x000000030207723e */ /* 0x002fe200000000ff */
[----:B------:R-:W-:Y:S02]  /*f290*/  MUFU.EX2 R148, R148 ;  /* 0x0000009400947308 */ /* 0x000fe40000000800 */
[----:B------:R-:W-:-:S04]  /*f2a0*/  FADD.FTZ R38, R38, R41 ;  /* 0x0000002926267221 */ /* 0x000fc80000010000 */
[C---:B------:R-:W-:Y:S02]  /*f2b0*/  HMMA.16816.F32 R88, R4.reuse, R12, R88 ;  /* 0x0000000c0458723c */ /* 0x040fe40000001858 */
[----:B------:R-:W1:Y:S06]  /*f2c0*/  MUFU.EX2 R145, R145 ;  /* 0x0000009100917308 */ /* 0x000e6c0000000800 */
[C---:B------:R-:W-:Y:S01]  /*f2d0*/  HMMA.16816.F32 R84, R4.reuse, R14, R84 ;  /* 0x0000000e0454723c */ /* 0x040fe20000001854 */
[----:B------:R-:W3:Y:S01]  /*f2e0*/  LDSM.16.MT88.4 R12, [R208+0x3900] ;  /* 0x00390000d00c783b */ /* 0x000ee20000004200 */
[----:B------:R-:W-:Y:S06]  /*f2f0*/  MUFU.EX2 R147, R147 ;  /* 0x0000009300937308 */ /* 0x000fec0000000800 */
[C---:B------:R-:W-:Y:S02]  /*f300*/  HMMA.16816.F32 R80, R4.reuse, R8, R80 ;  /* 0x000000080450723c */ /* 0x040fe40000001850 */
[----:B------:R-:W1:Y:S06]  /*f310*/  MUFU.EX2 R156, R156 ;  /* 0x0000009c009c7308 */ /* 0x000e6c0000000800 */
        /* <DEDUP_REMOVED lines=13> */
[C---:B-----5:R-:W-:Y:S02]  /*f3f0*/  HMMA.16816.F32 R96, R4.reuse, R16, R96 ;  /* 0x000000100460723c */ /* 0x060fe40000001860 */
[----:B------:R-:W5:Y:S06]  /*f400*/  MUFU.EX2 R184, R184 ;  /* 0x000000b800b87308 */ /* 0x000f6c0000000800 */
        /* <DEDUP_REMOVED lines=8> */
[C---:B----4-:R-:W-:Y:S02]  /*f490*/  HMMA.16816.F32 R52, R4.reuse, R28, R52 ;  /* 0x0000001c0434723c */ /* 0x050fe40000001834 */
[----:B------:R-:W4:Y:S06]  /*f4a0*/  MUFU.EX2 R159, R159 ;  /* 0x0000009f009f7308 */ /* 0x000f2c0000000800 */
[C---:B------:R-:W-:Y:S01]  /*f4b0*/  HMMA.16816.F32 R56, R4.reuse, R30, R56 ;  /* 0x0000001e0438723c */ /* 0x040fe20000001838 */
[----:B------:R-:W-:Y:S01]  /*f4c0*/  LDSM.16.MT88.4 R28, [R209+0x4100] ;  /* 0x00410000d11c783b */ /* 0x000fe20000004200 */
[----:B------:R-:W-:Y:S06]  /*f4d0*/  MUFU.EX2 R137, R137 ;  /* 0x0000008900897308 */ /* 0x000fec0000000800 */
[C---:B---3--:R-:W-:Y:S02]  /*f4e0*/  HMMA.16816.F32 R60, R4.reuse, R12, R60 ;  /* 0x0000000c043c723c */ /* 0x048fe4000000183c */
[----:B------:R-:W3:Y:S06]  /*f4f0*/  MUFU.EX2 R150, R150 ;  /* 0x0000009600967308 */ /* 0x000eec0000000800 */
        /* <DEDUP_REMOVED lines=34> */
[----:B------:R-:W3:Y:S06]  /*f720*/  LDSM.16.MT88.4 R28, [R209+0x4900] ;  /* 0x00490000d11c783b */ /* 0x000eec0000004200 */
[----:B------:R-:W-:-:S02]  /*f730*/  F2FP.PACK_AB R4, R146, R139 ;  /* 0x0000008b9204723e */ /* 0x000fc400000000ff */
[----:B------:R-:W-:Y:S02]  /*f740*/  F2FP.PACK_AB R6, R145, R148 ;  /* 0x000000949106723e */ /* 0x000fe400000000ff */
[----:B------:R-:W-:Y:S02]  /*f750*/  F2FP.PACK_AB R5, R156, R147 ;  /* 0x000000939c05723e */ /* 0x000fe400000000ff */
        /* <DEDUP_REMOVED lines=19> */
[C---:B---3--:R-:W-:Y:S08]  /*f890*/  HMMA.16816.F32 R52, R4.reuse, R28, R52 ;  /* 0x0000001c0434723c */ /* 0x048ff00000001834 */
[C---:B------:R-:W-:Y:S01]  /*f8a0*/  HMMA.16816.F32 R56, R4.reuse, R30, R56 ;  /* 0x0000001e0438723c */ /* 0x040fe20000001838 */
[----:B------:R-:W-:Y:S07]  /*f8b0*/  LDSM.16.MT88.4 R28, [R209+0x5100] ;  /* 0x00510000d11c783b */ /* 0x000fee0000004200 */
[C---:B--2---:R-:W-:Y:S08]  /*f8c0*/  HMMA.16816.F32 R60, R4.reuse, R12, R60 ;  /* 0x0000000c043c723c */ /* 0x044ff0000000183c */
[----:B------:R-:W-:Y:S01]  /*f8d0*/  HMMA.16816.F32 R64, R4, R14, R64 ;  /* 0x0000000e0440723c */ /* 0x000fe20000001840 */
[----:B------:R-:W2:Y:S06]  /*f8e0*/  LDSM.16.MT88.4 R12, [R212+0x5100] ;  /* 0x00510000d40c783b */ /* 0x000eac0000004200 */
[----:B------:R-:W-:-:S02]  /*f8f0*/  F2FP.PACK_AB R4, R166, R161 ;  /* 0x000000a1a604723e */ /* 0x000fc400000000ff */
[----:B-----5:R-:W-:Y:S02]  /*f900*/  F2FP.PACK_AB R6, R184, R157 ;  /* 0x0000009db806723e */ /* 0x020fe400000000ff */
[----:B------:R-:W-:Y:S02]  /*f910*/  F2FP.PACK_AB R5, R162, R149 ;  /* 0x00000095a205723e */ /* 0x000fe400000000ff */
[----:B----4-:R-:W-:-:S07]  /*f920*/  F2FP.PACK_AB R7, R159, R158 ;  /* 0x0000009e9f07723e */ /* 0x010fce00000000ff */
[C---:B-1----:R-:W-:Y:S08]  /*f930*/  HMMA.16816.F32 R88, R4.reuse, R8, R88 ;  /* 0x000000080458723c */ /* 0x042ff00000001858 */
[C---:B------:R-:W-:Y:S01]  /*f940*/  HMMA.16816.F32 R84, R4.reuse, R10, R84 ;  /* 0x0000000a0454723c */ /* 0x040fe20000001854 */
[----:B------:R-:W1:Y:S07]  /*f950*/  LDSM.16.MT88.4 R8, [R208+0x5100] ;  /* 0x00510000d008783b */ /* 0x000e6e0000004200 */
[C---:B------:R-:W-:Y:S08]  /*f960*/  HMMA.16816.F32 R104, R4.reuse, R20, R104 ;  /* 0x000000140468723c */ /* 0x040ff00000001868 */
[C---:B------:R-:W-:Y:S01]  /*f970*/  HMMA.16816.F32 R100, R4.reuse, R22, R100 ;  /* 0x000000160464723c */ /* 0x040fe20000001864 */
[----:B------:R-:W3:Y:S07]  /*f980*/  LDSM.16.MT88.4 R20, [R210+0x2900] ;  /* 0x00290000d214783b */ /* 0x000eee0000004200 */
[C---:B------:R-:W-:Y:S07]  /*f990*/  HMMA.16816.F32 R72, R4.reuse, R32, R72 ;  /* 0x000000200448723c */ /* 0x040fee0000001848 */
        /* <DEDUP_REMOVED lines=65> */
[----:B------:R-:W-:-:S04]  /*fdb0*/  @P6 IMAD.HI.U32 R2, R118, c[0x0][0x2c8], RZ ;  /* 0x0000b20076026a27 */ /* 0x000fc800078e00ff */
[----:B------:R-:W-:Y:S01]  /*fdc0*/  FADD.FTZ R150, R150, R137 ;  /* 0x0000008996967221 */ /* 0x000fe20000010000 */
[----:B------:R-:W-:Y:S01]  /*fdd0*/  @P6 SHF.R.U32.HI R118, RZ, c[0x0][0x2cc], R2 ;  /* 0x0000b300ff766a19 */ /* 0x000fe20000011602 */
[----:B------:R-:W-:Y:S01]  /*fde0*/  FADD.FTZ R131, R136, R131 ;  /* 0x0000008388837221 */ /* 0x000fe20000010000 */
[C---:B---3--:R-:W-:Y:S01]  /*fdf0*/  HMMA.16816.F32 R72, R4.reuse, R16, R72 ;  /* 0x000000100448723c */ /* 0x048fe20000001848 */
[----:B------:R-:W-:Y:S02]  /*fe00*/  FADD.FTZ R133, R133, R150 ;  /* 0x0000009685857221 */ /* 0x000fe40000010000 */
[----:B------:R-:W-:Y:S02]  /*fe10*/  IMAD.IADD R117, R117, 0x1, R118 ;  /* 0x0000000175757824 */ /* 0x000fe400078e0276 */
[----:B------:R-:W-:Y:S02]  /*fe20*/  FADD.FTZ R32, R32, R131 ;  /* 0x0000008320207221 */ /* 0x000fe40000010000 */
[----:B------:R-:W-:Y:S01]  /*fe30*/  FADD.FTZ R232, R232, R133 ;  /* 0x00000085e8e87221 */ /* 0x000fe20000010000 */
[----:B------:R-:W-:Y:S01]  /*fe40*/  HMMA.16816.F32 R68, R4, R18, R68 ;  /* 0x000000120444723c */ /* 0x000fe20000001844 */
[----:B------:R-:W-:Y:S01]  /*fe50*/  FADD.FTZ R231, R231, R32 ;  /* 0x00000020e7e77221 */ /* 0x000fe20000010000 */
[----:B------:R-:W-:-:S06]  /*fe60*/  IADD3 R3, R117, c[0x0][0x328], RZ ;  /* 0x0000ca0075037a10 */ /* 0x000fcc0007ffe0ff */
[C---:B--2---:R-:W-:Y:S08]  /*fe70*/  HMMA.16816.F32 R52, R4.reuse, R12, R52 ;  /* 0x0000000c0434723c */ /* 0x044ff00000001834 */
[C---:B------:R-:W-:Y:S08]  /*fe80*/  HMMA.16816.F32 R56, R4.reuse, R14, R56 ;  /* 0x0000000e0438723c */ /* 0x040ff00000001838 */
[C---:B-1----:R-:W-:Y:S08]  /*fe90*/  HMMA.16816.F32 R60, R4.reuse, R8, R60 ;  /* 0x00000008043c723c */ /* 0x042ff0000000183c */
        /* <DEDUP_REMOVED lines=12> */
.L_x_392:
[----:B------:R-:W-:-:S13]  /*ff60*/  ISETP.NE.AND P0, PT, R2, 0x1, PT ;  /* 0x000000010200780c */ /* 0x000fda0003f05270 */
[----:B------:R-:W-:-:S05]  /*ff70*/  @P0 IMAD.HI.U32 R4, R5, c[0x0][0x330], RZ ;  /* 0x0000cc0005040a27 */ /* 0x000fca00078e00ff */
[----:B------:R-:W-:-:S05]  /*ff80*/  @P0 SHF.R.U32.HI R5, RZ, c[0x0][0x334], R4 ;  /* 0x0000cd00ff050a19 */ /* 0x000fca0000011604 */
.L_x_393:
[----:B------:R-:W-:-:S05]  /*ff90*/  IMAD R2, R5, R2, c[0x0][0x32c] ;  /* 0x0000cb0005027624 */ /* 0x000fca00078e0202 */
[----:B------:R-:W-:-:S05]  /*ffa0*/  IMNMX R3, R3, R2, PT ;  /* 0x0000000203037217 */ /* 0x000fca0003800200 */
.L_x_391:
        /* <DEDUP_REMOVED lines=11> */
[----:B------:R-:W-:Y:S01]  /*10060*/  IMAD.MOV.U32 R194, RZ, RZ, 0x6 ;  /* 0x00000006ffc27424 */ /* 0x000fe200078e00ff */
[----:B------:R-:W-:Y:S02]  /*10070*/  MOV R195, c[0x0][0x1e0] ;  /* 0x0000780000c37a02 */ /* 0x000fe40000000f00 */
.L_x_403:
[----:B------:R-:W-:Y:S04]  /*10080*/  DEPBAR.LE SB0, 0x0 ;  /* 0x000080000000791a */ /* 0x000fe80000000000 */
[----:B------:R-:W-:Y:S01]  /*10090*/  BAR.SYNC.DEFER_BLOCKING 0x0 ;  /* 0x0000000000007b1d */ /* 0x000fe20000010000 */
[----:B------:R-:W-:Y:S02]  /*100a0*/  ISETP.GT.AND P0, PT, R223, R238, PT ;  /* 0x000000eedf00720c */ /* 0x000fe40003f04270 */
[C---:B------:R-:W-:Y:S02]  /*100b0*/  LOP3.LUT P4, RZ, R222.reuse, 0x40000, RZ, 0xc0, !PT ;  /* 0x00040000deff7812 */ /* 0x040fe4000788c0ff */
[----:B------:R-:W-:Y:S02]  /*100c0*/  LOP3.LUT P3, RZ, R222, 0x20000, RZ, 0xc0, !PT ;  /* 0x00020000deff7812 */ /* 0x000fe4000786c0ff */
[----:B------:R-:W-:Y:S07]  /*100d0*/  ISETP.NE.AND P5, PT, R217, 0x1, PT ;  /* 0x00000001d900780c */ /* 0x000fee0003fa5270 */
        /* <DEDUP_REMOVED lines=180> */
[----:B------:R-:W-:Y:S02]  /*10c20*/  FMUL.FTZ R158, R12, c[0x0][0x320] ;  /* 0x0000c8000c9e7a20 */ /* 0x000fe40000410000 */
[----:B------:R-:W-:Y:S02]  /*10c30*/  FMUL.FTZ R156, R13, c[0x0][0x320] ;  /* 0x0000c8000d9c7a20 */ /* 0x000fe40000410000 */
[----:B------:R-:W-:Y:S02]  /*10c40*/  FMUL.FTZ R167, R14, c[0x0][0x320] ;  /* 0x0000c8000ea77a20 */ /* 0x000fe40000410000 */
[----:B------:R-:W-:Y:S02]  /*10c50*/  FMUL.FTZ R151, R15, c[0x0][0x320] ;  /* 0x0000c8000f977a20 */ /* 0x000fe40000410000 */
[----:B------:R-:W-:Y:S01]  /*10c60*/  FMUL.FTZ R159, R16, c[0x0][0x320] ;  /* 0x0000c800109f7a20 */ /* 0x000fe20000410000 */
[----:B------:R-:W2:Y:S01]  /*10c70*/  MUFU.TANH R146, R146 ;  /* 0x0000009200927308 */ /* 0x000ea20000002400 */
[C---:B-1----:R-:W-:Y:S03]  /*10c80*/  HMMA.16816.F32 R28, R188.reuse, R116, R28 ;  /* 0x00000074bc1c723c */ /* 0x042fe6000000181c */
[----:B------:R-:W-:Y:S02]  /*10c90*/  FMUL.FTZ R160, R17, c[0x0][0x320] ;  /* 0x0000c80011a07a20 */ /* 0x000fe40000410000 */
[----:B------:R-:W-:Y:S02]  /*10ca0*/  FMUL.FTZ R157, R18, c[0x0][0x320] ;  /* 0x0000c800129d7a20 */ /* 0x000fe40000410000 */
[----:B------:R-:W-:Y:S01]  /*10cb0*/  FMUL.FTZ R163, R19, c[0x0][0x320] ;  /* 0x0000c80013a37a20 */ /* 0x000fe20000410000 */
        /* <DEDUP_REMOVED lines=8> */
[----:B------:R-:W-:Y:S02]  /*10d40*/  FMUL.FTZ R161, R21, c[0x0][0x320] ;  /* 0x0000c80015a17a20 */ /* 0x000fe40000410000 */
[----:B------:R-:W-:Y:S01]  /*10d50*/  FMUL.FTZ R243, R22, c[0x0][0x320] ;  /* 0x0000c80016f37a20 */ /* 0x000fe20000410000 */
[C---:B------:R-:W-:Y:S04]  /*10d60*/  HMMA.16816.F32 R40, R188.reuse, R126, R40 ;  /* 0x0000007ebc28723c */ /* 0x040fe80000001828 */
[----:B------:R-:W-:Y:S01]  /*10d70*/  FMUL.FTZ R187, R23, c[0x0][0x320] ;  /* 0x0000c80017bb7a20 */ /* 0x000fe20000410000 */
[----:B------:R-:W1:Y:S01]  /*10d80*/  MUFU.TANH R147, R147 ;  /* 0x0000009300937308 */ /* 0x000e620000002400 */
[----:B------:R-:W-:Y:S02]  /*10d90*/  FMUL.FTZ R162, R24, c[0x0][0x320] ;  /* 0x0000c80018a27a20 */ /* 0x000fe40000410000 */
[----:B------:R-:W-:Y:S04]  /*10da0*/  FMUL.FTZ R35, R35, c[0x0][0x320] ;  /* 0x0000c80023237a20 */ /* 0x000fe80000410000 */
        /* <DEDUP_REMOVED lines=8> */
[----:B------:R1:W1:Y:S01]  /*10e30*/  MUFU.TANH R192, R37 ;  /* 0x0000002500c07308 */ /* 0x0002620000002400 */
[C---:B-----5:R-:W-:Y:S03]  /*10e40*/  HMMA.16816.F32 R44, R188.reuse, R116, R44 ;  /* 0x00000074bc2c723c */ /* 0x060fe6000000182c */
[----:B------:R-:W-:Y:S02]  /*10e50*/  FMUL.FTZ R41, R41, c[0x0][0x320] ;  /* 0x0000c80029297a20 */ /* 0x000fe40000410000 */
[----:B------:R-:W-:Y:S01]  /*10e60*/  FMUL.FTZ R184, R40, c[0x0][0x320] ;  /* 0x0000c80028b87a20 */ /* 0x000fe20000410000 */
[----:B------:R-:W-:Y:S01]  /*10e70*/  @P0 MOV R40, R224 ;  /* 0x000000e000280202 */ /* 0x000fe20000000f00 */
[----:B------:R-:W-:Y:S01]  /*10e80*/  FMUL.FTZ R39, R39, c[0x0][0x320] ;  /* 0x0000c80027277a20 */ /* 0x000fe20000410000 */
[----:B------:R-:W-:Y:S01]  /*10e90*/  HMMA.16816.F32 R48, R188, R118, R48 ;  /* 0x00000076bc30723c */ /* 0x000fe20000001830 */
[----:B------:R5:W2:Y:S03]  /*10ea0*/  MUFU.TANH R247, R34 ;  /* 0x0000002200f77308 */ /* 0x000aa60000002400 */
[----:B------:R-:W-:Y:S02]  /*10eb0*/  FMUL.FTZ R164, R25, c[0x0][0x320] ;  /* 0x0000c80019a47a20 */ /* 0x000fe40000410000 */
[----:B------:R-:W-:Y:S02]  /*10ec0*/  FMUL.FTZ R241, R26, c[0x0][0x320] ;  /* 0x0000c8001af17a20 */ /* 0x000fe40000410000 */
[----:B------:R-:W-:Y:S03]  /*10ed0*/  FMUL.FTZ R239, R27, c[0x0][0x320] ;  /* 0x0000c8001bef7a20 */ /* 0x000fe60000410000 */
[----:B------:R2:W2:Y:S01]  /*10ee0*/  MUFU.TANH R166, R41 ;  /* 0x0000002900a67308 */ /* 0x0004a20000002400 */
[----:B------:R-:W-:Y:S02]  /*10ef0*/  FMUL.FTZ R248, R28, c[0x0][0x320] ;  /* 0x0000c8001cf87a20 */ /* 0x000fe40000410000 */
[----:B------:R-:W-:Y:S01]  /*10f00*/  FMUL.FTZ R242, R29, c[0x0][0x320] ;  /* 0x0000c8001df27a20 */ /* 0x000fe20000410000 */
[----:B-1----:R-:W-:Y:S01]  /*10f10*/  @P0 IADD3 R37, R238, -0x1, RZ ;  /* 0xffffffffee250810 */ /* 0x002fe20007ffe0ff */
[----:B------:R-:W-:Y:S02]  /*10f20*/  FMUL.FTZ R35, R46, c[0x0][0x320] ;  /* 0x0000c8002e237a20 */ /* 0x000fe40000410000 */
[----:B------:R-:W-:Y:S02]  /*10f30*/  FMUL.FTZ R251, R30, c[0x0][0x320] ;  /* 0x0000c8001efb7a20 */ /* 0x000fe40000410000 */
[----:B------:R-:W-:Y:S01]  /*10f40*/  FMUL.FTZ R249, R31, c[0x0][0x320] ;  /* 0x0000c8001ff97a20 */ /* 0x000fe20000410000 */
[----:B------:R1:W1:Y:S03]  /*10f50*/  MUFU.TANH R185, R38 ;  /* 0x0000002600b97308 */ /* 0x0002660000002400 */
[----:B------:R-:W-:Y:S01]  /*10f60*/  FMUL.FTZ R43, R49, c[0x0][0x320] ;  /* 0x0000c800312b7a20 */ /* 0x000fe20000410000 */
[----:B-----5:R-:W-:Y:S05]  /*10f70*/  @P0 SHF.R.S32.HI R34, RZ, 0x1f, R37 ;  /* 0x0000001fff220819 */ /* 0x020fea0000011425 */
[----:B------:R-:W-:Y:S01]  /*10f80*/  @P0 IMAD R34, R34, c[0x0][0x1e0], RZ ;  /* 0x0000780022220a24 */ /* 0x000fe200078e02ff */
[----:B------:R5:W3:Y:S03]  /*10f90*/  MUFU.TANH R244, R33 ;  /* 0x0000002100f47308 */ /* 0x000ae60000002400 */
[C---:B------:R-:W-:Y:S01]  /*10fa0*/  @P0 IMAD R34, R37.reuse, c[0x0][0x1e4], R34 ;  /* 0x0000790025220a24 */ /* 0x040fe200078e0222 */
[----:B--2---:R-:W-:Y:S01]  /*10fb0*/  @P0 MOV R41, R227 ;  /* 0x000000e300290202 */ /* 0x004fe20000000f00 */
[----:B------:R-:W-:Y:S05]  /*10fc0*/  @P0 IMAD.WIDE.U32 R36, R37, c[0x0][0x1e0], RZ ;  /* 0x0000780025240a25 */ /* 0x000fea00078e00ff */
[----:B------:R2:W2:Y:S01]  /*10fd0*/  MUFU.TANH R165, R39 ;  /* 0x0000002700a57308 */ /* 0x0004a20000002400 */
[----:B------:R-:W-:Y:S01]  /*10fe0*/  @P0 IADD3 R34, R37, R34, RZ ;  /* 0x0000002225220210 */ /* 0x000fe20007ffe0ff */
[----:B------:R-:W-:Y:S04]  /*10ff0*/  @P0 IMAD.WIDE.U32 R40, R36, 0x60, R40 ;  /* 0x0000006024280825 */ /* 0x000fe800078e0028 */
[----:B------:R-:W-:Y:S01]  /*11000*/  @P0 IMAD R36, R34, 0x60, RZ ;  /* 0x0000006022240824 */ /* 0x000fe200078e02ff */
[----:B------:R-:W-:Y:S01]  /*11010*/  @P0 SHF.L.U32 R37, R40, 0x1, RZ ;  /* 0x0000000128250819 */ /* 0x000fe200000006ff */
[----:B------:R-:W-:Y:S02]  /*11020*/  FMUL.FTZ R34, R47, c[0x0][0x320] ;  /* 0x0000c8002f227a20 */ /* 0x000fe40000410000 */
[----:B------:R-:W3:Y:S01]  /*11030*/  MUFU.TANH R148, R148 ;  /* 0x0000009400947308 */ /* 0x000ee20000002400 */
[C---:B------:R-:W-:Y:S01]  /*11040*/  @P0 IADD3 R6, P1, R37.reuse, c[0x0][0x1c8], RZ ;  /* 0x0000720025060a10 */ /* 0x040fe20007f3e0ff */
[----:B-1----:R-:W-:Y:S01]  /*11050*/  FMUL.FTZ R38, R44, c[0x0][0x320] ;  /* 0x0000c8002c267a20 */ /* 0x002fe20000410000 */
[----:B------:R-:W-:Y:S01]  /*11060*/  @P0 IADD3 R37, P2, R37, 0x80, RZ ;  /* 0x0000008025250810 */ /* 0x000fe20007f5e0ff */
[----:B------:R-:W-:Y:S01]  /*11070*/  FMUL.FTZ R44, R48, c[0x0][0x320] ;  /* 0x0000c800302c7a20 */ /* 0x000fe20000410000 */
[----:B------:R-:W-:Y:S01]  /*11080*/  @P0 IADD3 R36, R41, R36, RZ ;  /* 0x0000002429240210 */ /* 0x000fe20007ffe0ff */
[----:B-----5:R-:W-:Y:S01]  /*11090*/  FMUL.FTZ R33, R42, c[0x0][0x320] ;  /* 0x0000c8002a217a20 */ /* 0x020fe20000410000 */
[----:B------:R-:W-:Y:S02]  /*110a0*/  MOV R41, R229 ;  /* 0x000000e500297202 */ /* 0x000fe40000000f00 */
[----:B------:R-:W-:Y:S01]  /*110b0*/  @P0 SHF.L.U64.HI R36, R40, 0x1, R36 ;  /* 0x0000000128240819 */ /* 0x000fe20000010224 */
[----:B------:R-:W1:Y:S01]  /*110c0*/  MUFU.TANH R158, R158 ;  /* 0x0000009e009e7308 */ /* 0x000e620000002400 */
[----:B------:R-:W-:Y:S02]  /*110d0*/  @P5 MOV R41, R193 ;  /* 0x000000c100295202 */ /* 0x000fe40000000f00 */
[----:B------:R-:W-:Y:S01]  /*110e0*/  @P0 IADD3.X R7, R36, c[0x0][0x1cc], RZ, P1, !PT ;  /* 0x0000730024070a10 */ /* 0x000fe20000ffe4ff */
[----:B--2---:R-:W-:Y:S01]  /*110f0*/  FMUL.FTZ R39, R45, c[0x0][0x320] ;  /* 0x0000c8002d277a20 */ /* 0x004fe20000410000 */
[----:B------:R-:W-:Y:S01]  /*11100*/  @P0 IADD3 R46, P1, R37, c[0x0][0x1c8], RZ ;  /* 0x00007200252e0a10 */ /* 0x000fe20007f3e0ff */
[----:B------:R-:W2:Y:S01]  /*11110*/  SHFL.IDX PT, R40, R41, RZ, 0x1c1f ;  /* 0x001c1fff29287589 */ /* 0x000ea200000e0000 */
[C---:B------:R-:W-:Y:S02]  /*11120*/  @P0 SHF.L.U32 R37, R195.reuse, 0x6, RZ ;  /* 0x00000006c3250819 */ /* 0x040fe400000006ff */
[----:B------:R-:W-:Y:S01]  /*11130*/  @P0 IADD3.X R47, RZ, c[0x0][0x1cc], R36, P1, P2 ;  /* 0x00007300ff2f0a10 */ /* 0x000fe20000fe4424 */
[----:B------:R-:W1:Y:S01]  /*11140*/  MUFU.TANH R156, R156 ;  /* 0x0000009c009c7308 */ /* 0x000e620000002400 */
[-C--:B------:R-:W-:Y:S02]  /*11150*/  @P0 IADD3 R48, P2, R6, R37.reuse, RZ ;  /* 0x0000002506300210 */ /* 0x080fe40007f5e0ff */
[----:B------:R-:W-:Y:S01]  /*11160*/  @P0 SHF.L.U64.HI R36, R195, R194, c[0x0][0x1e4] ;  /* 0x00007900c3240619 */ /* 0x000fe200000102c2 */
[----:B------:R-:W-:Y:S01]  /*11170*/  @!PT LDS RZ, [RZ] ;  /* 0x00000000fffff984 */ /* 0x000fe20000000800 */
[----:B------:R-:W-:Y:S01]  /*11180*/  @!PT LDS RZ, [RZ] ;  /* 0x00000000fffff984 */ /* 0x000fe20000000800 */
[----:B------:R1:W-:Y:S01]  /*11190*/  @P0 LDGSTS.E.BYPASS.LTC128B.128 [R228+0x8100], [R6.64], !P4 ;  /* 0x0810000006e40fae */ /* 0x0003e2000e101d50 */
[----:B------:R-:W-:Y:S01]  /*111a0*/  @P0 IADD3 R10, P1, R48, R37, RZ ;  /* 0x00000025300a0210 */ /* 0x000fe20007f3e0ff */
[----:B------:R-:W-:Y:S01]  /*111b0*/  FMUL.FTZ R37, R50, c[0x0][0x320] ;  /* 0x0000c80032257a20 */ /* 0x000fe20000410000 */
[-C--:B------:R-:W-:Y:S03]  /*111c0*/  @P0 IADD3.X R49, R7, R36.reuse, RZ, P2, !PT ;  /* 0x0000002407310210 */ /* 0x080fe600017fe4ff */
[----:B------:R-:W1:Y:S01]  /*111d0*/  MUFU.TANH R167, R167 ;  /* 0x000000a700a77308 */ /* 0x000e620000002400 */
[----:B------:R-:W-:Y:S01]  /*111e0*/  @P0 IADD3.X R11, R49, R36, RZ, P1, !PT ;  /* 0x00000024310b0210 */ /* 0x000fe20000ffe4ff */
[----:B------:R5:W-:Y:S01]  /*111f0*/  @P0 LDGSTS.E.BYPASS.LTC128B.128 [R228+0xb100], [R46.64], !P3 ;  /* 0x0b1000002ee40fae */ /* 0x000be2000d901d50 */
[----:B------:R-:W-:Y:S07]  /*11200*/  FMUL.FTZ R36, R51, c[0x0][0x320] ;  /* 0x0000c80033247a20 */ /* 0x000fee0000410000 */
[----:B------:R-:W1:Y:S01]  /*11210*/  MUFU.TANH R151, R151 ;  /* 0x0000009700977308 */ /* 0x000e620000002400 */
[----:B------:R1:W-:Y:S08]  /*11220*/  @P0 LDGSTS.E.BYPASS.LTC128B.128 [R228+0x9100], [R48.64], !P4 ;  /* 0x0910000030e40fae */ /* 0x0003f0000e101d50 */
[----:B------:R1:W-:Y:S01]  /*11230*/  @P0 LDGSTS.E.BYPASS.LTC128B.128 [R228+0xc100], [R48.64+0x80], !P3 ;  /* 0x0c10008030e40fae */ /* 0x0003e2000d901d50 */
[----:B------:R-:W1:Y:S07]  /*11240*/  MUFU.TANH R159, R159 ;  /* 0x0000009f009f7308 */ /* 0x000e6e0000002400 */
[----:B------:R3:W-:Y:S01]  /*11250*/  @P0 LDGSTS.E.BYPASS.LTC128B.128 [R228+0xa100], [R10.64], !P4 ;  /* 0x0a1000000ae40fae */ /* 0x0007e2000e101d50 */
[----:B-----5:R-:W-:Y:S02]  /*11260*/  IMAD R47, R238, -0x60, RZ ;  /* 0xffffffa0ee2f7824 */ /* 0x020fe400078e02ff */
[----:B------:R-:W3:Y:S03]  /*11270*/  MUFU.TANH R160, R160 ;  /* 0x000000a000a07308 */ /* 0x000ee60000002400 */
[----:B------:R-:W-:Y:S02]  /*11280*/  IADD3 R45, -R230, 0x1, R47 ;  /* 0x00000001e62d7810 */ /* 0x000fe40007ffe12f */
[----:B------:R3:W-:Y:S01]  /*11290*/  @P0 LDGSTS.E.BYPASS.LTC128B.128 [R228+0xd100], [R10.64+0x80], !P3 ;  /* 0x0d1000800ae40fae */ /* 0x0007e2000d901d50 */
[----:B------:R-:W-:Y:S02]  /*112a0*/  ISETP.GE.AND P3, PT, R216, 0x1, PT ;  /* 0x00000001d800780c */ /* 0x000fe40003f66270 */
[----:B------:R-:W-:Y:S02]  /*112b0*/  IADD3 R45, -R220, R45, R215 ;  /* 0x0000002ddc2d7210 */ /* 0x000fe40007ffe1d7 */
[----:B------:R-:W3:Y:S02]  /*112c0*/  MUFU.TANH R157, R157 ;  /* 0x0000009d009d7308 */ /* 0x000ee40000002400 */
[C---:B------:R-:W-:Y:S01]  /*112d0*/  IADD3 R46, R45.reuse, c[0x0][0x328], RZ ;  /* 0x0000ca002d2e7a10 */ /* 0x040fe20007ffe0ff */
[----:B------:R-:W0:Y:S01]  /*112e0*/  LDGDEPBAR ;  /* 0x00000000000079af */ /* 0x000e220000000000 */
[----:B------:R-:W-:Y:S02]  /*112f0*/  IADD3 R45, R45, UR10, RZ ;  /* 0x0000000a2d2d7c10 */ /* 0x000fe4000fffe0ff */
[----:B--2---:R-:W-:Y:S02]  /*11300*/  IADD3 R51, R46, R40, RZ ;  /* 0x000000282e337210 */ /* 0x004fe40007ffe0ff */
[----:B-1----:R-:W-:Y:S02]  /*11310*/  IADD3 R49, R40, R45, RZ ;  /* 0x0000002d28317210 */ /* 0x002fe40007ffe0ff */
[----:B------:R-:W1:Y:S10]  /*11320*/  MUFU.TANH R163, R163 ;  /* 0x000000a300a37308 */ /* 0x000e740000002400 */
        /* <DEDUP_REMOVED lines=39> */
.L_x_397:
[----:B------:R-:W-:Y:S04]  /*115a0*/  MOV R4, c[0x0][0x32c] ;  /* 0x0000cb0000047a02 */ /* 0x000fe80000000f00 */
[----:B------:R-:W-:Y:S11]  /*115b0*/  ISETP.NE.AND P0, PT, R4, 0x1, PT ;  /* 0x000000010400780c */ /* 0x000ff60003f05270 */
[----:B------:R-:W-:Y:S02]  /*115c0*/  @!UPT UIADD3 URZ, URZ, URZ, URZ ;  /* 0x0000003f3f3ff290 */ /* 0x000fe4000fffe03f */
[----:B------:R-:W-:Y:S05]  /*115d0*/  @P0 IMAD.HI.U32 R4, R5, c[0x0][0x330], RZ ;  /* 0x0000cc0005040a27 */ /* 0x000fea00078e00ff */
[----:B------:R-:W-:Y:S02]  /*115e0*/  @P0 SHF.R.U32.HI R5, RZ, c[0x0][0x334], R4 ;  /* 0x0000cd00ff050a19 */ /* 0x000fe40000011604 */
.L_x_398:
[----:B------:R-:W-:Y:S05]  /*115f0*/  BSYNC B0 ;  /* 0x0000000000007941 */ /* 0x000fea0003800000 */
.L_x_396:
[----:B------:R-:W-:Y:S04]  /*11600*/  IMAD.IADD R6, R47, 0x1, -R230 ;  /* 0x000000012f067824 */ /* 0x000fe800078e0ae6 */
[----:B------:R-:W-:Y:S05]  /*11610*/  IMAD R6, R5, c[0x0][0x32c], R6 ;  /* 0x0000cb0005067a24 */ /* 0x000fea00078e0206 */
[----:B------:R-:W-:Y:S02]  /*11620*/  IADD3 R4, R6, c[0x0][0x32c], RZ ;  /* 0x0000cb0006047a10 */ /* 0x000fe40007ffe0ff */
[----:B------:R-:W-:Y:S02]  /*11630*/  IMNMX R49, R49, R6, !PT ;  /* 0x0000000631317217 */ /* 0x000fe40007800200 */
[----:B------:R-:W-:Y:S02]  /*11640*/  IMNMX R51, R51, R4, PT ;  /* 0x0000000433337217 */ /* 0x000fe40003800200 */
.L_x_395:
[C---:B--234-:R-:W-:Y:S01]  /*11650*/  ISETP.GE.AND P0, PT, R47.reuse, 0x1, PT ;  /* 0x000000012f00780c */ /* 0x05cfe20003f06270 */
[----:B------:R-:W2:Y:S01]  /*11660*/  SHFL.IDX PT, R4, R41, 0x1, 0x1c1f ;  /* 0x003c1f0029047f89 */ /* 0x000ea200000e0000 */
[C---:B------:R-:W-:Y:S02]  /*11670*/  ISETP.GE.AND P1, PT, R47.reuse, 0x2, PT ;  /* 0x000000022f00780c */ /* 0x040fe40003f26270 */
[----:B------:R-:W-:Y:S02]  /*11680*/  LOP3.LUT R222, R222, 0xffff7fff, RZ, 0xc0, !PT ;  /* 0xffff7fffdede7812 */ /* 0x000fe400078ec0ff */
[C---:B------:R-:W-:Y:S02]  /*11690*/  ISETP.GE.AND P6, PT, R47.reuse, 0x42, PT ;  /* 0x000000422f00780c */ /* 0x040fe40003fc6270 */
[C---:B------:R-:W-:Y:S02]  /*116a0*/  ISETP.GE.AND P5, PT, R47.reuse, 0x49, PT ;  /* 0x000000492f00780c */ /* 0x040fe40003fa6270 */
[C---:B------:R-:W-:Y:S02]  /*116b0*/  ISETP.GE.AND P4, PT, R47.reuse, 0x4a, PT ;  /* 0x0000004a2f00780c */ /* 0x040fe40003f86270 */
[----:B------:R-:W-:Y:S02]  /*116c0*/  ISETP.GE.AND P3, PT, R47, 0x51, PT ;  /* 0x000000512f00780c */ /* 0x000fe40003f66270 */
[----:B------:R-:W-:Y:S02]  /*116d0*/  @P0 LOP3.LUT R222, R222, 0x8000, RZ, 0xfc, !PT ;  /* 0x00008000dede0812 */ /* 0x000fe400078efcff */
[----:B------:R-:W-:Y:S02]  /*116e0*/  ISETP.GT.AND P0, PT, R49, RZ, !P0 ;  /* 0x000000ff3100720c */ /* 0x000fe40004704270 */
[----:B------:R-:W-:Y:S02]  /*116f0*/  LOP3.LUT R222, R222, 0xfffeffff, RZ, 0xc0, !PT ;  /* 0xfffeffffdede7812 */ /* 0x000fe400078ec0ff */
[----:B------:R-:W-:Y:S02]  /*11700*/  ISETP.LT.OR P0, PT, R51, 0x1, P0 ;  /* 0x000000013300780c */ /* 0x000fe40000701670 */
[----:B------:R-:W-:Y:S02]  /*11710*/  @P1 LOP3.LUT R222, R222, 0x10000, RZ, 0xfc, !PT ;  /* 0x00010000dede1812 */ /* 0x000fe400078efcff */
[----:B------:R-:W-:Y:S01]  /*11720*/  FSEL R12, R144, -INF , !P0 ;  /* 0xff800000900c7808 */ /* 0x000fe20004000000 */
[--C-:B--2---:R-:W-:Y:S01]  /*11730*/  IMAD.IADD R46, R46, 0x1, R4.reuse ;  /* 0x000000012e2e7824 */ /* 0x104fe200078e0204 */
[----:B------:R-:W-:Y:S01]  /*11740*/  ISETP.GT.AND P0, PT, R49, 0x1, !P1 ;  /* 0x000000013100780c */ /* 0x000fe20004f04270 */
[----:B------:R-:W-:Y:S01]  /*11750*/  IMAD.IADD R45, R45, 0x1, R4 ;  /* 0x000000012d2d7824 */ /* 0x000fe200078e0204 */
[----:B------:R-:W-:Y:S02]  /*11760*/  ISETP.GE.AND P1, PT, R47, 0x9, PT ;  /* 0x000000092f00780c */ /* 0x000fe40003f26270 */
[----:B------:R-:W-:Y:S02]  /*11770*/  ISETP.LT.OR P0, PT, R51, 0x2, P0 ;  /* 0x000000023300780c */ /* 0x000fe40000701670 */
[----:B------:R-:W-:Y:S02]  /*11780*/  LOP3.LUT R222, R222, 0xffffbfff, RZ, 0xc0, !PT ;  /* 0xffffbfffdede7812 */ /* 0x000fe400078ec0ff */
[----:B------:R-:W-:Y:S02]  /*11790*/  FSEL R10, R146, -INF , !P0 ;  /* 0xff800000920a7808 */ /* 0x000fe40004000000 */
[----:B------:R-:W-:Y:S02]  /*117a0*/  ISETP.GT.AND P0, PT, R49, 0x8, !P1 ;  /* 0x000000083100780c */ /* 0x000fe40004f04270 */
[----:B------:R-:W-:Y:S02]  /*117b0*/  ISETP.GE.AND P2, PT, R47, 0x52, PT ;  /* 0x000000522f00780c */ /* 0x000fe40003f46270 */
        /* <DEDUP_REMOVED lines=91> */
[----:B------:R-:W-:Y:S02]  /*11d70*/  ISETP.GT.AND P0, PT, R49, 0x48, !P5 ;  /* 0x000000483100780c */ /* 0x000fe40006f04270 */
[----:B------:R-:W-:Y:S02]  /*11d80*/  LOP3.LUT R222, R222, 0xfff7ffff, RZ, 0xc0, !PT ;  /* 0xfff7ffffdede7812 */ /* 0x000fe400078ec0ff */
[----:B------:R-:W-:Y:S04]  /*11d90*/  ISETP.LT.OR P0, PT, R51, 0x49, P0 ;  /* 0x000000493300780c */ /* 0x000fe80000701670 */
[----:B------:R-:W-:Y:S02]  /*11da0*/  FSEL R184, R184, -INF , !P0 ;  /* 0xff800000b8b87808 */ /* 0x000fe40004000000 */
[----:B------:R-:W-:Y:S04]  /*11db0*/  ISETP.GT.AND P0, PT, R49, 0x49, !P4 ;  /* 0x000000493100780c */ /* 0x000fe80006704270 */
        /* <DEDUP_REMOVED lines=11> */
[----:B------:R-:W-:Y:S11]  /*11e70*/  ISETP.GE.AND P0, PT, R47, 0x5a, PT ;  /* 0x0000005a2f00780c */ /* 0x000ff60003f06270 */
[----:B------:R-:W-:Y:S02]  /*11e80*/  @!UPT UIADD3 URZ, URZ, URZ, URZ ;  /* 0x0000003f3f3ff290 */ /* 0x000fe4000fffe03f */
[----:B------:R-:W-:Y:S02]  /*11e90*/  @P0 LOP3.LUT R222, R222, 0x80000, RZ, 0xfc, !PT ;  /* 0x00080000dede0812 */ /* 0x000fe400078efcff */
[----:B------:R-:W-:Y:S04]  /*11ea0*/  ISETP.GT.AND P0, PT, R49, 0x59, !P0 ;  /* 0x000000593100780c */ /* 0x000fe80004704270 */
[----:B------:R-:W-:Y:S04]  /*11eb0*/  ISETP.LT.OR P0, PT, R51, 0x5a, P0 ;  /* 0x0000005a3300780c */ /* 0x000fe80000701670 */
[----:B------:R-:W-:Y:S02]  /*11ec0*/  FSEL R144, R43, -INF , !P0 ;  /* 0xff8000002b907808 */ /* 0x000fe40004000000 */
[----:B------:R-:W-:Y:S11]  /*11ed0*/  ISETP.GE.AND P0, PT, R216, 0x1, PT ;  /* 0x00000001d800780c */ /* 0x000ff60003f06270 */
[----:B------:R-:W-:Y:S02]  /*11ee0*/  @!UPT UIADD3 URZ, URZ, URZ, URZ ;  /* 0x0000003f3f3ff290 */ /* 0x000fe4000fffe03f */
        /* <DEDUP_REMOVED lines=14> */
.L_x_401:
[----:B------:R-:W-:Y:S04]  /*11fd0*/  MOV R4, c[0x0][0x32c] ;  /* 0x0000cb0000047a02 */ /* 0x000fe80000000f00 */
[----:B------:R-:W-:Y:S11]  /*11fe0*/  ISETP.NE.AND P0, PT, R4, 0x1, PT ;  /* 0x000000010400780c */ /* 0x000ff60003f05270 */
[----:B------:R-:W-:Y:S02]  /*11ff0*/  @!UPT UIADD3 URZ, URZ, URZ, URZ ;  /* 0x0000003f3f3ff290 */ /* 0x000fe4000fffe03f */
[----:B------:R-:W-:Y:S05]  /*12000*/  @P0 IMAD.HI.U32 R4, R5, c[0x0][0x330], RZ ;  /* 0x0000cc0005040a27 */ /* 0x000fea00078e00ff */
[----:B------:R-:W-:Y:S02]  /*12010*/  @P0 SHF.R.U32.HI R5, RZ, c[0x0][0x334], R4 ;  /* 0x0000cd00ff050a19 */ /* 0x000fe40000011604 */
.L_x_402:
[----:B------:R-:W-:Y:S05]  /*12020*/  BSYNC B0 ;  /* 0x0000000000007941 */ /* 0x000fea0003800000 */
.L_x_400:
[----:B------:R-:W-:Y:S04]  /*12030*/  IMAD.IADD R4, R47, 0x1, -R230 ;  /* 0x000000012f047824 */ /* 0x000fe800078e0ae6 */
[----:B------:R-:W-:Y:S05]  /*12040*/  IMAD R4, R5, c[0x0][0x32c], R4 ;  /* 0x0000cb0005047a24 */ /* 0x000fea00078e0204 */
[----:B------:R-:W-:Y:S02]  /*12050*/  IADD3 R5, R4, c[0x0][0x32c], RZ ;  /* 0x0000cb0004057a10 */ /* 0x000fe40007ffe0ff */
[----:B------:R-:W-:Y:S02]  /*12060*/  IMNMX R45, R45, R4, !PT ;  /* 0x000000042d2d7217 */ /* 0x000fe40007800200 */
[----:B------:R-:W-:Y:S02]  /*12070*/  IMNMX R46, R46, R5, PT ;  /* 0x000000052e2e7217 */ /* 0x000fe40003800200 */
.L_x_399:
        /* <DEDUP_REMOVED lines=83> */
[C---:B------:R-:W-:Y:S02]  /*125b0*/  ISETP.LT.OR P0, PT, R46.reuse, 0x2a, P0 ;  /* 0x0000002a2e00780c */ /* 0x040fe40000701670 */
[----:B------:R-:W-:Y:S02]  /*125c0*/  ISETP.LT.OR P1, PT, R46, 0x59, P1 ;  /* 0x000000592e00780c */ /* 0x000fe40000f21670 */
[----:B------:R-:W-:Y:S02]  /*125d0*/  FSEL R239, R239, -INF , !P0 ;  /* 0xff800000efef7808 */ /* 0x000fe40004000000 */
[----:B------:R-:W-:Y:S02]  /*125e0*/  LOP3.LUT P0, RZ, R222, 0x10, RZ, 0xc0, !PT ;  /* 0x00000010deff7812 */ /* 0x000fe4000780c0ff */
[----:B------:R-:W-:Y:S02]  /*125f0*/  FMNMX.FTZ R0, R239, R0, !PT ;  /* 0x00000000ef007209 */ /* 0x000fe40007810000 */
[----:B------:R-:W-:Y:S02]  /*12600*/  ISETP.GT.AND P0, PT, R45, 0x30, !P0 ;  /* 0x000000302d00780c */ /* 0x000fe40004704270 */
[----:B------:R-:W-:Y:S02]  /*12610*/  FMNMX.FTZ R5, R144, R7, !PT ;  /* 0x0000000790057209 */ /* 0x000fe40007810000 */
[----:B------:R-:W-:Y:S02]  /*12620*/  ISETP.LT.OR P0, PT, R46, 0x31, P0 ;  /* 0x000000312e00780c */ /* 0x000fe40000701670 */
[----:B------:R-:W-:Y:S01]  /*12630*/  FSEL R135, R37, -INF , !P1 ;  /* 0xff80000025877808 */ /* 0x000fe20004800000 */
[----:B------:R-:W1:Y:S01]  /*12640*/  SHFL.BFLY PT, R14, R5, 0x2, 0x1f ;  /* 0x0c401f00050e7f89 */ /* 0x000e6200000e0000 */
        /* <DEDUP_REMOVED lines=21> */
[C---:B------:R-:W-:Y:S04]  /*127a0*/  ISETP.LT.OR P0, PT, R46.reuse, 0x41, P0 ;  /* 0x000000412e00780c */ /* 0x040fe80000701670 */
[----:B------:R-:W-:Y:S02]  /*127b0*/  FSEL R185, R185, -INF , !P0 ;  /* 0xff800000b9b97808 */ /* 0x000fe40004000000 */
[----:B------:R-:W-:Y:S02]  /*127c0*/  ISETP.GT.AND P0, PT, R45, 0x41, !P6 ;  /* 0x000000412d00780c */ /* 0x000fe40007704270 */
[----:B------:R-:W-:Y:S02]  /*127d0*/  FMNMX.FTZ R0, R185, R0, !PT ;  /* 0x00000000b9007209 */ /* 0x000fe40007810000 */
[----:B------:R-:W-:Y:S02]  /*127e0*/  ISETP.LT.OR P0, PT, R46, 0x42, P0 ;  /* 0x000000422e00780c */ /* 0x000fe40000701670 */
[----:B------:R-:W-:Y:S02]  /*127f0*/  LOP3.LUT P6, RZ, R222, 0x80000, RZ, 0xc0, !PT ;  /* 0x00080000deff7812 */ /* 0x000fe400078cc0ff */
[----:B------:R-:W-:Y:S02]  /*12800*/  FSEL R165, R165, -INF , !P0 ;  /* 0xff800000a5a57808 */ /* 0x000fe40004000000 */
[----:B------:R-:W-:Y:S02]  /*12810*/  ISETP.GT.AND P0, PT, R45, 0x48, !P5 ;  /* 0x000000482d00780c */ /* 0x000fe40006f04270 */
[----:B------:R-:W-:Y:S02]  /*12820*/  FMNMX.FTZ R0, R165, R0, !PT ;  /* 0x00000000a5007209 */ /* 0x000fe40007810000 */
[C---:B------:R-:W-:Y:S04]  /*12830*/  ISETP.LT.OR P0, PT, R46.reuse, 0x49, P0 ;  /* 0x000000492e00780c */ /* 0x040fe80000701670 */
[----:B------:R-:W-:Y:S02]  /*12840*/  FSEL R161, R33, -INF , !P0 ;  /* 0xff80000021a17808 */ /* 0x000fe40004000000 */
[----:B------:R-:W-:Y:S02]  /*12850*/  ISETP.GT.AND P0, PT, R45, 0x49, !P4 ;  /* 0x000000492d00780c */ /* 0x000fe40006704270 */
[----:B------:R-:W-:Y:S02]  /*12860*/  FMNMX.FTZ R0, R161, R0, !PT ;  /* 0x00000000a1007209 */ /* 0x000fe40007810000 */
[----:B------:R-:W-:Y:S04]  /*12870*/  ISETP.LT.OR P0, PT, R46, 0x4a, P0 ;  /* 0x0000004a2e00780c */ /* 0x000fe80000701670 */
[----:B------:R-:W-:Y:S02]  /*12880*/  FSEL R159, R32, -INF , !P0 ;  /* 0xff800000209f7808 */ /* 0x000fe40004000000 */
[----:B------:R-:W-:Y:S02]  /*12890*/  ISETP.GT.AND P0, PT, R45, 0x50, !P3 ;  /* 0x000000502d00780c */ /* 0x000fe40005f04270 */
[----:B------:R-:W-:Y:S02]  /*128a0*/  FMNMX.FTZ R0, R159, R0, !PT ;  /* 0x000000009f007209 */ /* 0x000fe40007810000 */
[C---:B------:R-:W-:Y:S04]  /*128b0*/  ISETP.LT.OR P0, PT, R46.reuse, 0x51, P0 ;  /* 0x000000512e00780c */ /* 0x040fe80000701670 */
[----:B------:R-:W-:Y:S02]  /*128c0*/  FSEL R147, R35, -INF , !P0 ;  /* 0xff80000023937808 */ /* 0x000fe40004000000 */
[----:B------:R-:W-:Y:S02]  /*128d0*/  ISETP.GT.AND P0, PT, R45, 0x51, !P2 ;  /* 0x000000512d00780c */ /* 0x000fe40005704270 */
[----:B------:R-:W-:Y:S02]  /*128e0*/  FMNMX.FTZ R0, R147, R0, !PT ;  /* 0x0000000093007209 */ /* 0x000fe40007810000 */
[----:B------:R-:W-:Y:S02]  /*128f0*/  ISETP.LT.OR P2, PT, R46, 0x52, P0 ;  /* 0x000000522e00780c */ /* 0x000fe40000741670 */
[----:B------:R-:W-:Y:S02]  /*12900*/  ISETP.GT.AND P0, PT, R45, 0x59, !P6 ;  /* 0x000000592d00780c */ /* 0x000fe40007704270 */
[----:B------:R-:W-:Y:S02]  /*12910*/  FSEL R139, R34, -INF , !P2 ;  /* 0xff800000228b7808 */ /* 0x000fe40005000000 */
[----:B------:R-:W-:Y:S02]  /*12920*/  ISETP.LT.OR P0, PT, R46, 0x5a, P0 ;  /* 0x0000005a2e00780c */ /* 0x000fe40000701670 */
[----:B------:R-:W-:Y:S01]  /*12930*/  FMNMX.FTZ R0, R139, R0, !PT ;  /* 0x000000008b007209 */ /* 0x000fe20007810000 */
[----:B------:R-:W-:Y:S01]  /*12940*/  LDSM.16.MT88.4 R44, [R212+0x3100] ;  /* 0x00310000d42c783b */ /* 0x000fe20000004200 */
[----:B------:R-:W-:Y:S02]  /*12950*/  FSEL R117, R36, -INF , !P0 ;  /* 0xff80000024757808 */ /* 0x000fe40004000000 */
[----:B------:R-:W-:Y:S04]  /*12960*/  FMNMX.FTZ R0, R135, R0, !PT ;  /* 0x0000000087007209 */ /* 0x000fe80007810000 */
[----:B------:R-:W-:Y:S01]  /*12970*/  FMNMX.FTZ R7, R117, R0, !PT ;  /* 0x0000000075077209 */ /* 0x000fe20007810000 */
[----:B------:R-:W-:Y:S01]  /*12980*/  LDSM.16.MT88.4 R36, [R208+0x100] ;  /* 0x00010000d024783b */ /* 0x000fe20000004200 */
[----:B-1----:R-:W-:Y:S04]  /*12990*/  FMNMX.FTZ R0, R14, R15, !PT ;  /* 0x0000000f0e007209 */ /* 0x002fe80007810000 */
[C---:B------:R-:W-:Y:S01]  /*129a0*/  FSETP.NEU.FTZ.AND P0, PT, R0.reuse, -INF , PT ;  /* 0xff8000000000780b */ /* 0x040fe20003f1d000 */
[----:B------:R-:W-:Y:S02]  /*129b0*/  FMUL.FTZ R149, R0, c[0x0][0x2d0] ;  /* 0x0000b40000957a20 */ /* 0x000fe40000410000 */
[----:B------:R-:W1:Y:S03]  /*129c0*/  SHFL.BFLY PT, R4, R7, 0x2, 0x1f ;  /* 0x0c401f0007047f89 */ /* 0x000e6600000e0000 */
        /* <DEDUP_REMOVED lines=8> */
[--C-:B------:R-:W-:Y:S02]  /*12a50*/  FFMA.FTZ R136, R42, c[0x0][0x2d0], -R149.reuse ;  /* 0x0000b4002a887a23 */ /* 0x100fe40000010895 */
[--C-:B------:R-:W-:Y:S02]  /*12a60*/  FFMA.FTZ R137, R40, c[0x0][0x2d0], -R149.reuse ;  /* 0x0000b40028897a23 */ /* 0x100fe40000010895 */
[--C-:B------:R-:W-:Y:S01]  /*12a70*/  FFMA.FTZ R138, R50, c[0x0][0x2d0], -R149.reuse ;  /* 0x0000b400328a7a23 */ /* 0x100fe20000010895 */
[----:B-1----:R-:W-:Y:S02]  /*12a80*/  FMNMX.FTZ R5, R7, R4, !PT ;  /* 0x0000000407057209 */ /* 0x002fe40007810000 */
[----:B------:R-:W-:Y:S01]  /*12a90*/  MUFU.EX2 R128, R128 ;  /* 0x0000008000807308 */ /* 0x000fe20000000800 */
[--C-:B------:R-:W-:Y:S02]  /*12aa0*/  FFMA.FTZ R240, R240, c[0x0][0x2d0], -R149.reuse ;  /* 0x0000b400f0f07a23 */ /* 0x100fe40000010895 */
[--C-:B------:R-:W-:Y:S01]  /*12ab0*/  FFMA.FTZ R184, R184, c[0x0][0x2d0], -R149.reuse ;  /* 0x0000b400b8b87a23 */ /* 0x100fe20000010895 */
[----:B------:R-:W1:Y:S01]  /*12ac0*/  SHFL.BFLY PT, R4, R5, 0x1, 0x1f ;  /* 0x0c201f0005047f89 */ /* 0x000e6200000e0000 */
[--C-:B------:R-:W-:Y:S02]  /*12ad0*/  FFMA.FTZ R160, R160, c[0x0][0x2d0], -R149.reuse ;  /* 0x0000b400a0a07a23 */ /* 0x100fe40000010895 */
[--C-:B------:R-:W-:Y:S02]  /*12ae0*/  FFMA.FTZ R162, R162, c[0x0][0x2d0], -R149.reuse ;  /* 0x0000b400a2a27a23 */ /* 0x100fe40000010895 */
[--C-:B------:R-:W-:Y:S01]  /*12af0*/  FFMA.FTZ R242, R242, c[0x0][0x2d0], -R149.reuse ;  /* 0x0000b400f2f27a23 */ /* 0x100fe20000010895 */
[----:B------:R-:W2:Y:S01]  /*12b00*/  MUFU.EX2 R119, R119 ;  /* 0x0000007700777308 */ /* 0x000ea20000000800 */
[--C-:B------:R-:W-:Y:S02]  /*12b10*/  FFMA.FTZ R244, R244, c[0x0][0x2d0], -R149.reuse ;  /* 0x0000b400f4f47a23 */ /* 0x100fe40000010895 */
[--C-:B------:R-:W-:Y:S02]  /*12b20*/  FFMA.FTZ R156, R156, c[0x0][0x2d0], -R149.reuse ;  /* 0x0000b4009c9c7a23 */ /* 0x100fe40000010895 */
[--C-:B------:R-:W-:Y:S05]  /*12b30*/  FFMA.FTZ R146, R146, c[0x0][0x2d0], -R149.reuse ;  /* 0x0000b40092927a23 */ /* 0x100fea0000010895 */
[----:B------:R-:W3:Y:S01]  /*12b40*/  MUFU.EX2 R129, R129 ;  /* 0x0000008100817308 */ /* 0x000ee20000000800 */
[----:B-1----:R-:W-:Y:S01]  /*12b50*/  FMNMX.FTZ R116, R5, R4, !PT ;  /* 0x0000000405747209 */ /* 0x002fe20007810000 */
[----:B------:R-:W-:Y:S08]  /*12b60*/  FMUL.FTZ R4, R3, c[0x0][0x2d0] ;  /* 0x0000b40003047a20 */ /* 0x000ff00000410000 */
[----:B------:R-:W-:Y:S01]  /*12b70*/  MUFU.EX2 R240, R240 ;  /* 0x000000f000f07308 */ /* 0x000fe20000000800 */
[C---:B------:R-:W-:Y:S01]  /*12b80*/  FSETP.NEU.FTZ.AND P0, PT, R116.reuse, -INF , PT ;  /* 0xff8000007400780b */ /* 0x040fe20003f1d000 */
[C---:B------:R-:W-:Y:S01]  /*12b90*/  FMUL.FTZ R134, R116.reuse, c[0x0][0x2d0] ;  /* 0x0000b40074867a20 */ /* 0x040fe20000410000 */
[----:B--2---:R-:W-:Y:S02]  /*12ba0*/  F2FP.PACK_AB R124, R119, R128 ;  /* 0x00000080777c723e */ /* 0x004fe400000000ff */
[----:B------:R-:W-:Y:S02]  /*12bb0*/  FSEL R5, R116, RZ, P0 ;  /* 0x000000ff74057208 */ /* 0x000fe40000000000 */
[----:B------:R-:W-:Y:S03]  /*12bc0*/  FSEL R134, R134, RZ, P0 ;  /* 0x000000ff86867208 */ /* 0x000fe60000000000 */
[----:B------:R-:W1:Y:S01]  /*12bd0*/  MUFU.EX2 R3, R4 ;  /* 0x0000000400037308 */ /* 0x000e620000000800 */
[----:B------:R-:W-:Y:S01]  /*12be0*/  FADD.FTZ R5, -R5, R2 ;  /* 0x0000000205057221 */ /* 0x000fe20000010100 */
[----:B------:R-:W-:Y:S01]  /*12bf0*/  ISETP.GT.AND P0, PT, R238, R233, PT ;  /* 0x000000e9ee00720c */ /* 0x000fe20003f04270 */
[--C-:B------:R-:W-:Y:S01]  /*12c00*/  FFMA.FTZ R133, R13, c[0x0][0x2d0], -R134.reuse ;  /* 0x0000b4000d857a23 */ /* 0x100fe20000010886 */
[----:B---3--:R-:W-:Y:S01]  /*12c10*/  F2FP.PACK_AB R126, R129, R118 ;  /* 0x00000076817e723e */ /* 0x008fe200000000ff */
[----:B------:R-:W2:Y:S01]  /*12c20*/  LDSM.16.MT88.4 R12, [R212+0x100] ;  /* 0x00010000d40c783b */ /* 0x000ea20000004200 */
[--C-:B------:R-:W-:Y:S02]  /*12c30*/  FFMA.FTZ R131, R11, c[0x0][0x2d0], -R134.reuse ;  /* 0x0000b4000b837a23 */ /* 0x100fe40000010886 */
[--C-:B------:R-:W-:Y:S02]  /*12c40*/  FFMA.FTZ R130, R9, c[0x0][0x2d0], -R134.reuse ;  /* 0x0000b40009827a23 */ /* 0x100fe40000010886 */
[--C-:B------:R-:W-:Y:S01]  /*12c50*/  FFMA.FTZ R132, R145, c[0x0][0x2d0], -R134.reuse ;  /* 0x0000b40091847a23 */ /* 0x100fe20000010886 */
[----:B------:R-:W-:Y:S01]  /*12c60*/  MUFU.EX2 R133, R133 ;  /* 0x0000008500857308 */ /* 0x000fe20000000800 */
[----:B------:R-:W-:Y:S02]  /*12c70*/  FMUL.FTZ R2, R5, c[0x0][0x2d0] ;  /* 0x0000b40005027a20 */ /* 0x000fe40000410000 */
[--C-:B------:R-:W-:Y:S02]  /*12c80*/  FFMA.FTZ R145, R48, c[0x0][0x2d0], -R149.reuse ;  /* 0x0000b40030917a23 */ /* 0x100fe40000010895 */
[--C-:B------:R-:W-:Y:S02]  /*12c90*/  FFMA.FTZ R165, R165, c[0x0][0x2d0], -R134.reuse ;  /* 0x0000b400a5a57a23 */ /* 0x100fe40000010886 */
[--C-:B------:R-:W-:Y:S02]  /*12ca0*/  FFMA.FTZ R161, R161, c[0x0][0x2d0], -R134.reuse ;  /* 0x0000b400a1a17a23 */ /* 0x100fe40000010886 */
[--C-:B------:R-:W-:Y:S01]  /*12cb0*/  FFMA.FTZ R148, R167, c[0x0][0x2d0], -R134.reuse ;  /* 0x0000b400a7947a23 */ /* 0x100fe20000010886 */
[----:B------:R-:W3:Y:S01]  /*12cc0*/  MUFU.EX2 R2, R2 ;  /* 0x0000000200027308 */ /* 0x000ee20000000800 */
        /* <DEDUP_REMOVED lines=14> */
[C---:B---3--:R-:W-:Y:S02]  /*12db0*/  FMUL.FTZ R6, R2.reuse, R114 ;  /* 0x0000007202067220 */ /* 0x048fe40000410000 */
[C---:B------:R-:W-:Y:S02]  /*12dc0*/  FMUL.FTZ R7, R2.reuse, R115 ;  /* 0x0000007302077220 */ /* 0x040fe40000410000 */
[C---:B------:R-:W-:Y:S01]  /*12dd0*/  FMUL.FTZ R10, R2.reuse, R110 ;  /* 0x0000006e020a7220 */ /* 0x040fe20000410000 */
[----:B------:R-:W3:Y:S01]  /*12de0*/  MUFU.EX2 R130, R130 ;  /* 0x0000008200827308 */ /* 0x000ee20000000800 */
[C---:B------:R-:W-:Y:S02]  /*12df0*/  FMUL.FTZ R11, R2.reuse, R111 ;  /* 0x0000006f020b7220 */ /* 0x040fe40000410000 */
[----:B------:R-:W-:Y:S01]  /*12e00*/  FMUL.FTZ R18, R2, R102 ;  /* 0x0000006602127220 */ /* 0x000fe20000410000 */
[----:B-1----:R-:W-:Y:S01]  /*12e10*/  F2FP.PACK_AB R125, R132, R133 ;  /* 0x00000085847d723e */ /* 0x002fe200000000ff */
        /* <DEDUP_REMOVED lines=10> */
[----:B------:R-:W-:Y:S01]  /*12ec0*/  FMUL.FTZ R43, R2, R79 ;  /* 0x0000004f022b7220 */ /* 0x000fe20000410000 */
[----:B------:R-:W-:Y:S01]  /*12ed0*/  MUFU.EX2 R165, R165 ;  /* 0x000000a500a57308 */ /* 0x000fe20000000800 */
[C---:B------:R-:W-:Y:S01]  /*12ee0*/  FMUL.FTZ R48, R3.reuse, R68 ;  /* 0x0000004403307220 */ /* 0x040fe20000410000 */
[----:B------:R-:W1:Y:S01]  /*12ef0*/  LDSM.16.MT88.4 R84, [R210+0x3100] ;  /* 0x00310000d254783b */ /* 0x000e620000004200 */
[C---:B------:R-:W-:Y:S01]  /*12f00*/  FMUL.FTZ R49, R3.reuse, R69 ;  /* 0x0000004503317220 */ /* 0x040fe20000410000 */
[----:B---3--:R-:W-:Y:S01]  /*12f10*/  F2FP.PACK_AB R127, R130, R131 ;  /* 0x00000083827f723e */ /* 0x008fe200000000ff */
[C---:B------:R-:W-:Y:S02]  /*12f20*/  FMUL.FTZ R50, R2.reuse, R70 ;  /* 0x0000004602327220 */ /* 0x040fe40000410000 */
[C---:B------:R-:W-:Y:S02]  /*12f30*/  FMUL.FTZ R51, R2.reuse, R71 ;  /* 0x0000004702337220 */ /* 0x040fe40000410000 */
[C---:B------:R-:W-:Y:S01]  /*12f40*/  FMUL.FTZ R52, R3.reuse, R52 ;  /* 0x0000003403347220 */ /* 0x040fe20000410000 */
[----:B------:R-:W3:Y:S01]  /*12f50*/  LDSM.16.MT88.4 R76, [R209+0x3100] ;  /* 0x00310000d14c783b */ /* 0x000ee20000004200 */
        /* <DEDUP_REMOVED lines=22> */
[C---:B------:R-:W-:Y:S01]  /*130c0*/  FMUL.FTZ R21, R3.reuse, R97 ;  /* 0x0000006103157220 */ /* 0x040fe20000410000 */
[----:B------:R-:W-:Y:S01]  /*130d0*/  MUFU.EX2 R145, R145 ;  /* 0x0000009100917308 */ /* 0x000fe20000000800 */
[C---:B------:R-:W-:Y:S04]  /*130e0*/  FMUL.FTZ R22, R2.reuse, R98 ;  /* 0x0000006202167220 */ /* 0x040fe80000410000 */
[C---:B------:R-:W-:Y:S02]  /*130f0*/  FMUL.FTZ R23, R2.reuse, R99 ;  /* 0x0000006302177220 */ /* 0x040fe40000410000 */
[C---:B------:R-:W-:Y:S02]  /*13100*/  FMUL.FTZ R60, R3.reuse, R60 ;  /* 0x0000003c033c7220 */ /* 0x040fe40000410000 */
[C---:B------:R-:W-:Y:S01]  /*13110*/  FMUL.FTZ R61, R3.reuse, R61 ;  /* 0x0000003d033d7220 */ /* 0x040fe20000410000 */
[----:B------:R-:W-:Y:S01]  /*13120*/  MUFU.EX2 R148, R148 ;  /* 0x0000009400947308 */ /* 0x000fe20000000800 */
[C---:B------:R-:W-:Y:S01]  /*13130*/  FMUL.FTZ R62, R2.reuse, R62 ;  /* 0x0000003e023e7220 */ /* 0x040fe20000410000 */
[C---:B------:R-:W-:Y:S03]  /*13140*/  HMMA.16816.F32 R20, R124.reuse, R28, R20 ;  /* 0x0000001c7c14723c */ /* 0x040fe60000001814 */
[C---:B------:R-:W-:Y:S02]  /*13150*/  FMUL.FTZ R63, R2.reuse, R63 ;  /* 0x0000003f023f7220 */ /* 0x040fe40000410000 */
[C---:B------:R-:W-:Y:S02]  /*13160*/  FMUL.FTZ R64, R3.reuse, R64 ;  /* 0x0000004003407220 */ /* 0x040fe40000410000 */
[C---:B------:R-:W-:Y:S01]  /*13170*/  FMUL.FTZ R28, R3.reuse, R88 ;  /* 0x00000058031c7220 */ /* 0x040fe20000410000 */
[C---:B------:R-:W-:Y:S01]  /*13180*/  HMMA.16816.F32 R24, R124.reuse, R30, R24 ;  /* 0x0000001e7c18723c */ /* 0x040fe20000001818 */
[----:B------:R-:W5:Y:S03]  /*13190*/  MUFU.EX2 R151, R151 ;  /* 0x0000009700977308 */ /* 0x000f660000000800 */
[C---:B------:R-:W-:Y:S02]  /*131a0*/  FMUL.FTZ R29, R3.reuse, R89 ;  /* 0x00000059031d7220 */ /* 0x040fe40000410000 */
[----:B------:R-:W-:Y:S02]  /*131b0*/  FMUL.FTZ R65, R3, R65 ;  /* 0x0000004103417220 */ /* 0x000fe40000410000 */
[C---:B------:R-:W-:Y:S03]  /*131c0*/  FMUL.FTZ R30, R2.reuse, R90 ;  /* 0x0000005a021e7220 */ /* 0x040fe60000410000 */
[----:B------:R-:W-:Y:S01]  /*131d0*/  MUFU.EX2 R160, R160 ;  /* 0x000000a000a07308 */ /* 0x000fe20000000800 */
[C---:B------:R-:W-:Y:S02]  /*131e0*/  FMUL.FTZ R31, R2.reuse, R91 ;  /* 0x0000005b021f7220 */ /* 0x040fe40000410000 */
[----:B------:R-:W-:Y:S01]  /*131f0*/  LDSM.16.MT88.4 R88, [R212+0x3900] ;  /* 0x00390000d458783b */ /* 0x000fe20000004200 */
[C---:B------:R-:W-:Y:S02]  /*13200*/  FMUL.FTZ R66, R2.reuse, R66 ;  /* 0x0000004202427220 */ /* 0x040fe40000410000 */
[----:B------:R-:W-:Y:S02]  /*13210*/  FMUL.FTZ R67, R2, R67 ;  /* 0x0000004302437220 */ /* 0x000fe40000410000 */
[C---:B------:R-:W-:Y:S02]  /*13220*/  HMMA.16816.F32 R28, R124.reuse, R36, R28 ;  /* 0x000000247c1c723c */ /* 0x040fe4000000181c */
[----:B------:R-:W-:Y:S01]  /*13230*/  MUFU.EX2 R162, R162 ;  /* 0x000000a200a27308 */ /* 0x000fe20000000800 */
[--C-:B------:R-:W-:Y:S02]  /*13240*/  FFMA.FTZ R157, R157, c[0x0][0x2d0], -R134.reuse ;  /* 0x0000b4009d9d7a23 */ /* 0x100fe40000010886 */
[--C-:B------:R-:W-:Y:S02]  /*13250*/  FFMA.FTZ R158, R163, c[0x0][0x2d0], -R134.reuse ;  /* 0x0000b400a39e7a23 */ /* 0x100fe40000010886 */
[C---:B------:R-:W-:Y:S01]  /*13260*/  FMUL.FTZ R36, R3.reuse, R80 ;  /* 0x0000005003247220 */ /* 0x040fe20000410000 */
[C---:B------:R-:W-:Y:S04]  /*13270*/  HMMA.16816.F32 R32, R124.reuse, R38, R32 ;  /* 0x000000267c20723c */ /* 0x040fe80000001820 */
[----:B------:R-:W-:Y:S01]  /*13280*/  FMUL.FTZ R37, R3, R81 ;  /* 0x0000005103257220 */ /* 0x000fe20000410000 */
[----:B------:R-:W-:Y:S01]  /*13290*/  MUFU.EX2 R157, R157 ;  /* 0x0000009d009d7308 */ /* 0x000fe20000000800 */
[--C-:B------:R-:W-:Y:S02]  /*132a0*/  FFMA.FTZ R163, R186, c[0x0][0x2d0], -R149.reuse ;  /* 0x0000b400baa37a23 */ /* 0x100fe40000010895 */
[C---:B------:R-:W-:Y:S04]  /*132b0*/  FMUL.FTZ R38, R2.reuse, R82 ;  /* 0x0000005202267220 */ /* 0x040fe80000410000 */
[----:B------:R-:W-:Y:S02]  /*132c0*/  FMUL.FTZ R39, R2, R83 ;  /* 0x0000005302277220 */ /* 0x000fe40000410000 */
[----:B------:R-:W-:Y:S01]  /*132d0*/  LDSM.16.MT88.4 R80, [R209+0x900] ;  /* 0x00090000d150783b */ /* 0x000fe20000004200 */
[----:B------:R-:W1:Y:S01]  /*132e0*/  MUFU.EX2 R158, R158 ;  /* 0x0000009e009e7308 */ /* 0x000e620000000800 */
[--C-:B------:R-:W-:Y:S02]  /*132f0*/  FFMA.FTZ R167, R164, c[0x0][0x2d0], -R149.reuse ;  /* 0x0000b400a4a77a23 */ /* 0x100fe40000010895 */
[--C-:B------:R-:W-:Y:S01]  /*13300*/  FFMA.FTZ R164, R243, c[0x0][0x2d0], -R134.reuse ;  /* 0x0000b400f3a47a23 */ /* 0x100fe20000010886 */
[C---:B------:R-:W-:Y:S03]  /*13310*/  HMMA.16816.F32 R36, R124.reuse, R44, R36 ;  /* 0x0000002c7c24723c */ /* 0x040fe60000001824 */
[--C-:B------:R-:W-:Y:S02]  /*13320*/  FFMA.FTZ R187, R187, c[0x0][0x2d0], -R134.reuse ;  /* 0x0000b400bbbb7a23 */ /* 0x100fe40000010886 */
[--C-:B------:R-:W-:Y:S01]  /*13330*/  FFMA.FTZ R186, R241, c[0x0][0x2d0], -R134.reuse ;  /* 0x0000b400f1ba7a23 */ /* 0x100fe20000010886 */
[----:B------:R-:W2:Y:S01]  /*13340*/  MUFU.EX2 R163, R163 ;  /* 0x000000a300a37308 */ /* 0x000ea20000000800 */
[C---:B------:R-:W-:Y:S01]  /*13350*/  FMUL.FTZ R44, R3.reuse, R72 ;  /* 0x00000048032c7220 */ /* 0x040fe20000410000 */
[C---:B------:R-:W-:Y:S04]  /*13360*/  HMMA.16816.F32 R40, R124.reuse, R46, R40 ;  /* 0x0000002e7c28723c */ /* 0x040fe80000001828 */
[----:B------:R-:W-:Y:S02]  /*13370*/  FMUL.FTZ R45, R3, R73 ;  /* 0x00000049032d7220 */ /* 0x000fe40000410000 */
[--C-:B------:R-:W-:Y:S02]  /*13380*/  FFMA.FTZ R239, R239, c[0x0][0x2d0], -R134.reuse ;  /* 0x0000b400efef7a23 */ /* 0x100fe40000010886 */
[C---:B------:R-:W-:Y:S01]  /*13390*/  FMUL.FTZ R46, R2.reuse, R74 ;  /* 0x0000004a022e7220 */ /* 0x040fe20000410000 */
[----:B------:R-:W2:Y:S03]  /*133a0*/  MUFU.EX2 R167, R167 ;  /* 0x000000a700a77308 */ /* 0x000ea60000000800 */
[----:B------:R-:W-:Y:S02]  /*133b0*/  FMUL.FTZ R47, R2, R75 ;  /* 0x0000004b022f7220 */ /* 0x000fe40000410000 */
[----:B------:R-:W4:Y:S01]  /*133c0*/  LDSM.16.MT88.4 R72, [R212+0x900] ;  /* 0x00090000d448783b */ /* 0x000f220000004200 */
[--C-:B------:R-:W-:Y:S02]  /*133d0*/  FFMA.FTZ R241, R248, c[0x0][0x2d0], -R149.reuse ;  /* 0x0000b400f8f17a23 */ /* 0x100fe40000010895 */
[--C-:B------:R-:W-:Y:S02]  /*133e0*/  FFMA.FTZ R243, R246, c[0x0][0x2d0], -R149.reuse ;  /* 0x0000b400f6f37a23 */ /* 0x100fe40000010895 */
[C---:B-1----:R-:W-:Y:S01]  /*133f0*/  HMMA.16816.F32 R44, R124.reuse, R84, R44 ;  /* 0x000000547c2c723c */ /* 0x042fe2000000182c */
[----:B------:R-:W-:Y:S02]  /*13400*/  MUFU.EX2 R164, R164 ;  /* 0x000000a400a47308 */ /* 0x000fe40000000800 */
[--C-:B------:R-:W-:Y:S02]  /*13410*/  FFMA.FTZ R246, R251, c[0x0][0x2d0], -R134.reuse ;  /* 0x0000b400fbf67a23 */ /* 0x100fe40000010886 */
[--C-:B------:R-:W-:Y:S02]  /*13420*/  FFMA.FTZ R251, R166, c[0x0][0x2d0], -R149.reuse ;  /* 0x0000b400a6fb7a23 */ /* 0x100fe40000010895 */
[--C-:B------:R-:W-:Y:S01]  /*13430*/  FFMA.FTZ R166, R185, c[0x0][0x2d0], -R134.reuse ;  /* 0x0000b400b9a67a23 */ /* 0x100fe20000010886 */
[C---:B------:R-:W-:Y:S01]  /*13440*/  HMMA.16816.F32 R48, R124.reuse, R86, R48 ;  /* 0x000000567c30723c */ /* 0x040fe20000001830 */
[----:B------:R-:W-:Y:S02]  /*13450*/  LDSM.16.MT88.4 R84, [R208+0x900] ;  /* 0x00090000d054783b */ /* 0x000fe40000004200 */
[----:B------:R-:W-:Y:S01]  /*13460*/  MUFU.EX2 R251, R251 ;  /* 0x000000fb00fb7308 */ /* 0x000fe20000000800 */
[--C-:B------:R-:W-:Y:S02]  /*13470*/  FFMA.FTZ R249, R249, c[0x0][0x2d0], -R134.reuse ;  /* 0x0000b400f9f97a23 */ /* 0x100fe40000010886 */
[--C-:B------:R-:W-:Y:S02]  /*13480*/  FFMA.FTZ R247, R247, c[0x0][0x2d0], -R134.reuse ;  /* 0x0000b400f7f77a23 */ /* 0x100fe40000010886 */
[C---:B---3--:R-:W-:Y:S04]  /*13490*/  HMMA.16816.F32 R52, R124.reuse, R76, R52 ;  /* 0x0000004c7c34723c */ /* 0x048fe80000001834 */
[--C-:B------:R-:W-:Y:S01]  /*134a0*/  FFMA.FTZ R248, R245, c[0x0][0x2d0], -R134.reuse ;  /* 0x0000b400f5f87a23 */ /* 0x100fe20000010886 */
[----:B------:R-:W-:Y:S01]  /*134b0*/  MUFU.EX2 R166, R166 ;  /* 0x000000a600a67308 */ /* 0x000fe20000000800 */
[--C-:B------:R-:W-:Y:S02]  /*134c0*/  FFMA.FTZ R245, R192, c[0x0][0x2d0], -R149.reuse ;  /* 0x0000b400c0f57a23 */ /* 0x100fe40000010895 */
[C---:B------:R-:W-:Y:S01]  /*134d0*/  HMMA.16816.F32 R56, R124.reuse, R78, R56 ;  /* 0x0000004e7c38723c */ /* 0x040fe20000001838 */
[----:B------:R-:W1:Y:S03]  /*134e0*/  LDSM.16.MT88.4 R76, [R210+0x900] ;  /* 0x00090000d24c783b */ /* 0x000e660000004200 */
[--C-:B------:R-:W-:Y:S02]  /*134f0*/  FFMA.FTZ R192, R159, c[0x0][0x2d0], -R134.reuse ;  /* 0x0000b4009fc07a23 */ /* 0x100fe40000010886 */
[--C-:B------:R-:W-:Y:S01]  /*13500*/  FFMA.FTZ R159, R150, c[0x0][0x2d0], -R149.reuse ;  /* 0x0000b400969f7a23 */ /* 0x100fe20000010895 */
[----:B------:R-:W-:Y:S01]  /*13510*/  MUFU.EX2 R245, R245 ;  /* 0x000000f500f57308 */ /* 0x000fe20000000800 */
[C---:B--2---:R-:W-:Y:S04]  /*13520*/  HMMA.16816.F32 R60, R124.reuse, R68, R60 ;  /* 0x000000447c3c723c */ /* 0x044fe8000000183c */
[----:B------:R-:W-:Y:S02]  /*13530*/  FFMA.FTZ R149, R144, c[0x0][0x2d0], -R149 ;  /* 0x0000b40090957a23 */ /* 0x000fe40000010895 */
[--C-:B------:R-:W-:Y:S01]  /*13540*/  FFMA.FTZ R144, R147, c[0x0][0x2d0], -R134.reuse ;  /* 0x0000b40093907a23 */ /* 0x100fe20000010886 */
[----:B----4-:R-:W-:Y:S01]  /*13550*/  F2FP.PACK_AB R68, R137, R136 ;  /* 0x000000888944723e */ /* 0x010fe200000000ff */
[----:B------:R-:W-:Y:S01]  /*13560*/  HMMA.16816.F32 R64, R124, R70, R64 ;  /* 0x000000467c40723c */ /* 0x000fe20000001840 */
[----:B------:R-:W-:Y:S03]  /*13570*/  MUFU.EX2 R192, R192 ;  /* 0x000000c000c07308 */ /* 0x000fe60000000800 */
[----:B-----5:R-:W-:Y:S01]  /*13580*/  F2FP.PACK_AB R69, R151, R148 ;  /* 0x000000949745723e */ /* 0x020fe200000000ff */
[--C-:B------:R-:W-:Y:S02]  /*13590*/  FFMA.FTZ R139, R139, c[0x0][0x2d0], -R134.reuse ;  /* 0x0000b4008b8b7a23 */ /* 0x100fe40000010886 */
[----:B------:R-:W-:Y:S01]  /*135a0*/  F2FP.PACK_AB R70, R145, R138 ;  /* 0x0000008a9146723e */ /* 0x000fe200000000ff */
[--C-:B------:R-:W-:Y:S01]  /*135b0*/  FFMA.FTZ R135, R135, c[0x0][0x2d0], -R134.reuse ;  /* 0x0000b40087877a23 */ /* 0x100fe20000010886 */
[----:B------:R-:W-:Y:S02]  /*135c0*/  F2FP.PACK_AB R71, R158, R157 ;  /* 0x0000009d9e47723e */ /* 0x000fe400000000ff */
[----:B------:R-:W2:Y:S01]  /*135d0*/  MUFU.EX2 R187, R187 ;  /* 0x000000bb00bb7308 */ /* 0x000ea20000000800 */
[----:B------:R-:W-:Y:S02]  /*135e0*/  FFMA.FTZ R134, R117, c[0x0][0x2d0], -R134 ;  /* 0x0000b40075867a23 */ /* 0x000fe40000010886 */
[----:B------:R-:W-:Y:S02]  /*135f0*/  FFMA.FTZ R128, R3, R232, R128 ;  /* 0x000000e803807223 */ /* 0x000fe40000010080 */
[C---:B------:R-:W-:Y:S05]  /*13600*/  HMMA.16816.F32 R4, R68.reuse, R72, R4 ;  /* 0x000000484404723c */ /* 0x040fea0000001804 */
[----:B------:R-:W-:Y:S01]  /*13610*/  MUFU.EX2 R186, R186 ;  /* 0x000000ba00ba7308 */ /* 0x000fe20000000800 */
[----:B------:R-:W-:Y:S02]  /*13620*/  FFMA.FTZ R133, R2, R231, R133 ;  /* 0x000000e702857223 */ /* 0x000fe40000010085 */
[C---:B------:R-:W-:Y:S01]  /*13630*/  HMMA.16816.F32 R8, R68.reuse, R74, R8 ;  /* 0x0000004a4408723c */ /* 0x040fe20000001808 */
[----:B------:R-:W3:Y:S03]  /*13640*/  LDSM.16.MT88.4 R72, [R210+0x3900] ;  /* 0x00390000d248783b */ /* 0x000ee60000004200 */
[----:B------:R-:W-:Y:S02]  /*13650*/  FADD.FTZ R119, R119, R128 ;  /* 0x0000008077777221 */ /* 0x000fe40000010000 */
[----:B------:R-:W-:Y:S01]  /*13660*/  FADD.FTZ R132, R132, R133 ;  /* 0x0000008584847221 */ /* 0x000fe20000010000 */
[----:B------:R-:W4:Y:S01]  /*13670*/  MUFU.EX2 R239, R239 ;  /* 0x000000ef00ef7308 */ /* 0x000f220000000800 */
[C---:B-1----:R-:W-:Y:S04]  /*13680*/  HMMA.16816.F32 R12, R68.reuse, R76, R12 ;  /* 0x0000004c440c723c */ /* 0x042fe8000000180c */
        /* <DEDUP_REMOVED lines=12> */
[----:B------:R-:W5:Y:S03]  /*13750*/  LDSM.16.MT88.4 R80, [R208+0x3900] ;  /* 0x00390000d050783b */ /* 0x000f660000004200 */
[----:B------:R-:W-:Y:S02]  /*13760*/  FADD.FTZ R137, R137, R136 ;  /* 0x0000008889897221 */ /* 0x000fe40000010000 */
[----:B------:R-:W-:Y:S01]  /*13770*/  MUFU.EX2 R243, R243 ;  /* 0x000000f300f37308 */ /* 0x000fe20000000800 */
[----:B------:R-:W-:Y:S01]  /*13780*/  FADD.FTZ R2, R151, R2 ;  /* 0x0000000297027221 */ /* 0x000fe20000010000 */
[C---:B------:R-:W-:Y:S04]  /*13790*/  HMMA.16816.F32 R28, R68.reuse, R84, R28 ;  /* 0x00000054441c723c */ /* 0x040fe8000000181c */
[----:B------:R-:W-:Y:S02]  /*137a0*/  FADD.FTZ R138, R138, R137 ;  /* 0x000000898a8a7221 */ /* 0x000fe40000010000 */
[----:B------:R-:W-:Y:S02]  /*137b0*/  FADD.FTZ R3, R157, R2 ;  /* 0x000000029d037221 */ /* 0x000fe40000010000 */
[C---:B------:R-:W-:Y:S01]  /*137c0*/  HMMA.16816.F32 R32, R68.reuse, R86, R32 ;  /* 0x000000564420723c */ /* 0x040fe20000001820 */
[----:B------:R-:W-:Y:S01]  /*137d0*/  LDSM.16.MT88.4 R84, [R210+0x1100] ;  /* 0x00110000d254783b */ /* 0x000fe20000004200 */
[----:B------:R-:W-:Y:S02]  /*137e0*/  MUFU.EX2 R244, R244 ;  /* 0x000000f400f47308 */ /* 0x000fe40000000800 */
[----:B------:R-:W-:Y:S02]  /*137f0*/  FADD.FTZ R138, R145, R138 ;  /* 0x0000008a918a7221 */ /* 0x000fe40000010000 */
[----:B------:R-:W-:Y:S02]  /*13800*/  FADD.FTZ R3, R158, R3 ;  /* 0x000000039e037221 */ /* 0x000fe40000010000 */
[C---:B------:R-:W-:Y:S04]  /*13810*/  HMMA.16816.F32 R36, R68.reuse, R88, R36 ;  /* 0x000000584424723c */ /* 0x040fe80000001824 */
[----:B------:R-:W-:Y:S04]  /*13820*/  MUFU.EX2 R246, R246 ;  /* 0x000000f600f67308 */ /* 0x000fe80000000800 */
[C---:B------:R-:W-:Y:S01]  /*13830*/  HMMA.16816.F32 R40, R68.reuse, R90, R40 ;  /* 0x0000005a4428723c */ /* 0x040fe20000001828 */
[----:B------:R-:W-:Y:S05]  /*13840*/  LDSM.16.MT88.4 R88, [R208+0x4100] ;  /* 0x00410000d058783b */ /* 0x000fea0000004200 */
[----:B------:R-:W-:Y:S02]  /*13850*/  MUFU.EX2 R249, R249 ;  /* 0x000000f900f97308 */ /* 0x000fe40000000800 */
[C---:B---3--:R-:W-:Y:S08]  /*13860*/  HMMA.16816.F32 R44, R68.reuse, R72, R44 ;  /* 0x00000048442c723c */ /* 0x048ff0000000182c */
[C---:B------:R-:W-:Y:S01]  /*13870*/  HMMA.16816.F32 R48, R68.reuse, R74, R48 ;  /* 0x0000004a4430723c */ /* 0x040fe20000001830 */
[----:B------:R-:W3:Y:S01]  /*13880*/  LDSM.16.MT88.4 R72, [R212+0x1100] ;  /* 0x00110000d448783b */ /* 0x000ee20000004200 */
[----:B------:R-:W-:Y:S06]  /*13890*/  MUFU.EX2 R247, R247 ;  /* 0x000000f700f77308 */ /* 0x000fec0000000800 */
[C---:B-1----:R-:W-:Y:S04]  /*138a0*/  HMMA.16816.F32 R52, R68.reuse, R76, R52 ;  /* 0x0000004c4434723c */ /* 0x042fe80000001834 */
[----:B------:R-:W-:Y:S04]  /*138b0*/  MUFU.EX2 R248, R248 ;  /* 0x000000f800f87308 */ /* 0x000fe80000000800 */
[C---:B------:R-:W-:Y:S01]  /*138c0*/  HMMA.16816.F32 R56, R68.reuse, R78, R56 ;  /* 0x0000004e4438723c */ /* 0x040fe20000001838 */
[----:B------:R-:W1:Y:S05]  /*138d0*/  LDSM.16.MT88.4 R76, [R209+0x1100] ;  /* 0x00110000d14c783b */ /* 0x000e6a0000004200 */
[----:B------:R-:W-:Y:S02]  /*138e0*/  MUFU.EX2 R156, R156 ;  /* 0x0000009c009c7308 */ /* 0x000fe40000000800 */
[C---:B-----5:R-:W-:Y:S08]  /*138f0*/  HMMA.16816.F32 R60, R68.reuse, R80, R60 ;  /* 0x00000050443c723c */ /* 0x060ff0000000183c */
[----:B------:R-:W-:Y:S01]  /*13900*/  HMMA.16816.F32 R64, R68, R82, R64 ;  /* 0x000000524440723c */ /* 0x000fe20000001840 */
[----:B------:R-:W5:Y:S01]  /*13910*/  LDSM.16.MT88.4 R80, [R208+0x1100] ;  /* 0x00110000d050783b */ /* 0x000f620000004200 */
[----:B------:R-:W1:Y:S05]  /*13920*/  MUFU.EX2 R159, R159 ;  /* 0x0000009f009f7308 */ /* 0x000e6a0000000800 */
[----:B------:R-:W-:Y:S01]  /*13930*/  F2FP.PACK_AB R68, R160, R163 ;  /* 0x000000a3a044723e */ /* 0x000fe200000000ff */
[----:B------:R-:W-:Y:S01]  /*13940*/  FADD.FTZ R163, R163, R138 ;  /* 0x0000008aa3a37221 */ /* 0x000fe20000010000 */
[----:B------:R-:W-:Y:S03]  /*13950*/  F2FP.PACK_AB R70, R167, R162 ;  /* 0x000000a2a746723e */ /* 0x000fe600000000ff */
[----:B--2---:R-:W-:Y:S01]  /*13960*/  F2FP.PACK_AB R69, R187, R164 ;  /* 0x000000a4bb45723e */ /* 0x004fe200000000ff */
[----:B------:R-:W-:Y:S01]  /*13970*/  MUFU.EX2 R146, R146 ;  /* 0x0000009200927308 */ /* 0x000fe20000000800 */
[----:B----4-:R-:W-:Y:S01]  /*13980*/  F2FP.PACK_AB R71, R239, R186 ;  /* 0x000000baef47723e */ /* 0x010fe200000000ff */
[----:B------:R-:W-:Y:S02]  /*13990*/  FADD.FTZ R164, R164, R3 ;  /* 0x00000003a4a47221 */ /* 0x000fe40000010000 */
[----:B------:R-:W-:Y:S02]  /*139a0*/  FADD.FTZ R163, R160, R163 ;  /* 0x000000a3a0a37221 */ /* 0x000fe40000010000 */
[----:B------:R-:W-:Y:S02]  /*139b0*/  FADD.FTZ R187, R187, R164 ;  /* 0x000000a4bbbb7221 */ /* 0x000fe40000010000 */
[C---:B---3--:R-:W-:Y:S02]  /*139c0*/  HMMA.16816.F32 R4, R68.reuse, R72, R4 ;  /* 0x000000484404723c */ /* 0x048fe40000001804 */
[----:B------:R-:W2:Y:S01]  /*139d0*/  MUFU.EX2 R149, R149 ;  /* 0x0000009500957308 */ /* 0x000ea20000000800 */
[----:B------:R-:W-:Y:S01]  /*139e0*/  FADD.FTZ R162, R162, R163 ;  /* 0x000000a3a2a27221 */ /* 0x000fe20000010000 */
[----:B-1----:R-:W-:Y:S01]  /*139f0*/  F2FP.PACK_AB R124, R159, R156 ;  /* 0x0000009c9f7c723e */ /* 0x002fe200000000ff */
[----:B------:R-:W-:Y:S03]  /*13a00*/  FADD.FTZ R186, R186, R187 ;  /* 0x000000bbbaba7221 */ /* 0x000fe60000010000 */
[C---:B------:R-:W-:Y:S01]  /*13a10*/  HMMA.16816.F32 R8, R68.reuse, R74, R8 ;  /* 0x0000004a4408723c */ /* 0x040fe20000001808 */
[----:B------:R-:W1:Y:S03]  /*13a20*/  LDSM.16.MT88.4 R72, [R212+0x4100] ;  /* 0x00410000d448783b */ /* 0x000e660000004200 */
[----:B------:R-:W-:Y:S01]  /*13a30*/  MUFU.EX2 R144, R144 ;  /* 0x0000009000907308 */ /* 0x000fe20000000800 */
[----:B------:R-:W-:Y:S02]  /*13a40*/  FADD.FTZ R162, R167, R162 ;  /* 0x000000a2a7a27221 */ /* 0x000fe40000010000 */
[----:B------:R-:W-:Y:S01]  /*13a50*/  FADD.FTZ R239, R239, R186 ;  /* 0x000000baefef7221 */ /* 0x000fe20000010000 */
[C---:B------:R-:W-:Y:S04]  /*13a60*/  HMMA.16816.F32 R12, R68.reuse, R84, R12 ;  /* 0x00000054440c723c */ /* 0x040fe8000000180c */
[----:B------:R-:W-:Y:S02]  /*13a70*/  FADD.FTZ R2, R246, R239 ;  /* 0x000000eff6027221 */ /* 0x000fe40000010000 */
[----:B------:R-:W3:Y:S02]  /*13a80*/  MUFU.EX2 R139, R139 ;  /* 0x0000008b008b7308 */ /* 0x000ee40000000800 */
[C---:B------:R-:W-:Y:S01]  /*13a90*/  HMMA.16816.F32 R16, R68.reuse, R86, R16 ;  /* 0x000000564410723c */ /* 0x040fe20000001810 */
[----:B------:R-:W4:Y:S03]  /*13aa0*/  LDSM.16.MT88.4 R84, [R210+0x4100] ;  /* 0x00410000d254783b */ /* 0x000f260000004200 */
[----:B--2---:R-:W-:Y:S01]  /*13ab0*/  F2FP.PACK_AB R126, R149, R146 ;  /* 0x00000092957e723e */ /* 0x004fe200000000ff */
[----:B------:R-:W-:Y:S03]  /*13ac0*/  FADD.FTZ R2, R249, R2 ;  /* 0x00000002f9027221 */ /* 0x000fe60000010000 */
[C---:B------:R-:W-:Y:S01]  /*13ad0*/  HMMA.16816.F32 R20, R68.reuse, R76, R20 ;  /* 0x0000004c4414723c */ /* 0x040fe20000001814 */
[----:B------:R-:W-:Y:S03]  /*13ae0*/  MUFU.EX2 R135, R135 ;  /* 0x0000008700877308 */ /* 0x000fe60000000800 */
[----:B------:R-:W-:Y:S04]  /*13af0*/  FADD.FTZ R3, R247, R2 ;  /* 0x00000002f7037221 */ /* 0x000fe80000010000 */
[C---:B------:R-:W-:Y:S01]  /*13b00*/  HMMA.16816.F32 R24, R68.reuse, R78, R24 ;  /* 0x0000004e4418723c */ /* 0x040fe20000001818 */
[----:B------:R-:W2:Y:S02]  /*13b10*/  LDSM.16.MT88.4 R76, [R209+0x4100] ;  /* 0x00410000d14c783b */ /* 0x000ea40000004200 */
[----:B------:R-:W4:Y:S01]  /*13b20*/  MUFU.EX2 R134, R134 ;  /* 0x0000008600867308 */ /* 0x000f220000000800 */
[----:B------:R-:W-:Y:S01]  /*13b30*/  FADD.FTZ R3, R248, R3 ;  /* 0x00000003f8037221 */ /* 0x000fe20000010000 */
[----:B---3--:R-:W-:Y:S03]  /*13b40*/  F2FP.PACK_AB R125, R139, R144 ;  /* 0x000000908b7d723e */ /* 0x008fe600000000ff */
[C---:B-----5:R-:W-:Y:S04]  /*13b50*/  HMMA.16816.F32 R28, R68.reuse, R80, R28 ;  /* 0x00000050441c723c */ /* 0x060fe8000000181c */
[----:B------:R-:W-:Y:S04]  /*13b60*/  FADD.FTZ R2, R166, R3 ;  /* 0x00000003a6027221 */ /* 0x000fe80000010000 */
[C---:B------:R-:W-:Y:S01]  /*13b70*/  HMMA.16816.F32 R32, R68.reuse, R82, R32 ;  /* 0x000000524420723c */ /* 0x040fe20000001820 */
[----:B------:R-:W3:Y:S03]  /*13b80*/  LDSM.16.MT88.4 R80, [R212+0x1900] ;  /* 0x00190000d450783b */ /* 0x000ee60000004200 */
[----:B------:R-:W-:Y:S04]  /*13b90*/  FADD.FTZ R2, R165, R2 ;  /* 0x00000002a5027221 */ /* 0x000fe80000010000 */
[C---:B-1----:R-:W-:Y:S04]  /*13ba0*/  HMMA.16816.F32 R36, R68.reuse, R72, R36 ;  /* 0x000000484424723c */ /* 0x042fe80000001824 */
[----:B----4-:R-:W-:Y:S01]  /*13bb0*/  F2FP.PACK_AB R127, R134, R135 ;  /* 0x00000087867f723e */ /* 0x010fe200000000ff */
[----:B------:R-:W-:Y:S02]  /*13bc0*/  FADD.FTZ R3, R161, R2 ;  /* 0x00000002a1037221 */ /* 0x000fe40000010000 */
[----:B------:R-:W-:Y:S01]  /*13bd0*/  IMAD.MOV.U32 R2, RZ, RZ, R116 ;  /* 0x000000ffff027224 */ /* 0x000fe200078e0074 */
[C---:B------:R-:W-:Y:S01]  /*13be0*/  HMMA.16816.F32 R40, R68.reuse, R74, R40 ;  /* 0x0000004a4428723c */ /* 0x040fe20000001828 */
[----:B------:R-:W1:Y:S03]  /*13bf0*/  LDSM.16.MT88.4 R72, [R210+0x1900] ;  /* 0x00190000d248783b */ /* 0x000e660000004200 */
[----:B------:R-:W-:Y:S04]  /*13c00*/  FADD.FTZ R3, R192, R3 ;  /* 0x00000003c0037221 */ /* 0x000fe80000010000 */
[C---:B------:R-:W-:Y:S04]  /*13c10*/  HMMA.16816.F32 R44, R68.reuse, R84, R44 ;  /* 0x00000054442c723c */ /* 0x040fe8000000182c */
[----:B------:R-:W-:Y:S02]  /*13c20*/  FADD.FTZ R144, R144, R3 ;  /* 0x0000000390907221 */ /* 0x000fe40000010000 */
[----:B------:R-:W-:Y:S02]  /*13c30*/  IMAD.MOV.U32 R3, RZ, RZ, R0 ;  /* 0x000000ffff037224 */ /* 0x000fe400078e0000 */
[C---:B------:R-:W-:Y:S01]  /*13c40*/  HMMA.16816.F32 R48, R68.reuse, R86, R48 ;  /* 0x000000564430723c */ /* 0x040fe20000001830 */
[----:B------:R-:W-:Y:S03]  /*13c50*/  LDSM.16.MT88.4 R84, [R208+0x1900] ;  /* 0x00190000d054783b */ /* 0x000fe60000004200 */
[----:B------:R-:W-:Y:S04]  /*13c60*/  FADD.FTZ R144, R139, R144 ;  /* 0x000000908b907221 */ /* 0x000fe80000010000 */
[C---:B--2---:R-:W-:Y:S04]  /*13c70*/  HMMA.16816.F32 R52, R68.reuse, R76, R52 ;  /* 0x0000004c4434723c */ /* 0x044fe80000001834 */
        /* <DEDUP_REMOVED lines=14> */
[C---:B---3--:R-:W-:Y:S03]  /*13d60*/  HMMA.16816.F32 R4, R68.reuse, R80, R4 ;  /* 0x000000504404723c */ /* 0x048fe60000001804 */
        /* <DEDUP_REMOVED lines=32> */
[C---:B--2---:R-:W-:Y:S03]  /*13f70*/  HMMA.16816.F32 R4, R68.reuse, R76, R4 ;  /* 0x0000004c4404723c */ /* 0x044fe60000001804 */
[----:B------:R-:W-:Y:S02]  /*13f80*/  FADD.FTZ R251, R251, R184 ;  /* 0x000000b8fbfb7221 */ /* 0x000fe40000010000 */
[----:B------:R-:W-:Y:S02]  /*13f90*/  IMAD.MOV.U32 R238, RZ, RZ, R192 ;  /* 0x000000ffffee7224 */ /* 0x000fe400078e00c0 */
        /* <DEDUP_REMOVED lines=44> */
.L_x_394:
[----:B------:R-:W1:Y:S01]  /*14260*/  S2R R5, SR_CTAID.X ;  /* 0x0000000000057919 */ /* 0x000e620000002500 */
[----:B------:R-:W-:-:S02]  /*14270*/  ISETP.NE.AND P1, PT, R217, 0x1, PT ;  /* 0x00000001d900780c */ /* 0x000fc40003f25270 */
[----:B------:R-:W-:Y:S02]  /*14280*/  ISETP.GE.AND P0, PT, R216, 0x1, PT ;  /* 0x00000001d800780c */ /* 0x000fe40003f06270 */
[----:B------:R-:W-:Y:S02]  /*14290*/  IADD3 R2, R215, 0x1, -R220 ;  /* 0x00000001d7027810 */ /* 0x000fe40007ffe8dc */
[----:B-1----:R-:W-:-:S07]  /*142a0*/  LEA R5, R5, 0x7f, 0x7 ;  /* 0x0000007f05057811 */ /* 0x002fce00078e38ff */
        /* <DEDUP_REMOVED lines=14> */
.L_x_405:
[----:B------:R-:W-:-:S04]  /*14390*/  MOV R2, c[0x0][0x32c] ;  /* 0x0000cb0000027a02 */ /* 0x000fc80000000f00 */
[----:B------:R-:W-:-:S13]  /*143a0*/  ISETP.NE.AND P0, PT, R2, 0x1, PT ;  /* 0x000000010200780c */ /* 0x000fda0003f05270 */
[----:B------:R-:W-:-:S05]  /*143b0*/  @P0 IMAD.HI.U32 R2, R4, c[0x0][0x330], RZ ;  /* 0x0000cc0004020a27 */ /* 0x000fca00078e00ff */
[----:B------:R-:W-:-:S05]  /*143c0*/  @P0 SHF.R.U32.HI R4, RZ, c[0x0][0x334], R2 ;  /* 0x0000cd00ff040a19 */ /* 0x000fca0000011602 */
.L_x_406:
[----:B------:R-:W-:-:S05]  /*143d0*/  IMAD R4, R4, c[0x0][0x32c], RZ ;  /* 0x0000cb0004047a24 */ /* 0x000fca00078e02ff */
[----:B------:R-:W-:-:S04]  /*143e0*/  IMNMX R3, R3, R4, !PT ;  /* 0x0000000403037217 */ /* 0x000fc80007800200 */
.L_x_404:
        /* <DEDUP_REMOVED lines=10> */
[----:B------:R-:W-:Y:S01]  /*14490*/  IMAD.MOV.U32 R233, RZ, RZ, 0x6 ;  /* 0x00000006ffe97424 */ /* 0x000fe200078e00ff */
[----:B------:R-:W-:Y:S02]  /*144a0*/  MOV R238, c[0x0][0x1e0] ;  /* 0x0000780000ee7a02 */ /* 0x000fe40000000f00 */
.L_x_408:
[----:B------:R-:W-:Y:S04]  /*144b0*/  DEPBAR.LE SB0, 0x0 ;  /* 0x000080000000791a */ /* 0x000fe80000000000 */
[----:B------:R-:W-:Y:S01]  /*144c0*/  BAR.SYNC.DEFER_BLOCKING 0x0 ;  /* 0x0000000000007b1d */ /* 0x000fe20000010000 */
[----:B------:R-:W-:Y:S02]  /*144d0*/  ISETP.GT.AND P0, PT, R223, R240, PT ;  /* 0x000000f0df00720c */ /* 0x000fe40003f04270 */
[C---:B------:R-:W-:Y:S02]  /*144e0*/  LOP3.LUT P4, RZ, R222.reuse, 0x40000, RZ, 0xc0, !PT ;  /* 0x00040000deff7812 */ /* 0x040fe4000788c0ff */
[----:B------:R-:W-:Y:S09]  /*144f0*/  LOP3.LUT P3, RZ, R222, 0x20000, RZ, 0xc0, !PT ;  /* 0x00020000deff7812 */ /* 0x000ff2000786c0ff */
        /* <DEDUP_REMOVED lines=270> */
[----:B------:R-:W-:Y:S01]  /*155e0*/  MUFU.TANH R241, R27 ;  /* 0x0000001b00f17308 */ /* 0x000fe20000002400 */
[----:B--2---:R-:W-:Y:S09]  /*155f0*/  FMNMX.FTZ R7, R186, R7, !PT ;  /* 0x00000007ba077209 */ /* 0x004ff20007810000 */
[----:B------:R-:W1:Y:S01]  /*15600*/  MUFU.TANH R164, R164 ;  /* 0x000000a400a47308 */ /* 0x000e620000002400 */
[----:B---3--:R-:W-:Y:S09]  /*15610*/  FMNMX.FTZ R0, R162, R5, !PT ;  /* 0x00000005a2007209 */ /* 0x008ff20007810000 */
[----:B------:R-:W2:Y:S10]  /*15620*/  MUFU.TANH R243, R29 ;  /* 0x0000001d00f37308 */ /* 0x000eb40000002400 */
[----:B------:R-:W3:Y:S01]  /*15630*/  MUFU.TANH R184, R30 ;  /* 0x0000001e00b87308 */ /* 0x000ee20000002400 */
[----:B-1----:R-:W-:Y:S02]  /*15640*/  FMNMX.FTZ R2, R164, R7, !PT ;  /* 0x00000007a4027209 */ /* 0x002fe40007810000 */
[----:B------:R-:W-:Y:S01]  /*15650*/  FMNMX.FTZ R7, R241, R0, !PT ;  /* 0x00000000f1077209 */ /* 0x000fe20007810000 */
[----:B------:R-:W-:Y:S06]  /*15660*/  FMUL.FTZ R0, R51, c[0x0][0x320] ;  /* 0x0000c80033007a20 */ /* 0x000fec0000410000 */
        /* <DEDUP_REMOVED lines=46> */
[----:B-1----:R-:W-:Y:S01]  /*15950*/  FMNMX.FTZ R11, R6, R9, !PT ;  /* 0x00000009060b7209 */ /* 0x002fe20007810000 */
[----:B------:R-:W-:Y:S06]  /*15960*/  @P0 IMAD.WIDE.U32 R8, R192, c[0x0][0x1e0], RZ ;  /* 0x00007800c0080a25 */ /* 0x000fec00078e00ff */
[----:B------:R-:W1:Y:S01]  /*15970*/  SHFL.BFLY PT, R2, R11, 0x1, 0x1f ;  /* 0x0c201f000b027f89 */ /* 0x000e6200000e0000 */
[----:B--2---:R-:W-:Y:S02]  /*15980*/  FMNMX.FTZ R5, R7, R0, !PT ;  /* 0x0000000007057209 */ /* 0x004fe40007810000 */
[----:B------:R-:W-:Y:S05]  /*15990*/  @P0 MOV R7, R227 ;  /* 0x000000e300070202 */ /* 0x000fea0000000f00 */
[----:B------:R-:W2:Y:S01]  /*159a0*/  SHFL.BFLY PT, R4, R5, 0x1, 0x1f ;  /* 0x0c201f0005047f89 */ /* 0x000ea200000e0000 */
[----:B-1----:R-:W-:Y:S05]  /*159b0*/  FMNMX.FTZ R0, R11, R2, !PT ;  /* 0x000000020b007209 */ /* 0x002fea0007810000 */
[C---:B------:R-:W-:Y:S02]  /*159c0*/  FADD.FTZ R2, -R0.reuse, R3 ;  /* 0x0000000300027221 */ /* 0x040fe40000010100 */
[----:B------:R-:W-:Y:S01]  /*159d0*/  FMUL.FTZ R148, R0, c[0x0][0x2d0] ;  /* 0x0000b40000947a20 */ /* 0x000fe20000410000 */
[----:B--2---:R-:W-:Y:S01]  /*159e0*/  FMNMX.FTZ R116, R5, R4, !PT ;  /* 0x0000000405747209 */ /* 0x004fe20007810000 */
        /* <DEDUP_REMOVED lines=48> */
[----:B------:R-:W-:Y:S01]  /*15cf0*/  @P0 SHF.L.U64.HI R4, R238, R233, c[0x0][0x1e4] ;  /* 0x00007900ee040619 */ /* 0x000fe200000102e9 */
        /* <DEDUP_REMOVED lines=15> */
[C---:B------:R-:W-:Y:S02]  /*15df0*/  FMUL.FTZ R50, R2.reuse, R70 ;  /* 0x0000004602327220 */ /* 0x040fe40000410000 */
[C---:B------:R-:W-:Y:S02]  /*15e00*/  FMUL.FTZ R51, R2.reuse, R71 ;  /* 0x0000004702337220 */ /* 0x040fe40000410000 */
[C---:B------:R-:W-:Y:S01]  /*15e10*/  FMUL.FTZ R52, R3.reuse, R52 ;  /* 0x0000003403347220 */ /* 0x040fe20000410000 */
[----:B------:R-:W-:Y:S01]  /*15e20*/  MUFU.EX2 R128, R128 ;  /* 0x0000008000807308 */ /* 0x000fe20000000800 */
[C---:B------:R-:W-:Y:S01]  /*15e30*/  FMUL.FTZ R53, R3.reuse, R53 ;  /* 0x0000003503357220 */ /* 0x040fe20000410000 */
[----:B------:R1:W-:Y:S01]  /*15e40*/  @P0 LDGSTS.E.BYPASS.LTC128B.128 [R228+0xc100], [R6.64+0x80], !P3 ;  /* 0x0c10008006e40fae */ /* 0x0003e2000d901d50 */
[C---:B------:R-:W-:Y:S02]  /*15e50*/  FMUL.FTZ R54, R2.reuse, R54 ;  /* 0x0000003602367220 */ /* 0x040fe40000410000 */
[C---:B--2---:R-:W-:Y:S02]  /*15e60*/  FMUL.FTZ R10, R2.reuse, R110 ;  /* 0x0000006e020a7220 */ /* 0x044fe40000410000 */
[C---:B------:R-:W-:Y:S02]  /*15e70*/  FMUL.FTZ R11, R2.reuse, R111 ;  /* 0x0000006f020b7220 */ /* 0x040fe40000410000 */
[----:B------:R-:W-:Y:S01]  /*15e80*/  FMUL.FTZ R55, R2, R55 ;  /* 0x0000003702377220 */ /* 0x000fe20000410000 */
[----:B------:R2:W-:Y:S01]  /*15e90*/  @P0 LDGSTS.E.BYPASS.LTC128B.128 [R228+0xa100], [R16.64], !P4 ;  /* 0x0a10000010e40fae */ /* 0x0005e2000e101d50 */
[----:B------:R-:W5:Y:S01]  /*15ea0*/  MUFU.EX2 R119, R119 ;  /* 0x0000007700777308 */ /* 0x000f620000000800 */
[----:B------:R-:W-:Y:S01]  /*15eb0*/  FMUL.FTZ R56, R3, R56 ;  /* 0x0000003803387220 */ /* 0x000fe20000410000 */
[----:B----4-:R-:W-:Y:S01]  /*15ec0*/  F2FP.PACK_AB R113, R129, R134 ;  /* 0x000000868171723e */ /* 0x010fe200000000ff */
[C---:B---3--:R-:W-:Y:S02]  /*15ed0*/  FMUL.FTZ R8, R3.reuse, R108 ;  /* 0x0000006c03087220 */ /* 0x048fe40000410000 */
[C---:B------:R-:W-:Y:S02]  /*15ee0*/  FMUL.FTZ R9, R3.reuse, R109 ;  /* 0x0000006d03097220 */ /* 0x040fe40000410000 */
[----:B------:R2:W-:Y:S01]  /*15ef0*/  @P0 LDGSTS.E.BYPASS.LTC128B.128 [R228+0xd100], [R16.64+0x80], !P3 ;  /* 0x0d10008010e40fae */ /* 0x0005e2000d901d50 */
[C---:B------:R-:W-:Y:S01]  /*15f00*/  FMUL.FTZ R57, R3.reuse, R57 ;  /* 0x0000003903397220 */ /* 0x040fe20000410000 */
[----:B------:R-:W-:Y:S01]  /*15f10*/  ISETP.GT.AND P0, PT, R240, R239, PT ;  /* 0x000000eff000720c */ /* 0x000fe20003f04270 */
[C---:B------:R-:W-:Y:S01]  /*15f20*/  FMUL.FTZ R58, R2.reuse, R58 ;  /* 0x0000003a023a7220 */ /* 0x040fe20000410000 */
[----:B------:R-:W-:Y:S01]  /*15f30*/  MUFU.EX2 R185, R185 ;  /* 0x000000b900b97308 */ /* 0x000fe20000000800 */
[C---:B------:R-:W-:Y:S01]  /*15f40*/  FMUL.FTZ R59, R2.reuse, R59 ;  /* 0x0000003b023b7220 */ /* 0x040fe20000410000 */
[----:B------:R-:W-:Y:S01]  /*15f50*/  MOV R240, R192 ;  /* 0x000000c000f07202 */ /* 0x000fe20000000f00 */
        /* <DEDUP_REMOVED lines=328> */
.L_x_407:
[----:B------:R-:W-:-:S13]  /*173e0*/  ISETP.GE.AND P0, PT, R192, R223, PT ;  /* 0x000000dfc000720c */ /* 0x000fda0003f06270 */
[----:B------:R-:W-:Y:S05]  /*173f0*/  @!P0 BRA `(.L_x_409) ;  /* 0x000042d000008947 */ /* 0x000fea0003800000 */
[----:B------:R-:W-:Y:S01]  /*17400*/  ISETP.NE.AND P1, PT, R217, 0x1, PT ;  /* 0x00000001d900780c */ /* 0x000fe20003f25270 */
[----:B------:R-:W-:Y:S01]  /*17410*/  UMOV UR11, 0x6 ;  /* 0x00000006000b7882 */ /* 0x000fe20000000000 */
[----:B------:R-:W-:Y:S01]  /*17420*/  IADD3 R194, P0, R234, 0x40, RZ ;  /* 0x00000040eac27810 */ /* 0x000fe20007f1e0ff */
[----:B------:R-:W-:Y:S01]  /*17430*/  ULDC.64 UR4, c[0x0][0x1e0] ;  /* 0x0000780000047ab9 */ /* 0x000fe20000000a00 */
[----:B------:R-:W-:Y:S01]  /*17440*/  IMAD.MOV.U32 R2, RZ, RZ, R116 ;  /* 0x000000ffff027224 */ /* 0x000fe200078e0074 */
[----:B------:R-:W-:Y:S01]  /*17450*/  UIADD3 UR9, UP1, UR12, 0x80, URZ ;  /* 0x000000800c097890 */ /* 0x000fe2000ff3e03f */
[----:B------:R-:W-:Y:S01]  /*17460*/  IMAD.MOV.U32 R3, RZ, RZ, R0 ;  /* 0x000000ffff037224 */ /* 0x000fe200078e0000 */
[----:B------:R-:W-:Y:S01]  /*17470*/  USHF.L.U64.HI UR11, UR4, UR11, UR5 ;  /* 0x0000000b040b7299 */ /* 0x000fe20008010205 */
[-C--:B------:R-:W-:Y:S01]  /*17480*/  IADD3.X R195, RZ, R237.reuse, RZ, P0, !PT ;  /* 0x000000edffc37210 */ /* 0x080fe200007fe4ff */
[----:B------:R-:W-:Y:S01]  /*17490*/  USHF.L.U32 UR13, UR4, 0x6, URZ ;  /* 0x00000006040d7899 */ /* 0x000fe2000800063f */
[----:B------:R-:W-:Y:S01]  /*174a0*/  MOV R235, R237 ;  /* 0x000000ed00eb7202 */ /* 0x000fe20000000f00 */
[----:B------:R-:W-:-:S02]  /*174b0*/  UMOV UR12, 0x60 ;  /* 0x00000060000c7882 */ /* 0x000fc40000000000 */
[----:B------:R-:W-:Y:S01]  /*174c0*/  ULDC.64 UR4, c[0x0][0x208] ;  /* 0x0000820000047ab9 */ /* 0x000fe20000000a00 */
[----:B------:R-:W-:Y:S01]  /*174d0*/  @P1 IMAD.HI.U32 R193, R229, c[0x0][0x2c8], RZ ;  /* 0x0000b200e5c11a27 */ /* 0x000fe200078e00ff */
[----:B------:R-:W-:Y:S02]  /*174e0*/  UIADD3 UR14, UP0, UR8, 0x80, URZ ;  /* 0x00000080080e7890 */ /* 0x000fe4000ff1e03f */
[----:B------:R-:W-:Y:S02]  /*174f0*/  UIMAD.WIDE.U32 UR18, UR12, UR4, URZ ;  /* 0x000000040c1272a5 */ /* 0x000fe4000f8e003f */
[----:B------:R-:W-:Y:S02]  /*17500*/  UIMAD UR5, UR12, UR5, URZ ;  /* 0x000000050c0572a4 */ /* 0x000fe4000f8e023f */
[----:B------:R-:W-:Y:S02]  /*17510*/  UIADD3.X UR6, URZ, UR6, URZ, UP1, !UPT ;  /* 0x000000063f067290 */ /* 0x000fe40008ffe43f */
[----:B------:R-:W-:-:S02]  /*17520*/  UIADD3.X UR4, URZ, UR7, URZ, UP0, !UPT ;  /* 0x000000073f047290 */ /* 0x000fc400087fe43f */
[----:B------:R-:W-:Y:S02]  /*17530*/  UIADD3 UR5, UR19, UR5, URZ ;  /* 0x0000000513057290 */ /* 0x000fe4000fffe03f */
.L_x_418:
[----:B------:R-:W-:Y:S04]  /*17540*/  DEPBAR.LE SB0, 0x0 ;  /* 0x000080000000791a */ /* 0x000fe80000000000 */
[----:B------:R-:W-:Y:S01]  /*17550*/  BAR.SYNC.DEFER_BLOCKING 0x0 ;  /* 0x0000000000007b1d */ /* 0x000fe20000010000 */
[----:B------:R-:W-:Y:S01]  /*17560*/  SHF.R.S32.HI R29, RZ, 0x1f, R192 ;  /* 0x0000001fff1d7819 */ /* 0x000fe200000114c0 */
[----:B------:R-:W-:Y:S01]  /*17570*/  IMAD R0, R192, UR5, RZ ;  /* 0x00000005c0007c24 */ /* 0x000fe2000f8e02ff */
[----:B------:R-:W-:Y:S01]  /*17580*/  LOP3.LUT P4, RZ, R222, 0x40000, RZ, 0xc0, !PT ;  /* 0x00040000deff7812 */ /* 0x000fe2000788c0ff */
[----:B------:R-:W-:Y:S01]  /*17590*/  IMAD.WIDE.U32 R38, R192, UR18, R234 ;  /* 0x00000012c0267c25 */ /* 0x000fe2000f8e00ea */
[----:B------:R-:W-:Y:S02]  /*175a0*/  LOP3.LUT P3, RZ, R222, 0x20000, RZ, 0xc0, !PT ;  /* 0x00020000deff7812 */ /* 0x000fe4000786c0ff */
[----:B------:R-:W-:Y:S01]  /*175b0*/  ISETP.NE.AND P5, PT, R217, 0x1, PT ;  /* 0x00000001d900780c */ /* 0x000fe20003fa5270 */
        /* <DEDUP_REMOVED lines=15> */
[----:B------:R-:W-:Y:S02]  /*176b0*/  IADD3.X R163, R161, UR4, RZ, P0, !PT ;  /* 0x00000004a1a37c10 */ /* 0x000fe400087fe4ff */
[----:B------:R-:W-:Y:S01]  /*176c0*/  ISETP.GT.AND P0, PT, R192, R223, PT ;  /* 0x000000dfc000720c */ /* 0x000fe20003f04270 */
        /* <DEDUP_REMOVED lines=175> */
[----:B------:R2:W2:Y:S01]  /*181c0*/  MUFU.TANH R160, R21 ;  /* 0x0000001500a07308 */ /* 0x0004a20000002400 */
        /* <DEDUP_REMOVED lines=42> */
[----:B------:R1:W1:Y:S01]  /*18470*/  MUFU.TANH R239, R22 ;  /* 0x0000001600ef7308 */ /* 0x0002620000002400 */
        /* <DEDUP_REMOVED lines=27> */
[C---:B------:R-:W-:Y:S01]  /*18630*/  @P0 IADD3 R20, P2, R16.reuse, UR13, RZ ;  /* 0x0000000d10140c10 */ /* 0x040fe2000ff5e0ff */
[----:B------:R-:W-:Y:S01]  /*18640*/  FMUL.FTZ R45, R45, c[0x0][0x320] ;  /* 0x0000c8002d2d7a20 */ /* 0x000fe20000410000 */
[----:B------:R-:W-:Y:S01]  /*18650*/  @P0 IADD3 R18, P1, R16, UR9, RZ ;  /* 0x0000000910120c10 */ /* 0x000fe2000ff3e0ff */
[----:B------:R-:W-:Y:S01]  /*18660*/  FMUL.FTZ R46, R46, c[0x0][0x320] ;  /* 0x0000c8002e2e7a20 */ /* 0x000fe20000410000 */
[C---:B--2---:R-:W-:Y:S01]  /*18670*/  @P0 IADD3.X R21, R17.reuse, UR11, RZ, P2, !PT ;  /* 0x0000000b11150c10 */ /* 0x044fe200097fe4ff */
        /* <DEDUP_REMOVED lines=15> */
[----:B------:R1:W-:Y:S01]  /*18770*/  @P0 LDGSTS.E.BYPASS.LTC128B.128 [R228+0xd100], [R18.64], !P3 ;  /* 0x0d10000012e40fae */ /* 0x0003e2000d901d50 */
[----:B------:R-:W-:Y:S02]  /*18780*/  ISETP.GE.AND P3, PT, R216, 0x1, PT ;  /* 0x00000001d800780c */ /* 0x000fe40003f66270 */
[----:B------:R-:W1:Y:S05]  /*18790*/  MUFU.TANH R246, R246 ;  /* 0x000000f600f67308 */ /* 0x000e6a0000002400 */
[----:B------:R-:W0:Y:S05]  /*187a0*/  LDGDEPBAR ;  /* 0x00000000000079af */ /* 0x000e2a0000000000 */
[----:B------:R1:W1:Y:S03]  /*187b0*/  MUFU.TANH R240, R29 ;  /* 0x0000001d00f07308 */ /* 0x0002660000002400 */
[----:B------:R-:W2:Y:S07]  /*187c0*/  SHFL.IDX PT, R8, R5, RZ, 0x1c1f ;  /* 0x001c1fff05087589 */ /* 0x000eae00000e0000 */
[----:B------:R1:W1:Y:S10]  /*187d0*/  MUFU.TANH R243, R30 ;  /* 0x0000001e00f37308 */ /* 0x0002740000002400 */
[----:B------:R1:W1:Y:S01]  /*187e0*/  MUFU.TANH R247, R31 ;  /* 0x0000001f00f77308 */ /* 0x0002620000002400 */
[-C--:B--2---:R-:W-:Y:S02]  /*187f0*/  IADD3 R17, R11, R8.reuse, RZ ;  /* 0x000000080b117210 */ /* 0x084fe40007ffe0ff */
[----:B------:R-:W-:Y:S07]  /*18800*/  IADD3 R16, R9, R8, RZ ;  /* 0x0000000809107210 */ /* 0x000fee0007ffe0ff */
[----:B------:R-:W2:Y:S10]  /*18810*/  MUFU.TANH R244, R244 ;  /* 0x000000f400f47308 */ /* 0x000eb40000002400 */
        /* <DEDUP_REMOVED lines=33> */
.L_x_412:
[----:B------:R-:W-:Y:S04]  /*18a30*/  MOV R6, c[0x0][0x32c] ;  /* 0x0000cb0000067a02 */ /* 0x000fe80000000f00 */
[----:B------:R-:W-:Y:S11]  /*18a40*/  ISETP.NE.AND P0, PT, R6, 0x1, PT ;  /* 0x000000010600780c */ /* 0x000ff60003f05270 */
[----:B------:R-:W-:Y:S02]  /*18a50*/  @!UPT UIADD3 URZ, URZ, URZ, URZ ;  /* 0x0000003f3f3ff290 */ /* 0x000fe4000fffe03f */
[----:B------:R-:W-:Y:S05]  /*18a60*/  @P0 IMAD.HI.U32 R6, R8, c[0x0][0x330], RZ ;  /* 0x0000cc0008060a27 */ /* 0x000fea00078e00ff */
[----:B------:R-:W-:Y:S02]  /*18a70*/  @P0 SHF.R.U32.HI R8, RZ, c[0x0][0x334], R6 ;  /* 0x0000cd00ff080a19 */ /* 0x000fe40000011606 */
.L_x_413:
[----:B------:R-:W-:Y:S05]  /*18a80*/  BSYNC B0 ;  /* 0x0000000000007941 */ /* 0x000fea0003800000 */
.L_x_411:
[----:B-1----:R-:W-:Y:S05]  /*18a90*/  IMAD R19, R8, c[0x0][0x32c], R7 ;  /* 0x0000cb0008137a24 */ /* 0x002fea00078e0207 */
[----:B------:R-:W-:Y:S02]  /*18aa0*/  IADD3 R6, R19, c[0x0][0x32c], RZ ;  /* 0x0000cb0013067a10 */ /* 0x000fe40007ffe0ff */
[----:B------:R-:W-:Y:S02]  /*18ab0*/  IMNMX R16, R16, R19, !PT ;  /* 0x0000001310107217 */ /* 0x000fe40007800200 */
[----:B------:R-:W-:Y:S02]  /*18ac0*/  IMNMX R17, R17, R6, PT ;  /* 0x0000000611117217 */ /* 0x000fe40003800200 */
.L_x_410:
[C---:B--234-:R-:W-:Y:S02]  /*18ad0*/  ISETP.GE.AND P0, PT, R15.reuse, 0x2, PT ;  /* 0x000000020f00780c */ /* 0x05cfe40003f06270 */
[C---:B------:R-:W-:Y:S02]  /*18ae0*/  ISETP.GE.AND P1, PT, R15.reuse, 0x9, PT ;  /* 0x000000090f00780c */ /* 0x040fe40003f26270 */
[----:B------:R-:W-:Y:S02]  /*18af0*/  LOP3.LUT R222, R222, 0xffff7fff, RZ, 0xc0, !PT ;  /* 0xffff7fffdede7812 */ /* 0x000fe400078ec0ff */
[C---:B------:R-:W-:Y:S02]  /*18b00*/  ISETP.GE.AND P6, PT, R15.reuse, 0x49, PT ;  /* 0x000000490f00780c */ /* 0x040fe40003fc6270 */
[C---:B------:R-:W-:Y:S02]  /*18b10*/  ISETP.GE.AND P5, PT, R15.reuse, 0x4a, PT ;  /* 0x0000004a0f00780c */ /* 0x040fe40003fa6270 */
[C---:B------:R-:W-:Y:S02]  /*18b20*/  ISETP.GE.AND P4, PT, R15.reuse, 0x51, PT ;  /* 0x000000510f00780c */ /* 0x040fe40003f86270 */
[----:B------:R-:W-:Y:S02]  /*18b30*/  ISETP.GE.AND P3, PT, R15, 0x52, PT ;  /* 0x000000520f00780c */ /* 0x000fe40003f66270 */
        /* <DEDUP_REMOVED lines=99> */
[C---:B------:R-:W-:Y:S04]  /*19170*/  ISETP.LT.OR P0, PT, R17.reuse, 0x42, P0 ;  /* 0x000000421100780c */ /* 0x040fe80000701670 */
        /* <DEDUP_REMOVED lines=8> */
[C---:B------:R-:W-:Y:S04]  /*19200*/  ISETP.LT.OR P0, PT, R17.reuse, 0x4a, P0 ;  /* 0x0000004a1100780c */ /* 0x040fe80000701670 */
[----:B------:R-:W-:Y:S02]  /*19210*/  FSEL R166, R166, -INF , !P0 ;  /* 0xff800000a6a67808 */ /* 0x000fe40004000000 */
[----:B------:R-:W-:Y:S04]  /*19220*/  ISETP.GT.AND P0, PT, R16, 0x50, !P4 ;  /* 0x000000501000780c */ /* 0x000fe80006704270 */
        /* <DEDUP_REMOVED lines=8> */
[----:B------:R-:W-:Y:S04]  /*192b0*/  ISETP.GT.AND P0, PT, R16, RZ, !P1 ;  /* 0x000000ff1000720c */ /* 0x000fe80004f04270 */
[----:B------:R-:W-:Y:S04]  /*192c0*/  ISETP.LT.OR P0, PT, R17, 0x1, P0 ;  /* 0x000000011100780c */ /* 0x000fe80000701670 */
[----:B------:R-:W-:Y:S01]  /*192d0*/  FSEL R10, R0, -INF , !P0 ;  /* 0xff800000000a7808 */ /* 0x000fe20004000000 */
[----:B------:R-:W-:Y:S01]  /*192e0*/  IMAD.IADD R0, R11, 0x1, R14 ;  /* 0x000000010b007824 */ /* 0x000fe200078e020e */
        /* <DEDUP_REMOVED lines=22> */
.L_x_416:
[----:B------:R-:W-:Y:S04]  /*19450*/  MOV R5, c[0x0][0x32c] ;  /* 0x0000cb0000057a02 */ /* 0x000fe80000000f00 */
[----:B------:R-:W-:Y:S11]  /*19460*/  ISETP.NE.AND P0, PT, R5, 0x1, PT ;  /* 0x000000010500780c */ /* 0x000ff60003f05270 */
[----:B------:R-:W-:Y:S02]  /*19470*/  @!UPT UIADD3 URZ, URZ, URZ, URZ ;  /* 0x0000003f3f3ff290 */ /* 0x000fe4000fffe03f */
[----:B------:R-:W-:Y:S05]  /*19480*/  @P0 IMAD.HI.U32 R5, R14, c[0x0][0x330], RZ ;  /* 0x0000cc000e050a27 */ /* 0x000fea00078e00ff */
[----:B------:R-:W-:Y:S02]  /*19490*/  @P0 SHF.R.U32.HI R14, RZ, c[0x0][0x334], R5 ;  /* 0x0000cd00ff0e0a19 */ /* 0x000fe40000011605 */
.L_x_417:
[----:B------:R-:W-:Y:S05]  /*194a0*/  BSYNC B0 ;  /* 0x0000000000007941 */ /* 0x000fea0003800000 */
.L_x_415:
[----:B------:R-:W-:Y:S05]  /*194b0*/  IMAD R7, R14, c[0x0][0x32c], R7 ;  /* 0x0000cb000e077a24 */ /* 0x000fea00078e0207 */
[----:B------:R-:W-:Y:S02]  /*194c0*/  IADD3 R5, R7, c[0x0][0x32c], RZ ;  /* 0x0000cb0007057a10 */ /* 0x000fe40007ffe0ff */
[----:B------:R-:W-:Y:S02]  /*194d0*/  IMNMX R12, R12, R7, !PT ;  /* 0x000000070c0c7217 */ /* 0x000fe40007800200 */
[----:B------:R-:W-:Y:S02]  /*194e0*/  IMNMX R0, R0, R5, PT ;  /* 0x0000000500007217 */ /* 0x000fe40003800200 */
.L_x_414:
[----:B------:R-:W-:Y:S01]  /*194f0*/  ISETP.GT.AND P0, PT, R12, RZ, !P1 ;  /* 0x000000ff0c00720c */ /* 0x000fe20004f04270 */
[----:B------:R-:W-:Y:S01]  /*19500*/  LDSM.16.MT88.4 R20, [R210+0x100] ;  /* 0x00010000d214783b */ /* 0x000fe20000004200 */
[----:B------:R-:W-:Y:S02]  /*19510*/  LOP3.LUT P1, RZ, R222, 0x800, RZ, 0xc0, !PT ;  /* 0x00000800deff7812 */ /* 0x000fe4000782c0ff */
[----:B------:R-:W-:Y:S02]  /*19520*/  ISETP.LT.OR P0, PT, R0, 0x1, P0 ;  /* 0x000000010000780c */ /* 0x000fe40000701670 */
[----:B------:R-:W-:Y:S02]  /*19530*/  FMNMX.FTZ R5, R10, R3, !PT ;  /* 0x000000030a057209 */ /* 0x000fe40007810000 */
[----:B------:R-:W-:Y:S01]  /*19540*/  FSEL R13, R124, -INF , !P0 ;  /* 0xff8000007c0d7808 */ /* 0x000fe20004000000 */
[----:B------:R-:W-:Y:S01]  /*19550*/  LDSM.16.MT88.4 R28, [R209+0x100] ;  /* 0x00010000d11c783b */ /* 0x000fe20000004200 */
[----:B------:R-:W-:Y:S02]  /*19560*/  LOP3.LUT P0, RZ, R222, 0x8000, RZ, 0xc0, !PT ;  /* 0x00008000deff7812 */ /* 0x000fe4000780c0ff */
[----:B------:R-:W-:Y:S02]  /*19570*/  FMNMX.FTZ R5, R126, R5, !PT ;  /* 0x000000057e057209 */ /* 0x000fe40007810000 */
[----:B------:R-:W-:Y:S02]  /*19580*/  ISETP.GT.AND P0, PT, R12, 0x1, !P0 ;  /* 0x000000010c00780c */ /* 0x000fe40004704270 */
[----:B------:R-:W-:Y:S01]  /*19590*/  FMNMX.FTZ R5, R6, R5, !PT ;  /* 0x0000000506057209 */ /* 0x000fe20007810000 */
[----:B------:R-:W-:Y:S01]  /*195a0*/  LDSM.16.MT88.4 R36, [R208+0x100] ;  /* 0x00010000d024783b */ /* 0x000fe20000004200 */
[----:B------:R-:W-:Y:S02]  /*195b0*/  ISETP.LT.OR P0, PT, R0, 0x2, P0 ;  /* 0x000000020000780c */ /* 0x000fe40000701670 */
[----:B------:R-:W-:Y:S02]  /*195c0*/  FMNMX.FTZ R16, R13, R2, !PT ;  /* 0x000000020d107209 */ /* 0x000fe40007810000 */
[----:B------:R-:W-:Y:S02]  /*195d0*/  FSEL R125, R125, -INF , !P0 ;  /* 0xff8000007d7d7808 */ /* 0x000fe40004000000 */
[----:B------:R-:W-:Y:S01]  /*195e0*/  LOP3.LUT P0, RZ, R222, 0x10000, RZ, 0xc0, !PT ;  /* 0x00010000deff7812 */ /* 0x000fe2000780c0ff */
[----:B------:R-:W-:Y:S01]  /*195f0*/  LDSM.16.MT88.4 R44, [R212+0x3100] ;  /* 0x00310000d42c783b */ /* 0x000fe20000004200 */
        /* <DEDUP_REMOVED lines=35> */
[----:B------:R-:W-:Y:S02]  /*19830*/  LOP3.LUT P1, RZ, R222, 0x1, RZ, 0xc0, !PT ;  /* 0x00000001deff7812 */ /* 0x000fe4000782c0ff */
        /* <DEDUP_REMOVED lines=60> */
[----:B------:R-:W-:Y:S02]  /*19c00*/  ISETP.GT.AND P0, PT, R12, 0x41, !P1 ;  /* 0x000000410c00780c */ /* 0x000fe40004f04270 */
[----:B------:R-:W-:Y:S02]  /*19c10*/  FMNMX.FTZ R16, R185, R16, !PT ;  /* 0x00000010b9107209 */ /* 0x000fe40007810000 */
[----:B------:R-:W-:Y:S02]  /*19c20*/  ISETP.LT.OR P0, PT, R0, 0x42, P0 ;  /* 0x000000420000780c */ /* 0x000fe40000701670 */
[C---:B------:R-:W-:Y:S02]  /*19c30*/  ISETP.GT.AND P1, PT, R12.reuse, 0x58, !P2 ;  /* 0x000000580c00780c */ /* 0x040fe40005724270 */
        /* <DEDUP_REMOVED lines=8> */
[C---:B------:R-:W-:Y:S02]  /*19cc0*/  ISETP.LT.OR P0, PT, R0.reuse, 0x4a, P0 ;  /* 0x0000004a0000780c */ /* 0x040fe40000701670 */
[----:B------:R-:W-:Y:S02]  /*19cd0*/  ISETP.LT.OR P1, PT, R0, 0x59, P1 ;  /* 0x000000590000780c */ /* 0x000fe40000f21670 */
[----:B------:R-:W-:Y:S02]  /*19ce0*/  FSEL R159, R159, -INF , !P0 ;  /* 0xff8000009f9f7808 */ /* 0x000fe40004000000 */
[----:B------:R-:W-:Y:S02]  /*19cf0*/  ISETP.GT.AND P0, PT, R12, 0x50, !P4 ;  /* 0x000000500c00780c */ /* 0x000fe40006704270 */
[----:B------:R-:W-:Y:S02]  /*19d00*/  FMNMX.FTZ R16, R159, R16, !PT ;  /* 0x000000109f107209 */ /* 0x000fe40007810000 */
[----:B------:R-:W-:Y:S02]  /*19d10*/  ISETP.LT.OR P0, PT, R0, 0x51, P0 ;  /* 0x000000510000780c */ /* 0x000fe40000701670 */
[----:B------:R-:W-:Y:S02]  /*19d20*/  FSEL R135, R135, -INF , !P1 ;  /* 0xff80000087877808 */ /* 0x000fe40004800000 */
[----:B------:R-:W-:Y:S02]  /*19d30*/  FSEL R147, R147, -INF , !P0 ;  /* 0xff80000093937808 */ /* 0x000fe40004000000 */
[----:B------:R-:W-:Y:S02]  /*19d40*/  ISETP.GT.AND P0, PT, R12, 0x51, !P3 ;  /* 0x000000510c00780c */ /* 0x000fe40005f04270 */
[----:B------:R-:W-:Y:S02]  /*19d50*/  FMNMX.FTZ R16, R147, R16, !PT ;  /* 0x0000001093107209 */ /* 0x000fe40007810000 */
[----:B------:R-:W-:Y:S02]  /*19d60*/  ISETP.LT.OR P2, PT, R0, 0x52, P0 ;  /* 0x000000520000780c */ /* 0x000fe40000741670 */
[----:B------:R-:W-:Y:S02]  /*19d70*/  ISETP.GT.AND P0, PT, R12, 0x59, !P6 ;  /* 0x000000590c00780c */ /* 0x000fe40007704270 */
[----:B------:R-:W-:Y:S02]  /*19d80*/  FSEL R139, R139, -INF , !P2 ;  /* 0xff8000008b8b7808 */ /* 0x000fe40005000000 */
[----:B------:R-:W-:Y:S02]  /*19d90*/  ISETP.LT.OR P0, PT, R0, 0x5a, P0 ;  /* 0x0000005a0000780c */ /* 0x000fe40000701670 */
[----:B------:R-:W-:Y:S02]  /*19da0*/  FMNMX.FTZ R0, R139, R16, !PT ;  /* 0x000000108b007209 */ /* 0x000fe40007810000 */
[----:B------:R-:W-:Y:S02]  /*19db0*/  FSEL R117, R4, -INF , !P0 ;  /* 0xff80000004757808 */ /* 0x000fe40004000000 */
[----:B------:R-:W-:Y:S02]  /*19dc0*/  FMNMX.FTZ R0, R135, R0, !PT ;  /* 0x0000000087007209 */ /* 0x000fe40007810000 */
[----:B-1----:R-:W-:Y:S02]  /*19dd0*/  FMNMX.FTZ R12, R14, R5, !PT ;  /* 0x000000050e0c7209 */ /* 0x002fe40007810000 */
[----:B------:R-:W-:Y:S03]  /*19de0*/  FMNMX.FTZ R7, R117, R0, !PT ;  /* 0x0000000075077209 */ /* 0x000fe60007810000 */
[----:B------:R-:W1:Y:S08]  /*19df0*/  SHFL.BFLY PT, R15, R12, 0x1, 0x1f ;  /* 0x0c201f000c0f7f89 */ /* 0x000e7000000e0000 */
[----:B------:R-:W2:Y:S01]  /*19e00*/  SHFL.BFLY PT, R4, R7, 0x2, 0x1f ;  /* 0x0c401f0007047f89 */ /* 0x000ea200000e0000 */
[----:B-1----:R-:W-:Y:S04]  /*19e10*/  FMNMX.FTZ R0, R12, R15, !PT ;  /* 0x0000000f0c007209 */ /* 0x002fe80007810000 */
[C---:B------:R-:W-:Y:S01]  /*19e20*/  FSETP.NEU.FTZ.AND P0, PT, R0.reuse, -INF , PT ;  /* 0xff8000000000780b */ /* 0x040fe20003f1d000 */
[----:B------:R-:W-:Y:S01]  /*19e30*/  FMUL.FTZ R149, R0, c[0x0][0x2d0] ;  /* 0x0000b40000957a20 */ /* 0x000fe20000410000 */
[----:B--2---:R-:W-:Y:S04]  /*19e40*/  FMNMX.FTZ R5, R7, R4, !PT ;  /* 0x0000000407057209 */ /* 0x004fe80007810000 */
[----:B------:R-:W-:Y:S01]  /*19e50*/  FSEL R149, R149, RZ, P0 ;  /* 0x000000ff95957208 */ /* 0x000fe20000000000 */
[----:B------:R-:W1:Y:S04]  /*19e60*/  SHFL.BFLY PT, R4, R5, 0x1, 0x1f ;  /* 0x0c201f0005047f89 */ /* 0x000e6800000e0000 */
        /* <DEDUP_REMOVED lines=9> */
[--C-:B------:R-:W-:Y:S02]  /*19f00*/  FFMA.FTZ R138, R50, c[0x0][0x2d0], -R149.reuse ;  /* 0x0000b400328a7a23 */ /* 0x100fe40000010895 */
[--C-:B------:R-:W-:Y:S01]  /*19f10*/  FFMA.FTZ R145, R48, c[0x0][0x2d0], -R149.reuse ;  /* 0x0000b40030917a23 */ /* 0x100fe20000010895 */
[----:B------:R-:W-:Y:S01]  /*19f20*/  MUFU.EX2 R128, R128 ;  /* 0x0000008000807308 */ /* 0x000fe20000000800 */
        /* <DEDUP_REMOVED lines=9> */
[----:B------:R-:W-:Y:S01]  /*19fc0*/  FSEL R5, R116, RZ, P0 ;  /* 0x000000ff74057208 */ /* 0x000fe20000000000 */
[--C-:B------:R-:W-:Y:S01]  /*19fd0*/  FFMA.FTZ R240, R240, c[0x0][0x2d0], -R149.reuse ;  /* 0x0000b400f0f07a23 */ /* 0x100fe20000010895 */
[----:B------:R-:W-:Y:S01]  /*19fe0*/  FSEL R134, R134, RZ, P0 ;  /* 0x000000ff86867208 */ /* 0x000fe20000000000 */
[--C-:B------:R-:W-:Y:S01]  /*19ff0*/  FFMA.FTZ R242, R242, c[0x0][0x2d0], -R149.reuse ;  /* 0x0000b400f2f27a23 */ /* 0x100fe20000010895 */
[----:B------:R-:W-:Y:S01]  /*1a000*/  ISETP.GT.AND P0, PT, R192, R223, PT ;  /* 0x000000dfc000720c */ /* 0x000fe20003f04270 */
[----:B------:R-:W-:Y:S02]  /*1a010*/  FADD.FTZ R5, -R5, R2 ;  /* 0x0000000205057221 */ /* 0x000fe40000010100 */
[--C-:B------:R-:W-:Y:S01]  /*1a020*/  FFMA.FTZ R133, R13, c[0x0][0x2d0], -R134.reuse ;  /* 0x0000b4000d857a23 */ /* 0x100fe20000010886 */
[----:B------:R-:W2:Y:S01]  /*1a030*/  MUFU.EX2 R119, R119 ;  /* 0x0000007700777308 */ /* 0x000ea20000000800 */
[----:B------:R-:W3:Y:S01]  /*1a040*/  LDSM.16.MT88.4 R12, [R212+0x100] ;  /* 0x00010000d40c783b */ /* 0x000ee20000004200 */
[--C-:B------:R-:W-:Y:S02]  /*1a050*/  FFMA.FTZ R131, R11, c[0x0][0x2d0], -R134.reuse ;  /* 0x0000b4000b837a23 */ /* 0x100fe40000010886 */
[--C-:B------:R-:W-:Y:S02]  /*1a060*/  FFMA.FTZ R130, R9, c[0x0][0x2d0], -R134.reuse ;  /* 0x0000b40009827a23 */ /* 0x100fe40000010886 */
[--C-:B------:R-:W-:Y:S02]  /*1a070*/  FFMA.FTZ R132, R125, c[0x0][0x2d0], -R134.reuse ;  /* 0x0000b4007d847a23 */ /* 0x100fe40000010886 */
[----:B------:R-:W-:Y:S02]  /*1a080*/  FMUL.FTZ R2, R5, c[0x0][0x2d0] ;  /* 0x0000b40005027a20 */ /* 0x000fe40000410000 */
[----:B------:R-:W4:Y:S01]  /*1a090*/  MUFU.EX2 R129, R129 ;  /* 0x0000008100817308 */ /* 0x000f220000000800 */
        /* <DEDUP_REMOVED lines=8> */
[----:B--2---:R-:W-:Y:S01]  /*1a120*/  F2FP.PACK_AB R124, R119, R128 ;  /* 0x00000080777c723e */ /* 0x004fe200000000ff */
[C---:B------:R-:W-:Y:S02]  /*1a130*/  FMUL.FTZ R17, R3.reuse, R101 ;  /* 0x0000006503117220 */ /* 0x040fe40000410000 */
[C---:B------:R-:W-:Y:S02]  /*1a140*/  FMUL.FTZ R24, R3.reuse, R92 ;  /* 0x0000005c03187220 */ /* 0x040fe40000410000 */
[C---:B------:R-:W-:Y:S01]  /*1a150*/  FMUL.FTZ R25, R3.reuse, R93 ;  /* 0x0000005d03197220 */ /* 0x040fe20000410000 */
[----:B------:R-:W-:Y:S01]  /*1a160*/  MUFU.EX2 R133, R133 ;  /* 0x0000008500857308 */ /* 0x000fe20000000800 */
[C---:B------:R-:W-:Y:S02]  /*1a170*/  FMUL.FTZ R32, R3.reuse, R84 ;  /* 0x0000005403207220 */ /* 0x040fe40000410000 */
[----:B------:R-:W-:Y:S01]  /*1a180*/  FMUL.FTZ R33, R3, R85 ;  /* 0x0000005503217220 */ /* 0x000fe20000410000 */
[----:B----4-:R-:W-:Y:S01]  /*1a190*/  F2FP.PACK_AB R126, R129, R118 ;  /* 0x00000076817e723e */ /* 0x010fe200000000ff */
[C---:B------:R-:W-:Y:S02]  /*1a1a0*/  FMUL.FTZ R40, R3.reuse, R76 ;  /* 0x0000004c03287220 */ /* 0x040fe40000410000 */
[C---:B------:R-:W-:Y:S02]  /*1a1b0*/  FMUL.FTZ R41, R3.reuse, R77 ;  /* 0x0000004d03297220 */ /* 0x040fe40000410000 */
[C---:B------:R-:W-:Y:S01]  /*1a1c0*/  FMUL.FTZ R48, R3.reuse, R68 ;  /* 0x0000004403307220 */ /* 0x040fe20000410000 */
[----:B------:R-:W2:Y:S01]  /*1a1d0*/  MUFU.EX2 R132, R132 ;  /* 0x0000008400847308 */ /* 0x000ea20000000800 */
[C---:B------:R-:W-:Y:S02]  /*1a1e0*/  FMUL.FTZ R49, R3.reuse, R69 ;  /* 0x0000004503317220 */ /* 0x040fe40000410000 */
[C---:B------:R-:W-:Y:S02]  /*1a1f0*/  FMUL.FTZ R52, R3.reuse, R52 ;  /* 0x0000003403347220 */ /* 0x040fe40000410000 */
[C---:B-1----:R-:W-:Y:S02]  /*1a200*/  FMUL.FTZ R6, R2.reuse, R114 ;  /* 0x0000007202067220 */ /* 0x042fe40000410000 */
        /* <DEDUP_REMOVED lines=9> */
[----:B------:R-:W1:Y:S01]  /*1a2a0*/  MUFU.EX2 R130, R130 ;  /* 0x0000008200827308 */ /* 0x000e620000000800 */
[C---:B------:R-:W-:Y:S01]  /*1a2b0*/  FMUL.FTZ R34, R2.reuse, R86 ;  /* 0x0000005602227220 */ /* 0x040fe20000410000 */
[----:B------:R-:W-:Y:S01]  /*1a2c0*/  LDSM.16.MT88.4 R92, [R208+0x4900] ;  /* 0x00490000d05c783b */ /* 0x000fe20000004200 */
[----:B------:R-:W-:Y:S01]  /*1a2d0*/  FMUL.FTZ R35, R2, R87 ;  /* 0x0000005702237220 */ /* 0x000fe20000410000 */
[----:B--2---:R-:W-:Y:S01]  /*1a2e0*/  F2FP.PACK_AB R125, R132, R133 ;  /* 0x00000085847d723e */ /* 0x004fe200000000ff */
[C---:B------:R-:W-:Y:S02]  /*1a2f0*/  FMUL.FTZ R42, R2.reuse, R78 ;  /* 0x0000004e022a7220 */ /* 0x040fe40000410000 */
[C---:B------:R-:W-:Y:S02]  /*1a300*/  FMUL.FTZ R43, R2.reuse, R79 ;  /* 0x0000004f022b7220 */ /* 0x040fe40000410000 */
[C---:B------:R-:W-:Y:S01]  /*1a310*/  FMUL.FTZ R50, R2.reuse, R70 ;  /* 0x0000004602327220 */ /* 0x040fe20000410000 */
[----:B------:R-:W2:Y:S01]  /*1a320*/  LDSM.16.MT88.4 R84, [R210+0x3100] ;  /* 0x00310000d254783b */ /* 0x000ea20000004200 */
[C---:B------:R-:W-:Y:S01]  /*1a330*/  FMUL.FTZ R51, R2.reuse, R71 ;  /* 0x0000004702337220 */ /* 0x040fe20000410000 */
[----:B------:R-:W-:Y:S01]  /*1a340*/  MUFU.EX2 R238, R238 ;  /* 0x000000ee00ee7308 */ /* 0x000fe20000000800 */
[C---:B------:R-:W-:Y:S02]  /*1a350*/  FMUL.FTZ R53, R3.reuse, R53 ;  /* 0x0000003503357220 */ /* 0x040fe40000410000 */
[C---:B------:R-:W-:Y:S02]  /*1a360*/  FMUL.FTZ R54, R2.reuse, R54 ;  /* 0x0000003602367220 */ /* 0x040fe40000410000 */
[C---:B------:R-:W-:Y:S01]  /*1a370*/  FMUL.FTZ R55, R2.reuse, R55 ;  /* 0x0000003702377220 */ /* 0x040fe20000410000 */
[----:B------:R-:W4:Y:S01]  /*1a380*/  LDSM.16.MT88.4 R76, [R209+0x3100] ;  /* 0x00310000d14c783b */ /* 0x000f220000004200 */
[C---:B------:R-:W-:Y:S02]  /*1a390*/  FMUL.FTZ R56, R3.reuse, R56 ;  /* 0x0000003803387220 */ /* 0x040fe40000410000 */
[C---:B------:R-:W-:Y:S01]  /*1a3a0*/  FMUL.FTZ R57, R3.reuse, R57 ;  /* 0x0000003903397220 */ /* 0x040fe20000410000 */
[----:B------:R-:W-:Y:S01]  /*1a3b0*/  MUFU.EX2 R184, R184 ;  /* 0x000000b800b87308 */ /* 0x000fe20000000800 */
[----:B------:R-:W-:Y:S01]  /*1a3c0*/  FMUL.FTZ R58, R2, R58 ;  /* 0x0000003a023a7220 */ /* 0x000fe20000410000 */
[----:B-1----:R-:W-:Y:S01]  /*1a3d0*/  F2FP.PACK_AB R127, R130, R131 ;  /* 0x00000083827f723e */ /* 0x002fe200000000ff */
[C---:B------:R-:W-:Y:S01]  /*1a3e0*/  FMUL.FTZ R59, R2.reuse, R59 ;  /* 0x0000003b023b7220 */ /* 0x040fe20000410000 */
[----:B------:R-:W1:Y:S01]  /*1a3f0*/  LDSM.16.MT88.4 R68, [R208+0x3100] ;  /* 0x00310000d044783b */ /* 0x000e620000004200 */
[C---:B------:R-:W-:Y:S02]  /*1a400*/  FMUL.FTZ R60, R3.reuse, R60 ;  /* 0x0000003c033c7220 */ /* 0x040fe40000410000 */
[C---:B------:R-:W-:Y:S02]  /*1a410*/  FMUL.FTZ R61, R3.reuse, R61 ;  /* 0x0000003d033d7220 */ /* 0x040fe40000410000 */
[C---:B---3--:R-:W-:Y:S01]  /*1a420*/  HMMA.16816.F32 R4, R124.reuse, R12, R4 ;  /* 0x0000000c7c04723c */ /* 0x048fe20000001804 */
[----:B------:R-:W-:Y:S02]  /*1a430*/  MUFU.EX2 R165, R165 ;  /* 0x000000a500a57308 */ /* 0x000fe40000000800 */
[----:B------:R-:W-:Y:S02]  /*1a440*/  LDSM.16.MT88.4 R100, [R210+0x2900] ;  /* 0x00290000d264783b */ /* 0x000fe40000004200 */
[C---:B------:R-:W-:Y:S02]  /*1a450*/  FMUL.FTZ R62, R2.reuse, R62 ;  /* 0x0000003e023e7220 */ /* 0x040fe40000410000 */
[C---:B------:R-:W-:Y:S01]  /*1a460*/  FMUL.FTZ R12, R3.reuse, R104 ;  /* 0x00000068030c7220 */ /* 0x040fe20000410000 */
[C---:B------:R-:W-:Y:S03]  /*1a470*/  HMMA.16816.F32 R8, R124.reuse, R14, R8 ;  /* 0x0000000e7c08723c */ /* 0x040fe60000001808 */
[----:B------:R-:W-:Y:S01]  /*1a480*/  MUFU.EX2 R161, R161 ;  /* 0x000000a100a17308 */ /* 0x000fe20000000800 */
[C---:B------:R-:W-:Y:S02]  /*1a490*/  FMUL.FTZ R13, R3.reuse, R105 ;  /* 0x00000069030d7220 */ /* 0x040fe40000410000 */
[C---:B------:R-:W-:Y:S02]  /*1a4a0*/  FMUL.FTZ R63, R2.reuse, R63 ;  /* 0x0000003f023f7220 */ /* 0x040fe40000410000 */
[C---:B------:R-:W-:Y:S04]  /*1a4b0*/  FMUL.FTZ R14, R2.reuse, R106 ;  /* 0x0000006a020e7220 */ /* 0x040fe80000410000 */
[C---:B------:R-:W-:Y:S01]  /*1a4c0*/  FMUL.FTZ R15, R2.reuse, R107 ;  /* 0x0000006b020f7220 */ /* 0x040fe20000410000 */
[----:B------:R-:W-:Y:S01]  /*1a4d0*/  MUFU.EX2 R136, R136 ;  /* 0x0000008800887308 */ /* 0x000fe20000000800 */
[C---:B------:R-:W-:Y:S02]  /*1a4e0*/  FMUL.FTZ R64, R3.reuse, R64 ;  /* 0x0000004003407220 */ /* 0x040fe40000410000 */
[----:B------:R-:W-:Y:S02]  /*1a4f0*/  FMUL.FTZ R65, R3, R65 ;  /* 0x0000004103417220 */ /* 0x000fe40000410000 */
[C---:B------:R-:W-:Y:S01]  /*1a500*/  FMUL.FTZ R66, R2.reuse, R66 ;  /* 0x0000004202427220 */ /* 0x040fe20000410000 */
[C---:B------:R-:W-:Y:S03]  /*1a510*/  HMMA.16816.F32 R12, R124.reuse, R20, R12 ;  /* 0x000000147c0c723c */ /* 0x040fe6000000180c */
[C---:B------:R-:W-:Y:S01]  /*1a520*/  FMUL.FTZ R67, R2.reuse, R67 ;  /* 0x0000004302437220 */ /* 0x040fe20000410000 */
[----:B------:R-:W3:Y:S01]  /*1a530*/  MUFU.EX2 R137, R137 ;  /* 0x0000008900897308 */ /* 0x000ee20000000800 */
[--C-:B------:R-:W-:Y:S02]  /*1a540*/  FFMA.FTZ R148, R167, c[0x0][0x2d0], -R134.reuse ;  /* 0x0000b400a7947a23 */ /* 0x100fe40000010886 */
[C---:B------:R-:W-:Y:S01]  /*1a550*/  FMUL.FTZ R20, R3.reuse, R96 ;  /* 0x0000006003147220 */ /* 0x040fe20000410000 */
[C---:B------:R-:W-:Y:S04]  /*1a560*/  HMMA.16816.F32 R16, R124.reuse, R22, R16 ;  /* 0x000000167c10723c */ /* 0x040fe80000001810 */
[----:B------:R-:W-:Y:S02]  /*1a570*/  FMUL.FTZ R21, R3, R97 ;  /* 0x0000006103157220 */ /* 0x000fe40000410000 */
[----:B------:R-:W-:Y:S01]  /*1a580*/  MUFU.EX2 R138, R138 ;  /* 0x0000008a008a7308 */ /* 0x000fe20000000800 */
[C---:B------:R-:W-:Y:S02]  /*1a590*/  FMUL.FTZ R22, R2.reuse, R98 ;  /* 0x0000006202167220 */ /* 0x040fe40000410000 */
[----:B------:R-:W-:Y:S03]  /*1a5a0*/  FMUL.FTZ R23, R2, R99 ;  /* 0x0000006302177220 */ /* 0x000fe60000410000 */
        /* <DEDUP_REMOVED lines=8> */
[----:B------:R-:W-:Y:S01]  /*1a630*/  MUFU.EX2 R148, R148 ;  /* 0x0000009400947308 */ /* 0x000fe20000000800 */
[----:B------:R-:W-:Y:S02]  /*1a640*/  FMUL.FTZ R29, R3, R89 ;  /* 0x00000059031d7220 */ /* 0x000fe40000410000 */
[--C-:B------:R-:W-:Y:S02]  /*1a650*/  FFMA.FTZ R167, R164, c[0x0][0x2d0], -R149.reuse ;  /* 0x0000b400a4a77a23 */ /* 0x100fe40000010895 */
[C---:B------:R-:W-:Y:S04]  /*1a660*/  FMUL.FTZ R30, R2.reuse, R90 ;  /* 0x0000005a021e7220 */ /* 0x040fe80000410000 */
[C---:B------:R-:W-:Y:S01]  /*1a670*/  FMUL.FTZ R31, R2.reuse, R91 ;  /* 0x0000005b021f7220 */ /* 0x040fe20000410000 */
[----:B------:R-:W5:Y:S01]  /*1a680*/  MUFU.EX2 R151, R151 ;  /* 0x0000009700977308 */ /* 0x000f620000000800 */
        /* <DEDUP_REMOVED lines=10> */
[----:B------:R-:W1:Y:S01]  /*1a730*/  MUFU.EX2 R158, R158 ;  /* 0x0000009e009e7308 */ /* 0x000e620000000800 */
        /* <DEDUP_REMOVED lines=16> */
[----:B------:R-:W-:Y:S01]  /*1a840*/  MUFU.EX2 R247, R247 ;  /* 0x000000f700f77308 */ /* 0x000fe20000000800 */
[----:B------:R-:W3:Y:S01]  /*1a850*/  LDSM.16.MT88.4 R72, [R212+0x900] ;  /* 0x00090000d448783b */ /* 0x000ee20000004200 */
[--C-:B------:R-:W-:Y:S02]  /*1a860*/  FFMA.FTZ R166, R185, c[0x0][0x2d0], -R134.reuse ;  /* 0x0000b400b9a67a23 */ /* 0x100fe40000010886 */
[--C-:B------:R-:W-:Y:S02]  /*1a870*/  FFMA.FTZ R245, R245, c[0x0][0x2d0], -R134.reuse ;  /* 0x0000b400f5f57a23 */ /* 0x100fe40000010886 */
[C---:B--2---:R-:W-:Y:S03]  /*1a880*/  HMMA.16816.F32 R44, R124.reuse, R84, R44 ;  /* 0x000000547c2c723c */ /* 0x044fe6000000182c */
        /* <DEDUP_REMOVED lines=9> */
[C---:B----4-:R-:W-:Y:S04]  /*1a920*/  HMMA.16816.F32 R52, R124.reuse, R76, R52 ;  /* 0x0000004c7c34723c */ /* 0x050fe80000001834 */
[--C-:B------:R-:W-:Y:S02]  /*1a930*/  FFMA.FTZ R146, R146, c[0x0][0x2d0], -R149.reuse ;  /* 0x0000b40092927a23 */ /* 0x100fe40000010895 */
[----:B------:R-:W-:Y:S02]  /*1a940*/  FFMA.FTZ R149, R144, c[0x0][0x2d0], -R149 ;  /* 0x0000b40090957a23 */ /* 0x000fe40000010895 */
[C---:B------:R-:W-:Y:S01]  /*1a950*/  HMMA.16816.F32 R56, R124.reuse, R78, R56 ;  /* 0x0000004e7c38723c */ /* 0x040fe20000001838 */
[----:B------:R-:W2:Y:S01]  /*1a960*/  LDSM.16.MT88.4 R76, [R210+0x900] ;  /* 0x00090000d24c783b */ /* 0x000ea20000004200 */
[----:B------:R-:W-:Y:S02]  /*1a970*/  MUFU.EX2 R236, R236 ;  /* 0x000000ec00ec7308 */ /* 0x000fe40000000800 */
[--C-:B------:R-:W-:Y:S02]  /*1a980*/  FFMA.FTZ R144, R147, c[0x0][0x2d0], -R134.reuse ;  /* 0x0000b40093907a23 */ /* 0x100fe40000010886 */
[--C-:B------:R-:W-:Y:S02]  /*1a990*/  FFMA.FTZ R139, R139, c[0x0][0x2d0], -R134.reuse ;  /* 0x0000b4008b8b7a23 */ /* 0x100fe40000010886 */
[C---:B-1----:R-:W-:Y:S04]  /*1a9a0*/  HMMA.16816.F32 R60, R124.reuse, R68, R60 ;  /* 0x000000447c3c723c */ /* 0x042fe8000000183c */
[----:B------:R-:W-:Y:S01]  /*1a9b0*/  MUFU.EX2 R162, R162 ;  /* 0x000000a200a27308 */ /* 0x000fe20000000800 */
[--C-:B------:R-:W-:Y:S02]  /*1a9c0*/  FFMA.FTZ R135, R135, c[0x0][0x2d0], -R134.reuse ;  /* 0x0000b40087877a23 */ /* 0x100fe40000010886 */
[----:B---3--:R-:W-:Y:S01]  /*1a9d0*/  F2FP.PACK_AB R68, R137, R136 ;  /* 0x000000888944723e */ /* 0x008fe200000000ff */
[----:B------:R-:W-:Y:S04]  /*1a9e0*/  HMMA.16816.F32 R64, R124, R70, R64 ;  /* 0x000000467c40723c */ /* 0x000fe80000001840 */
[----:B-----5:R-:W-:Y:S01]  /*1a9f0*/  F2FP.PACK_AB R69, R151, R148 ;  /* 0x000000949745723e */ /* 0x020fe200000000ff */
[----:B------:R-:W-:Y:S01]  /*1aa00*/  FFMA.FTZ R134, R117, c[0x0][0x2d0], -R134 ;  /* 0x0000b40075867a23 */ /* 0x000fe20000010886 */
[----:B------:R-:W1:Y:S01]  /*1aa10*/  MUFU.EX2 R167, R167 ;  /* 0x000000a700a77308 */ /* 0x000e620000000800 */
[----:B------:R-:W-:Y:S01]  /*1aa20*/  F2FP.PACK_AB R70, R145, R138 ;  /* 0x0000008a9146723e */ /* 0x000fe200000000ff */
[----:B------:R-:W-:Y:S01]  /*1aa30*/  FFMA.FTZ R128, R3, R232, R128 ;  /* 0x000000e803807223 */ /* 0x000fe20000010080 */
[----:B------:R-:W-:Y:S03]  /*1aa40*/  F2FP.PACK_AB R71, R158, R157 ;  /* 0x0000009d9e47723e */ /* 0x000fe600000000ff */
[----:B------:R-:W-:Y:S02]  /*1aa50*/  FFMA.FTZ R133, R2, R231, R133 ;  /* 0x000000e702857223 */ /* 0x000fe40000010085 */
[----:B------:R-:W-:Y:S02]  /*1aa60*/  FADD.FTZ R119, R119, R128 ;  /* 0x0000008077777221 */ /* 0x000fe40000010000 */
[C---:B------:R-:W-:Y:S01]  /*1aa70*/  HMMA.16816.F32 R4, R68.reuse, R72, R4 ;  /* 0x000000484404723c */ /* 0x040fe20000001804 */
[----:B------:R-:W-:Y:S04]  /*1aa80*/  MUFU.EX2 R164, R164 ;  /* 0x000000a400a47308 */ /* 0x000fe80000000800 */
[----:B------:R-:W-:Y:S02]  /*1aa90*/  FADD.FTZ R132, R132, R133 ;  /* 0x0000008584847221 */ /* 0x000fe40000010000 */
[----:B------:R-:W-:Y:S01]  /*1aaa0*/  FADD.FTZ R118, R118, R119 ;  /* 0x0000007776767221 */ /* 0x000fe20000010000 */
[C---:B------:R-:W-:Y:S01]  /*1aab0*/  HMMA.16816.F32 R8, R68.reuse, R74, R8 ;  /* 0x0000004a4408723c */ /* 0x040fe20000001808 */
[----:B------:R-:W3:Y:S02]  /*1aac0*/  LDSM.16.MT88.4 R72, [R210+0x3900] ;  /* 0x00390000d248783b */ /* 0x000ee40000004200 */
[----:B------:R-:W4:Y:S01]  /*1aad0*/  MUFU.EX2 R187, R187 ;  /* 0x000000bb00bb7308 */ /* 0x000f220000000800 */
[----:B------:R-:W-:Y:S02]  /*1aae0*/  FADD.FTZ R3, R131, R132 ;  /* 0x0000008483037221 */ /* 0x000fe40000010000 */
[----:B------:R-:W-:Y:S02]  /*1aaf0*/  FADD.FTZ R129, R129, R118 ;  /* 0x0000007681817221 */ /* 0x000fe40000010000 */
[C---:B--2---:R-:W-:Y:S04]  /*1ab00*/  HMMA.16816.F32 R12, R68.reuse, R76, R12 ;  /* 0x0000004c440c723c */ /* 0x044fe8000000180c */
[----:B------:R-:W-:Y:S01]  /*1ab10*/  FADD.FTZ R3, R130, R3 ;  /* 0x0000000382037221 */ /* 0x000fe20000010000 */
[----:B------:R-:W-:Y:S01]  /*1ab20*/  MUFU.EX2 R186, R186 ;  /* 0x000000ba00ba7308 */ /* 0x000fe20000000800 */
[----:B------:R-:W-:Y:S02]  /*1ab30*/  FADD.FTZ R136, R136, R129 ;  /* 0x0000008188887221 */ /* 0x000fe40000010000 */
[C---:B------:R-:W-:Y:S01]  /*1ab40*/  HMMA.16816.F32 R16, R68.reuse, R78, R16 ;  /* 0x0000004e4410723c */ /* 0x040fe20000001810 */
[----:B------:R-:W2:Y:S03]  /*1ab50*/  LDSM.16.MT88.4 R76, [R209+0x3900] ;  /* 0x00390000d14c783b */ /* 0x000ea60000004200 */
        /* <DEDUP_REMOVED lines=13> */
[----:B------:R-:W-:Y:S03]  /*1ac30*/  FADD.FTZ R3, R158, R3 ;  /* 0x000000039e037221 */ /* 0x000fe60000010000 */
[C---:B------:R-:W-:Y:S01]  /*1ac40*/  HMMA.16816.F32 R32, R68.reuse, R86, R32 ;  /* 0x000000564420723c */ /* 0x040fe20000001820 */
[----:B------:R-:W-:Y:S05]  /*1ac50*/  LDSM.16.MT88.4 R84, [R210+0x1100] ;  /* 0x00110000d254783b */ /* 0x000fea0000004200 */
[----:B------:R-:W-:Y:S02]  /*1ac60*/  MUFU.EX2 R239, R239 ;  /* 0x000000ef00ef7308 */ /* 0x000fe40000000800 */
        /* <DEDUP_REMOVED lines=9> */
[C---:B--2---:R-:W-:Y:S08]  /*1ad00*/  HMMA.16816.F32 R52, R68.reuse, R76, R52 ;  /* 0x0000004c4434723c */ /* 0x044ff00000001834 */
[C---:B------:R-:W-:Y:S01]  /*1ad10*/  HMMA.16816.F32 R56, R68.reuse, R78, R56 ;  /* 0x0000004e4438723c */ /* 0x040fe20000001838 */
[----:B------:R-:W2:Y:S01]  /*1ad20*/  LDSM.16.MT88.4 R76, [R209+0x1100] ;  /* 0x00110000d14c783b */ /* 0x000ea20000004200 */
        /* <DEDUP_REMOVED lines=9> */
[----:B----4-:R-:W-:Y:S01]  /*1adc0*/  F2FP.PACK_AB R69, R187, R164 ;  /* 0x000000a4bb45723e */ /* 0x010fe200000000ff */
[----:B------:R-:W-:Y:S01]  /*1add0*/  FADD.FTZ R164, R164, R3 ;  /* 0x00000003a4a47221 */ /* 0x000fe20000010000 */
[----:B-----5:R-:W-:Y:S01]  /*1ade0*/  F2FP.PACK_AB R71, R233, R186 ;  /* 0x000000bae947723e */ /* 0x020fe200000000ff */
[----:B------:R-:W-:Y:S01]  /*1adf0*/  FADD.FTZ R163, R160, R163 ;  /* 0x000000a3a0a37221 */ /* 0x000fe20000010000 */
[----:B------:R-:W4:Y:S01]  /*1ae00*/  MUFU.EX2 R159, R159 ;  /* 0x0000009f009f7308 */ /* 0x000f220000000800 */
        /* <DEDUP_REMOVED lines=9> */
[----:B------:R-:W5:Y:S01]  /*1aea0*/  MUFU.EX2 R149, R149 ;  /* 0x0000009500957308 */ /* 0x000f620000000800 */
[C---:B------:R-:W-:Y:S04]  /*1aeb0*/  HMMA.16816.F32 R12, R68.reuse, R84, R12 ;  /* 0x00000054440c723c */ /* 0x040fe8000000180c */
[----:B----4-:R-:W-:Y:S04]  /*1aec0*/  F2FP.PACK_AB R124, R159, R156 ;  /* 0x0000009c9f7c723e */ /* 0x010fe800000000ff */
[C---:B------:R-:W-:Y:S01]  /*1aed0*/  HMMA.16816.F32 R16, R68.reuse, R86, R16 ;  /* 0x000000564410723c */ /* 0x040fe20000001810 */
[----:B------:R-:W4:Y:S01]  /*1aee0*/  LDSM.16.MT88.4 R84, [R210+0x4100] ;  /* 0x00410000d254783b */ /* 0x000f220000004200 */
[----:B------:R-:W-:Y:S06]  /*1aef0*/  MUFU.EX2 R144, R144 ;  /* 0x0000009000907308 */ /* 0x000fec0000000800 */
[C---:B--2---:R-:W-:Y:S04]  /*1af00*/  HMMA.16816.F32 R20, R68.reuse, R76, R20 ;  /* 0x0000004c4414723c */ /* 0x044fe80000001814 */
[----:B------:R-:W2:Y:S01]  /*1af10*/  MUFU.EX2 R139, R139 ;  /* 0x0000008b008b7308 */ /* 0x000ea20000000800 */
[----:B-----5:R-:W-:Y:S03]  /*1af20*/  F2FP.PACK_AB R126, R149, R146 ;  /* 0x00000092957e723e */ /* 0x020fe600000000ff */
[C---:B------:R-:W-:Y:S01]  /*1af30*/  HMMA.16816.F32 R24, R68.reuse, R78, R24 ;  /* 0x0000004e4418723c */ /* 0x040fe20000001818 */
[----:B------:R-:W5:Y:S05]  /*1af40*/  LDSM.16.MT88.4 R76, [R209+0x4100] ;  /* 0x00410000d14c783b */ /* 0x000f6a0000004200 */
[----:B------:R-:W-:Y:S02]  /*1af50*/  MUFU.EX2 R135, R135 ;  /* 0x0000008700877308 */ /* 0x000fe40000000800 */
[C---:B-1----:R-:W-:Y:S08]  /*1af60*/  HMMA.16816.F32 R28, R68.reuse, R80, R28 ;  /* 0x00000050441c723c */ /* 0x042ff0000000181c */
[C---:B------:R-:W-:Y:S01]  /*1af70*/  HMMA.16816.F32 R32, R68.reuse, R82, R32 ;  /* 0x000000524420723c */ /* 0x040fe20000001820 */
[----:B------:R-:W1:Y:S01]  /*1af80*/  LDSM.16.MT88.4 R80, [R212+0x1900] ;  /* 0x00190000d450783b */ /* 0x000e620000004200 */
[----:B------:R-:W5:Y:S02]  /*1af90*/  MUFU.EX2 R134, R134 ;  /* 0x0000008600867308 */ /* 0x000f640000000800 */
[----:B--2---:R-:W-:Y:S04]  /*1afa0*/  F2FP.PACK_AB R125, R139, R144 ;  /* 0x000000908b7d723e */ /* 0x004fe800000000ff */
[C---:B---3--:R-:W-:Y:S08]  /*1afb0*/  HMMA.16816.F32 R36, R68.reuse, R72, R36 ;  /* 0x000000484424723c */ /* 0x048ff00000001824 */
[C---:B------:R-:W-:Y:S01]  /*1afc0*/  HMMA.16816.F32 R40, R68.reuse, R74, R40 ;  /* 0x0000004a4428723c */ /* 0x040fe20000001828 */
[----:B------:R-:W2:Y:S07]  /*1afd0*/  LDSM.16.MT88.4 R72, [R210+0x1900] ;  /* 0x00190000d248783b */ /* 0x000eae0000004200 */
[C---:B----4-:R-:W-:Y:S04]  /*1afe0*/  HMMA.16816.F32 R44, R68.reuse, R84, R44 ;  /* 0x00000054442c723c */ /* 0x050fe8000000182c */
[----:B-----5:R-:W-:Y:S04]  /*1aff0*/  F2FP.PACK_AB R127, R134, R135 ;  /* 0x00000087867f723e */ /* 0x020fe800000000ff */
[C---:B------:R-:W-:Y:S01]  /*1b000*/  HMMA.16816.F32 R48, R68.reuse, R86, R48 ;  /* 0x000000564430723c */ /* 0x040fe20000001830 */
[----:B------:R-:W-:Y:S07]  /*1b010*/  LDSM.16.MT88.4 R84, [R208+0x1900] ;  /* 0x00190000d054783b */ /* 0x000fee0000004200 */
[C---:B------:R-:W-:Y:S08]  /*1b020*/  HMMA.16816.F32 R52, R68.reuse, R76, R52 ;  /* 0x0000004c4434723c */ /* 0x040ff00000001834 */
[C---:B------:R-:W-:Y:S01]  /*1b030*/  HMMA.16816.F32 R56, R68.reuse, R78, R56 ;  /* 0x0000004e4438723c */ /* 0x040fe20000001838 */
[----:B------:R-:W3:Y:S07]  /*1b040*/  LDSM.16.MT88.4 R76, [R209+0x1900] ;  /* 0x00190000d14c783b */ /* 0x000eee0000004200 */
        /* <DEDUP_REMOVED lines=12> */
[C---:B-1----:R-:W-:Y:S03]  /*1b110*/  HMMA.16816.F32 R4, R68.reuse, R80, R4 ;  /* 0x000000504404723c */ /* 0x042fe60000001804 */
[----:B------:R-:W-:Y:S02]  /*1b120*/  FADD.FTZ R3, R245, R244 ;  /* 0x000000f4f5037221 */ /* 0x000fe40000010000 */
[----:B------:R-:W-:Y:S02]  /*1b130*/  FADD.FTZ R239, R242, R239 ;  /* 0x000000eff2ef7221 */ /* 0x000fe40000010000 */
[----:B------:R-:W-:Y:S01]  /*1b140*/  FADD.FTZ R3, R246, R3 ;  /* 0x00000003f6037221 */ /* 0x000fe20000010000 */
[C---:B------:R-:W-:Y:S01]  /*1b150*/  HMMA.16816.F32 R8, R68.reuse, R82, R8 ;  /* 0x000000524408723c */ /* 0x040fe20000001808 */
[----:B------:R-:W1:Y:S03]  /*1b160*/  LDSM.16.MT88.4 R80, [R212+0x4900] ;  /* 0x00490000d450783b */ /* 0x000e660000004200 */
[----:B------:R-:W-:Y:S04]  /*1b170*/  FADD.FTZ R2, R166, R3 ;  /* 0x00000003a6027221 */ /* 0x000fe80000010000 */
[C---:B--2---:R-:W-:Y:S04]  /*1b180*/  HMMA.16816.F32 R12, R68.reuse, R72, R12 ;  /* 0x00000048440c723c */ /* 0x044fe8000000180c */
[----:B------:R-:W-:Y:S04]  /*1b190*/  FADD.FTZ R2, R165, R2 ;  /* 0x00000002a5027221 */ /* 0x000fe80000010000 */
[C---:B------:R-:W-:Y:S01]  /*1b1a0*/  HMMA.16816.F32 R16, R68.reuse, R74, R16 ;  /* 0x0000004a4410723c */ /* 0x040fe20000001810 */
[----:B------:R-:W2:Y:S03]  /*1b1b0*/  LDSM.16.MT88.4 R72, [R210+0x4900] ;  /* 0x00490000d248783b */ /* 0x000ea60000004200 */
[----:B------:R-:W-:Y:S01]  /*1b1c0*/  FADD.FTZ R3, R161, R2 ;  /* 0x00000002a1037221 */ /* 0x000fe20000010000 */
[----:B------:R-:W-:Y:S03]  /*1b1d0*/  IADD3 R2, R192, -0x1, RZ ;  /* 0xffffffffc0027810 */ /* 0x000fe60007ffe0ff */
[C---:B---3--:R-:W-:Y:S04]  /*1b1e0*/  HMMA.16816.F32 R20, R68.reuse, R76, R20 ;  /* 0x0000004c4414723c */ /* 0x048fe80000001814 */
[----:B------:R-:W-:Y:S02]  /*1b1f0*/  FADD.FTZ R3, R236, R3 ;  /* 0x00000003ec037221 */ /* 0x000fe40000010000 */
[----:B------:R-:W-:Y:S02]  /*1b200*/  IMAD.MOV.U32 R192, RZ, RZ, R2 ;  /* 0x000000ffffc07224 */ /* 0x000fe400078e0002 */
[C---:B------:R-:W-:Y:S01]  /*1b210*/  HMMA.16816.F32 R24, R68.reuse, R78, R24 ;  /* 0x0000004e4418723c */ /* 0x040fe20000001818 */
[----:B------:R-:W3:Y:S03]  /*1b220*/  LDSM.16.MT88.4 R76, [R212+0x2100] ;  /* 0x00210000d44c783b */ /* 0x000ee60000004200 */
        /* <DEDUP_REMOVED lines=29> */
[----:B------:R-:W-:Y:S04]  /*1b400*/  FADD.FTZ R247, R247, R184 ;  /* 0x000000b8f7f77221 */ /* 0x000fe80000010000 */
        /* <DEDUP_REMOVED lines=8> */
[----:B------:R-:W-:Y:S04]  /*1b490*/  FADD.FTZ R232, R149, R146 ;  /* 0x0000009295e87221 */ /* 0x000fe80000010000 */
        /* <DEDUP_REMOVED lines=10> */
[C---:B------:R-:W-:Y:S08]  /*1b540*/  HMMA.16816.F32 R48, R68.reuse, R82, R48 ;  /* 0x000000524430723c */ /* 0x040ff00000001830 */
[C---:B------:R-:W-:Y:S08]  /*1b550*/  HMMA.16816.F32 R52, R68.reuse, R88, R52 ;  /* 0x000000584434723c */ /* 0x040ff00000001834 */
[C---:B------:R-:W-:Y:S08]  /*1b560*/  HMMA.16816.F32 R56, R68.reuse, R90, R56 ;  /* 0x0000005a4438723c */ /* 0x040ff00000001838 */
[C---:B--2---:R-:W-:Y:S08]  /*1b570*/  HMMA.16816.F32 R60, R68.reuse, R72, R60 ;  /* 0x00000048443c723c */ /* 0x044ff0000000183c */
[----:B------:R-:W-:Y:S01]  /*1b580*/  HMMA.16816.F32 R64, R68, R74, R64 ;  /* 0x0000004a4440723c */ /* 0x000fe20000001840 */
[----:B------:R-:W1:Y:S07]  /*1b590*/  LDSM.16.MT88.4 R68, [R210+0x5900] ;  /* 0x00590000d244783b */ /* 0x000e6e0000004200 */
[C---:B------:R-:W-:Y:S01]  /*1b5a0*/  HMMA.16816.F32 R112, R124.reuse, R108, R4 ;  /* 0x0000006c7c70723c */ /* 0x040fe20000001804 */
[----:B------:R-:W2:Y:S07]  /*1b5b0*/  LDSM.16.MT88.4 R4, [R209+0x5900] ;  /* 0x00590000d104783b */ /* 0x000eae0000004200 */
        /* <DEDUP_REMOVED lines=8> */
[C---:B---3--:R-:W-:Y:S08]  /*1b640*/  HMMA.16816.F32 R80, R124.reuse, R76, R36 ;  /* 0x0000004c7c50723c */ /* 0x048ff00000001824 */
[C---:B------:R-:W-:Y:S08]  /*1b650*/  HMMA.16816.F32 R76, R124.reuse, R78, R40 ;  /* 0x0000004e7c4c723c */ /* 0x040ff00000001828 */
[C---:B-1----:R-:W-:Y:S08]  /*1b660*/  HMMA.16816.F32 R72, R124.reuse, R68, R44 ;  /* 0x000000447c48723c */ /* 0x042ff0000000182c */
[C---:B------:R-:W-:Y:S08]  /*1b670*/  HMMA.16816.F32 R68, R124.reuse, R70, R48 ;  /* 0x000000467c44723c */ /* 0x040ff00000001830 */
[C---:B--2---:R-:W-:Y:S08]  /*1b680*/  HMMA.16816.F32 R52, R124.reuse, R4, R52 ;  /* 0x000000047c34723c */ /* 0x044ff00000001834 */
[C---:B------:R-:W-:Y:S08]  /*1b690*/  HMMA.16816.F32 R56, R124.reuse, R6, R56 ;  /* 0x000000067c38723c */ /* 0x040ff00000001838 */
[C---:B-----5:R-:W-:Y:S08]  /*1b6a0*/  HMMA.16816.F32 R60, R124.reuse, R8, R60 ;  /* 0x000000087c3c723c */ /* 0x060ff0000000183c */
[----:B------:R-:W-:Y:S01]  /*1b6b0*/  HMMA.16816.F32 R64, R124, R10, R64 ;  /* 0x0000000a7c40723c */ /* 0x000fe20000001840 */
[----:B------:R-:W-:-:S07]  /*1b6c0*/  @P0 BRA `(.L_x_418) ;  /* 0xffffbe7000000947 */ /* 0x000fce000383ffff */
.L_x_409:
[----:B------:R-:W1:Y:S01]  /*1b6d0*/  SHFL.BFLY PT, R3, R232, 0x2, 0x1f ;  /* 0x0c401f00e8037f89 */ /* 0x000e6200000e0000 */
[----:B------:R-:W-:-:S02]  /*1b6e0*/  MOV R4, RZ ;  /* 0x000000ff00047202 */ /* 0x000fc40000000f00 */
[----:B------:R-:W-:Y:S01]  /*1b6f0*/  MOV R8, 0xff800000 ;  /* 0xff80000000087802 */ /* 0x000fe20000000f00 */
[----:B------:R-:W2:Y:S01]  /*1b700*/  SHFL.BFLY PT, R2, R231, 0x2, 0x1f ;  /* 0x0c401f00e7027f89 */ /* 0x000ea200000e0000 */
[----:B------:R-:W-:Y:S01]  /*1b710*/  PLOP3.LUT P2, PT, PT, PT, PT, 0x8, 0x0 ;  /* 0x000000000000781c */ /* 0x000fe20003f4e170 */
        /* <DEDUP_REMOVED lines=13> */
[----:B------:R-:W2:Y:S08]  /*1b7f0*/  @P0 MUFU.LG2 R9, R2 ;  /* 0x0000000200090308 */ /* 0x000eb00000000c00 */
[----:B------:R-:W3:Y:S01]  /*1b800*/  @P1 MUFU.LG2 R5, R5 ;  /* 0x0000000500051308 */ /* 0x000ee20000000c00 */
[----:B-1----:R-:W-:-:S02]  /*1b810*/  FMUL.FTZ R112, R4, R112 ;  /* 0x0000007004707220 */ /* 0x002fc40000410000 */
[C---:B------:R-:W-:Y:S02]  /*1b820*/  FMUL.FTZ R113, R4.reuse, R113 ;  /* 0x0000007104717220 */ /* 0x040fe40000410000 */
[C---:B------:R-:W-:Y:S02]  /*1b830*/  FMUL.FTZ R108, R4.reuse, R108 ;  /* 0x0000006c046c7220 */ /* 0x040fe40000410000 */
[----:B------:R-:W-:Y:S01]  /*1b840*/  FMUL.FTZ R109, R4, R109 ;  /* 0x0000006d046d7220 */ /* 0x000fe20000410000 */
[----:B------:R1:W4:Y:S01]  /*1b850*/  @P0 MUFU.RCP R3, R2 ;  /* 0x0000000200030308 */ /* 0x0003220000001000 */
[----:B--2---:R-:W-:Y:S02]  /*1b860*/  @P0 FMUL.FTZ R11, R9, 0.69314718246459960938 ;  /* 0x3f317218090b0820 */ /* 0x004fe40000410000 */
[----:B------:R-:W-:Y:S02]  /*1b870*/  @P0 FMUL.FTZ R9, R12, c[0x0][0x2d0] ;  /* 0x0000b4000c090a20 */ /* 0x000fe40000410000 */
[----:B------:R-:W-:-:S02]  /*1b880*/  FMUL.FTZ R104, R4, R104 ;  /* 0x0000006804687220 */ /* 0x000fc40000410000 */
[C---:B------:R-:W-:Y:S02]  /*1b890*/  FMUL.FTZ R105, R4.reuse, R105 ;  /* 0x0000006904697220 */ /* 0x040fe40000410000 */
        /* <DEDUP_REMOVED lines=28> */
[C---:B----4-:R-:W-:Y:S02]  /*1ba60*/  FMUL.FTZ R114, R3.reuse, R114 ;  /* 0x0000007203727220 */ /* 0x050fe40000410000 */
        /* <DEDUP_REMOVED lines=33> */
.L_x_345:
        /* <DEDUP_REMOVED lines=43> */
[----:B------:R-:W-:Y:S01]  /*1bf30*/  F2FP.PACK_AB R78, R79, R78 ;  /* 0x0000004e4f4e723e */ /* 0x000fe200000000ff */
[----:B------:R-:W-:Y:S01]  /*1bf40*/  IMAD.SHL.U32 R7, R7, 0x2, RZ ;  /* 0x0000000207077824 */ /* 0x000fe200078e00ff */
[----:B------:R-:W-:-:S02]  /*1bf50*/  F2FP.PACK_AB R72, R73, R72 ;  /* 0x000000484948723e */ /* 0x000fc400000000ff */
[----:B------:R-:W-:Y:S02]  /*1bf60*/  F2FP.PACK_AB R68, R69, R68 ;  /* 0x000000444544723e */ /* 0x000fe400000000ff */
[C---:B------:R-:W-:Y:S01]  /*1bf70*/  IADD3 R14, R7.reuse, 0x80, RZ ;  /* 0x00000080070e7810 */ /* 0x040fe20007ffe0ff */
[----:B------:R-:W-:Y:S01]  /*1bf80*/  STS [R7+0x80], R112 ;  /* 0x0000807007007388 */ /* 0x000fe20000000800 */
[----:B------:R-:W-:Y:S02]  /*1bf90*/  IADD3 R13, R7, 0x70, RZ ;  /* 0x00000070070d7810 */ /* 0x000fe40007ffe0ff */
[----:B------:R-:W-:Y:S01]  /*1bfa0*/  @P0 IADD3 R13, R14, 0x10, RZ ;  /* 0x000000100e0d0810 */ /* 0x000fe20007ffe0ff */
[----:B------:R-:W-:Y:S01]  /*1bfb0*/  STS [R7+0x480], R114 ;  /* 0x0004807207007388 */ /* 0x000fe20000000800 */
[----:B------:R-:W-:Y:S01]  /*1bfc0*/  SEL R14, R11, 0xffffffe0, !P1 ;  /* 0xffffffe00b0e7807 */ /* 0x000fe20004800000 */
[----:B------:R-:W-:Y:S01]  /*1bfd0*/  IMAD.MOV.U32 R11, RZ, RZ, 0x40 ;  /* 0x00000040ff0b7424 */ /* 0x000fe200078e00ff */
[----:B------:R-:W-:Y:S01]  /*1bfe0*/  F2FP.PACK_AB R70, R71, R70 ;  /* 0x000000464746723e */ /* 0x000fe200000000ff */
[----:B------:R-:W-:Y:S01]  /*1bff0*/  STS [R13], R108 ;  /* 0x0000006c0d007388 */ /* 0x000fe20000000800 */
[----:B------:R-:W-:Y:S01]  /*1c000*/  F2FP.PACK_AB R52, R53, R52 ;  /* 0x000000343534723e */ /* 0x000fe200000000ff */
[----:B------:R-:W-:Y:S01]  /*1c010*/  IMAD.IADD R15, R7, 0x1, R14 ;  /* 0x00000001070f7824 */ /* 0x000fe200078e020e */
[----:B------:R-:W-:Y:S01]  /*1c020*/  SEL R16, R11, 0xffffffc0, !P2 ;  /* 0xffffffc00b107807 */ /* 0x000fe20005000000 */
[----:B------:R-:W-:Y:S01]  /*1c030*/  IMAD.IADD R11, R14, 0x1, R13 ;  /* 0x000000010e0b7824 */ /* 0x000fe200078e020d */
[----:B------:R-:W-:Y:S01]  /*1c040*/  STS [R13+0x400], R110 ;  /* 0x0004006e0d007388 */ /* 0x000fe20000000800 */
[----:B------:R-:W-:-:S02]  /*1c050*/  F2FP.PACK_AB R54, R55, R54 ;  /* 0x000000363736723e */ /* 0x000fc400000000ff */
        /* <DEDUP_REMOVED lines=8> */
[----:B------:R-:W-:Y:S01]  /*1c0e0*/  STS [R11], R100 ;  /* 0x000000640b007388 */ /* 0x000fe20000000800 */
[----:B------:R-:W-:-:S02]  /*1c0f0*/  F2FP.PACK_AB R60, R61, R60 ;  /* 0x0000003c3d3c723e */ /* 0x000fc400000000ff */
[----:B------:R-:W-:Y:S01]  /*1c100*/  F2FP.PACK_AB R62, R63, R62 ;  /* 0x0000003e3f3e723e */ /* 0x000fe200000000ff */
[----:B------:R-:W-:Y:S01]  /*1c110*/  STS [R11+0x400], R102 ;  /* 0x000400660b007388 */ /* 0x000fe20000000800 */
[----:B------:R-:W-:Y:S02]  /*1c120*/  F2FP.PACK_AB R64, R65, R64 ;  /* 0x000000404140723e */ /* 0x000fe400000000ff */
[----:B------:R-:W-:Y:S01]  /*1c130*/  F2FP.PACK_AB R3, R3, R66 ;  /* 0x000000420303723e */ /* 0x000fe200000000ff */
[----:B------:R-:W-:Y:S01]  /*1c140*/  STS [R17+0x80], R96 ;  /* 0x0000806011007388 */ /* 0x000fe20000000800 */
[----:B------:R-:W-:Y:S02]  /*1c150*/  ISETP.NE.U32.AND P1, PT, RZ, c[0x0][0x508], PT ;  /* 0x00014200ff007a0c */ /* 0x000fe40003f25070 */
[----:B------:R-:W-:Y:S01]  /*1c160*/  ISETP.NE.U32.AND P0, PT, RZ, c[0x0][0x500], PT ;  /* 0x00014000ff007a0c */ /* 0x000fe20003f05070 */
[----:B------:R-:W-:Y:S01]  /*1c170*/  STS [R17+0x480], R98 ;  /* 0x0004806211007388 */ /* 0x000fe20000000800 */
[----:B------:R-:W-:-:S02]  /*1c180*/  ISETP.NE.AND.EX P1, PT, RZ, c[0x0][0x50c], PT, P1 ;  /* 0x00014300ff007a0c */ /* 0x000fc40003f25310 */
[----:B------:R-:W-:Y:S01]  /*1c190*/  ISETP.NE.AND.EX P0, PT, RZ, c[0x0][0x504], PT, P0 ;  /* 0x00014100ff007a0c */ /* 0x000fe20003f05300 */
[----:B------:R-:W-:Y:S04]  /*1c1a0*/  STS [R19], R92 ;  /* 0x0000005c13007388 */ /* 0x000fe80000000800 */
[----:B------:R-:W-:Y:S04]  /*1c1b0*/  STS [R19+0x400], R94 ;  /* 0x0004005e13007388 */ /* 0x000fe80000000800 */
[----:B------:R-:W-:Y:S04]  /*1c1c0*/  STS [R21+0x80], R88 ;  /* 0x0000805815007388 */ /* 0x000fe80000000800 */
[----:B------:R-:W-:Y:S04]  /*1c1d0*/  STS [R21+0x480], R90 ;  /* 0x0004805a15007388 */ /* 0x000fe80000000800 */
[----:B------:R-:W-:Y:S04]  /*1c1e0*/  STS [R23], R84 ;  /* 0x0000005417007388 */ /* 0x000fe80000000800 */
[----:B------:R-:W-:Y:S04]  /*1c1f0*/  STS [R23+0x400], R86 ;  /* 0x0004005617007388 */ /* 0x000fe80000000800 */
[----:B------:R-:W-:Y:S04]  /*1c200*/  STS [R7+0x4080], R80 ;  /* 0x0040805007007388 */ /* 0x000fe80000000800 */
[----:B------:R-:W-:Y:S04]  /*1c210*/  STS [R7+0x4480], R82 ;  /* 0x0044805207007388 */ /* 0x000fe80000000800 */
[----:B------:R1:W-:Y:S04]  /*1c220*/  STS [R13+0x4000], R6 ;  /* 0x004000060d007388 */ /* 0x0003e80000000800 */
[----:B------:R-:W-:Y:S04]  /*1c230*/  STS [R13+0x4400], R78 ;  /* 0x0044004e0d007388 */ /* 0x000fe80000000800 */
[----:B------:R-:W-:Y:S04]  /*1c240*/  STS [R15+0x4080], R72 ;  /* 0x004080480f007388 */ /* 0x000fe80000000800 */
[----:B------:R2:W-:Y:S04]  /*1c250*/  STS [R15+0x4480], R4 ;  /* 0x004480040f007388 */ /* 0x0005e80000000800 */
[----:B------:R-:W-:Y:S04]  /*1c260*/  STS [R11+0x4000], R68 ;  /* 0x004000440b007388 */ /* 0x000fe80000000800 */
[----:B------:R-:W-:Y:S04]  /*1c270*/  STS [R11+0x4400], R70 ;  /* 0x004400460b007388 */ /* 0x000fe80000000800 */
[----:B------:R-:W-:Y:S01]  /*1c280*/  STS [R17+0x4080], R52 ;  /* 0x0040803411007388 */ /* 0x000fe20000000800 */
[----:B-1----:R-:W-:-:S03]  /*1c290*/  IMAD.MOV.U32 R6, RZ, RZ, 0x4 ;  /* 0x00000004ff067424 */ /* 0x002fc600078e00ff */
[----:B------:R1:W-:Y:S04]  /*1c2a0*/  STS [R17+0x4480], R54 ;  /* 0x0044803611007388 */ /* 0x0003e80000000800 */
[----:B------:R3:W-:Y:S04]  /*1c2b0*/  STS [R19+0x4000], R56 ;  /* 0x0040003813007388 */ /* 0x0007e80000000800 */
[----:B------:R3:W-:Y:S01]  /*1c2c0*/  STS [R19+0x4400], R58 ;  /* 0x0044003a13007388 */ /* 0x0007e20000000800 */
[----:B--2---:R-:W-:-:S03]  /*1c2d0*/  IMAD.WIDE R14, R221, R6, c[0x0][0x500] ;  /* 0x00014000dd0e7625 */ /* 0x004fc600078e0206 */
[----:B------:R3:W-:Y:S04]  /*1c2e0*/  STS [R21+0x4080], R60 ;  /* 0x0040803c15007388 */ /* 0x0007e80000000800 */
[----:B------:R3:W-:Y:S04]  /*1c2f0*/  STS [R21+0x4480], R62 ;  /* 0x0044803e15007388 */ /* 0x0007e80000000800 */
[----:B------:R3:W-:Y:S04]  /*1c300*/  STS [R23+0x4000], R64 ;  /* 0x0040004017007388 */ /* 0x0007e80000000800 */
[----:B------:R3:W-:Y:S04]  /*1c310*/  STS [R23+0x4400], R3 ;  /* 0x0044000317007388 */ /* 0x0007e80000000800 */
[----:B------:R-:W-:Y:S01]  /*1c320*/  BAR.SYNC.DEFER_BLOCKING 0x1, 0x100 ;  /* 0x0044000000007b1d */ /* 0x000fe20000010000 */
[----:B------:R-:W-:-:S02]  /*1c330*/  IMAD.MOV.U32 R4, RZ, RZ, c[0x0][0x388] ;  /* 0x0000e200ff047624 */ /* 0x000fc400078e00ff */
[----:B-1----:R-:W-:-:S03]  /*1c340*/  @P1 IMAD.WIDE R16, R221, R6, c[0x0][0x508] ;  /* 0x00014200dd101625 */ /* 0x002fc600078e0206 */
[----:B------:R-:W2:Y:S04]  /*1c350*/  @P0 LDG.E R11, [R14.64] ;  /* 0x000000100e0b0981 */ /* 0x000ea8000c1e1900 */
[----:B------:R3:W5:Y:S01]  /*1c360*/  @P1 LDG.E R4, [R16.64] ;  /* 0x0000001010041981 */ /* 0x000762000c1e1900 */
[----:B------:R-:W-:Y:S02]  /*1c370*/  CS2R R6, SRZ ;  /* 0x0000000000067805 */ /* 0x000fe4000001ff00 */
[--C-:B--2---:R-:W-:Y:S01]  /*1c380*/  @P0 SHF.R.S32.HI R7, RZ, 0x1f, R11.reuse ;  /* 0x0000001fff070819 */ /* 0x104fe2000001140b */
[----:B------:R-:W-:Y:S01]  /*1c390*/  @P0 IMAD.MOV.U32 R6, RZ, RZ, R11 ;  /* 0x000000ffff060224 */ /* 0x000fe200078e000b */
[----:B------:R-:W-:Y:S05]  /*1c3a0*/  @P1 BRA `(.L_x_420) ;  /* 0x0000004000001947 */ /* 0x000fea0003800000 */
[----:B---3--:R-:W-:Y:S05]  /*1c3b0*/  @!P0 BRA `(.L_x_420) ;  /* 0x0000003000008947 */ /* 0x008fea0003800000 */
[----:B-----5:R-:W2:Y:S04]  /*1c3c0*/  LDG.E R4, [R14.64] ;  /* 0x000000100e047981 */ /* 0x020ea8000c1e1900 */
[----:B------:R-:W2:Y:S02]  /*1c3d0*/  LDG.E R3, [R14.64+0x4] ;  /* 0x000004100e037981 */ /* 0x000ea4000c1e1900 */
[----:B--2---:R-:W-:-:S02]  /*1c3e0*/  IADD3 R4, -R4, R3, RZ ;  /* 0x0000000304047210 */ /* 0x004fc40007ffe1ff */
.L_x_420:
[----:B---3--:R-:W-:Y:S01]  /*1c3f0*/  LOP3.LUT R13, R10, 0xffffffe0, RZ, 0xc0, !PT ;  /* 0xffffffe00a0d7812 */ /* 0x008fe200078ec0ff */
[----:B------:R-:W1:Y:S01]  /*1c400*/  S2R R40, SR_CTAID.X ;  /* 0x0000000000287919 */ /* 0x000e620000002500 */
[----:B------:R-:W-:Y:S01]  /*1c410*/  SHF.R.S32.HI R11, RZ, 0x1f, R12 ;  /* 0x0000001fff0b7819 */ /* 0x000fe2000001140c */
[----:B------:R-:W-:Y:S01]  /*1c420*/  IMAD.MOV.U32 R14, RZ, RZ, c[0x0][0x4e8] ;  /* 0x00013a00ff0e7624 */ /* 0x000fe200078e00ff */
[----:B------:R-:W-:Y:S01]  /*1c430*/  LEA.HI R3, R9, R9, RZ, 0x1 ;  /* 0x0000000909037211 */ /* 0x000fe200078f08ff */
[----:B------:R-:W-:Y:S01]  /*1c440*/  IMAD.IADD R13, R0, 0x1, -R13 ;  /* 0x00000001000d7824 */ /* 0x000fe200078e0a0d */
[----:B------:R-:W-:Y:S01]  /*1c450*/  LEA.HI R11, R11, R12, RZ, 0x3 ;  /* 0x0000000c0b0b7211 */ /* 0x000fe200078f18ff */
[----:B------:R-:W-:Y:S01]  /*1c460*/  IMAD.MOV.U32 R19, RZ, RZ, R7 ;  /* 0x000000ffff137224 */ /* 0x000fe200078e0007 */
[----:B------:R-:W-:Y:S01]  /*1c470*/  ISETP.NE.AND P1, PT, R14, 0x1, PT ;  /* 0x000000010e00780c */ /* 0x000fe20003f25270 */
[----:B------:R-:W-:Y:S01]  /*1c480*/  IMAD.WIDE.U32 R20, R6, c[0x0][0x3a0], RZ ;  /* 0x0000e80006147a25 */ /* 0x000fe200078e00ff */
[----:B------:R-:W-:Y:S01]  /*1c490*/  SHF.R.S32.HI R10, RZ, 0x1f, R13 ;  /* 0x0000001fff0a7819 */ /* 0x000fe2000001140d */
[----:B------:R-:W-:Y:S01]  /*1c4a0*/  BSSY B0, `(.L_x_421) ;  /* 0x0000073000007945 */ /* 0x000fe20003800000 */
[----:B------:R-:W-:-:S02]  /*1c4b0*/  LOP3.LUT R11, R11, 0xffffff8, RZ, 0xc0, !PT ;  /* 0x0ffffff80b0b7812 */ /* 0x000fc400078ec0ff */
[----:B------:R-:W-:Y:S02]  /*1c4c0*/  LEA.HI R10, R10, R13, RZ, 0x2 ;  /* 0x0000000d0a0a7211 */ /* 0x000fe400078f10ff */
[----:B------:R-:W-:Y:S02]  /*1c4d0*/  IADD3 R11, R12, -R11, RZ ;  /* 0x8000000b0c0b7210 */ /* 0x000fe40007ffe0ff */
[----:B------:R-:W-:Y:S02]  /*1c4e0*/  LOP3.LUT R12, R3, 0x1ffffffe, RZ, 0xc0, !PT ;  /* 0x1ffffffe030c7812 */ /* 0x000fe400078ec0ff */
[----:B------:R-:W-:Y:S02]  /*1c4f0*/  SHF.R.S32.HI R14, RZ, 0x2, R10 ;  /* 0x00000002ff0e7819 */ /* 0x000fe4000001140a */
[----:B------:R-:W-:Y:S01]  /*1c500*/  LOP3.LUT P2, RZ, R13, 0x3, RZ, 0xc0, !PT ;  /* 0x000000030dff7812 */ /* 0x000fe2000784c0ff */
[----:B------:R-:W-:Y:S01]  /*1c510*/  IMAD R13, R7, c[0x0][0x3a0], RZ ;  /* 0x0000e800070d7a24 */ /* 0x000fe200078e02ff */
[----:B------:R-:W-:Y:S01]  /*1c520*/  MOV R18, R6 ;  /* 0x0000000600127202 */ /* 0x000fe20000000f00 */
[----:B------:R-:W-:Y:S01]  /*1c530*/  IMAD.IADD R10, R9, 0x1, -R12 ;  /* 0x00000001090a7824 */ /* 0x000fe200078e0a0c */
[-C--:B------:R-:W-:Y:S01]  /*1c540*/  LEA.HI R9, R5, R0.reuse, RZ, 0x3 ;  /* 0x0000000005097211 */ /* 0x080fe200078f18ff */
[----:B------:R-:W-:Y:S01]  /*1c550*/  IMAD R3, R11, 0x10, R14 ;  /* 0x000000100b037824 */ /* 0x000fe200078e020e */
[----:B------:R-:W-:Y:S01]  /*1c560*/  LEA.HI R5, R5, R0, RZ, 0x6 ;  /* 0x0000000005057211 */ /* 0x000fe200078f30ff */
[----:B------:R-:W-:Y:S01]  /*1c570*/  IMAD R7, R6, c[0x0][0x3a4], R13 ;  /* 0x0000e90006077a24 */ /* 0x000fe200078e020d */
[----:B------:R-:W-:Y:S01]  /*1c580*/  LOP3.LUT R11, R9, 0xfffffff8, RZ, 0xc0, !PT ;  /* 0xfffffff8090b7812 */ /* 0x000fe200078ec0ff */
[----:B------:R-:W-:Y:S01]  /*1c590*/  IMAD R6, R218, c[0x0][0x490], RZ ;  /* 0x00012400da067a24 */ /* 0x000fe200078e02ff */
[----:B------:R-:W-:Y:S01]  /*1c5a0*/  SHF.R.S32.HI R17, RZ, 0x1f, R221 ;  /* 0x0000001fff117819 */ /* 0x000fe200000114dd */
[----:B------:R-:W-:Y:S01]  /*1c5b0*/  IMAD R13, R10, 0x8, R3 ;  /* 0x000000080a0d7824 */ /* 0x000fe200078e0203 */
[----:B------:R-:W-:Y:S01]  /*1c5c0*/  IADD3 R21, R21, R7, RZ ;  /* 0x0000000715157210 */ /* 0x000fe20007ffe0ff */
[----:B------:R-:W-:Y:S01]  /*1c5d0*/  IMAD R7, R219, c[0x0][0x494], R6 ;  /* 0x00012500db077a24 */ /* 0x000fe200078e0206 */
[----:B------:R-:W-:Y:S01]  /*1c5e0*/  SEL R17, R17, RZ, !P0 ;  /* 0x000000ff11117207 */ /* 0x000fe20004000000 */
[----:B-1----:R-:W-:Y:S01]  /*1c5f0*/  IMAD R6, R40, 0x80, R13 ;  /* 0x0000008028067824 */ /* 0x002fe200078e020d */
[----:B------:R-:W-:Y:S01]  /*1c600*/  SEL R14, R221, RZ, !P0 ;  /* 0x000000ffdd0e7207 */ /* 0x000fe20004000000 */
[----:B------:R-:W-:Y:S01]  /*1c610*/  IMAD.WIDE.U32 R18, R219, c[0x0][0x490], R18 ;  /* 0x00012400db127a25 */ /* 0x000fe200078e0012 */
[----:B------:R-:W-:-:S03]  /*1c620*/  SHF.R.S32.HI R9, RZ, 0x3, R9 ;  /* 0x00000003ff097819 */ /* 0x000fc60000011409 */
[----:B------:R-:W-:Y:S01]  /*1c630*/  IMAD.IADD R0, R0, 0x1, -R11 ;  /* 0x0000000100007824 */ /* 0x000fe200078e0a0b */
[----:B------:R-:W-:Y:S01]  /*1c640*/  IADD3 R19, R19, R7, RZ ;  /* 0x0000000713137210 */ /* 0x000fe20007ffe0ff */
[----:B------:R-:W-:-:S03]  /*1c650*/  @P1 IMAD.HI.U32 R11, R6, c[0x0][0x4ec], RZ ;  /* 0x00013b00060b1a27 */ /* 0x000fc600078e00ff */
[----:B------:R-:W-:Y:S01]  /*1c660*/  LEA R13, R0, R9, 0x5 ;  /* 0x00000009000d7211 */ /* 0x000fe200078e28ff */
[----:B------:R-:W-:Y:S02]  /*1c670*/  IMAD R218, R218, c[0x0][0x3e8], RZ ;  /* 0x0000fa00dada7a24 */ /* 0x000fe400078e02ff */
[----:B------:R-:W-:Y:S01]  /*1c680*/  IMAD.MOV.U32 R10, RZ, RZ, R6 ;  /* 0x000000ffff0a7224 */ /* 0x000fe200078e0006 */
[----:B------:R-:W-:Y:S01]  /*1c690*/  @P1 SHF.R.U32.HI R10, RZ, c[0x0][0x4f0], R11 ;  /* 0x00013c00ff0a1a19 */ /* 0x000fe2000001160b */
[C---:B------:R-:W-:Y:S02]  /*1c6a0*/  IMAD R7, R219.reuse, c[0x0][0x3ec], R218 ;  /* 0x0000fb00db077a24 */ /* 0x040fe400078e02da */
[----:B------:R-:W-:Y:S01]  /*1c6b0*/  IMAD.WIDE.U32 R20, R219, c[0x0][0x3e8], R20 ;  /* 0x0000fa00db147a25 */ /* 0x000fe200078e0014 */
[----:B------:R-:W-:-:S03]  /*1c6c0*/  SHF.R.S32.HI R16, RZ, 0x1f, R10 ;  /* 0x0000001fff107819 */ /* 0x000fc6000001140a */
[----:B------:R-:W-:Y:S02]  /*1c6d0*/  IMAD.IADD R21, R21, 0x1, R7 ;  /* 0x0000000115157824 */ /* 0x000fe400078e0207 */
[----:B------:R-:W-:Y:S02]  /*1c6e0*/  IMAD.MOV R7, RZ, RZ, -R10 ;  /* 0x000000ffff077224 */ /* 0x000fe400078e0a0a */
[----:B------:R-:W-:Y:S02]  /*1c6f0*/  IMAD R11, R17, c[0x0][0x498], RZ ;  /* 0x00012600110b7a24 */ /* 0x000fe400078e02ff */
[----:B------:R-:W-:-:S04]  /*1c700*/  IMAD.WIDE.U32 R18, R14, c[0x0][0x498], R18 ;  /* 0x000126000e127a25 */ /* 0x000fc800078e0012 */
[----:B------:R-:W-:Y:S01]  /*1c710*/  IMAD R6, R7, c[0x0][0x4e8], R6 ;  /* 0x00013a0007067a24 */ /* 0x000fe200078e0206 */
[----:B------:R-:W-:Y:S01]  /*1c720*/  IADD3 R10, P0, R10, R18, RZ ;  /* 0x000000120a0a7210 */ /* 0x000fe20007f1e0ff */
[----:B------:R-:W-:Y:S02]  /*1c730*/  IMAD R11, R14, c[0x0][0x49c], R11 ;  /* 0x000127000e0b7a24 */ /* 0x000fe400078e020b */
[----:B------:R-:W-:Y:S01]  /*1c740*/  IMAD R13, R40, 0x80, R13 ;  /* 0x00000080280d7824 */ /* 0x000fe200078e020d */
[----:B------:R-:W-:Y:S01]  /*1c750*/  SHF.R.S32.HI R15, RZ, 0x1f, R6 ;  /* 0x0000001fff0f7819 */ /* 0x000fe20000011406 */
[----:B------:R-:W-:Y:S01]  /*1c760*/  IMAD.SHL.U32 R23, R9, 0x40, RZ ;  /* 0x0000004009177824 */ /* 0x000fe200078e00ff */
[----:B------:R-:W-:Y:S01]  /*1c770*/  IADD3.X R11, R16, R19, R11, P0, !PT ;  /* 0x00000013100b7210 */ /* 0x000fe200007fe40b */
[----:B------:R-:W-:Y:S01]  /*1c780*/  @P1 IMAD.HI.U32 R12, R13, c[0x0][0x4ec], RZ ;  /* 0x00013b000d0c1a27 */ /* 0x000fe200078e00ff */
[----:B------:R-:W-:Y:S02]  /*1c790*/  MOV R7, R13 ;  /* 0x0000000d00077202 */ /* 0x000fe40000000f00 */
[----:B------:R-:W-:Y:S01]  /*1c7a0*/  LEA R16, R40, R3, 0x7 ;  /* 0x0000000328107211 */ /* 0x000fe200078e38ff */
[----:B------:R-:W-:Y:S01]  /*1c7b0*/  IMAD R15, R15, c[0x0][0x488], RZ ;  /* 0x000122000f0f7a24 */ /* 0x000fe200078e02ff */
[----:B------:R-:W-:Y:S01]  /*1c7c0*/  @P1 SHF.R.U32.HI R7, RZ, c[0x0][0x4f0], R12 ;  /* 0x00013c00ff071a19 */ /* 0x000fe2000001160c */
[----:B------:R-:W-:Y:S01]  /*1c7d0*/  IMAD.WIDE.U32 R10, R6, c[0x0][0x488], R10 ;  /* 0x00012200060a7a25 */ /* 0x000fe200078e000a */
[----:B------:R-:W-:-:S02]  /*1c7e0*/  LOP3.LUT R23, R23, 0x1c0, RZ, 0xc0, !PT ;  /* 0x000001c017177812 */ /* 0x000fc400078ec0ff */
[----:B------:R-:W-:Y:S01]  /*1c7f0*/  LEA R40, R40, R9, 0x7 ;  /* 0x0000000928287211 */ /* 0x000fe200078e38ff */
[----:B------:R-:W-:Y:S01]  /*1c800*/  IMAD R15, R6, c[0x0][0x48c], R15 ;  /* 0x00012300060f7a24 */ /* 0x000fe200078e020f */
[----:B------:R-:W-:Y:S01]  /*1c810*/  LEA R12, P0, R10, c[0x0][0x450], 0x2 ;  /* 0x000114000a0c7a11 */ /* 0x000fe200078010ff */
[----:B------:R-:W-:Y:S01]  /*1c820*/  IMAD R17, R17, c[0x0][0x3f0], RZ ;  /* 0x0000fc0011117a24 */ /* 0x000fe200078e02ff */
[----:B------:R-:W-:Y:S01]  /*1c830*/  SHF.R.U32.HI R6, RZ, 0x3, R23 ;  /* 0x00000003ff067819 */ /* 0x000fe20000011617 */
[----:B------:R-:W-:Y:S01]  /*1c840*/  IMAD.SHL.U32 R0, R0, 0x8, RZ ;  /* 0x0000000800007824 */ /* 0x000fe200078e00ff */
[----:B------:R-:W-:Y:S01]  /*1c850*/  IADD3 R11, R11, R15, RZ ;  /* 0x0000000f0b0b7210 */ /* 0x000fe20007ffe0ff */
[----:B------:R-:W-:Y:S01]  /*1c860*/  SHFL.IDX PT, R42, R12, RZ, 0x1c1f ;  /* 0x001c1fff0c2a7589 */ /* 0x000fe200000e0000 */
[----:B------:R-:W-:Y:S02]  /*1c870*/  IMAD R17, R14, c[0x0][0x3f4], R17 ;  /* 0x0000fd000e117a24 */ /* 0x000fe400078e0211 */
[----:B------:R-:W-:Y:S01]  /*1c880*/  LEA.HI.X R11, R10, c[0x0][0x454], R11, 0x2, P0 ;  /* 0x000115000a0b7a11 */ /* 0x000fe200000f140b */
[----:B-----5:R-:W-:Y:S01]  /*1c890*/  SHFL.IDX PT, R34, R12, 0x1, 0x1c1f ;  /* 0x003c1f000c227f89 */ /* 0x020fe200000e0000 */
[----:B------:R-:W-:Y:S01]  /*1c8a0*/  SHF.R.S32.HI R10, RZ, 0x1f, R7 ;  /* 0x0000001fff0a7819 */ /* 0x000fe20000011407 */
[----:B------:R-:W-:Y:S01]  /*1c8b0*/  IMAD.WIDE.U32 R14, R14, c[0x0][0x3f0], R20 ;  /* 0x0000fc000e0e7a25 */ /* 0x000fe200078e0014 */
[----:B------:R-:W-:Y:S01]  /*1c8c0*/  LOP3.LUT R19, R23, 0x38, R0, 0xf8, !PT ;  /* 0x0000003817137812 */ /* 0x000fe200078ef800 */
[----:B------:R-:W1:Y:S01]  /*1c8d0*/  SHFL.IDX PT, R43, R11, RZ, 0x1c1f ;  /* 0x001c1fff0b2b7589 */ /* 0x000e6200000e0000 */
[----:B------:R-:W-:Y:S01]  /*1c8e0*/  IADD3 R36, R0, 0x40, RZ ;  /* 0x0000004000247810 */ /* 0x000fe20007ffe0ff */
[----:B------:R-:W-:Y:S01]  /*1c8f0*/  IMAD.MOV R32, RZ, RZ, -R7 ;  /* 0x000000ffff207224 */ /* 0x000fe200078e0a07 */
[----:B------:R-:W-:Y:S01]  /*1c900*/  LOP3.LUT R6, R19, R6, RZ, 0x3c, !PT ;  /* 0x0000000613067212 */ /* 0x000fe200078e3cff */
[----:B------:R-:W2:Y:S01]  /*1c910*/  SHFL.IDX PT, R35, R11, 0x1, 0x1c1f ;  /* 0x003c1f000b237f89 */ /* 0x000ea200000e0000 */
[----:B------:R-:W-:Y:S01]  /*1c920*/  IMAD R3, R4, c[0x0][0x4e8], RZ ;  /* 0x00013a0004037a24 */ /* 0x000fe200078e02ff */
[----:B------:R-:W-:Y:S01]  /*1c930*/  IADD3 R4, R16, 0x8, RZ ;  /* 0x0000000810047810 */ /* 0x000fe20007ffe0ff */
[----:B------:R-:W-:-:S02]  /*1c940*/  IMAD.IADD R15, R15, 0x1, R17 ;  /* 0x000000010f0f7824 */ /* 0x000fc400078e0211 */
[----:B------:R-:W-:Y:S01]  /*1c950*/  IMAD R32, R32, c[0x0][0x4e8], R13 ;  /* 0x00013a0020207a24 */ /* 0x000fe200078e020d */
[-C--:B------:R-:W-:Y:S01]  /*1c960*/  ISETP.GE.OR P1, PT, R16, R3.reuse, P2 ;  /* 0x000000031000720c */ /* 0x080fe20001726670 */
[----:B------:R-:W-:Y:S01]  /*1c970*/  IMAD R10, R10, c[0x0][0x3e0], RZ ;  /* 0x0000f8000a0a7a24 */ /* 0x000fe200078e02ff */
[----:B------:R-:W-:Y:S01]  /*1c980*/  ISETP.GE.OR P0, PT, R4, R3, P2 ;  /* 0x000000030400720c */ /* 0x000fe20001706670 */
[----:B------:R-:W-:Y:S02]  /*1c990*/  IMAD.SHL.U32 R5, R5, 0x8, RZ ;  /* 0x0000000805057824 */ /* 0x000fe400078e00ff */
[C---:B------:R-:W-:Y:S02]  /*1c9a0*/  IMAD R10, R7.reuse, c[0x0][0x3e4], R10 ;  /* 0x0000f900070a7a24 */ /* 0x040fe400078e020a */
[----:B------:R-:W-:Y:S01]  /*1c9b0*/  IMAD.WIDE.U32 R14, R7, c[0x0][0x3e0], R14 ;  /* 0x0000f800070e7a25 */ /* 0x000fe200078e000e */
[----:B------:R-:W-:Y:S02]  /*1c9c0*/  SHF.R.S32.HI R7, RZ, 0x1f, R32 ;  /* 0x0000001fff077819 */ /* 0x000fe40000011420 */
[----:B------:R-:W-:Y:S01]  /*1c9d0*/  LOP3.LUT R5, R6, 0x7ffffe00, R5, 0xf8, !PT ;  /* 0x7ffffe0006057812 */ /* 0x000fe200078ef805 */
[----:B------:R-:W-:-:S02]  /*1c9e0*/  IMAD.IADD R15, R15, 0x1, R10 ;  /* 0x000000010f0f7824 */ /* 0x000fc400078e020a */
[----:B------:R-:W-:Y:S01]  /*1c9f0*/  IMAD R7, R7, c[0x0][0x3d8], RZ ;  /* 0x0000f60007077a24 */ /* 0x000fe200078e02ff */
[----:B------:R-:W-:Y:S01]  /*1ca00*/  SHF.L.U32 R41, R5, 0x1, RZ ;  /* 0x0000000105297819 */ /* 0x000fe200000006ff */
[----:B-1----:R1:W-:Y:S02]  /*1ca10*/  @!P1 ST.E [R42.64], R2 ;  /* 0x000000022a009985 */ /* 0x0023e4000c101910 */
[C---:B------:R-:W-:Y:S02]  /*1ca20*/  IMAD R10, R32.reuse, c[0x0][0x3dc], R7 ;  /* 0x0000f700200a7a24 */ /* 0x040fe400078e0207 */
[----:B------:R-:W-:Y:S01]  /*1ca30*/  IMAD.WIDE.U32 R32, R32, c[0x0][0x3d8], R14 ;  /* 0x0000f60020207a25 */ /* 0x000fe200078e000e */
[----:B--2---:R1:W-:Y:S03]  /*1ca40*/  @!P0 ST.E [R34.64], R8 ;  /* 0x0000000822008985 */ /* 0x0043e6000c101910 */
[----:B------:R-:W-:Y:S01]  /*1ca50*/  IMAD.IADD R10, R33, 0x1, R10 ;  /* 0x00000001210a7824 */ /* 0x000fe200078e020a */
[----:B------:R1:W2:Y:S01]  /*1ca60*/  LDS.128 R28, [R41+0x1080] ;  /* 0x00108000291c7984 */ /* 0x0002a20000000c00 */
[----:B------:R-:W-:-:S03]  /*1ca70*/  LEA R38, P0, R32, c[0x0][0x380], 0x1 ;  /* 0x0000e00020267a11 */ /* 0x000fc600078008ff */
[----:B------:R1:W3:Y:S01]  /*1ca80*/  LDS.128 R24, [R41+0x2080] ;  /* 0x0020800029187984 */ /* 0x0002e20000000c00 */
[----:B------:R-:W-:Y:S02]  /*1ca90*/  LEA.HI.X R37, R32, c[0x0][0x384], R10, 0x1, P0 ;  /* 0x0000e10020257a11 */ /* 0x000fe400000f0c0a */
[----:B------:R-:W-:Y:S01]  /*1caa0*/  ISETP.GE.AND P0, PT, R40, R3, PT ;  /* 0x000000032800720c */ /* 0x000fe20003f06270 */
[----:B------:R1:W4:Y:S04]  /*1cab0*/  LDS.128 R20, [R41+0x3080] ;  /* 0x0030800029147984 */ /* 0x0003280000000c00 */
        /* <DEDUP_REMOVED lines=17> */
.L_x_422:
[----:B------:R-:W-:Y:S05]  /*1cbd0*/  BSYNC B0 ;  /* 0x0000000000007941 */ /* 0x000fea0003800000 */
.L_x_421:
        /* <DEDUP_REMOVED lines=12> */
[----:B--2---:R2:W-:Y:S03]  /*1cca0*/  @!P1 ST.E.128 [R8.64], R28 ;  /* 0x0000001c08009985 */ /* 0x0045e6000c101d10 */
[----:B------:R-:W-:-:S05]  /*1ccb0*/  @!P0 IMAD.WIDE R10, R2, 0x2, R10 ;  /* 0x00000002020a8825 */ /* 0x000fca00078e020a */
[----:B------:R2:W-:Y:S02]  /*1ccc0*/  @!P0 ST.E.128 [R10.64], R16 ;  /* 0x000000100a008985 */ /* 0x0005e4000c101d10 */
.L_x_424:
[----:B------:R-:W-:Y:S05]  /*1ccd0*/  BSYNC B0 ;  /* 0x0000000000007941 */ /* 0x000fea0003800000 */
.L_x_423:
        /* <DEDUP_REMOVED lines=15> */
.L_x_426:
[----:B------:R-:W-:Y:S05]  /*1cdd0*/  BSYNC B0 ;  /* 0x0000000000007941 */ /* 0x000fea0003800000 */
.L_x_425:
[----:B------:R-:W-:Y:S01]  /*1cde0*/  IADD3 R40, R40, 0x60, RZ ;  /* 0x0000006028287810 */ /* 0x000fe20007ffe0ff */
[----:B---3--:R3:W1:Y:S03]  /*1cdf0*/  SHFL.IDX PT, R9, R37, 0x3, 0x181f ;  /* 0x00781f0025097f89 */ /* 0x00866600000e0000 */
[----:B------:R-:W-:Y:S01]  /*1ce00*/  ISETP.GE.AND P0, PT, R40, R3, PT ;  /* 0x000000032800720c */ /* 0x000fe20003f06270 */
[----:B------:R3:W2:-:S12]  /*1ce10*/  SHFL.IDX PT, R8, R38, 0x3, 0x181f ;  /* 0x00781f0026087f89 */ /* 0x00069800000e0000 */
[----:B------:R-:W-:Y:S05]  /*1ce20*/  @P0 EXIT ;  /* 0x000000000000094d */ /* 0x000fea0003800000 */
[----:B------:R-:W-:-:S13]  /*1ce30*/  ISETP.GE.AND P0, PT, R0, c[0x0][0x3c8], PT ;  /* 0x0000f20000007a0c */ /* 0x000fda0003f06270 */
[----:B-12---:R-:W-:-:S05]  /*1ce40*/  @!P0 IMAD.WIDE R2, R0, 0x2, R8 ;  /* 0x0000000200028825 */ /* 0x006fca00078e0208 */
        /* <DEDUP_REMOVED lines=9> */
.L_x_419:
        /* <DEDUP_REMOVED lines=18> */
.L_x_427:
        /* <DEDUP_REMOVED lines=19> */
[----:B------:R-:W-:-:S04]  /*1d130*/  IMAD.WIDE.U32 R12, R219, c[0x0][0x490], R12 ;  /* 0x00012400db0c7a25 */ /* 0x000fc800078e000c */
[----:B------:R-:W-:Y:S01]  /*1d140*/  IMAD R14, R4, c[0x0][0x498], RZ ;  /* 0x00012600040e7a24 */ /* 0x000fe200078e02ff */
[----:B------:R-:W-:-:S03]  /*1d150*/  IADD3 R13, R3, R13, RZ ;  /* 0x0000000d030d7210 */ /* 0x000fc60007ffe0ff */
[----:B------:R-:W-:Y:S02]  /*1d160*/  IMAD R3, R221, c[0x0][0x49c], R14 ;  /* 0x00012700dd037a24 */ /* 0x000fe400078e020e */
[----:B------:R-:W-:-:S04]  /*1d170*/  @P0 IMAD.HI.U32 R5, R7, c[0x0][0x4ec], RZ ;  /* 0x00013b0007050a27 */ /* 0x000fc800078e00ff */
[----:B------:R-:W-:Y:S01]  /*1d180*/  IMAD.WIDE.U32 R12, R221, c[0x0][0x498], R12 ;  /* 0x00012600dd0c7a25 */ /* 0x000fe200078e000c */
[----:B------:R-:W-:-:S04]  /*1d190*/  @P0 SHF.R.U32.HI R6, RZ, c[0x0][0x4f0], R5 ;  /* 0x00013c00ff060a19 */ /* 0x000fc80000011605 */
[--C-:B------:R-:W-:Y:S01]  /*1d1a0*/  SHF.R.S32.HI R5, RZ, 0x1f, R6.reuse ;  /* 0x0000001fff057819 */ /* 0x100fe20000011406 */
[----:B------:R-:W-:Y:S01]  /*1d1b0*/  IMAD.MOV R10, RZ, RZ, -R6 ;  /* 0x000000ffff0a7224 */ /* 0x000fe200078e0a06 */
[----:B------:R-:W-:-:S03]  /*1d1c0*/  IADD3 R12, P0, R6, R12, RZ ;  /* 0x0000000c060c7210 */ /* 0x000fc60007f1e0ff */
[----:B------:R-:W-:Y:S01]  /*1d1d0*/  IMAD R10, R10, c[0x0][0x4e8], R7 ;  /* 0x00013a000a0a7a24 */ /* 0x000fe200078e0207 */
[----:B------:R-:W-:-:S04]  /*1d1e0*/  IADD3.X R13, R5, R13, R3, P0, !PT ;  /* 0x0000000d050d7210 */ /* 0x000fc800007fe403 */
[----:B------:R-:W-:Y:S01]  /*1d1f0*/  SHF.R.S32.HI R6, RZ, 0x1f, R10 ;  /* 0x0000001fff067819 */ /* 0x000fe2000001140a */
[----:B------:R-:W-:-:S04]  /*1d200*/  IMAD.WIDE.U32 R12, R10, c[0x0][0x488], R12 ;  /* 0x000122000a0c7a25 */ /* 0x000fc800078e000c */
[----:B------:R-:W-:Y:S01]  /*1d210*/  IMAD R3, R6, c[0x0][0x488], RZ ;  /* 0x0001220006037a24 */ /* 0x000fe200078e02ff */
[----:B------:R-:W-:-:S03]  /*1d220*/  LEA R6, P0, R12, c[0x0][0x450], 0x2 ;  /* 0x000114000c067a11 */ /* 0x000fc600078010ff */
[----:B------:R-:W-:-:S05]  /*1d230*/  IMAD R3, R10, c[0x0][0x48c], R3 ;  /* 0x000123000a037a24 */ /* 0x000fca00078e0203 */
[----:B------:R-:W-:-:S04]  /*1d240*/  IADD3 R3, R13, R3, RZ ;  /* 0x000000030d037210 */ /* 0x000fc80007ffe0ff */
[----:B------:R-:W-:Y:S02]  /*1d250*/  LEA.HI.X R7, R12, c[0x0][0x454], R3, 0x2, P0 ;  /* 0x000115000c077a11 */ /* 0x000fe400000f1403 */
[----:B------:R-:W-:-:S05]  /*1d260*/  MOV R3, 0xff800000 ;  /* 0xff80000000037802 */ /* 0x000fca0000000f00 */
[----:B------:R1:W-:Y:S02]  /*1d270*/  STG.E [R6.64], R3 ;  /* 0x0000000306007986 */ /* 0x0003e4000c101910 */
.L_x_429:
[----:B------:R-:W-:Y:S05]  /*1d280*/  BSYNC B0 ;  /* 0x0000000000007941 */ /* 0x000fea0003800000 */
.L_x_428:
[----:B------:R-:W2:Y:S01]  /*1d290*/  S2R R5, SR_CTAID.X ;  /* 0x0000000000057919 */ /* 0x000ea20000002500 */
[----:B-1----:R-:W-:Y:S01]  /*1d2a0*/  SHF.R.S32.HI R3, RZ, 0x1f, R0 ;  /* 0x0000001fff037819 */ /* 0x002fe20000011400 */
[----:B------:R-:W-:Y:S01]  /*1d2b0*/  IMAD R7, R9, c[0x0][0x3a0], RZ ;  /* 0x0000e80009077a24 */ /* 0x000fe200078e02ff */
[----:B------:R-:W-:Y:S01]  /*1d2c0*/  BSSY B0, `(.L_x_430) ;  /* 0x0000036000007945 */ /* 0x000fe20003800000 */
[----:B------:R-:W-:Y:S01]  /*1d2d0*/  IMAD.WIDE.U32 R10, R8, c[0x0][0x3a0], RZ ;  /* 0x0000e800080a7a25 */ /* 0x000fe200078e00ff */
[----:B------:R-:W-:-:S03]  /*1d2e0*/  LEA.HI R3, R3, R0, RZ, 0x3 ;  /* 0x0000000003037211 */ /* 0x000fc600078f18ff */
[----:B------:R-:W-:Y:S01]  /*1d2f0*/  IMAD R6, R8, c[0x0][0x3a4], R7 ;  /* 0x0000e90008067a24 */ /* 0x000fe200078e0207 */
[----:B------:R-:W-:Y:S01]  /*1d300*/  LOP3.LUT R9, R3, 0xfffffff8, RZ, 0xc0, !PT ;  /* 0xfffffff803097812 */ /* 0x000fe200078ec0ff */
[----:B------:R-:W-:Y:S01]  /*1d310*/  IMAD R218, R218, c[0x0][0x3e8], RZ ;  /* 0x0000fa00dada7a24 */ /* 0x000fe200078e02ff */
[----:B------:R-:W-:Y:S01]  /*1d320*/  MOV R7, c[0x0][0x4e8] ;  /* 0x00013a0000077a02 */ /* 0x000fe20000000f00 */
[----:B------:R-:W-:Y:S01]  /*1d330*/  IMAD R4, R4, c[0x0][0x3f0], RZ ;  /* 0x0000fc0004047a24 */ /* 0x000fe200078e02ff */
[----:B------:R-:W-:Y:S01]  /*1d340*/  IADD3 R9, -R9, R0, RZ ;  /* 0x0000000009097210 */ /* 0x000fe20007ffe1ff */
[----:B------:R-:W-:Y:S01]  /*1d350*/  IMAD R218, R219, c[0x0][0x3ec], R218 ;  /* 0x0000fb00dbda7a24 */ /* 0x000fe200078e02da */
[----:B------:R-:W-:Y:S01]  /*1d360*/  SHF.R.S32.HI R0, RZ, 0x3, R3 ;  /* 0x00000003ff007819 */ /* 0x000fe20000011403 */
[----:B------:R-:W-:Y:S01]  /*1d370*/  IMAD R4, R221, c[0x0][0x3f4], R4 ;  /* 0x0000fd00dd047a24 */ /* 0x000fe200078e0204 */
[----:B------:R-:W-:Y:S01]  /*1d380*/  ISETP.NE.AND P0, PT, R7, 0x1, PT ;  /* 0x000000010700780c */ /* 0x000fe20003f05270 */
[----:B-----5:R-:W-:Y:S01]  /*1d390*/  IMAD R2, R2, c[0x0][0x4e8], RZ ;  /* 0x00013a0002027a24 */ /* 0x020fe200078e02ff */
[----:B------:R-:W-:Y:S01]  /*1d3a0*/  IADD3 R11, R11, R6, RZ ;  /* 0x000000060b0b7210 */ /* 0x000fe20007ffe0ff */
[C---:B------:R-:W-:Y:S01]  /*1d3b0*/  IMAD R6, R9.reuse, 0x20, R0 ;  /* 0x0000002009067824 */ /* 0x040fe200078e0200 */
[----:B------:R-:W-:-:S03]  /*1d3c0*/  SHF.L.U32 R9, R9, 0x3, RZ ;  /* 0x0000000309097819 */ /* 0x000fc600000006ff */
[----:B------:R-:W-:Y:S01]  /*1d3d0*/  IMAD.WIDE.U32 R10, R219, c[0x0][0x3e8], R10 ;  /* 0x0000fa00db0a7a25 */ /* 0x000fe200078e000a */
[C---:B--2---:R-:W-:Y:S02]  /*1d3e0*/  LEA R6, R5.reuse, R6, 0x7 ;  /* 0x0000000605067211 */ /* 0x044fe400078e38ff */
[----:B------:R-:W-:Y:S02]  /*1d3f0*/  LEA R5, R5, R0, 0x7 ;  /* 0x0000000005057211 */ /* 0x000fe400078e38ff */
[----:B------:R-:W-:Y:S01]  /*1d400*/  IADD3 R11, R218, R11, RZ ;  /* 0x0000000bda0b7210 */ /* 0x000fe20007ffe0ff */
[----:B------:R-:W-:Y:S01]  /*1d410*/  @P0 IMAD.HI.U32 R3, R6, c[0x0][0x4ec], RZ ;  /* 0x00013b0006030a27 */ /* 0x000fe200078e00ff */
[----:B------:R-:W-:-:S03]  /*1d420*/  IADD3 R0, R9, 0x40, RZ ;  /* 0x0000004009007810 */ /* 0x000fc60007ffe0ff */
        /* <DEDUP_REMOVED lines=10> */
[----:B------:R-:W-:Y:S02]  /*1d4d0*/  IMAD R7, R7, c[0x0][0x3e4], R8 ;  /* 0x0000f90007077a24 */ /* 0x000fe400078e0208 */
[----:B------:R-:W-:Y:S02]  /*1d4e0*/  IMAD R4, R4, c[0x0][0x3d8], RZ ;  /* 0x0000f60004047a24 */ /* 0x000fe400078e02ff */
[----:B------:R-:W-:Y:S02]  /*1d4f0*/  IMAD.IADD R11, R11, 0x1, R7 ;  /* 0x000000010b0b7824 */ /* 0x000fe400078e0207 */
[C---:B------:R-:W-:Y:S02]  /*1d500*/  IMAD R4, R3.reuse, c[0x0][0x3dc], R4 ;  /* 0x0000f70003047a24 */ /* 0x040fe400078e0204 */
[----:B------:R-:W-:-:S05]  /*1d510*/  IMAD.WIDE.U32 R10, R3, c[0x0][0x3d8], R10 ;  /* 0x0000f600030a7a25 */ /* 0x000fca00078e000a */
[----:B------:R-:W-:Y:S02]  /*1d520*/  IADD3 R3, R11, R4, RZ ;  /* 0x000000040b037210 */ /* 0x000fe40007ffe0ff */
        /* <DEDUP_REMOVED lines=15> */
.L_x_431:
[----:B------:R-:W-:Y:S05]  /*1d620*/  BSYNC B0 ;  /* 0x0000000000007941 */ /* 0x000fea0003800000 */
.L_x_430:
        /* <DEDUP_REMOVED lines=15> */
.L_x_433:
[----:B------:R-:W-:Y:S05]  /*1d720*/  BSYNC B0 ;  /* 0x0000000000007941 */ /* 0x000fea0003800000 */
.L_x_432:
        /* <DEDUP_REMOVED lines=15> */
.L_x_435:
[----:B------:R-:W-:Y:S05]  /*1d820*/  BSYNC B0 ;  /* 0x0000000000007941 */ /* 0x000fea0003800000 */
.L_x_434:
        /* <DEDUP_REMOVED lines=16> */
.L_x_436:
        /* <DEDUP_REMOVED lines=13> */
.L_x_1717:


//--------------------- .text._ZN7cutlass13device_kernelIN5flash19enable_sm80_to_sm89INS1_16FlashAttnFwdSm80INS1_25CollectiveMainloopFwdSm80ILi8ELi1ELb1EN4cute5tupleIJNS5_1CILi128EEES8_S8_EEELi128ENS_6half_tEfNS_4arch4Sm80ELb1ELb0ELb1ELb0ELb0ELb0ELb1ELb0EEENS1_21CollectiveEpilogueFwdIS9_NS6_IJNS7_ILi1EEESF_SF_EEESA_SC_Li256ELb0ELb1ELb0ELb0EEENS1_30DynamicPersistentTileSchedulerILi256ELi256ELb0ELb1ELb0EEEEEEEEEvNT_6ParamsE --------------------------
	.section	.text._ZN7cutlass13device_kernelIN5flash19enable_sm80_to_sm89INS1_16FlashAttnFwdSm80INS1_25CollectiveMainloopFwdSm80ILi8ELi1ELb1EN4cute5tupleIJNS5_1CILi128EEES8_S8_EEELi128ENS_6half_tEfNS_4arch4Sm80ELb1ELb0ELb1ELb0ELb0ELb0ELb1ELb0EEENS1_21CollectiveEpilogueFwdIS9_NS6_IJNS7_ILi1EEESF_SF_EEESA_SC_Li256ELb0ELb1ELb0ELb0EEENS1_30DynamicPersistentTileSchedulerILi256ELi256ELb0ELb1ELb0EEEEEEEEEvNT_6ParamsE,"ax",@progbits
	.sectioninfo	@"SHI_REGISTERS=255"
	.align	128
.text._ZN7cutlass13device_kernelIN5flash19enable_sm80_to_sm89INS1_16FlashAttnFwdSm80INS1_25CollectiveMainloopFwdSm80ILi8ELi1ELb1EN4cute5tupleIJNS5_1CILi128EEES8_S8_EEELi128ENS_6half_tEfNS_4arch4Sm80ELb1ELb0ELb1ELb0ELb0ELb0ELb1ELb0EEENS1_21CollectiveEpilogueFwdIS9_NS6_IJNS7_ILi1EEESF_SF_EEESA_SC_Li256ELb0ELb1ELb0ELb0EEENS1_30DynamicPersistentTileSchedulerILi256ELi256ELb0ELb1ELb0EEEEEEEEEvNT_6ParamsE:
        .type           _ZN7cutlass13device_kernelIN5flash19enable_sm80_to_sm89INS1_16FlashAttnFwdSm80INS1_25CollectiveMainloopFwdSm80ILi8ELi1ELb1EN4cute5tupleIJNS5_1CILi128EEES8_S8_EEELi128ENS_6half_tEfNS_4arch4Sm80ELb1ELb0ELb1ELb0ELb0ELb0ELb1ELb0EEENS1_21CollectiveEpilogueFwdIS9_NS6_IJNS7_ILi1EEESF_SF_EEESA_SC_Li256ELb0ELb1ELb0ELb0EEENS1_30DynamicPersistentTileSchedulerILi256ELi256ELb0ELb1ELb0EEEEEEEEEvNT_6ParamsE,@function
        .size           _ZN7cutlass13device_kernelIN5flash19enable_sm80_to_sm89INS1_16FlashAttnFwdSm80INS1_25CollectiveMainloopFwdSm80ILi8ELi1ELb1EN4cute5tupleIJNS5_1CILi128EEES8_S8_EEELi128ENS_6half_tEfNS_4arch4Sm80ELb1ELb0ELb1ELb0ELb0ELb0ELb1ELb0EEENS1_21CollectiveEpilogueFwdIS9_NS6_IJNS7_ILi1EEESF_SF_EEESA_SC_Li256ELb0ELb1ELb0ELb0EEENS1_30DynamicPersistentTileSchedulerILi256ELi256ELb0ELb1ELb0EEEEEEEEEvNT_6ParamsE,(.L_x_1718 - _ZN7cutlass13device_kernelIN5flash19enable_sm80_to_sm89INS1_16FlashAttnFwdSm80INS1_25CollectiveMainloopFwdSm80ILi8ELi1ELb1EN4cute5tupleIJNS5_1CILi128EEES8_S8_EEELi128ENS_6half_tEfNS_4arch4Sm80ELb1ELb0ELb1ELb0ELb0ELb0ELb1ELb0EEENS1_21CollectiveEpilogueFwdIS9_NS6_IJNS7_ILi1EEESF_SF_EEESA_SC_Li256ELb0ELb1ELb0ELb0EEENS1_30DynamicPersistentTileSchedulerILi256ELi256ELb0ELb1ELb0EEEEEEEEEvNT_6ParamsE)
        .other          _ZN7cutlass13device_kernelIN5flash19enable_sm80_to_sm89INS1_16FlashAttnFwdSm80INS1_25CollectiveMainloopFwdSm80ILi8ELi1ELb1EN4cute5tupleIJNS5_1CILi128EEES8_S8_EEELi128ENS_6half_tEfNS_4arch4Sm80ELb1ELb0ELb1ELb0ELb0ELb0ELb1ELb0EEENS1_21CollectiveEpilogueFwdIS9_NS6_IJNS7_ILi1EEESF_SF_EEESA_SC_Li256ELb0ELb1ELb0ELb0EEENS1_30DynamicPersistentTileSchedulerILi256ELi256ELb0ELb1ELb0EEEEEEEEEvNT_6ParamsE,@"STO_CUDA_ENTRY STV_DEFAULT"
_ZN7cutlass13device_kernelIN5flash19enable_sm80_to_sm89INS1_16FlashAttnFwdSm80INS1_25CollectiveMainloopFwdSm80ILi8ELi1ELb1EN4cute5tupleIJNS5_1CILi128EEES8_S8_EEELi128ENS_6half_tEfNS_4arch4Sm80ELb1ELb0ELb1ELb0ELb0ELb0ELb1ELb0EEENS1_21CollectiveEpilogueFwdIS9_NS6_IJNS7_ILi1EEESF_SF_EEESA_SC_Li256ELb0ELb1ELb0ELb0EEENS1_30DynamicPersistentTileSchedulerILi256ELi256ELb0ELb1ELb0EEEEEEEEEvNT_6ParamsE:
[----:B------:R-:W-:-:S03]  /*0000*/  MOV R1, c[0x0][0x28] ;  /* 0x00000a0000017a02 */ /* 0x000fc60000000f00 */
[----:B------:R-:W1:Y:S01]  /*0010*/  S2R R20, SR_TID.X ;  /* 0x0000000000147919 */ /* 0x000e620000002100 */
[----:B------:R-:W-:-:S03]  /*0020*/  IADD3 R1, R1, -0x78, RZ ;  /* 0xffffff8801017810 */ /* 0x000fc60007ffe0ff */
[----:B------:R-:W2:Y:S01]  /*0030*/  S2R R14, SR_CTAID.X ;  /* 0x00000000000e7919 */ /* 0x000ea20000002500 */
[----:B-1----:R-:W-:-:S05]  /*0040*/  SHF.R.U32.HI R2, RZ, 0x5, R20 ;  /* 0x00000005ff027819 */ /* 0x002fca0000011614 */
[----:B------:R-:W1:Y:S02]  /*0050*/  SHFL.IDX PT, R0, R2, RZ, 0x1f ;  /* 0x00001fff02007589 */ /* 0x000e6400000e0000 */
[----:B-1----:R-:W-:Y:S02]  /*0060*/  ISETP.GE.AND P0, PT, R0, 0x1, PT ;  /* 0x000000010000780c */ /* 0x002fe40003f06270 */
[----:B------:R1:W-:Y:S11]  /*0070*/  STL [R1+0x70], R0 ;  /* 0x0000700001007387 */ /* 0x0003f60000100800 */
[----:B------:R-:W-:Y:S06]  /*0080*/  @P0 BAR.ARV 0x4, 0x100 ;  /* 0x0104000000000b1d */ /* 0x000fec0000002000 */
[----:B--2---:R-:W-:-:S13]  /*0090*/  ISETP.GE.AND P0, PT, R14, c[0x0][0x538], PT ;  /* 0x00014e000e007a0c */ /* 0x004fda0003f06270 */
[----:B------:R-:W-:Y:S05]  /*00a0*/  @P0 EXIT ;  /* 0x000000000000094d */ /* 0x000fea0003800000 */
[----:B-1----:R-:W-:Y:S01]  /*00b0*/  SHF.R.S32.HI R11, RZ, 0x1f, R20 ;  /* 0x0000001fff0b7819 */ /* 0x002fe20000011414 */
[----:B------:R-:W-:-:S03]  /*00c0*/  ULDC.64 UR6, c[0x0][0x118] ;  /* 0x0000460000067ab9 */ /* 0x000fc60000000a00 */
[CC--:B------:R-:W-:Y:S02]  /*00d0*/  LEA.HI R12, R11.reuse, R20.reuse, RZ, 0x3 ;  /* 0x000000140b0c7211 */ /* 0x0c0fe400078f18ff */
[CC--:B------:R-:W-:Y:S02]  /*00e0*/  LEA.HI R2, R11.reuse, R20.reuse, RZ, 0x4 ;  /* 0x000000140b027211 */ /* 0x0c0fe400078f20ff */
[----:B------:R-:W-:Y:S02]  /*00f0*/  LEA.HI R13, R11, R20, RZ, 0x2 ;  /* 0x000000140b0d7211 */ /* 0x000fe400078f10ff */
[----:B------:R-:W-:Y:S02]  /*0100*/  SHF.R.S32.HI R17, RZ, 0x3, R12 ;  /* 0x00000003ff117819 */ /* 0x000fe4000001140c */
[----:B------:R-:W-:Y:S02]  /*0110*/  SHF.R.S32.HI R4, RZ, 0x4, R2 ;  /* 0x00000004ff047819 */ /* 0x000fe40000011402 */
[----:B------:R-:W-:Y:S01]  /*0120*/  LOP3.LUT R0, R2, 0xfffffff0, RZ, 0xc0, !PT ;  /* 0xfffffff002007812 */ /* 0x000fe200078ec0ff */
[----:B------:R-:W-:Y:S01]  /*0130*/  IMAD.SHL.U32 R7, R17, 0x40, RZ ;  /* 0x0000004011077824 */ /* 0x000fe200078e00ff */
[----:B------:R-:W-:-:S02]  /*0140*/  LOP3.LUT R3, R12, 0xfffffff8, RZ, 0xc0, !PT ;  /* 0xfffffff80c037812 */ /* 0x000fc400078ec0ff */
[--C-:B------:R-:W-:Y:S01]  /*0150*/  SHF.R.S32.HI R8, RZ, 0x2, R13.reuse ;  /* 0x00000002ff087819 */ /* 0x100fe2000001140d */
[C---:B------:R-:W-:Y:S01]  /*0160*/  IMAD.IADD R0, R20.reuse, 0x1, -R0 ;  /* 0x0000000114007824 */ /* 0x040fe200078e0a00 */
[----:B------:R-:W-:Y:S01]  /*0170*/  SHF.R.S32.HI R5, RZ, 0x1f, R13 ;  /* 0x0000001fff057819 */ /* 0x000fe2000001140d */
[----:B------:R-:W-:Y:S01]  /*0180*/  IMAD.IADD R6, R20, 0x1, -R3 ;  /* 0x0000000114067824 */ /* 0x000fe200078e0a03 */
[----:B------:R-:W-:Y:S02]  /*0190*/  LEA.HI R2, R2, R4, RZ, 0x1 ;  /* 0x0000000402027211 */ /* 0x000fe400078f08ff */
[----:B------:R-:W-:Y:S01]  /*01a0*/  LEA.HI R3, R5, R8, RZ, 0x3 ;  /* 0x0000000805037211 */ /* 0x000fe200078f18ff */
[----:B------:R-:W-:Y:S01]  /*01b0*/  IMAD.SHL.U32 R18, R6, 0x8, RZ ;  /* 0x0000000806127824 */ /* 0x000fe200078e00ff */
[----:B------:R-:W-:Y:S01]  /*01c0*/  LOP3.LUT R5, R2, 0xfffffffe, RZ, 0xc0, !PT ;  /* 0xfffffffe02057812 */ /* 0x000fe200078ec0ff */
[----:B------:R-:W-:Y:S01]  /*01d0*/  IMAD.SHL.U32 R9, R6, 0x40, RZ ;  /* 0x0000004006097824 */ /* 0x000fe200078e00ff */
[----:B------:R-:W-:-:S02]  /*01e0*/  LOP3.LUT R2, R7, 0x1c0, RZ, 0xc0, !PT ;  /* 0x000001c007027812 */ /* 0x000fc400078ec0ff */
[----:B------:R-:W-:Y:S01]  /*01f0*/  SHF.R.S32.HI R7, RZ, 0x1f, R0 ;  /* 0x0000001fff077819 */ /* 0x000fe20000011400 */
[----:B------:R-:W-:Y:S01]  /*0200*/  IMAD.IADD R201, R4, 0x1, -R5 ;  /* 0x0000000104c97824 */ /* 0x000fe200078e0a05 */
[----:B------:R-:W-:Y:S02]  /*0210*/  LOP3.LUT R3, R3, 0xfffffff8, RZ, 0xc0, !PT ;  /* 0xfffffff803037812 */ /* 0x000fe400078ec0ff */
[----:B------:R-:W-:Y:S02]  /*0220*/  LEA.HI R200, R7, R0, RZ, 0x3 ;  /* 0x0000000007c87211 */ /* 0x000fe400078f18ff */
[----:B------:R-:W-:Y:S01]  /*0230*/  LOP3.LUT R4, R2, 0x38, R18, 0xf8, !PT ;  /* 0x0000003802047812 */ /* 0x000fe200078ef812 */
[----:B------:R-:W-:Y:S01]  /*0240*/  IMAD.IADD R7, R8, 0x1, -R3 ;  /* 0x0000000108077824 */ /* 0x000fe200078e0a03 */
[----:B------:R-:W-:Y:S02]  /*0250*/  SHF.R.U32.HI R3, RZ, 0x3, R2 ;  /* 0x00000003ff037819 */ /* 0x000fe40000011602 */
[C---:B------:R-:W-:Y:S01]  /*0260*/  LOP3.LUT R2, R200.reuse, 0xfffffff8, RZ, 0xc0, !PT ;  /* 0xfffffff8c8027812 */ /* 0x040fe200078ec0ff */
[----:B------:R-:W-:Y:S01]  /*0270*/  IMAD.SHL.U32 R200, R200, 0x40, RZ ;  /* 0x00000040c8c87824 */ /* 0x000fe200078e00ff */
[----:B------:R-:W-:-:S02]  /*0280*/  LEA.HI R10, R11, R20, RZ, 0x5 ;  /* 0x000000140b0a7211 */ /* 0x000fc400078f28ff */
[----:B------:R-:W-:Y:S01]  /*0290*/  LOP3.LUT R8, R4, R3, RZ, 0x3c, !PT ;  /* 0x0000000304087212 */ /* 0x000fe200078e3cff */
[----:B------:R-:W-:Y:S01]  /*02a0*/  IMAD.IADD R5, R0, 0x1, -R2 ;  /* 0x0000000100057824 */ /* 0x000fe200078e0a02 */
[----:B------:R-:W-:Y:S02]  /*02b0*/  LOP3.LUT R2, R10, 0xffffffe0, RZ, 0xc0, !PT ;  /* 0xffffffe00a027812 */ /* 0x000fe400078ec0ff */
[----:B------:R-:W-:Y:S02]  /*02c0*/  LOP3.LUT R0, R9, 0x1c0, RZ, 0xc0, !PT ;  /* 0x000001c009007812 */ /* 0x000fe400078ec0ff */
[----:B------:R-:W-:Y:S01]  /*02d0*/  SHF.R.S32.HI R224, RZ, 0x5, R10 ;  /* 0x00000005ffe07819 */ /* 0x000fe2000001140a */
[----:B------:R-:W-:Y:S01]  /*02e0*/  IMAD.IADD R16, R20, 0x1, -R2 ;  /* 0x0000000114107824 */ /* 0x000fe200078e0a02 */
[----:B------:R-:W-:Y:S02]  /*02f0*/  SHF.R.S32.HI R3, RZ, 0x1f, R10 ;  /* 0x0000001fff037819 */ /* 0x000fe4000001140a */
[----:B------:R-:W-:Y:S01]  /*0300*/  LOP3.LUT R4, R0, 0x8, R12, 0xf8, !PT ;  /* 0x0000000800047812 */ /* 0x000fe200078ef80c */
[----:B------:R-:W-:Y:S01]  /*0310*/  IMAD.MOV.U32 R12, RZ, RZ, 0x10 ;  /* 0x00000010ff0c7424 */ /* 0x000fe200078e00ff */
[----:B------:R-:W-:-:S02]  /*0320*/  SHF.R.U32.HI R2, RZ, 0x3, R0 ;  /* 0x00000003ff027819 */ /* 0x000fc40000011600 */
[----:B------:R-:W-:Y:S01]  /*0330*/  LEA.HI R9, R11, R20, RZ, 0x6 ;  /* 0x000000140b097211 */ /* 0x000fe200078f30ff */
[----:B------:R-:W-:Y:S01]  /*0340*/  IMAD.MOV.U32 R11, RZ, RZ, 0x20 ;  /* 0x00000020ff0b7424 */ /* 0x000fe200078e00ff */
[----:B------:R-:W-:Y:S02]  /*0350*/  LEA.HI R0, R3, R224, RZ, 0x3 ;  /* 0x000000e003007211 */ /* 0x000fe400078f18ff */
[----:B------:R-:W-:Y:S02]  /*0360*/  SHF.R.S32.HI R3, RZ, 0x1f, R16 ;  /* 0x0000001fff037819 */ /* 0x000fe40000011410 */
[----:B------:R-:W-:Y:S01]  /*0370*/  LOP3.LUT R10, R4, R2, RZ, 0x3c, !PT ;  /* 0x00000002040a7212 */ /* 0x000fe200078e3cff */
[----:B------:R-:W-:Y:S01]  /*0380*/  IMAD.SHL.U32 R2, R9, 0x8, RZ ;  /* 0x0000000809027824 */ /* 0x000fe200078e00ff */
[----:B------:R-:W-:Y:S02]  /*0390*/  LOP3.LUT R0, R0, 0xffffff8, RZ, 0xc0, !PT ;  /* 0x0ffffff800007812 */ /* 0x000fe400078ec0ff */
[----:B------:R-:W-:-:S02]  /*03a0*/  LEA.HI R9, R3, R16, RZ, 0x2 ;  /* 0x0000001003097211 */ /* 0x000fc400078f10ff */
[----:B------:R-:W-:Y:S02]  /*03b0*/  LOP3.LUT R3, R7, 0x1, RZ, 0xc0, !PT ;  /* 0x0000000107037812 */ /* 0x000fe400078ec0ff */
[----:B------:R-:W-:Y:S01]  /*03c0*/  LOP3.LUT R8, R8, 0x7ffffe00, R2, 0xf8, !PT ;  /* 0x7ffffe0008087812 */ /* 0x000fe200078ef802 */
[----:B------:R-:W-:Y:S01]  /*03d0*/  IMAD.IADD R2, R224, 0x1, -R0 ;  /* 0x00000001e0027824 */ /* 0x000fe200078e0a00 */
[----:B------:R-:W-:Y:S02]  /*03e0*/  SHF.R.S32.HI R0, RZ, 0x2, R9 ;  /* 0x00000002ff007819 */ /* 0x000fe40000011409 */
[----:B------:R-:W-:Y:S01]  /*03f0*/  ISETP.NE.U32.AND P0, PT, R3, 0x1, PT ;  /* 0x000000010300780c */ /* 0x000fe20003f05070 */
[----:B------:R-:W-:Y:S01]  /*0400*/  IMAD.SHL.U32 R3, R5, 0x40, RZ ;  /* 0x0000004005037824 */ /* 0x000fe200078e00ff */
[----:B------:R-:W-:Y:S01]  /*0410*/  LOP3.LUT R4, R13, 0xfffffffc, RZ, 0xc0, !PT ;  /* 0xfffffffc0d047812 */ /* 0x000fe200078ec0ff */
[----:B------:R-:W-:Y:S01]  /*0420*/  IMAD R15, R2, 0x10, R0 ;  /* 0x00000010020f7824 */ /* 0x000fe200078e0200 */
[----:B------:R-:W-:Y:S01]  /*0430*/  LOP3.LUT P4, RZ, R5, 0x2, RZ, 0xc0, !PT ;  /* 0x0000000205ff7812 */ /* 0x000fe2000788c0ff */
[----:B------:R-:W-:Y:S01]  /*0440*/  IMAD.SHL.U32 R2, R201, 0x8, RZ ;  /* 0x00000008c9027824 */ /* 0x000fe200078e00ff */
[----:B------:R-:W-:Y:S01]  /*0450*/  LOP3.LUT R0, R3, 0x1c0, RZ, 0xc0, !PT ;  /* 0x000001c003007812 */ /* 0x000fe200078ec0ff */
[----:B------:R-:W-:Y:S01]  /*0460*/  IMAD.IADD R3, R20, 0x1, -R4 ;  /* 0x0000000114037824 */ /* 0x000fe200078e0a04 */
[----:B------:R-:W-:Y:S01]  /*0470*/  LOP3.LUT P3, RZ, R5, 0x4, RZ, 0xc0, !PT ;  /* 0x0000000405ff7812 */ /* 0x000fe2000786c0ff */
[----:B------:R-:W-:Y:S01]  /*0480*/  IMAD.SHL.U32 R4, R7, 0x40, RZ ;  /* 0x0000004007047824 */ /* 0x000fe200078e00ff */
[----:B------:R-:W-:Y:S01]  /*0490*/  LOP3.LUT R5, R0, 0x8, R2, 0xf8, !PT ;  /* 0x0000000800057812 */ /* 0x000fe200078ef802 */
[----:B------:R-:W-:Y:S01]  /*04a0*/  STL [R1+0x74], R15 ;  /* 0x0000740f01007387 */ /* 0x000fe20000100800 */
[----:B------:R-:W-:Y:S01]  /*04b0*/  SHF.R.U32.HI R2, RZ, 0x3, R0 ;  /* 0x00000003ff027819 */ /* 0x000fe20000011600 */
[----:B------:R-:W-:Y:S01]  /*04c0*/  IMAD R201, R201, 0x200, R10 ;  /* 0x00000200c9c97824 */ /* 0x000fe200078e020a */
[----:B------:R-:W-:Y:S01]  /*04d0*/  LEA.HI R0, R3, R3, RZ, 0x1 ;  /* 0x0000000303007211 */ /* 0x000fe200078f08ff */
[----:B------:R-:W-:Y:S01]  /*04e0*/  STL [R1+0x48], R14 ;  /* 0x0000480e01007387 */ /* 0x000fe20000100800 */
[----:B------:R-:W-:Y:S01]  /*04f0*/  LOP3.LUT R5, R5, R2, RZ, 0x3c, !PT ;  /* 0x0000000205057212 */ /* 0x000fe200078e3cff */
[----:B------:R-:W-:Y:S01]  /*0500*/  IMAD.MOV.U32 R10, RZ, RZ, 0x40 ;  /* 0x00000040ff0a7424 */ /* 0x000fe200078e00ff */
[----:B------:R-:W-:Y:S01]  /*0510*/  LOP3.LUT R0, R0, 0x1ffffffe, RZ, 0xc0, !PT ;  /* 0x1ffffffe00007812 */ /* 0x000fe200078ec0ff */
[----:B------:R-:W-:Y:S01]  /*0520*/  IMAD.SHL.U32 R228, R8, 0x2, RZ ;  /* 0x0000000208e47824 */ /* 0x000fe200078e00ff */
[----:B------:R-:W-:-:S02]  /*0530*/  LOP3.LUT R2, R4, 0x1c0, RZ, 0xc0, !PT ;  /* 0x000001c004027812 */ /* 0x000fc400078ec0ff */
[----:B------:R-:W-:Y:S01]  /*0540*/  R2P PR, R7, 0x6 ;  /* 0x0000000607007804 */ /* 0x000fe20000000000 */
[----:B------:R-:W-:Y:S01]  /*0550*/  IMAD.IADD R7, R3, 0x1, -R0 ;  /* 0x0000000103077824 */ /* 0x000fe200078e0a00 */
[----:B------:R-:W-:Y:S01]  /*0560*/  LEA.HI R0, R2, R2, RZ, 0x1d ;  /* 0x0000000202007211 */ /* 0x000fe200078fe8ff */
[----:B------:R-:W-:Y:S01]  /*0570*/  IMAD R3, R224, 0x200, R3 ;  /* 0x00000200e0037824 */ /* 0x000fe200078e0203 */
[----:B------:R-:W-:Y:S02]  /*0580*/  SEL R2, R12, 0xfffffff0, !P4 ;  /* 0xfffffff00c027807 */ /* 0x000fe40006000000 */
[----:B------:R-:W-:Y:S01]  /*0590*/  SEL R223, R11, 0xffffffe0, !P3 ;  /* 0xffffffe00bdf7807 */ /* 0x000fe20005800000 */
[----:B------:R-:W-:Y:S01]  /*05a0*/  IMAD.U32 R4, R3, 0x2, R0 ;  /* 0x0000000203047824 */ /* 0x000fe200078e0000 */
[----:B------:R-:W-:Y:S01]  /*05b0*/  LOP3.LUT R0, R9, 0x7ffffffc, RZ, 0xc0, !PT ;  /* 0x7ffffffc09007812 */ /* 0x000fe200078ec0ff */
[----:B------:R-:W-:Y:S01]  /*05c0*/  IMAD R3, R6, 0x20, R17 ;  /* 0x0000002006037824 */ /* 0x000fe200078e0211 */
[----:B------:R-:W-:Y:S01]  /*05d0*/  LOP3.LUT R200, R5, 0x7ffffe00, R200, 0xf8, !PT ;  /* 0x7ffffe0005c87812 */ /* 0x000fe200078ef8c8 */
[----:B------:R-:W-:Y:S01]  /*05e0*/  IMAD.IADD R223, R2, 0x1, R223 ;  /* 0x0000000102df7824 */ /* 0x000fe200078e02df */
[----:B------:R-:W-:Y:S01]  /*05f0*/  IADD3 R2, R18, 0x40, RZ ;  /* 0x0000004012027810 */ /* 0x000fe20007ffe0ff */
[----:B------:R-:W-:Y:S01]  /*0600*/  IMAD.IADD R0, R16, 0x1, -R0 ;  /* 0x0000000110007824 */ /* 0x000fe200078e0a00 */
[----:B------:R1:W-:Y:S01]  /*0610*/  STL [R1+0x6c], R3 ;  /* 0x00006c0301007387 */ /* 0x0003e20000100800 */
[----:B------:R-:W-:-:S02]  /*0620*/  SHF.R.S32.HI R19, RZ, 0x1f, R18 ;  /* 0x0000001fff137819 */ /* 0x000fc40000011412 */
[C---:B------:R-:W-:Y:S01]  /*0630*/  LOP3.LUT P6, RZ, R6.reuse, 0x2, RZ, 0xc0, !PT ;  /* 0x0000000206ff7812 */ /* 0x040fe200078cc0ff */
[----:B------:R2:W-:Y:S01]  /*0640*/  STL [R1+0x2c], R2 ;  /* 0x00002c0201007387 */ /* 0x0005e20000100800 */
[----:B------:R-:W-:Y:S01]  /*0650*/  LOP3.LUT P5, RZ, R6, 0x4, RZ, 0xc0, !PT ;  /* 0x0000000406ff7812 */ /* 0x000fe200078ac0ff */
[----:B------:R-:W-:Y:S01]  /*0660*/  IMAD.SHL.U32 R6, R0, 0x2, RZ ;  /* 0x0000000200067824 */ /* 0x000fe200078e00ff */
[----:B------:R-:W-:Y:S01]  /*0670*/  SEL R5, R11, 0xffffffe0, !P1 ;  /* 0xffffffe00b057807 */ /* 0x000fe20004800000 */
[----:B------:R-:W-:Y:S01]  /*0680*/  IMAD R0, R7, 0x8, R15 ;  /* 0x0000000807007824 */ /* 0x000fe200078e020f */
[----:B------:R-:W-:Y:S01]  /*0690*/  LEA R4, R4, 0x80, 0x1 ;  /* 0x0000008004047811 */ /* 0x000fe200078e08ff */
[----:B------:R-:W-:Y:S01]  /*06a0*/  STL.64 [R1+0x8], R18 ;  /* 0x0000081201007387 */ /* 0x000fe20000100a00 */
[----:B------:R-:W-:Y:S02]  /*06b0*/  LEA R200, R200, 0x100, 0x1 ;  /* 0x00000100c8c87811 */ /* 0x000fe400078e08ff */
[----:B------:R-:W-:Y:S01]  /*06c0*/  LEA R201, R201, 0x8100, 0x1 ;  /* 0x00008100c9c97811 */ /* 0x000fe200078e08ff */
[----:B------:R-:W-:Y:S01]  /*06d0*/  IMAD.IADD R8, R4, 0x1, R5 ;  /* 0x0000000104087824 */ /* 0x000fe200078e0205 */
[----:B------:R-:W-:Y:S01]  /*06e0*/  SEL R202, R10, 0xffffffc0, !P5 ;  /* 0xffffffc00aca7807 */ /* 0x000fe20006800000 */
[--C-:B------:R-:W-:Y:S01]  /*06f0*/  IMAD R224, R224, 0x800, R200.reuse ;  /* 0x00000800e0e07824 */ /* 0x100fe200078e02c8 */
[----:B------:R-:W-:Y:S01]  /*0700*/  IADD3 R207, R201, 0x20, RZ ;  /* 0x00000020c9cf7810 */ /* 0x000fe20007ffe0ff */
[----:B------:R-:W-:Y:S01]  /*0710*/  IMAD R223, R223, 0x2, R200 ;  /* 0x00000002dfdf7824 */ /* 0x000fe200078e02c8 */
[C---:B------:R-:W-:Y:S01]  /*0720*/  @P6 IADD3 R207, R201.reuse, -0x20, RZ ;  /* 0xffffffe0c9cf6810 */ /* 0x040fe20007ffe0ff */
[----:B------:R-:W-:-:S03]  /*0730*/  IMAD.IADD R205, R201, 0x1, R202 ;  /* 0x00000001c9cd7824 */ /* 0x000fc600078e02ca */
[C---:B------:R-:W-:Y:S01]  /*0740*/  IADD3 R222, R207.reuse, 0x800, RZ ;  /* 0x00000800cfde7810 */ /* 0x040fe20007ffe0ff */
[----:B------:R-:W-:Y:S01]  /*0750*/  IMAD.IADD R202, R202, 0x1, R207 ;  /* 0x00000001caca7824 */ /* 0x000fe200078e02cf */
[----:B-1----:R-:W-:Y:S02]  /*0760*/  SEL R3, R10, 0xffffffc0, !P2 ;  /* 0xffffffc00a037807 */ /* 0x002fe40005000000 */
[C---:B------:R-:W-:Y:S02]  /*0770*/  IADD3 R221, R207.reuse, 0x1000, RZ ;  /* 0x00001000cfdd7810 */ /* 0x040fe40007ffe0ff */
[----:B--2---:R-:W-:Y:S01]  /*0780*/  SHF.R.S32.HI R2, RZ, 0x1f, R2 ;  /* 0x0000001fff027819 */ /* 0x004fe20000011402 */
[----:B------:R-:W-:Y:S01]  /*0790*/  IMAD.IADD R7, R4, 0x1, R3 ;  /* 0x0000000104077824 */ /* 0x000fe200078e0203 */
[C---:B------:R-:W-:Y:S02]  /*07a0*/  IADD3 R220, R207.reuse, 0x1800, RZ ;  /* 0x00001800cfdc7810 */ /* 0x040fe40007ffe0ff */
[C---:B------:R-:W-:Y:S01]  /*07b0*/  IADD3 R219, R207.reuse, 0x2000, RZ ;  /* 0x00002000cfdb7810 */ /* 0x040fe20007ffe0ff */
[----:B------:R1:W-:Y:S01]  /*07c0*/  STL [R1+0x44], R2 ;  /* 0x0000440201007387 */ /* 0x0003e20000100800 */
[----:B------:R-:W-:-:S02]  /*07d0*/  IADD3 R218, R207, 0x2800, RZ ;  /* 0x00002800cfda7810 */ /* 0x000fc40007ffe0ff */
[C---:B------:R-:W-:Y:S01]  /*07e0*/  IADD3 R217, R207.reuse, 0x3000, RZ ;  /* 0x00003000cfd97810 */ /* 0x040fe20007ffe0ff */
[----:B------:R2:W-:Y:S01]  /*07f0*/  STL [R1+0x40], R6 ;  /* 0x0000400601007387 */ /* 0x0005e20000100800 */
[C---:B------:R-:W-:Y:S02]  /*0800*/  IADD3 R216, R207.reuse, 0x3800, RZ ;  /* 0x00003800cfd87810 */ /* 0x040fe40007ffe0ff */
[C---:B------:R-:W-:Y:S01]  /*0810*/  IADD3 R215, R207.reuse, 0x4000, RZ ;  /* 0x00004000cfd77810 */ /* 0x040fe20007ffe0ff */
[----:B------:R3:W-:Y:S01]  /*0820*/  STL [R1+0x3c], R0 ;  /* 0x00003c0001007387 */ /* 0x0007e20000100800 */
[C---:B------:R-:W-:Y:S02]  /*0830*/  IADD3 R214, R207.reuse, 0x4800, RZ ;  /* 0x00004800cfd67810 */ /* 0x040fe40007ffe0ff */
[C---:B------:R-:W-:Y:S01]  /*0840*/  IADD3 R213, R207.reuse, 0x5000, RZ ;  /* 0x00005000cfd57810 */ /* 0x040fe20007ffe0ff */
[----:B------:R4:W-:Y:S01]  /*0850*/  STL [R1+0x4c], R4 ;  /* 0x00004c0401007387 */ /* 0x0009e20000100800 */
[----:B------:R-:W-:-:S02]  /*0860*/  IADD3 R212, R207, 0x5800, RZ ;  /* 0x00005800cfd47810 */ /* 0x000fc40007ffe0ff */
[C---:B------:R-:W-:Y:S01]  /*0870*/  IADD3 R211, R207.reuse, 0x6000, RZ ;  /* 0x00006000cfd37810 */ /* 0x040fe20007ffe0ff */
[----:B------:R-:W-:Y:S01]  /*0880*/  STL [R1+0x68], R7 ;  /* 0x0000680701007387 */ /* 0x000fe20000100800 */
[C---:B------:R-:W-:Y:S02]  /*0890*/  IADD3 R210, R207.reuse, 0x6800, RZ ;  /* 0x00006800cfd27810 */ /* 0x040fe40007ffe0ff */
[C---:B------:R-:W-:Y:S01]  /*08a0*/  IADD3 R209, R207.reuse, 0x7000, RZ ;  /* 0x00007000cfd17810 */ /* 0x040fe20007ffe0ff */
[----:B------:R-:W-:Y:S01]  /*08b0*/  STL [R1+0x58], R8 ;  /* 0x0000580801007387 */ /* 0x000fe20000100800 */
[----:B------:R-:W-:Y:S02]  /*08c0*/  IADD3 R208, R207, 0x7800, RZ ;  /* 0x00007800cfd07810 */ /* 0x000fe40007ffe0ff */
[----:B-1----:R-:W-:Y:S02]  /*08d0*/  SEL R2, R11, 0xffffffe0, !P4 ;  /* 0xffffffe00b027807 */ /* 0x002fe40006000000 */
[----:B--2---:R-:W-:-:S03]  /*08e0*/  IADD3 R6, R4, -0x10, RZ ;  /* 0xfffffff004067810 */ /* 0x004fc60007ffe0ff */
[----:B------:R-:W-:Y:S01]  /*08f0*/  IMAD.IADD R204, R200, 0x1, R2 ;  /* 0x00000001c8cc7824 */ /* 0x000fe200078e0202 */
[----:B------:R-:W-:Y:S01]  /*0900*/  @P0 IADD3 R6, R4, 0x10, RZ ;  /* 0x0000001004060810 */ /* 0x000fe20007ffe0ff */
[----:B------:R-:W-:Y:S01]  /*0910*/  IMAD.IADD R225, R2, 0x1, R224 ;  /* 0x0000000102e17824 */ /* 0x000fe200078e02e0 */
[----:B---3--:R-:W-:Y:S01]  /*0920*/  SEL R0, R10, 0xffffffc0, !P3 ;  /* 0xffffffc00a007807 */ /* 0x008fe20005800000 */
[----:B----4-:R-:W-:-:S03]  /*0930*/  IMAD.IADD R4, R8, 0x1, R3 ;  /* 0x0000000108047824 */ /* 0x010fc600078e0203 */
[----:B------:R-:W-:Y:S01]  /*0940*/  IADD3 R206, R0, R200, R2 ;  /* 0x000000c800ce7210 */ /* 0x000fe20007ffe002 */
[----:B------:R-:W-:Y:S02]  /*0950*/  IMAD.IADD R203, R200, 0x1, R0 ;  /* 0x00000001c8cb7824 */ /* 0x000fe400078e0200 */
[C---:B------:R-:W-:Y:S01]  /*0960*/  IMAD.IADD R227, R0.reuse, 0x1, R224 ;  /* 0x0000000100e37824 */ /* 0x040fe200078e02e0 */
[----:B------:R1:W-:Y:S01]  /*0970*/  STL [R1+0x64], R4 ;  /* 0x0000640401007387 */ /* 0x0003e20000100800 */
[----:B------:R-:W-:-:S03]  /*0980*/  IMAD.IADD R226, R0, 0x1, R225 ;  /* 0x0000000100e27824 */ /* 0x000fc600078e02e1 */
[----:B------:R2:W-:Y:S01]  /*0990*/  STL [R1+0x50], R6 ;  /* 0x0000500601007387 */ /* 0x0005e20000100800 */
[--C-:B-1----:R-:W-:Y:S02]  /*09a0*/  IMAD.IADD R4, R5, 0x1, R6.reuse ;  /* 0x0000000105047824 */ /* 0x102fe400078e0206 */
[----:B------:R-:W-:Y:S02]  /*09b0*/  IMAD.IADD R5, R3, 0x1, R6 ;  /* 0x0000000103057824 */ /* 0x000fe400078e0206 */
[----:B------:R-:W-:-:S03]  /*09c0*/  IMAD.IADD R2, R4, 0x1, R3 ;  /* 0x0000000104027824 */ /* 0x000fc600078e0203 */
[----:B------:R2:W-:Y:S04]  /*09d0*/  STL [R1+0x60], R5 ;  /* 0x0000600501007387 */ /* 0x0005e80000100800 */
[----:B------:R2:W-:Y:S04]  /*09e0*/  STL [R1+0x54], R4 ;  /* 0x0000540401007387 */ /* 0x0005e80000100800 */
[----:B------:R2:W-:Y:S02]  /*09f0*/  STL [R1+0x5c], R2 ;  /* 0x00005c0201007387 */ /* 0x0005e40000100800 */
.L_x_478:
[----:B--2---:R-:W2:Y:S01]  /*0a00*/  LDL R4, [R1+0x48] ;  /* 0x0000480001047983 */ /* 0x004ea20000100800 */
[----:B------:R-:W-:Y:S01]  /*0a10*/  IMAD.MOV.U32 R0, RZ, RZ, c[0x0][0x560] ;  /* 0x00015800ff007624 */ /* 0x000fe200078e00ff */
[----:B------:R-:W-:Y:S01]  /*0a20*/  YIELD ;  /* 0x0000000000007946 */ /* 0x000fe20003800000 */
[----:B------:R-:W-:Y:S03]  /*0a30*/  BSSY B0, `(.L_x_437) ;  /* 0x0000016000007945 */ /* 0x000fe60003800000 */
[----:B------:R-:W-:-:S13]  /*0a40*/  ISETP.NE.AND P0, PT, R0, 0x1, PT ;  /* 0x000000010000780c */ /* 0x000fda0003f05270 */
[----:B--2---:R-:W-:Y:S01]  /*0a50*/  @P0 IMAD.HI.U32 R0, R4, c[0x0][0x564], RZ ;  /* 0x0001590004000a27 */ /* 0x004fe200078e00ff */
[----:B------:R-:W-:-:S04]  /*0a60*/  MOV R3, R4 ;  /* 0x0000000400037202 */ /* 0x000fc80000000f00 */
[----:B------:R-:W-:-:S04]  /*0a70*/  @P0 SHF.R.U32.HI R3, RZ, c[0x0][0x568], R0 ;  /* 0x00015a00ff030a19 */ /* 0x000fc80000011600 */
[----:B------:R-:W-:Y:S01]  /*0a80*/  ISETP.GE.AND P0, PT, R3, c[0x0][0x578], PT ;  /* 0x00015e0003007a0c */ /* 0x000fe20003f06270 */
[----:B------:R-:W-:-:S04]  /*0a90*/  IMAD.MOV R2, RZ, RZ, -R3 ;  /* 0x000000ffff027224 */ /* 0x000fc800078e0a03 */
[----:B------:R-:W-:-:S08]  /*0aa0*/  IMAD R2, R2, c[0x0][0x560], R4 ;  /* 0x0001580002027a24 */ /* 0x000fd000078e0204 */
[----:B------:R-:W-:Y:S05]  /*0ab0*/  @!P0 BRA `(.L_x_438) ;  /* 0x0000007000008947 */ /* 0x000fea0003800000 */
[----:B------:R-:W-:-:S04]  /*0ac0*/  MOV R0, c[0x0][0x56c] ;  /* 0x00015b0000007a02 */ /* 0x000fc80000000f00 */
[----:B------:R-:W-:Y:S02]  /*0ad0*/  ISETP.NE.AND P0, PT, R0, 0x1, PT ;  /* 0x000000010000780c */ /* 0x000fe40003f05270 */
[----:B------:R-:W-:-:S11]  /*0ae0*/  MOV R0, R2 ;  /* 0x0000000200007202 */ /* 0x000fd60000000f00 */
[----:B------:R-:W-:-:S05]  /*0af0*/  @P0 IMAD.HI.U32 R4, R2, c[0x0][0x570], RZ ;  /* 0x00015c0002040a27 */ /* 0x000fca00078e00ff */
[----:B------:R-:W-:-:S05]  /*0b00*/  @P0 SHF.R.U32.HI R0, RZ, c[0x0][0x574], R4 ;  /* 0x00015d00ff000a19 */ /* 0x000fca0000011604 */
[----:B------:R-:W-:Y:S01]  /*0b10*/  IMAD R4, R0, c[0x0][0x56c], RZ ;  /* 0x00015b0000047a24 */ /* 0x000fe200078e02ff */
[----:B------:R-:W-:Y:S05]  /*0b20*/  BRA `(.L_x_439) ;  /* 0x0000006000007947 */ /* 0x000fea0003800000 */
.L_x_438:
[----:B------:R-:W-:-:S04]  /*0b30*/  MOV R0, c[0x0][0x554] ;  /* 0x0001550000007a02 */ /* 0x000fc80000000f00 */
[----:B------:R-:W-:Y:S02]  /*0b40*/  ISETP.NE.AND P0, PT, R0, 0x1, PT ;  /* 0x000000010000780c */ /* 0x000fe40003f05270 */
[----:B------:R-:W-:-:S11]  /*0b50*/  MOV R0, R2 ;  /* 0x0000000200007202 */ /* 0x000fd60000000f00 */
[----:B------:R-:W-:-:S05]  /*0b60*/  @P0 IMAD.HI.U32 R4, R2, c[0x0][0x558], RZ ;  /* 0x0001560002040a27 */ /* 0x000fca00078e00ff */
[----:B------:R-:W-:-:S05]  /*0b70*/  @P0 SHF.R.U32.HI R0, RZ, c[0x0][0x55c], R4 ;  /* 0x00015700ff000a19 */ /* 0x000fca0000011604 */
[----:B------:R-:W-:Y:S02]  /*0b80*/  IMAD R4, R0, c[0x0][0x554], RZ ;  /* 0x0001550000047a24 */ /* 0x000fe400078e02ff */
.L_x_439:
[----:B------:R-:W-:Y:S05]  /*0b90*/  BSYNC B0 ;  /* 0x0000000000007941 */ /* 0x000fea0003800000 */
.L_x_437:
[----:B------:R-:W-:Y:S01]  /*0ba0*/  IMAD.MOV.U32 R35, RZ, RZ, c[0x0][0x2c4] ;  /* 0x0000b100ff237624 */ /* 0x000fe200078e00ff */
[----:B------:R-:W-:Y:S01]  /*0bb0*/  LOP3.LUT R0, RZ, R0, RZ, 0x33, !PT ;  /* 0x00000000ff007212 */ /* 0x000fe200078e33ff */
[----:B------:R-:W-:Y:S01]  /*0bc0*/  IMAD.MOV.U32 R5, RZ, RZ, c[0x0][0x548] ;  /* 0x00015200ff057624 */ /* 0x000fe200078e00ff */
[----:B------:R-:W-:Y:S01]  /*0bd0*/  ULDC UR5, c[0x0][0x1d0] ;  /* 0x0000740000057ab9 */ /* 0x000fe20000000800 */
[----:B------:R-:W-:Y:S01]  /*0be0*/  IMAD.IADD R2, R2, 0x1, -R4 ;  /* 0x0000000102027824 */ /* 0x000fe200078e0a04 */
[----:B------:R-:W-:Y:S01]  /*0bf0*/  IADD3 R0, R0, c[0x0][0x53c], RZ ;  /* 0x00014f0000007a10 */ /* 0x000fe20007ffe0ff */
[----:B------:R-:W-:Y:S01]  /*0c00*/  UIADD3 UR5, UR5, 0x7f, URZ ;  /* 0x0000007f05057890 */ /* 0x000fe2000fffe03f */
[----:B------:R-:W-:Y:S01]  /*0c10*/  ISETP.NE.AND P4, PT, R35, 0x1, PT ;  /* 0x000000012300780c */ /* 0x000fe20003f85270 */
[----:B------:R-:W-:Y:S01]  /*0c20*/  IMAD R2, R3, c[0x0][0x554], R2 ;  /* 0x0001550003027a24 */ /* 0x000fe200078e0202 */
[----:B------:R-:W-:Y:S01]  /*0c30*/  ISETP.NE.AND P0, PT, R5, 0x1, PT ;  /* 0x000000010500780c */ /* 0x000fe20003f05270 */
[----:B------:R-:W-:Y:S01]  /*0c40*/  IMAD.MOV.U32 R5, RZ, RZ, 0x80 ;  /* 0x00000080ff057424 */ /* 0x000fe200078e00ff */
[----:B------:R-:W-:Y:S01]  /*0c50*/  SHF.L.U32 R153, R0, 0x7, RZ ;  /* 0x0000000700997819 */ /* 0x000fe200000006ff */
[----:B------:R-:W-:Y:S01]  /*0c60*/  USHF.R.S32.HI UR4, URZ, 0x1f, UR5 ;  /* 0x0000001f3f047899 */ /* 0x000fe20008011405 */
[----:B------:R-:W-:Y:S01]  /*0c70*/  MOV R36, R2 ;  /* 0x0000000200247202 */ /* 0x000fe20000000f00 */
[----:B------:R-:W-:Y:S01]  /*0c80*/  CS2R R134, SRZ ;  /* 0x0000000000867805 */ /* 0x000fe2000001ff00 */
[----:B------:R-:W-:Y:S01]  /*0c90*/  IADD3 R0, R153, 0x7f, RZ ;  /* 0x0000007f99007810 */ /* 0x000fe20007ffe0ff */
[----:B------:R-:W-:Y:S01]  /*0ca0*/  ULEA.HI UR4, UR4, UR5, URZ, 0x7 ;  /* 0x0000000504047291 */ /* 0x000fe2000f8f383f */
[----:B------:R1:W-:Y:S01]  /*0cb0*/  STL [R1+0x30], R153 ;  /* 0x0000309901007387 */ /* 0x0003e20000100800 */
[----:B------:R-:W-:Y:S01]  /*0cc0*/  CS2R R132, SRZ ;  /* 0x0000000000847805 */ /* 0x000fe2000001ff00 */
[----:B------:R-:W-:Y:S01]  /*0cd0*/  CS2R R130, SRZ ;  /* 0x0000000000827805 */ /* 0x000fe2000001ff00 */
[----:B------:R-:W-:Y:S01]  /*0ce0*/  @P4 IMAD.HI.U32 R3, R0, c[0x0][0x2c8], RZ ;  /* 0x0000b20000034a27 */ /* 0x000fe200078e00ff */
[----:B------:R-:W-:Y:S01]  /*0cf0*/  USHF.R.S32.HI UR4, URZ, 0x7, UR4 ;  /* 0x000000073f047899 */ /* 0x000fe20008011404 */
[----:B------:R-:W-:Y:S01]  /*0d00*/  MOV R126, RZ ;  /* 0x000000ff007e7202 */ /* 0x000fe20000000f00 */
[----:B------:R-:W-:Y:S01]  /*0d10*/  CS2R R6, SRZ ;  /* 0x0000000000067805 */ /* 0x000fe2000001ff00 */
[----:B------:R-:W-:Y:S01]  /*0d20*/  @P0 IMAD.HI.U32 R4, R2, c[0x0][0x54c], RZ ;  /* 0x0001530002040a27 */ /* 0x000fe200078e00ff */
[----:B------:R-:W-:Y:S01]  /*0d30*/  @P4 SHF.R.U32.HI R0, RZ, c[0x0][0x2cc], R3 ;  /* 0x0000b300ff004a19 */ /* 0x000fe20000011603 */
[----:B------:R-:W-:Y:S01]  /*0d40*/  CS2R R8, SRZ ;  /* 0x0000000000087805 */ /* 0x000fe2000001ff00 */
[----:B------:R-:W-:Y:S01]  /*0d50*/  IADD3 R3, R5, -c[0x0][0x168], RZ ;  /* 0x80005a0005037a10 */ /* 0x000fe20007ffe0ff */
[----:B------:R-:W-:Y:S01]  /*0d60*/  IMAD.MOV.U32 R128, RZ, RZ, RZ ;  /* 0x000000ffff807224 */ /* 0x000fe200078e00ff */
[----:B------:R-:W-:Y:S01]  /*0d70*/  @P0 SHF.R.U32.HI R36, RZ, c[0x0][0x550], R4 ;  /* 0x00015400ff240a19 */ /* 0x000fe20000011604 */
[----:B------:R-:W-:Y:S01]  /*0d80*/  IMAD.MOV.U32 R124, RZ, RZ, RZ ;  /* 0x000000ffff7c7224 */ /* 0x000fe200078e00ff */
[----:B------:R-:W-:Y:S01]  /*0d90*/  IADD3 R0, R0, c[0x0][0x1d0], R3 ;  /* 0x0000740000007a10 */ /* 0x000fe20007ffe003 */
[----:B------:R-:W-:Y:S01]  /*0da0*/  IMAD.MOV.U32 R122, RZ, RZ, RZ ;  /* 0x000000ffff7a7224 */ /* 0x000fe200078e00ff */
[----:B------:R-:W-:Y:S01]  /*0db0*/  MOV R120, RZ ;  /* 0x000000ff00787202 */ /* 0x000fe20000000f00 */
[----:B------:R-:W-:Y:S01]  /*0dc0*/  IMAD.MOV R3, RZ, RZ, -R36 ;  /* 0x000000ffff037224 */ /* 0x000fe200078e0a24 */
[----:B------:R-:W-:Y:S01]  /*0dd0*/  SHF.R.S32.HI R4, RZ, 0x1f, R0 ;  /* 0x0000001fff047819 */ /* 0x000fe20000011400 */
[----:B------:R1:W-:Y:S01]  /*0de0*/  STL [R1+0x38], R36 ;  /* 0x0000382401007387 */ /* 0x0003e20000100800 */
[----:B------:R-:W-:Y:S01]  /*0df0*/  IMAD.MOV.U32 R118, RZ, RZ, RZ ;  /* 0x000000ffff767224 */ /* 0x000fe200078e00ff */
[----:B------:R-:W-:Y:S01]  /*0e00*/  CS2R R10, SRZ ;  /* 0x00000000000a7805 */ /* 0x000fe2000001ff00 */
[----:B------:R-:W-:Y:S01]  /*0e10*/  IMAD R37, R3, c[0x0][0x548], R2 ;  /* 0x0001520003257a24 */ /* 0x000fe200078e0202 */
[----:B------:R-:W-:Y:S01]  /*0e20*/  LEA.HI R2, R4, R0, RZ, 0x7 ;  /* 0x0000000004027211 */ /* 0x000fe200078f38ff */
[----:B------:R-:W-:Y:S01]  /*0e30*/  IMAD.MOV.U32 R116, RZ, RZ, RZ ;  /* 0x000000ffff747224 */ /* 0x000fe200078e00ff */
[----:B------:R-:W-:Y:S01]  /*0e40*/  PRMT R0, RZ, 0x7610, R0 ;  /* 0x00007610ff007816 */ /* 0x000fe20000000000 */
[----:B------:R-:W-:Y:S01]  /*0e50*/  CS2R R4, SRZ ;  /* 0x0000000000047805 */ /* 0x000fe2000001ff00 */
[----:B------:R-:W-:Y:S01]  /*0e60*/  SHF.R.S32.HI R2, RZ, 0x7, R2 ;  /* 0x00000007ff027819 */ /* 0x000fe20000011402 */
[----:B------:R1:W-:Y:S01]  /*0e70*/  STL [R1+0x34], R37 ;  /* 0x0000342501007387 */ /* 0x0003e20000100800 */
[----:B------:R-:W-:Y:S01]  /*0e80*/  MOV R114, RZ ;  /* 0x000000ff00727202 */ /* 0x000fe20000000f00 */
[----:B------:R-:W-:Y:S01]  /*0e90*/  CS2R R12, SRZ ;  /* 0x00000000000c7805 */ /* 0x000fe2000001ff00 */
[----:B------:R-:W-:Y:S01]  /*0ea0*/  IMNMX R154, R2, UR4, PT ;  /* 0x00000004029a7c17 */ /* 0x000fe2000b800200 */
[----:B------:R-:W-:Y:S01]  /*0eb0*/  IMAD.MOV.U32 R112, RZ, RZ, RZ ;  /* 0x000000ffff707224 */ /* 0x000fe200078e00ff */
[----:B------:R-:W-:Y:S01]  /*0ec0*/  CS2R R14, SRZ ;  /* 0x00000000000e7805 */ /* 0x000fe2000001ff00 */
[----:B------:R-:W-:Y:S01]  /*0ed0*/  IMAD.MOV.U32 R110, RZ, RZ, RZ ;  /* 0x000000ffff6e7224 */ /* 0x000fe200078e00ff */
[----:B------:R-:W-:Y:S01]  /*0ee0*/  ISETP.GE.AND P0, PT, R154, 0x1, PT ;  /* 0x000000019a00780c */ /* 0x000fe20003f06270 */
[----:B------:R-:W-:Y:S01]  /*0ef0*/  IMAD.MOV.U32 R106, RZ, RZ, RZ ;  /* 0x000000ffff6a7224 */ /* 0x000fe200078e00ff */
[----:B------:R-:W-:Y:S01]  /*0f00*/  MOV R108, RZ ;  /* 0x000000ff006c7202 */ /* 0x000fe20000000f00 */
[----:B------:R-:W-:Y:S01]  /*0f10*/  CS2R R16, SRZ ;  /* 0x0000000000107805 */ /* 0x000fe2000001ff00 */
[----:B------:R-:W-:Y:S01]  /*0f20*/  IMAD.MOV.U32 R104, RZ, RZ, RZ ;  /* 0x000000ffff687224 */ /* 0x000fe200078e00ff */
[----:B------:R-:W-:Y:S01]  /*0f30*/  MOV R102, RZ ;  /* 0x000000ff00667202 */ /* 0x000fe20000000f00 */
[----:B------:R-:W-:Y:S01]  /*0f40*/  CS2R R18, SRZ ;  /* 0x0000000000127805 */ /* 0x000fe2000001ff00 */
[----:B------:R-:W-:Y:S01]  /*0f50*/  IMAD.MOV.U32 R100, RZ, RZ, RZ ;  /* 0x000000ffff647224 */ /* 0x000fe200078e00ff */
[----:B------:R-:W-:Y:S01]  /*0f60*/  CS2R R20, SRZ ;  /* 0x0000000000147805 */ /* 0x000fe2000001ff00 */
[----:B------:R-:W-:Y:S01]  /*0f70*/  IMAD.MOV.U32 R98, RZ, RZ, RZ ;  /* 0x000000ffff627224 */ /* 0x000fe200078e00ff */
[----:B------:R-:W-:Y:S01]  /*0f80*/  MOV R96, RZ ;  /* 0x000000ff00607202 */ /* 0x000fe20000000f00 */
[----:B------:R-:W-:Y:S01]  /*0f90*/  IMAD.MOV.U32 R94, RZ, RZ, RZ ;  /* 0x000000ffff5e7224 */ /* 0x000fe200078e00ff */
        /* <DEDUP_REMOVED lines=18> */
[----:B------:R-:W-:Y:S05]  /*10c0*/  @!P0 BRA `(.L_x_440) ;  /* 0x0000dcd000008947 */ /* 0x000fea0003800000 */
[----:B-1----:R-:W-:Y:S01]  /*10d0*/  ISETP.NE.U32.AND P0, PT, RZ, c[0x0][0x340], PT ;  /* 0x0000d000ff007a0c */ /* 0x002fe20003f05070 */
[----:B------:R-:W2:Y:S03]  /*10e0*/  LDL.64 R136, [R1+0x8] ;  /* 0x0000080001887983 */ /* 0x000ea60000100a00 */
[----:B------:R-:W-:Y:S01]  /*10f0*/  ISETP.NE.AND.EX P0, PT, RZ, c[0x0][0x344], PT, P0 ;  /* 0x0000d100ff007a0c */ /* 0x000fe20003f05300 */
[----:B------:R-:W1:-:S12]  /*1100*/  S2R R38, SR_TID.X ;  /* 0x0000000000267919 */ /* 0x000e580000002100 */
[----:B------:R-:W-:-:S05]  /*1110*/  @P0 MOV R2, 0x4 ;  /* 0x0000000400020802 */ /* 0x000fca0000000f00 */
[----:B------:R-:W-:-:S05]  /*1120*/  @P0 IMAD.WIDE R2, R36, R2, c[0x0][0x340] ;  /* 0x0000d00024020625 */ /* 0x000fca00078e0202 */
[----:B------:R3:W4:Y:S01]  /*1130*/  @P0 LDG.E R0, [R2.64] ;  /* 0x0000000602000981 */ /* 0x000722000c1e1900 */
[----:B-1----:R-:W-:-:S04]  /*1140*/  SHF.R.S32.HI R40, RZ, 0x1f, R38 ;  /* 0x0000001fff287819 */ /* 0x002fc80000011426 */
[----:B------:R-:W-:-:S04]  /*1150*/  LEA.HI R40, R40, R38, RZ, 0x3 ;  /* 0x0000002628287211 */ /* 0x000fc800078f18ff */
[----:B------:R-:W-:-:S04]  /*1160*/  SHF.R.S32.HI R40, RZ, 0x3, R40 ;  /* 0x00000003ff287819 */ /* 0x000fc80000011428 */
[----:B------:R-:W-:-:S05]  /*1170*/  SHF.R.S32.HI R7, RZ, 0x1f, R40 ;  /* 0x0000001fff077819 */ /* 0x000fca0000011428 */
[C---:B------:R-:W-:Y:S02]  /*1180*/  IMAD R6, R7.reuse, c[0x0][0x1e0], RZ ;  /* 0x0000780007067a24 */ /* 0x040fe400078e02ff */
[----:B------:R-:W-:Y:S02]  /*1190*/  IMAD R7, R7, c[0x0][0x208], RZ ;  /* 0x0000820007077a24 */ /* 0x000fe400078e02ff */
[----:B------:R-:W-:Y:S01]  /*11a0*/  IMAD R6, R40, c[0x0][0x1e4], R6 ;  /* 0x0000790028067a24 */ /* 0x000fe200078e0206 */
[----:B------:R-:W-:Y:S02]  /*11b0*/  SHF.R.S32.HI R8, RZ, 0x1f, R37 ;  /* 0x0000001fff087819 */ /* 0x000fe40000011425 */
[----:B------:R-:W-:-:S03]  /*11c0*/  SHF.R.S32.HI R10, RZ, 0x1f, R36 ;  /* 0x0000001fff0a7819 */ /* 0x000fc60000011424 */
[----:B------:R-:W-:Y:S01]  /*11d0*/  IMAD R11, R8, c[0x0][0x1b8], RZ ;  /* 0x00006e00080b7a24 */ /* 0x000fe200078e02ff */
[----:B------:R-:W-:Y:S03]  /*11e0*/  WARPSYNC 0xffffffff ;  /* 0xffffffff00007948 */ /* 0x000fe60003800000 */
[----:B------:R-:W-:Y:S02]  /*11f0*/  IMAD R11, R37, c[0x0][0x1bc], R11 ;  /* 0x00006f00250b7a24 */ /* 0x000fe400078e020b */
[----:B--2---:R-:W-:-:S04]  /*1200*/  IMAD.WIDE.U32 R4, R40, c[0x0][0x1e0], R136 ;  /* 0x0000780028047a25 */ /* 0x004fc800078e0088 */
[----:B---3--:R-:W-:Y:S01]  /*1210*/  IMAD.WIDE.U32 R2, R40, c[0x0][0x208], R136 ;  /* 0x0000820028027a25 */ /* 0x008fe200078e0088 */
[----:B------:R-:W-:-:S03]  /*1220*/  IADD3 R5, R5, R6, RZ ;  /* 0x0000000605057210 */ /* 0x000fc60007ffe0ff */
[----:B------:R-:W-:Y:S02]  /*1230*/  IMAD R6, R40, c[0x0][0x20c], R7 ;  /* 0x0000830028067a24 */ /* 0x000fe400078e0207 */
[----:B------:R-:W-:-:S03]  /*1240*/  IMAD R7, R8, c[0x0][0x1e8], RZ ;  /* 0x00007a0008077a24 */ /* 0x000fc600078e02ff */
[----:B------:R-:W-:Y:S01]  /*1250*/  IADD3 R3, R3, R6, RZ ;  /* 0x0000000603037210 */ /* 0x000fe20007ffe0ff */
[----:B------:R-:W-:Y:S02]  /*1260*/  IMAD R6, R8, c[0x0][0x210], RZ ;  /* 0x0000840008067a24 */ /* 0x000fe400078e02ff */
[C---:B------:R-:W-:Y:S02]  /*1270*/  IMAD R7, R37.reuse, c[0x0][0x1ec], R7 ;  /* 0x00007b0025077a24 */ /* 0x040fe400078e0207 */
[----:B------:R-:W-:-:S04]  /*1280*/  IMAD.WIDE.U32 R4, R37, c[0x0][0x1e8], R4 ;  /* 0x00007a0025047a25 */ /* 0x000fc800078e0004 */
[C---:B------:R-:W-:Y:S02]  /*1290*/  IMAD R6, R37.reuse, c[0x0][0x214], R6 ;  /* 0x0000850025067a24 */ /* 0x040fe400078e0206 */
[----:B------:R-:W-:Y:S01]  /*12a0*/  IMAD.WIDE.U32 R2, R37, c[0x0][0x210], R2 ;  /* 0x0000840025027a25 */ /* 0x000fe200078e0002 */
[----:B------:R-:W-:-:S04]  /*12b0*/  IADD3 R7, R5, R7, RZ ;  /* 0x0000000705077210 */ /* 0x000fc80007ffe0ff */
[----:B------:R-:W-:Y:S02]  /*12c0*/  IADD3 R5, R3, R6, RZ ;  /* 0x0000000603057210 */ /* 0x000fe40007ffe0ff */
[----:B----4-:R-:W-:Y:S02]  /*12d0*/  @P0 SHF.R.S32.HI R3, RZ, 0x1f, R0 ;  /* 0x0000001fff030819 */ /* 0x010fe40000011400 */
[----:B------:R-:W-:Y:S02]  /*12e0*/  @!P0 MOV R3, R10 ;  /* 0x0000000a00038202 */ /* 0x000fe40000000f00 */
[----:B------:R-:W-:Y:S02]  /*12f0*/  MOV R6, R4 ;  /* 0x0000000400067202 */ /* 0x000fe40000000f00 */
[----:B------:R-:W-:Y:S02]  /*1300*/  MOV R4, R2 ;  /* 0x0000000200047202 */ /* 0x000fe40000000f00 */
[----:B------:R-:W-:Y:S01]  /*1310*/  @P0 MOV R2, R0 ;  /* 0x0000000000020202 */ /* 0x000fe20000000f00 */
[C---:B------:R-:W-:Y:S01]  /*1320*/  IMAD R0, R3.reuse, c[0x0][0x1f0], RZ ;  /* 0x00007c0003007a24 */ /* 0x040fe200078e02ff */
[----:B------:R-:W-:Y:S01]  /*1330*/  @!P0 MOV R2, R36 ;  /* 0x0000002400028202 */ /* 0x000fe20000000f00 */
[----:B------:R-:W-:-:S04]  /*1340*/  IMAD R3, R3, c[0x0][0x218], RZ ;  /* 0x0000860003037a24 */ /* 0x000fc800078e02ff */
[----:B------:R-:W-:-:S04]  /*1350*/  IMAD.WIDE.U32 R134, R2, c[0x0][0x1f0], R6 ;  /* 0x00007c0002867a25 */ /* 0x000fc800078e0006 */
[----:B------:R-:W-:-:S04]  /*1360*/  IMAD.WIDE.U32 R22, R2, c[0x0][0x218], R4 ;  /* 0x0000860002167a25 */ /* 0x000fc800078e0004 */
[C---:B------:R-:W-:Y:S02]  /*1370*/  IMAD R0, R2.reuse, c[0x0][0x1f4], R0 ;  /* 0x00007d0002007a24 */ /* 0x040fe400078e0200 */
[----:B------:R-:W-:-:S03]  /*1380*/  IMAD R2, R2, c[0x0][0x21c], R3 ;  /* 0x0000870002027a24 */ /* 0x000fc600078e0203 */
[----:B------:R-:W-:Y:S02]  /*1390*/  IADD3 R132, R135, R0, RZ ;  /* 0x0000000087847210 */ /* 0x000fe40007ffe0ff */
[----:B------:R-:W-:Y:S01]  /*13a0*/  IADD3 R21, R23, R2, RZ ;  /* 0x0000000217157210 */ /* 0x000fe20007ffe0ff */
[----:B------:R1:W-:Y:S04]  /*13b0*/  STL.64 [R1+0x18], R134 ;  /* 0x0000188601007387 */ /* 0x0003e80000100a00 */
[----:B------:R1:W-:Y:S04]  /*13c0*/  STL.64 [R1+0x20], R22 ;  /* 0x0000201601007387 */ /* 0x0003e80000100a00 */
[----:B------:R1:W-:Y:S04]  /*13d0*/  STL [R1+0x14], R132 ;  /* 0x0000148401007387 */ /* 0x0003e80000100800 */
[----:B------:R1:W-:Y:S01]  /*13e0*/  STL [R1+0x28], R21 ;  /* 0x0000281501007387 */ /* 0x0003e20000100800 */
[----:B------:R-:W-:-:S05]  /*13f0*/  IMAD.WIDE.U32 R8, R37, c[0x0][0x1b8], RZ ;  /* 0x00006e0025087a25 */ /* 0x000fca00078e00ff */
[----:B------:R-:W-:Y:S02]  /*1400*/  IADD3 R6, R9, R11, RZ ;  /* 0x0000000b09067210 */ /* 0x000fe40007ffe0ff */
[----:B------:R-:W2:Y:S04]  /*1410*/  LDL R12, [R1+0x6c] ;  /* 0x00006c00010c7983 */ /* 0x000ea80000100800 */
[----:B------:R-:W3:Y:S04]  /*1420*/  LDL R15, [R1+0x2c] ;  /* 0x00002c00010f7983 */ /* 0x000ee80000100800 */
[----:B------:R-:W4:Y:S01]  /*1430*/  LDL R16, [R1+0x44] ;  /* 0x0000440001107983 */ /* 0x000f220000100800 */
[----:B------:R-:W-:Y:S01]  /*1440*/  MOV R7, R6 ;  /* 0x0000000600077202 */ /* 0x000fe20000000f00 */
[----:B------:R-:W-:-:S02]  /*1450*/  IMAD R3, R10, c[0x0][0x1c0], RZ ;  /* 0x000070000a037a24 */ /* 0x000fc400078e02ff */
[----:B------:R-:W-:Y:S02]  /*1460*/  IMAD.MOV.U32 R6, RZ, RZ, R8 ;  /* 0x000000ffff067224 */ /* 0x000fe400078e0008 */
[C---:B------:R-:W-:Y:S02]  /*1470*/  IMAD R3, R36.reuse, c[0x0][0x1c4], R3 ;  /* 0x0000710024037a24 */ /* 0x040fe400078e0203 */
[----:B------:R-:W-:Y:S01]  /*1480*/  IMAD.WIDE.U32 R6, R36, c[0x0][0x1c0], R6 ;  /* 0x0000700024067a25 */ /* 0x000fe200078e0006 */
[----:B------:R-:W-:Y:S04]  /*1490*/  BAR.SYNC.DEFER_BLOCKING 0x0 ;  /* 0x0000000000007b1d */ /* 0x000fe80000010000 */
[----:B------:R-:W-:Y:S01]  /*14a0*/  IADD3 R3, R7, R3, RZ ;  /* 0x0000000307037210 */ /* 0x000fe20007ffe0ff */
[----:B------:R-:W-:Y:S01]  /*14b0*/  IMAD R14, R35, c[0x0][0x168], RZ ;  /* 0x00005a00230e7a24 */ /* 0x000fe200078e02ff */
[----:B------:R-:W-:-:S02]  /*14c0*/  ISETP.GE.AND P3, PT, R136, c[0x0][0x198], PT ;  /* 0x0000660088007a0c */ /* 0x000fc40003f66270 */
[----:B------:R-:W-:-:S04]  /*14d0*/  IADD3 R68, R154, -0x1, RZ ;  /* 0xffffffff9a447810 */ /* 0x000fc80007ffe0ff */
[----:B------:R-:W-:Y:S02]  /*14e0*/  SHF.R.S32.HI R20, RZ, 0x1f, R68 ;  /* 0x0000001fff147819 */ /* 0x000fe40000011444 */
[----:B------:R-:W-:Y:S01]  /*14f0*/  MOV R129, c[0x0][0x1e0] ;  /* 0x0000780000817a02 */ /* 0x000fe20000000f00 */
[----:B------:R-:W-:Y:S01]  /*1500*/  IMAD.MOV.U32 R130, RZ, RZ, c[0x0][0x1e4] ;  /* 0x00007900ff827624 */ /* 0x000fe200078e00ff */
[----:B--2---:R-:W-:-:S05]  /*1510*/  IADD3 R2, R12, R153, RZ ;  /* 0x000000990c027210 */ /* 0x004fca0007ffe0ff */
[----:B------:R-:W-:Y:S01]  /*1520*/  @P4 IMAD.HI.U32 R4, R2, c[0x0][0x2c8], RZ ;  /* 0x0000b20002044a27 */ /* 0x000fe200078e00ff */
[----:B------:R-:W-:-:S04]  /*1530*/  MOV R0, R2 ;  /* 0x0000000200007202 */ /* 0x000fc80000000f00 */
[----:B------:R-:W-:-:S04]  /*1540*/  @P4 SHF.R.U32.HI R0, RZ, c[0x0][0x2cc], R4 ;  /* 0x0000b300ff004a19 */ /* 0x000fc80000011604 */
[----:B------:R-:W-:Y:S02]  /*1550*/  IADD3 R4, -R0, RZ, RZ ;  /* 0x000000ff00047210 */ /* 0x000fe40007ffe1ff */
[----:B------:R-:W-:-:S03]  /*1560*/  SHF.R.S32.HI R5, RZ, 0x1f, R0 ;  /* 0x0000001fff057819 */ /* 0x000fc60000011400 */
[----:B------:R-:W-:Y:S02]  /*1570*/  IMAD R4, R4, c[0x0][0x2c4], R2 ;  /* 0x0000b10004047a24 */ /* 0x000fe400078e0202 */
[----:B------:R-:W-:Y:S02]  /*1580*/  IMAD.MOV.U32 R2, RZ, RZ, R6 ;  /* 0x000000ffff027224 */ /* 0x000fe400078e0006 */
[----:B------:R-:W-:Y:S02]  /*1590*/  IMAD R5, R5, c[0x0][0x1b0], RZ ;  /* 0x00006c0005057a24 */ /* 0x000fe400078e02ff */
[----:B------:R-:W-:-:S04]  /*15a0*/  IMAD.WIDE.U32 R2, R0, c[0x0][0x1b0], R2 ;  /* 0x00006c0000027a25 */ /* 0x000fc800078e0002 */
[----:B------:R-:W-:Y:S01]  /*15b0*/  IMAD R0, R0, c[0x0][0x1b4], R5 ;  /* 0x00006d0000007a24 */ /* 0x000fe200078e0205 */
[----:B------:R-:W-:-:S04]  /*15c0*/  SHF.R.S32.HI R5, RZ, 0x1f, R4 ;  /* 0x0000001fff057819 */ /* 0x000fc80000011404 */
[----:B------:R-:W-:Y:S01]  /*15d0*/  IADD3 R3, R3, R0, RZ ;  /* 0x0000000003037210 */ /* 0x000fe20007ffe0ff */
[----:B------:R-:W-:-:S04]  /*15e0*/  IMAD R0, R5, c[0x0][0x1a8], RZ ;  /* 0x00006a0005007a24 */ /* 0x000fc800078e02ff */
[C---:B------:R-:W-:Y:S02]  /*15f0*/  IMAD R0, R4.reuse, c[0x0][0x1ac], R0 ;  /* 0x00006b0004007a24 */ /* 0x040fe400078e0200 */
[----:B------:R-:W-:-:S05]  /*1600*/  IMAD.WIDE.U32 R4, R4, c[0x0][0x1a8], R2 ;  /* 0x00006a0004047a25 */ /* 0x000fca00078e0002 */
[----:B------:R-:W-:Y:S02]  /*1610*/  IADD3 R0, R5, R0, RZ ;  /* 0x0000000005007210 */ /* 0x000fe40007ffe0ff */
[----:B------:R-:W-:-:S04]  /*1620*/  LEA R2, P0, R4, c[0x0][0x160], 0x1 ;  /* 0x0000580004027a11 */ /* 0x000fc800078008ff */
[----:B------:R-:W-:Y:S02]  /*1630*/  LEA.HI.X R0, R4, c[0x0][0x164], R0, 0x1, P0 ;  /* 0x0000590004007a11 */ /* 0x000fe400000f0c00 */
[----:B------:R-:W2:Y:S01]  /*1640*/  SHFL.IDX PT, R4, R2, RZ, 0x181f ;  /* 0x00181fff02047589 */ /* 0x000ea200000e0000 */
[----:B------:R-:W-:-:S03]  /*1650*/  IMAD.IADD R3, R40, 0x1, R153 ;  /* 0x0000000128037824 */ /* 0x000fc600078e0299 */
[----:B------:R-:W5:Y:S02]  /*1660*/  SHFL.IDX PT, R5, R0, RZ, 0x181f ;  /* 0x00181fff00057589 */ /* 0x000f6400000e0000 */
[C---:B------:R-:W-:Y:S02]  /*1670*/  ISETP.GE.AND P5, PT, R3.reuse, R14, PT ;  /* 0x0000000e0300720c */ /* 0x040fe40003fa6270 */
[----:B------:R-:W1:Y:S01]  /*1680*/  SHFL.IDX PT, R8, R2, 0x1, 0x181f ;  /* 0x00381f0002087f89 */ /* 0x000e6200000e0000 */
[----:B------:R-:W-:-:S03]  /*1690*/  IADD3 R6, R3, 0x20, RZ ;  /* 0x0000002003067810 */ /* 0x000fc60007ffe0ff */
[----:B------:R-:W1:Y:S01]  /*16a0*/  SHFL.IDX PT, R9, R0, 0x1, 0x181f ;  /* 0x00381f0000097f89 */ /* 0x000e6200000e0000 */
[----:B---3--:R-:W-:-:S03]  /*16b0*/  ISETP.GE.AND P6, PT, R15, c[0x0][0x198], PT ;  /* 0x000066000f007a0c */ /* 0x008fc60003fc6270 */
[----:B------:R-:W3:Y:S01]  /*16c0*/  SHFL.IDX PT, R10, R2, 0x2, 0x181f ;  /* 0x00581f00020a7f89 */ /* 0x000ee200000e0000 */
[----:B------:R-:W-:-:S03]  /*16d0*/  ISETP.GE.AND P1, PT, R6, R14, PT ;  /* 0x0000000e0600720c */ /* 0x000fc60003f26270 */
[----:B------:R-:W1:Y:S01]  /*16e0*/  SHFL.IDX PT, R13, R0, 0x2, 0x181f ;  /* 0x00581f00000d7f89 */ /* 0x000e6200000e0000 */
[----:B------:R-:W-:Y:S02]  /*16f0*/  IADD3 R11, R3, 0x40, RZ ;  /* 0x00000040030b7810 */ /* 0x000fe40007ffe0ff */
[CC--:B--2---:R-:W-:Y:S02]  /*1700*/  @!P5 LEA R6, P2, R136.reuse, R4.reuse, 0x1 ;  /* 0x000000048806d211 */ /* 0x0c4fe400078408ff */
[C---:B------:R-:W-:Y:S01]  /*1710*/  @!P5 LEA R4, P0, R15.reuse, R4, 0x1 ;  /* 0x000000040f04d211 */ /* 0x040fe200078008ff */
[----:B------:R1:W2:Y:S01]  /*1720*/  SHFL.IDX PT, R12, R2, 0x3, 0x181f ;  /* 0x00781f00020c7f89 */ /* 0x0002a200000e0000 */
[-C--:B-----5:R-:W-:Y:S02]  /*1730*/  @!P5 LEA.HI.X R7, R136, R5.reuse, R137, 0x1, P2 ;  /* 0x000000058807d211 */ /* 0x0a0fe400010f0c89 */
[----:B----4-:R-:W-:Y:S02]  /*1740*/  @!P5 LEA.HI.X R5, R15, R5, R16, 0x1, P0 ;  /* 0x000000050f05d211 */ /* 0x010fe400000f0c10 */
[----:B------:R-:W-:Y:S01]  /*1750*/  ISETP.GE.AND P2, PT, R11, R14, PT ;  /* 0x0000000e0b00720c */ /* 0x000fe20003f46270 */
[----:B------:R3:W-:Y:S01]  /*1760*/  @!P5 LDGSTS.E.BYPASS.LTC128B.128 [R228+0x100], [R6.64], !P3 ;  /* 0x0010000006e4dfae */ /* 0x0007e2000d901d46 */
[----:B------:R-:W-:-:S03]  /*1770*/  IADD3 R3, R3, 0x60, RZ ;  /* 0x0000006003037810 */ /* 0x000fc60007ffe0ff */
[----:B------:R4:W5:Y:S04]  /*1780*/  SHFL.IDX PT, R11, R0, 0x3, 0x181f ;  /* 0x00781f00000b7f89 */ /* 0x00096800000e0000 */
[----:B------:R2:W-:Y:S01]  /*1790*/  @!P5 LDGSTS.E.BYPASS.LTC128B.128 [R228+0x4100], [R4.64], !P6 ;  /* 0x0410000004e4dfae */ /* 0x0005e2000f101d46 */
[-C--:B-1----:R-:W-:Y:S02]  /*17a0*/  @!P1 LEA R2, P0, R15, R8.reuse, 0x1 ;  /* 0x000000080f029211 */ /* 0x082fe400078008ff */
[----:B----4-:R-:W-:Y:S02]  /*17b0*/  IADD3 R0, -R40, c[0x0][0x1d0], RZ ;  /* 0x0000740028007a10 */ /* 0x010fe40007ffe1ff */
[----:B--2---:R-:W-:-:S04]  /*17c0*/  @!P1 LEA R4, P5, R136, R8, 0x1 ;  /* 0x0000000888049211 */ /* 0x004fc800078a08ff */
[CCC-:B------:R-:W-:Y:S02]  /*17d0*/  @!P1 LEA.HI.X R5, R136.reuse, R9.reuse, R137.reuse, 0x1, P5 ;  /* 0x0000000988059211 */ /* 0x1c0fe400028f0c89 */
[----:B------:R-:W-:Y:S02]  /*17e0*/  ISETP.GE.AND P5, PT, R3, R14, PT ;  /* 0x0000000e0300720c */ /* 0x000fe40003fa6270 */
[----:B------:R-:W-:Y:S01]  /*17f0*/  @!P1 LEA.HI.X R3, R15, R9, R16, 0x1, P0 ;  /* 0x000000090f039211 */ /* 0x000fe200000f0c10 */
[----:B------:R1:W-:Y:S01]  /*1800*/  @!P1 LDGSTS.E.BYPASS.LTC128B.128 [R228+0x1100], [R4.64], !P3 ;  /* 0x0110000004e49fae */ /* 0x0003e2000d901d46 */
[----:B---3--:R-:W-:Y:S01]  /*1810*/  @!P2 LEA R6, P0, R136, R10, 0x1 ;  /* 0x0000000a8806a211 */ /* 0x008fe200078008ff */
[----:B------:R-:W-:Y:S02]  /*1820*/  IMAD R0, R68, -0x80, R0 ;  /* 0xffffff8044007824 */ /* 0x000fe400078e0200 */
[----:B------:R2:W-:Y:S01]  /*1830*/  @!P1 LDGSTS.E.BYPASS.LTC128B.128 [R228+0x5100], [R2.64], !P6 ;  /* 0x0510000002e49fae */ /* 0x0005e2000f101d46 */
[----:B------:R-:W-:-:S05]  /*1840*/  @!P2 LEA.HI.X R7, R136, R13, R137, 0x1, P0 ;  /* 0x0000000d8807a211 */ /* 0x000fca00000f0c89 */
[----:B------:R3:W-:Y:S01]  /*1850*/  @!P2 LDGSTS.E.BYPASS.LTC128B.128 [R228+0x2100], [R6.64], !P3 ;  /* 0x0210000006e4afae */ /* 0x0007e2000d901d46 */
[----:B-1----:R-:W-:-:S04]  /*1860*/  @!P2 LEA R4, P1, R15, R10, 0x1 ;  /* 0x0000000a0f04a211 */ /* 0x002fc800078208ff */
[C---:B------:R-:W-:Y:S02]  /*1870*/  @!P2 LEA.HI.X R5, R15.reuse, R13, R16, 0x1, P1 ;  /* 0x0000000d0f05a211 */ /* 0x040fe400008f0c10 */
[----:B------:R-:W-:Y:S02]  /*1880*/  ISETP.GE.AND P1, PT, R0, 0x1, PT ;  /* 0x000000010000780c */ /* 0x000fe40003f26270 */
[-C--:B--2---:R-:W-:Y:S01]  /*1890*/  @!P5 LEA R2, P0, R136, R12.reuse, 0x1 ;  /* 0x0000000c8802d211 */ /* 0x084fe200078008ff */
[----:B------:R1:W-:Y:S01]  /*18a0*/  @!P2 LDGSTS.E.BYPASS.LTC128B.128 [R228+0x6100], [R4.64], !P6 ;  /* 0x0610000004e4afae */ /* 0x0003e2000f101d46 */
[----:B---3--:R-:W-:Y:S02]  /*18b0*/  IMAD R6, R20, c[0x0][0x1e0], RZ ;  /* 0x0000780014067a24 */ /* 0x008fe400078e02ff */
[----:B-----5:R-:W-:Y:S02]  /*18c0*/  @!P5 LEA.HI.X R3, R136, R11, R137, 0x1, P0 ;  /* 0x0000000b8803d211 */ /* 0x020fe400000f0c89 */
[----:B------:R-:W-:Y:S01]  /*18d0*/  IMAD R7, R68, c[0x0][0x1e4], R6 ;  /* 0x0000790044077a24 */ /* 0x000fe200078e0206 */
[----:B------:R-:W-:-:S02]  /*18e0*/  @!P5 LEA R6, P0, R15, R12, 0x1 ;  /* 0x0000000c0f06d211 */ /* 0x000fc400078008ff */
[----:B------:R2:W-:Y:S01]  /*18f0*/  @!P5 LDGSTS.E.BYPASS.LTC128B.128 [R228+0x3100], [R2.64], !P3 ;  /* 0x0310000002e4dfae */ /* 0x0005e2000d901d46 */
[----:B------:R-:W-:Y:S01]  /*1900*/  ISETP.GE.AND P2, PT, R0, 0x21, PT ;  /* 0x000000210000780c */ /* 0x000fe20003f46270 */
[----:B-1----:R-:W-:-:S05]  /*1910*/  IMAD.WIDE.U32 R4, R68, c[0x0][0x1e0], RZ ;  /* 0x0000780044047a25 */ /* 0x002fca00078e00ff */
[----:B--2---:R-:W-:Y:S02]  /*1920*/  IADD3 R3, R5, R7, RZ ;  /* 0x0000000705037210 */ /* 0x004fe40007ffe0ff */
[----:B------:R-:W-:Y:S02]  /*1930*/  LEA R2, P3, R4, R134, 0x7 ;  /* 0x0000008604027211 */ /* 0x000fe400078638ff */
[----:B------:R-:W-:Y:S02]  /*1940*/  @!P5 LEA.HI.X R7, R15, R11, R16, 0x1, P0 ;  /* 0x0000000b0f07d211 */ /* 0x000fe400000f0c10 */
[----:B------:R-:W-:Y:S02]  /*1950*/  @P1 ISETP.GE.AND P0, PT, R136, c[0x0][0x1d4], PT ;  /* 0x0000750088001a0c */ /* 0x000fe40003f06270 */
[----:B------:R-:W-:Y:S01]  /*1960*/  LEA.HI.X R3, R4, R132, R3, 0x7, P3 ;  /* 0x0000008404037211 */ /* 0x000fe200018f3c03 */
[----:B------:R1:W-:Y:S01]  /*1970*/  @!P5 LDGSTS.E.BYPASS.LTC128B.128 [R228+0x7100], [R6.64], !P6 ;  /* 0x0710000006e4dfae */ /* 0x0003e2000f101d46 */
[----:B------:R-:W-:-:S02]  /*1980*/  @P1 LEA R4, P3, R2, c[0x0][0x1c8], 0x1 ;  /* 0x0000720002041a11 */ /* 0x000fc400078608ff */
[----:B------:R-:W-:Y:S01]  /*1990*/  ISETP.GE.AND P6, PT, R15, c[0x0][0x1d4], PT ;  /* 0x000075000f007a0c */ /* 0x000fe20003fc6270 */
[----:B------:R-:W0:Y:S01]  /*19a0*/  LDGDEPBAR ;  /* 0x00000000000079af */ /* 0x000e220000000000 */
[----:B------:R-:W-:Y:S02]  /*19b0*/  @P1 LEA.HI.X R5, R2, c[0x0][0x1cc], R3, 0x1, P3 ;  /* 0x0000730002051a11 */ /* 0x000fe400018f0c03 */
[----:B------:R-:W-:-:S03]  /*19c0*/  ISETP.GE.AND P5, PT, R0, 0x41, PT ;  /* 0x000000410000780c */ /* 0x000fc60003fa6270 */
[----:B------:R2:W-:Y:S01]  /*19d0*/  @P1 LDGSTS.E.BYPASS.LTC128B.128 [R228+0x8100], [R4.64], !P0 ;  /* 0x0810000004e41fae */ /* 0x0005e2000c101d46 */
[----:B------:R-:W-:-:S05]  /*19e0*/  IMAD.WIDE.U32 R10, R129, 0x40, RZ ;  /* 0x00000040810a7825 */ /* 0x000fca00078e00ff */
[----:B------:R2:W-:Y:S01]  /*19f0*/  @P1 LDGSTS.E.BYPASS.LTC128B.128 [R228+0xc100], [R4.64+0x80], !P6 ;  /* 0x0c10008004e41fae */ /* 0x0005e2000f101d46 */
[----:B-1----:R-:W-:-:S04]  /*1a00*/  @P2 LEA R6, P3, R129, R2, 0x5 ;  /* 0x0000000281062211 */ /* 0x002fc800078628ff */
[----:B------:R-:W-:Y:S02]  /*1a10*/  @P2 LEA R8, P0, R6, c[0x0][0x1c8], 0x1 ;  /* 0x0000720006082a11 */ /* 0x000fe400078008ff */
[----:B------:R-:W-:Y:S02]  /*1a20*/  @P2 LEA.HI.X R7, R129, R3, R130, 0x5, P3 ;  /* 0x0000000381072211 */ /* 0x000fe400018f2c82 */
[----:B------:R-:W-:Y:S02]  /*1a30*/  ISETP.GE.AND P3, PT, R0, 0x61, PT ;  /* 0x000000610000780c */ /* 0x000fe40003f66270 */
[----:B------:R-:W-:Y:S02]  /*1a40*/  @P2 LEA.HI.X R9, R6, c[0x0][0x1cc], R7, 0x1, P0 ;  /* 0x0000730006092a11 */ /* 0x000fe400000f0c07 */
[----:B------:R-:W-:Y:S02]  /*1a50*/  @P2 ISETP.GE.AND P0, PT, R136, c[0x0][0x1d4], PT ;  /* 0x0000750088002a0c */ /* 0x000fe40003f06270 */
[----:B------:R-:W-:-:S02]  /*1a60*/  @P5 IADD3 R0, P1, R2, R10, RZ ;  /* 0x0000000a02005210 */ /* 0x000fc40007f3e0ff */
[----:B--2---:R-:W-:-:S04]  /*1a70*/  SHF.L.U32 R4, R130, 0x6, RZ ;  /* 0x0000000682047819 */ /* 0x004fc800000006ff */
[----:B------:R-:W-:Y:S02]  /*1a80*/  @P5 IADD3.X R4, R3, R11, R4, P1, !PT ;  /* 0x0000000b03045210 */ /* 0x000fe40000ffe404 */
[C---:B------:R-:W-:Y:S01]  /*1a90*/  @P5 LEA R6, P1, R0.reuse, c[0x0][0x1c8], 0x1 ;  /* 0x0000720000065a11 */ /* 0x040fe200078208ff */
[----:B------:R-:W-:Y:S02]  /*1aa0*/  @P3 IMAD.WIDE.U32 R2, R129, 0x60, R2 ;  /* 0x0000006081023825 */ /* 0x000fe400078e0002 */
[----:B------:R1:W-:Y:S01]  /*1ab0*/  @P2 LDGSTS.E.BYPASS.LTC128B.128 [R228+0x9100], [R8.64], !P0 ;  /* 0x0910000008e42fae */ /* 0x0003e2000c101d46 */
[----:B------:R-:W-:Y:S01]  /*1ac0*/  @P5 LEA.HI.X R7, R0, c[0x0][0x1cc], R4, 0x1, P1 ;  /* 0x0000730000075a11 */ /* 0x000fe200008f0c04 */
[----:B------:R-:W-:Y:S01]  /*1ad0*/  @P3 IMAD R0, R130, 0x60, RZ ;  /* 0x0000006082003824 */ /* 0x000fe200078e02ff */
[C---:B------:R-:W-:Y:S01]  /*1ae0*/  @P5 ISETP.GE.AND P1, PT, R136.reuse, c[0x0][0x1d4], PT ;  /* 0x0000750088005a0c */ /* 0x040fe20003f26270 */
[----:B------:R1:W-:Y:S01]  /*1af0*/  @P2 LDGSTS.E.BYPASS.LTC128B.128 [R228+0xd100], [R8.64+0x80], !P6 ;  /* 0x0d10008008e42fae */ /* 0x0003e2000f101d46 */
[----:B------:R-:W-:-:S02]  /*1b00*/  @P3 ISETP.GE.AND P0, PT, R136, c[0x0][0x1d4], PT ;  /* 0x0000750088003a0c */ /* 0x000fc40003f06270 */
[----:B------:R-:W-:Y:S02]  /*1b10*/  @P3 IADD3 R0, R3, R0, RZ ;  /* 0x0000000003003210 */ /* 0x000fe40007ffe0ff */
[----:B------:R-:W-:-:S04]  /*1b20*/  @P3 LEA R4, P2, R2, c[0x0][0x1c8], 0x1 ;  /* 0x0000720002043a11 */ /* 0x000fc800078408ff */
[----:B------:R-:W-:-:S03]  /*1b30*/  @P3 LEA.HI.X R5, R2, c[0x0][0x1cc], R0, 0x1, P2 ;  /* 0x0000730002053a11 */ /* 0x000fc600010f0c00 */
[----:B------:R2:W-:Y:S04]  /*1b40*/  @P5 LDGSTS.E.BYPASS.LTC128B.128 [R228+0xa100], [R6.64], !P1 ;  /* 0x0a10000006e45fae */ /* 0x0005e8000c901d46 */
[----:B------:R2:W-:Y:S04]  /*1b50*/  @P5 LDGSTS.E.BYPASS.LTC128B.128 [R228+0xe100], [R6.64+0x80], !P6 ;  /* 0x0e10008006e45fae */ /* 0x0005e8000f101d46 */
[----:B------:R2:W-:Y:S04]  /*1b60*/  @P3 LDGSTS.E.BYPASS.LTC128B.128 [R228+0xb100], [R4.64], !P0 ;  /* 0x0b10000004e43fae */ /* 0x0005e8000c101d46 */
[----:B------:R2:W-:Y:S04]  /*1b70*/  @P3 LDGSTS.E.BYPASS.LTC128B.128 [R228+0xf100], [R4.64+0x80], !P6 ;  /* 0x0f10008004e43fae */ /* 0x0005e8000f101d46 */
[----:B------:R-:W0:Y:S01]  /*1b80*/  LDGDEPBAR ;  /* 0x00000000000079af */ /* 0x000e220000000000 */
[----:B------:R-:W-:-:S04]  /*1b90*/  DEPBAR.LE SB0, 0x1 ;  /* 0x000080400000791a */ /* 0x000fc80000000000 */
[----:B------:R-:W-:Y:S06]  /*1ba0*/  BAR.SYNC.DEFER_BLOCKING 0x0 ;  /* 0x0000000000007b1d */ /* 0x000fec0000010000 */
[----:B------:R-:W-:Y:S04]  /*1bb0*/  LDSM.16.M88.4 R140, [R224] ;  /* 0x00000000e08c783b */ /* 0x000fe80000000200 */
[----:B------:R-:W-:Y:S04]  /*1bc0*/  LDSM.16.M88.4 R144, [R225] ;  /* 0x00000000e190783b */ /* 0x000fe80000000200 */
[----:B------:R-:W-:Y:S04]  /*1bd0*/  LDSM.16.M88.4 R164, [R227] ;  /* 0x00000000e3a4783b */ /* 0x000fe80000000200 */
[----:B------:R-:W-:Y:S04]  /*1be0*/  LDSM.16.M88.4 R172, [R226] ;  /* 0x00000000e2ac783b */ /* 0x000fe80000000200 */
[----:B------:R-:W-:Y:S04]  /*1bf0*/  LDSM.16.M88.4 R176, [R224+0x4000] ;  /* 0x00400000e0b0783b */ /* 0x000fe80000000200 */
[----:B------:R-:W-:Y:S04]  /*1c00*/  LDSM.16.M88.4 R180, [R225+0x4000] ;  /* 0x00400000e1b4783b */ /* 0x000fe80000000200 */
[----:B------:R-:W-:Y:S04]  /*1c10*/  LDSM.16.M88.4 R184, [R227+0x4000] ;  /* 0x00400000e3b8783b */ /* 0x000fe80000000200 */
[----:B------:R-:W-:Y:S04]  /*1c20*/  LDSM.16.M88.4 R188, [R226+0x4000] ;  /* 0x00400000e2bc783b */ /* 0x000fe80000000200 */
[----:B------:R-:W-:Y:S06]  /*1c30*/  BAR.SYNC.DEFER_BLOCKING 0x0 ;  /* 0x0000000000007b1d */ /* 0x000fec0000010000 */
[----:B------:R-:W-:-:S04]  /*1c40*/  DEPBAR.LE SB0, 0x0 ;  /* 0x000080000000791a */ /* 0x000fc80000000000 */
[----:B------:R-:W-:Y:S06]  /*1c50*/  BAR.SYNC.DEFER_BLOCKING 0x0 ;  /* 0x0000000000007b1d */ /* 0x000fec0000010000 */
[----:B--2---:R-:W2:Y:S04]  /*1c60*/  LDSM.16.M88.4 R4, [R201] ;  /* 0x00000000c904783b */ /* 0x004ea80000000200 */
[----:B------:R-:W3:Y:S04]  /*1c70*/  LDSM.16.M88.4 R16, [R201+0x800] ;  /* 0x00080000c910783b */ /* 0x000ee80000000200 */
[----:B------:R-:W4:Y:S04]  /*1c80*/  LDSM.16.M88.4 R28, [R222] ;  /* 0x00000000de1c783b */ /* 0x000f280000000200 */
[----:B------:R-:W5:Y:S04]  /*1c90*/  LDSM.16.M88.4 R24, [R207] ;  /* 0x00000000cf18783b */ /* 0x000f680000000200 */
[----:B------:R-:W3:Y:S01]  /*1ca0*/  LDSM.16.M88.4 R32, [R201+0x1000] ;  /* 0x00100000c920783b */ /* 0x000ee20000000200 */
[----:B------:R-:W-:Y:S01]  /*1cb0*/  IMAD R0, R20, c[0x0][0x208], RZ ;  /* 0x0000820014007a24 */ /* 0x000fe200078e02ff */
[----:B------:R-:W-:-:S02]  /*1cc0*/  MOV R131, 0xffffff80 ;  /* 0xffffff8000837802 */ /* 0x000fc40000000f00 */
[----:B------:R-:W4:Y:S01]  /*1cd0*/  LDSM.16.M88.4 R36, [R221] ;  /* 0x00000000dd24783b */ /* 0x000f220000000200 */
[----:B------:R-:W-:-:S03]  /*1ce0*/  ISETP.GE.AND P5, PT, R136, c[0x0][0x1d4], PT ;  /* 0x0000750088007a0c */ /* 0x000fc60003fa6270 */
[----:B------:R-:W-:Y:S04]  /*1cf0*/  LDSM.16.M88.4 R48, [R201+0x3800] ;  /* 0x00380000c930783b */ /* 0x000fe80000000200 */
[----:B------:R-:W-:Y:S04]  /*1d00*/  LDSM.16.M88.4 R56, [R220] ;  /* 0x00000000dc38783b */ /* 0x000fe80000000200 */
[----:B------:R-:W-:Y:S04]  /*1d10*/  LDSM.16.M88.4 R60, [R218] ;  /* 0x00000000da3c783b */ /* 0x000fe80000000200 */
[----:B------:R-:W-:Y:S01]  /*1d20*/  LDSM.16.M88.4 R76, [R217] ;  /* 0x00000000d94c783b */ /* 0x000fe20000000200 */
[C---:B--2---:R-:W-:Y:S03]  /*1d30*/  HMMA.16816.F32 R12, R140.reuse, R4, RZ ;  /* 0x000000048c0c723c */ /* 0x044fe600000018ff */
[----:B------:R-:W-:Y:S04]  /*1d40*/  LDSM.16.M88.4 R52, [R219] ;  /* 0x00000000db34783b */ /* 0x000fe80000000200 */
[----:B------:R-:W-:Y:S01]  /*1d50*/  LDSM.16.M88.4 R92, [R216] ;  /* 0x00000000d85c783b */ /* 0x000fe20000000200 */
[C---:B-1----:R-:W-:Y:S08]  /*1d60*/  HMMA.16816.F32 R8, R140.reuse, R6, RZ ;  /* 0x000000068c08723c */ /* 0x042ff000000018ff */
[C---:B---3--:R-:W-:Y:S08]  /*1d70*/  HMMA.16816.F32 R4, R140.reuse, R16, RZ ;  /* 0x000000108c04723c */ /* 0x048ff000000018ff */
[----:B------:R-:W-:Y:S01]  /*1d80*/  HMMA.16816.F32 R16, R140, R18, RZ ;  /* 0x000000128c10723c */ /* 0x000fe200000018ff */
[----:B------:R-:W-:-:S02]  /*1d90*/  IMAD R0, R68, c[0x0][0x20c], R0 ;  /* 0x0000830044007a24 */ /* 0x000fc400078e0200 */
[C---:B------:R-:W-:Y:S11]  /*1da0*/  IMAD R128, R68.reuse, R131, c[0x0][0x1d0] ;  /* 0x0000740044807624 */ /* 0x040ff600078e0283 */
[----:B------:R-:W-:Y:S02]  /*1db0*/  @!UPT UIADD3 URZ, URZ, URZ, URZ ;  /* 0x0000003f3f3ff290 */ /* 0x000fe4000fffe03f */
[C---:B----4-:R-:W-:Y:S07]  /*1dc0*/  HMMA.16816.F32 R124, R144.reuse, R28, R4 ;  /* 0x0000001c907c723c */ /* 0x050fee0000001804 */
[----:B------:R-:W-:Y:S01]  /*1dd0*/  IMAD.WIDE.U32 R4, R68, c[0x0][0x208], RZ ;  /* 0x0000820044047a25 */ /* 0x000fe200078e00ff */
[----:B-----5:R-:W-:Y:S01]  /*1de0*/  HMMA.16816.F32 R112, R144, R24, R12 ;  /* 0x000000189070723c */ /* 0x020fe2000000180c */
[----:B------:R-:W-:Y:S03]  /*1df0*/  LDSM.16.M88.4 R12, [R201+0x2800] ;  /* 0x00280000c90c783b */ /* 0x000fe60000000200 */
[----:B------:R-:W-:-:S02]  /*1e00*/  LEA R3, P0, R4, R22, 0x7 ;  /* 0x0000001604037211 */ /* 0x000fc400078038ff */
[----:B------:R-:W-:Y:S02]  /*1e10*/  IADD3 R0, R5, R0, RZ ;  /* 0x0000000005007210 */ /* 0x000fe40007ffe0ff */
[C---:B------:R-:W-:Y:S01]  /*1e20*/  HMMA.16816.F32 R120, R144.reuse, R26, R8 ;  /* 0x0000001a9078723c */ /* 0x040fe20000001808 */
[----:B------:R-:W1:Y:S01]  /*1e30*/  LDSM.16.M88.4 R24, [R201+0x1800] ;  /* 0x00180000c918783b */ /* 0x000e620000000200 */
[----:B------:R-:W-:Y:S01]  /*1e40*/  LEA.HI.X R4, R4, R21, R0, 0x7, P0 ;  /* 0x0000001504047211 */ /* 0x000fe200000f3c00 */
[----:B------:R-:W-:Y:S02]  /*1e50*/  IMAD.IADD R0, R128, 0x1, -R40 ;  /* 0x0000000180007824 */ /* 0x000fe400078e0a28 */
[----:B------:R-:W2:Y:S03]  /*1e60*/  LDSM.16.M88.4 R40, [R201+0x3000] ;  /* 0x00300000c928783b */ /* 0x000ea60000000200 */
[----:B------:R-:W-:Y:S01]  /*1e70*/  HMMA.16816.F32 R100, R144, R30, R16 ;  /* 0x0000001e9064723c */ /* 0x000fe20000001810 */
[----:B------:R-:W3:Y:S01]  /*1e80*/  LDSM.16.M88.4 R16, [R201+0x2000] ;  /* 0x00200000c910783b */ /* 0x000ee20000000200 */
[----:B------:R-:W-:Y:S01]  /*1e90*/  IMAD.MOV.U32 R28, RZ, RZ, 0x6 ;  /* 0x00000006ff1c7424 */ /* 0x000fe200078e00ff */
[----:B------:R-:W-:-:S05]  /*1ea0*/  MOV R29, c[0x0][0x208] ;  /* 0x00008200001d7a02 */ /* 0x000fca0000000f00 */
[----:B------:R-:W-:Y:S01]  /*1eb0*/  HMMA.16816.F32 R8, R140, R32, RZ ;  /* 0x000000208c08723c */ /* 0x000fe200000018ff */
[C---:B------:R-:W-:Y:S02]  /*1ec0*/  SHF.L.U64.HI R28, R29.reuse, R28, c[0x0][0x20c] ;  /* 0x000083001d1c7619 */ /* 0x040fe4000001021c */
[----:B------:R-:W-:Y:S02]  /*1ed0*/  SHF.L.U32 R29, R29, 0x6, RZ ;  /* 0x000000061d1d7819 */ /* 0x000fe400000006ff */
[----:B------:R-:W-:-:S03]  /*1ee0*/  LEA R2, P1, R3, c[0x0][0x1f8], 0x1 ;  /* 0x00007e0003027a11 */ /* 0x000fc600078208ff */
[----:B------:R-:W-:Y:S01]  /*1ef0*/  HMMA.16816.F32 R20, R140, R34, RZ ;  /* 0x000000228c14723c */ /* 0x000fe200000018ff */
[----:B------:R-:W-:Y:S02]  /*1f00*/  IADD3 R6, P0, R29, R2, RZ ;  /* 0x000000021d067210 */ /* 0x000fe40007f1e0ff */
[----:B------:R-:W-:Y:S02]  /*1f10*/  LEA.HI.X R3, R3, c[0x0][0x1fc], R4, 0x1, P1 ;  /* 0x00007f0003037a11 */ /* 0x000fe400008f0c04 */
[----:B------:R-:W-:Y:S02]  /*1f20*/  ISETP.LT.OR P2, PT, R0, 0x1, P5 ;  /* 0x000000010000780c */ /* 0x000fe40002f41670 */
[----:B------:R-:W-:Y:S02]  /*1f30*/  IADD3.X R7, R28, R3, RZ, P0, !PT ;  /* 0x000000031c077210 */ /* 0x000fe400007fe4ff */
[----:B------:R-:W-:Y:S02]  /*1f40*/  ISETP.LT.OR P0, PT, R0, 0x1, P6 ;  /* 0x000000010000780c */ /* 0x000fe40003701670 */
[----:B------:R-:W-:-:S02]  /*1f50*/  IADD3 R4, P1, R6, R29, RZ ;  /* 0x0000001d06047210 */ /* 0x000fc40007f3e0ff */
[----:B------:R-:W-:Y:S02]  /*1f60*/  ISETP.LT.OR P3, PT, R0, 0x21, P5 ;  /* 0x000000210000780c */ /* 0x000fe40002f61670 */
[----:B------:R-:W-:Y:S01]  /*1f70*/  IADD3.X R5, R7, R28, RZ, P1, !PT ;  /* 0x0000001c07057210 */ /* 0x000fe20000ffe4ff */
[C---:B------:R-:W-:Y:S02]  /*1f80*/  HMMA.16816.F32 R108, R144.reuse, R36, R8 ;  /* 0x00000024906c723c */ /* 0x040fe40000001808 */
[----:B------:R-:W-:Y:S01]  /*1f90*/  @!PT LDS RZ, [RZ] ;  /* 0x00000000fffff984 */ /* 0x000fe20000000800 */
[----:B------:R-:W-:Y:S01]  /*1fa0*/  @!PT LDS RZ, [RZ] ;  /* 0x00000000fffff984 */ /* 0x000fe20000000800 */
[----:B------:R-:W-:Y:S01]  /*1fb0*/  @!PT LDS RZ, [RZ] ;  /* 0x00000000fffff984 */ /* 0x000fe20000000800 */
[----:B------:R4:W-:Y:S04]  /*1fc0*/  LDGSTS.E.BYPASS.LTC128B.128 [R228+0x100], [R2.64], !P2 ;  /* 0x0010000002e47fae */ /* 0x0009e8000d101d46 */
[----:B------:R4:W-:Y:S01]  /*1fd0*/  LDGSTS.E.BYPASS.LTC128B.128 [R228+0x4100], [R2.64+0x80], !P0 ;  /* 0x0410008002e47fae */ /* 0x0009e2000c101d46 */
[----:B------:R-:W-:Y:S01]  /*1fe0*/  IADD3 R8, P2, P1, R29, 0x80, R2 ;  /* 0x000000801d087810 */ /* 0x000fe2000795e002 */
[----:B------:R-:W-:Y:S02]  /*1ff0*/  HMMA.16816.F32 R116, R144, R38, R20 ;  /* 0x000000269074723c */ /* 0x000fe40000001814 */
[----:B------:R5:W-:Y:S01]  /*2000*/  LDGSTS.E.BYPASS.LTC128B.128 [R228+0x1100], [R6.64], !P3 ;  /* 0x0110000006e47fae */ /* 0x000be2000d901d46 */
[----:B------:R-:W-:-:S02]  /*2010*/  IADD3.X R9, R28, RZ, R3, P2, P1 ;  /* 0x000000ff1c097210 */ /* 0x000fc400017e2403 */
[----:B------:R-:W-:-:S03]  /*2020*/  ISETP.LT.OR P1, PT, R0, 0x21, P6 ;  /* 0x000000210000780c */ /* 0x000fc60003721670 */
[----:B-1----:R-:W-:Y:S01]  /*2030*/  HMMA.16816.F32 R44, R140, R24, RZ ;  /* 0x000000188c2c723c */ /* 0x002fe200000018ff */
[C---:B------:R-:W-:Y:S02]  /*2040*/  ISETP.LT.OR P2, PT, R0.reuse, 0x41, P5 ;  /* 0x000000410000780c */ /* 0x040fe40002f41670 */
[----:B------:R-:W-:-:S05]  /*2050*/  ISETP.LT.OR P5, PT, R0, 0x61, P5 ;  /* 0x000000610000780c */ /* 0x000fca0002fa1670 */
[C---:B------:R-:W-:Y:S01]  /*2060*/  HMMA.16816.F32 R36, R140.reuse, R26, RZ ;  /* 0x0000001a8c24723c */ /* 0x040fe200000018ff */
[----:B------:R-:W-:Y:S01]  /*2070*/  ISETP.LT.OR P3, PT, R0, 0x61, P6 ;  /* 0x000000610000780c */ /* 0x000fe20003761670 */
[----:B------:R1:W-:Y:S04]  /*2080*/  LDGSTS.E.BYPASS.LTC128B.128 [R228+0x5100], [R8.64], !P1 ;  /* 0x0510000008e47fae */ /* 0x0003e8000c901d46 */
[----:B------:R5:W-:Y:S01]  /*2090*/  LDGSTS.E.BYPASS.LTC128B.128 [R228+0x2100], [R4.64], !P2 ;  /* 0x0210000004e47fae */ /* 0x000be2000d101d46 */
[----:B----4-:R-:W-:Y:S01]  /*20a0*/  IADD3 R2, P0, R4, R29, RZ ;  /* 0x0000001d04027210 */ /* 0x010fe20007f1e0ff */
[----:B------:R-:W-:Y:S03]  /*20b0*/  HMMA.16816.F32 R24, R140, R12, RZ ;  /* 0x0000000c8c18723c */ /* 0x000fe600000018ff */
[----:B------:R-:W-:-:S02]  /*20c0*/  IADD3.X R3, R5, R28, RZ, P0, !PT ;  /* 0x0000001c05037210 */ /* 0x000fc400007fe4ff */
[----:B------:R-:W-:-:S03]  /*20d0*/  ISETP.LT.OR P0, PT, R0, 0x41, P6 ;  /* 0x000000410000780c */ /* 0x000fc60003701670 */
[C---:B------:R-:W-:Y:S08]  /*20e0*/  HMMA.16816.F32 R20, R140.reuse, R14, RZ ;  /* 0x0000000e8c14723c */ /* 0x040ff000000018ff */
[C---:B--2---:R-:W-:Y:S02]  /*20f0*/  HMMA.16816.F32 R12, R140.reuse, R42, RZ ;  /* 0x0000002a8c0c723c */ /* 0x044fe400000018ff */
[----:B------:R5:W-:Y:S04]  /*2100*/  LDGSTS.E.BYPASS.LTC128B.128 [R228+0x6100], [R4.64+0x80], !P0 ;  /* 0x0610008004e47fae */ /* 0x000be8000c101d46 */
[----:B------:R2:W-:Y:S02]  /*2110*/  LDGSTS.E.BYPASS.LTC128B.128 [R228+0x3100], [R2.64], !P5 ;  /* 0x0310000002e47fae */ /* 0x0005e4000e901d46 */
[C---:B---3--:R-:W-:Y:S02]  /*2120*/  HMMA.16816.F32 R28, R140.reuse, R18, RZ ;  /* 0x000000128c1c723c */ /* 0x048fe400000018ff */
[----:B------:R2:W-:Y:S04]  /*2130*/  LDGSTS.E.BYPASS.LTC128B.128 [R228+0x7100], [R2.64+0x80], !P3 ;  /* 0x0710008002e47fae */ /* 0x0005e8000d901d46 */
[----:B------:R-:W3:Y:S02]  /*2140*/  LDSM.16.M88.4 R64, [R205] ;  /* 0x00000000cd40783b */ /* 0x000ee40000000200 */
[C---:B------:R-:W-:Y:S02]  /*2150*/  HMMA.16816.F32 R32, R140.reuse, R16, RZ ;  /* 0x000000108c20723c */ /* 0x040fe400000018ff */
[----:B------:R-:W-:Y:S04]  /*2160*/  LDSM.16.M88.4 R72, [R205+0x800] ;  /* 0x00080000cd48783b */ /* 0x000fe80000000200 */
[----:B------:R-:W-:Y:S02]  /*2170*/  LDSM.16.M88.4 R88, [R205+0x1000] ;  /* 0x00100000cd58783b */ /* 0x000fe40000000200 */
[C---:B------:R-:W-:Y:S02]  /*2180*/  HMMA.16816.F32 R16, R140.reuse, R40, RZ ;  /* 0x000000288c10723c */ /* 0x040fe400000018ff */
[----:B------:R-:W0:Y:S06]  /*2190*/  LDGDEPBAR ;  /* 0x00000000000079af */ /* 0x000e2c0000000000 */
[C---:B-1----:R-:W-:Y:S08]  /*21a0*/  HMMA.16816.F32 R8, R140.reuse, R48, RZ ;  /* 0x000000308c08723c */ /* 0x042ff000000018ff */
[----:B-----5:R-:W-:Y:S08]  /*21b0*/  HMMA.16816.F32 R4, R140, R50, RZ ;  /* 0x000000328c04723c */ /* 0x020ff000000018ff */
[C---:B------:R-:W-:Y:S08]  /*21c0*/  HMMA.16816.F32 R96, R144.reuse, R56, R44 ;  /* 0x000000389060723c */ /* 0x040ff0000000182c */
[C---:B------:R-:W-:Y:S08]  /*21d0*/  HMMA.16816.F32 R80, R144.reuse, R58, R36 ;  /* 0x0000003a9050723c */ /* 0x040ff00000001824 */
[C---:B------:R-:W-:Y:S01]  /*21e0*/  HMMA.16816.F32 R56, R144.reuse, R60, R24 ;  /* 0x0000003c9038723c */ /* 0x040fe20000001818 */
[----:B------:R-:W1:Y:S07]  /*21f0*/  LDSM.16.M88.4 R24, [R205+0x2000] ;  /* 0x00200000cd18783b */ /* 0x000e6e0000000200 */
[C---:B------:R-:W-:Y:S01]  /*2200*/  HMMA.16816.F32 R44, R144.reuse, R78, R12 ;  /* 0x0000004e902c723c */ /* 0x040fe2000000180c */
[----:B------:R-:W4:Y:S07]  /*2210*/  LDSM.16.M88.4 R12, [R205+0x3800] ;  /* 0x00380000cd0c783b */ /* 0x000f2e0000000200 */
[C---:B------:R-:W-:Y:S01]  /*2220*/  HMMA.16816.F32 R104, R144.reuse, R54, R28 ;  /* 0x000000369068723c */ /* 0x040fe2000000181c */
[----:B------:R-:W5:Y:S07]  /*2230*/  LDSM.16.M88.4 R28, [R205+0x1800] ;  /* 0x00180000cd1c783b */ /* 0x000f6e0000000200 */
[C---:B------:R-:W-:Y:S01]  /*2240*/  HMMA.16816.F32 R48, R144.reuse, R76, R16 ;  /* 0x0000004c9030723c */ /* 0x040fe20000001810 */
[----:B------:R-:W1:Y:S07]  /*2250*/  LDSM.16.M88.4 R16, [R205+0x3000] ;  /* 0x00300000cd10783b */ /* 0x000e6e0000000200 */
[C---:B------:R-:W-:Y:S08]  /*2260*/  HMMA.16816.F32 R40, R144.reuse, R92, R8 ;  /* 0x0000005c9028723c */ /* 0x040ff00000001808 */
[C---:B------:R-:W-:Y:S01]  /*2270*/  HMMA.16816.F32 R84, R144.reuse, R52, R32 ;  /* 0x000000349054723c */ /* 0x040fe20000001820 */
[----:B------:R-:W2:Y:S07]  /*2280*/  LDSM.16.M88.4 R32, [R202] ;  /* 0x00000000ca20783b */ /* 0x000eae0000000200 */
[C---:B------:R-:W-:Y:S01]  /*2290*/  HMMA.16816.F32 R8, R144.reuse, R94, R4 ;  /* 0x0000005e9008723c */ /* 0x040fe20000001804 */
[----:B------:R-:W-:Y:S07]  /*22a0*/  LDSM.16.M88.4 R92, [R202+0x1800] ;  /* 0x00180000ca5c783b */ /* 0x000fee0000000200 */
[----:B------:R-:W-:Y:S01]  /*22b0*/  HMMA.16816.F32 R52, R144, R62, R20 ;  /* 0x0000003e9034723c */ /* 0x000fe20000001814 */
[----:B------:R-:W2:Y:S07]  /*22c0*/  LDSM.16.M88.4 R20, [R205+0x2800] ;  /* 0x00280000cd14783b */ /* 0x000eae0000000200 */
[C---:B---3--:R-:W-:Y:S08]  /*22d0*/  HMMA.16816.F32 R4, R164.reuse, R64, R112 ;  /* 0x00000040a404723c */ /* 0x048ff00000001870 */
[C---:B-1----:R-:W-:Y:S08]  /*22e0*/  HMMA.16816.F32 R60, R164.reuse, R26, R104 ;  /* 0x0000001aa43c723c */ /* 0x042ff00000001868 */
[C---:B----4-:R-:W-:Y:S01]  /*22f0*/  HMMA.16816.F32 R104, R164.reuse, R14, R8 ;  /* 0x0000000ea468723c */ /* 0x050fe20000001808 */
[----:B------:R-:W1:Y:S07]  /*2300*/  LDSM.16.M88.4 R8, [R201+0x4000] ;  /* 0x00400000c908783b */ /* 0x000e6e0000000200 */
[C---:B------:R-:W-:Y:S08]  /*2310*/  HMMA.16816.F32 R36, R164.reuse, R66, R120 ;  /* 0x00000042a424723c */ /* 0x040ff00000001878 */
[C---:B------:R-:W-:Y:S08]  /*2320*/  HMMA.16816.F32 R64, R164.reuse, R72, R124 ;  /* 0x00000048a440723c */ /* 0x040ff0000000187c */
[C---:B------:R-:W-:Y:S01]  /*2330*/  HMMA.16816.F32 R100, R164.reuse, R74, R100 ;  /* 0x0000004aa464723c */ /* 0x040fe20000001864 */
[----:B------:R-:W3:Y:S07]  /*2340*/  LDSM.16.M88.4 R72, [R202+0x800] ;  /* 0x00080000ca48783b */ /* 0x000eee0000000200 */
[C---:B------:R-:W-:Y:S08]  /*2350*/  HMMA.16816.F32 R108, R164.reuse, R88, R108 ;  /* 0x00000058a46c723c */ /* 0x040ff0000000186c */
[C---:B------:R-:W-:Y:S01]  /*2360*/  HMMA.16816.F32 R112, R164.reuse, R90, R116 ;  /* 0x0000005aa470723c */ /* 0x040fe20000001874 */
[----:B------:R-:W-:Y:S07]  /*2370*/  LDSM.16.M88.4 R116, [R202+0x2000] ;  /* 0x00200000ca74783b */ /* 0x000fee0000000200 */
[C---:B-----5:R-:W-:Y:S08]  /*2380*/  HMMA.16816.F32 R88, R164.reuse, R28, R96 ;  /* 0x0000001ca458723c */ /* 0x060ff00000001860 */
[C---:B------:R-:W-:Y:S01]  /*2390*/  HMMA.16816.F32 R96, R164.reuse, R30, R80 ;  /* 0x0000001ea460723c */ /* 0x040fe20000001850 */
[----:B------:R-:W4:Y:S07]  /*23a0*/  LDSM.16.M88.4 R80, [R202+0x1000] ;  /* 0x00100000ca50783b */ /* 0x000f2e0000000200 */
[C---:B------:R-:W-:Y:S01]  /*23b0*/  HMMA.16816.F32 R76, R164.reuse, R24, R84 ;  /* 0x00000018a44c723c */ /* 0x040fe20000001854 */
[----:B------:R-:W-:Y:S07]  /*23c0*/  LDSM.16.M88.4 R84, [R202+0x2800] ;  /* 0x00280000ca54783b */ /* 0x000fee0000000200 */
[C---:B------:R-:W-:Y:S08]  /*23d0*/  HMMA.16816.F32 R48, R164.reuse, R16, R48 ;  /* 0x00000010a430723c */ /* 0x040ff00000001830 */
[----:B------:R-:W-:Y:S01]  /*23e0*/  HMMA.16816.F32 R24, R164, R18, R44 ;  /* 0x00000012a418723c */ /* 0x000fe2000000182c */
[----:B------:R-:W5:Y:S07]  /*23f0*/  LDSM.16.M88.4 R16, [R202+0x3000] ;  /* 0x00300000ca10783b */ /* 0x000f6e0000000200 */
[----:B--2---:R-:W-:Y:S08]  /*2400*/  HMMA.16816.F32 R4, R172, R32, R4 ;  /* 0x00000020ac04723c */ /* 0x004ff00000001804 */
[C---:B------:R-:W-:Y:S08]  /*2410*/  HMMA.16816.F32 R56, R164.reuse, R20, R56 ;  /* 0x00000014a438723c */ /* 0x040ff00000001838 */
[C---:B------:R-:W-:Y:S01]  /*2420*/  HMMA.16816.F32 R28, R164.reuse, R22, R52 ;  /* 0x00000016a41c723c */ /* 0x040fe20000001834 */
[----:B------:R-:W2:Y:S07]  /*2430*/  LDSM.16.M88.4 R20, [R215] ;  /* 0x00000000d714783b */ /* 0x000eae0000000200 */
[----:B------:R-:W-:Y:S01]  /*2440*/  HMMA.16816.F32 R44, R164, R12, R40 ;  /* 0x0000000ca42c723c */ /* 0x000fe20000001828 */
[----:B------:R-:W2:Y:S07]  /*2450*/  LDSM.16.M88.4 R40, [R202+0x3800] ;  /* 0x00380000ca28783b */ /* 0x000eae0000000200 */
[----:B------:R-:W-:Y:S01]  /*2460*/  HMMA.16816.F32 R12, R172, R34, R36 ;  /* 0x00000022ac0c723c */ /* 0x000fe20000001824 */
[----:B------:R-:W-:Y:S04]  /*2470*/  LDSM.16.M88.4 R36, [R214] ;  /* 0x00000000d624783b */ /* 0x000fe80000000200 */
[----:B------:R-:W-:Y:S03]  /*2480*/  LDSM.16.M88.4 R32, [R201+0x5800] ;  /* 0x00580000c920783b */ /* 0x000fe60000000200 */
[----:B-1----:R-:W-:Y:S08]  /*2490*/  HMMA.16816.F32 R4, R176, R8, R4 ;  /* 0x00000008b004723c */ /* 0x002ff00000001804 */
[C---:B---3--:R-:W-:Y:S08]  /*24a0*/  HMMA.16816.F32 R52, R172.reuse, R72, R64 ;  /* 0x00000048ac34723c */ /* 0x048ff00000001840 */
[C---:B------:R-:W-:Y:S08]  /*24b0*/  HMMA.16816.F32 R64, R172.reuse, R74, R100 ;  /* 0x0000004aac40723c */ /* 0x040ff00000001864 */
[C---:B----4-:R-:W-:Y:S08]  /*24c0*/  HMMA.16816.F32 R72, R172.reuse, R80, R108 ;  /* 0x00000050ac48723c */ /* 0x050ff0000000186c */
[----:B-----5:R-:W-:Y:S01]  /*24d0*/  HMMA.16816.F32 R108, R172, R18, R24 ;  /* 0x00000012ac6c723c */ /* 0x020fe20000001818 */
[----:B------:R-:W1:Y:S07]  /*24e0*/  LDSM.16.M88.4 R24, [R205+0x4000] ;  /* 0x00400000cd18783b */ /* 0x000e6e0000000200 */
[----:B------:R-:W-:Y:S01]  /*24f0*/  HMMA.16816.F32 R8, R176, R10, R12 ;  /* 0x0000000ab008723c */ /* 0x000fe2000000180c */
[----:B------:R-:W3:Y:S07]  /*2500*/  LDSM.16.M88.4 R12, [R201+0x4800] ;  /* 0x00480000c90c783b */ /* 0x000eee0000000200 */
[----:B--2---:R-:W-:Y:S08]  /*2510*/  HMMA.16816.F32 R4, R180, R20, R4 ;  /* 0x00000014b404723c */ /* 0x004ff00000001804 */
[C---:B------:R-:W-:Y:S08]  /*2520*/  HMMA.16816.F32 R80, R172.reuse, R82, R112 ;  /* 0x00000052ac50723c */ /* 0x040ff00000001870 */
[----:B------:R-:W-:Y:S01]  /*2530*/  HMMA.16816.F32 R112, R172, R40, R44 ;  /* 0x00000028ac70723c */ /* 0x000fe2000000182c */
[----:B------:R-:W2:Y:S07]  /*2540*/  LDSM.16.M88.4 R44, [R202+0x4000] ;  /* 0x00400000ca2c783b */ /* 0x000eae0000000200 */
[----:B------:R-:W-:Y:S08]  /*2550*/  HMMA.16816.F32 R8, R180, R22, R8 ;  /* 0x00000016b408723c */ /* 0x000ff00000001808 */
[C---:B------:R-:W-:Y:S08]  /*2560*/  HMMA.16816.F32 R88, R172.reuse, R92, R88 ;  /* 0x0000005cac58723c */ /* 0x040ff00000001858 */
[C---:B------:R-:W-:Y:S08]  /*2570*/  HMMA.16816.F32 R96, R172.reuse, R94, R96 ;  /* 0x0000005eac60723c */ /* 0x040ff00000001860 */
[C---:B------:R-:W-:Y:S01]  /*2580*/  HMMA.16816.F32 R92, R172.reuse, R84, R56 ;  /* 0x00000054ac5c723c */ /* 0x040fe20000001838 */
[----:B------:R-:W-:Y:S07]  /*2590*/  LDSM.16.M88.4 R56, [R201+0x6000] ;  /* 0x00600000c938783b */ /* 0x000fee0000000200 */
[C---:B------:R-:W-:Y:S01]  /*25a0*/  HMMA.16816.F32 R84, R172.reuse, R86, R28 ;  /* 0x00000056ac54723c */ /* 0x040fe2000000181c */
[----:B------:R-:W4:Y:S07]  /*25b0*/  LDSM.16.M88.4 R28, [R201+0x5000] ;  /* 0x00500000c91c783b */ /* 0x000f2e0000000200 */
[----:B------:R-:W-:Y:S01]  /*25c0*/  HMMA.16816.F32 R100, R172, R16, R48 ;  /* 0x00000010ac64723c */ /* 0x000fe20000001830 */
[----:B------:R-:W-:Y:S07]  /*25d0*/  LDSM.16.M88.4 R48, [R205+0x5000] ;  /* 0x00500000cd30783b */ /* 0x000fee0000000200 */
[----:B-1----:R-:W-:Y:S08]  /*25e0*/  HMMA.16816.F32 R4, R184, R24, R4 ;  /* 0x00000018b804723c */ /* 0x002ff00000001804 */
[C---:B---3--:R-:W-:Y:S08]  /*25f0*/  HMMA.16816.F32 R16, R176.reuse, R12, R52 ;  /* 0x0000000cb010723c */ /* 0x048ff00000001834 */
[----:B------:R-:W-:Y:S08]  /*2600*/  HMMA.16816.F32 R20, R176, R14, R64 ;  /* 0x0000000eb014723c */ /* 0x000ff00000001840 */
[----:B------:R-:W-:Y:S01]  /*2610*/  HMMA.16816.F32 R8, R184, R26, R8 ;  /* 0x0000001ab808723c */ /* 0x000fe20000001808 */
[----:B------:R-:W1:Y:S07]  /*2620*/  LDSM.16.M88.4 R24, [R205+0x4800] ;  /* 0x00480000cd18783b */ /* 0x000e6e0000000200 */
[----:B------:R-:W-:Y:S01]  /*2630*/  HMMA.16816.F32 R104, R172, R42, R104 ;  /* 0x0000002aac68723c */ /* 0x000fe20000001868 */
[----:B------:R-:W3:Y:S07]  /*2640*/  LDSM.16.M88.4 R40, [R213] ;  /* 0x00000000d528783b */ /* 0x000eee0000000200 */
[----:B--2---:R-:W-:Y:S08]  /*2650*/  HMMA.16816.F32 R12, R188, R44, R4 ;  /* 0x0000002cbc0c723c */ /* 0x004ff00000001804 */
[C---:B------:R-:W-:Y:S08]  /*2660*/  HMMA.16816.F32 R4, R180.reuse, R36, R16 ;  /* 0x00000024b404723c */ /* 0x040ff00000001810 */
[----:B------:R-:W-:Y:S01]  /*2670*/  HMMA.16816.F32 R16, R180, R38, R20 ;  /* 0x00000026b410723c */ /* 0x000fe20000001814 */
[----:B------:R-:W2:Y:S04]  /*2680*/  LDSM.16.M88.4 R36, [R202+0x4800] ;  /* 0x00480000ca24783b */ /* 0x000ea80000000200 */
[----:B------:R-:W5:Y:S03]  /*2690*/  LDSM.16.M88.4 R20, [R212] ;  /* 0x00000000d414783b */ /* 0x000f660000000200 */
[----:B----4-:R-:W-:Y:S01]  /*26a0*/  HMMA.16816.F32 R52, R176, R28, R72 ;  /* 0x0000001cb034723c */ /* 0x010fe20000001848 */
[----:B------:R-:W-:-:S07]  /*26b0*/  FMUL.FTZ R0, R12, c[0x0][0x320] ;  /* 0x0000c8000c007a20 */ /* 0x000fce0000410000 */
[----:B-1----:R-:W-:Y:S08]  /*26c0*/  HMMA.16816.F32 R4, R184, R24, R4 ;  /* 0x00000018b804723c */ /* 0x002ff00000001804 */
[C---:B------:R-:W-:Y:S01]  /*26d0*/  HMMA.16816.F32 R76, R172.reuse, R116, R76 ;  /* 0x00000074ac4c723c */ /* 0x040fe2000000184c */
[----:B------:R1:W4:Y:S07]  /*26e0*/  MUFU.TANH R123, R0 ;  /* 0x00000000007b7308 */ /* 0x00032e0000002400 */
[----:B------:R-:W-:Y:S08]  /*26f0*/  HMMA.16816.F32 R116, R172, R118, R60 ;  /* 0x00000076ac74723c */ /* 0x000ff0000000183c */
[----:B------:R-:W-:Y:S01]  /*2700*/  HMMA.16816.F32 R60, R176, R30, R80 ;  /* 0x0000001eb03c723c */ /* 0x000fe20000001850 */
[----:B-1----:R-:W-:-:S07]  /*2710*/  FMUL.FTZ R0, R13, c[0x0][0x320] ;  /* 0x0000c8000d007a20 */ /* 0x002fce0000410000 */
[----:B------:R-:W-:Y:S01]  /*2720*/  HMMA.16816.F32 R28, R188, R46, R8 ;  /* 0x0000002ebc1c723c */ /* 0x000fe20000001808 */
[----:B------:R1:W1:Y:S01]  /*2730*/  MUFU.TANH R122, R0 ;  /* 0x00000000007a7308 */ /* 0x0002620000002400 */
[----:B------:R-:W-:Y:S06]  /*2740*/  LDSM.16.M88.4 R44, [R201+0x6800] ;  /* 0x00680000c92c783b */ /* 0x000fec0000000200 */
[----:B---3--:R-:W-:Y:S01]  /*2750*/  HMMA.16816.F32 R8, R180, R40, R52 ;  /* 0x00000028b408723c */ /* 0x008fe20000001834 */
[----:B------:R-:W-:Y:S01]  /*2760*/  LDSM.16.M88.4 R52, [R205+0x5800] ;  /* 0x00580000cd34783b */ /* 0x000fe20000000200 */
[----:B-1----:R-:W-:-:S04]  /*2770*/  FMUL.FTZ R0, R14, c[0x0][0x320] ;  /* 0x0000c8000e007a20 */ /* 0x002fc80000410000 */
[----:B------:R1:W3:Y:S02]  /*2780*/  MUFU.TANH R127, R0 ;  /* 0x00000000007f7308 */ /* 0x0002e40000002400 */
[C---:B------:R-:W-:Y:S08]  /*2790*/  HMMA.16816.F32 R88, R176.reuse, R32, R88 ;  /* 0x00000020b058723c */ /* 0x040ff00000001858 */
[----:B------:R-:W-:Y:S01]  /*27a0*/  HMMA.16816.F32 R64, R176, R34, R96 ;  /* 0x00000022b040723c */ /* 0x000fe20000001860 */
[----:B------:R-:W3:Y:S01]  /*27b0*/  LDSM.16.M88.4 R32, [R202+0x5000] ;  /* 0x00500000ca20783b */ /* 0x000ee20000000200 */
[----:B-1----:R-:W-:-:S06]  /*27c0*/  FMUL.FTZ R0, R15, c[0x0][0x320] ;  /* 0x0000c8000f007a20 */ /* 0x002fcc0000410000 */
[----:B------:R-:W-:Y:S01]  /*27d0*/  HMMA.16816.F32 R12, R184, R26, R16 ;  /* 0x0000001ab80c723c */ /* 0x000fe20000001810 */
[----:B------:R1:W1:Y:S07]  /*27e0*/  MUFU.TANH R126, R0 ;  /* 0x00000000007e7308 */ /* 0x00026e0000002400 */
[----:B--2---:R-:W-:Y:S01]  /*27f0*/  HMMA.16816.F32 R16, R188, R36, R4 ;  /* 0x00000024bc10723c */ /* 0x004fe20000001804 */
[----:B-1----:R-:W-:-:S04]  /*2800*/  FMUL.FTZ R0, R28, c[0x0][0x320] ;  /* 0x0000c8001c007a20 */ /* 0x002fc80000410000 */
[----:B------:R1:W2:Y:S03]  /*2810*/  MUFU.TANH R99, R0 ;  /* 0x0000000000637308 */ /* 0x0002a60000002400 */
[----:B------:R-:W-:Y:S01]  /*2820*/  HMMA.16816.F32 R4, R184, R48, R8 ;  /* 0x00000030b804723c */ /* 0x000fe20000001808 */
[----:B-1----:R-:W-:-:S04]  /*2830*/  FMUL.FTZ R0, R29, c[0x0][0x320] ;  /* 0x0000c8001d007a20 */ /* 0x002fc80000410000 */
[----:B------:R1:W1:Y:S03]  /*2840*/  MUFU.TANH R98, R0 ;  /* 0x0000000000627308 */ /* 0x0002660000002400 */
[----:B------:R-:W-:Y:S01]  /*2850*/  HMMA.16816.F32 R24, R180, R42, R60 ;  /* 0x0000002ab418723c */ /* 0x000fe2000000183c */
[----:B------:R-:W-:Y:S07]  /*2860*/  LDSM.16.M88.4 R40, [R202+0x5800] ;  /* 0x00580000ca28783b */ /* 0x000fee0000000200 */
[----:B------:R-:W-:Y:S01]  /*2870*/  HMMA.16816.F32 R8, R188, R38, R12 ;  /* 0x00000026bc08723c */ /* 0x000fe2000000180c */
[----:B------:R-:W-:Y:S01]  /*2880*/  LDSM.16.M88.4 R36, [R210] ;  /* 0x00000000d224783b */ /* 0x000fe20000000200 */
[----:B-1----:R-:W-:-:S04]  /*2890*/  FMUL.FTZ R0, R30, c[0x0][0x320] ;  /* 0x0000c8001e007a20 */ /* 0x002fc80000410000 */
[----:B------:R1:W1:Y:S02]  /*28a0*/  MUFU.TANH R121, R0 ;  /* 0x0000000000797308 */ /* 0x0002640000002400 */
[----:B-1----:R-:W-:Y:S01]  /*28b0*/  FMUL.FTZ R0, R31, c[0x0][0x320] ;  /* 0x0000c8001f007a20 */ /* 0x002fe20000410000 */
[----:B------:R-:W-:Y:S01]  /*28c0*/  HMMA.16816.F32 R72, R176, R58, R116 ;  /* 0x0000003ab048723c */ /* 0x000fe20000001874 */
[----:B------:R-:W1:Y:S04]  /*28d0*/  LDSM.16.M88.4 R28, [R211] ;  /* 0x00000000d31c783b */ /* 0x000e680000000200 */
[----:B------:R2:W1:Y:S02]  /*28e0*/  MUFU.TANH R120, R0 ;  /* 0x0000000000787308 */ /* 0x0004640000002400 */
[----:B--2---:R-:W-:-:S06]  /*28f0*/  FMUL.FTZ R0, R16, c[0x0][0x320] ;  /* 0x0000c80010007a20 */ /* 0x004fcc0000410000 */
[----:B------:R2:W1:Y:S01]  /*2900*/  MUFU.TANH R97, R0 ;  /* 0x0000000000617308 */ /* 0x0004620000002400 */
[----:B-----5:R-:W-:Y:S01]  /*2910*/  HMMA.16816.F32 R12, R180, R20, R88 ;  /* 0x00000014b40c723c */ /* 0x020fe20000001858 */
[----:B--2---:R-:W-:-:S06]  /*2920*/  FMUL.FTZ R0, R17, c[0x0][0x320] ;  /* 0x0000c80011007a20 */ /* 0x004fcc0000410000 */
[----:B------:R2:W1:Y:S02]  /*2930*/  MUFU.TANH R96, R0 ;  /* 0x0000000000607308 */ /* 0x0004640000002400 */
[----:B--2---:R-:W-:-:S06]  /*2940*/  FMUL.FTZ R0, R18, c[0x0][0x320] ;  /* 0x0000c80012007a20 */ /* 0x004fcc0000410000 */
[----:B------:R2:W1:Y:S02]  /*2950*/  MUFU.TANH R117, R0 ;  /* 0x0000000000757308 */ /* 0x0004640000002400 */
[----:B--2---:R-:W-:Y:S02]  /*2960*/  FMUL.FTZ R0, R19, c[0x0][0x320] ;  /* 0x0000c80013007a20 */ /* 0x004fe40000410000 */
[----:B---3--:R-:W-:Y:S04]  /*2970*/  HMMA.16816.F32 R16, R188, R32, R4 ;  /* 0x00000020bc10723c */ /* 0x008fe80000001804 */
[----:B------:R2:W3:Y:S04]  /*2980*/  MUFU.TANH R116, R0 ;  /* 0x0000000000747308 */ /* 0x0004e80000002400 */
[----:B------:R-:W-:Y:S01]  /*2990*/  HMMA.16816.F32 R4, R184, R50, R24 ;  /* 0x00000032b804723c */ /* 0x000fe20000001818 */
[----:B------:R-:W-:Y:S01]  /*29a0*/  LDSM.16.M88.4 R48, [R202+0x6000] ;  /* 0x00600000ca30783b */ /* 0x000fe20000000200 */
[----:B--2---:R-:W-:-:S04]  /*29b0*/  FMUL.FTZ R0, R8, c[0x0][0x320] ;  /* 0x0000c80008007a20 */ /* 0x004fc80000410000 */
[----:B------:R2:W1:Y:S02]  /*29c0*/  MUFU.TANH R90, R0 ;  /* 0x00000000005a7308 */ /* 0x0004640000002400 */
[----:B------:R-:W-:Y:S01]  /*29d0*/  HMMA.16816.F32 R76, R176, R56, R76 ;  /* 0x00000038b04c723c */ /* 0x000fe2000000184c */
[----:B------:R-:W-:Y:S01]  /*29e0*/  LDSM.16.M88.4 R56, [R201+0x7000] ;  /* 0x00700000c938783b */ /* 0x000fe20000000200 */
[----:B--2---:R-:W-:-:S04]  /*29f0*/  FMUL.FTZ R0, R9, c[0x0][0x320] ;  /* 0x0000c80009007a20 */ /* 0x004fc80000410000 */
[----:B------:R2:W1:Y:S02]  /*2a00*/  MUFU.TANH R89, R0 ;  /* 0x0000000000597308 */ /* 0x0004640000002400 */
[----:B------:R-:W-:Y:S08]  /*2a10*/  HMMA.16816.F32 R60, R176, R44, R92 ;  /* 0x0000002cb03c723c */ /* 0x000ff0000000185c */
[----:B------:R-:W-:Y:S01]  /*2a20*/  HMMA.16816.F32 R20, R180, R22, R64 ;  /* 0x00000016b414723c */ /* 0x000fe20000001840 */
[----:B--2---:R-:W-:-:S04]  /*2a30*/  FMUL.FTZ R0, R10, c[0x0][0x320] ;  /* 0x0000c8000a007a20 */ /* 0x004fc80000410000 */
[----:B------:R2:W1:Y:S03]  /*2a40*/  MUFU.TANH R92, R0 ;  /* 0x00000000005c7308 */ /* 0x0004660000002400 */
[----:B------:R-:W-:Y:S01]  /*2a50*/  HMMA.16816.F32 R4, R188, R34, R4 ;  /* 0x00000022bc04723c */ /* 0x000fe20000001804 */
[----:B------:R-:W5:Y:S01]  /*2a60*/  LDSM.16.M88.4 R32, [R205+0x6000] ;  /* 0x00600000cd20783b */ /* 0x000f620000000200 */
[----:B--2---:R-:W-:-:S06]  /*2a70*/  FMUL.FTZ R0, R11, c[0x0][0x320] ;  /* 0x0000c8000b007a20 */ /* 0x004fcc0000410000 */
[----:B------:R-:W-:Y:S01]  /*2a80*/  HMMA.16816.F32 R8, R184, R52, R12 ;  /* 0x00000034b808723c */ /* 0x000fe2000000180c */
[----:B------:R2:W2:Y:S07]  /*2a90*/  MUFU.TANH R91, R0 ;  /* 0x00000000005b7308 */ /* 0x0004ae0000002400 */
[----:B-1----:R-:W-:Y:S01]  /*2aa0*/  HMMA.16816.F32 R12, R180, R28, R76 ;  /* 0x0000001cb40c723c */ /* 0x002fe2000000184c */
[----:B--2---:R-:W-:-:S04]  /*2ab0*/  FMUL.FTZ R0, R16, c[0x0][0x320] ;  /* 0x0000c80010007a20 */ /* 0x004fc80000410000 */
[----:B------:R1:W2:Y:S11]  /*2ac0*/  MUFU.TANH R88, R0 ;  /* 0x0000000000587308 */ /* 0x0002b60000002400 */
[----:B------:R-:W-:Y:S01]  /*2ad0*/  HMMA.16816.F32 R24, R188, R40, R8 ;  /* 0x00000028bc18723c */ /* 0x000fe20000001808 */
[----:B-1----:R-:W-:-:S07]  /*2ae0*/  FMUL.FTZ R0, R17, c[0x0][0x320] ;  /* 0x0000c80011007a20 */ /* 0x002fce0000410000 */
[----:B------:R-:W-:Y:S01]  /*2af0*/  HMMA.16816.F32 R8, R184, R54, R20 ;  /* 0x00000036b808723c */ /* 0x000fe20000001814 */
[----:B------:R1:W1:Y:S07]  /*2b00*/  MUFU.TANH R82, R0 ;  /* 0x0000000000527308 */ /* 0x00026e0000002400 */
[----:B------:R-:W-:Y:S01]  /*2b10*/  HMMA.16816.F32 R64, R176, R46, R84 ;  /* 0x0000002eb040723c */ /* 0x000fe20000001854 */
[----:B------:R-:W-:Y:S01]  /*2b20*/  LDSM.16.M88.4 R44, [R205+0x6800] ;  /* 0x00680000cd2c783b */ /* 0x000fe20000000200 */
[----:B-1----:R-:W-:-:S04]  /*2b30*/  FMUL.FTZ R0, R18, c[0x0][0x320] ;  /* 0x0000c80012007a20 */ /* 0x002fc80000410000 */
[----:B------:R1:W1:Y:S02]  /*2b40*/  MUFU.TANH R85, R0 ;  /* 0x0000000000557308 */ /* 0x0002640000002400 */
[----:B------:R-:W-:Y:S01]  /*2b50*/  HMMA.16816.F32 R20, R180, R30, R72 ;  /* 0x0000001eb414723c */ /* 0x000fe20000001848 */
[----:B------:R-:W-:Y:S01]  /*2b60*/  LDSM.16.M88.4 R28, [R209] ;  /* 0x00000000d11c783b */ /* 0x000fe20000000200 */
[----:B-1----:R-:W-:-:S04]  /*2b70*/  FMUL.FTZ R0, R19, c[0x0][0x320] ;  /* 0x0000c80013007a20 */ /* 0x002fc80000410000 */
[----:B------:R1:W1:Y:S02]  /*2b80*/  MUFU.TANH R84, R0 ;  /* 0x0000000000547308 */ /* 0x0002640000002400 */
[----:B-----5:R-:W-:Y:S01]  /*2b90*/  HMMA.16816.F32 R16, R184, R32, R12 ;  /* 0x00000020b810723c */ /* 0x020fe2000000180c */
[----:B-1----:R-:W-:-:S05]  /*2ba0*/  FMUL.FTZ R0, R4, c[0x0][0x320] ;  /* 0x0000c80004007a20 */ /* 0x002fca0000410000 */
[----:B------:R1:W1:Y:S02]  /*2bb0*/  MUFU.TANH R81, R0 ;  /* 0x0000000000517308 */ /* 0x0002640000002400 */
[----:B-1----:R-:W-:-:S06]  /*2bc0*/  FMUL.FTZ R0, R5, c[0x0][0x320] ;  /* 0x0000c80005007a20 */ /* 0x002fcc0000410000 */
[----:B------:R1:W1:Y:S02]  /*2bd0*/  MUFU.TANH R80, R0 ;  /* 0x0000000000507308 */ /* 0x0002640000002400 */
[----:B-1----:R-:W-:-:S06]  /*2be0*/  FMUL.FTZ R0, R6, c[0x0][0x320] ;  /* 0x0000c80006007a20 */ /* 0x002fcc0000410000 */
[----:B------:R1:W1:Y:S02]  /*2bf0*/  MUFU.TANH R83, R0 ;  /* 0x0000000000537308 */ /* 0x0002640000002400 */
[----:B-1----:R-:W-:Y:S02]  /*2c00*/  FMUL.FTZ R0, R7, c[0x0][0x320] ;  /* 0x0000c80007007a20 */ /* 0x002fe40000410000 */
[----:B------:R-:W-:Y:S04]  /*2c10*/  HMMA.16816.F32 R4, R188, R42, R8 ;  /* 0x0000002abc04723c */ /* 0x000fe80000001808 */
[----:B------:R1:W1:Y:S02]  /*2c20*/  MUFU.TANH R75, R0 ;  /* 0x00000000004b7308 */ /* 0x0002640000002400 */
[----:B-1----:R-:W-:-:S06]  /*2c30*/  FMUL.FTZ R0, R24, c[0x0][0x320] ;  /* 0x0000c80018007a20 */ /* 0x002fcc0000410000 */
[----:B------:R1:W1:Y:S01]  /*2c40*/  MUFU.TANH R72, R0 ;  /* 0x0000000000487308 */ /* 0x0002620000002400 */
[----:B------:R-:W-:Y:S01]  /*2c50*/  HMMA.16816.F32 R8, R184, R34, R20 ;  /* 0x00000022b808723c */ /* 0x000fe20000001814 */
[----:B------:R-:W-:Y:S01]  /*2c60*/  LDSM.16.M88.4 R32, [R202+0x6800] ;  /* 0x00680000ca20783b */ /* 0x000fe20000000200 */
[----:B-1----:R-:W-:-:S05]  /*2c70*/  FMUL.FTZ R0, R25, c[0x0][0x320] ;  /* 0x0000c80019007a20 */ /* 0x002fca0000410000 */
[----:B------:R1:W1:Y:S01]  /*2c80*/  MUFU.TANH R71, R0 ;  /* 0x0000000000477308 */ /* 0x0002620000002400 */
[----:B------:R-:W-:Y:S01]  /*2c90*/  HMMA.16816.F32 R12, R180, R36, R60 ;  /* 0x00000024b40c723c */ /* 0x000fe2000000183c */
[----:B------:R-:W5:Y:S01]  /*2ca0*/  LDSM.16.M88.4 R60, [R201+0x7800] ;  /* 0x00780000c93c783b */ /* 0x000f620000000200 */
[----:B-1----:R-:W-:-:S05]  /*2cb0*/  FMUL.FTZ R0, R26, c[0x0][0x320] ;  /* 0x0000c8001a007a20 */ /* 0x002fca0000410000 */
        /* <DEDUP_REMOVED lines=11> */
[----:B-1----:R-:W-:-:S06]  /*2d70*/  FMUL.FTZ R0, R6, c[0x0][0x320] ;  /* 0x0000c80006007a20 */ /* 0x002fcc0000410000 */
[----:B------:R1:W1:Y:S01]  /*2d80*/  MUFU.TANH R66, R0 ;  /* 0x0000000000427308 */ /* 0x0002620000002400 */
[----:B------:R-:W-:Y:S01]  /*2d90*/  HMMA.16816.F32 R76, R176, R56, R100 ;  /* 0x00000038b04c723c */ /* 0x000fe20000001864 */
[----:B-1----:R-:W-:-:S07]  /*2da0*/  FMUL.FTZ R0, R7, c[0x0][0x320] ;  /* 0x0000c80007007a20 */ /* 0x002fce0000410000 */
[----:B------:R-:W-:Y:S01]  /*2db0*/  HMMA.16816.F32 R4, R188, R50, R8 ;  /* 0x00000032bc04723c */ /* 0x000fe20000001808 */
[----:B------:R-:W1:Y:S01]  /*2dc0*/  LDSM.16.M88.4 R48, [R205+0x7000] ;  /* 0x00700000cd30783b */ /* 0x000e620000000200 */
[----:B------:R2:W1:Y:S02]  /*2dd0*/  MUFU.TANH R65, R0 ;  /* 0x0000000000417308 */ /* 0x0004640000002400 */
[----:B--2---:R-:W-:-:S06]  /*2de0*/  FMUL.FTZ R0, R24, c[0x0][0x320] ;  /* 0x0000c80018007a20 */ /* 0x004fcc0000410000 */
[----:B------:R2:W1:Y:S01]  /*2df0*/  MUFU.TANH R58, R0 ;  /* 0x00000000003a7308 */ /* 0x0004620000002400 */
[----:B-----5:R-:W-:Y:S01]  /*2e00*/  HMMA.16816.F32 R52, R176, R60, R112 ;  /* 0x0000003cb034723c */ /* 0x020fe20000001870 */
[----:B--2---:R-:W-:-:S06]  /*2e10*/  FMUL.FTZ R0, R25, c[0x0][0x320] ;  /* 0x0000c80019007a20 */ /* 0x004fcc0000410000 */
[----:B------:R2:W1:Y:S01]  /*2e20*/  MUFU.TANH R57, R0 ;  /* 0x0000000000397308 */ /* 0x0004620000002400 */
[----:B------:R-:W-:Y:S01]  /*2e30*/  HMMA.16816.F32 R16, R184, R44, R12 ;  /* 0x0000002cb810723c */ /* 0x000fe2000000180c */
[----:B--2---:R-:W-:-:S06]  /*2e40*/  FMUL.FTZ R0, R26, c[0x0][0x320] ;  /* 0x0000c8001a007a20 */ /* 0x004fcc0000410000 */
[----:B------:R2:W1:Y:S01]  /*2e50*/  MUFU.TANH R64, R0 ;  /* 0x0000000000407308 */ /* 0x0004620000002400 */
[----:B------:R-:W-:Y:S01]  /*2e60*/  HMMA.16816.F32 R8, R184, R46, R20 ;  /* 0x0000002eb808723c */ /* 0x000fe20000001814 */
[----:B------:R-:W5:Y:S01]  /*2e70*/  LDSM.16.M88.4 R44, [R208] ;  /* 0x00000000d02c783b */ /* 0x000f620000000200 */
[----:B--2---:R-:W-:-:S05]  /*2e80*/  FMUL.FTZ R0, R27, c[0x0][0x320] ;  /* 0x0000c8001b007a20 */ /* 0x004fca0000410000 */
[----:B------:R2:W1:Y:S01]  /*2e90*/  MUFU.TANH R61, R0 ;  /* 0x00000000003d7308 */ /* 0x0004620000002400 */
[----:B------:R-:W-:Y:S01]  /*2ea0*/  HMMA.16816.F32 R24, R180, R30, R40 ;  /* 0x0000001eb418723c */ /* 0x000fe20000001828 */
[----:B--2---:R-:W-:-:S06]  /*2eb0*/  FMUL.FTZ R0, R4, c[0x0][0x320] ;  /* 0x0000c80004007a20 */ /* 0x004fcc0000410000 */
[----:B------:R2:W1:Y:S01]  /*2ec0*/  MUFU.TANH R56, R0 ;  /* 0x0000000000387308 */ /* 0x0004620000002400 */
[----:B------:R-:W-:Y:S01]  /*2ed0*/  HMMA.16816.F32 R12, R180, R28, R76 ;  /* 0x0000001cb40c723c */ /* 0x000fe2000000184c */
[----:B------:R-:W-:Y:S01]  /*2ee0*/  LDSM.16.M88.4 R28, [R202+0x7800] ;  /* 0x00780000ca1c783b */ /* 0x000fe20000000200 */
[----:B--2---:R-:W-:-:S05]  /*2ef0*/  FMUL.FTZ R0, R5, c[0x0][0x320] ;  /* 0x0000c80005007a20 */ /* 0x004fca0000410000 */
[----:B------:R2:W1:Y:S01]  /*2f00*/  MUFU.TANH R43, R0 ;  /* 0x00000000002b7308 */ /* 0x0004620000002400 */
[----:B------:R-:W-:Y:S01]  /*2f10*/  HMMA.16816.F32 R20, R188, R32, R16 ;  /* 0x00000020bc14723c */ /* 0x000fe20000001810 */
[----:B--2---:R-:W-:-:S06]  /*2f20*/  FMUL.FTZ R0, R6, c[0x0][0x320] ;  /* 0x0000c80006007a20 */ /* 0x004fcc0000410000 */
[----:B------:R2:W1:Y:S01]  /*2f30*/  MUFU.TANH R60, R0 ;  /* 0x00000000003c7308 */ /* 0x0004620000002400 */
[----:B------:R-:W-:Y:S01]  /*2f40*/  HMMA.16816.F32 R8, R188, R34, R8 ;  /* 0x00000022bc08723c */ /* 0x000fe20000001808 */
[----:B------:R-:W3:Y:S01]  /*2f50*/  LDSM.16.M88.4 R32, [R205+0x7800] ;  /* 0x00780000cd20783b */ /* 0x000ee20000000200 */
[----:B------:R-:W-:Y:S01]  /*2f60*/  ISETP.GE.AND P0, PT, R154, 0x2, PT ;  /* 0x000000029a00780c */ /* 0x000fe20003f06270 */
[----:B------:R-:W-:-:S04]  /*2f70*/  DEPBAR.LE SB0, 0x0 ;  /* 0x000080000000791a */ /* 0x000fc80000000000 */
[----:B--2---:R-:W-:Y:S02]  /*2f80*/  FMUL.FTZ R0, R7, c[0x0][0x320] ;  /* 0x0000c80007007a20 */ /* 0x004fe40000410000 */
[----:B------:R-:W-:Y:S08]  /*2f90*/  HMMA.16816.F32 R4, R176, R62, R104 ;  /* 0x0000003eb004723c */ /* 0x000ff00000001868 */
[----:B-1----:R-:W-:Y:S08]  /*2fa0*/  HMMA.16816.F32 R16, R184, R48, R12 ;  /* 0x00000030b810723c */ /* 0x002ff0000000180c */
[C---:B-----5:R-:W-:Y:S08]  /*2fb0*/  HMMA.16816.F32 R12, R180.reuse, R44, R52 ;  /* 0x0000002cb40c723c */ /* 0x060ff00000001834 */
[----:B------:R-:W-:Y:S08]  /*2fc0*/  HMMA.16816.F32 R4, R180, R46, R4 ;  /* 0x0000002eb404723c */ /* 0x000ff00000001804 */
[C---:B------:R-:W-:Y:S08]  /*2fd0*/  HMMA.16816.F32 R24, R184.reuse, R50, R24 ;  /* 0x00000032b818723c */ /* 0x040ff00000001818 */
[C---:B---3--:R-:W-:Y:S08]  /*2fe0*/  HMMA.16816.F32 R12, R184.reuse, R32, R12 ;  /* 0x00000020b80c723c */ /* 0x048ff0000000180c */
[----:B------:R-:W-:Y:S01]  /*2ff0*/  HMMA.16816.F32 R4, R184, R34, R4 ;  /* 0x00000022b804723c */ /* 0x000fe20000001804 */
[----:B------:R-:W-:-:S02]  /*3000*/  FMUL.FTZ R21, R21, c[0x0][0x320] ;  /* 0x0000c80015157a20 */ /* 0x000fc40000410000 */
[----:B------:R-:W-:Y:S02]  /*3010*/  FMUL.FTZ R22, R22, c[0x0][0x320] ;  /* 0x0000c80016167a20 */ /* 0x000fe40000410000 */
[----:B------:R-:W-:Y:S01]  /*3020*/  FMUL.FTZ R23, R23, c[0x0][0x320] ;  /* 0x0000c80017177a20 */ /* 0x000fe20000410000 */
[----:B------:R1:W2:Y:S01]  /*3030*/  MUFU.TANH R59, R0 ;  /* 0x00000000003b7308 */ /* 0x0002a20000002400 */
[----:B------:R-:W-:Y:S02]  /*3040*/  FMUL.FTZ R8, R8, c[0x0][0x320] ;  /* 0x0000c80008087a20 */ /* 0x000fe40000410000 */
[----:B------:R-:W-:Y:S02]  /*3050*/  FMUL.FTZ R9, R9, c[0x0][0x320] ;  /* 0x0000c80009097a20 */ /* 0x000fe40000410000 */
[----:B------:R-:W-:Y:S02]  /*3060*/  FMUL.FTZ R10, R10, c[0x0][0x320] ;  /* 0x0000c8000a0a7a20 */ /* 0x000fe40000410000 */
[----:B------:R-:W-:Y:S01]  /*3070*/  FMUL.FTZ R11, R11, c[0x0][0x320] ;  /* 0x0000c8000b0b7a20 */ /* 0x000fe20000410000 */
[----:B------:R-:W3:Y:S01]  /*3080*/  MUFU.TANH R40, R21 ;  /* 0x0000001500287308 */ /* 0x000ee20000002400 */
[----:B-1----:R-:W-:-:S07]  /*3090*/  FMUL.FTZ R0, R20, c[0x0][0x320] ;  /* 0x0000c80014007a20 */ /* 0x002fce0000410000 */
[----:B------:R-:W1:Y:S02]  /*30a0*/  MUFU.TANH R49, R22 ;  /* 0x0000001600317308 */ /* 0x000e640000002400 */
[C---:B------:R-:W-:Y:S06]  /*30b0*/  HMMA.16816.F32 R4, R188.reuse, R30, R4 ;  /* 0x0000001ebc04723c */ /* 0x040fec0000001804 */
[----:B------:R5:W1:Y:S08]  /*30c0*/  MUFU.TANH R48, R23 ;  /* 0x0000001700307308 */ /* 0x000a700000002400 */
[----:B------:R-:W1:Y:S01]  /*30d0*/  MUFU.TANH R45, R10 ;  /* 0x0000000a002d7308 */ /* 0x000e620000002400 */
[C---:B-----5:R-:W-:Y:S07]  /*30e0*/  HMMA.16816.F32 R20, R188.reuse, R36, R16 ;  /* 0x00000024bc14723c */ /* 0x060fee0000001810 */
[----:B------:R-:W1:Y:S01]  /*30f0*/  MUFU.TANH R37, R8 ;  /* 0x0000000800257308 */ /* 0x000e620000002400 */
[C---:B------:R-:W-:Y:S07]  /*3100*/  HMMA.16816.F32 R16, R188.reuse, R38, R24 ;  /* 0x00000026bc10723c */ /* 0x040fee0000001818 */
[----:B------:R-:W1:Y:S08]  /*3110*/  MUFU.TANH R36, R9 ;  /* 0x0000000900247308 */ /* 0x000e700000002400 */
[----:B------:R5:W1:Y:S02]  /*3120*/  MUFU.TANH R42, R11 ;  /* 0x0000000b002a7308 */ /* 0x000a640000002400 */
[----:B-----5:R-:W-:Y:S01]  /*3130*/  HMMA.16816.F32 R8, R188, R28, R12 ;  /* 0x0000001cbc08723c */ /* 0x020fe2000000180c */
[----:B------:R-:W-:-:S06]  /*3140*/  FMUL.FTZ R23, R23, c[0x0][0x320] ;  /* 0x0000c80017177a20 */ /* 0x000fcc0000410000 */
[----:B------:R-:W-:Y:S02]  /*3150*/  FMUL.FTZ R16, R16, c[0x0][0x320] ;  /* 0x0000c80010107a20 */ /* 0x000fe40000410000 */
[----:B------:R-:W-:Y:S02]  /*3160*/  FMUL.FTZ R19, R19, c[0x0][0x320] ;  /* 0x0000c80013137a20 */ /* 0x000fe40000410000 */
[----:B------:R-:W-:Y:S02]  /*3170*/  FMUL.FTZ R15, R17, c[0x0][0x320] ;  /* 0x0000c800110f7a20 */ /* 0x000fe40000410000 */
[----:B------:R-:W-:Y:S02]  /*3180*/  FMUL.FTZ R20, R20, c[0x0][0x320] ;  /* 0x0000c80014147a20 */ /* 0x000fe40000410000 */
[----:B------:R-:W-:Y:S02]  /*3190*/  FMUL.FTZ R21, R21, c[0x0][0x320] ;  /* 0x0000c80015157a20 */ /* 0x000fe40000410000 */
[----:B------:R-:W-:-:S02]  /*31a0*/  FMUL.FTZ R22, R22, c[0x0][0x320] ;  /* 0x0000c80016167a20 */ /* 0x000fc40000410000 */
        /* <DEDUP_REMOVED lines=8> */
[----:B------:R-:W-:Y:S01]  /*3230*/  FMUL.FTZ R11, R11, c[0x0][0x320] ;  /* 0x0000c8000b0b7a20 */ /* 0x000fe20000410000 */
        /* <DEDUP_REMOVED lines=16> */
[----:B------:R1:W1:Y:S01]  /*3340*/  MUFU.TANH R23, R7 ;  /* 0x0000000700177308 */ /* 0x0002620000002400 */
[----:B------:R-:W-:Y:S01]  /*3350*/  BSSY B0, `(.L_x_441) ;  /* 0x0000023000007945 */ /* 0x000fe20003800000 */
[----:B------:R-:W-:Y:S06]  /*3360*/  BAR.SYNC.DEFER_BLOCKING 0x0 ;  /* 0x0000000000007b1d */ /* 0x000fec0000010000 */
[----:B------:R-:W-:Y:S05]  /*3370*/  @!P0 BRA `(.L_x_442) ;  /* 0x0000020000008947 */ /* 0x000fea0003800000 */
[----:B-1234-:R-:W-:Y:S01]  /*3380*/  IADD3 R0, R154, -0x2, RZ ;  /* 0xfffffffe9a007810 */ /* 0x01efe20007ffe0ff */
[C---:B------:R-:W-:Y:S01]  /*3390*/  IMAD.SHL.U32 R8, R129.reuse, 0x40, RZ ;  /* 0x0000004081087824 */ /* 0x040fe200078e00ff */
[----:B------:R-:W-:-:S02]  /*33a0*/  SHF.L.U64.HI R9, R129, 0x6, R130 ;  /* 0x0000000681097819 */ /* 0x000fc40000010282 */
[----:B------:R-:W-:Y:S01]  /*33b0*/  SHF.R.S32.HI R2, RZ, 0x1f, R0 ;  /* 0x0000001fff027819 */ /* 0x000fe20000011400 */
[----:B------:R-:W-:-:S04]  /*33c0*/  IMAD.WIDE.U32 R4, R0, c[0x0][0x1e0], RZ ;  /* 0x0000780000047a25 */ /* 0x000fc800078e00ff */
[----:B------:R-:W-:-:S04]  /*33d0*/  IMAD R2, R2, c[0x0][0x1e0], RZ ;  /* 0x0000780002027a24 */ /* 0x000fc800078e02ff */
[----:B------:R-:W-:Y:S01]  /*33e0*/  IMAD R2, R0, c[0x0][0x1e4], R2 ;  /* 0x0000790000027a24 */ /* 0x000fe200078e0202 */
[----:B------:R-:W-:-:S03]  /*33f0*/  LEA R0, P0, R4, R134, 0x7 ;  /* 0x0000008604007211 */ /* 0x000fc600078038ff */
[----:B------:R-:W-:Y:S01]  /*3400*/  IMAD.IADD R3, R5, 0x1, R2 ;  /* 0x0000000105037824 */ /* 0x000fe200078e0202 */
[----:B------:R-:W-:-:S04]  /*3410*/  LEA R2, P2, R0, c[0x0][0x1c8], 0x1 ;  /* 0x0000720000027a11 */ /* 0x000fc800078408ff */
[----:B------:R-:W-:Y:S02]  /*3420*/  LEA.HI.X R3, R4, R132, R3, 0x7, P0 ;  /* 0x0000008404037211 */ /* 0x000fe400000f3c03 */
[----:B------:R-:W-:Y:S02]  /*3430*/  ISETP.GE.AND P0, PT, R136, c[0x0][0x1d4], PT ;  /* 0x0000750088007a0c */ /* 0x000fe40003f06270 */
[----:B------:R-:W-:Y:S02]  /*3440*/  IADD3 R6, P1, R8, R2, RZ ;  /* 0x0000000208067210 */ /* 0x000fe40007f3e0ff */
[----:B------:R-:W-:Y:S02]  /*3450*/  LEA.HI.X R3, R0, c[0x0][0x1cc], R3, 0x1, P2 ;  /* 0x0000730000037a11 */ /* 0x000fe400010f0c03 */
[-C--:B------:R-:W-:Y:S02]  /*3460*/  IADD3 R4, P2, R6, R8.reuse, RZ ;  /* 0x0000000806047210 */ /* 0x080fe40007f5e0ff */
[----:B------:R-:W-:Y:S01]  /*3470*/  IADD3 R10, P5, P3, R8, 0x80, R2 ;  /* 0x00000080080a7810 */ /* 0x000fe20007bbe002 */
[----:B------:R-:W-:Y:S01]  /*3480*/  IMAD.X R7, R9, 0x1, R3, P1 ;  /* 0x0000000109077824 */ /* 0x000fe200008e0603 */
[----:B------:R-:W-:-:S02]  /*3490*/  IADD3 R8, P1, R4, R8, RZ ;  /* 0x0000000804087210 */ /* 0x000fc40007f3e0ff */
[----:B------:R-:W-:Y:S01]  /*34a0*/  IADD3.X R11, R9, RZ, R3, P5, P3 ;  /* 0x000000ff090b7210 */ /* 0x000fe20002fe6403 */
[--C-:B------:R-:W-:Y:S01]  /*34b0*/  IMAD.X R5, R7, 0x1, R9.reuse, P2 ;  /* 0x0000000107057824 */ /* 0x100fe200010e0609 */
[----:B------:R-:W-:Y:S01]  /*34c0*/  @!PT LDS RZ, [RZ] ;  /* 0x00000000fffff984 */ /* 0x000fe20000000800 */
[----:B------:R-:W-:Y:S01]  /*34d0*/  @!PT LDS RZ, [RZ] ;  /* 0x00000000fffff984 */ /* 0x000fe20000000800 */
[----:B------:R-:W-:Y:S01]  /*34e0*/  @!PT LDS RZ, [RZ] ;  /* 0x00000000fffff984 */ /* 0x000fe20000000800 */
[----:B------:R1:W-:Y:S03]  /*34f0*/  LDGSTS.E.BYPASS.LTC128B.128 [R228+0x8100], [R2.64], !P0 ;  /* 0x0810000002e47fae */ /* 0x0003e6000c101d46 */
[----:B------:R-:W-:Y:S01]  /*3500*/  IMAD.X R9, R5, 0x1, R9, P1 ;  /* 0x0000000105097824 */ /* 0x000fe200008e0609 */
[----:B------:R1:W-:Y:S04]  /*3510*/  LDGSTS.E.BYPASS.LTC128B.128 [R228+0xc100], [R2.64+0x80], !P6 ;  /* 0x0c10008002e47fae */ /* 0x0003e8000f101d46 */
[----:B------:R1:W-:Y:S04]  /*3520*/  LDGSTS.E.BYPASS.LTC128B.128 [R228+0x9100], [R6.64], !P0 ;  /* 0x0910000006e47fae */ /* 0x0003e8000c101d46 */
[----:B------:R1:W-:Y:S04]  /*3530*/  LDGSTS.E.BYPASS.LTC128B.128 [R228+0xd100], [R10.64], !P6 ;  /* 0x0d1000000ae47fae */ /* 0x0003e8000f101d46 */
[----:B------:R1:W-:Y:S04]  /*3540*/  LDGSTS.E.BYPASS.LTC128B.128 [R228+0xa100], [R4.64], !P0 ;  /* 0x0a10000004e47fae */ /* 0x0003e8000c101d46 */
[----:B------:R1:W-:Y:S04]  /*3550*/  LDGSTS.E.BYPASS.LTC128B.128 [R228+0xe100], [R4.64+0x80], !P6 ;  /* 0x0e10008004e47fae */ /* 0x0003e8000f101d46 */
[----:B------:R1:W-:Y:S04]  /*3560*/  LDGSTS.E.BYPASS.LTC128B.128 [R228+0xb100], [R8.64], !P0 ;  /* 0x0b10000008e47fae */ /* 0x0003e8000c101d46 */
[----:B------:R1:W-:Y:S02]  /*3570*/  LDGSTS.E.BYPASS.LTC128B.128 [R228+0xf100], [R8.64+0x80], !P6 ;  /* 0x0f10008008e47fae */ /* 0x0003e4000f101d46 */
.L_x_442:
[----:B--234-:R-:W-:Y:S05]  /*3580*/  BSYNC B0 ;  /* 0x0000000000007941 */ /* 0x01cfea0003800000 */
.L_x_441:
[----:B-1----:R-:W2:Y:S04]  /*3590*/  LDL R0, [R1+0x3c] ;  /* 0x00003c0001007983 */ /* 0x002ea80000100800 */
[----:B------:R-:W3:Y:S04]  /*35a0*/  LDL R3, [R1+0x40] ;  /* 0x0000400001037983 */ /* 0x000ee80000100800 */
[----:B------:R-:W0:Y:S01]  /*35b0*/  LDGDEPBAR ;  /* 0x00000000000079af */ /* 0x000e220000000000 */
[----:B--2---:R-:W-:-:S04]  /*35c0*/  IMAD.IADD R0, R0, 0x1, R153 ;  /* 0x0000000100007824 */ /* 0x004fc800078e0299 */
[----:B------:R-:W-:-:S05]  /*35d0*/  @P4 IMAD.HI.U32 R2, R0, c[0x0][0x2c8], RZ ;  /* 0x0000b20000024a27 */ /* 0x000fca00078e00ff */
[----:B------:R-:W-:-:S05]  /*35e0*/  @P4 SHF.R.U32.HI R0, RZ, c[0x0][0x2cc], R2 ;  /* 0x0000b300ff004a19 */ /* 0x000fca0000011602 */
[----:B------:R-:W1:Y:S04]  /*35f0*/  SHFL.IDX PT, R2, R0, RZ, 0x1c1f ;  /* 0x001c1fff00027589 */ /* 0x000e6800000e0000 */
[----:B------:R2:W4:Y:S02]  /*3600*/  SHFL.IDX PT, R4, R0, 0x1, 0x1c1f ;  /* 0x003c1f0000047f89 */ /* 0x00052400000e0000 */
[----:B--2---:R-:W-:-:S05]  /*3610*/  IMAD R0, R68, R131, 0x1 ;  /* 0x0000000144007424 */ /* 0x004fca00078e0283 */
[----:B---3--:R-:W-:Y:S01]  /*3620*/  IADD3 R0, -R3, c[0x0][0x1d0], R0 ;  /* 0x0000740003007a10 */ /* 0x008fe20007ffe100 */
[----:B------:R-:W-:-:S03]  /*3630*/  IMAD.IADD R3, R128, 0x1, -R3 ;  /* 0x0000000180037824 */ /* 0x000fc600078e0a03 */
[----:B------:R-:W-:-:S05]  /*3640*/  IADD3 R0, R0, -c[0x0][0x168], RZ ;  /* 0x80005a0000007a10 */ /* 0x000fca0007ffe0ff */
[C---:B-1----:R-:W-:Y:S02]  /*3650*/  IMAD.IADD R2, R0.reuse, 0x1, R2 ;  /* 0x0000000100027824 */ /* 0x042fe400078e0202 */
[----:B----4-:R-:W-:-:S03]  /*3660*/  IMAD.IADD R0, R0, 0x1, R4 ;  /* 0x0000000100007824 */ /* 0x010fc600078e0204 */
[C---:B------:R-:W-:Y:S02]  /*3670*/  IMNMX R2, R3.reuse, R2, PT ;  /* 0x0000000203027217 */ /* 0x040fe40003800200 */
[----:B------:R-:W-:Y:S02]  /*3680*/  IMNMX R0, R3, R0, PT ;  /* 0x0000000003007217 */ /* 0x000fe40003800200 */
[C---:B------:R-:W-:Y:S02]  /*3690*/  ISETP.GT.AND P3, PT, R2.reuse, 0x8, PT ;  /* 0x000000080200780c */ /* 0x040fe40003f64270 */
[C---:B------:R-:W-:Y:S02]  /*36a0*/  ISETP.GT.AND P2, PT, R2.reuse, 0x9, PT ;  /* 0x000000090200780c */ /* 0x040fe40003f44270 */
[C---:B------:R-:W-:Y:S02]  /*36b0*/  ISETP.GT.AND P0, PT, R2.reuse, RZ, PT ;  /* 0x000000ff0200720c */ /* 0x040fe40003f04270 */
[----:B------:R-:W-:-:S02]  /*36c0*/  ISETP.GT.AND P1, PT, R2, 0x10, PT ;  /* 0x000000100200780c */ /* 0x000fc40003f24270 */
[----:B------:R-:W-:Y:S02]  /*36d0*/  FSEL R7, R99, -INF , P3 ;  /* 0xff80000063077808 */ /* 0x000fe40001800000 */
[----:B------:R-:W-:Y:S02]  /*36e0*/  FSEL R8, R98, -INF , P2 ;  /* 0xff80000062087808 */ /* 0x000fe40001000000 */
[C---:B------:R-:W-:Y:S02]  /*36f0*/  ISETP.GT.AND P3, PT, R2.reuse, 0x19, PT ;  /* 0x000000190200780c */ /* 0x040fe40003f64270 */
[C---:B------:R-:W-:Y:S02]  /*3700*/  ISETP.GT.AND P2, PT, R2.reuse, 0x20, PT ;  /* 0x000000200200780c */ /* 0x040fe40003f44270 */
[----:B------:R-:W-:Y:S02]  /*3710*/  ISETP.GT.AND P5, PT, R2, 0x1, PT ;  /* 0x000000010200780c */ /* 0x000fe40003fa4270 */
[----:B------:R-:W-:-:S02]  /*3720*/  FSEL R4, R123, -INF , P0 ;  /* 0xff8000007b047808 */ /* 0x000fc40000000000 */
[C---:B------:R-:W-:Y:S02]  /*3730*/  ISETP.GT.AND P0, PT, R2.reuse, 0x11, PT ;  /* 0x000000110200780c */ /* 0x040fe40003f04270 */
[----:B------:R-:W-:Y:S02]  /*3740*/  FSEL R20, R97, -INF , P1 ;  /* 0xff80000061147808 */ /* 0x000fe40000800000 */
[----:B------:R-:W-:Y:S02]  /*3750*/  ISETP.GT.AND P1, PT, R2, 0x21, PT ;  /* 0x000000210200780c */ /* 0x000fe40003f24270 */
[----:B------:R-:W-:Y:S02]  /*3760*/  FSEL R25, R89, -INF , P3 ;  /* 0xff80000059197808 */ /* 0x000fe40001800000 */
[----:B------:R-:W-:Y:S02]  /*3770*/  FSEL R98, R88, -INF , P2 ;  /* 0xff80000058627808 */ /* 0x000fe40001000000 */
[----:B------:R-:W-:-:S02]  /*3780*/  ISETP.GT.AND P3, PT, R2, 0x30, PT ;  /* 0x000000300200780c */ /* 0x000fc40003f64270 */
[----:B------:R-:W-:Y:S02]  /*3790*/  ISETP.GT.AND P2, PT, R2, 0x31, PT ;  /* 0x000000310200780c */ /* 0x000fe40003f44270 */
[----:B------:R-:W-:Y:S02]  /*37a0*/  FSEL R5, R122, -INF , P5 ;  /* 0xff8000007a057808 */ /* 0x000fe40002800000 */
[----:B------:R-:W-:Y:S02]  /*37b0*/  ISETP.GT.AND P5, PT, R2, 0x18, PT ;  /* 0x000000180200780c */ /* 0x000fe40003fa4270 */
[----:B------:R-:W-:Y:S02]  /*37c0*/  FSEL R21, R96, -INF , P0 ;  /* 0xff80000060157808 */ /* 0x000fe40000000000 */
[----:B------:R-:W-:Y:S02]  /*37d0*/  ISETP.GT.AND P0, PT, R2, 0x28, PT ;  /* 0x000000280200780c */ /* 0x000fe40003f04270 */
[----:B------:R-:W-:-:S02]  /*37e0*/  FSEL R99, R82, -INF , P1 ;  /* 0xff80000052637808 */ /* 0x000fc40000800000 */
[----:B------:R-:W-:Y:S02]  /*37f0*/  ISETP.GT.AND P1, PT, R2, 0x38, PT ;  /* 0x000000380200780c */ /* 0x000fe40003f24270 */
[----:B------:R-:W-:Y:S02]  /*3800*/  FSEL R122, R72, -INF , P3 ;  /* 0xff800000487a7808 */ /* 0x000fe40001800000 */
[----:B------:R-:W-:Y:S02]  /*3810*/  FSEL R125, R71, -INF , P2 ;  /* 0xff800000477d7808 */ /* 0x000fe40001000000 */
[C---:B------:R-:W-:Y:S02]  /*3820*/  ISETP.GT.AND P3, PT, R2.reuse, 0x41, PT ;  /* 0x000000410200780c */ /* 0x040fe40003f64270 */
[----:B------:R-:W-:Y:S02]  /*3830*/  ISETP.GT.AND P2, PT, R2, 0x48, PT ;  /* 0x000000480200780c */ /* 0x000fe40003f44270 */
[----:B------:R-:W-:-:S02]  /*3840*/  FSEL R22, R90, -INF , P5 ;  /* 0xff8000005a167808 */ /* 0x000fc40002800000 */
[C---:B------:R-:W-:Y:S02]  /*3850*/  ISETP.GT.AND P5, PT, R2.reuse, 0x29, PT ;  /* 0x000000290200780c */ /* 0x040fe40003fa4270 */
[----:B------:R-:W-:Y:S02]  /*3860*/  FSEL R112, R81, -INF , P0 ;  /* 0xff80000051707808 */ /* 0x000fe40000000000 */
[----:B------:R-:W-:Y:S02]  /*3870*/  ISETP.GT.AND P0, PT, R2, 0x39, PT ;  /* 0x000000390200780c */ /* 0x000fe40003f04270 */
[----:B------:R-:W-:Y:S02]  /*3880*/  FSEL R124, R70, -INF , P1 ;  /* 0xff800000467c7808 */ /* 0x000fe40000800000 */
[----:B------:R-:W-:Y:S02]  /*3890*/  ISETP.GT.AND P1, PT, R2, 0x49, PT ;  /* 0x000000490200780c */ /* 0x000fe40003f24270 */
[----:B------:R-:W-:-:S02]  /*38a0*/  FSEL R132, R57, -INF , P3 ;  /* 0xff80000039847808 */ /* 0x000fc40001800000 */
[----:B------:R-:W-:Y:S02]  /*38b0*/  FSEL R131, R56, -INF , P2 ;  /* 0xff80000038837808 */ /* 0x000fe40001000000 */
[C---:B------:R-:W-:Y:S02]  /*38c0*/  ISETP.GT.AND P3, PT, R2.reuse, 0x58, PT ;  /* 0x000000580200780c */ /* 0x040fe40003f64270 */
[----:B------:R-:W-:Y:S02]  /*38d0*/  ISETP.GT.AND P2, PT, R2, 0x59, PT ;  /* 0x000000590200780c */ /* 0x000fe40003f44270 */
[----:B------:R-:W-:Y:S02]  /*38e0*/  FSEL R113, R80, -INF , P5 ;  /* 0xff80000050717808 */ /* 0x000fe40002800000 */
[----:B------:R-:W-:Y:S02]  /*38f0*/  ISETP.GT.AND P5, PT, R2, 0x40, PT ;  /* 0x000000400200780c */ /* 0x000fe40003fa4270 */
[----:B------:R-:W-:-:S02]  /*3900*/  FSEL R123, R69, -INF , P0 ;  /* 0xff800000457b7808 */ /* 0x000fc40000000000 */
[C---:B------:R-:W-:Y:S02]  /*3910*/  ISETP.GT.AND P0, PT, R2.reuse, 0x50, PT ;  /* 0x000000500200780c */ /* 0x040fe40003f04270 */
[----:B------:R-:W-:Y:S02]  /*3920*/  FSEL R130, R43, -INF , P1 ;  /* 0xff8000002b827808 */ /* 0x000fe40000800000 */
[----:B------:R-:W-:Y:S02]  /*3930*/  ISETP.GT.AND P1, PT, R2, 0x60, PT ;  /* 0x000000600200780c */ /* 0x000fe40003f24270 */
[----:B------:R-:W-:Y:S02]  /*3940*/  FSEL R148, R37, -INF , P3 ;  /* 0xff80000025947808 */ /* 0x000fe40001800000 */
[----:B------:R-:W-:Y:S02]  /*3950*/  FSEL R149, R36, -INF , P2 ;  /* 0xff80000024957808 */ /* 0x000fe40001000000 */
[----:B------:R-:W-:-:S02]  /*3960*/  FMNMX.FTZ R69, R4, R5, !PT ;  /* 0x0000000504457209 */ /* 0x000fc40007810000 */
[C---:B------:R-:W-:Y:S02]  /*3970*/  ISETP.GT.AND P3, PT, R2.reuse, 0x69, PT ;  /* 0x000000690200780c */ /* 0x040fe40003f64270 */
[----:B------:R-:W-:Y:S02]  /*3980*/  ISETP.GT.AND P2, PT, R2, 0x70, PT ;  /* 0x000000700200780c */ /* 0x000fe40003f44270 */
[----:B------:R-:W-:Y:S02]  /*3990*/  FSEL R133, R58, -INF , P5 ;  /* 0xff8000003a857808 */ /* 0x000fe40002800000 */
[C---:B------:R-:W-:Y:S02]  /*39a0*/  ISETP.GT.AND P5, PT, R2.reuse, 0x51, PT ;  /* 0x000000510200780c */ /* 0x040fe40003fa4270 */
[----:B------:R-:W-:Y:S02]  /*39b0*/  FSEL R138, R41, -INF , P0 ;  /* 0xff800000298a7808 */ /* 0x000fe40000000000 */
[----:B------:R-:W-:-:S02]  /*39c0*/  ISETP.GT.AND P0, PT, R2, 0x61, PT ;  /* 0x000000610200780c */ /* 0x000fc40003f04270 */
[----:B------:R-:W-:Y:S02]  /*39d0*/  FSEL R231, R26, -INF , P1 ;  /* 0xff8000001ae77808 */ /* 0x000fe40000800000 */
[----:B------:R-:W-:Y:S02]  /*39e0*/  FMNMX.FTZ R69, R7, R69, !PT ;  /* 0x0000004507457209 */ /* 0x000fe40007810000 */
[----:B------:R-:W-:Y:S02]  /*39f0*/  ISETP.GT.AND P1, PT, R2, 0x71, PT ;  /* 0x000000710200780c */ /* 0x000fe40003f24270 */
[----:B------:R-:W-:Y:S02]  /*3a00*/  FSEL R233, R15, -INF , P3 ;  /* 0xff8000000fe97808 */ /* 0x000fe40001800000 */
[----:B------:R-:W-:Y:S02]  /*3a10*/  FSEL R150, R14, -INF , P2 ;  /* 0xff8000000e967808 */ /* 0x000fe40001000000 */
[----:B------:R-:W-:-:S02]  /*3a20*/  ISETP.GT.AND P3, PT, R0, RZ, PT ;  /* 0x000000ff0000720c */ /* 0x000fc40003f64270 */
[----:B------:R-:W-:Y:S02]  /*3a30*/  ISETP.GT.AND P2, PT, R0, 0x1, PT ;  /* 0x000000010000780c */ /* 0x000fe40003f44270 */
[----:B------:R-:W-:Y:S02]  /*3a40*/  FSEL R139, R40, -INF , P5 ;  /* 0xff800000288b7808 */ /* 0x000fe40002800000 */
[----:B------:R-:W-:Y:S02]  /*3a50*/  ISETP.GT.AND P5, PT, R2, 0x68, PT ;  /* 0x000000680200780c */ /* 0x000fe40003fa4270 */
[----:B------:R-:W-:Y:S02]  /*3a60*/  FSEL R232, R24, -INF , P0 ;  /* 0xff80000018e87808 */ /* 0x000fe40000000000 */
[----:B------:R-:W-:Y:S02]  /*3a70*/  FMNMX.FTZ R69, R8, R69, !PT ;  /* 0x0000004508457209 */ /* 0x000fe40007810000 */
[----:B------:R-:W-:-:S02]  /*3a80*/  ISETP.GT.AND P0, PT, R2, 0x78, PT ;  /* 0x000000780200780c */ /* 0x000fc40003f04270 */
[----:B------:R-:W-:Y:S02]  /*3a90*/  FSEL R151, R13, -INF , P1 ;  /* 0xff8000000d977808 */ /* 0x000fe40000800000 */
[----:B------:R-:W-:Y:S02]  /*3aa0*/  ISETP.GT.AND P1, PT, R0, 0x8, PT ;  /* 0x000000080000780c */ /* 0x000fe40003f24270 */
[----:B------:R-:W-:Y:S02]  /*3ab0*/  FSEL R6, R127, -INF , P3 ;  /* 0xff8000007f067808 */ /* 0x000fe40001800000 */
[----:B------:R-:W-:Y:S02]  /*3ac0*/  FSEL R18, R126, -INF , P2 ;  /* 0xff8000007e127808 */ /* 0x000fe40001000000 */
[----:B------:R-:W-:Y:S02]  /*3ad0*/  FSEL R234, R16, -INF , P5 ;  /* 0xff80000010ea7808 */ /* 0x000fe40002800000 */
[----:B------:R-:W-:-:S02]  /*3ae0*/  FMNMX.FTZ R69, R20, R69, !PT ;  /* 0x0000004514457209 */ /* 0x000fc40007810000 */
[----:B------:R-:W-:Y:S02]  /*3af0*/  ISETP.GT.AND P5, PT, R2, 0x79, PT ;  /* 0x000000790200780c */ /* 0x000fe40003fa4270 */
[----:B------:R-:W-:Y:S02]  /*3b00*/  FSEL R152, R12, -INF , P0 ;  /* 0xff8000000c987808 */ /* 0x000fe40000000000 */
[----:B------:R-:W-:Y:S01]  /*3b10*/  ISETP.GT.AND P0, PT, R0, 0x9, PT ;  /* 0x000000090000780c */ /* 0x000fe20003f04270 */
[----:B------:R-:W-:Y:S01]  /*3b20*/  LDSM.16.MT88.4 R12, [R204] ;  /* 0x00000000cc0c783b */ /* 0x000fe20000004200 */
[----:B------:R-:W-:Y:S02]  /*3b30*/  FSEL R17, R121, -INF , P1 ;  /* 0xff80000079117808 */ /* 0x000fe40000800000 */
[----:B------:R-:W-:Y:S02]  /*3b40*/  FMNMX.FTZ R2, R6, R18, !PT ;  /* 0x0000001206027209 */ /* 0x000fe40007810000 */
[----:B------:R-:W-:-:S02]  /*3b50*/  FMNMX.FTZ R69, R21, R69, !PT ;  /* 0x0000004515457209 */ /* 0x000fc40007810000 */
[----:B------:R-:W-:Y:S02]  /*3b60*/  ISETP.GT.AND P2, PT, R0, 0x10, PT ;  /* 0x000000100000780c */ /* 0x000fe40003f44270 */
[----:B------:R-:W-:Y:S02]  /*3b70*/  FSEL R16, R120, -INF , P0 ;  /* 0xff80000078107808 */ /* 0x000fe40000000000 */
[----:B------:R-:W-:Y:S02]  /*3b80*/  FMNMX.FTZ R2, R17, R2, !PT ;  /* 0x0000000211027209 */ /* 0x000fe40007810000 */
[----:B------:R-:W-:Y:S02]  /*3b90*/  FMNMX.FTZ R69, R22, R69, !PT ;  /* 0x0000004516457209 */ /* 0x000fe40007810000 */
        /* <DEDUP_REMOVED lines=44> */
[C---:B------:R-:W-:Y:S02]  /*3e60*/  ISETP.GT.AND P2, PT, R0.reuse, 0x40, PT ;  /* 0x000000400000780c */ /* 0x040fe40003f44270 */
        /* <DEDUP_REMOVED lines=49> */
[----:B------:R-:W-:Y:S01]  /*4180*/  FMNMX.FTZ R2, R171, R2, !PT ;  /* 0x00000002ab027209 */ /* 0x000fe20007810000 */
[----:B------:R-:W-:Y:S01]  /*4190*/  LDSM.16.MT88.4 R32, [R223] ;  /* 0x00000000df20783b */ /* 0x000fe20000004200 */
[----:B------:R-:W-:Y:S02]  /*41a0*/  FSEL R241, R19, -INF , P5 ;  /* 0xff80000013f17808 */ /* 0x000fe40002800000 */
[----:B------:R-:W-:Y:S02]  /*41b0*/  FMNMX.FTZ R69, R152, R69, !PT ;  /* 0x0000004598457209 */ /* 0x000fe40007810000 */
[----:B------:R-:W-:-:S02]  /*41c0*/  ISETP.GT.AND P0, PT, R0, 0x71, PT ;  /* 0x000000710000780c */ /* 0x000fc40003f04270 */
[----:B------:R-:W-:Y:S02]  /*41d0*/  FSEL R240, R29, -INF , P1 ;  /* 0xff8000001df07808 */ /* 0x000fe40000800000 */
[----:B------:R-:W-:Y:S02]  /*41e0*/  FMNMX.FTZ R2, R193, R2, !PT ;  /* 0x00000002c1027209 */ /* 0x000fe40007810000 */
[----:B------:R-:W-:Y:S02]  /*41f0*/  FMNMX.FTZ R69, R241, R69, !PT ;  /* 0x00000045f1457209 */ /* 0x000fe40007810000 */
[----:B------:R-:W-:Y:S02]  /*4200*/  ISETP.GT.AND P1, PT, R0, 0x78, PT ;  /* 0x000000780000780c */ /* 0x000fe40003f24270 */
[----:B------:R-:W-:Y:S01]  /*4210*/  FSEL R239, R28, -INF , P0 ;  /* 0xff8000001cef7808 */ /* 0x000fe20000000000 */
[----:B------:R-:W1:Y:S01]  /*4220*/  SHFL.BFLY PT, R3, R69, 0x2, 0x1f ;  /* 0x0c401f0045037f89 */ /* 0x000e6200000e0000 */
[----:B------:R-:W-:-:S02]  /*4230*/  FMNMX.FTZ R2, R240, R2, !PT ;  /* 0x00000002f0027209 */ /* 0x000fc40007810000 */
[----:B------:R-:W-:Y:S01]  /*4240*/  ISETP.GT.AND P0, PT, R0, 0x79, PT ;  /* 0x000000790000780c */ /* 0x000fe20003f04270 */
[----:B------:R-:W-:Y:S01]  /*4250*/  LDSM.16.MT88.4 R28, [R200+0x4000] ;  /* 0x00400000c81c783b */ /* 0x000fe20000004200 */
[----:B------:R-:W-:Y:S02]  /*4260*/  FSEL R245, R27, -INF , P1 ;  /* 0xff8000001bf57808 */ /* 0x000fe40000800000 */
[----:B------:R-:W-:Y:S02]  /*4270*/  FMNMX.FTZ R0, R239, R2, !PT ;  /* 0x00000002ef007209 */ /* 0x000fe40007810000 */
[----:B------:R-:W-:Y:S02]  /*4280*/  FSEL R244, R23, -INF , P0 ;  /* 0xff80000017f47808 */ /* 0x000fe40000000000 */
[----:B------:R-:W-:-:S04]  /*4290*/  FMNMX.FTZ R0, R245, R0, !PT ;  /* 0x00000000f5007209 */ /* 0x000fc80007810000 */
[----:B------:R-:W-:-:S05]  /*42a0*/  FMNMX.FTZ R0, R244, R0, !PT ;  /* 0x00000000f4007209 */ /* 0x000fca0007810000 */
[----:B------:R-:W2:Y:S01]  /*42b0*/  SHFL.BFLY PT, R2, R0, 0x2, 0x1f ;  /* 0x0c401f0000027f89 */ /* 0x000ea200000e0000 */
[----:B-1----:R-:W-:-:S05]  /*42c0*/  FMNMX.FTZ R69, R69, R3, !PT ;  /* 0x0000000345457209 */ /* 0x002fca0007810000 */
[----:B------:R-:W1:Y:S01]  /*42d0*/  SHFL.BFLY PT, R3, R69, 0x1, 0x1f ;  /* 0x0c201f0045037f89 */ /* 0x000e6200000e0000 */
[----:B--2---:R-:W-:-:S05]  /*42e0*/  FMNMX.FTZ R0, R0, R2, !PT ;  /* 0x0000000200007209 */ /* 0x004fca0007810000 */
[----:B------:R-:W2:Y:S01]  /*42f0*/  SHFL.BFLY PT, R68, R0, 0x1, 0x1f ;  /* 0x0c201f0000447f89 */ /* 0x000ea200000e0000 */
[----:B-1----:R-:W-:-:S04]  /*4300*/  FMNMX.FTZ R69, R69, R3, !PT ;  /* 0x0000000345457209 */ /* 0x002fc80007810000 */
[C---:B------:R-:W-:Y:S01]  /*4310*/  FSETP.NEU.FTZ.AND P0, PT, R69.reuse, -INF , PT ;  /* 0xff8000004500780b */ /* 0x040fe20003f1d000 */
[----:B------:R-:W-:-:S05]  /*4320*/  FMUL.FTZ R2, R69, c[0x0][0x2d0] ;  /* 0x0000b40045027a20 */ /* 0x000fca0000410000 */
[----:B------:R-:W-:-:S05]  /*4330*/  FSEL R2, R2, RZ, P0 ;  /* 0x000000ff02027208 */ /* 0x000fca0000000000 */
[----:B------:R-:W-:-:S04]  /*4340*/  FFMA.FTZ R3, R4, c[0x0][0x2d0], -R2 ;  /* 0x0000b40004037a23 */ /* 0x000fc80000010802 */
[----:B------:R1:W-:Y:S01]  /*4350*/  MUFU.EX2 R238, R3 ;  /* 0x0000000300ee7308 */ /* 0x0003e20000000800 */
[----:B--2---:R-:W-:Y:S01]  /*4360*/  FMNMX.FTZ R68, R0, R68, !PT ;  /* 0x0000004400447209 */ /* 0x004fe20007810000 */
[----:B------:R-:W-:-:S03]  /*4370*/  FFMA.FTZ R0, R5, c[0x0][0x2d0], -R2 ;  /* 0x0000b40005007a23 */ /* 0x000fc60000010802 */
[----:B------:R-:W-:-:S03]  /*4380*/  FSETP.NEU.FTZ.AND P0, PT, R68, -INF , PT ;  /* 0xff8000004400780b */ /* 0x000fc60003f1d000 */
[----:B------:R2:W3:Y:S01]  /*4390*/  MUFU.EX2 R235, R0 ;  /* 0x0000000000eb7308 */ /* 0x0004e20000000800 */
[----:B-1----:R-:W-:-:S07]  /*43a0*/  FFMA.FTZ R3, R7, c[0x0][0x2d0], -R2 ;  /* 0x0000b40007037a23 */ /* 0x002fce0000010802 */
[----:B------:R1:W-:Y:S01]  /*43b0*/  MUFU.EX2 R243, R3 ;  /* 0x0000000300f37308 */ /* 0x0003e20000000800 */
[----:B--2---:R-:W-:Y:S01]  /*43c0*/  FMUL.FTZ R0, R68, c[0x0][0x2d0] ;  /* 0x0000b40044007a20 */ /* 0x004fe20000410000 */
[----:B---3--:R-:W-:-:S04]  /*43d0*/  F2FP.PACK_AB R4, R235, R238 ;  /* 0x000000eeeb04723e */ /* 0x008fc800000000ff */
[----:B------:R-:W-:Y:S01]  /*43e0*/  FSEL R0, R0, RZ, P0 ;  /* 0x000000ff00007208 */ /* 0x000fe20000000000 */
[----:B-1----:R-:W-:Y:S02]  /*43f0*/  FFMA.FTZ R3, R8, c[0x0][0x2d0], -R2 ;  /* 0x0000b40008037a23 */ /* 0x002fe40000010802 */
[----:B------:R-:W1:Y:S02]  /*4400*/  LDSM.16.MT88.4 R8, [R200] ;  /* 0x00000000c808783b */ /* 0x000e640000004200 */
[----:B------:R2:W3:Y:S02]  /*4410*/  MUFU.EX2 R246, R3 ;  /* 0x0000000300f67308 */ /* 0x0004e40000000800 */
[----:B--2---:R-:W-:Y:S01]  /*4420*/  FFMA.FTZ R3, R6, c[0x0][0x2d0], -R0 ;  /* 0x0000b40006037a23 */ /* 0x004fe20000010800 */
[----:B---3--:R-:W-:-:S05]  /*4430*/  F2FP.PACK_AB R6, R246, R243 ;  /* 0x000000f3f606723e */ /* 0x008fca00000000ff */
[----:B------:R2:W-:Y:S02]  /*4440*/  MUFU.EX2 R237, R3 ;  /* 0x0000000300ed7308 */ /* 0x0005e40000000800 */
[----:B--2---:R-:W-:-:S06]  /*4450*/  FFMA.FTZ R3, R18, c[0x0][0x2d0], -R0 ;  /* 0x0000b40012037a23 */ /* 0x004fcc0000010800 */
[----:B------:R2:W3:Y:S02]  /*4460*/  MUFU.EX2 R236, R3 ;  /* 0x0000000300ec7308 */ /* 0x0004e40000000800 */
[----:B--2---:R-:W-:Y:S01]  /*4470*/  FFMA.FTZ R3, R17, c[0x0][0x2d0], -R0 ;  /* 0x0000b40011037a23 */ /* 0x004fe20000010800 */
[----:B---3--:R-:W-:-:S05]  /*4480*/  F2FP.PACK_AB R5, R236, R237 ;  /* 0x000000edec05723e */ /* 0x008fca00000000ff */
[----:B------:R2:W-:Y:S02]  /*4490*/  MUFU.EX2 R242, R3 ;  /* 0x0000000300f27308 */ /* 0x0005e40000000800 */
[----:B--2---:R-:W-:Y:S02]  /*44a0*/  FFMA.FTZ R3, R16, c[0x0][0x2d0], -R0 ;  /* 0x0000b40010037a23 */ /* 0x004fe40000010800 */
[----:B------:R-:W2:Y:S04]  /*44b0*/  LDSM.16.MT88.4 R16, [R203] ;  /* 0x00000000cb10783b */ /* 0x000ea80000004200 */
[----:B------:R-:W3:Y:S02]  /*44c0*/  MUFU.EX2 R157, R3 ;  /* 0x00000003009d7308 */ /* 0x000ee40000000800 */
[----:B---3--:R-:W-:Y:S01]  /*44d0*/  F2FP.PACK_AB R7, R157, R242 ;  /* 0x000000f29d07723e */ /* 0x008fe200000000ff */
[----:B------:R-:W-:-:S05]  /*44e0*/  FFMA.FTZ R3, R20, c[0x0][0x2d0], -R2 ;  /* 0x0000b40014037a23 */ /* 0x000fca0000010802 */
[----:B------:R3:W-:Y:S01]  /*44f0*/  MUFU.EX2 R252, R3 ;  /* 0x0000000300fc7308 */ /* 0x0007e20000000800 */
[C---:B------:R-:W-:Y:S08]  /*4500*/  HMMA.16816.F32 R52, R4.reuse, R12, RZ ;  /* 0x0000000c0434723c */ /* 0x040ff000000018ff */
[----:B------:R-:W-:Y:S01]  /*4510*/  HMMA.16816.F32 R80, R4, R14, RZ ;  /* 0x0000000e0450723c */ /* 0x000fe200000018ff */
[----:B------:R-:W4:Y:S01]  /*4520*/  LDSM.16.MT88.4 R12, [R203+0x4000] ;  /* 0x00400000cb0c783b */ /* 0x000f220000004200 */
[----:B---3--:R-:W-:-:S06]  /*4530*/  FFMA.FTZ R3, R21, c[0x0][0x2d0], -R2 ;  /* 0x0000b40015037a23 */ /* 0x008fcc0000010802 */
[C---:B-1----:R-:W-:Y:S01]  /*4540*/  HMMA.16816.F32 R64, R4.reuse, R8, RZ ;  /* 0x000000080440723c */ /* 0x042fe200000018ff */
[----:B------:R1:W3:Y:S07]  /*4550*/  MUFU.EX2 R156, R3 ;  /* 0x00000003009c7308 */ /* 0x0002ee0000000800 */
[C---:B------:R-:W-:Y:S01]  /*4560*/  HMMA.16816.F32 R56, R4.reuse, R10, RZ ;  /* 0x0000000a0438723c */ /* 0x040fe200000018ff */
[----:B------:R-:W5:Y:S07]  /*4570*/  LDSM.16.MT88.4 R8, [R206+0x4000] ;  /* 0x00400000ce08783b */ /* 0x000f6e0000004200 */
[----:B------:R-:W-:Y:S01]  /*4580*/  HMMA.16816.F32 R40, R4, R34, RZ ;  /* 0x000000220428723c */ /* 0x000fe200000018ff */
[----:B-1----:R-:W-:-:S02]  /*4590*/  FFMA.FTZ R3, R22, c[0x0][0x2d0], -R2 ;  /* 0x0000b40016037a23 */ /* 0x002fc40000010802 */
[----:B------:R-:W1:Y:S02]  /*45a0*/  LDSM.16.MT88.4 R20, [R204+0x4000] ;  /* 0x00400000cc14783b */ /* 0x000e640000004200 */
[----:B------:R3:W-:Y:S03]  /*45b0*/  MUFU.EX2 R251, R3 ;  /* 0x0000000300fb7308 */ /* 0x0007e60000000800 */
[C---:B------:R-:W-:Y:S08]  /*45c0*/  HMMA.16816.F32 R48, R4.reuse, R32, RZ ;  /* 0x000000200430723c */ /* 0x040ff000000018ff */
[----:B--2---:R-:W-:Y:S01]  /*45d0*/  HMMA.16816.F32 R76, R4, R16, RZ ;  /* 0x00000010044c723c */ /* 0x004fe200000018ff */
[----:B---3--:R-:W-:-:S07]  /*45e0*/  FFMA.FTZ R3, R25, c[0x0][0x2d0], -R2 ;  /* 0x0000b40019037a23 */ /* 0x008fce0000010802 */
[C---:B----4-:R-:W-:Y:S01]  /*45f0*/  HMMA.16816.F32 R84, R4.reuse, R12, RZ ;  /* 0x0000000c0454723c */ /* 0x050fe200000018ff */
[----:B------:R2:W-:Y:S07]  /*4600*/  MUFU.EX2 R155, R3 ;  /* 0x00000003009b7308 */ /* 0x0005ee0000000800 */
[C---:B------:R-:W-:Y:S01]  /*4610*/  HMMA.16816.F32 R88, R4.reuse, R14, RZ ;  /* 0x0000000e0458723c */ /* 0x040fe200000018ff */
[----:B------:R-:W-:Y:S07]  /*4620*/  LDSM.16.MT88.4 R12, [R206+0x800] ;  /* 0x00080000ce0c783b */ /* 0x000fee0000004200 */
[----:B-----5:R-:W-:Y:S01]  /*4630*/  HMMA.16816.F32 R108, R4, R8, RZ ;  /* 0x00000008046c723c */ /* 0x020fe200000018ff */
[----:B--2---:R-:W-:-:S02]  /*4640*/  FFMA.FTZ R3, R24, c[0x0][0x2d0], -R0 ;  /* 0x0000b40018037a23 */ /* 0x004fc40000010800 */
[----:B------:R-:W2:Y:S02]  /*4650*/  LDSM.16.MT88.4 R24, [R204+0x800] ;  /* 0x00080000cc18783b */ /* 0x000ea40000004200 */
[----:B------:R3:W-:Y:S03]  /*4660*/  MUFU.EX2 R249, R3 ;  /* 0x0000000300f97308 */ /* 0x0007e60000000800 */
[C---:B------:R-:W-:Y:S01]  /*4670*/  HMMA.16816.F32 R104, R4.reuse, R10, RZ ;  /* 0x0000000a0468723c */ /* 0x040fe200000018ff */
[----:B------:R-:W4:Y:S07]  /*4680*/  LDSM.16.MT88.4 R8, [R200+0x4800] ;  /* 0x00480000c808783b */ /* 0x000f2e0000004200 */
[----:B------:R-:W-:Y:S01]  /*4690*/  HMMA.16816.F32 R60, R4, R18, RZ ;  /* 0x00000012043c723c */ /* 0x000fe200000018ff */
[----:B------:R-:W5:Y:S01]  /*46a0*/  LDSM.16.MT88.4 R16, [R200+0x800] ;  /* 0x00080000c810783b */ /* 0x000f620000004200 */
[----:B---3--:R-:W-:-:S06]  /*46b0*/  FFMA.FTZ R3, R36, c[0x0][0x2d0], -R0 ;  /* 0x0000b40024037a23 */ /* 0x008fcc0000010800 */
[C---:B-1----:R-:W-:Y:S01]  /*46c0*/  HMMA.16816.F32 R32, R4.reuse, R20, RZ ;  /* 0x000000140420723c */ /* 0x042fe200000018ff */
[----:B------:R1:W3:Y:S07]  /*46d0*/  MUFU.EX2 R247, R3 ;  /* 0x0000000300f77308 */ /* 0x0002ee0000000800 */
[----:B------:R-:W-:Y:S01]  /*46e0*/  HMMA.16816.F32 R72, R4, R22, RZ ;  /* 0x000000160448723c */ /* 0x000fe200000018ff */
[----:B------:R-:W2:Y:S01]  /*46f0*/  LDSM.16.MT88.4 R20, [R204+0x4800] ;  /* 0x00480000cc14783b */ /* 0x000ea20000004200 */
[----:B-1----:R-:W-:-:S06]  /*4700*/  FFMA.FTZ R3, R37, c[0x0][0x2d0], -R0 ;  /* 0x0000b40025037a23 */ /* 0x002fcc0000010800 */
[C---:B------:R-:W-:Y:S01]  /*4710*/  HMMA.16816.F32 R36, R4.reuse, R28, RZ ;  /* 0x0000001c0424723c */ /* 0x040fe200000018ff */
[----:B------:R1:W-:Y:S07]  /*4720*/  MUFU.EX2 R248, R3 ;  /* 0x0000000300f87308 */ /* 0x0003ee0000000800 */
[----:B------:R-:W-:Y:S07]  /*4730*/  HMMA.16816.F32 R28, R4, R30, RZ ;  /* 0x0000001e041c723c */ /* 0x000fee00000018ff */
[----:B------:R-:W-:-:S02]  /*4740*/  F2FP.PACK_AB R4, R156, R252 ;  /* 0x000000fc9c04723e */ /* 0x000fc400000000ff */
[----:B---3--:R-:W-:Y:S01]  /*4750*/  F2FP.PACK_AB R5, R247, R249 ;  /* 0x000000f9f705723e */ /* 0x008fe200000000ff */
[----:B-1----:R-:W-:Y:S01]  /*4760*/  FFMA.FTZ R3, R44, c[0x0][0x2d0], -R0 ;  /* 0x0000b4002c037a23 */ /* 0x002fe20000010800 */
[----:B------:R-:W-:-:S03]  /*4770*/  F2FP.PACK_AB R6, R155, R251 ;  /* 0x000000fb9b06723e */ /* 0x000fc600000000ff */
[----:B------:R-:W1:Y:S02]  /*4780*/  MUFU.EX2 R250, R3 ;  /* 0x0000000300fa7308 */ /* 0x000e640000000800 */
[----:B-1----:R-:W-:Y:S01]  /*4790*/  F2FP.PACK_AB R7, R250, R248 ;  /* 0x000000f8fa07723e */ /* 0x002fe200000000ff */
[----:B------:R-:W-:-:S05]  /*47a0*/  FFMA.FTZ R3, R98, c[0x0][0x2d0], -R2 ;  /* 0x0000b40062037a23 */ /* 0x000fca0000010802 */
[----:B------:R1:W-:Y:S01]  /*47b0*/  MUFU.EX2 R198, R3 ;  /* 0x0000000300c67308 */ /* 0x0003e20000000800 */
[C---:B--2---:R-:W-:Y:S08]  /*47c0*/  HMMA.16816.F32 R92, R4.reuse, R24, R52 ;  /* 0x00000018045c723c */ /* 0x044ff00000001834 */
[----:B------:R-:W-:Y:S01]  /*47d0*/  HMMA.16816.F32 R52, R4, R14, R40 ;  /* 0x0000000e0434723c */ /* 0x000fe20000001828 */
[----:B-1----:R-:W-:-:S07]  /*47e0*/  FFMA.FTZ R3, R99, c[0x0][0x2d0], -R2 ;  /* 0x0000b40063037a23 */ /* 0x002fce0000010802 */
[C---:B----4-:R-:W-:Y:S01]  /*47f0*/  HMMA.16816.F32 R44, R4.reuse, R8, R36 ;  /* 0x00000008042c723c */ /* 0x050fe20000001824 */
[----:B------:R1:W2:Y:S07]  /*4800*/  MUFU.EX2 R229, R3 ;  /* 0x0000000300e57308 */ /* 0x0002ae0000000800 */
[C---:B------:R-:W-:Y:S01]  /*4810*/  HMMA.16816.F32 R40, R4.reuse, R10, R28 ;  /* 0x0000000a0428723c */ /* 0x040fe2000000181c */
[----:B------:R-:W3:Y:S07]  /*4820*/  LDSM.16.MT88.4 R8, [R203+0x4800] ;  /* 0x00480000cb08783b */ /* 0x000eee0000004200 */
[----:B-----5:R-:W-:Y:S01]  /*4830*/  HMMA.16816.F32 R100, R4, R18, R56 ;  /* 0x000000120464723c */ /* 0x020fe20000001838 */
[----:B-1----:R-:W-:-:S04]  /*4840*/  FFMA.FTZ R3, R112, c[0x0][0x2d0], -R2 ;  /* 0x0000b40070037a23 */ /* 0x002fc80000010802 */
[----:B------:R1:W-:Y:S03]  /*4850*/  MUFU.EX2 R199, R3 ;  /* 0x0000000300c77308 */ /* 0x0003e60000000800 */
[C---:B------:R-:W-:Y:S01]  /*4860*/  HMMA.16816.F32 R64, R4.reuse, R16, R64 ;  /* 0x000000100440723c */ /* 0x040fe20000001840 */
[----:B------:R-:W4:Y:S07]  /*4870*/  LDSM.16.MT88.4 R16, [R203+0x800] ;  /* 0x00080000cb10783b */ /* 0x000f2e0000004200 */
[----:B------:R-:W-:Y:S01]  /*4880*/  HMMA.16816.F32 R56, R4, R12, R48 ;  /* 0x0000000c0438723c */ /* 0x000fe20000001830 */
[----:B------:R-:W5:Y:S01]  /*4890*/  LDSM.16.MT88.4 R12, [R206+0x4800] ;  /* 0x00480000ce0c783b */ /* 0x000f620000004200 */
[----:B-1----:R-:W-:-:S06]  /*48a0*/  FFMA.FTZ R3, R113, c[0x0][0x2d0], -R2 ;  /* 0x0000b40071037a23 */ /* 0x002fcc0000010802 */
[C---:B------:R-:W-:Y:S01]  /*48b0*/  HMMA.16816.F32 R80, R4.reuse, R26, R80 ;  /* 0x0000001a0450723c */ /* 0x040fe20000001850 */
[----:B------:R1:W-:Y:S07]  /*48c0*/  MUFU.EX2 R230, R3 ;  /* 0x0000000300e67308 */ /* 0x0003ee0000000800 */
[C---:B------:R-:W-:Y:S08]  /*48d0*/  HMMA.16816.F32 R36, R4.reuse, R20, R32 ;  /* 0x000000140424723c */ /* 0x040ff00000001820 */
[----:B---3--:R-:W-:Y:S01]  /*48e0*/  HMMA.16816.F32 R24, R4, R8, R84 ;  /* 0x000000080418723c */ /* 0x008fe20000001854 */
[----:B-1----:R-:W-:-:S04]  /*48f0*/  FFMA.FTZ R3, R70, c[0x0][0x2d0], -R0 ;  /* 0x0000b40046037a23 */ /* 0x002fc80000010800 */
[----:B------:R1:W-:Y:S03]  /*4900*/  MUFU.EX2 R197, R3 ;  /* 0x0000000300c57308 */ /* 0x0003e60000000800 */
[C---:B------:R-:W-:Y:S01]  /*4910*/  HMMA.16816.F32 R28, R4.reuse, R10, R88 ;  /* 0x0000000a041c723c */ /* 0x040fe20000001858 */
[----:B------:R-:W3:Y:S07]  /*4920*/  LDSM.16.MT88.4 R8, [R200+0x1000] ;  /* 0x00100000c808783b */ /* 0x000eee0000004200 */
[----:B------:R-:W-:Y:S01]  /*4930*/  HMMA.16816.F32 R32, R4, R22, R72 ;  /* 0x000000160420723c */ /* 0x000fe20000001848 */
[----:B------:R-:W3:Y:S01]  /*4940*/  LDSM.16.MT88.4 R20, [R204+0x1000] ;  /* 0x00100000cc14783b */ /* 0x000ee20000004200 */
[----:B-1----:R-:W-:-:S06]  /*4950*/  FFMA.FTZ R3, R96, c[0x0][0x2d0], -R0 ;  /* 0x0000b40060037a23 */ /* 0x002fcc0000010800 */
[C---:B----4-:R-:W-:Y:S01]  /*4960*/  HMMA.16816.F32 R116, R4.reuse, R16, R76 ;  /* 0x000000100474723c */ /* 0x050fe2000000184c */
[----:B------:R1:W4:Y:S07]  /*4970*/  MUFU.EX2 R195, R3 ;  /* 0x0000000300c37308 */ /* 0x00032e0000000800 */
[C---:B------:R-:W-:Y:S01]  /*4980*/  HMMA.16816.F32 R60, R4.reuse, R18, R60 ;  /* 0x00000012043c723c */ /* 0x040fe2000000183c */
[----:B------:R-:W-:Y:S07]  /*4990*/  LDSM.16.MT88.4 R16, [R203+0x1000] ;  /* 0x00100000cb10783b */ /* 0x000fee0000004200 */
[----:B-----5:R-:W-:Y:S01]  /*49a0*/  HMMA.16816.F32 R72, R4, R12, R108 ;  /* 0x0000000c0448723c */ /* 0x020fe2000000186c */
[----:B-1----:R-:W-:-:S04]  /*49b0*/  FFMA.FTZ R3, R71, c[0x0][0x2d0], -R0 ;  /* 0x0000b40047037a23 */ /* 0x002fc80000010800 */
[----:B------:R1:W-:Y:S02]  /*49c0*/  MUFU.EX2 R194, R3 ;  /* 0x0000000300c27308 */ /* 0x0003e40000000800 */
[----:B------:R-:W-:Y:S01]  /*49d0*/  IMAD.MOV.U32 R108, RZ, RZ, R154 ;  /* 0x000000ffff6c7224 */ /* 0x000fe200078e009a */
[----:B------:R-:W-:Y:S01]  /*49e0*/  HMMA.16816.F32 R48, R4, R14, R104 ;  /* 0x0000000e0430723c */ /* 0x000fe20000001868 */
[----:B------:R-:W5:Y:S01]  /*49f0*/  LDSM.16.MT88.4 R12, [R206+0x1000] ;  /* 0x00100000ce0c783b */ /* 0x000f620000004200 */
[----:B------:R-:W-:Y:S02]  /*4a00*/  IMAD.MOV.U32 R111, RZ, RZ, R157 ;  /* 0x000000ffff6f7224 */ /* 0x000fe400078e009d */
[----:B------:R-:W-:Y:S02]  /*4a10*/  IMAD.MOV.U32 R110, RZ, RZ, R156 ;  /* 0x000000ffff6e7224 */ /* 0x000fe400078e009c */
[----:B------:R-:W-:Y:S01]  /*4a20*/  IMAD.MOV.U32 R109, RZ, RZ, R155 ;  /* 0x000000ffff6d7224 */ /* 0x000fe200078e009b */
[----:B--2---:R-:W-:-:S02]  /*4a30*/  F2FP.PACK_AB R4, R229, R198 ;  /* 0x000000c6e504723e */ /* 0x004fc400000000ff */
[----:B----4-:R-:W-:Y:S02]  /*4a40*/  F2FP.PACK_AB R5, R195, R197 ;  /* 0x000000c5c305723e */ /* 0x010fe400000000ff */
[----:B------:R-:W-:Y:S01]  /*4a50*/  F2FP.PACK_AB R6, R230, R199 ;  /* 0x000000c7e606723e */ /* 0x000fe200000000ff */
[----:B-1----:R-:W-:-:S04]  /*4a60*/  FFMA.FTZ R3, R97, c[0x0][0x2d0], -R0 ;  /* 0x0000b40061037a23 */ /* 0x002fc80000010800 */
[----:B------:R-:W1:Y:S02]  /*4a70*/  MUFU.EX2 R196, R3 ;  /* 0x0000000300c47308 */ /* 0x000e640000000800 */
[----:B-1----:R-:W-:Y:S01]  /*4a80*/  F2FP.PACK_AB R7, R196, R194 ;  /* 0x000000c2c407723e */ /* 0x002fe200000000ff */
[----:B------:R-:W-:-:S05]  /*4a90*/  FFMA.FTZ R3, R122, c[0x0][0x2d0], -R2 ;  /* 0x0000b4007a037a23 */ /* 0x000fca0000010802 */
[----:B------:R1:W-:Y:S01]  /*4aa0*/  MUFU.EX2 R162, R3 ;  /* 0x0000000300a27308 */ /* 0x0003e20000000800 */
[C---:B---3--:R-:W-:Y:S08]  /*4ab0*/  HMMA.16816.F32 R64, R4.reuse, R8, R64 ;  /* 0x000000080440723c */ /* 0x048ff00000001840 */
[----:B------:R-:W-:Y:S01]  /*4ac0*/  HMMA.16816.F32 R76, R4, R10, R100 ;  /* 0x0000000a044c723c */ /* 0x000fe20000001864 */
[----:B------:R-:W2:Y:S01]  /*4ad0*/  LDSM.16.MT88.4 R8, [R200+0x5000] ;  /* 0x00500000c808783b */ /* 0x000ea20000004200 */
[----:B-1----:R-:W-:-:S06]  /*4ae0*/  FFMA.FTZ R3, R125, c[0x0][0x2d0], -R2 ;  /* 0x0000b4007d037a23 */ /* 0x002fcc0000010802 */
[C---:B------:R-:W-:Y:S01]  /*4af0*/  HMMA.16816.F32 R84, R4.reuse, R20, R92 ;  /* 0x000000140454723c */ /* 0x040fe2000000185c */
[----:B------:R1:W3:Y:S07]  /*4b00*/  MUFU.EX2 R169, R3 ;  /* 0x0000000300a97308 */ /* 0x0002ee0000000800 */
[C---:B------:R-:W-:Y:S01]  /*4b10*/  HMMA.16816.F32 R96, R4.reuse, R22, R80 ;  /* 0x000000160460723c */ /* 0x040fe20000001850 */
[----:B------:R-:W4:Y:S07]  /*4b20*/  LDSM.16.MT88.4 R20, [R204+0x5000] ;  /* 0x00500000cc14783b */ /* 0x000f2e0000004200 */
[----:B-----5:R-:W-:Y:S01]  /*4b30*/  HMMA.16816.F32 R92, R4, R12, R56 ;  /* 0x0000000c045c723c */ /* 0x020fe20000001838 */
[----:B-1----:R-:W-:-:S02]  /*4b40*/  FFMA.FTZ R3, R124, c[0x0][0x2d0], -R2 ;  /* 0x0000b4007c037a23 */ /* 0x002fc40000010802 */
[----:B------:R-:W-:Y:S02]  /*4b50*/  IMAD.MOV.U32 R124, RZ, RZ, R108 ;  /* 0x000000ffff7c7224 */ /* 0x000fe400078e006c */
[----:B------:R1:W-:Y:S03]  /*4b60*/  MUFU.EX2 R168, R3 ;  /* 0x0000000300a87308 */ /* 0x0003e60000000800 */
[C---:B------:R-:W-:Y:S01]  /*4b70*/  HMMA.16816.F32 R88, R4.reuse, R14, R52 ;  /* 0x0000000e0458723c */ /* 0x040fe20000001834 */
[----:B------:R-:W5:Y:S07]  /*4b80*/  LDSM.16.MT88.4 R12, [R206+0x5000] ;  /* 0x00500000ce0c783b */ /* 0x000f6e0000004200 */
[----:B------:R-:W-:Y:S01]  /*4b90*/  HMMA.16816.F32 R100, R4, R18, R60 ;  /* 0x000000120464723c */ /* 0x000fe2000000183c */
[----:B-1----:R-:W-:-:S07]  /*4ba0*/  FFMA.FTZ R3, R123, c[0x0][0x2d0], -R2 ;  /* 0x0000b4007b037a23 */ /* 0x002fce0000010802 */
[C---:B--2---:R-:W-:Y:S01]  /*4bb0*/  HMMA.16816.F32 R80, R4.reuse, R8, R44 ;  /* 0x000000080450723c */ /* 0x044fe2000000182c */
[----:B------:R1:W-:Y:S07]  /*4bc0*/  MUFU.EX2 R163, R3 ;  /* 0x0000000300a37308 */ /* 0x0003ee0000000800 */
[C---:B------:R-:W-:Y:S01]  /*4bd0*/  HMMA.16816.F32 R56, R4.reuse, R10, R40 ;  /* 0x0000000a0438723c */ /* 0x040fe20000001828 */
[----:B------:R-:W2:Y:S07]  /*4be0*/  LDSM.16.MT88.4 R8, [R203+0x5000] ;  /* 0x00500000cb08783b */ /* 0x000eae0000004200 */
[----:B----4-:R-:W-:Y:S01]  /*4bf0*/  HMMA.16816.F32 R60, R4, R20, R36 ;  /* 0x00000014043c723c */ /* 0x010fe20000001824 */
[----:B-1----:R-:W-:-:S04]  /*4c00*/  FFMA.FTZ R3, R114, c[0x0][0x2d0], -R0 ;  /* 0x0000b40072037a23 */ /* 0x002fc80000010800 */
[----:B------:R1:W-:Y:S03]  /*4c10*/  MUFU.EX2 R161, R3 ;  /* 0x0000000300a17308 */ /* 0x0003e60000000800 */
[C---:B------:R-:W-:Y:S01]  /*4c20*/  HMMA.16816.F32 R52, R4.reuse, R22, R32 ;  /* 0x000000160434723c */ /* 0x040fe20000001820 */
[----:B------:R-:W-:Y:S07]  /*4c30*/  LDSM.16.MT88.4 R20, [R204+0x1800] ;  /* 0x00180000cc14783b */ /* 0x000fee0000004200 */
[----:B------:R-:W-:Y:S01]  /*4c40*/  HMMA.16816.F32 R104, R4, R16, R116 ;  /* 0x000000100468723c */ /* 0x000fe20000001874 */
[----:B------:R-:W-:Y:S01]  /*4c50*/  LDSM.16.MT88.4 R16, [R203+0x1800] ;  /* 0x00180000cb10783b */ /* 0x000fe20000004200 */
[----:B-1----:R-:W-:-:S06]  /*4c60*/  FFMA.FTZ R3, R120, c[0x0][0x2d0], -R0 ;  /* 0x0000b40078037a23 */ /* 0x002fcc0000010800 */
[C---:B-----5:R-:W-:Y:S01]  /*4c70*/  HMMA.16816.F32 R72, R4.reuse, R12, R72 ;  /* 0x0000000c0448723c */ /* 0x060fe20000001848 */
[----:B------:R-:W-:Y:S01]  /*4c80*/  IMAD.MOV.U32 R119, RZ, RZ, R153 ;  /* 0x000000ffff777224 */ /* 0x000fe200078e0099 */
[----:B------:R1:W4:Y:S01]  /*4c90*/  MUFU.EX2 R159, R3 ;  /* 0x00000003009f7308 */ /* 0x0003220000000800 */
[----:B------:R-:W-:Y:S02]  /*4ca0*/  IMAD.MOV.U32 R116, RZ, RZ, R150 ;  /* 0x000000ffff747224 */ /* 0x000fe400078e0096 */
[----:B------:R-:W-:Y:S02]  /*4cb0*/  IMAD.MOV.U32 R118, RZ, RZ, R152 ;  /* 0x000000ffff767224 */ /* 0x000fe400078e0098 */
[----:B------:R-:W-:Y:S01]  /*4cc0*/  IMAD.MOV.U32 R117, RZ, RZ, R151 ;  /* 0x000000ffff757224 */ /* 0x000fe200078e0097 */
[----:B------:R-:W-:Y:S01]  /*4cd0*/  HMMA.16816.F32 R32, R4, R14, R48 ;  /* 0x0000000e0420723c */ /* 0x000fe20000001830 */
[----:B------:R-:W-:Y:S01]  /*4ce0*/  LDSM.16.MT88.4 R12, [R206+0x1800] ;  /* 0x00180000ce0c783b */ /* 0x000fe20000004200 */
[----:B------:R-:W-:-:S02]  /*4cf0*/  IMAD.MOV.U32 R125, RZ, RZ, R119 ;  /* 0x000000ffff7d7224 */ /* 0x000fc400078e0077 */
[----:B------:R-:W-:-:S04]  /*4d00*/  IMAD.MOV.U32 R119, RZ, RZ, R110 ;  /* 0x000000ffff777224 */ /* 0x000fc800078e006e */
[----:B--2---:R-:W-:Y:S01]  /*4d10*/  HMMA.16816.F32 R44, R4, R8, R24 ;  /* 0x00000008042c723c */ /* 0x004fe20000001818 */
[----:B-1----:R-:W-:-:S04]  /*4d20*/  FFMA.FTZ R3, R115, c[0x0][0x2d0], -R0 ;  /* 0x0000b40073037a23 */ /* 0x002fc80000010800 */
[----:B------:R1:W-:Y:S03]  /*4d30*/  MUFU.EX2 R158, R3 ;  /* 0x00000003009e7308 */ /* 0x0003e60000000800 */
[----:B------:R-:W-:Y:S01]  /*4d40*/  HMMA.16816.F32 R36, R4, R10, R28 ;  /* 0x0000000a0424723c */ /* 0x000fe2000000181c */
[----:B------:R-:W2:Y:S06]  /*4d50*/  LDSM.16.MT88.4 R8, [R200+0x1800] ;  /* 0x00180000c808783b */ /* 0x000eac0000004200 */
[----:B---3--:R-:W-:-:S02]  /*4d60*/  F2FP.PACK_AB R4, R169, R162 ;  /* 0x000000a2a904723e */ /* 0x008fc400000000ff */
[----:B----4-:R-:W-:Y:S02]  /*4d70*/  F2FP.PACK_AB R5, R159, R161 ;  /* 0x000000a19f05723e */ /* 0x010fe400000000ff */
[----:B------:R-:W-:Y:S01]  /*4d80*/  F2FP.PACK_AB R6, R163, R168 ;  /* 0x000000a8a306723e */ /* 0x000fe200000000ff */
[----:B-1----:R-:W-:-:S04]  /*4d90*/  FFMA.FTZ R3, R121, c[0x0][0x2d0], -R0 ;  /* 0x0000b40079037a23 */ /* 0x002fc80000010800 */
[----:B------:R-:W1:Y:S02]  /*4da0*/  MUFU.EX2 R160, R3 ;  /* 0x0000000300a07308 */ /* 0x000e640000000800 */
[----:B-1----:R-:W-:Y:S01]  /*4db0*/  F2FP.PACK_AB R7, R160, R158 ;  /* 0x0000009ea007723e */ /* 0x002fe200000000ff */
[----:B------:R-:W-:-:S05]  /*4dc0*/  FFMA.FTZ R3, R133, c[0x0][0x2d0], -R2 ;  /* 0x0000b40085037a23 */ /* 0x000fca0000010802 */
[----:B------:R1:W-:Y:S01]  /*4dd0*/  MUFU.EX2 R154, R3 ;  /* 0x00000003009a7308 */ /* 0x0003e20000000800 */
[C---:B--2---:R-:W-:Y:S08]  /*4de0*/  HMMA.16816.F32 R40, R4.reuse, R8, R64 ;  /* 0x000000080428723c */ /* 0x044ff00000001840 */
[----:B------:R-:W-:Y:S01]  /*4df0*/  HMMA.16816.F32 R28, R4, R10, R76 ;  /* 0x0000000a041c723c */ /* 0x000fe2000000184c */
[----:B------:R-:W2:Y:S01]  /*4e00*/  LDSM.16.MT88.4 R8, [R200+0x5800] ;  /* 0x00580000c808783b */ /* 0x000ea20000004200 */
[----:B-1----:R-:W-:-:S06]  /*4e10*/  FFMA.FTZ R3, R132, c[0x0][0x2d0], -R2 ;  /* 0x0000b40084037a23 */ /* 0x002fcc0000010802 */
[C---:B------:R-:W-:Y:S01]  /*4e20*/  HMMA.16816.F32 R24, R4.reuse, R20, R84 ;  /* 0x000000140418723c */ /* 0x040fe20000001854 */
[----:B------:R1:W3:Y:S07]  /*4e30*/  MUFU.EX2 R157, R3 ;  /* 0x00000003009d7308 */ /* 0x0002ee0000000800 */
[C---:B------:R-:W-:Y:S01]  /*4e40*/  HMMA.16816.F32 R96, R4.reuse, R22, R96 ;  /* 0x000000160460723c */ /* 0x040fe20000001860 */
[----:B------:R-:W4:Y:S07]  /*4e50*/  LDSM.16.MT88.4 R20, [R204+0x5800] ;  /* 0x00580000cc14783b */ /* 0x000f2e0000004200 */
[----:B------:R-:W-:Y:S01]  /*4e60*/  HMMA.16816.F32 R92, R4, R12, R92 ;  /* 0x0000000c045c723c */ /* 0x000fe2000000185c */
[----:B-1----:R-:W-:-:S04]  /*4e70*/  FFMA.FTZ R3, R131, c[0x0][0x2d0], -R2 ;  /* 0x0000b40083037a23 */ /* 0x002fc80000010802 */
        /* <DEDUP_REMOVED lines=10> */
[----:B-1----:R-:W-:-:S02]  /*4f20*/  FFMA.FTZ R3, R126, c[0x0][0x2d0], -R0 ;  /* 0x0000b4007e037a23 */ /* 0x002fc40000010800 */
[----:B------:R-:W-:Y:S02]  /*4f30*/  IMAD.MOV.U32 R126, RZ, RZ, R109 ;  /* 0x000000ffff7e7224 */ /* 0x000fe400078e006d */
[----:B------:R1:W-:Y:S03]  /*4f40*/  MUFU.EX2 R153, R3 ;  /* 0x0000000300997308 */ /* 0x0003e60000000800 */
[C---:B------:R-:W-:Y:S01]  /*4f50*/  HMMA.16816.F32 R64, R4.reuse, R22, R52 ;  /* 0x000000160440723c */ /* 0x040fe20000001834 */
[----:B------:R-:W-:Y:S07]  /*4f60*/  LDSM.16.MT88.4 R20, [R204+0x2000] ;  /* 0x00200000cc14783b */ /* 0x000fee0000004200 */
[----:B------:R-:W-:Y:S01]  /*4f70*/  HMMA.16816.F32 R100, R4, R18, R100 ;  /* 0x000000120464723c */ /* 0x000fe20000001864 */
[----:B------:R-:W-:Y:S01]  /*4f80*/  LDSM.16.MT88.4 R16, [R203+0x2000] ;  /* 0x00200000cb10783b */ /* 0x000fe20000004200 */
[----:B-1----:R-:W-:-:S06]  /*4f90*/  FFMA.FTZ R3, R128, c[0x0][0x2d0], -R0 ;  /* 0x0000b40080037a23 */ /* 0x002fcc0000010800 */
[C---:B-----5:R-:W-:Y:S01]  /*4fa0*/  HMMA.16816.F32 R88, R4.reuse, R12, R72 ;  /* 0x0000000c0458723c */ /* 0x060fe20000001848 */
[----:B------:R1:W4:Y:S07]  /*4fb0*/  MUFU.EX2 R123, R3 ;  /* 0x00000003007b7308 */ /* 0x00032e0000000800 */
[C---:B------:R-:W-:Y:S01]  /*4fc0*/  HMMA.16816.F32 R56, R4.reuse, R14, R32 ;  /* 0x0000000e0438723c */ /* 0x040fe20000001820 */
[----:B------:R-:W-:Y:S07]  /*4fd0*/  LDSM.16.MT88.4 R12, [R206+0x2000] ;  /* 0x00200000ce0c783b */ /* 0x000fee0000004200 */
        /* <DEDUP_REMOVED lines=42> */
[C---:B--2---:R-:W-:Y:S08]  /*5280*/  HMMA.16816.F32 R24, R4.reuse, R8, R52 ;  /* 0x000000080418723c */ /* 0x044ff00000001834 */
[----:B------:R-:W-:Y:S01]  /*5290*/  HMMA.16816.F32 R48, R4, R10, R60 ;  /* 0x0000000a0430723c */ /* 0x000fe2000000183c */
[----:B------:R-:W2:Y:S01]  /*52a0*/  LDSM.16.MT88.4 R8, [R200+0x2800] ;  /* 0x00280000c808783b */ /* 0x000ea20000004200 */
[----:B-1----:R-:W-:-:S04]  /*52b0*/  FFMA.FTZ R3, R135, c[0x0][0x2d0], -R0 ;  /* 0x0000b40087037a23 */ /* 0x002fc80000010800 */
[----:B------:R1:W-:Y:S02]  /*52c0*/  MUFU.EX2 R130, R3 ;  /* 0x0000000300827308 */ /* 0x0003e40000000800 */
[----:B------:R-:W-:Y:S01]  /*52d0*/  HMMA.16816.F32 R52, R4, R14, R56 ;  /* 0x0000000e0434723c */ /* 0x000fe20000001838 */
[----:B------:R-:W5:Y:S06]  /*52e0*/  LDSM.16.MT88.4 R12, [R206+0x2800] ;  /* 0x00280000ce0c783b */ /* 0x000f6c0000004200 */
[----:B---3--:R-:W-:Y:S02]  /*52f0*/  F2FP.PACK_AB R4, R150, R120 ;  /* 0x000000789604723e */ /* 0x008fe400000000ff */
[----:B----4-:R-:W-:-:S02]  /*5300*/  F2FP.PACK_AB R5, R148, R149 ;  /* 0x000000959405723e */ /* 0x010fc400000000ff */
[----:B------:R-:W-:Y:S01]  /*5310*/  F2FP.PACK_AB R6, R151, R152 ;  /* 0x000000989706723e */ /* 0x000fe200000000ff */
[----:B-1----:R-:W-:-:S04]  /*5320*/  FFMA.FTZ R3, R137, c[0x0][0x2d0], -R0 ;  /* 0x0000b40089037a23 */ /* 0x002fc80000010800 */
[----:B------:R-:W1:Y:S02]  /*5330*/  MUFU.EX2 R131, R3 ;  /* 0x0000000300837308 */ /* 0x000e640000000800 */
[----:B-1----:R-:W-:Y:S01]  /*5340*/  F2FP.PACK_AB R7, R131, R130 ;  /* 0x000000828307723e */ /* 0x002fe200000000ff */
[----:B------:R-:W-:Y:S02]  /*5350*/  FFMA.FTZ R3, R231, c[0x0][0x2d0], -R2 ;  /* 0x0000b400e7037a23 */ /* 0x000fe40000010802 */
[----:B------:R-:W-:-:S03]  /*5360*/  IMAD.MOV.U32 R231, RZ, RZ, R124 ;  /* 0x000000ffffe77224 */ /* 0x000fc600078e007c */
[----:B------:R1:W-:Y:S01]  /*5370*/  MUFU.EX2 R129, R3 ;  /* 0x0000000300817308 */ /* 0x0003e20000000800 */
[C---:B--2---:R-:W-:Y:S08]  /*5380*/  HMMA.16816.F32 R72, R4.reuse, R8, R72 ;  /* 0x000000080448723c */ /* 0x044ff00000001848 */
[----:B------:R-:W-:Y:S01]  /*5390*/  HMMA.16816.F32 R56, R4, R10, R44 ;  /* 0x0000000a0438723c */ /* 0x000fe2000000182c */
[----:B------:R-:W2:Y:S01]  /*53a0*/  LDSM.16.MT88.4 R8, [R200+0x6800] ;  /* 0x00680000c808783b */ /* 0x000ea20000004200 */
[----:B-1----:R-:W-:-:S06]  /*53b0*/  FFMA.FTZ R3, R232, c[0x0][0x2d0], -R2 ;  /* 0x0000b400e8037a23 */ /* 0x002fcc0000010802 */
[C---:B------:R-:W-:Y:S01]  /*53c0*/  HMMA.16816.F32 R44, R4.reuse, R20, R28 ;  /* 0x00000014042c723c */ /* 0x040fe2000000181c */
[----:B------:R-:W-:Y:S01]  /*53d0*/  IMAD.MOV.U32 R232, RZ, RZ, R125 ;  /* 0x000000ffffe87224 */ /* 0x000fe200078e007d */
[----:B------:R1:W3:Y:S06]  /*53e0*/  MUFU.EX2 R137, R3 ;  /* 0x0000000300897308 */ /* 0x0002ec0000000800 */
[C---:B------:R-:W-:Y:S01]  /*53f0*/  HMMA.16816.F32 R88, R4.reuse, R22, R96 ;  /* 0x000000160458723c */ /* 0x040fe20000001860 */
[----:B------:R-:W4:Y:S07]  /*5400*/  LDSM.16.MT88.4 R20, [R204+0x6800] ;  /* 0x00680000cc14783b */ /* 0x000f2e0000004200 */
[----:B-----5:R-:W-:Y:S01]  /*5410*/  HMMA.16816.F32 R92, R4, R12, R92 ;  /* 0x0000000c045c723c */ /* 0x020fe2000000185c */
        /* <DEDUP_REMOVED lines=19> */
[----:B------:R-:W-:Y:S01]  /*5550*/  LDSM.16.MT88.4 R76, [R200+0x3800] ;  /* 0x00380000c84c783b */ /* 0x000fe20000004200 */
[----:B------:R1:W4:Y:S06]  /*5560*/  MUFU.EX2 R71, R3 ;  /* 0x0000000300477308 */ /* 0x00032c0000000800 */
        /* <DEDUP_REMOVED lines=13> */
[----:B------:R-:W-:-:S06]  /*5640*/  FFMA.FTZ R3, R116, c[0x0][0x2d0], -R2 ;  /* 0x0000b40074037a23 */ /* 0x000fcc0000010802 */
[C---:B--2---:R-:W-:Y:S08]  /*5650*/  HMMA.16816.F32 R72, R4.reuse, R8, R72 ;  /* 0x000000080448723c */ /* 0x044ff00000001848 */
[C---:B------:R-:W-:Y:S01]  /*5660*/  HMMA.16816.F32 R56, R4.reuse, R10, R56 ;  /* 0x0000000a0438723c */ /* 0x040fe20000001838 */
[----:B------:R-:W1:Y:S07]  /*5670*/  LDSM.16.MT88.4 R8, [R200+0x7000] ;  /* 0x00700000c808783b */ /* 0x000e6e0000004200 */
[C---:B------:R-:W-:Y:S08]  /*5680*/  HMMA.16816.F32 R44, R4.reuse, R20, R44 ;  /* 0x00000014042c723c */ /* 0x040ff0000000182c */
[C---:B------:R-:W-:Y:S01]  /*5690*/  HMMA.16816.F32 R48, R4.reuse, R22, R88 ;  /* 0x000000160430723c */ /* 0x040fe20000001858 */
[----:B------:R-:W2:Y:S07]  /*56a0*/  LDSM.16.MT88.4 R20, [R204+0x7000] ;  /* 0x00700000cc14783b */ /* 0x000eae0000004200 */
[C---:B------:R-:W-:Y:S08]  /*56b0*/  HMMA.16816.F32 R88, R4.reuse, R16, R96 ;  /* 0x000000100458723c */ /* 0x040ff00000001860 */
[C---:B------:R-:W-:Y:S01]  /*56c0*/  HMMA.16816.F32 R52, R4.reuse, R18, R100 ;  /* 0x000000120434723c */ /* 0x040fe20000001864 */
[----:B------:R-:W-:Y:S07]  /*56d0*/  LDSM.16.MT88.4 R100, [R206+0x3800] ;  /* 0x00380000ce64783b */ /* 0x000fee0000004200 */
[C---:B------:R-:W-:Y:S01]  /*56e0*/  HMMA.16816.F32 R96, R4.reuse, R12, R92 ;  /* 0x0000000c0460723c */ /* 0x040fe2000000185c */
[----:B------:R-:W-:Y:S07]  /*56f0*/  LDSM.16.MT88.4 R92, [R203+0x3800] ;  /* 0x00380000cb5c783b */ /* 0x000fee0000004200 */
[C---:B-1----:R-:W-:Y:S08]  /*5700*/  HMMA.16816.F32 R112, R4.reuse, R8, R80 ;  /* 0x000000080470723c */ /* 0x042ff00000001850 */
[C---:B------:R-:W-:Y:S01]  /*5710*/  HMMA.16816.F32 R64, R4.reuse, R10, R64 ;  /* 0x0000000a0440723c */ /* 0x040fe20000001840 */
[----:B------:R-:W1:Y:S07]  /*5720*/  LDSM.16.MT88.4 R8, [R203+0x7000] ;  /* 0x00700000cb08783b */ /* 0x000e6e0000004200 */
[C---:B--2---:R-:W-:Y:S01]  /*5730*/  HMMA.16816.F32 R60, R4.reuse, R20, R60 ;  /* 0x00000014043c723c */ /* 0x044fe2000000183c */
[----:B------:R2:W-:Y:S07]  /*5740*/  MUFU.EX2 R20, R3 ;  /* 0x0000000300147308 */ /* 0x0005ee0000000800 */
[C---:B------:R-:W-:Y:S01]  /*5750*/  HMMA.16816.F32 R104, R4.reuse, R14, R84 ;  /* 0x0000000e0468723c */ /* 0x040fe20000001854 */
[----:B------:R-:W3:Y:S04]  /*5760*/  LDSM.16.MT88.4 R12, [R206+0x7000] ;  /* 0x00700000ce0c783b */ /* 0x000ee80000004200 */
[----:B------:R-:W-:Y:S03]  /*5770*/  LDSM.16.MT88.4 R84, [R204+0x3800] ;  /* 0x00380000cc54783b */ /* 0x000fe60000004200 */
[----:B------:R-:W-:Y:S01]  /*5780*/  HMMA.16816.F32 R40, R4, R22, R40 ;  /* 0x000000160428723c */ /* 0x000fe20000001828 */
[----:B--2---:R-:W-:-:S04]  /*5790*/  FFMA.FTZ R3, R117, c[0x0][0x2d0], -R2 ;  /* 0x0000b40075037a23 */ /* 0x004fc80000010802 */
[----:B------:R2:W4:Y:S03]  /*57a0*/  MUFU.EX2 R17, R3 ;  /* 0x0000000300117308 */ /* 0x0005260000000800 */
[C---:B-1----:R-:W-:Y:S01]  /*57b0*/  HMMA.16816.F32 R28, R4.reuse, R8, R28 ;  /* 0x00000008041c723c */ /* 0x042fe2000000181c */
[--C-:B--2---:R-:W-:Y:S01]  /*57c0*/  FFMA.FTZ R3, R118, c[0x0][0x2d0], -R2.reuse ;  /* 0x0000b40076037a23 */ /* 0x104fe20000010802 */
[----:B----4-:R-:W-:Y:S01]  /*57d0*/  F2FP.PACK_AB R132, R17, R20 ;  /* 0x000000141184723e */ /* 0x010fe200000000ff */
[----:B------:R-:W-:Y:S02]  /*57e0*/  FFMA.FTZ R2, R241, c[0x0][0x2d0], -R2 ;  /* 0x0000b400f1027a23 */ /* 0x000fe40000010802 */
[----:B------:R1:W-:Y:S03]  /*57f0*/  MUFU.EX2 R19, R3 ;  /* 0x0000000300137308 */ /* 0x0003e60000000800 */
[----:B------:R-:W-:Y:S01]  /*5800*/  HMMA.16816.F32 R24, R4, R10, R24 ;  /* 0x0000000a0418723c */ /* 0x000fe20000001818 */
[----:B------:R-:W-:-:S02]  /*5810*/  IMAD.MOV.U32 R118, RZ, RZ, R111 ;  /* 0x000000ffff767224 */ /* 0x000fc400078e006f */
[----:B------:R-:W2:Y:S02]  /*5820*/  LDSM.16.MT88.4 R108, [R200+0x7800] ;  /* 0x00780000c86c783b */ /* 0x000ea40000004200 */
[----:B------:R4:W5:Y:S03]  /*5830*/  MUFU.EX2 R18, R2 ;  /* 0x0000000200127308 */ /* 0x0009660000000800 */
[----:B---3--:R-:W-:Y:S01]  /*5840*/  HMMA.16816.F32 R36, R4, R12, R36 ;  /* 0x0000000c0424723c */ /* 0x008fe20000001824 */
[----:B-1----:R-:W-:-:S07]  /*5850*/  FADD.FTZ R3, R238, R235 ;  /* 0x000000ebee037221 */ /* 0x002fce0000010000 */
[----:B------:R-:W-:Y:S01]  /*5860*/  HMMA.16816.F32 R32, R4, R14, R32 ;  /* 0x0000000e0420723c */ /* 0x000fe20000001820 */
[----:B------:R-:W-:Y:S01]  /*5870*/  LDSM.16.MT88.4 R12, [R206+0x7800] ;  /* 0x00780000ce0c783b */ /* 0x000fe20000004200 */
[----:B----4-:R-:W-:Y:S01]  /*5880*/  FFMA.FTZ R2, R240, c[0x0][0x2d0], -R0 ;  /* 0x0000b400f0027a23 */ /* 0x010fe20000010800 */
[----:B-----5:R-:W-:-:S04]  /*5890*/  F2FP.PACK_AB R134, R18, R19 ;  /* 0x000000131286723e */ /* 0x020fc800000000ff */
[----:B------:R-:W-:Y:S01]  /*58a0*/  IMAD.MOV.U32 R5, RZ, RZ, c[0x0][0x168] ;  /* 0x00005a00ff057624 */ /* 0x000fe200078e00ff */
[----:B------:R1:W-:Y:S02]  /*58b0*/  MUFU.EX2 R16, R2 ;  /* 0x0000000200107308 */ /* 0x0003e40000000800 */
[----:B-1----:R-:W-:-:S06]  /*58c0*/  FFMA.FTZ R2, R239, c[0x0][0x2d0], -R0 ;  /* 0x0000b400ef027a23 */ /* 0x002fcc0000010800 */
[----:B------:R1:W3:Y:S02]  /*58d0*/  MUFU.EX2 R9, R2 ;  /* 0x0000000200097308 */ /* 0x0002e40000000800 */
[--C-:B-1----:R-:W-:Y:S01]  /*58e0*/  FFMA.FTZ R2, R245, c[0x0][0x2d0], -R0.reuse ;  /* 0x0000b400f5027a23 */ /* 0x102fe20000010800 */
[----:B---3--:R-:W-:Y:S01]  /*58f0*/  F2FP.PACK_AB R133, R9, R16 ;  /* 0x000000100985723e */ /* 0x008fe200000000ff */
[----:B------:R-:W-:-:S04]  /*5900*/  FFMA.FTZ R0, R244, c[0x0][0x2d0], -R0 ;  /* 0x0000b400f4007a23 */ /* 0x000fc80000010800 */
[----:B------:R1:W-:Y:S08]  /*5910*/  MUFU.EX2 R10, R2 ;  /* 0x00000002000a7308 */ /* 0x0003f00000000800 */
        /* <DEDUP_REMOVED lines=12> */
[----:B------:R-:W-:Y:S01]  /*59e0*/  FADD.FTZ R2, R248, R2 ;  /* 0x00000002f8027221 */ /* 0x000fe20000010000 */
[----:B------:R-:W1:Y:S01]  /*59f0*/  LDSM.16.MT88.4 R116, [R204+0x7800] ;  /* 0x00780000cc74783b */ /* 0x000e620000004200 */
[----:B------:R-:W-:Y:S01]  /*5a00*/  FADD.FTZ R0, R251, R0 ;  /* 0x00000000fb007221 */ /* 0x000fe20000010000 */
[C---:B------:R-:W-:Y:S01]  /*5a10*/  HMMA.16816.F32 R100, R132.reuse, R102, R104 ;  /* 0x000000668464723c */ /* 0x040fe20000001868 */
[----:B------:R-:W-:Y:S02]  /*5a20*/  FADD.FTZ R2, R250, R2 ;  /* 0x00000002fa027221 */ /* 0x000fe40000010000 */
[----:B------:R-:W-:Y:S02]  /*5a30*/  FADD.FTZ R0, R126, R0 ;  /* 0x000000007e007221 */ /* 0x000fe40000010000 */
[----:B------:R-:W-:Y:S01]  /*5a40*/  FADD.FTZ R2, R197, R2 ;  /* 0x00000002c5027221 */ /* 0x000fe20000010000 */
[----:B------:R-:W3:Y:S01]  /*5a50*/  LDSM.16.MT88.4 R124, [R203+0x7800] ;  /* 0x00780000cb7c783b */ /* 0x000ee20000004200 */
[----:B------:R-:W-:Y:S01]  /*5a60*/  FADD.FTZ R0, R198, R0 ;  /* 0x00000000c6007221 */ /* 0x000fe20000010000 */
[----:B--2---:R-:W-:Y:S01]  /*5a70*/  HMMA.16816.F32 R104, R132, R108, R112 ;  /* 0x0000006c8468723c */ /* 0x004fe20000001870 */
[----:B------:R-:W-:-:S02]  /*5a80*/  FADD.FTZ R2, R195, R2 ;  /* 0x00000002c3027221 */ /* 0x000fc40000010000 */
[----:B------:R-:W-:Y:S01]  /*5a90*/  FADD.FTZ R0, R229, R0 ;  /* 0x00000000e5007221 */ /* 0x000fe20000010000 */
[----:B------:R-:W-:Y:S01]  /*5aa0*/  IADD3 R229, R231, -0x2, RZ ;  /* 0xfffffffee7e57810 */ /* 0x000fe20007ffe0ff */
        /* <DEDUP_REMOVED lines=29> */
[----:B------:R-:W-:Y:S02]  /*5c80*/  FADD.FTZ R4, R150, R0 ;  /* 0x0000000096047221 */ /* 0x000fe40000010000 */
[----:B------:R-:W-:Y:S01]  /*5c90*/  FADD.FTZ R3, R148, R3 ;  /* 0x0000000394037221 */ /* 0x000fe20000010000 */
[C---:B---3--:R-:W-:Y:S01]  /*5ca0*/  HMMA.16816.F32 R120, R132.reuse, R124, R28 ;  /* 0x0000007c8478723c */ /* 0x048fe2000000181c */
[----:B------:R-:W-:Y:S02]  /*5cb0*/  FADD.FTZ R4, R152, R4 ;  /* 0x0000000498047221 */ /* 0x000fe40000010000 */
[----:B------:R-:W-:Y:S01]  /*5cc0*/  IMAD.MOV.U32 R0, RZ, RZ, R232 ;  /* 0x000000ffff007224 */ /* 0x000fe200078e00e8 */
[----:B------:R-:W-:Y:S01]  /*5cd0*/  @P4 SHF.R.U32.HI R0, RZ, c[0x0][0x2cc], R2 ;  /* 0x0000b300ff004a19 */ /* 0x000fe20000011602 */
[----:B------:R-:W-:Y:S02]  /*5ce0*/  FADD.FTZ R3, R130, R3 ;  /* 0x0000000382037221 */ /* 0x000fe40000010000 */
[----:B------:R-:W-:Y:S01]  /*5cf0*/  FADD.FTZ R2, R151, R4 ;  /* 0x0000000497027221 */ /* 0x000fe20000010000 */
[----:B------:R-:W-:Y:S01]  /*5d00*/  IADD3 R0, R0, c[0x0][0x1d0], -R5 ;  /* 0x0000740000007a10 */ /* 0x000fe20007ffe805 */
[----:B------:R-:W-:Y:S01]  /*5d10*/  FADD.FTZ R3, R131, R3 ;  /* 0x0000000383037221 */ /* 0x000fe20000010000 */
[----:B------:R-:W-:Y:S01]  /*5d20*/  HMMA.16816.F32 R92, R132, R94, R52 ;  /* 0x0000005e845c723c */ /* 0x000fe20000001834 */
[----:B------:R-:W-:-:S02]  /*5d30*/  FADD.FTZ R4, R129, R2 ;  /* 0x0000000281047221 */ /* 0x000fc40000010000 */
[----:B------:R-:W-:Y:S02]  /*5d40*/  FADD.FTZ R2, R128, R3 ;  /* 0x0000000380027221 */ /* 0x000fe40000010000 */
[----:B------:R-:W-:Y:S01]  /*5d50*/  FADD.FTZ R3, R137, R4 ;  /* 0x0000000489037221 */ /* 0x000fe20000010000 */
[----:B------:R-:W-:Y:S01]  /*5d60*/  SHF.R.S32.HI R4, RZ, 0x1f, R0 ;  /* 0x0000001fff047819 */ /* 0x000fe20000011400 */
[----:B------:R-:W-:Y:S01]  /*5d70*/  FADD.FTZ R2, R71, R2 ;  /* 0x0000000247027221 */ /* 0x000fe20000010000 */
[C---:B------:R-:W-:Y:S01]  /*5d80*/  HMMA.16816.F32 R108, R132.reuse, R110, R64 ;  /* 0x0000006e846c723c */ /* 0x040fe20000001840 */
[----:B------:R-:W-:Y:S01]  /*5d90*/  FADD.FTZ R3, R139, R3 ;  /* 0x000000038b037221 */ /* 0x000fe20000010000 */
[----:B------:R-:W-:Y:S01]  /*5da0*/  LEA.HI R4, R4, R0, RZ, 0x7 ;  /* 0x0000000004047211 */ /* 0x000fe200078f38ff */
[----:B------:R-:W-:Y:S02]  /*5db0*/  FADD.FTZ R0, R70, R2 ;  /* 0x0000000246007221 */ /* 0x000fe40000010000 */
[----:B------:R-:W-:Y:S01]  /*5dc0*/  FADD.FTZ R2, R138, R3 ;  /* 0x000000038a027221 */ /* 0x000fe20000010000 */
[----:B------:R-:W-:Y:S01]  /*5dd0*/  SHF.R.S32.HI R3, RZ, 0x7, R4 ;  /* 0x00000007ff037819 */ /* 0x000fe20000011404 */
[----:B------:R-:W-:Y:S01]  /*5de0*/  FADD.FTZ R0, R136, R0 ;  /* 0x0000000088007221 */ /* 0x000fe20000010000 */
[----:B------:R-:W-:Y:S01]  /*5df0*/  HMMA.16816.F32 R116, R132, R118, R40 ;  /* 0x000000768474723c */ /* 0x000fe20000001828 */
[----:B------:R-:W-:Y:S01]  /*5e00*/  FADD.FTZ R2, R20, R2 ;  /* 0x0000000214027221 */ /* 0x000fe20000010000 */
[----:B------:R-:W-:Y:S01]  /*5e10*/  IMNMX R3, RZ, R3, !PT ;  /* 0x00000003ff037217 */ /* 0x000fe20007800200 */
[----:B------:R-:W-:-:S02]  /*5e20*/  FADD.FTZ R0, R16, R0 ;  /* 0x0000000010007221 */ /* 0x000fc40000010000 */
[----:B------:R-:W-:Y:S01]  /*5e30*/  FADD.FTZ R2, R17, R2 ;  /* 0x0000000211027221 */ /* 0x000fe20000010000 */
[----:B------:R-:W-:Y:S01]  /*5e40*/  ISETP.GE.AND P0, PT, R229, R3, PT ;  /* 0x00000003e500720c */ /* 0x000fe20003f06270 */
[----:B------:R-:W-:Y:S01]  /*5e50*/  FADD.FTZ R0, R9, R0 ;  /* 0x0000000009007221 */ /* 0x000fe20000010000 */
[----:B------:R1:W-:Y:S01]  /*5e60*/  STL [R1], R3 ;  /* 0x0000000301007387 */ /* 0x0003e20000100800 */
[----:B------:R-:W-:Y:S01]  /*5e70*/  FADD.FTZ R2, R19, R2 ;  /* 0x0000000213027221 */ /* 0x000fe20000010000 */
[----:B------:R-:W-:Y:S01]  /*5e80*/  HMMA.16816.F32 R124, R132, R126, R24 ;  /* 0x0000007e847c723c */ /* 0x000fe20000001818 */
[----:B------:R-:W-:Y:S02]  /*5e90*/  FADD.FTZ R0, R10, R0 ;  /* 0x000000000a007221 */ /* 0x000fe40000010000 */
[----:B------:R-:W-:Y:S02]  /*5ea0*/  FADD.FTZ R2, R18, R2 ;  /* 0x0000000212027221 */ /* 0x000fe40000010000 */
[----:B------:R-:W-:-:S03]  /*5eb0*/  FADD.FTZ R0, R8, R0 ;  /* 0x0000000008007221 */ /* 0x000fc60000010000 */
[C---:B------:R-:W-:Y:S02]  /*5ec0*/  HMMA.16816.F32 R128, R132.reuse, R12, R36 ;  /* 0x0000000c8480723c */ /* 0x040fe40000001824 */
[----:B------:R1:W-:Y:S04]  /*5ed0*/  STL [R1+0x10], R0 ;  /* 0x0000100001007387 */ /* 0x0003e80000100800 */
[----:B------:R1:W-:Y:S02]  /*5ee0*/  STL [R1+0x4], R2 ;  /* 0x0000040201007387 */ /* 0x0003e40000100800 */
[----:B------:R-:W-:Y:S01]  /*5ef0*/  HMMA.16816.F32 R132, R132, R14, R32 ;  /* 0x0000000e8484723c */ /* 0x000fe20000001820 */
[----:B------:R-:W-:Y:S01]  /*5f00*/  @!UPT UIADD3 URZ, URZ, URZ, URZ ;  /* 0x0000003f3f3ff290 */ /* 0x000fe2000fffe03f */
[----:B------:R-:W-:Y:S11]  /*5f10*/  @!P0 BRA `(.L_x_443) ;  /* 0x000048c000008947 */ /* 0x000ff60003800000 */
[----:B------:R-:W-:Y:S02]  /*5f20*/  MOV R70, R68 ;  /* 0x0000004400467202 */ /* 0x000fe40000000f00 */
[----:B-1----:R-:W-:-:S02]  /*5f30*/  MOV R3, R69 ;  /* 0x0000004500037202 */ /* 0x002fc40000000f00 */
[----:B------:R-:W-:-:S07]  /*5f40*/  MOV R192, R229 ;  /* 0x000000e500c07202 */ /* 0x000fce0000000f00 */
.L_x_444:
[----:B------:R-:W2:Y:S01]  /*5f50*/  LDL.64 R170, [R1+0x20] ;  /* 0x0000200001aa7983 */ /* 0x000ea20000100a00 */
[----:B------:R-:W-:Y:S04]  /*5f60*/  DEPBAR.LE SB0, 0x0 ;  /* 0x000080000000791a */ /* 0x000fe80000000000 */
[----:B------:R-:W-:Y:S01]  /*5f70*/  WARPSYNC 0xffffffff ;  /* 0xffffffff00007948 */ /* 0x000fe20003800000 */
[----:B------:R-:W3:Y:S04]  /*5f80*/  LDL R168, [R1+0x28] ;  /* 0x0000280001a87983 */ /* 0x000ee80000100800 */
[----:B------:R-:W-:Y:S01]  /*5f90*/  BAR.SYNC.DEFER_BLOCKING 0x0 ;  /* 0x0000000000007b1d */ /* 0x000fe20000010000 */
[C---:B------:R-:W-:Y:S02]  /*5fa0*/  ISETP.GE.AND P5, PT, R192.reuse, RZ, PT ;  /* 0x000000ffc000720c */ /* 0x040fe40003fa6270 */
[C---:B------:R-:W-:Y:S11]  /*5fb0*/  IADD3 R229, R192.reuse, -0x1, RZ ;  /* 0xffffffffc0e57810 */ /* 0x040ff60007ffe0ff */
[----:B------:R-:W-:Y:S01]  /*5fc0*/  @P5 SHF.R.S32.HI R0, RZ, 0x1f, R192 ;  /* 0x0000001fff005819 */ /* 0x000fe200000114c0 */
[----:B------:R-:W-:Y:S04]  /*5fd0*/  @P5 IMAD.WIDE.U32 R68, R192, c[0x0][0x208], RZ ;  /* 0x00008200c0445a25 */ /* 0x000fe800078e00ff */
[----:B------:R-:W-:Y:S01]  /*5fe0*/  @P5 IMAD R0, R0, c[0x0][0x208], RZ ;  /* 0x0000820000005a24 */ /* 0x000fe200078e02ff */
[----:B------:R-:W-:Y:S03]  /*5ff0*/  @P5 SHF.L.U32 R2, R68, 0x7, RZ ;  /* 0x0000000744025819 */ /* 0x000fe600000006ff */
[----:B------:R-:W-:Y:S01]  /*6000*/  @P5 IMAD R0, R192, c[0x0][0x20c], R0 ;  /* 0x00008300c0005a24 */ /* 0x000fe200078e0200 */
[----:B------:R-:W3:Y:S03]  /*6010*/  LDL.64 R232, [R1+0x8] ;  /* 0x0000080001e87983 */ /* 0x000ee60000100a00 */
[----:B------:R-:W-:Y:S03]  /*6020*/  @P5 IMAD.IADD R69, R69, 0x1, R0 ;  /* 0x0000000145455824 */ /* 0x000fe600078e0200 */
[----:B------:R-:W1:Y:S02]  /*6030*/  LDSM.16.M88.4 R8, [R201] ;  /* 0x00000000c908783b */ /* 0x000e640000000200 */
[----:B------:R-:W-:Y:S06]  /*6040*/  @P5 SHF.L.U64.HI R68, R68, 0x7, R69 ;  /* 0x0000000744445819 */ /* 0x000fec0000010245 */
[----:B------:R-:W5:Y:S08]  /*6050*/  LDSM.16.M88.4 R16, [R201+0x800] ;  /* 0x00080000c910783b */ /* 0x000f700000000200 */
[----:B------:R-:W5:Y:S08]  /*6060*/  LDSM.16.M88.4 R24, [R201+0x1000] ;  /* 0x00100000c918783b */ /* 0x000f700000000200 */
[----:B------:R-:W5:Y:S08]  /*6070*/  LDSM.16.M88.4 R32, [R201+0x1800] ;  /* 0x00180000c920783b */ /* 0x000f700000000200 */
[----:B------:R-:W5:Y:S01]  /*6080*/  LDSM.16.M88.4 R40, [R201+0x2000] ;  /* 0x00200000c928783b */ /* 0x000f620000000200 */
[C---:B-1----:R-:W-:Y:S07]  /*6090*/  HMMA.16816.F32 R4, R140.reuse, R8, RZ ;  /* 0x000000088c04723c */ /* 0x042fee00000018ff */
[----:B------:R-:W1:Y:S01]  /*60a0*/  LDSM.16.M88.4 R48, [R201+0x2800] ;  /* 0x00280000c930783b */ /* 0x000e620000000200 */
[C---:B------:R-:W-:Y:S07]  /*60b0*/  HMMA.16816.F32 R8, R140.reuse, R10, RZ ;  /* 0x0000000a8c08723c */ /* 0x040fee00000018ff */
[----:B------:R-:W1:Y:S01]  /*60c0*/  LDSM.16.M88.4 R56, [R201+0x3000] ;  /* 0x00300000c938783b */ /* 0x000e620000000200 */
[C---:B-----5:R-:W-:Y:S07]  /*60d0*/  HMMA.16816.F32 R12, R140.reuse, R16, RZ ;  /* 0x000000108c0c723c */ /* 0x060fee00000018ff */
[----:B------:R-:W5:Y:S01]  /*60e0*/  LDSM.16.M88.4 R64, [R201+0x3800] ;  /* 0x00380000c940783b */ /* 0x000f620000000200 */
[C---:B------:R-:W-:Y:S07]  /*60f0*/  HMMA.16816.F32 R16, R140.reuse, R18, RZ ;  /* 0x000000128c10723c */ /* 0x040fee00000018ff */
[----:B------:R-:W1:Y:S01]  /*6100*/  LDSM.16.M88.4 R136, [R207] ;  /* 0x00000000cf88783b */ /* 0x000e620000000200 */
[C---:B------:R-:W-:Y:S07]  /*6110*/  HMMA.16816.F32 R20, R140.reuse, R24, RZ ;  /* 0x000000188c14723c */ /* 0x040fee00000018ff */
[----:B------:R-:W1:Y:S01]  /*6120*/  LDSM.16.M88.4 R148, [R222] ;  /* 0x00000000de94783b */ /* 0x000e620000000200 */
[C---:B------:R-:W-:Y:S07]  /*6130*/  HMMA.16816.F32 R24, R140.reuse, R26, RZ ;  /* 0x0000001a8c18723c */ /* 0x040fee00000018ff */
[----:B------:R-:W5:Y:S01]  /*6140*/  LDSM.16.M88.4 R152, [R221] ;  /* 0x00000000dd98783b */ /* 0x000f620000000200 */
[C---:B------:R-:W-:Y:S07]  /*6150*/  HMMA.16816.F32 R28, R140.reuse, R32, RZ ;  /* 0x000000208c1c723c */ /* 0x040fee00000018ff */
[----:B------:R-:W5:Y:S01]  /*6160*/  LDSM.16.M88.4 R156, [R220] ;  /* 0x00000000dc9c783b */ /* 0x000f620000000200 */
[C---:B------:R-:W-:Y:S07]  /*6170*/  HMMA.16816.F32 R32, R140.reuse, R34, RZ ;  /* 0x000000228c20723c */ /* 0x040fee00000018ff */
[----:B------:R-:W5:Y:S01]  /*6180*/  LDSM.16.M88.4 R160, [R219] ;  /* 0x00000000dba0783b */ /* 0x000f620000000200 */
[C---:B------:R-:W-:Y:S07]  /*6190*/  HMMA.16816.F32 R36, R140.reuse, R40, RZ ;  /* 0x000000288c24723c */ /* 0x040fee00000018ff */
[----:B------:R-:W4:Y:S04]  /*61a0*/  LDL R195, [R1+0x30] ;  /* 0x0000300001c37983 */ /* 0x000f280000100800 */
[----:B------:R-:W4:Y:S01]  /*61b0*/  LDL R194, [R1+0x3c] ;  /* 0x00003c0001c27983 */ /* 0x000f220000100800 */
[C---:B------:R-:W-:Y:S03]  /*61c0*/  HMMA.16816.F32 R40, R140.reuse, R42, RZ ;  /* 0x0000002a8c28723c */ /* 0x040fe600000018ff */
[----:B------:R-:W4:Y:S05]  /*61d0*/  LDL R193, [R1+0x40] ;  /* 0x0000400001c17983 */ /* 0x000f2a0000100800 */
[C---:B-1----:R-:W-:Y:S08]  /*61e0*/  HMMA.16816.F32 R44, R140.reuse, R48, RZ ;  /* 0x000000308c2c723c */ /* 0x042ff000000018ff */
[C---:B------:R-:W-:Y:S08]  /*61f0*/  HMMA.16816.F32 R48, R140.reuse, R50, RZ ;  /* 0x000000328c30723c */ /* 0x040ff000000018ff */
[C---:B------:R-:W-:Y:S08]  /*6200*/  HMMA.16816.F32 R52, R140.reuse, R56, RZ ;  /* 0x000000388c34723c */ /* 0x040ff000000018ff */
[C---:B------:R-:W-:Y:S08]  /*6210*/  HMMA.16816.F32 R56, R140.reuse, R58, RZ ;  /* 0x0000003a8c38723c */ /* 0x040ff000000018ff */
[C---:B-----5:R-:W-:Y:S08]  /*6220*/  HMMA.16816.F32 R60, R140.reuse, R64, RZ ;  /* 0x000000408c3c723c */ /* 0x060ff000000018ff */
[----:B------:R-:W-:Y:S08]  /*6230*/  HMMA.16816.F32 R64, R140, R66, RZ ;  /* 0x000000428c40723c */ /* 0x000ff000000018ff */
[C---:B------:R-:W-:Y:S08]  /*6240*/  HMMA.16816.F32 R4, R144.reuse, R136, R4 ;  /* 0x000000889004723c */ /* 0x040ff00000001804 */
[C---:B------:R-:W-:Y:S01]  /*6250*/  HMMA.16816.F32 R8, R144.reuse, R138, R8 ;  /* 0x0000008a9008723c */ /* 0x040fe20000001808 */
[----:B------:R-:W1:Y:S07]  /*6260*/  LDSM.16.M88.4 R136, [R218] ;  /* 0x00000000da88783b */ /* 0x000e6e0000000200 */
[C---:B------:R-:W-:Y:S08]  /*6270*/  HMMA.16816.F32 R12, R144.reuse, R148, R12 ;  /* 0x00000094900c723c */ /* 0x040ff0000000180c */
[C---:B------:R-:W-:Y:S01]  /*6280*/  HMMA.16816.F32 R16, R144.reuse, R150, R16 ;  /* 0x000000969010723c */ /* 0x040fe20000001810 */
[----:B------:R-:W5:Y:S07]  /*6290*/  LDSM.16.M88.4 R148, [R217] ;  /* 0x00000000d994783b */ /* 0x000f6e0000000200 */
[C---:B------:R-:W-:Y:S07]  /*62a0*/  HMMA.16816.F32 R20, R144.reuse, R152, R20 ;  /* 0x000000989014723c */ /* 0x040fee0000001814 */
[----:B------:R-:W-:Y:S01]  /*62b0*/  @P5 IMAD.MOV.U32 R152, RZ, RZ, c[0x0][0x208] ;  /* 0x00008200ff985624 */ /* 0x000fe200078e00ff */
[C---:B------:R-:W-:Y:S04]  /*62c0*/  HMMA.16816.F32 R24, R144.reuse, R154, R24 ;  /* 0x0000009a9018723c */ /* 0x040fe80000001818 */
[----:B------:R-:W-:Y:S04]  /*62d0*/  @P5 IMAD.SHL.U32 R71, R152, 0x40, RZ ;  /* 0x0000004098475824 */ /* 0x000fe800078e00ff */
[C---:B------:R-:W-:Y:S08]  /*62e0*/  HMMA.16816.F32 R28, R144.reuse, R156, R28 ;  /* 0x0000009c901c723c */ /* 0x040ff0000000181c */
[C---:B------:R-:W-:Y:S08]  /*62f0*/  HMMA.16816.F32 R32, R144.reuse, R158, R32 ;  /* 0x0000009e9020723c */ /* 0x040ff00000001820 */
[C---:B------:R-:W-:Y:S08]  /*6300*/  HMMA.16816.F32 R36, R144.reuse, R160, R36 ;  /* 0x000000a09024723c */ /* 0x040ff00000001824 */
[C---:B------:R-:W-:Y:S08]  /*6310*/  HMMA.16816.F32 R40, R144.reuse, R162, R40 ;  /* 0x000000a29028723c */ /* 0x040ff00000001828 */
[C---:B-1----:R-:W-:Y:S08]  /*6320*/  HMMA.16816.F32 R44, R144.reuse, R136, R44 ;  /* 0x00000088902c723c */ /* 0x042ff0000000182c */
[C---:B------:R-:W-:Y:S04]  /*6330*/  HMMA.16816.F32 R48, R144.reuse, R138, R48 ;  /* 0x0000008a9030723c */ /* 0x040fe80000001830 */
[----:B--2---:R-:W-:Y:S04]  /*6340*/  @P5 IADD3 R0, P1, R2, R170, RZ ;  /* 0x000000aa02005210 */ /* 0x004fe80007f3e0ff */
[C---:B-----5:R-:W-:Y:S04]  /*6350*/  HMMA.16816.F32 R52, R144.reuse, R148, R52 ;  /* 0x000000949034723c */ /* 0x060fe80000001834 */
[----:B------:R-:W-:Y:S02]  /*6360*/  @P5 LEA R158, P0, R0, c[0x0][0x1f8], 0x1 ;  /* 0x00007e00009e5a11 */ /* 0x000fe400078008ff */
[----:B---3--:R-:W-:Y:S02]  /*6370*/  @P5 IADD3.X R69, R68, R168, RZ, P1, !PT ;  /* 0x000000a844455210 */ /* 0x008fe40000ffe4ff */
[C---:B------:R-:W-:Y:S04]  /*6380*/  HMMA.16816.F32 R56, R144.reuse, R150, R56 ;  /* 0x000000969038723c */ /* 0x040fe80000001838 */
[----:B------:R-:W-:Y:S02]  /*6390*/  @P5 LEA.HI.X R159, R0, c[0x0][0x1fc], R69, 0x1, P0 ;  /* 0x00007f00009f5a11 */ /* 0x000fe400000f0c45 */
[----:B------:R-:W-:Y:S02]  /*63a0*/  @P5 IADD3 R0, P3, P2, R2, 0x40, R170 ;  /* 0x0000004002005810 */ /* 0x000fe40007a7e0aa */
[----:B------:R-:W-:Y:S04]  /*63b0*/  @P5 MOV R2, 0x6 ;  /* 0x0000000600025802 */ /* 0x000fe80000000f00 */
[----:B------:R-:W-:Y:S02]  /*63c0*/  @P5 SHF.L.U64.HI R2, R152, R2, c[0x0][0x20c] ;  /* 0x0000830098025619 */ /* 0x000fe40000010202 */
[----:B------:R-:W1:Y:S01]  /*63d0*/  LDSM.16.M88.4 R152, [R216] ;  /* 0x00000000d898783b */ /* 0x000e620000000200 */
[----:B------:R-:W-:Y:S02]  /*63e0*/  @P5 LEA R160, P1, R0, c[0x0][0x1f8], 0x1 ;  /* 0x00007e0000a05a11 */ /* 0x000fe400078208ff */
[----:B------:R-:W-:Y:S02]  /*63f0*/  @P5 IADD3.X R69, R68, RZ, R168, P3, P2 ;  /* 0x000000ff44455210 */ /* 0x000fe40001fe44a8 */
[-C--:B------:R-:W-:Y:S02]  /*6400*/  @P5 IADD3 R68, P2, R158, R71.reuse, RZ ;  /* 0x000000479e445210 */ /* 0x080fe40007f5e0ff */
[----:B------:R-:W-:Y:S02]  /*6410*/  @P5 LEA.HI.X R161, R0, c[0x0][0x1fc], R69, 0x1, P1 ;  /* 0x00007f0000a15a11 */ /* 0x000fe400008f0c45 */
[----:B------:R-:W-:Y:S02]  /*6420*/  @P5 ISETP.GE.AND P0, PT, R232, c[0x0][0x1d4], PT ;  /* 0x00007500e8005a0c */ /* 0x000fe40003f06270 */
[-C--:B------:R-:W-:Y:S02]  /*6430*/  @P5 IADD3.X R69, R159, R2.reuse, RZ, P2, !PT ;  /* 0x000000029f455210 */ /* 0x080fe400017fe4ff */
[-C--:B------:R-:W-:Y:S04]  /*6440*/  @P5 IADD3 R156, P1, R68, R71.reuse, RZ ;  /* 0x00000047449c5210 */ /* 0x080fe80007f3e0ff */
[----:B------:R-:W-:Y:S01]  /*6450*/  @P5 IADD3 R136, P2, R156, R71, RZ ;  /* 0x000000479c885210 */ /* 0x000fe20007f5e0ff */
[----:B------:R-:W-:Y:S04]  /*6460*/  @P5 IMAD.X R157, R69, 0x1, R2, P1 ;  /* 0x00000001459d5824 */ /* 0x000fe800008e0602 */
[----:B------:R-:W-:Y:S01]  /*6470*/  @!PT LDS RZ, [RZ] ;  /* 0x00000000fffff984 */ /* 0x000fe20000000800 */
[----:B------:R-:W-:Y:S01]  /*6480*/  @!PT LDS RZ, [RZ] ;  /* 0x00000000fffff984 */ /* 0x000fe20000000800 */
[----:B------:R-:W-:Y:S01]  /*6490*/  @!PT LDS RZ, [RZ] ;  /* 0x00000000fffff984 */ /* 0x000fe20000000800 */
[----:B------:R2:W-:Y:S01]  /*64a0*/  @P5 LDGSTS.E.BYPASS.LTC128B.128 [R228+0x100], [R158.64], !P0 ;  /* 0x001000009ee45fae */ /* 0x0005e2000c101d46 */
[----:B------:R-:W-:Y:S07]  /*64b0*/  @P5 IADD3.X R137, R157, R2, RZ, P2, !PT ;  /* 0x000000029d895210 */ /* 0x000fee00017fe4ff */
[----:B------:R3:W-:Y:S08]  /*64c0*/  @P5 LDGSTS.E.BYPASS.LTC128B.128 [R228+0x4100], [R160.64], !P6 ;  /* 0x04100000a0e45fae */ /* 0x0007f0000f101d46 */
[----:B------:R5:W-:Y:S01]  /*64d0*/  @P5 LDGSTS.E.BYPASS.LTC128B.128 [R228+0x1100], [R68.64], !P0 ;  /* 0x0110000044e45fae */ /* 0x000be2000c101d46 */
[C---:B-1----:R-:W-:Y:S07]  /*64e0*/  HMMA.16816.F32 R60, R144.reuse, R152, R60 ;  /* 0x00000098903c723c */ /* 0x042fee000000183c */
[----:B------:R5:W-:Y:S01]  /*64f0*/  @P5 LDGSTS.E.BYPASS.LTC128B.128 [R228+0x5100], [R68.64+0x80], !P6 ;  /* 0x0510008044e45fae */ /* 0x000be2000f101d46 */
[----:B------:R-:W-:Y:S07]  /*6500*/  HMMA.16816.F32 R64, R144, R154, R64 ;  /* 0x0000009a9040723c */ /* 0x000fee0000001840 */
[----:B------:R2:W-:Y:S08]  /*6510*/  @P5 LDGSTS.E.BYPASS.LTC128B.128 [R228+0x2100], [R156.64], !P0 ;  /* 0x021000009ce45fae */ /* 0x0005f0000c101d46 */
[----:B------:R2:W-:Y:S08]  /*6520*/  @P5 LDGSTS.E.BYPASS.LTC128B.128 [R228+0x6100], [R156.64+0x80], !P6 ;  /* 0x061000809ce45fae */ /* 0x0005f0000f101d46 */
[----:B------:R1:W-:Y:S08]  /*6530*/  @P5 LDGSTS.E.BYPASS.LTC128B.128 [R228+0x3100], [R136.64], !P0 ;  /* 0x0310000088e45fae */ /* 0x0003f0000c101d46 */
[----:B------:R1:W-:Y:S08]  /*6540*/  @P5 LDGSTS.E.BYPASS.LTC128B.128 [R228+0x7100], [R136.64+0x80], !P6 ;  /* 0x0710008088e45fae */ /* 0x0003f0000f101d46 */
[----:B---3--:R-:W-:Y:S08]  /*6550*/  LDSM.16.M88.4 R160, [R205+0x1000] ;  /* 0x00100000cda0783b */ /* 0x008ff00000000200 */
[----:B--2---:R-:W-:Y:S08]  /*6560*/  LDSM.16.M88.4 R156, [R205+0x800] ;  /* 0x00080000cd9c783b */ /* 0x004ff00000000200 */
[----:B------:R-:W-:Y:S08]  /*6570*/  LDSM.16.M88.4 R168, [R205+0x1800] ;  /* 0x00180000cda8783b */ /* 0x000ff00000000200 */
[----:B-1----:R-:W1:Y:S08]  /*6580*/  LDSM.16.M88.4 R136, [R205] ;  /* 0x00000000cd88783b */ /* 0x002e700000000200 */
[----:B------:R-:W0:Y:S01]  /*6590*/  LDGDEPBAR ;  /* 0x00000000000079af */ /* 0x000e220000000000 */
[----:B----4-:R-:W-:Y:S07]  /*65a0*/  IMAD.IADD R0, R194, 0x1, R195 ;  /* 0x00000001c2007824 */ /* 0x010fee00078e02c3 */
[----:B------:R-:W2:Y:S01]  /*65b0*/  LDSM.16.M88.4 R148, [R205+0x2000] ;  /* 0x00200000cd94783b */ /* 0x000ea20000000200 */
[----:B------:R-:W-:Y:S05]  /*65c0*/  @P4 IMAD.HI.U32 R2, R0, c[0x0][0x2c8], RZ ;  /* 0x0000b20000024a27 */ /* 0x000fea00078e00ff */
[----:B------:R-:W-:Y:S02]  /*65d0*/  @P4 SHF.R.U32.HI R0, RZ, c[0x0][0x2cc], R2 ;  /* 0x0000b300ff004a19 */ /* 0x000fe40000011602 */
[----:B------:R-:W-:Y:S08]  /*65e0*/  LDSM.16.M88.4 R152, [R205+0x3000] ;  /* 0x00300000cd98783b */ /* 0x000ff00000000200 */
[----:B------:R-:W-:Y:S01]  /*65f0*/  SHFL.IDX PT, R2, R0, RZ, 0x1c1f ;  /* 0x001c1fff00027589 */ /* 0x000fe200000e0000 */
[C---:B-1----:R-:W-:Y:S08]  /*6600*/  HMMA.16816.F32 R4, R164.reuse, R136, R4 ;  /* 0x00000088a404723c */ /* 0x042ff00000001804 */
[C---:B------:R-:W-:Y:S01]  /*6610*/  HMMA.16816.F32 R8, R164.reuse, R138, R8 ;  /* 0x0000008aa408723c */ /* 0x040fe20000001808 */
[----:B------:R-:W1:Y:S07]  /*6620*/  LDSM.16.M88.4 R136, [R205+0x2800] ;  /* 0x00280000cd88783b */ /* 0x000e6e0000000200 */
[C---:B------:R-:W-:Y:S08]  /*6630*/  HMMA.16816.F32 R12, R164.reuse, R156, R12 ;  /* 0x0000009ca40c723c */ /* 0x040ff0000000180c */
[C---:B------:R-:W-:Y:S01]  /*6640*/  HMMA.16816.F32 R16, R164.reuse, R158, R16 ;  /* 0x0000009ea410723c */ /* 0x040fe20000001810 */
[----:B------:R-:W3:Y:S07]  /*6650*/  LDSM.16.M88.4 R156, [R205+0x3800] ;  /* 0x00380000cd9c783b */ /* 0x000eee0000000200 */
[C---:B------:R-:W-:Y:S08]  /*6660*/  HMMA.16816.F32 R20, R164.reuse, R160, R20 ;  /* 0x000000a0a414723c */ /* 0x040ff00000001814 */
[C---:B------:R-:W-:Y:S01]  /*6670*/  HMMA.16816.F32 R24, R164.reuse, R162, R24 ;  /* 0x000000a2a418723c */ /* 0x040fe20000001818 */
[----:B------:R-:W4:Y:S07]  /*6680*/  LDSM.16.M88.4 R160, [R202] ;  /* 0x00000000caa0783b */ /* 0x000f2e0000000200 */
[C---:B------:R-:W-:Y:S08]  /*6690*/  HMMA.16816.F32 R28, R164.reuse, R168, R28 ;  /* 0x000000a8a41c723c */ /* 0x040ff0000000181c */
[C---:B------:R-:W-:Y:S01]  /*66a0*/  HMMA.16816.F32 R32, R164.reuse, R170, R32 ;  /* 0x000000aaa420723c */ /* 0x040fe20000001820 */
[----:B------:R-:W3:Y:S07]  /*66b0*/  LDSM.16.M88.4 R168, [R202+0x800] ;  /* 0x00080000caa8783b */ /* 0x000eee0000000200 */
[C---:B--2---:R-:W-:Y:S08]  /*66c0*/  HMMA.16816.F32 R36, R164.reuse, R148, R36 ;  /* 0x00000094a424723c */ /* 0x044ff00000001824 */
        /* <DEDUP_REMOVED lines=9> */
[----:B------:R-:W-:Y:S01]  /*6760*/  HMMA.16816.F32 R64, R164, R158, R64 ;  /* 0x0000009ea440723c */ /* 0x000fe20000001840 */
[----:B------:R-:W3:Y:S07]  /*6770*/  LDSM.16.M88.4 R156, [R202+0x2800] ;  /* 0x00280000ca9c783b */ /* 0x000eee0000000200 */
[C---:B----4-:R-:W-:Y:S08]  /*6780*/  HMMA.16816.F32 R4, R172.reuse, R160, R4 ;  /* 0x000000a0ac04723c */ /* 0x050ff00000001804 */
[C---:B------:R-:W-:Y:S01]  /*6790*/  HMMA.16816.F32 R8, R172.reuse, R162, R8 ;  /* 0x000000a2ac08723c */ /* 0x040fe20000001808 */
[----:B------:R-:W4:Y:S07]  /*67a0*/  LDSM.16.M88.4 R160, [R202+0x3000] ;  /* 0x00300000caa0783b */ /* 0x000f2e0000000200 */
        /* <DEDUP_REMOVED lines=15> */
[C---:B----4-:R-:W-:Y:S08]  /*68a0*/  HMMA.16816.F32 R52, R172.reuse, R160, R52 ;  /* 0x000000a0ac34723c */ /* 0x050ff00000001834 */
[C---:B------:R-:W-:Y:S01]  /*68b0*/  HMMA.16816.F32 R56, R172.reuse, R162, R56 ;  /* 0x000000a2ac38723c */ /* 0x040fe20000001838 */
[----:B------:R-:W4:Y:S07]  /*68c0*/  LDSM.16.M88.4 R160, [R201+0x6000] ;  /* 0x00600000c9a0783b */ /* 0x000f2e0000000200 */
[C---:B------:R-:W-:Y:S08]  /*68d0*/  HMMA.16816.F32 R60, R172.reuse, R168, R60 ;  /* 0x000000a8ac3c723c */ /* 0x040ff0000000183c */
[----:B------:R-:W-:Y:S01]  /*68e0*/  HMMA.16816.F32 R64, R172, R170, R64 ;  /* 0x000000aaac40723c */ /* 0x000fe20000001840 */
        /* <DEDUP_REMOVED lines=9> */
[----:B------:R-:W1:Y:S07]  /*6980*/  LDSM.16.M88.4 R152, [R215] ;  /* 0x00000000d798783b */ /* 0x000e6e0000000200 */
[C---:B---3--:R-:W-:Y:S08]  /*6990*/  HMMA.16816.F32 R28, R176.reuse, R156, R28 ;  /* 0x0000009cb01c723c */ /* 0x048ff0000000181c */
[C---:B------:R-:W-:Y:S01]  /*69a0*/  HMMA.16816.F32 R32, R176.reuse, R158, R32 ;  /* 0x0000009eb020723c */ /* 0x040fe20000001820 */
[----:B------:R-:W3:Y:S07]  /*69b0*/  LDSM.16.M88.4 R156, [R214] ;  /* 0x00000000d69c783b */ /* 0x000eee0000000200 */
[C---:B----4-:R-:W-:Y:S08]  /*69c0*/  HMMA.16816.F32 R36, R176.reuse, R160, R36 ;  /* 0x000000a0b024723c */ /* 0x050ff00000001824 */
[C---:B------:R-:W-:Y:S01]  /*69d0*/  HMMA.16816.F32 R40, R176.reuse, R162, R40 ;  /* 0x000000a2b028723c */ /* 0x040fe20000001828 */
[----:B------:R-:W4:Y:S07]  /*69e0*/  LDSM.16.M88.4 R160, [R213] ;  /* 0x00000000d5a0783b */ /* 0x000f2e0000000200 */
[C---:B------:R-:W-:Y:S08]  /*69f0*/  HMMA.16816.F32 R44, R176.reuse, R168, R44 ;  /* 0x000000a8b02c723c */ /* 0x040ff0000000182c */
[C---:B------:R-:W-:Y:S01]  /*6a00*/  HMMA.16816.F32 R48, R176.reuse, R170, R48 ;  /* 0x000000aab030723c */ /* 0x040fe20000001830 */
[----:B------:R-:W3:Y:S07]  /*6a10*/  LDSM.16.M88.4 R168, [R212] ;  /* 0x00000000d4a8783b */ /* 0x000eee0000000200 */
[C---:B--2---:R-:W-:Y:S08]  /*6a20*/  HMMA.16816.F32 R52, R176.reuse, R148, R52 ;  /* 0x00000094b034723c */ /* 0x044ff00000001834 */
[C---:B------:R-:W-:Y:S01]  /*6a30*/  HMMA.16816.F32 R56, R176.reuse, R150, R56 ;  /* 0x00000096b038723c */ /* 0x040fe20000001838 */
[----:B------:R-:W2:Y:S07]  /*6a40*/  LDSM.16.M88.4 R148, [R211] ;  /* 0x00000000d394783b */ /* 0x000eae0000000200 */
[C---:B-1----:R-:W-:Y:S08]  /*6a50*/  HMMA.16816.F32 R60, R176.reuse, R136, R60 ;  /* 0x00000088b03c723c */ /* 0x042ff0000000183c */
[----:B------:R-:W-:Y:S01]  /*6a60*/  HMMA.16816.F32 R64, R176, R138, R64 ;  /* 0x0000008ab040723c */ /* 0x000fe20000001840 */
[----:B------:R-:W1:Y:S07]  /*6a70*/  LDSM.16.M88.4 R136, [R210] ;  /* 0x00000000d288783b */ /* 0x000e6e0000000200 */
        /* <DEDUP_REMOVED lines=37> */
[C---:B------:R-:W-:Y:S08]  /*6cd0*/  HMMA.16816.F32 R40, R184.reuse, R154, R40 ;  /* 0x0000009ab828723c */ /* 0x040ff00000001828 */
[C---:B---3--:R-:W-:Y:S08]  /*6ce0*/  HMMA.16816.F32 R44, R184.reuse, R156, R44 ;  /* 0x0000009cb82c723c */ /* 0x048ff0000000182c */
[C---:B------:R-:W-:Y:S08]  /*6cf0*/  HMMA.16816.F32 R48, R184.reuse, R158, R48 ;  /* 0x0000009eb830723c */ /* 0x040ff00000001830 */
[C---:B----4-:R-:W-:Y:S08]  /*6d00*/  HMMA.16816.F32 R52, R184.reuse, R160, R52 ;  /* 0x000000a0b834723c */ /* 0x050ff00000001834 */
[C---:B------:R-:W-:Y:S08]  /*6d10*/  HMMA.16816.F32 R56, R184.reuse, R162, R56 ;  /* 0x000000a2b838723c */ /* 0x040ff00000001838 */
[C---:B------:R-:W-:Y:S08]  /*6d20*/  HMMA.16816.F32 R60, R184.reuse, R168, R60 ;  /* 0x000000a8b83c723c */ /* 0x040ff0000000183c */
[----:B------:R-:W-:Y:S08]  /*6d30*/  HMMA.16816.F32 R64, R184, R170, R64 ;  /* 0x000000aab840723c */ /* 0x000ff00000001840 */
[C---:B--2---:R-:W-:Y:S08]  /*6d40*/  HMMA.16816.F32 R4, R188.reuse, R148, R4 ;  /* 0x00000094bc04723c */ /* 0x044ff00000001804 */
        /* <DEDUP_REMOVED lines=9> */
[----:B------:R-:W1:Y:S01]  /*6de0*/  MUFU.TANH R156, R5 ;  /* 0x00000005009c7308 */ /* 0x000e620000002400 */
        /* <DEDUP_REMOVED lines=11> */
[----:B------:R2:W-:Y:S01]  /*6ea0*/  MUFU.TANH R154, R7 ;  /* 0x00000007009a7308 */ /* 0x0005e20000002400 */
[----:B------:R-:W-:Y:S09]  /*6eb0*/  FMUL.FTZ R17, R17, c[0x0][0x320] ;  /* 0x0000c80011117a20 */ /* 0x000ff20000410000 */
[----:B------:R-:W-:Y:S10]  /*6ec0*/  MUFU.TANH R153, R8 ;  /* 0x0000000800997308 */ /* 0x000ff40000002400 */
[----:B------:R-:W-:Y:S01]  /*6ed0*/  MUFU.TANH R152, R9 ;  /* 0x0000000900987308 */ /* 0x000fe20000002400 */
[----:B--2---:R-:W2:Y:S09]  /*6ee0*/  LDSM.16.M88.4 R4, [R202+0x5000] ;  /* 0x00500000ca04783b */ /* 0x004eb20000000200 */
[----:B------:R-:W3:Y:S10]  /*6ef0*/  MUFU.TANH R149, R10 ;  /* 0x0000000a00957308 */ /* 0x000ef40000002400 */
[----:B------:R4:W-:Y:S10]  /*6f00*/  MUFU.TANH R148, R11 ;  /* 0x0000000b00947308 */ /* 0x0009f40000002400 */
[----:B------:R-:W-:Y:S10]  /*6f10*/  MUFU.TANH R137, R12 ;  /* 0x0000000c00897308 */ /* 0x000ff40000002400 */
[----:B------:R-:W-:Y:S01]  /*6f20*/  MUFU.TANH R136, R13 ;  /* 0x0000000d00887308 */ /* 0x000fe20000002400 */
[----:B----4-:R-:W4:Y:S01]  /*6f30*/  LDSM.16.M88.4 R8, [R202+0x5800] ;  /* 0x00580000ca08783b */ /* 0x010f220000000200 */
[C---:B--2---:R-:W-:Y:S08]  /*6f40*/  HMMA.16816.F32 R20, R188.reuse, R4, R20 ;  /* 0x00000004bc14723c */ /* 0x044ff00000001814 */
[----:B------:R-:W-:Y:S01]  /*6f50*/  MUFU.TANH R71, R14 ;  /* 0x0000000e00477308 */ /* 0x000fe20000002400 */
[C---:B------:R-:W-:Y:S01]  /*6f60*/  HMMA.16816.F32 R24, R188.reuse, R6, R24 ;  /* 0x00000006bc18723c */ /* 0x040fe20000001818 */
[----:B------:R-:W2:Y:S08]  /*6f70*/  LDSM.16.M88.4 R4, [R202+0x6000] ;  /* 0x00600000ca04783b */ /* 0x000eb00000000200 */
[----:B-----5:R5:W1:Y:S06]  /*6f80*/  MUFU.TANH R69, R15 ;  /* 0x0000000f00457308 */ /* 0x020a6c0000002400 */
[----:B------:R-:W-:Y:S04]  /*6f90*/  FMUL.FTZ R20, R20, c[0x0][0x320] ;  /* 0x0000c80014147a20 */ /* 0x000fe80000410000 */
[----:B------:R1:W-:Y:S01]  /*6fa0*/  MUFU.TANH R68, R16 ;  /* 0x0000001000447308 */ /* 0x0003e20000002400 */
[----:B------:R-:W-:Y:S02]  /*6fb0*/  FMUL.FTZ R21, R21, c[0x0][0x320] ;  /* 0x0000c80015157a20 */ /* 0x000fe40000410000 */
[----:B------:R-:W-:Y:S02]  /*6fc0*/  FMUL.FTZ R23, R23, c[0x0][0x320] ;  /* 0x0000c80017177a20 */ /* 0x000fe40000410000 */
[----:B------:R-:W-:Y:S02]  /*6fd0*/  FMUL.FTZ R22, R22, c[0x0][0x320] ;  /* 0x0000c80016167a20 */ /* 0x000fe40000410000 */
[----:B------:R-:W-:Y:S02]  /*6fe0*/  FMUL.FTZ R25, R25, c[0x0][0x320] ;  /* 0x0000c80019197a20 */ /* 0x000fe40000410000 */
[----:B------:R-:W-:Y:S01]  /*6ff0*/  FMUL.FTZ R24, R24, c[0x0][0x320] ;  /* 0x0000c80018187a20 */ /* 0x000fe20000410000 */
[----:B------:R-:W1:Y:S01]  /*7000*/  MUFU.TANH R20, R20 ;  /* 0x0000001400147308 */ /* 0x000e620000002400 */
[----:B------:R-:W-:Y:S02]  /*7010*/  FMUL.FTZ R27, R27, c[0x0][0x320] ;  /* 0x0000c8001b1b7a20 */ /* 0x000fe40000410000 */
[----:B------:R-:W-:Y:S01]  /*7020*/  FMUL.FTZ R26, R26, c[0x0][0x320] ;  /* 0x0000c8001a1a7a20 */ /* 0x000fe20000410000 */
[C---:B----4-:R-:W-:Y:S01]  /*7030*/  HMMA.16816.F32 R28, R188.reuse, R8, R28 ;  /* 0x00000008bc1c723c */ /* 0x050fe2000000181c */
[----:B-----5:R-:W-:Y:S05]  /*7040*/  LDSM.16.M88.4 R12, [R202+0x7800] ;  /* 0x00780000ca0c783b */ /* 0x020fea0000000200 */
[----:B------:R-:W4:Y:S02]  /*7050*/  MUFU.TANH R25, R25 ;  /* 0x0000001900197308 */ /* 0x000f240000002400 */
[C---:B------:R-:W-:Y:S01]  /*7060*/  HMMA.16816.F32 R32, R188.reuse, R10, R32 ;  /* 0x0000000abc20723c */ /* 0x040fe20000001820 */
[----:B------:R-:W5:Y:S07]  /*7070*/  LDSM.16.M88.4 R8, [R202+0x6800] ;  /* 0x00680000ca08783b */ /* 0x000f6e0000000200 */
[----:B------:R-:W-:Y:S01]  /*7080*/  MUFU.TANH R21, R21 ;  /* 0x0000001500157308 */ /* 0x000fe20000002400 */
[C---:B--2---:R-:W-:Y:S07]  /*7090*/  HMMA.16816.F32 R36, R188.reuse, R4, R36 ;  /* 0x00000004bc24723c */ /* 0x044fee0000001824 */
[----:B------:R-:W-:Y:S01]  /*70a0*/  FMUL.FTZ R30, R30, c[0x0][0x320] ;  /* 0x0000c8001e1e7a20 */ /* 0x000fe20000410000 */
[C---:B------:R-:W-:Y:S01]  /*70b0*/  HMMA.16816.F32 R40, R188.reuse, R6, R40 ;  /* 0x00000006bc28723c */ /* 0x040fe20000001828 */
[----:B------:R-:W-:Y:S01]  /*70c0*/  MUFU.TANH R150, R18 ;  /* 0x0000001200967308 */ /* 0x000fe20000002400 */
[----:B------:R-:W2:Y:S01]  /*70d0*/  LDSM.16.M88.4 R4, [R202+0x7000] ;  /* 0x00700000ca04783b */ /* 0x000ea20000000200 */
[----:B------:R-:W-:Y:S04]  /*70e0*/  DEPBAR.LE SB0, 0x0 ;  /* 0x000080000000791a */ /* 0x000fe80000000000 */
[----:B------:R-:W-:Y:S02]  /*70f0*/  FMUL.FTZ R35, R35, c[0x0][0x320] ;  /* 0x0000c80023237a20 */ /* 0x000fe40000410000 */
[----:B------:R-:W-:Y:S02]  /*7100*/  FMUL.FTZ R28, R28, c[0x0][0x320] ;  /* 0x0000c8001c1c7a20 */ /* 0x000fe40000410000 */
[----:B------:R-:W1:Y:S01]  /*7110*/  MUFU.TANH R30, R30 ;  /* 0x0000001e001e7308 */ /* 0x000e620000002400 */
[----:B------:R-:W-:Y:S01]  /*7120*/  BAR.SYNC.DEFER_BLOCKING 0x0 ;  /* 0x0000000000007b1d */ /* 0x000fe20000010000 */
[----:B------:R-:W-:Y:S02]  /*7130*/  FMUL.FTZ R29, R29, c[0x0][0x320] ;  /* 0x0000c8001d1d7a20 */ /* 0x000fe40000410000 */
[----:B------:R-:W-:Y:S02]  /*7140*/  FMUL.FTZ R31, R31, c[0x0][0x320] ;  /* 0x0000c8001f1f7a20 */ /* 0x000fe40000410000 */
[----:B------:R-:W-:Y:S02]  /*7150*/  FMUL.FTZ R36, R36, c[0x0][0x320] ;  /* 0x0000c80024247a20 */ /* 0x000fe40000410000 */
[----:B------:R-:W-:Y:S02]  /*7160*/  FMUL.FTZ R37, R37, c[0x0][0x320] ;  /* 0x0000c80025257a20 */ /* 0x000fe40000410000 */
[----:B------:R-:W1:Y:S01]  /*7170*/  MUFU.TANH R35, R35 ;  /* 0x0000002300237308 */ /* 0x000e620000002400 */
[----:B------:R-:W-:Y:S01]  /*7180*/  FMUL.FTZ R39, R39, c[0x0][0x320] ;  /* 0x0000c80027277a20 */ /* 0x000fe20000410000 */
[C---:B-----5:R-:W-:Y:S01]  /*7190*/  HMMA.16816.F32 R44, R188.reuse, R8, R44 ;  /* 0x00000008bc2c723c */ /* 0x060fe2000000182c */
[----:B------:R5:W1:Y:S04]  /*71a0*/  SHFL.IDX PT, R8, R0, 0x1, 0x1c1f ;  /* 0x003c1f0000087f89 */ /* 0x000a6800000e0000 */
[----:B------:R-:W-:Y:S03]  /*71b0*/  FMUL.FTZ R40, R40, c[0x0][0x320] ;  /* 0x0000c80028287a20 */ /* 0x000fe60000410000 */
[----:B------:R-:W-:Y:S01]  /*71c0*/  MUFU.TANH R17, R17 ;  /* 0x0000001100117308 */ /* 0x000fe20000002400 */
[C---:B------:R-:W-:Y:S03]  /*71d0*/  HMMA.16816.F32 R48, R188.reuse, R10, R48 ;  /* 0x0000000abc30723c */ /* 0x040fe60000001830 */
[----:B------:R-:W-:Y:S02]  /*71e0*/  FMUL.FTZ R38, R38, c[0x0][0x320] ;  /* 0x0000c80026267a20 */ /* 0x000fe40000410000 */
[----:B------:R-:W-:Y:S02]  /*71f0*/  FMUL.FTZ R41, R41, c[0x0][0x320] ;  /* 0x0000c80029297a20 */ /* 0x000fe40000410000 */
[----:B------:R-:W-:Y:S02]  /*7200*/  FMUL.FTZ R32, R32, c[0x0][0x320] ;  /* 0x0000c80020207a20 */ /* 0x000fe40000410000 */
[----:B------:R-:W1:Y:S01]  /*7210*/  MUFU.TANH R18, R40 ;  /* 0x0000002800127308 */ /* 0x000e620000002400 */
[C---:B--2---:R-:W-:Y:S03]  /*7220*/  HMMA.16816.F32 R52, R188.reuse, R4, R52 ;  /* 0x00000004bc34723c */ /* 0x044fe60000001834 */
[----:B------:R-:W-:Y:S02]  /*7230*/  FMUL.FTZ R34, R34, c[0x0][0x320] ;  /* 0x0000c80022227a20 */ /* 0x000fe40000410000 */
[----:B------:R-:W-:Y:S01]  /*7240*/  FMUL.FTZ R43, R43, c[0x0][0x320] ;  /* 0x0000c8002b2b7a20 */ /* 0x000fe20000410000 */
[----:B-----5:R-:W-:Y:S01]  /*7250*/  MOV R0, 0xffffff80 ;  /* 0xffffff8000007802 */ /* 0x020fe20000000f00 */
[----:B------:R-:W-:Y:S01]  /*7260*/  FMUL.FTZ R44, R44, c[0x0][0x320] ;  /* 0x0000c8002c2c7a20 */ /* 0x000fe20000410000 */
[C---:B------:R-:W-:Y:S01]  /*7270*/  HMMA.16816.F32 R56, R188.reuse, R6, R56 ;  /* 0x00000006bc38723c */ /* 0x040fe20000001838 */
[----:B------:R-:W2:Y:S03]  /*7280*/  MUFU.TANH R151, R19 ;  /* 0x0000001300977308 */ /* 0x000ea60000002400 */
[----:B------:R-:W-:Y:S02]  /*7290*/  IMAD R0, R192, R0, 0x1 ;  /* 0x00000001c0007424 */ /* 0x000fe400078e0200 */
[----:B------:R-:W-:Y:S02]  /*72a0*/  FMUL.FTZ R49, R49, c[0x0][0x320] ;  /* 0x0000c80031317a20 */ /* 0x000fe40000410000 */
[C---:B------:R-:W-:Y:S03]  /*72b0*/  HMMA.16816.F32 R60, R188.reuse, R12, R60 ;  /* 0x0000000cbc3c723c */ /* 0x040fe6000000183c */
[----:B------:R-:W-:Y:S01]  /*72c0*/  MUFU.TANH R19, R41 ;  /* 0x0000002900137308 */ /* 0x000fe20000002400 */
[----:B------:R-:W-:Y:S01]  /*72d0*/  IADD3 R0, R0, c[0x0][0x1d0], -R193 ;  /* 0x0000740000007a10 */ /* 0x000fe20007ffe8c1 */
[----:B------:R-:W-:Y:S02]  /*72e0*/  FMUL.FTZ R48, R48, c[0x0][0x320] ;  /* 0x0000c80030307a20 */ /* 0x000fe40000410000 */
[----:B------:R-:W-:Y:S01]  /*72f0*/  FMUL.FTZ R45, R45, c[0x0][0x320] ;  /* 0x0000c8002d2d7a20 */ /* 0x000fe20000410000 */
[----:B------:R-:W-:Y:S04]  /*7300*/  HMMA.16816.F32 R64, R188, R14, R64 ;  /* 0x0000000ebc40723c */ /* 0x000fe80000001840 */
[----:B------:R-:W-:Y:S01]  /*7310*/  FMUL.FTZ R46, R46, c[0x0][0x320] ;  /* 0x0000c8002e2e7a20 */ /* 0x000fe20000410000 */
[----:B------:R5:W-:Y:S01]  /*7320*/  MUFU.TANH R15, R49 ;  /* 0x00000031000f7308 */ /* 0x000be20000002400 */
[----:B------:R-:W-:Y:S01]  /*7330*/  IADD3 R0, R0, -c[0x0][0x168], RZ ;  /* 0x80005a0000007a10 */ /* 0x000fe20007ffe0ff */
[----:B------:R-:W-:Y:S02]  /*7340*/  FMUL.FTZ R47, R47, c[0x0][0x320] ;  /* 0x0000c8002f2f7a20 */ /* 0x000fe40000410000 */
[----:B------:R-:W-:Y:S03]  /*7350*/  FMUL.FTZ R5, R56, c[0x0][0x320] ;  /* 0x0000c80038057a20 */ /* 0x000fe60000410000 */
[C---:B------:R-:W-:Y:S01]  /*7360*/  IMAD.IADD R2, R0.reuse, 0x1, R2 ;  /* 0x0000000100027824 */ /* 0x040fe200078e0202 */
[----:B-1----:R-:W-:Y:S01]  /*7370*/  IADD3 R0, R0, R8, RZ ;  /* 0x0000000800007210 */ /* 0x002fe20007ffe0ff */
[----:B------:R-:W-:Y:S01]  /*7380*/  FMUL.FTZ R52, R52, c[0x0][0x320] ;  /* 0x0000c80034347a20 */ /* 0x000fe20000410000 */
[----:B------:R1:W-:Y:S01]  /*7390*/  MUFU.TANH R6, R48 ;  /* 0x0000003000067308 */ /* 0x0003e20000002400 */
[----:B------:R-:W-:Y:S01]  /*73a0*/  FMUL.FTZ R53, R53, c[0x0][0x320] ;  /* 0x0000c80035357a20 */ /* 0x000fe20000410000 */
[----:B------:R-:W-:Y:S01]  /*73b0*/  ISETP.GT.AND P0, PT, R2, 0x1, PT ;  /* 0x000000010200780c */ /* 0x000fe20003f04270 */
[----:B------:R-:W-:Y:S01]  /*73c0*/  FMUL.FTZ R60, R60, c[0x0][0x320] ;  /* 0x0000c8003c3c7a20 */ /* 0x000fe20000410000 */
[----:B------:R-:W-:Y:S01]  /*73d0*/  ISETP.GT.AND P1, PT, R2, RZ, PT ;  /* 0x000000ff0200720c */ /* 0x000fe20003f24270 */
[----:B------:R-:W-:Y:S01]  /*73e0*/  FMUL.FTZ R61, R61, c[0x0][0x320] ;  /* 0x0000c8003d3d7a20 */ /* 0x000fe20000410000 */
[----:B------:R-:W-:Y:S01]  /*73f0*/  FSEL R8, R156, -INF , P0 ;  /* 0xff8000009c087808 */ /* 0x000fe20000000000 */
[----:B------:R-:W-:Y:S01]  /*7400*/  FMUL.FTZ R54, R54, c[0x0][0x320] ;  /* 0x0000c80036367a20 */ /* 0x000fe20000410000 */
[C---:B------:R-:W-:Y:S01]  /*7410*/  ISETP.GT.AND P0, PT, R0.reuse, 0x8, PT ;  /* 0x000000080000780c */ /* 0x040fe20003f04270 */
[----:B------:R-:W-:Y:S01]  /*7420*/  FMUL.FTZ R55, R55, c[0x0][0x320] ;  /* 0x0000c80037377a20 */ /* 0x000fe20000410000 */
[----:B------:R-:W1:Y:S01]  /*7430*/  MUFU.TANH R24, R24 ;  /* 0x0000001800187308 */ /* 0x000e620000002400 */
[----:B------:R-:W-:Y:S01]  /*7440*/  ISETP.GT.AND P5, PT, R0, RZ, PT ;  /* 0x000000ff0000720c */ /* 0x000fe20003fa4270 */
[----:B------:R-:W-:Y:S01]  /*7450*/  FMUL.FTZ R16, R57, c[0x0][0x320] ;  /* 0x0000c80039107a20 */ /* 0x000fe20000410000 */
[----:B---3--:R-:W-:Y:S01]  /*7460*/  FSEL R13, R149, -INF , P0 ;  /* 0xff800000950d7808 */ /* 0x008fe20000000000 */
[----:B------:R-:W-:Y:S01]  /*7470*/  FMUL.FTZ R62, R62, c[0x0][0x320] ;  /* 0x0000c8003e3e7a20 */ /* 0x000fe20000410000 */
[----:B------:R-:W-:Y:S01]  /*7480*/  ISETP.GT.AND P0, PT, R0, 0x11, PT ;  /* 0x000000110000780c */ /* 0x000fe20003f04270 */
[----:B------:R-:W-:Y:S01]  /*7490*/  FMUL.FTZ R65, R65, c[0x0][0x320] ;  /* 0x0000c80041417a20 */ /* 0x000fe20000410000 */
[----:B------:R-:W-:Y:S01]  /*74a0*/  FSEL R7, R157, -INF , P1 ;  /* 0xff8000009d077808 */ /* 0x000fe20000800000 */
[----:B------:R-:W-:Y:S01]  /*74b0*/  FMUL.FTZ R42, R42, c[0x0][0x320] ;  /* 0x0000c8002a2a7a20 */ /* 0x000fe20000410000 */
[C---:B------:R-:W-:Y:S01]  /*74c0*/  ISETP.GT.AND P1, PT, R2.reuse, 0x9, PT ;  /* 0x000000090200780c */ /* 0x040fe20003f24270 */
[----:B------:R-:W3:Y:S01]  /*74d0*/  MUFU.TANH R23, R23 ;  /* 0x0000001700177308 */ /* 0x000ee20000002400 */
[----:B-----5:R-:W-:Y:S01]  /*74e0*/  FSEL R49, R69, -INF , P0 ;  /* 0xff80000045317808 */ /* 0x020fe20000000000 */
[----:B------:R-:W-:Y:S01]  /*74f0*/  FMUL.FTZ R59, R59, c[0x0][0x320] ;  /* 0x0000c8003b3b7a20 */ /* 0x000fe20000410000 */
[----:B------:R-:W-:Y:S01]  /*7500*/  ISETP.GT.AND P0, PT, R2, 0x20, PT ;  /* 0x000000200200780c */ /* 0x000fe20003f04270 */
[----:B------:R-:W-:Y:S01]  /*7510*/  FMUL.FTZ R50, R50, c[0x0][0x320] ;  /* 0x0000c80032327a20 */ /* 0x000fe20000410000 */
[----:B------:R-:W-:Y:S01]  /*7520*/  FSEL R11, R155, -INF , P5 ;  /* 0xff8000009b0b7808 */ /* 0x000fe20002800000 */
[----:B------:R-:W-:Y:S01]  /*7530*/  FMUL.FTZ R64, R64, c[0x0][0x320] ;  /* 0x0000c80040407a20 */ /* 0x000fe20000410000 */
[----:B------:R-:W-:Y:S01]  /*7540*/  ISETP.GT.AND P5, PT, R0, 0x9, PT ;  /* 0x000000090000780c */ /* 0x000fe20003fa4270 */
[----:B------:R-:W-:Y:S01]  /*7550*/  FMUL.FTZ R51, R51, c[0x0][0x320] ;  /* 0x0000c80033337a20 */ /* 0x000fe20000410000 */
[----:B------:R-:W-:Y:S01]  /*7560*/  FSEL R10, R152, -INF , P1 ;  /* 0xff800000980a7808 */ /* 0x000fe20000800000 */
[----:B------:R-:W-:Y:S01]  /*7570*/  MUFU.TANH R65, R65 ;  /* 0x0000004100417308 */ /* 0x000fe20000002400 */
[----:B------:R-:W-:Y:S01]  /*7580*/  FSEL R152, R20, -INF , P0 ;  /* 0xff80000014987808 */ /* 0x000fe20000000000 */
[----:B------:R-:W-:Y:S01]  /*7590*/  FMUL.FTZ R33, R33, c[0x0][0x320] ;  /* 0x0000c80021217a20 */ /* 0x000fe20000410000 */
[----:B------:R-:W-:Y:S01]  /*75a0*/  ISETP.GT.AND P0, PT, R2, 0x29, PT ;  /* 0x000000290200780c */ /* 0x000fe20003f04270 */
[----:B------:R-:W-:Y:S01]  /*75b0*/  FMUL.FTZ R67, R67, c[0x0][0x320] ;  /* 0x0000c80043437a20 */ /* 0x000fe20000410000 */
[----:B------:R-:W-:Y:S01]  /*75c0*/  FSEL R14, R148, -INF , P5 ;  /* 0xff800000940e7808 */ /* 0x000fe20002800000 */
[----:B------:R-:W-:Y:S01]  /*75d0*/  FMUL.FTZ R58, R58, c[0x0][0x320] ;  /* 0x0000c8003a3a7a20 */ /* 0x000fe20000410000 */
[----:B------:R-:W-:Y:S02]  /*75e0*/  ISETP.GT.AND P5, PT, R2, 0x18, PT ;  /* 0x000000180200780c */ /* 0x000fe40003fa4270 */
[----:B----4-:R-:W-:Y:S01]  /*75f0*/  FSEL R157, R25, -INF , P0 ;  /* 0xff800000199d7808 */ /* 0x010fe20000000000 */
[----:B------:R-:W4:Y:S01]  /*7600*/  MUFU.TANH R22, R22 ;  /* 0x0000001600167308 */ /* 0x000f220000002400 */
[----:B------:R-:W-:Y:S02]  /*7610*/  ISETP.GT.AND P0, PT, R0, 0x30, PT ;  /* 0x000000300000780c */ /* 0x000fe40003f04270 */
[----:B------:R-:W-:Y:S02]  /*7620*/  ISETP.GT.AND P2, PT, R2, 0x8, PT ;  /* 0x000000080200780c */ /* 0x000fe40003f44270 */
[----:B------:R-:W-:Y:S02]  /*7630*/  FSEL R56, R68, -INF , P5 ;  /* 0xff80000044387808 */ /* 0x000fe40002800000 */
[----:B------:R-:W-:Y:S02]  /*7640*/  ISETP.GT.AND P5, PT, R2, 0x21, PT ;  /* 0x000000210200780c */ /* 0x000fe40003fa4270 */
[----:B------:R-:W-:Y:S01]  /*7650*/  FSEL R162, R30, -INF , P0 ;  /* 0xff8000001ea27808 */ /* 0x000fe20000000000 */
[----:B------:R-:W2:Y:S01]  /*7660*/  MUFU.TANH R28, R28 ;  /* 0x0000001c001c7308 */ /* 0x000ea20000002400 */
[----:B------:R-:W-:Y:S02]  /*7670*/  ISETP.GT.AND P0, PT, R0, 0x39, PT ;  /* 0x000000390000780c */ /* 0x000fe40003f04270 */
[----:B------:R-:W-:Y:S02]  /*7680*/  FSEL R9, R153, -INF , P2 ;  /* 0xff80000099097808 */ /* 0x000fe40001000000 */
[----:B------:R-:W-:Y:S02]  /*7690*/  FSEL R153, R21, -INF , P5 ;  /* 0xff80000015997808 */ /* 0x000fe40002800000 */
[----:B------:R-:W-:Y:S01]  /*76a0*/  FSEL R171, R35, -INF , P0 ;  /* 0xff80000023ab7808 */ /* 0x000fe20000000000 */
[----:B------:R-:W5:Y:S01]  /*76b0*/  LDL.64 R20, [R1+0x18] ;  /* 0x0000180001147983 */ /* 0x000f620000100a00 */
[----:B------:R-:W-:Y:S01]  /*76c0*/  ISETP.GT.AND P0, PT, R2, 0x48, PT ;  /* 0x000000480200780c */ /* 0x000fe20003f04270 */
[----:B------:R-:W1:Y:S01]  /*76d0*/  MUFU.TANH R29, R29 ;  /* 0x0000001d001d7308 */ /* 0x000e620000002400 */
[----:B------:R-:W-:Y:S02]  /*76e0*/  FMNMX.FTZ R4, R7, R3, !PT ;  /* 0x0000000307047209 */ /* 0x000fe40007810000 */
[----:B------:R-:W-:Y:S02]  /*76f0*/  FSEL R198, R18, -INF , P0 ;  /* 0xff80000012c67808 */ /* 0x000fe40000000000 */
[----:B------:R-:W5:Y:S01]  /*7700*/  LDL R18, [R1+0x14] ;  /* 0x0000140001127983 */ /* 0x000f620000100800 */
[----:B------:R-:W-:Y:S02]  /*7710*/  ISETP.GT.AND P3, PT, R0, 0x1, PT ;  /* 0x000000010000780c */ /* 0x000fe40003f64270 */
[----:B------:R-:W-:Y:S02]  /*7720*/  FMNMX.FTZ R4, R8, R4, !PT ;  /* 0x0000000408047209 */ /* 0x000fe40007810000 */
[----:B------:R-:W-:Y:S01]  /*7730*/  FSEL R12, R154, -INF , P3 ;  /* 0xff8000009a0c7808 */ /* 0x000fe20001800000 */
[----:B------:R-:W2:Y:S01]  /*7740*/  MUFU.TANH R27, R27 ;  /* 0x0000001b001b7308 */ /* 0x000ea20000002400 */
[C---:B------:R-:W-:Y:S02]  /*7750*/  ISETP.GT.AND P3, PT, R2.reuse, 0x10, PT ;  /* 0x000000100200780c */ /* 0x040fe40003f64270 */
[----:B------:R-:W-:Y:S02]  /*7760*/  FMNMX.FTZ R4, R9, R4, !PT ;  /* 0x0000000409047209 */ /* 0x000fe40007810000 */
[----:B------:R-:W-:Y:S02]  /*7770*/  FSEL R40, R137, -INF , P3 ;  /* 0xff80000089287808 */ /* 0x000fe40001800000 */
[----:B------:R-:W-:Y:S02]  /*7780*/  ISETP.GT.AND P3, PT, R2, 0x19, PT ;  /* 0x000000190200780c */ /* 0x000fe40003f64270 */
[----:B------:R-:W-:Y:S01]  /*7790*/  FMNMX.FTZ R4, R10, R4, !PT ;  /* 0x000000040a047209 */ /* 0x000fe20007810000 */
[----:B------:R-:W3:Y:S01]  /*77a0*/  MUFU.TANH R32, R32 ;  /* 0x0000002000207308 */ /* 0x000ee20000002400 */
[----:B------:R-:W-:Y:S02]  /*77b0*/  ISETP.GT.AND P2, PT, R2, 0x11, PT ;  /* 0x000000110200780c */ /* 0x000fe40003f44270 */
[----:B------:R-:W-:Y:S02]  /*77c0*/  FSEL R57, R17, -INF , P3 ;  /* 0xff80000011397808 */ /* 0x000fe40001800000 */
[----:B------:R-:W-:Y:S02]  /*77d0*/  FSEL R41, R136, -INF , P2 ;  /* 0xff80000088297808 */ /* 0x000fe40001000000 */
[----:B------:R-:W-:Y:S02]  /*77e0*/  FMNMX.FTZ R4, R40, R4, !PT ;  /* 0x0000000428047209 */ /* 0x000fe40007810000 */
[----:B------:R-:W-:Y:S01]  /*77f0*/  ISETP.GT.AND P1, PT, R0, 0x10, PT ;  /* 0x000000100000780c */ /* 0x000fe20003f24270 */
[----:B------:R3:W-:Y:S01]  /*7800*/  MUFU.TANH R17, R5 ;  /* 0x0000000500117308 */ /* 0x0007e20000002400 */
[----:B------:R-:W-:Y:S02]  /*7810*/  FMNMX.FTZ R4, R41, R4, !PT ;  /* 0x0000000429047209 */ /* 0x000fe40007810000 */
[----:B-1----:R-:W-:Y:S02]  /*7820*/  FSEL R48, R71, -INF , P1 ;  /* 0xff80000047307808 */ /* 0x002fe40000800000 */
[----:B------:R-:W-:Y:S02]  /*7830*/  FMNMX.FTZ R4, R56, R4, !PT ;  /* 0x0000000438047209 */ /* 0x000fe40007810000 */
[C---:B------:R-:W-:Y:S02]  /*7840*/  ISETP.GT.AND P1, PT, R0.reuse, 0x19, PT ;  /* 0x000000190000780c */ /* 0x040fe40003f24270 */
[----:B------:R-:W-:Y:S01]  /*7850*/  FMNMX.FTZ R4, R57, R4, !PT ;  /* 0x0000000439047209 */ /* 0x000fe20007810000 */
[----:B------:R-:W1:Y:S01]  /*7860*/  MUFU.TANH R26, R26 ;  /* 0x0000001a001a7308 */ /* 0x000e620000002400 */
[----:B------:R-:W-:Y:S02]  /*7870*/  ISETP.GT.AND P2, PT, R0, 0x18, PT ;  /* 0x000000180000780c */ /* 0x000fe40003f44270 */
[----:B--2---:R-:W-:Y:S02]  /*7880*/  FSEL R151, R151, -INF , P1 ;  /* 0xff80000097977808 */ /* 0x004fe40000800000 */
[----:B------:R-:W-:Y:S02]  /*7890*/  ISETP.GT.AND P1, PT, R2, 0x28, PT ;  /* 0x000000280200780c */ /* 0x000fe40003f24270 */
[----:B------:R-:W-:Y:S02]  /*78a0*/  FMNMX.FTZ R4, R152, R4, !PT ;  /* 0x0000000498047209 */ /* 0x000fe40007810000 */
[----:B------:R-:W-:Y:S01]  /*78b0*/  FSEL R150, R150, -INF , P2 ;  /* 0xff80000096967808 */ /* 0x000fe20001000000 */
[----:B------:R-:W2:Y:S01]  /*78c0*/  MUFU.TANH R31, R31 ;  /* 0x0000001f001f7308 */ /* 0x000ea20000002400 */
[----:B------:R-:W-:Y:S02]  /*78d0*/  ISETP.GT.AND P2, PT, R0, 0x21, PT ;  /* 0x000000210000780c */ /* 0x000fe40003f44270 */
[----:B------:R-:W-:Y:S02]  /*78e0*/  FSEL R156, R24, -INF , P1 ;  /* 0xff800000189c7808 */ /* 0x000fe40000800000 */
[----:B------:R-:W-:Y:S02]  /*78f0*/  FMNMX.FTZ R4, R153, R4, !PT ;  /* 0x0000000499047209 */ /* 0x000fe40007810000 */
[----:B---3--:R-:W-:Y:S02]  /*7900*/  FSEL R155, R23, -INF , P2 ;  /* 0xff800000179b7808 */ /* 0x008fe40001000000 */
[----:B------:R-:W-:Y:S01]  /*7910*/  ISETP.GT.AND P3, PT, R0, 0x20, PT ;  /* 0x000000200000780c */ /* 0x000fe20003f64270 */
[----:B------:R-:W3:Y:S01]  /*7920*/  MUFU.TANH R33, R33 ;  /* 0x0000002100217308 */ /* 0x000ee20000002400 */
[----:B------:R-:W-:Y:S02]  /*7930*/  ISETP.GT.AND P2, PT, R2, 0x30, PT ;  /* 0x000000300200780c */ /* 0x000fe40003f44270 */
[----:B------:R-:W-:Y:S02]  /*7940*/  FMNMX.FTZ R5, R11, R70, !PT ;  /* 0x000000460b057209 */ /* 0x000fe40007810000 */
[----:B------:R-:W-:Y:S02]  /*7950*/  FMNMX.FTZ R4, R156, R4, !PT ;  /* 0x000000049c047209 */ /* 0x000fe40007810000 */
[----:B----4-:R-:W-:Y:S02]  /*7960*/  FSEL R154, R22, -INF , P3 ;  /* 0xff800000169a7808 */ /* 0x010fe40001800000 */
[----:B------:R-:W-:Y:S01]  /*7970*/  FSEL R160, R28, -INF , P2 ;  /* 0xff8000001ca07808 */ /* 0x000fe20001000000 */
[----:B------:R-:W4:Y:S01]  /*7980*/  MUFU.TANH R36, R36 ;  /* 0x0000002400247308 */ /* 0x000f220000002400 */
[----:B------:R-:W-:Y:S02]  /*7990*/  FMNMX.FTZ R5, R12, R5, !PT ;  /* 0x000000050c057209 */ /* 0x000fe40007810000 */
[----:B------:R-:W-:Y:S02]  /*79a0*/  ISETP.GT.AND P1, PT, R2, 0x31, PT ;  /* 0x000000310200780c */ /* 0x000fe40003f24270 */
[C---:B------:R-:W-:Y:S02]  /*79b0*/  ISETP.GT.AND P3, PT, R0.reuse, 0x29, PT ;  /* 0x000000290000780c */ /* 0x040fe40003f64270 */
[----:B------:R-:W-:Y:S02]  /*79c0*/  FMNMX.FTZ R4, R157, R4, !PT ;  /* 0x000000049d047209 */ /* 0x000fe40007810000 */
[----:B------:R-:W-:Y:S01]  /*79d0*/  FSEL R161, R29, -INF , P1 ;  /* 0xff8000001da17808 */ /* 0x000fe20000800000 */
[----:B------:R-:W3:Y:S01]  /*79e0*/  MUFU.TANH R37, R37 ;  /* 0x0000002500257308 */ /* 0x000ee20000002400 */
[----:B------:R-:W-:Y:S02]  /*79f0*/  FMNMX.FTZ R5, R13, R5, !PT ;  /* 0x000000050d057209 */ /* 0x000fe40007810000 */
[----:B------:R-:W-:Y:S02]  /*7a00*/  ISETP.GT.AND P5, PT, R0, 0x28, PT ;  /* 0x000000280000780c */ /* 0x000fe40003fa4270 */
[----:B------:R-:W-:Y:S02]  /*7a10*/  FSEL R159, R27, -INF , P3 ;  /* 0xff8000001b9f7808 */ /* 0x000fe40001800000 */
[----:B------:R-:W-:Y:S02]  /*7a20*/  ISETP.GT.AND P3, PT, R2, 0x38, PT ;  /* 0x000000380200780c */ /* 0x000fe40003f64270 */
[----:B------:R-:W-:Y:S01]  /*7a30*/  FMNMX.FTZ R4, R160, R4, !PT ;  /* 0x00000004a0047209 */ /* 0x000fe20007810000 */
[----:B------:R-:W4:Y:S01]  /*7a40*/  MUFU.TANH R34, R34 ;  /* 0x0000002200227308 */ /* 0x000f220000002400 */
[----:B------:R-:W-:Y:S02]  /*7a50*/  FSEL R168, R32, -INF , P3 ;  /* 0xff80000020a87808 */ /* 0x000fe40001800000 */
[----:B------:R-:W-:Y:S02]  /*7a60*/  FMNMX.FTZ R5, R14, R5, !PT ;  /* 0x000000050e057209 */ /* 0x000fe40007810000 */
[----:B------:R-:W-:Y:S02]  /*7a70*/  FMNMX.FTZ R4, R161, R4, !PT ;  /* 0x00000004a1047209 */ /* 0x000fe40007810000 */
[----:B-1----:R-:W-:Y:S02]  /*7a80*/  FSEL R158, R26, -INF , P5 ;  /* 0xff8000001a9e7808 */ /* 0x002fe40002800000 */
[----:B------:R-:W-:Y:S01]  /*7a90*/  ISETP.GT.AND P5, PT, R0, 0x31, PT ;  /* 0x000000310000780c */ /* 0x000fe20003fa4270 */
[----:B------:R-:W1:Y:S01]  /*7aa0*/  MUFU.TANH R39, R39 ;  /* 0x0000002700277308 */ /* 0x000e620000002400 */
[----:B------:R-:W-:Y:S02]  /*7ab0*/  ISETP.GT.AND P2, PT, R2, 0x39, PT ;  /* 0x000000390200780c */ /* 0x000fe40003f44270 */
[----:B--2---:R-:W-:Y:S02]  /*7ac0*/  FSEL R163, R31, -INF , P5 ;  /* 0xff8000001fa37808 */ /* 0x004fe40002800000 */
[----:B------:R-:W-:Y:S02]  /*7ad0*/  FMNMX.FTZ R4, R168, R4, !PT ;  /* 0x00000004a8047209 */ /* 0x000fe40007810000 */
[----:B------:R-:W-:Y:S02]  /*7ae0*/  ISETP.GT.AND P5, PT, R2, 0x40, PT ;  /* 0x000000400200780c */ /* 0x000fe40003fa4270 */
[----:B---3--:R-:W-:Y:S01]  /*7af0*/  FSEL R169, R33, -INF , P2 ;  /* 0xff80000021a97808 */ /* 0x008fe20001000000 */
[----:B------:R-:W2:Y:S01]  /*7b00*/  MUFU.TANH R38, R38 ;  /* 0x0000002600267308 */ /* 0x000ea20000002400 */
[----:B------:R-:W-:Y:S02]  /*7b10*/  FMNMX.FTZ R5, R48, R5, !PT ;  /* 0x0000000530057209 */ /* 0x000fe40007810000 */
[----:B----4-:R-:W-:Y:S02]  /*7b20*/  FSEL R194, R36, -INF , P5 ;  /* 0xff80000024c27808 */ /* 0x010fe40002800000 */
[----:B------:R-:W-:Y:S02]  /*7b30*/  ISETP.GT.AND P3, PT, R2, 0x41, PT ;  /* 0x000000410200780c */ /* 0x000fe40003f64270 */
[----:B------:R-:W-:Y:S02]  /*7b40*/  FMNMX.FTZ R5, R49, R5, !PT ;  /* 0x0000000531057209 */ /* 0x000fe40007810000 */
[----:B------:R-:W-:Y:S01]  /*7b50*/  FMNMX.FTZ R4, R169, R4, !PT ;  /* 0x00000004a9047209 */ /* 0x000fe20007810000 */
[----:B------:R-:W3:Y:S01]  /*7b60*/  MUFU.TANH R44, R44 ;  /* 0x0000002c002c7308 */ /* 0x000ee20000002400 */
[----:B------:R-:W-:Y:S02]  /*7b70*/  FSEL R195, R37, -INF , P3 ;  /* 0xff80000025c37808 */ /* 0x000fe40001800000 */
[----:B------:R-:W-:Y:S02]  /*7b80*/  ISETP.GT.AND P1, PT, R0, 0x38, PT ;  /* 0x000000380000780c */ /* 0x000fe40003f24270 */
[----:B------:R-:W-:Y:S02]  /*7b90*/  FMNMX.FTZ R5, R150, R5, !PT ;  /* 0x0000000596057209 */ /* 0x000fe40007810000 */
[----:B------:R-:W-:Y:S02]  /*7ba0*/  FMNMX.FTZ R4, R194, R4, !PT ;  /* 0x00000004c2047209 */ /* 0x000fe40007810000 */
[----:B------:R-:W-:Y:S01]  /*7bb0*/  FSEL R170, R34, -INF , P1 ;  /* 0xff80000022aa7808 */ /* 0x000fe20000800000 */
[----:B------:R-:W4:Y:S01]  /*7bc0*/  MUFU.TANH R45, R45 ;  /* 0x0000002d002d7308 */ /* 0x000f220000002400 */
[----:B------:R-:W-:Y:S02]  /*7bd0*/  ISETP.GT.AND P1, PT, R0, 0x41, PT ;  /* 0x000000410000780c */ /* 0x000fe40003f24270 */
[----:B------:R-:W-:Y:S02]  /*7be0*/  ISETP.GT.AND P5, PT, R2, 0x49, PT ;  /* 0x000000490200780c */ /* 0x000fe40003fa4270 */
[----:B------:R-:W-:Y:S02]  /*7bf0*/  FMNMX.FTZ R5, R151, R5, !PT ;  /* 0x0000000597057209 */ /* 0x000fe40007810000 */
[----:B------:R-:W-:Y:S02]  /*7c00*/  FMNMX.FTZ R4, R195, R4, !PT ;  /* 0x00000004c3047209 */ /* 0x000fe40007810000 */
[----:B-1----:R-:W-:Y:S01]  /*7c10*/  FSEL R197, R39, -INF , P1 ;  /* 0xff80000027c57808 */ /* 0x002fe20000800000 */
[----:B------:R-:W1:Y:S01]  /*7c20*/  MUFU.TANH R43, R43 ;  /* 0x0000002b002b7308 */ /* 0x000e620000002400 */
[----:B------:R-:W-:Y:S02]  /*7c30*/  ISETP.GT.AND P2, PT, R0, 0x40, PT ;  /* 0x000000400000780c */ /* 0x000fe40003f44270 */
[----:B------:R-:W-:Y:S02]  /*7c40*/  ISETP.GT.AND P1, PT, R2, 0x50, PT ;  /* 0x000000500200780c */ /* 0x000fe40003f24270 */
[----:B------:R-:W-:Y:S02]  /*7c50*/  FSEL R199, R19, -INF , P5 ;  /* 0xff80000013c77808 */ /* 0x000fe40002800000 */
[----:B------:R-:W-:Y:S02]  /*7c60*/  FMNMX.FTZ R5, R154, R5, !PT ;  /* 0x000000059a057209 */ /* 0x000fe40007810000 */
[----:B------:R-:W-:Y:S01]  /*7c70*/  FMNMX.FTZ R4, R198, R4, !PT ;  /* 0x00000004c6047209 */ /* 0x000fe20007810000 */
[----:B------:R-:W1:Y:S01]  /*7c80*/  MUFU.TANH R42, R42 ;  /* 0x0000002a002a7308 */ /* 0x000e620000002400 */
[----:B--2---:R-:W-:Y:S02]  /*7c90*/  FSEL R196, R38, -INF , P2 ;  /* 0xff80000026c47808 */ /* 0x004fe40001000000 */
[----:B---3--:R-:W-:Y:S02]  /*7ca0*/  FSEL R240, R44, -INF , P1 ;  /* 0xff8000002cf07808 */ /* 0x008fe40000800000 */
[----:B------:R-:W-:Y:S02]  /*7cb0*/  ISETP.GT.AND P0, PT, R2, 0x51, PT ;  /* 0x000000510200780c */ /* 0x000fe40003f04270 */
[C---:B------:R-:W-:Y:S02]  /*7cc0*/  ISETP.GT.AND P2, PT, R0.reuse, 0x49, PT ;  /* 0x000000490000780c */ /* 0x040fe40003f44270 */
[----:B------:R-:W-:Y:S01]  /*7cd0*/  FMNMX.FTZ R5, R155, R5, !PT ;  /* 0x000000059b057209 */ /* 0x000fe20007810000 */
[----:B------:R-:W2:Y:S01]  /*7ce0*/  MUFU.TANH R46, R46 ;  /* 0x0000002e002e7308 */ /* 0x000ea20000002400 */
[----:B------:R-:W-:Y:S02]  /*7cf0*/  FMNMX.FTZ R4, R199, R4, !PT ;  /* 0x00000004c7047209 */ /* 0x000fe40007810000 */
[----:B----4-:R-:W-:Y:S02]  /*7d00*/  FSEL R239, R45, -INF , P0 ;  /* 0xff8000002def7808 */ /* 0x010fe40000000000 */
[----:B------:R-:W-:Y:S02]  /*7d10*/  ISETP.GT.AND P3, PT, R0, 0x48, PT ;  /* 0x000000480000780c */ /* 0x000fe40003f64270 */
[----:B-1----:R-:W-:Y:S02]  /*7d20*/  FSEL R231, R43, -INF , P2 ;  /* 0xff8000002be77808 */ /* 0x002fe40001000000 */
[----:B------:R-:W-:Y:S01]  /*7d30*/  ISETP.GT.AND P2, PT, R2, 0x58, PT ;  /* 0x000000580200780c */ /* 0x000fe20003f44270 */
[----:B------:R-:W1:Y:S01]  /*7d40*/  MUFU.TANH R47, R47 ;  /* 0x0000002f002f7308 */ /* 0x000e620000002400 */
[----:B------:R-:W-:Y:S02]  /*7d50*/  FMNMX.FTZ R5, R158, R5, !PT ;  /* 0x000000059e057209 */ /* 0x000fe40007810000 */
[----:B------:R-:W-:Y:S02]  /*7d60*/  FMNMX.FTZ R4, R240, R4, !PT ;  /* 0x00000004f0047209 */ /* 0x000fe40007810000 */
[----:B------:R-:W-:Y:S02]  /*7d70*/  ISETP.GT.AND P5, PT, R0, 0x50, PT ;  /* 0x000000500000780c */ /* 0x000fe40003fa4270 */
[----:B------:R-:W-:Y:S02]  /*7d80*/  FSEL R230, R42, -INF , P3 ;  /* 0xff8000002ae67808 */ /* 0x000fe40001800000 */
[----:B------:R-:W-:Y:S01]  /*7d90*/  ISETP.GT.AND P3, PT, R0, 0x51, PT ;  /* 0x000000510000780c */ /* 0x000fe20003f64270 */
[----:B------:R-:W3:Y:S01]  /*7da0*/  MUFU.TANH R52, R52 ;  /* 0x0000003400347308 */ /* 0x000ee20000002400 */
[----:B------:R-:W-:Y:S02]  /*7db0*/  ISETP.GT.AND P1, PT, R2, 0x59, PT ;  /* 0x000000590200780c */ /* 0x000fe40003f24270 */
[----:B------:R-:W-:Y:S02]  /*7dc0*/  FMNMX.FTZ R4, R239, R4, !PT ;  /* 0x00000004ef047209 */ /* 0x000fe40007810000 */
[----:B------:R-:W-:Y:S02]  /*7dd0*/  FSEL R246, R6, -INF , P2 ;  /* 0xff80000006f67808 */ /* 0x000fe40001000000 */
[----:B------:R-:W-:Y:S02]  /*7de0*/  FMNMX.FTZ R6, R159, R5, !PT ;  /* 0x000000059f067209 */ /* 0x000fe40007810000 */
[----:B--2---:R-:W-:Y:S01]  /*7df0*/  FSEL R241, R46, -INF , P5 ;  /* 0xff8000002ef17808 */ /* 0x004fe20002800000 */
[----:B------:R-:W2:Y:S01]  /*7e00*/  MUFU.TANH R53, R53 ;  /* 0x0000003500357308 */ /* 0x000ea20000002400 */
[C---:B------:R-:W-:Y:S02]  /*7e10*/  ISETP.GT.AND P5, PT, R2.reuse, 0x60, PT ;  /* 0x000000600200780c */ /* 0x040fe40003fa4270 */
[----:B------:R-:W-:Y:S02]  /*7e20*/  FSEL R245, R15, -INF , P1 ;  /* 0xff8000000ff57808 */ /* 0x000fe40000800000 */
[----:B-1----:R-:W-:Y:S02]  /*7e30*/  FSEL R243, R47, -INF , P3 ;  /* 0xff8000002ff37808 */ /* 0x002fe40001800000 */
[C---:B------:R-:W-:Y:S02]  /*7e40*/  ISETP.GT.AND P3, PT, R2.reuse, 0x61, PT ;  /* 0x000000610200780c */ /* 0x040fe40003f64270 */
[----:B------:R-:W-:Y:S01]  /*7e50*/  ISETP.GT.AND P2, PT, R2, 0x68, PT ;  /* 0x000000680200780c */ /* 0x000fe20003f44270 */
[----:B------:R-:W1:Y:S01]  /*7e60*/  MUFU.TANH R50, R50 ;  /* 0x0000003200327308 */ /* 0x000e620000002400 */
[----:B------:R-:W-:Y:S02]  /*7e70*/  ISETP.GT.AND P0, PT, R0, 0x58, PT ;  /* 0x000000580000780c */ /* 0x000fe40003f04270 */
[----:B------:R-:W-:Y:S02]  /*7e80*/  FMNMX.FTZ R5, R246, R4, !PT ;  /* 0x00000004f6057209 */ /* 0x000fe40007810000 */
[----:B------:R-:W-:Y:S02]  /*7e90*/  FMNMX.FTZ R6, R162, R6, !PT ;  /* 0x00000006a2067209 */ /* 0x000fe40007810000 */
[----:B---3--:R-:W-:Y:S02]  /*7ea0*/  FSEL R193, R52, -INF , P5 ;  /* 0xff80000034c17808 */ /* 0x008fe40002800000 */
[C---:B------:R-:W-:Y:S01]  /*7eb0*/  ISETP.GT.AND P5, PT, R2.reuse, 0x71, PT ;  /* 0x000000710200780c */ /* 0x040fe20003fa4270 */
[----:B------:R-:W3:Y:S01]  /*7ec0*/  MUFU.TANH R16, R16 ;  /* 0x0000001000107308 */ /* 0x000ee20000002400 */
[----:B------:R-:W-:Y:S02]  /*7ed0*/  FSEL R251, R17, -INF , P2 ;  /* 0xff80000011fb7808 */ /* 0x000fe40001000000 */
[C---:B------:R-:W-:Y:S02]  /*7ee0*/  ISETP.GT.AND P2, PT, R2.reuse, 0x79, PT ;  /* 0x000000790200780c */ /* 0x040fe40003f44270 */
[----:B--2---:R-:W-:Y:S02]  /*7ef0*/  FSEL R252, R53, -INF , P3 ;  /* 0xff80000035fc7808 */ /* 0x004fe40001800000 */
[C---:B------:R-:W-:Y:S02]  /*7f00*/  ISETP.GT.AND P3, PT, R2.reuse, 0x78, PT ;  /* 0x000000780200780c */ /* 0x040fe40003f64270 */
[----:B------:R-:W-:Y:S01]  /*7f10*/  ISETP.GT.AND P1, PT, R2, 0x69, PT ;  /* 0x000000690200780c */ /* 0x000fe20003f24270 */
[----:B------:R-:W2:Y:S01]  /*7f20*/  MUFU.TANH R60, R60 ;  /* 0x0000003c003c7308 */ /* 0x000ea20000002400 */
[----:B------:R-:W-:Y:S02]  /*7f30*/  FMNMX.FTZ R6, R163, R6, !PT ;  /* 0x00000006a3067209 */ /* 0x000fe40007810000 */
[----:B------:R-:W-:Y:S02]  /*7f40*/  FSEL R242, R65, -INF , P2 ;  /* 0xff80000041f27808 */ /* 0x000fe40001000000 */
[----:B-1----:R-:W-:Y:S02]  /*7f50*/  FSEL R248, R50, -INF , P0 ;  /* 0xff80000032f87808 */ /* 0x002fe40000000000 */
[----:B------:R-:W-:Y:S02]  /*7f60*/  ISETP.GT.AND P0, PT, R2, 0x70, PT ;  /* 0x000000700200780c */ /* 0x000fe40003f04270 */
[----:B------:R-:W-:Y:S01]  /*7f70*/  FMNMX.FTZ R2, R245, R5, !PT ;  /* 0x00000005f5027209 */ /* 0x000fe20007810000 */
[----:B------:R-:W1:Y:S01]  /*7f80*/  MUFU.TANH R61, R61 ;  /* 0x0000003d003d7308 */ /* 0x000e620000002400 */
[----:B------:R-:W-:Y:S01]  /*7f90*/  FMNMX.FTZ R6, R170, R6, !PT ;  /* 0x00000006aa067209 */ /* 0x000fe20007810000 */
[----:B------:R-:W-:Y:S01]  /*7fa0*/  FMUL.FTZ R5, R66, c[0x0][0x320] ;  /* 0x0000c80042057a20 */ /* 0x000fe20000410000 */
[----:B------:R-:W-:Y:S02]  /*7fb0*/  FMNMX.FTZ R2, R193, R2, !PT ;  /* 0x00000002c1027209 */ /* 0x000fe40007810000 */
[----:B------:R-:W-:Y:S01]  /*7fc0*/  FMNMX.FTZ R4, R171, R6, !PT ;  /* 0x00000006ab047209 */ /* 0x000fe20007810000 */
[----:B------:R-:W-:Y:S01]  /*7fd0*/  FMUL.FTZ R6, R63, c[0x0][0x320] ;  /* 0x0000c8003f067a20 */ /* 0x000fe20000410000 */
[----:B------:R-:W-:Y:S02]  /*7fe0*/  FMNMX.FTZ R2, R252, R2, !PT ;  /* 0x00000002fc027209 */ /* 0x000fe40007810000 */
[----:B---3--:R-:W-:Y:S01]  /*7ff0*/  FSEL R250, R16, -INF , P1 ;  /* 0xff80000010fa7808 */ /* 0x008fe20000800000 */
[----:B------:R-:W3:Y:S01]  /*8000*/  MUFU.TANH R64, R64 ;  /* 0x0000004000407308 */ /* 0x000ee20000002400 */
[----:B------:R-:W-:Y:S02]  /*8010*/  FMNMX.FTZ R2, R251, R2, !PT ;  /* 0x00000002fb027209 */ /* 0x000fe40007810000 */
[----:B------:R-:W-:Y:S02]  /*8020*/  FMNMX.FTZ R4, R196, R4, !PT ;  /* 0x00000004c4047209 */ /* 0x000fe40007810000 */
[----:B--2---:R-:W-:Y:S02]  /*8030*/  FSEL R249, R60, -INF , P0 ;  /* 0xff8000003cf97808 */ /* 0x004fe40000000000 */
[----:B------:R-:W-:Y:S02]  /*8040*/  FMNMX.FTZ R2, R250, R2, !PT ;  /* 0x00000002fa027209 */ /* 0x000fe40007810000 */
[----:B------:R-:W-:Y:S01]  /*8050*/  FMNMX.FTZ R4, R197, R4, !PT ;  /* 0x00000004c5047209 */ /* 0x000fe20007810000 */
[----:B------:R-:W2:Y:S01]  /*8060*/  MUFU.TANH R54, R54 ;  /* 0x0000003600367308 */ /* 0x000ea20000002400 */
[----:B------:R-:W-:Y:S02]  /*8070*/  FMNMX.FTZ R2, R249, R2, !PT ;  /* 0x00000002f9027209 */ /* 0x000fe40007810000 */
[----:B------:R-:W-:Y:S02]  /*8080*/  FMNMX.FTZ R4, R230, R4, !PT ;  /* 0x00000004e6047209 */ /* 0x000fe40007810000 */
[----:B-1----:R-:W-:Y:S02]  /*8090*/  FSEL R247, R61, -INF , P5 ;  /* 0xff8000003df77808 */ /* 0x002fe40002800000 */
[----:B------:R-:W-:Y:S02]  /*80a0*/  FMNMX.FTZ R4, R231, R4, !PT ;  /* 0x00000004e7047209 */ /* 0x000fe40007810000 */
[----:B------:R-:W-:Y:S01]  /*80b0*/  FMNMX.FTZ R2, R247, R2, !PT ;  /* 0x00000002f7027209 */ /* 0x000fe20007810000 */
[----:B------:R-:W1:Y:S01]  /*80c0*/  MUFU.TANH R51, R51 ;  /* 0x0000003300337308 */ /* 0x000e620000002400 */
[----:B------:R-:W-:Y:S02]  /*80d0*/  FMNMX.FTZ R4, R241, R4, !PT ;  /* 0x00000004f1047209 */ /* 0x000fe40007810000 */
[----:B------:R-:W-:Y:S02]  /*80e0*/  ISETP.GT.AND P0, PT, R0, 0x60, PT ;  /* 0x000000600000780c */ /* 0x000fe40003f04270 */
[----:B---3--:R-:W-:Y:S02]  /*80f0*/  FSEL R244, R64, -INF , P3 ;  /* 0xff80000040f47808 */ /* 0x008fe40001800000 */
[----:B------:R-:W-:Y:S02]  /*8100*/  ISETP.GT.AND P1, PT, R0, 0x59, PT ;  /* 0x000000590000780c */ /* 0x000fe40003f24270 */
[----:B------:R-:W-:Y:S01]  /*8110*/  FMNMX.FTZ R2, R244, R2, !PT ;  /* 0x00000002f4027209 */ /* 0x000fe20007810000 */
[----:B------:R3:W-:Y:S01]  /*8120*/  MUFU.TANH R71, R67 ;  /* 0x0000004300477308 */ /* 0x0007e20000002400 */
[----:B------:R-:W-:Y:S02]  /*8130*/  FMNMX.FTZ R4, R243, R4, !PT ;  /* 0x00000004f3047209 */ /* 0x000fe40007810000 */
[----:B------:R-:W-:Y:S02]  /*8140*/  FMNMX.FTZ R2, R242, R2, !PT ;  /* 0x00000002f2027209 */ /* 0x000fe40007810000 */
[----:B--2---:R-:W-:Y:S02]  /*8150*/  FSEL R139, R54, -INF , P0 ;  /* 0xff800000368b7808 */ /* 0x004fe40000000000 */
[----:B------:R-:W-:Y:S01]  /*8160*/  FMNMX.FTZ R4, R248, R4, !PT ;  /* 0x00000004f8047209 */ /* 0x000fe20007810000 */
[----:B------:R-:W2:Y:S01]  /*8170*/  SHFL.BFLY PT, R69, R2, 0x2, 0x1f ;  /* 0x0c401f0002457f89 */ /* 0x000ea200000e0000 */
[----:B------:R-:W-:Y:S01]  /*8180*/  ISETP.GT.AND P0, PT, R0, 0x68, PT ;  /* 0x000000680000780c */ /* 0x000fe20003f04270 */
[----:B------:R-:W4:Y:S01]  /*8190*/  MUFU.TANH R55, R55 ;  /* 0x0000003700377308 */ /* 0x000f220000002400 */
[----:B------:R-:W-:Y:S02]  /*81a0*/  ISETP.GE.AND P5, PT, R192, 0x1, PT ;  /* 0x00000001c000780c */ /* 0x000fe40003fa6270 */
[----:B-1----:R-:W-:Y:S02]  /*81b0*/  FSEL R238, R51, -INF , P1 ;  /* 0xff80000033ee7808 */ /* 0x002fe40000800000 */
[----:B------:R-:W-:Y:S02]  /*81c0*/  ISETP.GT.AND P1, PT, R0, 0x61, PT ;  /* 0x000000610000780c */ /* 0x000fe40003f24270 */
[----:B------:R-:W-:Y:S03]  /*81d0*/  FMNMX.FTZ R4, R238, R4, !PT ;  /* 0x00000004ee047209 */ /* 0x000fe60007810000 */
[----:B------:R-:W1:Y:S01]  /*81e0*/  MUFU.TANH R58, R58 ;  /* 0x0000003a003a7308 */ /* 0x000e620000002400 */
[----:B---3--:R-:W-:Y:S01]  /*81f0*/  IMAD.MOV.U32 R67, RZ, RZ, R139 ;  /* 0x000000ffff437224 */ /* 0x008fe200078e008b */
[----:B------:R-:W-:Y:S04]  /*8200*/  MOV R139, R233 ;  /* 0x000000e9008b7202 */ /* 0x000fe80000000f00 */
[----:B------:R-:W-:Y:S04]  /*8210*/  FMNMX.FTZ R4, R67, R4, !PT ;  /* 0x0000000443047209 */ /* 0x000fe80007810000 */
[----:B------:R-:W3:Y:S01]  /*8220*/  MUFU.TANH R59, R59 ;  /* 0x0000003b003b7308 */ /* 0x000ee20000002400 */
[----:B--2---:R-:W-:Y:S02]  /*8230*/  FMNMX.FTZ R69, R2, R69, !PT ;  /* 0x0000004502457209 */ /* 0x004fe40007810000 */
[----:B----4-:R-:W-:Y:S02]  /*8240*/  FSEL R138, R55, -INF , P1 ;  /* 0xff800000378a7808 */ /* 0x010fe40000800000 */
[----:B------:R-:W-:Y:S05]  /*8250*/  ISETP.GT.AND P1, PT, R0, 0x69, PT ;  /* 0x000000690000780c */ /* 0x000fea0003f24270 */
[----:B------:R-:W2:Y:S01]  /*8260*/  MUFU.TANH R62, R62 ;  /* 0x0000003e003e7308 */ /* 0x000ea20000002400 */
[----:B-1----:R-:W-:Y:S02]  /*8270*/  FSEL R16, R58, -INF , P0 ;  /* 0xff8000003a107808 */ /* 0x002fe40000000000 */
[----:B------:R-:W-:Y:S01]  /*8280*/  MOV R58, R138 ;  /* 0x0000008a003a7202 */ /* 0x000fe20000000f00 */
[----:B------:R-:W-:Y:S01]  /*8290*/  IMAD.MOV.U32 R138, RZ, RZ, R232 ;  /* 0x000000ffff8a7224 */ /* 0x000fe200078e00e8 */
[----:B------:R-:W-:Y:S05]  /*82a0*/  ISETP.GT.AND P0, PT, R0, 0x70, PT ;  /* 0x000000700000780c */ /* 0x000fea0003f04270 */
[----:B------:R-:W1:Y:S01]  /*82b0*/  MUFU.TANH R6, R6 ;  /* 0x0000000600067308 */ /* 0x000e620000002400 */
[----:B------:R-:W-:Y:S02]  /*82c0*/  FMNMX.FTZ R4, R58, R4, !PT ;  /* 0x000000043a047209 */ /* 0x000fe40007810000 */
[----:B---3--:R-:W-:Y:S02]  /*82d0*/  FSEL R17, R59, -INF , P1 ;  /* 0xff8000003b117808 */ /* 0x008fe40000800000 */
[----:B------:R-:W-:Y:S02]  /*82e0*/  FMNMX.FTZ R4, R16, R4, !PT ;  /* 0x0000000410047209 */ /* 0x000fe40007810000 */
[----:B------:R-:W-:Y:S02]  /*82f0*/  ISETP.GT.AND P1, PT, R0, 0x71, PT ;  /* 0x000000710000780c */ /* 0x000fe40003f24270 */
[----:B------:R-:W-:Y:S01]  /*8300*/  FMNMX.FTZ R4, R17, R4, !PT ;  /* 0x0000000411047209 */ /* 0x000fe20007810000 */
[----:B------:R-:W3:Y:S01]  /*8310*/  MUFU.TANH R5, R5 ;  /* 0x0000000500057308 */ /* 0x000ee20000002400 */
[----:B--2---:R-:W-:Y:S02]  /*8320*/  FSEL R66, R62, -INF , P0 ;  /* 0xff8000003e427808 */ /* 0x004fe40000000000 */
[----:B------:R-:W-:Y:S02]  /*8330*/  ISETP.GT.AND P0, PT, R0, 0x78, PT ;  /* 0x000000780000780c */ /* 0x000fe40003f04270 */
[----:B------:R-:W-:Y:S02]  /*8340*/  FMNMX.FTZ R4, R66, R4, !PT ;  /* 0x0000000442047209 */ /* 0x000fe40007810000 */
[----:B-1----:R-:W-:Y:S02]  /*8350*/  FSEL R237, R6, -INF , P1 ;  /* 0xff80000006ed7808 */ /* 0x002fe40000800000 */
[----:B------:R-:W-:Y:S02]  /*8360*/  ISETP.GT.AND P1, PT, R0, 0x79, PT ;  /* 0x000000790000780c */ /* 0x000fe40003f24270 */
[----:B------:R-:W-:Y:S02]  /*8370*/  FMNMX.FTZ R0, R237, R4, !PT ;  /* 0x00000004ed007209 */ /* 0x000fe40007810000 */
[----:B------:R-:W1:Y:S01]  /*8380*/  SHFL.BFLY PT, R4, R69, 0x1, 0x1f ;  /* 0x0c201f0045047f89 */ /* 0x000e6200000e0000 */
[----:B------:R-:W-:Y:S02]  /*8390*/  FSEL R71, R71, -INF , P1 ;  /* 0xff80000047477808 */ /* 0x000fe40000800000 */
[----:B---3--:R-:W-:Y:S04]  /*83a0*/  FSEL R235, R5, -INF , P0 ;  /* 0xff80000005eb7808 */ /* 0x008fe80000000000 */
[----:B------:R-:W-:Y:S04]  /*83b0*/  FMNMX.FTZ R0, R235, R0, !PT ;  /* 0x00000000eb007209 */ /* 0x000fe80007810000 */
[----:B------:R-:W-:Y:S05]  /*83c0*/  FMNMX.FTZ R0, R71, R0, !PT ;  /* 0x0000000047007209 */ /* 0x000fea0007810000 */
[----:B------:R-:W2:Y:S01]  /*83d0*/  SHFL.BFLY PT, R2, R0, 0x2, 0x1f ;  /* 0x0c401f0000027f89 */ /* 0x000ea200000e0000 */
[----:B-1----:R-:W-:Y:S04]  /*83e0*/  FMNMX.FTZ R69, R69, R4, !PT ;  /* 0x0000000445457209 */ /* 0x002fe80007810000 */
[C---:B------:R-:W-:Y:S01]  /*83f0*/  FSETP.NEU.FTZ.AND P1, PT, R69.reuse, -INF , PT ;  /* 0xff8000004500780b */ /* 0x040fe20003f3d000 */
[----:B------:R-:W-:Y:S05]  /*8400*/  FMUL.FTZ R148, R69, c[0x0][0x2d0] ;  /* 0x0000b40045947a20 */ /* 0x000fea0000410000 */
[----:B------:R-:W-:Y:S05]  /*8410*/  FSEL R148, R148, RZ, P1 ;  /* 0x000000ff94947208 */ /* 0x000fea0000800000 */
[--C-:B------:R-:W-:Y:S02]  /*8420*/  FFMA.FTZ R6, R8, c[0x0][0x2d0], -R148.reuse ;  /* 0x0000b40008067a23 */ /* 0x100fe40000010894 */
[--C-:B------:R-:W-:Y:S01]  /*8430*/  FFMA.FTZ R4, R7, c[0x0][0x2d0], -R148.reuse ;  /* 0x0000b40007047a23 */ /* 0x100fe20000010894 */
[----:B--2---:R-:W-:Y:S01]  /*8440*/  FMNMX.FTZ R0, R0, R2, !PT ;  /* 0x0000000200007209 */ /* 0x004fe20007810000 */
[----:B------:R1:W-:Y:S01]  /*8450*/  MUFU.EX2 R236, R6 ;  /* 0x0000000600ec7308 */ /* 0x0003e20000000800 */
[----:B------:R-:W-:Y:S03]  /*8460*/  @P5 SHF.R.S32.HI R7, RZ, 0x1f, R229 ;  /* 0x0000001fff075819 */ /* 0x000fe600000114e5 */
[----:B------:R-:W2:Y:S02]  /*8470*/  SHFL.BFLY PT, R2, R0, 0x1, 0x1f ;  /* 0x0c201f0000027f89 */ /* 0x000ea400000e0000 */
[----:B------:R-:W-:Y:S04]  /*8480*/  @P5 IMAD R7, R7, c[0x0][0x1e0], RZ ;  /* 0x0000780007075a24 */ /* 0x000fe800078e02ff */
[----:B------:R-:W3:Y:S01]  /*8490*/  MUFU.EX2 R233, R4 ;  /* 0x0000000400e97308 */ /* 0x000ee20000000800 */
[----:B-1----:R-:W-:Y:S02]  /*84a0*/  @P5 IMAD R6, R229, c[0x0][0x1e4], R7 ;  /* 0x00007900e5065a24 */ /* 0x002fe400078e0207 */
[----:B------:R-:W-:Y:S01]  /*84b0*/  FFMA.FTZ R7, R9, c[0x0][0x2d0], -R148 ;  /* 0x0000b40009077a23 */ /* 0x000fe20000010894 */
[----:B--2---:R-:W-:Y:S06]  /*84c0*/  FMNMX.FTZ R68, R0, R2, !PT ;  /* 0x0000000200447209 */ /* 0x004fec0007810000 */
[----:B------:R1:W-:Y:S01]  /*84d0*/  MUFU.EX2 R15, R7 ;  /* 0x00000007000f7308 */ /* 0x0003e20000000800 */
[C---:B------:R-:W-:Y:S01]  /*84e0*/  FSETP.NEU.FTZ.AND P0, PT, R68.reuse, -INF , PT ;  /* 0xff8000004400780b */ /* 0x040fe20003f1d000 */
[----:B------:R-:W-:Y:S01]  /*84f0*/  FMUL.FTZ R149, R68, c[0x0][0x2d0] ;  /* 0x0000b40044957a20 */ /* 0x000fe20000410000 */
[----:B---3--:R-:W-:Y:S01]  /*8500*/  F2FP.PACK_AB R136, R236, R233 ;  /* 0x000000e9ec88723e */ /* 0x008fe200000000ff */
[----:B------:R-:W-:Y:S03]  /*8510*/  @P5 IMAD.WIDE.U32 R4, R229, c[0x0][0x1e0], RZ ;  /* 0x00007800e5045a25 */ /* 0x000fe600078e00ff */
[----:B------:R-:W-:Y:S01]  /*8520*/  FSEL R149, R149, RZ, P0 ;  /* 0x000000ff95957208 */ /* 0x000fe20000000000 */
[----:B------:R-:W-:Y:S01]  /*8530*/  @P5 IMAD.SHL.U32 R8, R4, 0x80, RZ ;  /* 0x0000008004085824 */ /* 0x000fe200078e00ff */
[----:B------:R-:W-:Y:S04]  /*8540*/  @P5 IADD3 R0, R5, R6, RZ ;  /* 0x0000000605005210 */ /* 0x000fe80007ffe0ff */
[----:B-----5:R-:W-:Y:S02]  /*8550*/  @P5 IADD3 R2, P3, R8, R20, RZ ;  /* 0x0000001408025210 */ /* 0x020fe40007f7e0ff */
[----:B------:R-:W-:Y:S01]  /*8560*/  @P5 SHF.L.U64.HI R0, R4, 0x7, R0 ;  /* 0x0000000704005819 */ /* 0x000fe20000010200 */
[----:B------:R-:W-:Y:S01]  /*8570*/  FFMA.FTZ R4, R10, c[0x0][0x2d0], -R148 ;  /* 0x0000b4000a047a23 */ /* 0x000fe20000010894 */
[----:B------:R-:W-:Y:S02]  /*8580*/  @P5 LEA R6, P2, R2, c[0x0][0x1c8], 0x1 ;  /* 0x0000720002065a11 */ /* 0x000fe400078408ff */
[----:B------:R-:W-:Y:S01]  /*8590*/  @P5 MOV R10, c[0x0][0x1e0] ;  /* 0x00007800000a5a02 */ /* 0x000fe20000000f00 */
[----:B------:R2:W-:Y:S01]  /*85a0*/  MUFU.EX2 R234, R4 ;  /* 0x0000000400ea7308 */ /* 0x0005e20000000800 */
[----:B------:R-:W-:Y:S05]  /*85b0*/  @P5 IMAD.X R5, R0, 0x1, R18, P3 ;  /* 0x0000000100055824 */ /* 0x000fea00018e0612 */
[----:B-1----:R-:W-:Y:S01]  /*85c0*/  @P5 LEA.HI.X R7, R2, c[0x0][0x1cc], R5, 0x1, P2 ;  /* 0x0000730002075a11 */ /* 0x002fe200010f0c05 */
[----:B------:R-:W-:Y:S01]  /*85d0*/  @P5 IMAD.MOV.U32 R5, RZ, RZ, 0x6 ;  /* 0x00000006ff055424 */ /* 0x000fe200078e00ff */
[----:B------:R-:W-:Y:S04]  /*85e0*/  @P5 IADD3 R2, P3, P2, R8, 0x40, R20 ;  /* 0x0000004008025810 */ /* 0x000fe80007a7e014 */
[----:B------:R-:W-:Y:S02]  /*85f0*/  @P5 IADD3.X R0, R0, RZ, R18, P3, P2 ;  /* 0x000000ff00005210 */ /* 0x000fe40001fe4412 */
[----:B------:R-:W-:Y:S02]  /*8600*/  @P5 LEA R8, P3, R2, c[0x0][0x1c8], 0x1 ;  /* 0x0000720002085a11 */ /* 0x000fe400078608ff */
[----:B------:R-:W-:Y:S02]  /*8610*/  @P5 ISETP.GE.AND P2, PT, R138, c[0x0][0x1d4], PT ;  /* 0x000075008a005a0c */ /* 0x000fe40003f46270 */
[----:B------:R-:W-:Y:S01]  /*8620*/  @P5 LEA.HI.X R9, R2, c[0x0][0x1cc], R0, 0x1, P3 ;  /* 0x0000730002095a11 */ /* 0x000fe200018f0c00 */
[--C-:B------:R-:W-:Y:S02]  /*8630*/  FFMA.FTZ R0, R13, c[0x0][0x2d0], -R149.reuse ;  /* 0x0000b4000d007a23 */ /* 0x100fe40000010895 */
[--C-:B------:R-:W-:Y:S02]  /*8640*/  FFMA.FTZ R2, R14, c[0x0][0x2d0], -R149.reuse ;  /* 0x0000b4000e027a23 */ /* 0x100fe40000010895 */
[----:B------:R1:W-:Y:S01]  /*8650*/  MUFU.EX2 R64, R0 ;  /* 0x0000000000407308 */ /* 0x0003e20000000800 */
[--C-:B--2---:R-:W-:Y:S01]  /*8660*/  FFMA.FTZ R4, R11, c[0x0][0x2d0], -R149.reuse ;  /* 0x0000b4000b047a23 */ /* 0x104fe20000010895 */
[C---:B------:R-:W-:Y:S02]  /*8670*/  @P5 SHF.L.U32 R11, R10.reuse, 0x6, RZ ;  /* 0x000000060a0b5819 */ /* 0x040fe400000006ff */
[----:B------:R-:W-:Y:S01]  /*8680*/  @P5 SHF.L.U64.HI R10, R10, R5, c[0x0][0x1e4] ;  /* 0x000079000a0a5619 */ /* 0x000fe20000010205 */
[----:B------:R-:W-:Y:S01]  /*8690*/  FFMA.FTZ R5, R12, c[0x0][0x2d0], -R149 ;  /* 0x0000b4000c057a23 */ /* 0x000fe20000010895 */
[----:B------:R2:W-:Y:S04]  /*86a0*/  @P5 LDGSTS.E.BYPASS.LTC128B.128 [R228+0x8100], [R6.64], !P2 ;  /* 0x0810000006e45fae */ /* 0x0005e8000d101d46 */
[----:B------:R3:W-:Y:S04]  /*86b0*/  MUFU.EX2 R232, R4 ;  /* 0x0000000400e87308 */ /* 0x0007e80000000800 */
[----:B------:R4:W-:Y:S06]  /*86c0*/  @P5 LDGSTS.E.BYPASS.LTC128B.128 [R228+0xc100], [R8.64], !P6 ;  /* 0x0c10000008e45fae */ /* 0x0009ec000f101d46 */
[----:B------:R5:W2:Y:S01]  /*86d0*/  MUFU.EX2 R59, R5 ;  /* 0x00000005003b7308 */ /* 0x000aa20000000800 */
[----:B-1----:R-:W-:Y:S05]  /*86e0*/  FSEL R0, R69, RZ, P1 ;  /* 0x000000ff45007208 */ /* 0x002fea0000800000 */
[----:B------:R-:W-:Y:S04]  /*86f0*/  FADD.FTZ R0, -R0, R3 ;  /* 0x0000000300007221 */ /* 0x000fe80000010100 */
[----:B------:R1:W1:Y:S01]  /*8700*/  MUFU.EX2 R65, R2 ;  /* 0x0000000200417308 */ /* 0x0002620000000800 */
[----:B------:R-:W-:Y:S01]  /*8710*/  FMUL.FTZ R0, R0, c[0x0][0x2d0] ;  /* 0x0000b40000007a20 */ /* 0x000fe20000410000 */
[-C--:B---3--:R-:W-:Y:S08]  /*8720*/  @P5 IADD3 R4, P3, R6, R11.reuse, RZ ;  /* 0x0000000b06045210 */ /* 0x088ff00007f7e0ff */
[----:B------:R3:W3:Y:S01]  /*8730*/  MUFU.EX2 R3, R0 ;  /* 0x0000000000037308 */ /* 0x0006e20000000800 */
[----:B-----5:R-:W-:Y:S01]  /*8740*/  @P5 IMAD.X R5, R10, 0x1, R7, P3 ;  /* 0x000000010a055824 */ /* 0x020fe200018e0607 */
[-C--:B--2---:R-:W-:Y:S02]  /*8750*/  @P5 IADD3 R6, P3, R4, R11.reuse, RZ ;  /* 0x0000000b04065210 */ /* 0x084fe40007f7e0ff */
[----:B------:R-:W-:Y:S02]  /*8760*/  F2FP.PACK_AB R137, R59, R232 ;  /* 0x000000e83b89723e */ /* 0x000fe400000000ff */
[----:B------:R2:W-:Y:S01]  /*8770*/  @P5 LDGSTS.E.BYPASS.LTC128B.128 [R228+0x9100], [R4.64], !P2 ;  /* 0x0910000004e45fae */ /* 0x0005e2000d101d46 */
[----:B------:R-:W-:Y:S02]  /*8780*/  @P5 IADD3.X R7, R5, R10, RZ, P3, !PT ;  /* 0x0000000a05075210 */ /* 0x000fe40001ffe4ff */
[----:B----4-:R-:W-:Y:S02]  /*8790*/  @P5 IADD3 R8, P1, R6, R11, RZ ;  /* 0x0000000b06085210 */ /* 0x010fe40007f3e0ff */
[----:B-1----:R-:W-:Y:S02]  /*87a0*/  FSEL R2, R68, RZ, P0 ;  /* 0x000000ff44027208 */ /* 0x002fe40000000000 */
[----:B------:R-:W-:Y:S01]  /*87b0*/  F2FP.PACK_AB R139, R65, R64 ;  /* 0x00000040418b723e */ /* 0x000fe200000000ff */
[----:B------:R2:W-:Y:S01]  /*87c0*/  @P5 LDGSTS.E.BYPASS.LTC128B.128 [R228+0xd100], [R4.64+0x80], !P6 ;  /* 0x0d10008004e45fae */ /* 0x0005e2000f101d46 */
[----:B------:R-:W-:Y:S02]  /*87d0*/  @P5 IMAD.X R9, R7, 0x1, R10, P1 ;  /* 0x0000000107095824 */ /* 0x000fe400008e060a */
[----:B---3--:R-:W-:Y:S05]  /*87e0*/  FADD.FTZ R0, -R2, R70 ;  /* 0x0000004602007221 */ /* 0x008fea0000010100 */
[----:B------:R1:W-:Y:S01]  /*87f0*/  @P5 LDGSTS.E.BYPASS.LTC128B.128 [R228+0xa100], [R6.64], !P2 ;  /* 0x0a10000006e45fae */ /* 0x0003e2000d101d46 */
[--C-:B------:R-:W-:Y:S01]  /*8800*/  FFMA.FTZ R2, R40, c[0x0][0x2d0], -R148.reuse ;  /* 0x0000b40028027a23 */ /* 0x100fe20000010894 */
[----:B------:R-:W-:Y:S01]  /*8810*/  MOV R70, R15 ;  /* 0x0000000f00467202 */ /* 0x000fe20000000f00 */
[----:B------:R-:W-:Y:S02]  /*8820*/  FMUL.FTZ R0, R0, c[0x0][0x2d0] ;  /* 0x0000b40000007a20 */ /* 0x000fe40000410000 */
[C---:B------:R-:W-:Y:S01]  /*8830*/  FMUL.FTZ R40, R3.reuse, R108 ;  /* 0x0000006c03287220 */ /* 0x040fe20000410000 */
[----:B------:R-:W-:Y:S01]  /*8840*/  F2FP.PACK_AB R138, R234, R70 ;  /* 0x00000046ea8a723e */ /* 0x000fe200000000ff */
[C---:B------:R-:W-:Y:S01]  /*8850*/  FMUL.FTZ R32, R3.reuse, R100 ;  /* 0x0000006403207220 */ /* 0x040fe20000410000 */
[----:B------:R1:W-:Y:S01]  /*8860*/  @P5 LDGSTS.E.BYPASS.LTC128B.128 [R228+0xe100], [R6.64+0x80], !P6 ;  /* 0x0e10008006e45fae */ /* 0x0003e2000f101d46 */
[----:B------:R-:W3:Y:S01]  /*8870*/  MUFU.EX2 R0, R0 ;  /* 0x0000000000007308 */ /* 0x000ee20000000800 */
[----:B------:R-:W-:Y:S02]  /*8880*/  IMAD.MOV.U32 R100, RZ, RZ, R235 ;  /* 0x000000ffff647224 */ /* 0x000fe400078e00eb */
[C---:B------:R-:W-:Y:S02]  /*8890*/  FMUL.FTZ R24, R3.reuse, R92 ;  /* 0x0000005c03187220 */ /* 0x040fe40000410000 */
[C---:B------:R-:W-:Y:S02]  /*88a0*/  FMUL.FTZ R25, R3.reuse, R93 ;  /* 0x0000005d03197220 */ /* 0x040fe40000410000 */
[----:B------:R4:W-:Y:S01]  /*88b0*/  @P5 LDGSTS.E.BYPASS.LTC128B.128 [R228+0xb100], [R8.64], !P2 ;  /* 0x0b10000008e45fae */ /* 0x0009e2000d101d46 */
[C---:B------:R-:W-:Y:S02]  /*88c0*/  FMUL.FTZ R33, R3.reuse, R101 ;  /* 0x0000006503217220 */ /* 0x040fe40000410000 */
[C---:B--2---:R-:W-:Y:S02]  /*88d0*/  FMUL.FTZ R4, R3.reuse, R72 ;  /* 0x0000004803047220 */ /* 0x044fe40000410000 */
[C---:B------:R-:W-:Y:S01]  /*88e0*/  FMUL.FTZ R5, R3.reuse, R73 ;  /* 0x0000004903057220 */ /* 0x040fe20000410000 */
[----:B------:R-:W-:Y:S01]  /*88f0*/  MOV R73, R16 ;  /* 0x0000001000497202 */ /* 0x000fe20000000f00 */
[----:B------:R-:W-:Y:S01]  /*8900*/  IMAD.MOV.U32 R72, RZ, RZ, R17 ;  /* 0x000000ffff487224 */ /* 0x000fe200078e0011 */
[----:B------:R4:W-:Y:S01]  /*8910*/  @P5 LDGSTS.E.BYPASS.LTC128B.128 [R228+0xf100], [R8.64+0x80], !P6 ;  /* 0x0f10008008e45fae */ /* 0x0009e2000f101d46 */
[C---:B------:R-:W-:Y:S02]  /*8920*/  FMUL.FTZ R16, R3.reuse, R84 ;  /* 0x0000005403107220 */ /* 0x040fe40000410000 */
[C---:B------:R-:W-:Y:S01]  /*8930*/  FMUL.FTZ R17, R3.reuse, R85 ;  /* 0x0000005503117220 */ /* 0x040fe20000410000 */
[----:B------:R-:W-:Y:S01]  /*8940*/  MOV R93, R72 ;  /* 0x00000048005d7202 */ /* 0x000fe20000000f00 */
[----:B------:R-:W-:Y:S02]  /*8950*/  IMAD.MOV.U32 R92, RZ, RZ, R73 ;  /* 0x000000ffff5c7224 */ /* 0x000fe400078e0049 */
[----:B------:R-:W-:Y:S01]  /*8960*/  FFMA.FTZ R100, R100, c[0x0][0x2d0], -R149 ;  /* 0x0000b40064647a23 */ /* 0x000fe20000010895 */
[----:B------:R-:W2:Y:S01]  /*8970*/  LDSM.16.MT88.4 R12, [R200] ;  /* 0x00000000c80c783b */ /* 0x000ea20000004200 */
[C---:B---3--:R-:W-:Y:S02]  /*8980*/  FMUL.FTZ R42, R0.reuse, R110 ;  /* 0x0000006e002a7220 */ /* 0x048fe40000410000 */
[C---:B-1----:R-:W-:Y:S02]  /*8990*/  FMUL.FTZ R6, R0.reuse, R74 ;  /* 0x0000004a00067220 */ /* 0x042fe40000410000 */
[----:B------:R1:W3:Y:S01]  /*89a0*/  MUFU.EX2 R74, R2 ;  /* 0x00000002004a7308 */ /* 0x0002e20000000800 */
[C---:B------:R-:W-:Y:S02]  /*89b0*/  FMUL.FTZ R35, R0.reuse, R103 ;  /* 0x0000006700237220 */ /* 0x040fe40000410000 */
[C---:B------:R-:W-:Y:S01]  /*89c0*/  FMUL.FTZ R34, R0.reuse, R102 ;  /* 0x0000006600227220 */ /* 0x040fe20000410000 */
[----:B------:R-:W5:Y:S01]  /*89d0*/  LDSM.16.MT88.4 R20, [R204] ;  /* 0x00000000cc14783b */ /* 0x000f620000004200 */
[C---:B------:R-:W-:Y:S02]  /*89e0*/  FMUL.FTZ R7, R0.reuse, R75 ;  /* 0x0000004b00077220 */ /* 0x040fe40000410000 */
[C---:B------:R-:W-:Y:S02]  /*89f0*/  FMUL.FTZ R43, R0.reuse, R111 ;  /* 0x0000006f002b7220 */ /* 0x040fe40000410000 */
[C---:B------:R-:W-:Y:S02]  /*8a00*/  FMUL.FTZ R10, R0.reuse, R78 ;  /* 0x0000004e000a7220 */ /* 0x040fe40000410000 */
[C---:B------:R-:W-:Y:S01]  /*8a10*/  FMUL.FTZ R11, R0.reuse, R79 ;  /* 0x0000004f000b7220 */ /* 0x040fe20000410000 */
[----:B------:R-:W5:Y:S01]  /*8a20*/  LDSM.16.MT88.4 R28, [R203] ;  /* 0x00000000cb1c783b */ /* 0x000f620000004200 */
[C---:B------:R-:W-:Y:S02]  /*8a30*/  FMUL.FTZ R18, R0.reuse, R86 ;  /* 0x0000005600127220 */ /* 0x040fe40000410000 */
[C---:B----4-:R-:W-:Y:S02]  /*8a40*/  FMUL.FTZ R8, R3.reuse, R76 ;  /* 0x0000004c03087220 */ /* 0x050fe40000410000 */
[----:B------:R-:W-:Y:S02]  /*8a50*/  FMUL.FTZ R9, R3, R77 ;  /* 0x0000004d03097220 */ /* 0x000fe40000410000 */
[C---:B------:R-:W-:Y:S01]  /*8a60*/  FMUL.FTZ R19, R0.reuse, R87 ;  /* 0x0000005700137220 */ /* 0x040fe20000410000 */
[----:B------:R-:W4:Y:S01]  /*8a70*/  LDSM.16.MT88.4 R36, [R223] ;  /* 0x00000000df24783b */ /* 0x000f220000004200 */
[C---:B------:R-:W-:Y:S02]  /*8a80*/  FMUL.FTZ R26, R0.reuse, R94 ;  /* 0x0000005e001a7220 */ /* 0x040fe40000410000 */
[----:B------:R-:W-:Y:S02]  /*8a90*/  IMAD.MOV.U32 R94, RZ, RZ, R59 ;  /* 0x000000ffff5e7224 */ /* 0x000fe400078e003b */
[----:B-1----:R-:W-:Y:S02]  /*8aa0*/  FFMA.FTZ R2, R41, c[0x0][0x2d0], -R148 ;  /* 0x0000b40029027a23 */ /* 0x002fe40000010894 */
[C---:B------:R-:W-:Y:S01]  /*8ab0*/  FMUL.FTZ R41, R3.reuse, R109 ;  /* 0x0000006d03297220 */ /* 0x040fe20000410000 */
[----:B------:R-:W1:Y:S01]  /*8ac0*/  LDSM.16.MT88.4 R44, [R200+0x4000] ;  /* 0x00400000c82c783b */ /* 0x000e620000004200 */
[----:B------:R5:W5:Y:S01]  /*8ad0*/  MUFU.EX2 R50, R2 ;  /* 0x0000000200327308 */ /* 0x000b620000000800 */
[C---:B------:R-:W-:Y:S02]  /*8ae0*/  FMUL.FTZ R59, R0.reuse, R127 ;  /* 0x0000007f003b7220 */ /* 0x040fe40000410000 */
[C---:B------:R-:W-:Y:S01]  /*8af0*/  FMUL.FTZ R27, R0.reuse, R95 ;  /* 0x0000005f001b7220 */ /* 0x040fe20000410000 */
[----:B------:R-:W-:Y:S01]  /*8b00*/  MOV R95, R58 ;  /* 0x0000003a005f7202 */ /* 0x000fe20000000f00 */
[C---:B------:R-:W-:Y:S01]  /*8b10*/  FMUL.FTZ R58, R0.reuse, R126 ;  /* 0x0000007e003a7220 */ /* 0x040fe20000410000 */
[C---:B--2---:R-:W-:Y:S01]  /*8b20*/  HMMA.16816.F32 R4, R136.reuse, R12, R4 ;  /* 0x0000000c8804723c */ /* 0x044fe20000001804 */
[----:B------:R-:W2:Y:S04]  /*8b30*/  LDSM.16.MT88.4 R52, [R204+0x4000] ;  /* 0x00400000cc34783b */ /* 0x000ea80000004200 */
[C---:B------:R-:W-:Y:S01]  /*8b40*/  FMUL.FTZ R51, R0.reuse, R119 ;  /* 0x0000007700337220 */ /* 0x040fe20000410000 */
[----:B---3--:R-:W-:Y:S01]  /*8b50*/  MOV R119, R74 ;  /* 0x0000004a00777202 */ /* 0x008fe20000000f00 */
[C---:B------:R-:W-:Y:S01]  /*8b60*/  FMUL.FTZ R12, R3.reuse, R80 ;  /* 0x00000050030c7220 */ /* 0x040fe20000410000 */
[C---:B------:R-:W-:Y:S01]  /*8b70*/  HMMA.16816.F32 R8, R136.reuse, R14, R8 ;  /* 0x0000000e8808723c */ /* 0x040fe20000001808 */
[----:B------:R-:W2:Y:S03]  /*8b80*/  LDSM.16.MT88.4 R60, [R203+0x4000] ;  /* 0x00400000cb3c783b */ /* 0x000ea60000004200 */
[C---:B------:R-:W-:Y:S02]  /*8b90*/  FMUL.FTZ R13, R3.reuse, R81 ;  /* 0x00000051030d7220 */ /* 0x040fe40000410000 */
[----:B------:R-:W-:Y:S02]  /*8ba0*/  IMAD.MOV.U32 R101, RZ, RZ, R64 ;  /* 0x000000ffff657224 */ /* 0x000fe400078e0040 */
[----:B------:R-:W-:Y:S01]  /*8bb0*/  FMUL.FTZ R14, R0, R82 ;  /* 0x00000052000e7220 */ /* 0x000fe20000410000 */
[----:B------:R-:W1:Y:S03]  /*8bc0*/  LDSM.16.MT88.4 R72, [R206+0x4000] ;  /* 0x00400000ce48783b */ /* 0x000e660000004200 */
[--C-:B-----5:R-:W-:Y:S02]  /*8bd0*/  FFMA.FTZ R2, R48, c[0x0][0x2d0], -R149.reuse ;  /* 0x0000b40030027a23 */ /* 0x120fe40000010895 */
[----:B------:R-:W-:Y:S02]  /*8be0*/  IMAD.MOV.U32 R111, RZ, RZ, R50 ;  /* 0x000000ffff6f7224 */ /* 0x000fe400078e0032 */
[----:B------:R5:W-:Y:S01]  /*8bf0*/  MUFU.EX2 R110, R2 ;  /* 0x00000002006e7308 */ /* 0x000be20000000800 */
[C---:B------:R-:W-:Y:S01]  /*8c00*/  FMUL.FTZ R50, R0.reuse, R118 ;  /* 0x0000007600327220 */ /* 0x040fe20000410000 */
[----:B------:R-:W1:Y:S01]  /*8c10*/  LDSM.16.MT88.4 R76, [R200+0x800] ;  /* 0x00080000c84c783b */ /* 0x000e620000004200 */
[C---:B------:R-:W-:Y:S02]  /*8c20*/  FMUL.FTZ R15, R0.reuse, R83 ;  /* 0x00000053000f7220 */ /* 0x040fe40000410000 */
[C---:B------:R-:W-:Y:S02]  /*8c30*/  FMUL.FTZ R48, R3.reuse, R116 ;  /* 0x0000007403307220 */ /* 0x040fe40000410000 */
[C---:B------:R-:W-:Y:S03]  /*8c40*/  FMUL.FTZ R64, R3.reuse, R132 ;  /* 0x0000008403407220 */ /* 0x040fe60000410000 */
[C---:B------:R-:W-:Y:S01]  /*8c50*/  HMMA.16816.F32 R12, R136.reuse, R20, R12 ;  /* 0x00000014880c723c */ /* 0x040fe2000000180c */
[----:B------:R-:W1:Y:S06]  /*8c60*/  LDSM.16.MT88.4 R80, [R204+0x800] ;  /* 0x00080000cc50783b */ /* 0x000e6c0000004200 */
[C---:B------:R-:W-:Y:S01]  /*8c70*/  FMUL.FTZ R20, R3.reuse, R88 ;  /* 0x0000005803147220 */ /* 0x040fe20000410000 */
[C---:B------:R-:W-:Y:S01]  /*8c80*/  HMMA.16816.F32 R16, R136.reuse, R22, R16 ;  /* 0x000000168810723c */ /* 0x040fe20000001810 */
[----:B------:R-:W1:Y:S03]  /*8c90*/  LDSM.16.MT88.4 R84, [R203+0x800] ;  /* 0x00080000cb54783b */ /* 0x000e660000004200 */
[----:B------:R-:W-:Y:S02]  /*8ca0*/  FMUL.FTZ R21, R3, R89 ;  /* 0x0000005903157220 */ /* 0x000fe40000410000 */
[--C-:B-----5:R-:W-:Y:S02]  /*8cb0*/  FFMA.FTZ R2, R49, c[0x0][0x2d0], -R149.reuse ;  /* 0x0000b40031027a23 */ /* 0x120fe40000010895 */
[C---:B------:R-:W-:Y:S01]  /*8cc0*/  FMUL.FTZ R49, R3.reuse, R117 ;  /* 0x0000007503317220 */ /* 0x040fe20000410000 */
[----:B------:R-:W0:Y:S01]  /*8cd0*/  LDGDEPBAR ;  /* 0x00000000000079af */ /* 0x000e220000000000 */
[----:B------:R5:W1:Y:S02]  /*8ce0*/  MUFU.EX2 R109, R2 ;  /* 0x00000002006d7308 */ /* 0x000a640000000800 */
[C---:B------:R-:W-:Y:S02]  /*8cf0*/  FMUL.FTZ R22, R0.reuse, R90 ;  /* 0x0000005a00167220 */ /* 0x040fe40000410000 */
[----:B------:R-:W-:Y:S03]  /*8d00*/  FMUL.FTZ R23, R0, R91 ;  /* 0x0000005b00177220 */ /* 0x000fe60000410000 */
[----:B------:R-:W1:Y:S04]  /*8d10*/  LDSM.16.MT88.4 R88, [R206+0x800] ;  /* 0x00080000ce58783b */ /* 0x000e680000004200 */
[C---:B------:R-:W-:Y:S07]  /*8d20*/  HMMA.16816.F32 R20, R136.reuse, R28, R20 ;  /* 0x0000001c8814723c */ /* 0x040fee0000001814 */
[C---:B------:R-:W-:Y:S01]  /*8d30*/  FMUL.FTZ R29, R3.reuse, R97 ;  /* 0x00000061031d7220 */ /* 0x040fe20000410000 */
[C---:B------:R-:W-:Y:S04]  /*8d40*/  HMMA.16816.F32 R24, R136.reuse, R30, R24 ;  /* 0x0000001e8818723c */ /* 0x040fe80000001818 */
[----:B------:R-:W-:Y:S01]  /*8d50*/  MOV R97, R237 ;  /* 0x000000ed00617202 */ /* 0x000fe20000000f00 */
[----:B-----5:R-:W-:Y:S02]  /*8d60*/  FFMA.FTZ R2, R56, c[0x0][0x2d0], -R148 ;  /* 0x0000b40038027a23 */ /* 0x020fe40000010894 */
[C---:B------:R-:W-:Y:S02]  /*8d70*/  FMUL.FTZ R30, R0.reuse, R98 ;  /* 0x00000062001e7220 */ /* 0x040fe40000410000 */
[----:B------:R5:W-:Y:S01]  /*8d80*/  MUFU.EX2 R103, R2 ;  /* 0x0000000200677308 */ /* 0x000be20000000800 */
[----:B------:R-:W3:Y:S02]  /*8d90*/  LDL.LU R98, [R1+0x10] ;  /* 0x0000100001627983 */ /* 0x000ee40000300800 */
[C---:B------:R-:W-:Y:S01]  /*8da0*/  FMUL.FTZ R31, R0.reuse, R99 ;  /* 0x00000063001f7220 */ /* 0x040fe20000410000 */
[----:B------:R-:W-:Y:S01]  /*8db0*/  MOV R99, R65 ;  /* 0x0000004100637202 */ /* 0x000fe20000000f00 */
[C---:B------:R-:W-:Y:S02]  /*8dc0*/  FMUL.FTZ R28, R3.reuse, R96 ;  /* 0x00000060031c7220 */ /* 0x040fe40000410000 */
[C---:B------:R-:W-:Y:S02]  /*8dd0*/  FMUL.FTZ R56, R3.reuse, R124 ;  /* 0x0000007c03387220 */ /* 0x040fe40000410000 */
[----:B------:R-:W-:Y:S02]  /*8de0*/  IMAD.MOV.U32 R96, RZ, RZ, R66 ;  /* 0x000000ffff607224 */ /* 0x000fe400078e0042 */
[----:B------:R-:W-:Y:S01]  /*8df0*/  FMUL.FTZ R65, R3, R133 ;  /* 0x0000008503417220 */ /* 0x000fe20000410000 */
[C---:B----4-:R-:W-:Y:S03]  /*8e00*/  HMMA.16816.F32 R28, R136.reuse, R36, R28 ;  /* 0x00000024881c723c */ /* 0x050fe6000000181c */
[----:B------:R-:W-:Y:S02]  /*8e10*/  IMAD.MOV.U32 R132, RZ, RZ, R96 ;  /* 0x000000ffff847224 */ /* 0x000fe400078e0060 */
[--C-:B------:R-:W-:Y:S02]  /*8e20*/  FFMA.FTZ R96, R251, c[0x0][0x2d0], -R148.reuse ;  /* 0x0000b400fb607a23 */ /* 0x100fe40000010894 */
[----:B------:R-:W-:Y:S01]  /*8e30*/  FMUL.FTZ R36, R3, R104 ;  /* 0x0000006803247220 */ /* 0x000fe20000410000 */
[C---:B------:R-:W-:Y:S04]  /*8e40*/  HMMA.16816.F32 R32, R136.reuse, R38, R32 ;  /* 0x000000268820723c */ /* 0x040fe80000001820 */
[----:B-----5:R-:W-:Y:S02]  /*8e50*/  FFMA.FTZ R2, R57, c[0x0][0x2d0], -R148 ;  /* 0x0000b40039027a23 */ /* 0x020fe40000010894 */
[C---:B------:R-:W-:Y:S02]  /*8e60*/  FMUL.FTZ R37, R3.reuse, R105 ;  /* 0x0000006903257220 */ /* 0x040fe40000410000 */
[----:B------:R4:W5:Y:S01]  /*8e70*/  MUFU.EX2 R108, R2 ;  /* 0x00000002006c7308 */ /* 0x0009620000000800 */
[C---:B------:R-:W-:Y:S03]  /*8e80*/  FMUL.FTZ R38, R0.reuse, R106 ;  /* 0x0000006a00267220 */ /* 0x040fe60000410000 */
[C---:B------:R-:W-:Y:S02]  /*8e90*/  FMUL.FTZ R39, R0.reuse, R107 ;  /* 0x0000006b00277220 */ /* 0x040fe40000410000 */
[C---:B------:R-:W-:Y:S02]  /*8ea0*/  FMUL.FTZ R57, R3.reuse, R125 ;  /* 0x0000007d03397220 */ /* 0x040fe40000410000 */
[----:B------:R-:W-:Y:S03]  /*8eb0*/  FMUL.FTZ R66, R0, R134 ;  /* 0x0000008600427220 */ /* 0x000fe60000410000 */
[C---:B-1----:R-:W-:Y:S07]  /*8ec0*/  HMMA.16816.F32 R36, R136.reuse, R44, R36 ;  /* 0x0000002c8824723c */ /* 0x042fee0000001824 */
[C---:B------:R-:W-:Y:S01]  /*8ed0*/  FMUL.FTZ R44, R3.reuse, R112 ;  /* 0x00000070032c7220 */ /* 0x040fe20000410000 */
[C---:B------:R-:W-:Y:S04]  /*8ee0*/  HMMA.16816.F32 R40, R136.reuse, R46, R40 ;  /* 0x0000002e8828723c */ /* 0x040fe80000001828 */
[C---:B------:R-:W-:Y:S02]  /*8ef0*/  FMUL.FTZ R45, R3.reuse, R113 ;  /* 0x00000071032d7220 */ /* 0x040fe40000410000 */
[--C-:B----4-:R-:W-:Y:S02]  /*8f00*/  FFMA.FTZ R2, R150, c[0x0][0x2d0], -R149.reuse ;  /* 0x0000b40096027a23 */ /* 0x110fe40000010895 */
[C---:B------:R-:W-:Y:S02]  /*8f10*/  FMUL.FTZ R46, R0.reuse, R114 ;  /* 0x00000072002e7220 */ /* 0x040fe40000410000 */
[----:B------:R1:W-:Y:S02]  /*8f20*/  MUFU.EX2 R102, R2 ;  /* 0x0000000200667308 */ /* 0x0003e40000000800 */
[C---:B------:R-:W-:Y:S02]  /*8f30*/  FMUL.FTZ R47, R0.reuse, R115 ;  /* 0x00000073002f7220 */ /* 0x040fe40000410000 */
[----:B------:R-:W-:Y:S01]  /*8f40*/  IMAD.MOV.U32 R150, RZ, RZ, R70 ;  /* 0x000000ffff967224 */ /* 0x000fe200078e0046 */
[----:B------:R-:W-:Y:S01]  /*8f50*/  MOV R70, R67 ;  /* 0x0000004300467202 */ /* 0x000fe20000000f00 */
[----:B------:R-:W-:Y:S01]  /*8f60*/  FMUL.FTZ R67, R0, R135 ;  /* 0x0000008700437220 */ /* 0x000fe20000410000 */
[----:B------:R-:W-:Y:S02]  /*8f70*/  MOV R135, R132 ;  /* 0x0000008400877202 */ /* 0x000fe40000000f00 */
[C---:B--2---:R-:W-:Y:S03]  /*8f80*/  HMMA.16816.F32 R44, R136.reuse, R52, R44 ;  /* 0x00000034882c723c */ /* 0x044fe6000000182c */
[----:B------:R-:W-:Y:S01]  /*8f90*/  MOV R133, R70 ;  /* 0x0000004600857202 */ /* 0x000fe20000000f00 */
[--C-:B------:R-:W-:Y:S03]  /*8fa0*/  FFMA.FTZ R70, R252, c[0x0][0x2d0], -R148.reuse ;  /* 0x0000b400fc467a23 */ /* 0x100fe60000010894 */
[C---:B------:R-:W-:Y:S01]  /*8fb0*/  FMUL.FTZ R52, R3.reuse, R120 ;  /* 0x0000007803347220 */ /* 0x040fe20000410000 */
[C---:B------:R-:W-:Y:S04]  /*8fc0*/  HMMA.16816.F32 R48, R136.reuse, R54, R48 ;  /* 0x000000368830723c */ /* 0x040fe80000001830 */
[----:B------:R-:W-:Y:S02]  /*8fd0*/  FMUL.FTZ R53, R3, R121 ;  /* 0x0000007903357220 */ /* 0x000fe40000410000 */
[----:B-1----:R-:W-:Y:S01]  /*8fe0*/  FFMA.FTZ R2, R151, c[0x0][0x2d0], -R149 ;  /* 0x0000b40097027a23 */ /* 0x002fe20000010895 */
[----:B------:R-:W-:Y:S01]  /*8ff0*/  MOV R151, R234 ;  /* 0x000000ea00977202 */ /* 0x000fe20000000f00 */
[C---:B------:R-:W-:Y:S02]  /*9000*/  FMUL.FTZ R54, R0.reuse, R122 ;  /* 0x0000007a00367220 */ /* 0x040fe40000410000 */
[----:B------:R1:W2:Y:S02]  /*9010*/  MUFU.EX2 R118, R2 ;  /* 0x0000000200767308 */ /* 0x0002a40000000800 */
[----:B------:R-:W-:Y:S07]  /*9020*/  FMUL.FTZ R55, R0, R123 ;  /* 0x0000007b00377220 */ /* 0x000fee0000410000 */
[C---:B------:R-:W-:Y:S07]  /*9030*/  HMMA.16816.F32 R52, R136.reuse, R60, R52 ;  /* 0x0000003c8834723c */ /* 0x040fee0000001834 */
[C---:B------:R-:W-:Y:S01]  /*9040*/  FMUL.FTZ R60, R3.reuse, R128 ;  /* 0x00000080033c7220 */ /* 0x040fe20000410000 */
[C---:B------:R-:W-:Y:S04]  /*9050*/  HMMA.16816.F32 R56, R136.reuse, R62, R56 ;  /* 0x0000003e8838723c */ /* 0x040fe80000001838 */
[----:B------:R-:W-:Y:S02]  /*9060*/  IMAD.MOV.U32 R128, RZ, RZ, R193 ;  /* 0x000000ffff807224 */ /* 0x000fe400078e00c1 */
[----:B------:R-:W-:Y:S02]  /*9070*/  FMUL.FTZ R61, R3, R129 ;  /* 0x00000081033d7220 */ /* 0x000fe40000410000 */
[--C-:B-1----:R-:W-:Y:S01]  /*9080*/  FFMA.FTZ R2, R152, c[0x0][0x2d0], -R148.reuse ;  /* 0x0000b40098027a23 */ /* 0x102fe20000010894 */
[----:B------:R-:W4:Y:S01]  /*9090*/  LDL.LU R129, [R1+0x4] ;  /* 0x0000040001817983 */ /* 0x000f220000300800 */
[----:B------:R1:W-:Y:S02]  /*90a0*/  MUFU.EX2 R152, R70 ;  /* 0x0000004600987308 */ /* 0x0003e40000000800 */
[C---:B------:R-:W-:Y:S02]  /*90b0*/  FMUL.FTZ R62, R0.reuse, R130 ;  /* 0x00000082003e7220 */ /* 0x040fe40000410000 */
[----:B------:R-:W-:Y:S01]  /*90c0*/  FMUL.FTZ R63, R0, R131 ;  /* 0x00000083003f7220 */ /* 0x000fe20000410000 */
[----:B------:R-:W-:Y:S01]  /*90d0*/  MOV R131, R97 ;  /* 0x0000006100837202 */ /* 0x000fe20000000f00 */
[--C-:B------:R-:W-:Y:S02]  /*90e0*/  FFMA.FTZ R97, R250, c[0x0][0x2d0], -R148.reuse ;  /* 0x0000b400fa617a23 */ /* 0x100fe40000010894 */
[----:B------:R-:W-:Y:S02]  /*90f0*/  IMAD.MOV.U32 R130, RZ, RZ, R101 ;  /* 0x000000ffff827224 */ /* 0x000fe400078e0065 */
[----:B------:R2:W-:Y:S01]  /*9100*/  MUFU.EX2 R117, R2 ;  /* 0x0000000200757308 */ /* 0x0005e20000000800 */
[C---:B------:R-:W-:Y:S03]  /*9110*/  HMMA.16816.F32 R60, R136.reuse, R72, R60 ;  /* 0x00000048883c723c */ /* 0x040fe6000000183c */
[----:B------:R-:W-:Y:S02]  /*9120*/  FFMA.FTZ R101, R244, c[0x0][0x2d0], -R148 ;  /* 0x0000b400f4657a23 */ /* 0x000fe40000010894 */
[----:B------:R-:W-:Y:S02]  /*9130*/  IMAD.MOV.U32 R134, RZ, RZ, R131 ;  /* 0x000000ffff867224 */ /* 0x000fe400078e0083 */
[----:B------:R-:W-:Y:S01]  /*9140*/  F2FP.PACK_AB R72, R111, R119 ;  /* 0x000000776f48723e */ /* 0x000fe200000000ff */
[----:B------:R-:W-:Y:S04]  /*9150*/  HMMA.16816.F32 R64, R136, R74, R64 ;  /* 0x0000004a8840723c */ /* 0x000fe80000001840 */
[----:B------:R-:W-:Y:S01]  /*9160*/  F2FP.PACK_AB R73, R109, R110 ;  /* 0x0000006e6d49723e */ /* 0x000fe200000000ff */
[--C-:B-1----:R-:W-:Y:S02]  /*9170*/  FFMA.FTZ R70, R134, c[0x0][0x2d0], -R149.reuse ;  /* 0x0000b40086467a23 */ /* 0x102fe40000010895 */
[----:B-----5:R-:W-:Y:S01]  /*9180*/  F2FP.PACK_AB R74, R108, R103 ;  /* 0x000000676c4a723e */ /* 0x020fe200000000ff */
[----:B------:R-:W-:Y:S01]  /*9190*/  IMAD.MOV.U32 R136, RZ, RZ, R94 ;  /* 0x000000ffff887224 */ /* 0x000fe200078e005e */
[----:B--2---:R-:W-:Y:S03]  /*91a0*/  F2FP.PACK_AB R75, R118, R102 ;  /* 0x00000066764b723e */ /* 0x004fe600000000ff */
[----:B------:R-:W-:Y:S01]  /*91b0*/  IMAD.MOV.U32 R137, RZ, RZ, R150 ;  /* 0x000000ffff897224 */ /* 0x000fe200078e0096 */
[----:B------:R-:W-:Y:S01]  /*91c0*/  MOV R150, R93 ;  /* 0x0000005d00967202 */ /* 0x000fe20000000f00 */
[--C-:B------:R-:W-:Y:S02]  /*91d0*/  FFMA.FTZ R139, R249, c[0x0][0x2d0], -R148.reuse ;  /* 0x0000b400f98b7a23 */ /* 0x100fe40000010894 */
[C---:B------:R-:W-:Y:S04]  /*91e0*/  HMMA.16816.F32 R4, R72.reuse, R76, R4 ;  /* 0x0000004c4804723c */ /* 0x040fe80000001804 */
[----:B------:R-:W-:Y:S01]  /*91f0*/  MUFU.EX2 R139, R139 ;  /* 0x0000008b008b7308 */ /* 0x000fe20000000800 */
[--C-:B------:R-:W-:Y:S02]  /*9200*/  FFMA.FTZ R2, R153, c[0x0][0x2d0], -R148.reuse ;  /* 0x0000b40099027a23 */ /* 0x100fe40000010894 */
[--C-:B------:R-:W-:Y:S01]  /*9210*/  FFMA.FTZ R138, R247, c[0x0][0x2d0], -R148.reuse ;  /* 0x0000b400f78a7a23 */ /* 0x100fe20000010894 */
[C---:B------:R-:W-:Y:S01]  /*9220*/  HMMA.16816.F32 R8, R72.reuse, R78, R8 ;  /* 0x0000004e4808723c */ /* 0x040fe20000001808 */
[----:B------:R-:W1:Y:S05]  /*9230*/  LDSM.16.MT88.4 R76, [R200+0x4800] ;  /* 0x00480000c84c783b */ /* 0x000e6a0000004200 */
[----:B------:R2:W5:Y:S02]  /*9240*/  MUFU.EX2 R237, R2 ;  /* 0x0000000200ed7308 */ /* 0x0005640000000800 */
[C---:B------:R-:W-:Y:S08]  /*9250*/  HMMA.16816.F32 R12, R72.reuse, R80, R12 ;  /* 0x00000050480c723c */ /* 0x040ff0000000180c */
[C---:B------:R-:W-:Y:S01]  /*9260*/  HMMA.16816.F32 R16, R72.reuse, R82, R16 ;  /* 0x000000524810723c */ /* 0x040fe20000001810 */
[----:B------:R-:W5:Y:S01]  /*9270*/  LDSM.16.MT88.4 R80, [R204+0x4800] ;  /* 0x00480000cc50783b */ /* 0x000f620000004200 */
[----:B------:R-:W-:Y:S06]  /*9280*/  MUFU.EX2 R138, R138 ;  /* 0x0000008a008a7308 */ /* 0x000fec0000000800 */
[C---:B------:R-:W-:Y:S04]  /*9290*/  HMMA.16816.F32 R20, R72.reuse, R84, R20 ;  /* 0x000000544814723c */ /* 0x040fe80000001814 */
[--C-:B--2---:R-:W-:Y:S04]  /*92a0*/  FFMA.FTZ R2, R154, c[0x0][0x2d0], -R149.reuse ;  /* 0x0000b4009a027a23 */ /* 0x104fe80000010895 */
[C---:B------:R-:W-:Y:S01]  /*92b0*/  HMMA.16816.F32 R24, R72.reuse, R86, R24 ;  /* 0x000000564818723c */ /* 0x040fe20000001818 */
[----:B------:R-:W2:Y:S01]  /*92c0*/  LDSM.16.MT88.4 R84, [R203+0x4800] ;  /* 0x00480000cb54783b */ /* 0x000ea20000004200 */
[----:B------:R5:W-:Y:S06]  /*92d0*/  MUFU.EX2 R116, R2 ;  /* 0x0000000200747308 */ /* 0x000bec0000000800 */
[C---:B------:R-:W-:Y:S08]  /*92e0*/  HMMA.16816.F32 R28, R72.reuse, R88, R28 ;  /* 0x00000058481c723c */ /* 0x040ff0000000181c */
[C---:B------:R-:W-:Y:S01]  /*92f0*/  HMMA.16816.F32 R32, R72.reuse, R90, R32 ;  /* 0x0000005a4820723c */ /* 0x040fe20000001820 */
[----:B------:R-:W2:Y:S07]  /*9300*/  LDSM.16.MT88.4 R88, [R206+0x4800] ;  /* 0x00480000ce58783b */ /* 0x000eae0000004200 */
[C---:B-1----:R-:W-:Y:S04]  /*9310*/  HMMA.16816.F32 R36, R72.reuse, R76, R36 ;  /* 0x0000004c4824723c */ /* 0x042fe80000001824 */
[--C-:B-----5:R-:W-:Y:S04]  /*9320*/  FFMA.FTZ R2, R155, c[0x0][0x2d0], -R149.reuse ;  /* 0x0000b4009b027a23 */ /* 0x120fe80000010895 */
[C---:B------:R-:W-:Y:S01]  /*9330*/  HMMA.16816.F32 R40, R72.reuse, R78, R40 ;  /* 0x0000004e4828723c */ /* 0x040fe20000001828 */
[----:B------:R1:W5:Y:S01]  /*9340*/  MUFU.EX2 R235, R2 ;  /* 0x0000000200eb7308 */ /* 0x0003620000000800 */
[----:B------:R-:W3:Y:S06]  /*9350*/  LDSM.16.MT88.4 R76, [R200+0x1000] ;  /* 0x00100000c84c783b */ /* 0x000eec0000004200 */
[C---:B------:R-:W-:Y:S08]  /*9360*/  HMMA.16816.F32 R44, R72.reuse, R80, R44 ;  /* 0x00000050482c723c */ /* 0x040ff0000000182c */
[C---:B------:R-:W-:Y:S01]  /*9370*/  HMMA.16816.F32 R48, R72.reuse, R82, R48 ;  /* 0x000000524830723c */ /* 0x040fe20000001830 */
[----:B------:R-:W3:Y:S07]  /*9380*/  LDSM.16.MT88.4 R80, [R204+0x1000] ;  /* 0x00100000cc50783b */ /* 0x000eee0000004200 */
[C---:B--2---:R-:W-:Y:S04]  /*9390*/  HMMA.16816.F32 R52, R72.reuse, R84, R52 ;  /* 0x000000544834723c */ /* 0x044fe80000001834 */
[--C-:B-1----:R-:W-:Y:S04]  /*93a0*/  FFMA.FTZ R2, R156, c[0x0][0x2d0], -R148.reuse ;  /* 0x0000b4009c027a23 */ /* 0x102fe80000010894 */
[C---:B------:R-:W-:Y:S01]  /*93b0*/  HMMA.16816.F32 R56, R72.reuse, R86, R56 ;  /* 0x000000564838723c */ /* 0x040fe20000001838 */
[----:B------:R1:W-:Y:S01]  /*93c0*/  MUFU.EX2 R234, R2 ;  /* 0x0000000200ea7308 */ /* 0x0003e20000000800 */
[----:B------:R-:W2:Y:S06]  /*93d0*/  LDSM.16.MT88.4 R84, [R203+0x1000] ;  /* 0x00100000cb54783b */ /* 0x000eac0000004200 */
[C---:B------:R-:W-:Y:S08]  /*93e0*/  HMMA.16816.F32 R60, R72.reuse, R88, R60 ;  /* 0x00000058483c723c */ /* 0x040ff0000000183c */
[----:B------:R-:W-:Y:S01]  /*93f0*/  HMMA.16816.F32 R64, R72, R90, R64 ;  /* 0x0000005a4840723c */ /* 0x000fe20000001840 */
[----:B------:R-:W2:Y:S06]  /*9400*/  LDSM.16.MT88.4 R88, [R206+0x1000] ;  /* 0x00100000ce58783b */ /* 0x000eac0000004200 */
[----:B------:R-:W-:Y:S01]  /*9410*/  F2FP.PACK_AB R72, R237, R117 ;  /* 0x00000075ed48723e */ /* 0x000fe200000000ff */
[----:B-1----:R-:W-:Y:S01]  /*9420*/  FFMA.FTZ R2, R157, c[0x0][0x2d0], -R148 ;  /* 0x0000b4009d027a23 */ /* 0x002fe20000010894 */
[----:B-----5:R-:W-:Y:S03]  /*9430*/  F2FP.PACK_AB R73, R235, R116 ;  /* 0x00000074eb49723e */ /* 0x020fe600000000ff */
[----:B------:R1:W5:Y:S01]  /*9440*/  MUFU.EX2 R127, R2 ;  /* 0x00000002007f7308 */ /* 0x0003620000000800 */
[----:B---3--:R-:W-:Y:S02]  /*9450*/  FFMA.FTZ R98, R0, R98, R232 ;  /* 0x0000006200627223 */ /* 0x008fe400000100e8 */
[--C-:B-1----:R-:W-:Y:S01]  /*9460*/  FFMA.FTZ R2, R158, c[0x0][0x2d0], -R149.reuse ;  /* 0x0000b4009e027a23 */ /* 0x102fe20000010895 */
[----:B-----5:R-:W-:Y:S01]  /*9470*/  F2FP.PACK_AB R74, R127, R234 ;  /* 0x000000ea7f4a723e */ /* 0x020fe200000000ff */
[--C-:B------:R-:W-:Y:S01]  /*9480*/  FFMA.FTZ R0, R133, c[0x0][0x2d0], -R149.reuse ;  /* 0x0000b40085007a23 */ /* 0x100fe20000010895 */
[----:B------:R-:W-:Y:S04]  /*9490*/  MOV R133, R130 ;  /* 0x0000008200857202 */ /* 0x000fe80000000f00 */
[----:B------:R1:W-:Y:S10]  /*94a0*/  MUFU.EX2 R126, R2 ;  /* 0x00000002007e7308 */ /* 0x0003f40000000800 */
[----:B------:R-:W-:Y:S01]  /*94b0*/  MUFU.EX2 R131, R0 ;  /* 0x0000000000837308 */ /* 0x000fe20000000800 */
[----:B-1----:R-:W-:Y:S09]  /*94c0*/  FFMA.FTZ R2, R159, c[0x0][0x2d0], -R149 ;  /* 0x0000b4009f027a23 */ /* 0x002ff20000010895 */
        /* <DEDUP_REMOVED lines=11> */
[----:B------:R-:W5:Y:S06]  /*9580*/  LDSM.16.MT88.4 R80, [R204+0x5000] ;  /* 0x00500000cc50783b */ /* 0x000f6c0000004200 */
[C---:B--2---:R-:W-:Y:S08]  /*9590*/  HMMA.16816.F32 R20, R72.reuse, R84, R20 ;  /* 0x000000544814723c */ /* 0x044ff00000001814 */
[C---:B------:R-:W-:Y:S01]  /*95a0*/  HMMA.16816.F32 R24, R72.reuse, R86, R24 ;  /* 0x000000564818723c */ /* 0x040fe20000001818 */
[----:B------:R-:W2:Y:S03]  /*95b0*/  LDSM.16.MT88.4 R84, [R203+0x5000] ;  /* 0x00500000cb54783b */ /* 0x000ea60000004200 */
[----:B----4-:R-:W-:Y:S01]  /*95c0*/  FFMA.FTZ R3, R3, R129, R233 ;  /* 0x0000008103037223 */ /* 0x010fe200000100e9 */
[----:B------:R-:W-:Y:S02]  /*95d0*/  MOV R129, R151 ;  /* 0x0000009700817202 */ /* 0x000fe40000000f00 */
[----:B------:R-:W-:Y:S01]  /*95e0*/  MOV R151, R95 ;  /* 0x0000005f00977202 */ /* 0x000fe20000000f00 */
[C---:B------:R-:W-:Y:S04]  /*95f0*/  HMMA.16816.F32 R28, R72.reuse, R88, R28 ;  /* 0x00000058481c723c */ /* 0x040fe8000000181c */
[--C-:B-1----:R-:W-:Y:S02]  /*9600*/  FFMA.FTZ R2, R162, c[0x0][0x2d0], -R149.reuse ;  /* 0x0000b400a2027a23 */ /* 0x102fe40000010895 */
[----:B------:R-:W-:Y:S02]  /*9610*/  FFMA.FTZ R0, R151, c[0x0][0x2d0], -R149 ;  /* 0x0000b40097007a23 */ /* 0x000fe40000010895 */
[C---:B------:R-:W-:Y:S01]  /*9620*/  HMMA.16816.F32 R32, R72.reuse, R90, R32 ;  /* 0x0000005a4820723c */ /* 0x040fe20000001820 */
[----:B------:R1:W-:Y:S01]  /*9630*/  MUFU.EX2 R106, R2 ;  /* 0x00000002006a7308 */ /* 0x0003e20000000800 */
[----:B------:R-:W4:Y:S02]  /*9640*/  LDSM.16.MT88.4 R88, [R206+0x5000] ;  /* 0x00500000ce58783b */ /* 0x000f240000004200 */
[----:B------:R-:W-:Y:S02]  /*9650*/  IMAD.MOV.U32 R132, RZ, RZ, R129 ;  /* 0x000000ffff847224 */ /* 0x000fe400078e0081 */
[----:B------:R-:W-:Y:S02]  /*9660*/  FADD.FTZ R3, R236, R3 ;  /* 0x00000003ec037221 */ /* 0x000fe40000010000 */
[C---:B---3--:R-:W-:Y:S03]  /*9670*/  HMMA.16816.F32 R36, R72.reuse, R76, R36 ;  /* 0x0000004c4824723c */ /* 0x048fe60000001824 */
[----:B------:R-:W-:Y:S05]  /*9680*/  MUFU.EX2 R129, R96 ;  /* 0x0000006000817308 */ /* 0x000fea0000000800 */
[C---:B------:R-:W-:Y:S01]  /*9690*/  HMMA.16816.F32 R40, R72.reuse, R78, R40 ;  /* 0x0000004e4828723c */ /* 0x040fe20000001828 */
[----:B------:R-:W3:Y:S04]  /*96a0*/  LDSM.16.MT88.4 R76, [R200+0x1800] ;  /* 0x00180000c84c783b */ /* 0x000ee80000004200 */
[----:B------:R-:W-:Y:S03]  /*96b0*/  MUFU.EX2 R151, R97 ;  /* 0x0000006100977308 */ /* 0x000fe60000000800 */
[C---:B-----5:R-:W-:Y:S04]  /*96c0*/  HMMA.16816.F32 R44, R72.reuse, R80, R44 ;  /* 0x00000050482c723c */ /* 0x060fe8000000182c */
[--C-:B-1----:R-:W-:Y:S03]  /*96d0*/  FFMA.FTZ R2, R163, c[0x0][0x2d0], -R149.reuse ;  /* 0x0000b400a3027a23 */ /* 0x102fe60000010895 */
[----:B------:R-:W-:Y:S01]  /*96e0*/  MUFU.EX2 R130, R0 ;  /* 0x0000000000827308 */ /* 0x000fe20000000800 */
[C---:B------:R-:W-:Y:S01]  /*96f0*/  HMMA.16816.F32 R48, R72.reuse, R82, R48 ;  /* 0x000000524830723c */ /* 0x040fe20000001830 */
[----:B------:R-:W1:Y:S07]  /*9700*/  LDSM.16.MT88.4 R80, [R204+0x1800] ;  /* 0x00180000cc50783b */ /* 0x000e6e0000004200 */
[C---:B--2---:R-:W-:Y:S01]  /*9710*/  HMMA.16816.F32 R52, R72.reuse, R84, R52 ;  /* 0x000000544834723c */ /* 0x044fe20000001834 */
[----:B------:R2:W5:Y:S07]  /*9720*/  MUFU.EX2 R107, R2 ;  /* 0x00000002006b7308 */ /* 0x00056e0000000800 */
[C---:B------:R-:W-:Y:S01]  /*9730*/  HMMA.16816.F32 R56, R72.reuse, R86, R56 ;  /* 0x000000564838723c */ /* 0x040fe20000001838 */
[----:B------:R-:W1:Y:S07]  /*9740*/  LDSM.16.MT88.4 R84, [R203+0x1800] ;  /* 0x00180000cb54783b */ /* 0x000e6e0000004200 */
[C---:B----4-:R-:W-:Y:S08]  /*9750*/  HMMA.16816.F32 R60, R72.reuse, R88, R60 ;  /* 0x00000058483c723c */ /* 0x050ff0000000183c */
[----:B------:R-:W-:Y:S01]  /*9760*/  HMMA.16816.F32 R64, R72, R90, R64 ;  /* 0x0000005a4840723c */ /* 0x000fe20000001840 */
[----:B------:R-:W4:Y:S03]  /*9770*/  LDSM.16.MT88.4 R88, [R206+0x1800] ;  /* 0x00180000ce58783b */ /* 0x000f260000004200 */
[--C-:B--2---:R-:W-:Y:S03]  /*9780*/  FFMA.FTZ R2, R168, c[0x0][0x2d0], -R148.reuse ;  /* 0x0000b400a8027a23 */ /* 0x104fe60000010894 */
[----:B------:R-:W-:Y:S01]  /*9790*/  F2FP.PACK_AB R72, R193, R124 ;  /* 0x0000007cc148723e */ /* 0x000fe200000000ff */
[----:B------:R2:W-:Y:S01]  /*97a0*/  MUFU.EX2 R105, R2 ;  /* 0x0000000200697308 */ /* 0x0005e20000000800 */
[----:B-----5:R-:W-:Y:S01]  /*97b0*/  F2FP.PACK_AB R73, R107, R106 ;  /* 0x0000006a6b49723e */ /* 0x020fe200000000ff */
[----:B------:R-:W5:Y:S02]  /*97c0*/  LDL R168, [R1] ;  /* 0x0000000001a87983 */ /* 0x000f640000100800 */
[--C-:B--2---:R-:W-:Y:S06]  /*97d0*/  FFMA.FTZ R2, R169, c[0x0][0x2d0], -R148.reuse ;  /* 0x0000b400a9027a23 */ /* 0x104fec0000010894 */
[----:B------:R2:W1:Y:S02]  /*97e0*/  MUFU.EX2 R163, R2 ;  /* 0x0000000200a37308 */ /* 0x0004640000000800 */
[--C-:B--2---:R-:W-:Y:S01]  /*97f0*/  FFMA.FTZ R2, R170, c[0x0][0x2d0], -R149.reuse ;  /* 0x0000b400aa027a23 */ /* 0x104fe20000010895 */
[----:B-1----:R-:W-:Y:S07]  /*9800*/  F2FP.PACK_AB R74, R163, R105 ;  /* 0x00000069a34a723e */ /* 0x002fee00000000ff */
[----:B------:R1:W-:Y:S02]  /*9810*/  MUFU.EX2 R104, R2 ;  /* 0x0000000200687308 */ /* 0x0003e40000000800 */
[--C-:B-1----:R-:W-:Y:S08]  /*9820*/  FFMA.FTZ R2, R171, c[0x0][0x2d0], -R149.reuse ;  /* 0x0000b400ab027a23 */ /* 0x102ff00000010895 */
[----:B------:R1:W2:Y:S02]  /*9830*/  MUFU.EX2 R162, R2 ;  /* 0x0000000200a27308 */ /* 0x0002a40000000800 */
[--C-:B-1----:R-:W-:Y:S01]  /*9840*/  FFMA.FTZ R2, R194, c[0x0][0x2d0], -R148.reuse ;  /* 0x0000b400c2027a23 */ /* 0x102fe20000010894 */
[----:B--2---:R-:W-:Y:S07]  /*9850*/  F2FP.PACK_AB R75, R162, R104 ;  /* 0x00000068a24b723e */ /* 0x004fee00000000ff */
[----:B------:R1:W-:Y:S01]  /*9860*/  MUFU.EX2 R160, R2 ;  /* 0x0000000200a07308 */ /* 0x0003e20000000800 */
[C---:B---3--:R-:W-:Y:S08]  /*9870*/  HMMA.16816.F32 R4, R72.reuse, R76, R4 ;  /* 0x0000004c4804723c */ /* 0x048ff00000001804 */
[C---:B------:R-:W-:Y:S01]  /*9880*/  HMMA.16816.F32 R8, R72.reuse, R78, R8 ;  /* 0x0000004e4808723c */ /* 0x040fe20000001808 */
[----:B------:R-:W2:Y:S07]  /*9890*/  LDSM.16.MT88.4 R76, [R200+0x5800] ;  /* 0x00580000c84c783b */ /* 0x000eae0000004200 */
[C---:B------:R-:W-:Y:S04]  /*98a0*/  HMMA.16816.F32 R12, R72.reuse, R80, R12 ;  /* 0x00000050480c723c */ /* 0x040fe8000000180c */
[--C-:B-1----:R-:W-:Y:S04]  /*98b0*/  FFMA.FTZ R2, R195, c[0x0][0x2d0], -R148.reuse ;  /* 0x0000b400c3027a23 */ /* 0x102fe80000010894 */
[C---:B------:R-:W-:Y:S01]  /*98c0*/  HMMA.16816.F32 R16, R72.reuse, R82, R16 ;  /* 0x000000524810723c */ /* 0x040fe20000001810 */
[----:B------:R1:W3:Y:S01]  /*98d0*/  MUFU.EX2 R161, R2 ;  /* 0x0000000200a17308 */ /* 0x0002e20000000800 */
[----:B------:R-:W3:Y:S06]  /*98e0*/  LDSM.16.MT88.4 R80, [R204+0x5800] ;  /* 0x00580000cc50783b */ /* 0x000eec0000004200 */
[C---:B------:R-:W-:Y:S08]  /*98f0*/  HMMA.16816.F32 R20, R72.reuse, R84, R20 ;  /* 0x000000544814723c */ /* 0x040ff00000001814 */
[C---:B------:R-:W-:Y:S01]  /*9900*/  HMMA.16816.F32 R24, R72.reuse, R86, R24 ;  /* 0x000000564818723c */ /* 0x040fe20000001818 */
[----:B------:R-:W3:Y:S07]  /*9910*/  LDSM.16.MT88.4 R84, [R203+0x5800] ;  /* 0x00580000cb54783b */ /* 0x000eee0000004200 */
        /* <DEDUP_REMOVED lines=8> */
[C---:B---3--:R-:W-:Y:S04]  /*99a0*/  HMMA.16816.F32 R44, R72.reuse, R80, R44 ;  /* 0x00000050482c723c */ /* 0x048fe8000000182c */
[--C-:B-1----:R-:W-:Y:S04]  /*99b0*/  FFMA.FTZ R2, R197, c[0x0][0x2d0], -R149.reuse ;  /* 0x0000b400c5027a23 */ /* 0x102fe80000010895 */
[C---:B------:R-:W-:Y:S01]  /*99c0*/  HMMA.16816.F32 R48, R72.reuse, R82, R48 ;  /* 0x000000524830723c */ /* 0x040fe20000001830 */
[----:B------:R1:W3:Y:S01]  /*99d0*/  MUFU.EX2 R115, R2 ;  /* 0x0000000200737308 */ /* 0x0002e20000000800 */
[----:B------:R-:W2:Y:S06]  /*99e0*/  LDSM.16.MT88.4 R80, [R204+0x2000] ;  /* 0x00200000cc50783b */ /* 0x000eac0000004200 */
[C---:B------:R-:W-:Y:S08]  /*99f0*/  HMMA.16816.F32 R52, R72.reuse, R84, R52 ;  /* 0x000000544834723c */ /* 0x040ff00000001834 */
[C---:B------:R-:W-:Y:S01]  /*9a00*/  HMMA.16816.F32 R56, R72.reuse, R86, R56 ;  /* 0x000000564838723c */ /* 0x040fe20000001838 */
[----:B------:R-:W2:Y:S07]  /*9a10*/  LDSM.16.MT88.4 R84, [R203+0x2000] ;  /* 0x00200000cb54783b */ /* 0x000eae0000004200 */
[C---:B----4-:R-:W-:Y:S04]  /*9a20*/  HMMA.16816.F32 R60, R72.reuse, R88, R60 ;  /* 0x00000058483c723c */ /* 0x050fe8000000183c */
[--C-:B-1----:R-:W-:Y:S04]  /*9a30*/  FFMA.FTZ R2, R198, c[0x0][0x2d0], -R148.reuse ;  /* 0x0000b400c6027a23 */ /* 0x102fe80000010894 */
[----:B------:R-:W-:Y:S01]  /*9a40*/  HMMA.16816.F32 R64, R72, R90, R64 ;  /* 0x0000005a4840723c */ /* 0x000fe20000001840 */
[----:B------:R1:W-:Y:S01]  /*9a50*/  MUFU.EX2 R113, R2 ;  /* 0x0000000200717308 */ /* 0x0003e20000000800 */
[----:B------:R-:W4:Y:S05]  /*9a60*/  LDSM.16.MT88.4 R88, [R206+0x2000] ;  /* 0x00200000ce58783b */ /* 0x000f2a0000004200 */
[----:B------:R-:W-:Y:S02]  /*9a70*/  F2FP.PACK_AB R72, R161, R160 ;  /* 0x000000a0a148723e */ /* 0x000fe400000000ff */
[----:B---3--:R-:W-:Y:S03]  /*9a80*/  F2FP.PACK_AB R73, R115, R114 ;  /* 0x000000727349723e */ /* 0x008fe600000000ff */
[--C-:B-1----:R-:W-:Y:S04]  /*9a90*/  FFMA.FTZ R2, R199, c[0x0][0x2d0], -R148.reuse ;  /* 0x0000b400c7027a23 */ /* 0x102fe80000010894 */
[----:B------:R1:W3:Y:S02]  /*9aa0*/  MUFU.EX2 R159, R2 ;  /* 0x00000002009f7308 */ /* 0x0002e40000000800 */
[----:B-1----:R-:W-:Y:S01]  /*9ab0*/  FFMA.FTZ R2, R230, c[0x0][0x2d0], -R149 ;  /* 0x0000b400e6027a23 */ /* 0x002fe20000010895 */
[----:B---3--:R-:W-:Y:S07]  /*9ac0*/  F2FP.PACK_AB R74, R159, R113 ;  /* 0x000000719f4a723e */ /* 0x008fee00000000ff */
[----:B------:R1:W-:Y:S01]  /*9ad0*/  MUFU.EX2 R112, R2 ;  /* 0x0000000200707308 */ /* 0x0003e20000000800 */
[----:B-----5:R-:W-:Y:S01]  /*9ae0*/  ISETP.GT.AND P0, PT, R192, R168, PT ;  /* 0x000000a8c000720c */ /* 0x020fe20003f04270 */
[----:B------:R-:W-:Y:S02]  /*9af0*/  IMAD.MOV.U32 R192, RZ, RZ, R229 ;  /* 0x000000ffffc07224 */ /* 0x000fe400078e00e5 */
[--C-:B-1----:R-:W-:Y:S06]  /*9b00*/  FFMA.FTZ R2, R231, c[0x0][0x2d0], -R149.reuse ;  /* 0x0000b400e7027a23 */ /* 0x102fec0000010895 */
        /* <DEDUP_REMOVED lines=11> */
[----:B------:R-:W5:Y:S06]  /*9bc0*/  LDSM.16.MT88.4 R80, [R204+0x6000] ;  /* 0x00600000cc50783b */ /* 0x000f6c0000004200 */
        /* <DEDUP_REMOVED lines=11> */
[C---:B-----5:R-:W-:Y:S04]  /*9c80*/  HMMA.16816.F32 R44, R72.reuse, R80, R44 ;  /* 0x00000050482c723c */ /* 0x060fe8000000182c */
[--C-:B-1----:R-:W-:Y:S04]  /*9c90*/  FFMA.FTZ R2, R243, c[0x0][0x2d0], -R149.reuse ;  /* 0x0000b400f3027a23 */ /* 0x102fe80000010895 */
[C---:B------:R-:W-:Y:S01]  /*9ca0*/  HMMA.16816.F32 R48, R72.reuse, R82, R48 ;  /* 0x000000524830723c */ /* 0x040fe20000001830 */
[----:B------:R1:W5:Y:S01]  /*9cb0*/  MUFU.EX2 R122, R2 ;  /* 0x00000002007a7308 */ /* 0x0003620000000800 */
[----:B------:R-:W2:Y:S06]  /*9cc0*/  LDSM.16.MT88.4 R80, [R204+0x2800] ;  /* 0x00280000cc50783b */ /* 0x000eac0000004200 */
[C---:B---3--:R-:W-:Y:S08]  /*9cd0*/  HMMA.16816.F32 R52, R72.reuse, R84, R52 ;  /* 0x000000544834723c */ /* 0x048ff00000001834 */
[C---:B------:R-:W-:Y:S01]  /*9ce0*/  HMMA.16816.F32 R56, R72.reuse, R86, R56 ;  /* 0x000000564838723c */ /* 0x040fe20000001838 */
[----:B------:R-:W3:Y:S07]  /*9cf0*/  LDSM.16.MT88.4 R84, [R203+0x2800] ;  /* 0x00280000cb54783b */ /* 0x000eee0000004200 */
[C---:B----4-:R-:W-:Y:S04]  /*9d00*/  HMMA.16816.F32 R60, R72.reuse, R88, R60 ;  /* 0x00000058483c723c */ /* 0x050fe8000000183c */
[--C-:B-1----:R-:W-:Y:S04]  /*9d10*/  FFMA.FTZ R2, R246, c[0x0][0x2d0], -R148.reuse ;  /* 0x0000b400f6027a23 */ /* 0x102fe80000010894 */
[----:B------:R-:W-:Y:S01]  /*9d20*/  HMMA.16816.F32 R64, R72, R90, R64 ;  /* 0x0000005a4840723c */ /* 0x000fe20000001840 */
[----:B------:R1:W-:Y:S01]  /*9d30*/  MUFU.EX2 R121, R2 ;  /* 0x0000000200797308 */ /* 0x0003e20000000800 */
[----:B------:R-:W4:Y:S05]  /*9d40*/  LDSM.16.MT88.4 R88, [R206+0x2800] ;  /* 0x00280000ce58783b */ /* 0x000f2a0000004200 */
[----:B------:R-:W-:Y:S02]  /*9d50*/  F2FP.PACK_AB R72, R157, R156 ;  /* 0x0000009c9d48723e */ /* 0x000fe400000000ff */
[----:B-----5:R-:W-:Y:S03]  /*9d60*/  F2FP.PACK_AB R73, R122, R123 ;  /* 0x0000007b7a49723e */ /* 0x020fe600000000ff */
[--C-:B-1----:R-:W-:Y:S04]  /*9d70*/  FFMA.FTZ R2, R245, c[0x0][0x2d0], -R148.reuse ;  /* 0x0000b400f5027a23 */ /* 0x102fe80000010894 */
[----:B------:R1:W5:Y:S02]  /*9d80*/  MUFU.EX2 R155, R2 ;  /* 0x00000002009b7308 */ /* 0x0003640000000800 */
[--C-:B-1----:R-:W-:Y:S01]  /*9d90*/  FFMA.FTZ R2, R248, c[0x0][0x2d0], -R149.reuse ;  /* 0x0000b400f8027a23 */ /* 0x102fe20000010895 */
[----:B-----5:R-:W-:Y:S07]  /*9da0*/  F2FP.PACK_AB R74, R155, R121 ;  /* 0x000000799b4a723e */ /* 0x020fee00000000ff */
[----:B------:R1:W-:Y:S02]  /*9db0*/  MUFU.EX2 R120, R2 ;  /* 0x0000000200787308 */ /* 0x0003e40000000800 */
[--C-:B-1----:R-:W-:Y:S08]  /*9dc0*/  FFMA.FTZ R2, R238, c[0x0][0x2d0], -R149.reuse ;  /* 0x0000b400ee027a23 */ /* 0x102ff00000010895 */
[----:B------:R-:W1:Y:S02]  /*9dd0*/  MUFU.EX2 R154, R2 ;  /* 0x00000002009a7308 */ /* 0x000e640000000800 */
[----:B-1----:R-:W-:Y:S01]  /*9de0*/  F2FP.PACK_AB R75, R154, R120 ;  /* 0x000000789a4b723e */ /* 0x002fe200000000ff */
[----:B------:R-:W-:Y:S02]  /*9df0*/  FFMA.FTZ R2, R128, c[0x0][0x2d0], -R148 ;  /* 0x0000b40080027a23 */ /* 0x000fe40000010894 */
[----:B------:R-:W-:Y:S02]  /*9e00*/  IMAD.MOV.U32 R128, RZ, RZ, R92 ;  /* 0x000000ffff807224 */ /* 0x000fe400078e005c */
[----:B------:R-:W1:Y:S03]  /*9e10*/  LDSM.16.MT88.4 R92, [R200+0x6800] ;  /* 0x00680000c85c783b */ /* 0x000e660000004200 */
[----:B------:R5:W-:Y:S01]  /*9e20*/  MUFU.EX2 R153, R2 ;  /* 0x0000000200997308 */ /* 0x000be20000000800 */
[C---:B--2---:R-:W-:Y:S03]  /*9e30*/  HMMA.16816.F32 R4, R72.reuse, R76, R4 ;  /* 0x0000004c4804723c */ /* 0x044fe60000001804 */
[--C-:B------:R-:W-:Y:S02]  /*9e40*/  FFMA.FTZ R0, R128, c[0x0][0x2d0], -R149.reuse ;  /* 0x0000b40080007a23 */ /* 0x100fe40000010895 */
[----:B------:R-:W-:Y:S03]  /*9e50*/  FFMA.FTZ R148, R242, c[0x0][0x2d0], -R148 ;  /* 0x0000b400f2947a23 */ /* 0x000fe60000010894 */
[C---:B------:R-:W-:Y:S01]  /*9e60*/  HMMA.16816.F32 R8, R72.reuse, R78, R8 ;  /* 0x0000004e4808723c */ /* 0x040fe20000001808 */
[----:B------:R-:W2:Y:S01]  /*9e70*/  LDSM.16.MT88.4 R76, [R204+0x6800] ;  /* 0x00680000cc4c783b */ /* 0x000ea20000004200 */
[----:B------:R4:W-:Y:S06]  /*9e80*/  MUFU.EX2 R128, R0 ;  /* 0x0000000000807308 */ /* 0x0009ec0000000800 */
[C---:B------:R-:W-:Y:S04]  /*9e90*/  HMMA.16816.F32 R12, R72.reuse, R80, R12 ;  /* 0x00000050480c723c */ /* 0x040fe8000000180c */
[----:B------:R-:W-:Y:S01]  /*9ea0*/  MUFU.EX2 R148, R148 ;  /* 0x0000009400947308 */ /* 0x000fe20000000800 */
[----:B-----5:R-:W-:Y:S03]  /*9eb0*/  FADD.FTZ R2, R136, R98 ;  /* 0x0000006288027221 */ /* 0x020fe60000010000 */
[C---:B------:R-:W-:Y:S01]  /*9ec0*/  HMMA.16816.F32 R16, R72.reuse, R82, R16 ;  /* 0x000000524810723c */ /* 0x040fe20000001810 */
[----:B------:R-:W5:Y:S03]  /*9ed0*/  LDSM.16.MT88.4 R80, [R203+0x6800] ;  /* 0x00680000cb50783b */ /* 0x000f660000004200 */
[----:B------:R-:W-:Y:S02]  /*9ee0*/  FADD.FTZ R2, R133, R2 ;  /* 0x0000000285027221 */ /* 0x000fe40000010000 */
[----:B------:R-:W-:Y:S02]  /*9ef0*/  MUFU.EX2 R136, R70 ;  /* 0x0000004600887308 */ /* 0x000fe40000000800 */
[C---:B---3--:R-:W-:Y:S04]  /*9f00*/  HMMA.16816.F32 R20, R72.reuse, R84, R20 ;  /* 0x000000544814723c */ /* 0x048fe80000001814 */
[----:B----4-:R-:W-:Y:S04]  /*9f10*/  FFMA.FTZ R0, R150, c[0x0][0x2d0], -R149 ;  /* 0x0000b40096007a23 */ /* 0x010fe80000010895 */
[C---:B------:R-:W-:Y:S01]  /*9f20*/  HMMA.16816.F32 R24, R72.reuse, R86, R24 ;  /* 0x000000564818723c */ /* 0x040fe20000001818 */
[----:B------:R-:W3:Y:S01]  /*9f30*/  LDSM.16.MT88.4 R84, [R206+0x6800] ;  /* 0x00680000ce54783b */ /* 0x000ee20000004200 */
[----:B------:R-:W-:Y:S06]  /*9f40*/  MUFU.EX2 R70, R100 ;  /* 0x0000006400467308 */ /* 0x000fec0000000800 */
[C---:B------:R-:W-:Y:S04]  /*9f50*/  HMMA.16816.F32 R28, R72.reuse, R88, R28 ;  /* 0x00000058481c723c */ /* 0x040fe8000000181c */
[----:B------:R4:W-:Y:S04]  /*9f60*/  MUFU.EX2 R150, R0 ;  /* 0x0000000000967308 */ /* 0x0009e80000000800 */
[C---:B------:R-:W-:Y:S01]  /*9f70*/  HMMA.16816.F32 R32, R72.reuse, R90, R32 ;  /* 0x0000005a4820723c */ /* 0x040fe20000001820 */
[----:B------:R-:W-:Y:S07]  /*9f80*/  LDSM.16.MT88.4 R88, [R203+0x3000] ;  /* 0x00300000cb58783b */ /* 0x000fee0000004200 */
[C---:B-1----:R-:W-:Y:S08]  /*9f90*/  HMMA.16816.F32 R36, R72.reuse, R92, R36 ;  /* 0x0000005c4824723c */ /* 0x042ff00000001824 */
[C---:B------:R-:W-:Y:S01]  /*9fa0*/  HMMA.16816.F32 R40, R72.reuse, R94, R40 ;  /* 0x0000005e4828723c */ /* 0x040fe20000001828 */
[----:B------:R-:W-:Y:S03]  /*9fb0*/  LDSM.16.MT88.4 R92, [R206+0x3000] ;  /* 0x00300000ce5c783b */ /* 0x000fe60000004200 */
[----:B----4-:R-:W-:Y:S02]  /*9fc0*/  FADD.FTZ R0, R137, R3 ;  /* 0x0000000389007221 */ /* 0x010fe40000010000 */
[--C-:B------:R-:W-:Y:S02]  /*9fd0*/  FFMA.FTZ R3, R135, c[0x0][0x2d0], -R149.reuse ;  /* 0x0000b40087037a23 */ /* 0x100fe40000010895 */
[C---:B--2---:R-:W-:Y:S02]  /*9fe0*/  HMMA.16816.F32 R44, R72.reuse, R76, R44 ;  /* 0x0000004c482c723c */ /* 0x044fe4000000182c */
[----:B------:R1:W2:Y:S02]  /*9ff0*/  MUFU.EX2 R137, R3 ;  /* 0x0000000300897308 */ /* 0x0002a40000000800 */
[----:B------:R-:W-:Y:S01]  /*a000*/  FADD.FTZ R0, R132, R0 ;  /* 0x0000000084007221 */ /* 0x000fe20000010000 */
[----:B------:R-:W-:Y:S01]  /*a010*/  MOV R132, R99 ;  /* 0x0000006300847202 */ /* 0x000fe20000000f00 */
[----:B------:R-:W-:Y:S01]  /*a020*/  FFMA.FTZ R149, R71, c[0x0][0x2d0], -R149 ;  /* 0x0000b40047957a23 */ /* 0x000fe20000010895 */
[----:B------:R-:W-:Y:S01]  /*a030*/  LDSM.16.MT88.4 R96, [R204+0x7000] ;  /* 0x00700000cc60783b */ /* 0x000fe20000004200 */
[C---:B------:R-:W-:Y:S04]  /*a040*/  HMMA.16816.F32 R48, R72.reuse, R78, R48 ;  /* 0x0000004e4830723c */ /* 0x040fe80000001830 */
[----:B------:R-:W4:Y:S01]  /*a050*/  MUFU.EX2 R71, R101 ;  /* 0x0000006500477308 */ /* 0x000f220000000800 */
[----:B------:R-:W-:Y:S02]  /*a060*/  FADD.FTZ R0, R119, R0 ;  /* 0x0000000077007221 */ /* 0x000fe40000010000 */
[----:B------:R-:W4:Y:S01]  /*a070*/  LDSM.16.MT88.4 R76, [R200+0x3000] ;  /* 0x00300000c84c783b */ /* 0x000f220000004200 */
[C---:B-----5:R-:W-:Y:S04]  /*a080*/  HMMA.16816.F32 R52, R72.reuse, R80, R52 ;  /* 0x000000504834723c */ /* 0x060fe80000001834 */
[----:B------:R-:W-:Y:S01]  /*a090*/  FADD.FTZ R2, R132, R2 ;  /* 0x0000000284027221 */ /* 0x000fe20000010000 */
[----:B------:R-:W-:Y:S01]  /*a0a0*/  F2FP.PACK_AB R132, R138, R139 ;  /* 0x0000008b8a84723e */ /* 0x000fe200000000ff */
[----:B------:R-:W5:Y:S02]  /*a0b0*/  MUFU.EX2 R149, R149 ;  /* 0x0000009500957308 */ /* 0x000f640000000800 */
[C---:B------:R-:W-:Y:S01]  /*a0c0*/  HMMA.16816.F32 R56, R72.reuse, R82, R56 ;  /* 0x000000524838723c */ /* 0x040fe20000001838 */
[----:B------:R-:W5:Y:S03]  /*a0d0*/  LDSM.16.MT88.4 R80, [R204+0x3000] ;  /* 0x00300000cc50783b */ /* 0x000f660000004200 */
[----:B-1----:R-:W-:Y:S01]  /*a0e0*/  FADD.FTZ R3, R110, R2 ;  /* 0x000000026e037221 */ /* 0x002fe20000010000 */
[----:B--2---:R-:W-:Y:S01]  /*a0f0*/  F2FP.PACK_AB R133, R136, R137 ;  /* 0x000000898885723e */ /* 0x004fe200000000ff */
[----:B------:R-:W-:Y:S02]  /*a100*/  FADD.FTZ R2, R111, R0 ;  /* 0x000000006f027221 */ /* 0x000fe40000010000 */
[C---:B---3--:R-:W-:Y:S04]  /*a110*/  HMMA.16816.F32 R60, R72.reuse, R84, R60 ;  /* 0x00000054483c723c */ /* 0x048fe8000000183c */
[----:B------:R-:W-:Y:S01]  /*a120*/  FADD.FTZ R0, R109, R3 ;  /* 0x000000036d007221 */ /* 0x000fe20000010000 */
[----:B----4-:R-:W-:Y:S01]  /*a130*/  F2FP.PACK_AB R134, R148, R71 ;  /* 0x000000479486723e */ /* 0x010fe200000000ff */
[----:B------:R-:W-:Y:S02]  /*a140*/  FADD.FTZ R2, R103, R2 ;  /* 0x0000000267027221 */ /* 0x000fe40000010000 */
[----:B------:R-:W-:Y:S01]  /*a150*/  HMMA.16816.F32 R64, R72, R86, R64 ;  /* 0x000000564840723c */ /* 0x000fe20000001840 */
[----:B------:R-:W1:Y:S03]  /*a160*/  LDSM.16.MT88.4 R84, [R200+0x7000] ;  /* 0x00700000c854783b */ /* 0x000e660000004200 */
[----:B------:R-:W-:Y:S02]  /*a170*/  FADD.FTZ R0, R102, R0 ;  /* 0x0000000066007221 */ /* 0x000fe40000010000 */
[----:B------:R-:W-:Y:S01]  /*a180*/  FADD.FTZ R2, R108, R2 ;  /* 0x000000026c027221 */ /* 0x000fe20000010000 */
[----:B------:R-:W-:Y:S01]  /*a190*/  F2FP.PACK_AB R72, R152, R153 ;  /* 0x000000999848723e */ /* 0x000fe200000000ff */
[----:B------:R-:W-:Y:S01]  /*a1a0*/  FADD.FTZ R0, R118, R0 ;  /* 0x0000000076007221 */ /* 0x000fe20000010000 */
[----:B------:R-:W-:Y:S01]  /*a1b0*/  F2FP.PACK_AB R73, R130, R131 ;  /* 0x000000838249723e */ /* 0x000fe200000000ff */
[----:B------:R-:W-:Y:S02]  /*a1c0*/  LDSM.16.MT88.4 R100, [R206+0x3800] ;  /* 0x00380000ce64783b */ /* 0x000fe40000004200 */
[----:B------:R-:W-:Y:S01]  /*a1d0*/  F2FP.PACK_AB R74, R151, R129 ;  /* 0x00000081974a723e */ /* 0x000fe200000000ff */
[----:B------:R-:W-:Y:S01]  /*a1e0*/  FADD.FTZ R2, R117, R2 ;  /* 0x0000000275027221 */ /* 0x000fe20000010000 */
[----:B------:R-:W-:Y:S01]  /*a1f0*/  F2FP.PACK_AB R75, R150, R128 ;  /* 0x00000080964b723e */ /* 0x000fe200000000ff */
[----:B------:R-:W-:Y:S01]  /*a200*/  FADD.FTZ R0, R116, R0 ;  /* 0x0000000074007221 */ /* 0x000fe20000010000 */
[----:B-----5:R-:W-:Y:S01]  /*a210*/  F2FP.PACK_AB R135, R149, R70 ;  /* 0x000000469587723e */ /* 0x020fe200000000ff */
[----:B------:R-:W-:Y:S01]  /*a220*/  FADD.FTZ R2, R237, R2 ;  /* 0x00000002ed027221 */ /* 0x000fe20000010000 */
[----:B------:R-:W-:Y:S01]  /*a230*/  LDSM.16.MT88.4 R108, [R200+0x7800] ;  /* 0x00780000c86c783b */ /* 0x000fe20000004200 */
[----:B------:R-:W-:Y:S02]  /*a240*/  FADD.FTZ R0, R235, R0 ;  /* 0x00000000eb007221 */ /* 0x000fe40000010000 */
[C---:B------:R-:W-:Y:S03]  /*a250*/  HMMA.16816.F32 R4, R72.reuse, R76, R4 ;  /* 0x0000004c4804723c */ /* 0x040fe60000001804 */
[----:B------:R-:W-:Y:S02]  /*a260*/  FADD.FTZ R0, R126, R0 ;  /* 0x000000007e007221 */ /* 0x000fe40000010000 */
[----:B------:R-:W-:Y:S01]  /*a270*/  LDSM.16.MT88.4 R116, [R204+0x7800] ;  /* 0x00780000cc74783b */ /* 0x000fe20000004200 */
[----:B------:R-:W-:Y:S02]  /*a280*/  FADD.FTZ R2, R234, R2 ;  /* 0x00000002ea027221 */ /* 0x000fe40000010000 */
[C---:B------:R-:W-:Y:S04]  /*a290*/  HMMA.16816.F32 R8, R72.reuse, R78, R8 ;  /* 0x0000004e4808723c */ /* 0x040fe80000001808 */
[----:B------:R-:W-:Y:S01]  /*a2a0*/  FADD.FTZ R2, R127, R2 ;  /* 0x000000027f027221 */ /* 0x000fe20000010000 */
[----:B------:R-:W2:Y:S01]  /*a2b0*/  LDSM.16.MT88.4 R76, [R203+0x7000] ;  /* 0x00700000cb4c783b */ /* 0x000ea20000004200 */
[----:B------:R-:W-:Y:S02]  /*a2c0*/  FADD.FTZ R0, R125, R0 ;  /* 0x000000007d007221 */ /* 0x000fe40000010000 */
[C---:B------:R-:W-:Y:S04]  /*a2d0*/  HMMA.16816.F32 R12, R72.reuse, R80, R12 ;  /* 0x00000050480c723c */ /* 0x040fe8000000180c */
[----:B------:R-:W-:Y:S02]  /*a2e0*/  FADD.FTZ R2, R124, R2 ;  /* 0x000000027c027221 */ /* 0x000fe40000010000 */
[----:B------:R-:W-:Y:S01]  /*a2f0*/  LDSM.16.MT88.4 R124, [R203+0x7800] ;  /* 0x00780000cb7c783b */ /* 0x000fe20000004200 */
[----:B------:R-:W-:Y:S01]  /*a300*/  FADD.FTZ R0, R106, R0 ;  /* 0x000000006a007221 */ /* 0x000fe20000010000 */
[C---:B------:R-:W-:Y:S04]  /*a310*/  HMMA.16816.F32 R16, R72.reuse, R82, R16 ;  /* 0x000000524810723c */ /* 0x040fe80000001810 */
[----:B------:R-:W-:Y:S02]  /*a320*/  FADD.FTZ R2, R193, R2 ;  /* 0x00000002c1027221 */ /* 0x000fe40000010000 */
[----:B------:R-:W3:Y:S01]  /*a330*/  LDSM.16.MT88.4 R80, [R206+0x7000] ;  /* 0x00700000ce50783b */ /* 0x000ee20000004200 */
[----:B------:R-:W-:Y:S01]  /*a340*/  FADD.FTZ R0, R107, R0 ;  /* 0x000000006b007221 */ /* 0x000fe20000010000 */
[C---:B------:R-:W-:Y:S04]  /*a350*/  HMMA.16816.F32 R20, R72.reuse, R88, R20 ;  /* 0x000000584814723c */ /* 0x040fe80000001814 */
[----:B------:R-:W-:Y:S02]  /*a360*/  FADD.FTZ R2, R105, R2 ;  /* 0x0000000269027221 */ /* 0x000fe40000010000 */
[----:B------:R-:W-:Y:S02]  /*a370*/  FADD.FTZ R0, R104, R0 ;  /* 0x0000000068007221 */ /* 0x000fe40000010000 */
[C---:B------:R-:W-:Y:S01]  /*a380*/  HMMA.16816.F32 R24, R72.reuse, R90, R24 ;  /* 0x0000005a4818723c */ /* 0x040fe20000001818 */
[----:B------:R-:W-:Y:S03]  /*a390*/  LDSM.16.MT88.4 R88, [R204+0x3800] ;  /* 0x00380000cc58783b */ /* 0x000fe60000004200 */
[----:B------:R-:W-:Y:S02]  /*a3a0*/  FADD.FTZ R2, R163, R2 ;  /* 0x00000002a3027221 */ /* 0x000fe40000010000 */
[----:B------:R-:W-:Y:S02]  /*a3b0*/  FADD.FTZ R0, R162, R0 ;  /* 0x00000000a2007221 */ /* 0x000fe40000010000 */
[C---:B------:R-:W-:Y:S04]  /*a3c0*/  HMMA.16816.F32 R28, R72.reuse, R92, R28 ;  /* 0x0000005c481c723c */ /* 0x040fe8000000181c */
[----:B------:R-:W-:Y:S02]  /*a3d0*/  FADD.FTZ R2, R160, R2 ;  /* 0x00000002a0027221 */ /* 0x000fe40000010000 */
[----:B------:R-:W-:Y:S02]  /*a3e0*/  FADD.FTZ R0, R114, R0 ;  /* 0x0000000072007221 */ /* 0x000fe40000010000 */
[C---:B------:R-:W-:Y:S01]  /*a3f0*/  HMMA.16816.F32 R32, R72.reuse, R94, R32 ;  /* 0x0000005e4820723c */ /* 0x040fe20000001820 */
[----:B------:R-:W-:Y:S03]  /*a400*/  LDSM.16.MT88.4 R92, [R203+0x3800] ;  /* 0x00380000cb5c783b */ /* 0x000fe60000004200 */
[----:B------:R-:W-:Y:S02]  /*a410*/  FADD.FTZ R2, R161, R2 ;  /* 0x00000002a1027221 */ /* 0x000fe40000010000 */
[----:B------:R-:W-:Y:S02]  /*a420*/  FADD.FTZ R0, R115, R0 ;  /* 0x0000000073007221 */ /* 0x000fe40000010000 */
[C---:B-1----:R-:W-:Y:S04]  /*a430*/  HMMA.16816.F32 R36, R72.reuse, R84, R36 ;  /* 0x000000544824723c */ /* 0x042fe80000001824 */
[----:B------:R-:W-:Y:S02]  /*a440*/  FADD.FTZ R2, R113, R2 ;  /* 0x0000000271027221 */ /* 0x000fe40000010000 */
[----:B------:R-:W-:Y:S02]  /*a450*/  FADD.FTZ R0, R112, R0 ;  /* 0x0000000070007221 */ /* 0x000fe40000010000 */
[C---:B------:R-:W-:Y:S01]  /*a460*/  HMMA.16816.F32 R40, R72.reuse, R86, R40 ;  /* 0x000000564828723c */ /* 0x040fe20000001828 */
[----:B------:R-:W1:Y:S03]  /*a470*/  LDSM.16.MT88.4 R84, [R200+0x3800] ;  /* 0x00380000c854783b */ /* 0x000e660000004200 */
[----:B------:R-:W-:Y:S02]  /*a480*/  FADD.FTZ R2, R159, R2 ;  /* 0x000000029f027221 */ /* 0x000fe40000010000 */
[----:B------:R-:W-:Y:S02]  /*a490*/  FADD.FTZ R0, R158, R0 ;  /* 0x000000009e007221 */ /* 0x000fe40000010000 */
[C---:B------:R-:W-:Y:S04]  /*a4a0*/  HMMA.16816.F32 R44, R72.reuse, R96, R44 ;  /* 0x00000060482c723c */ /* 0x040fe8000000182c */
[----:B------:R-:W-:Y:S02]  /*a4b0*/  FADD.FTZ R2, R156, R2 ;  /* 0x000000029c027221 */ /* 0x000fe40000010000 */
[----:B------:R-:W-:Y:S02]  /*a4c0*/  FADD.FTZ R0, R123, R0 ;  /* 0x000000007b007221 */ /* 0x000fe40000010000 */
[C---:B------:R-:W-:Y:S04]  /*a4d0*/  HMMA.16816.F32 R48, R72.reuse, R98, R48 ;  /* 0x000000624830723c */ /* 0x040fe80000001830 */
[----:B------:R-:W-:Y:S02]  /*a4e0*/  FADD.FTZ R2, R157, R2 ;  /* 0x000000029d027221 */ /* 0x000fe40000010000 */
[----:B------:R-:W-:Y:S02]  /*a4f0*/  FADD.FTZ R0, R122, R0 ;  /* 0x000000007a007221 */ /* 0x000fe40000010000 */
[C---:B--2---:R-:W-:Y:S04]  /*a500*/  HMMA.16816.F32 R52, R72.reuse, R76, R52 ;  /* 0x0000004c4834723c */ /* 0x044fe80000001834 */
[----:B------:R-:W-:Y:S02]  /*a510*/  FADD.FTZ R2, R121, R2 ;  /* 0x0000000279027221 */ /* 0x000fe40000010000 */
[----:B------:R-:W-:Y:S02]  /*a520*/  FADD.FTZ R0, R120, R0 ;  /* 0x0000000078007221 */ /* 0x000fe40000010000 */
[C---:B------:R-:W-:Y:S04]  /*a530*/  HMMA.16816.F32 R56, R72.reuse, R78, R56 ;  /* 0x0000004e4838723c */ /* 0x040fe80000001838 */
[----:B------:R-:W-:Y:S02]  /*a540*/  FADD.FTZ R2, R155, R2 ;  /* 0x000000029b027221 */ /* 0x000fe40000010000 */
[----:B------:R-:W-:Y:S02]  /*a550*/  FADD.FTZ R0, R154, R0 ;  /* 0x000000009a007221 */ /* 0x000fe40000010000 */
[C---:B---3--:R-:W-:Y:S04]  /*a560*/  HMMA.16816.F32 R60, R72.reuse, R80, R60 ;  /* 0x00000050483c723c */ /* 0x048fe8000000183c */
[----:B------:R-:W-:Y:S02]  /*a570*/  FADD.FTZ R2, R153, R2 ;  /* 0x0000000299027221 */ /* 0x000fe40000010000 */
[----:B------:R-:W-:Y:S02]  /*a580*/  FADD.FTZ R0, R131, R0 ;  /* 0x0000000083007221 */ /* 0x000fe40000010000 */
[----:B------:R-:W-:Y:S04]  /*a590*/  HMMA.16816.F32 R64, R72, R82, R64 ;  /* 0x000000524840723c */ /* 0x000fe80000001840 */
[----:B------:R-:W-:Y:S02]  /*a5a0*/  FADD.FTZ R2, R152, R2 ;  /* 0x0000000298027221 */ /* 0x000fe40000010000 */
[----:B------:R-:W-:Y:S02]  /*a5b0*/  FADD.FTZ R0, R130, R0 ;  /* 0x0000000082007221 */ /* 0x000fe40000010000 */
[C---:B-1----:R-:W-:Y:S01]  /*a5c0*/  HMMA.16816.F32 R72, R132.reuse, R84, R4 ;  /* 0x000000548448723c */ /* 0x042fe20000001804 */
[----:B------:R-:W1:Y:S04]  /*a5d0*/  LDSM.16.MT88.4 R4, [R206+0x7800] ;  /* 0x00780000ce04783b */ /* 0x000e680000004200 */
[----:B------:R-:W-:Y:S02]  /*a5e0*/  FADD.FTZ R2, R129, R2 ;  /* 0x0000000281027221 */ /* 0x000fe40000010000 */
[----:B------:R-:W-:Y:S01]  /*a5f0*/  FADD.FTZ R0, R128, R0 ;  /* 0x0000000080007221 */ /* 0x000fe20000010000 */
[C---:B------:R-:W-:Y:S04]  /*a600*/  HMMA.16816.F32 R76, R132.reuse, R86, R8 ;  /* 0x00000056844c723c */ /* 0x040fe80000001808 */
        /* <DEDUP_REMOVED lines=10> */
[----:B------:R-:W-:Y:S01]  /*a6b0*/  FADD.FTZ R0, R70, R3 ;  /* 0x0000000346007221 */ /* 0x000fe20000010000 */
[----:B------:R-:W-:Y:S01]  /*a6c0*/  MOV R70, R68 ;  /* 0x0000004400467202 */ /* 0x000fe20000000f00 */
[C---:B------:R-:W-:Y:S04]  /*a6d0*/  HMMA.16816.F32 R92, R132.reuse, R94, R24 ;  /* 0x0000005e845c723c */ /* 0x040fe80000001818 */
[----:B------:R-:W-:Y:S01]  /*a6e0*/  FADD.FTZ R2, R148, R2 ;  /* 0x0000000294027221 */ /* 0x000fe20000010000 */
[----:B------:R-:W-:Y:S01]  /*a6f0*/  MOV R3, R69 ;  /* 0x0000004500037202 */ /* 0x000fe20000000f00 */
[----:B------:R-:W-:Y:S02]  /*a700*/  FADD.FTZ R0, R149, R0 ;  /* 0x0000000095007221 */ /* 0x000fe40000010000 */
[C---:B------:R-:W-:Y:S01]  /*a710*/  HMMA.16816.F32 R96, R132.reuse, R100, R28 ;  /* 0x000000648460723c */ /* 0x040fe2000000181c */
[----:B------:R2:W-:Y:S04]  /*a720*/  STL [R1+0x4], R2 ;  /* 0x0000040201007387 */ /* 0x0005e80000100800 */
[----:B------:R2:W-:Y:S03]  /*a730*/  STL [R1+0x10], R0 ;  /* 0x0000100001007387 */ /* 0x0005e60000100800 */
        /* <DEDUP_REMOVED lines=8> */
[----:B------:R-:W-:Y:S01]  /*a7c0*/  HMMA.16816.F32 R132, R132, R6, R64 ;  /* 0x000000068484723c */ /* 0x000fe20000001840 */
[----:B--2---:R-:W-:-:S07]  /*a7d0*/  @P0 BRA `(.L_x_444) ;  /* 0xffffb77000000947 */ /* 0x004fce000383ffff */
.L_x_443:
[----:B------:R-:W-:-:S13]  /*a7e0*/  ISETP.GE.AND P0, PT, R229, RZ, PT ;  /* 0x000000ffe500720c */ /* 0x000fda0003f06270 */
[----:B------:R-:W-:Y:S05]  /*a7f0*/  @!P0 BRA `(.L_x_445) ;  /* 0x00003f7000008947 */ /* 0x000fea0003800000 */
[----:B------:R-:W-:Y:S02]  /*a800*/  MOV R71, R68 ;  /* 0x0000004400477202 */ /* 0x000fe40000000f00 */
[----:B------:R-:W-:Y:S02]  /*a810*/  MOV R70, R69 ;  /* 0x0000004500467202 */ /* 0x000fe40000000f00 */
.L_x_446:
[----:B------:R-:W2:Y:S01]  /*a820*/  LDL.64 R38, [R1+0x20] ;  /* 0x0000200001267983 */ /* 0x000ea20000100a00 */
[----:B------:R-:W-:Y:S04]  /*a830*/  DEPBAR.LE SB0, 0x0 ;  /* 0x000080000000791a */ /* 0x000fe80000000000 */
[----:B------:R-:W-:Y:S01]  /*a840*/  WARPSYNC 0xffffffff ;  /* 0xffffffff00007948 */ /* 0x000fe20003800000 */
[----:B------:R-:W3:Y:S01]  /*a850*/  LDL R37, [R1+0x28] ;  /* 0x0000280001257983 */ /* 0x000ee20000100800 */
[----:B-1----:R-:W-:Y:S01]  /*a860*/  SHF.R.S32.HI R0, RZ, 0x1f, R229 ;  /* 0x0000001fff007819 */ /* 0x002fe200000114e5 */
[C---:B------:R-:W-:Y:S01]  /*a870*/  IMAD.WIDE.U32 R2, R229.reuse, c[0x0][0x208], RZ ;  /* 0x00008200e5027a25 */ /* 0x040fe200078e00ff */
[----:B------:R-:W-:Y:S01]  /*a880*/  MOV R230, 0x6 ;  /* 0x0000000600e67802 */ /* 0x000fe20000000f00 */
[----:B------:R-:W4:Y:S02]  /*a890*/  LDL.64 R46, [R1+0x8] ;  /* 0x00000800012e7983 */ /* 0x000f240000100a00 */
[----:B------:R-:W-:Y:S01]  /*a8a0*/  IMAD R0, R0, c[0x0][0x208], RZ ;  /* 0x0000820000007a24 */ /* 0x000fe200078e02ff */
[C---:B------:R-:W-:Y:S03]  /*a8b0*/  SHF.L.U32 R36, R2.reuse, 0x7, RZ ;  /* 0x0000000702247819 */ /* 0x040fe600000006ff */
[----:B------:R-:W-:Y:S01]  /*a8c0*/  BAR.SYNC.DEFER_BLOCKING 0x0 ;  /* 0x0000000000007b1d */ /* 0x000fe20000010000 */
[----:B------:R-:W-:Y:S05]  /*a8d0*/  IMAD R0, R229, c[0x0][0x20c], R0 ;  /* 0x00008300e5007a24 */ /* 0x000fea00078e0200 */
[----:B------:R-:W-:Y:S04]  /*a8e0*/  IADD3 R3, R3, R0, RZ ;  /* 0x0000000003037210 */ /* 0x000fe80007ffe0ff */
[----:B------:R-:W-:Y:S01]  /*a8f0*/  SHF.L.U64.HI R2, R2, 0x7, R3 ;  /* 0x0000000702027819 */ /* 0x000fe20000010203 */
[----:B------:R-:W1:Y:S08]  /*a900*/  LDSM.16.M88.4 R8, [R201] ;  /* 0x00000000c908783b */ /* 0x000e700000000200 */
[----:B------:R-:W5:Y:S08]  /*a910*/  LDSM.16.M88.4 R16, [R201+0x800] ;  /* 0x00080000c910783b */ /* 0x000f700000000200 */
[----:B------:R-:W5:Y:S08]  /*a920*/  LDSM.16.M88.4 R24, [R201+0x1000] ;  /* 0x00100000c918783b */ /* 0x000f700000000200 */
[----:B------:R-:W5:Y:S08]  /*a930*/  LDSM.16.M88.4 R32, [R201+0x1800] ;  /* 0x00180000c920783b */ /* 0x000f700000000200 */
[----:B------:R-:W2:Y:S01]  /*a940*/  LDSM.16.M88.4 R40, [R201+0x2000] ;  /* 0x00200000c928783b */ /* 0x000ea20000000200 */
        /* <DEDUP_REMOVED lines=11> */
[----:B------:R-:W1:Y:S01]  /*aa00*/  LDSM.16.M88.4 R152, [R221] ;  /* 0x00000000dd98783b */ /* 0x000e620000000200 */
[C---:B------:R-:W-:Y:S07]  /*aa10*/  HMMA.16816.F32 R28, R140.reuse, R32, RZ ;  /* 0x000000208c1c723c */ /* 0x040fee00000018ff */
[----:B------:R-:W1:Y:S01]  /*aa20*/  LDSM.16.M88.4 R156, [R220] ;  /* 0x00000000dc9c783b */ /* 0x000e620000000200 */
[C---:B------:R-:W-:Y:S07]  /*aa30*/  HMMA.16816.F32 R32, R140.reuse, R34, RZ ;  /* 0x000000228c20723c */ /* 0x040fee00000018ff */
[----:B------:R-:W1:Y:S08]  /*aa40*/  LDSM.16.M88.4 R160, [R219] ;  /* 0x00000000dba0783b */ /* 0x000e700000000200 */
[----:B------:R-:W1:Y:S08]  /*aa50*/  LDSM.16.M88.4 R168, [R218] ;  /* 0x00000000daa8783b */ /* 0x000e700000000200 */
[----:B------:R-:W1:Y:S08]  /*aa60*/  LDSM.16.M88.4 R192, [R217] ;  /* 0x00000000d9c0783b */ /* 0x000e700000000200 */
[----:B------:R-:W1:Y:S01]  /*aa70*/  LDSM.16.M88.4 R196, [R216] ;  /* 0x00000000d8c4783b */ /* 0x000e620000000200 */
[----:B--2---:R-:W-:Y:S04]  /*aa80*/  IADD3 R0, P1, R36, R38, RZ ;  /* 0x0000002624007210 */ /* 0x004fe80007f3e0ff */
[----:B------:R-:W-:Y:S02]  /*aa90*/  LEA R44, P0, R0, c[0x0][0x1f8], 0x1 ;  /* 0x00007e00002c7a11 */ /* 0x000fe400078008ff */
[----:B---3--:R-:W-:Y:S04]  /*aaa0*/  IADD3.X R3, R2, R37, RZ, P1, !PT ;  /* 0x0000002502037210 */ /* 0x008fe80000ffe4ff */
[----:B------:R-:W-:Y:S02]  /*aab0*/  LEA.HI.X R45, R0, c[0x0][0x1fc], R3, 0x1, P0 ;  /* 0x00007f00002d7a11 */ /* 0x000fe400000f0c03 */
[----:B----4-:R-:W-:Y:S02]  /*aac0*/  ISETP.GE.AND P0, PT, R46, c[0x0][0x1d4], PT ;  /* 0x000075002e007a0c */ /* 0x010fe40003f06270 */
[----:B------:R-:W-:Y:S02]  /*aad0*/  IADD3 R0, P3, P2, R36, 0x40, R38 ;  /* 0x0000004024007810 */ /* 0x000fe40007a7e026 */
[----:B------:R-:W-:Y:S02]  /*aae0*/  MOV R3, c[0x0][0x208] ;  /* 0x0000820000037a02 */ /* 0x000fe40000000f00 */
[----:B------:R-:W-:Y:S02]  /*aaf0*/  LEA R54, P1, R0, c[0x0][0x1f8], 0x1 ;  /* 0x00007e0000367a11 */ /* 0x000fe400078208ff */
[----:B------:R-:W-:Y:S02]  /*ab00*/  IADD3.X R2, R2, RZ, R37, P3, P2 ;  /* 0x000000ff02027210 */ /* 0x000fe40001fe4425 */
[C---:B------:R-:W-:Y:S01]  /*ab10*/  HMMA.16816.F32 R36, R140.reuse, R40, RZ ;  /* 0x000000288c24723c */ /* 0x040fe200000018ff */
[C---:B------:R-:W-:Y:S02]  /*ab20*/  SHF.L.U32 R60, R3.reuse, 0x6, RZ ;  /* 0x00000006033c7819 */ /* 0x040fe400000006ff */
[----:B------:R-:W-:Y:S01]  /*ab30*/  @!PT LDS RZ, [RZ] ;  /* 0x00000000fffff984 */ /* 0x000fe20000000800 */
[----:B------:R-:W-:Y:S01]  /*ab40*/  @!PT LDS RZ, [RZ] ;  /* 0x00000000fffff984 */ /* 0x000fe20000000800 */
[----:B------:R-:W-:Y:S01]  /*ab50*/  @!PT LDS RZ, [RZ] ;  /* 0x00000000fffff984 */ /* 0x000fe20000000800 */
[----:B------:R1:W-:Y:S01]  /*ab60*/  LDGSTS.E.BYPASS.LTC128B.128 [R228+0x100], [R44.64], !P0 ;  /* 0x001000002ce47fae */ /* 0x0003e2000c101d46 */
[----:B------:R-:W-:Y:S02]  /*ab70*/  LEA.HI.X R55, R0, c[0x0][0x1fc], R2, 0x1, P1 ;  /* 0x00007f0000377a11 */ /* 0x000fe400008f0c02 */
[----:B------:R-:W-:Y:S02]  /*ab80*/  IADD3 R2, P1, R44, R60, RZ ;  /* 0x0000003c2c027210 */ /* 0x000fe40007f3e0ff */
[C---:B------:R-:W-:Y:S01]  /*ab90*/  HMMA.16816.F32 R40, R140.reuse, R42, RZ ;  /* 0x0000002a8c28723c */ /* 0x040fe200000018ff */
[----:B------:R-:W-:Y:S02]  /*aba0*/  SHF.L.U64.HI R0, R3, R230, c[0x0][0x20c] ;  /* 0x0000830003007619 */ /* 0x000fe400000102e6 */
[----:B------:R2:W-:Y:S01]  /*abb0*/  LDGSTS.E.BYPASS.LTC128B.128 [R228+0x4100], [R54.64], !P6 ;  /* 0x0410000036e47fae */ /* 0x0005e2000f101d46 */
[----:B------:R-:W-:Y:S02]  /*abc0*/  IADD3 R52, P2, R2, R60, RZ ;  /* 0x0000003c02347210 */ /* 0x000fe40007f5e0ff */
[----:B------:R-:W-:Y:S02]  /*abd0*/  IADD3.X R3, R45, R0, RZ, P1, !PT ;  /* 0x000000002d037210 */ /* 0x000fe40000ffe4ff */
[----:B------:R-:W-:Y:S03]  /*abe0*/  IADD3 R60, P1, R52, R60, RZ ;  /* 0x0000003c343c7210 */ /* 0x000fe60007f3e0ff */
[----:B------:R3:W-:Y:S01]  /*abf0*/  LDGSTS.E.BYPASS.LTC128B.128 [R228+0x1100], [R2.64], !P0 ;  /* 0x0110000002e47fae */ /* 0x0007e2000c101d46 */
[-C--:B------:R-:W-:Y:S04]  /*ac00*/  IADD3.X R53, R3, R0.reuse, RZ, P2, !PT ;  /* 0x0000000003357210 */ /* 0x080fe800017fe4ff */
[----:B------:R-:W-:Y:S02]  /*ac10*/  IADD3.X R61, R53, R0, RZ, P1, !PT ;  /* 0x00000000353d7210 */ /* 0x000fe40000ffe4ff */
[C---:B------:R-:W-:Y:S01]  /*ac20*/  ISETP.GT.AND P1, PT, R229.reuse, RZ, PT ;  /* 0x000000ffe500720c */ /* 0x040fe20003f24270 */
[----:B------:R3:W-:Y:S01]  /*ac30*/  LDGSTS.E.BYPASS.LTC128B.128 [R228+0x5100], [R2.64+0x80], !P6 ;  /* 0x0510008002e47fae */ /* 0x0007e2000f101d46 */
[----:B------:R-:W-:Y:S01]  /*ac40*/  IADD3 R229, R229, -0x1, RZ ;  /* 0xffffffffe5e57810 */ /* 0x000fe20007ffe0ff */
[C---:B-1----:R-:W-:Y:S06]  /*ac50*/  HMMA.16816.F32 R44, R140.reuse, R48, RZ ;  /* 0x000000308c2c723c */ /* 0x042fec00000018ff */
[----:B------:R2:W-:Y:S02]  /*ac60*/  LDGSTS.E.BYPASS.LTC128B.128 [R228+0x2100], [R52.64], !P0 ;  /* 0x0210000034e47fae */ /* 0x0005e4000c101d46 */
[C---:B------:R-:W-:Y:S06]  /*ac70*/  HMMA.16816.F32 R48, R140.reuse, R50, RZ ;  /* 0x000000328c30723c */ /* 0x040fec00000018ff */
[----:B------:R2:W-:Y:S08]  /*ac80*/  LDGSTS.E.BYPASS.LTC128B.128 [R228+0x6100], [R52.64+0x80], !P6 ;  /* 0x0610008034e47fae */ /* 0x0005f0000f101d46 */
[----:B------:R5:W-:Y:S08]  /*ac90*/  LDGSTS.E.BYPASS.LTC128B.128 [R228+0x3100], [R60.64], !P0 ;  /* 0x031000003ce47fae */ /* 0x000bf0000c101d46 */
[----:B------:R5:W-:Y:S08]  /*aca0*/  LDGSTS.E.BYPASS.LTC128B.128 [R228+0x7100], [R60.64+0x80], !P6 ;  /* 0x071000803ce47fae */ /* 0x000bf0000f101d46 */
[----:B------:R-:W0:Y:S01]  /*acb0*/  LDGDEPBAR ;  /* 0x00000000000079af */ /* 0x000e220000000000 */
[C---:B--2---:R-:W-:Y:S08]  /*acc0*/  HMMA.16816.F32 R52, R140.reuse, R56, RZ ;  /* 0x000000388c34723c */ /* 0x044ff000000018ff */
        /* <DEDUP_REMOVED lines=8> */
[----:B------:R-:W2:Y:S07]  /*ad50*/  LDSM.16.M88.4 R148, [R205+0x800] ;  /* 0x00080000cd94783b */ /* 0x000eae0000000200 */
[C---:B------:R-:W-:Y:S08]  /*ad60*/  HMMA.16816.F32 R20, R144.reuse, R152, R20 ;  /* 0x000000989014723c */ /* 0x040ff00000001814 */
        /* <DEDUP_REMOVED lines=10> */
[----:B------:R-:W2:Y:S07]  /*ae10*/  LDSM.16.M88.4 R168, [R205+0x2800] ;  /* 0x00280000cda8783b */ /* 0x000eae0000000200 */
[C---:B------:R-:W-:Y:S08]  /*ae20*/  HMMA.16816.F32 R52, R144.reuse, R192, R52 ;  /* 0x000000c09034723c */ /* 0x040ff00000001834 */
[C---:B------:R-:W-:Y:S01]  /*ae30*/  HMMA.16816.F32 R56, R144.reuse, R194, R56 ;  /* 0x000000c29038723c */ /* 0x040fe20000001838 */
[----:B------:R-:W-:Y:S07]  /*ae40*/  LDSM.16.M88.4 R192, [R202+0x1000] ;  /* 0x00100000cac0783b */ /* 0x000fee0000000200 */
[C---:B------:R-:W-:Y:S08]  /*ae50*/  HMMA.16816.F32 R60, R144.reuse, R196, R60 ;  /* 0x000000c4903c723c */ /* 0x040ff0000000183c */
[----:B------:R-:W-:Y:S08]  /*ae60*/  HMMA.16816.F32 R64, R144, R198, R64 ;  /* 0x000000c69040723c */ /* 0x000ff00000001840 */
[C---:B-1----:R-:W-:Y:S08]  /*ae70*/  HMMA.16816.F32 R4, R164.reuse, R136, R4 ;  /* 0x00000088a404723c */ /* 0x042ff00000001804 */
[C---:B------:R-:W-:Y:S01]  /*ae80*/  HMMA.16816.F32 R8, R164.reuse, R138, R8 ;  /* 0x0000008aa408723c */ /* 0x040fe20000001808 */
[----:B------:R-:W1:Y:S07]  /*ae90*/  LDSM.16.M88.4 R136, [R205+0x3000] ;  /* 0x00300000cd88783b */ /* 0x000e6e0000000200 */
[C---:B--2---:R-:W-:Y:S08]  /*aea0*/  HMMA.16816.F32 R12, R164.reuse, R148, R12 ;  /* 0x00000094a40c723c */ /* 0x044ff0000000180c */
[C---:B------:R-:W-:Y:S01]  /*aeb0*/  HMMA.16816.F32 R16, R164.reuse, R150, R16 ;  /* 0x00000096a410723c */ /* 0x040fe20000001810 */
[----:B------:R-:W2:Y:S07]  /*aec0*/  LDSM.16.M88.4 R148, [R205+0x3800] ;  /* 0x00380000cd94783b */ /* 0x000eae0000000200 */
[C---:B----4-:R-:W-:Y:S08]  /*aed0*/  HMMA.16816.F32 R20, R164.reuse, R152, R20 ;  /* 0x00000098a414723c */ /* 0x050ff00000001814 */
[C---:B------:R-:W-:Y:S01]  /*aee0*/  HMMA.16816.F32 R24, R164.reuse, R154, R24 ;  /* 0x0000009aa418723c */ /* 0x040fe20000001818 */
[----:B------:R-:W4:Y:S07]  /*aef0*/  LDSM.16.M88.4 R152, [R202] ;  /* 0x00000000ca98783b */ /* 0x000f2e0000000200 */
[C---:B-----5:R-:W-:Y:S08]  /*af00*/  HMMA.16816.F32 R28, R164.reuse, R156, R28 ;  /* 0x0000009ca41c723c */ /* 0x060ff0000000181c */
[C---:B------:R-:W-:Y:S01]  /*af10*/  HMMA.16816.F32 R32, R164.reuse, R158, R32 ;  /* 0x0000009ea420723c */ /* 0x040fe20000001820 */
[----:B------:R-:W5:Y:S07]  /*af20*/  LDSM.16.M88.4 R156, [R202+0x800] ;  /* 0x00080000ca9c783b */ /* 0x000f6e0000000200 */
[C---:B------:R-:W-:Y:S08]  /*af30*/  HMMA.16816.F32 R36, R164.reuse, R160, R36 ;  /* 0x000000a0a424723c */ /* 0x040ff00000001824 */
[C---:B------:R-:W-:Y:S01]  /*af40*/  HMMA.16816.F32 R40, R164.reuse, R162, R40 ;  /* 0x000000a2a428723c */ /* 0x040fe20000001828 */
[----:B------:R-:W3:Y:S07]  /*af50*/  LDSM.16.M88.4 R160, [R202+0x1800] ;  /* 0x00180000caa0783b */ /* 0x000eee0000000200 */
[C---:B------:R-:W-:Y:S08]  /*af60*/  HMMA.16816.F32 R44, R164.reuse, R168, R44 ;  /* 0x000000a8a42c723c */ /* 0x040ff0000000182c */
[C---:B------:R-:W-:Y:S01]  /*af70*/  HMMA.16816.F32 R48, R164.reuse, R170, R48 ;  /* 0x000000aaa430723c */ /* 0x040fe20000001830 */
[----:B------:R-:W3:Y:S07]  /*af80*/  LDSM.16.M88.4 R168, [R202+0x2000] ;  /* 0x00200000caa8783b */ /* 0x000eee0000000200 */
[C---:B-1----:R-:W-:Y:S08]  /*af90*/  HMMA.16816.F32 R52, R164.reuse, R136, R52 ;  /* 0x00000088a434723c */ /* 0x042ff00000001834 */
[C---:B------:R-:W-:Y:S01]  /*afa0*/  HMMA.16816.F32 R56, R164.reuse, R138, R56 ;  /* 0x0000008aa438723c */ /* 0x040fe20000001838 */
[----:B------:R-:W1:Y:S07]  /*afb0*/  LDSM.16.M88.4 R136, [R202+0x2800] ;  /* 0x00280000ca88783b */ /* 0x000e6e0000000200 */
[C---:B--2---:R-:W-:Y:S08]  /*afc0*/  HMMA.16816.F32 R60, R164.reuse, R148, R60 ;  /* 0x00000094a43c723c */ /* 0x044ff0000000183c */
[----:B------:R-:W-:Y:S01]  /*afd0*/  HMMA.16816.F32 R64, R164, R150, R64 ;  /* 0x00000096a440723c */ /* 0x000fe20000001840 */
        /* <DEDUP_REMOVED lines=9> */
[----:B------:R-:W-:Y:S07]  /*b070*/  LDSM.16.M88.4 R192, [R201+0x5000] ;  /* 0x00500000c9c0783b */ /* 0x000fee0000000200 */
[C---:B---3--:R-:W-:Y:S08]  /*b080*/  HMMA.16816.F32 R28, R172.reuse, R160, R28 ;  /* 0x000000a0ac1c723c */ /* 0x048ff0000000181c */
        /* <DEDUP_REMOVED lines=9> */
[C---:B------:R-:W-:Y:S01]  /*b120*/  HMMA.16816.F32 R56, R172.reuse, R150, R56 ;  /* 0x00000096ac38723c */ /* 0x040fe20000001838 */
[----:B------:R-:W2:Y:S07]  /*b130*/  LDSM.16.M88.4 R148, [R201+0x6800] ;  /* 0x00680000c994783b */ /* 0x000eae0000000200 */
[C---:B----4-:R-:W-:Y:S08]  /*b140*/  HMMA.16816.F32 R60, R172.reuse, R152, R60 ;  /* 0x00000098ac3c723c */ /* 0x050ff0000000183c */
[----:B------:R-:W-:Y:S01]  /*b150*/  HMMA.16816.F32 R64, R172, R154, R64 ;  /* 0x0000009aac40723c */ /* 0x000fe20000001840 */
[----:B------:R-:W4:Y:S07]  /*b160*/  LDSM.16.M88.4 R152, [R201+0x7000] ;  /* 0x00700000c998783b */ /* 0x000f2e0000000200 */
[C---:B-----5:R-:W-:Y:S08]  /*b170*/  HMMA.16816.F32 R4, R176.reuse, R156, R4 ;  /* 0x0000009cb004723c */ /* 0x060ff00000001804 */
[C---:B------:R-:W-:Y:S01]  /*b180*/  HMMA.16816.F32 R8, R176.reuse, R158, R8 ;  /* 0x0000009eb008723c */ /* 0x040fe20000001808 */
[----:B------:R-:W5:Y:S07]  /*b190*/  LDSM.16.M88.4 R156, [R201+0x7800] ;  /* 0x00780000c99c783b */ /* 0x000f6e0000000200 */
[C---:B---3--:R-:W-:Y:S08]  /*b1a0*/  HMMA.16816.F32 R12, R176.reuse, R160, R12 ;  /* 0x000000a0b00c723c */ /* 0x048ff0000000180c */
[C---:B------:R-:W-:Y:S01]  /*b1b0*/  HMMA.16816.F32 R16, R176.reuse, R162, R16 ;  /* 0x000000a2b010723c */ /* 0x040fe20000001810 */
[----:B------:R-:W3:Y:S07]  /*b1c0*/  LDSM.16.M88.4 R160, [R215] ;  /* 0x00000000d7a0783b */ /* 0x000eee0000000200 */
[C---:B------:R-:W-:Y:S08]  /*b1d0*/  HMMA.16816.F32 R20, R176.reuse, R192, R20 ;  /* 0x000000c0b014723c */ /* 0x040ff00000001814 */
[C---:B------:R-:W-:Y:S01]  /*b1e0*/  HMMA.16816.F32 R24, R176.reuse, R194, R24 ;  /* 0x000000c2b018723c */ /* 0x040fe20000001818 */
        /* <DEDUP_REMOVED lines=9> */
[----:B------:R-:W2:Y:S07]  /*b280*/  LDSM.16.M88.4 R148, [R211] ;  /* 0x00000000d394783b */ /* 0x000eae0000000200 */
[C---:B----4-:R-:W-:Y:S08]  /*b290*/  HMMA.16816.F32 R52, R176.reuse, R152, R52 ;  /* 0x00000098b034723c */ /* 0x050ff00000001834 */
[C---:B------:R-:W-:Y:S01]  /*b2a0*/  HMMA.16816.F32 R56, R176.reuse, R154, R56 ;  /* 0x0000009ab038723c */ /* 0x040fe20000001838 */
[----:B------:R-:W4:Y:S07]  /*b2b0*/  LDSM.16.M88.4 R152, [R210] ;  /* 0x00000000d298783b */ /* 0x000f2e0000000200 */
[C---:B-----5:R-:W-:Y:S08]  /*b2c0*/  HMMA.16816.F32 R60, R176.reuse, R156, R60 ;  /* 0x0000009cb03c723c */ /* 0x060ff0000000183c */
[----:B------:R-:W-:Y:S01]  /*b2d0*/  HMMA.16816.F32 R64, R176, R158, R64 ;  /* 0x0000009eb040723c */ /* 0x000fe20000001840 */
[----:B------:R-:W5:Y:S07]  /*b2e0*/  LDSM.16.M88.4 R156, [R209] ;  /* 0x00000000d19c783b */ /* 0x000f6e0000000200 */
[C---:B---3--:R-:W-:Y:S08]  /*b2f0*/  HMMA.16816.F32 R4, R180.reuse, R160, R4 ;  /* 0x000000a0b404723c */ /* 0x048ff00000001804 */
[C---:B------:R-:W-:Y:S01]  /*b300*/  HMMA.16816.F32 R8, R180.reuse, R162, R8 ;  /* 0x000000a2b408723c */ /* 0x040fe20000001808 */
[----:B------:R-:W3:Y:S07]  /*b310*/  LDSM.16.M88.4 R160, [R208] ;  /* 0x00000000d0a0783b */ /* 0x000eee0000000200 */
        /* <DEDUP_REMOVED lines=18> */
[C---:B---3--:R-:W-:Y:S08]  /*b440*/  HMMA.16816.F32 R60, R180.reuse, R160, R60 ;  /* 0x000000a0b43c723c */ /* 0x048ff0000000183c */
[----:B------:R-:W-:Y:S01]  /*b450*/  HMMA.16816.F32 R64, R180, R162, R64 ;  /* 0x000000a2b440723c */ /* 0x000fe20000001840 */
[----:B------:R-:W3:Y:S07]  /*b460*/  LDSM.16.M88.4 R160, [R205+0x7000] ;  /* 0x00700000cda0783b */ /* 0x000eee0000000200 */
        /* <DEDUP_REMOVED lines=10> */
[C---:B------:R-:W-:Y:S08]  /*b510*/  HMMA.16816.F32 R32, R184.reuse, R150, R32 ;  /* 0x00000096b820723c */ /* 0x040ff00000001820 */
[C---:B----4-:R-:W-:Y:S08]  /*b520*/  HMMA.16816.F32 R36, R184.reuse, R152, R36 ;  /* 0x00000098b824723c */ /* 0x050ff00000001824 */
[C---:B------:R-:W-:Y:S08]  /*b530*/  HMMA.16816.F32 R40, R184.reuse, R154, R40 ;  /* 0x0000009ab828723c */ /* 0x040ff00000001828 */
[C---:B-----5:R-:W-:Y:S08]  /*b540*/  HMMA.16816.F32 R44, R184.reuse, R156, R44 ;  /* 0x0000009cb82c723c */ /* 0x060ff0000000182c */
[C---:B------:R-:W-:Y:S08]  /*b550*/  HMMA.16816.F32 R48, R184.reuse, R158, R48 ;  /* 0x0000009eb830723c */ /* 0x040ff00000001830 */
[C---:B---3--:R-:W-:Y:S08]  /*b560*/  HMMA.16816.F32 R52, R184.reuse, R160, R52 ;  /* 0x000000a0b834723c */ /* 0x048ff00000001834 */
        /* <DEDUP_REMOVED lines=38> */
[----:B------:R3:W-:Y:S01]  /*b7d0*/  MUFU.TANH R156, R13 ;  /* 0x0000000d009c7308 */ /* 0x0007e20000002400 */
[----:B----4-:R-:W-:Y:S09]  /*b7e0*/  FMNMX.FTZ R2, R152, R2, !PT ;  /* 0x0000000298027209 */ /* 0x010ff20007810000 */
[----:B------:R-:W4:Y:S01]  /*b7f0*/  MUFU.TANH R139, R12 ;  /* 0x0000000c008b7308 */ /* 0x000f220000002400 */
[----:B--2---:R-:W2:Y:S01]  /*b800*/  LDSM.16.M88.4 R8, [R202+0x5800] ;  /* 0x00580000ca08783b */ /* 0x004ea20000000200 */
[C---:B-1----:R-:W-:Y:S03]  /*b810*/  HMMA.16816.F32 R20, R188.reuse, R4, R20 ;  /* 0x00000004bc14723c */ /* 0x042fe60000001814 */
[----:B-----5:R-:W-:Y:S05]  /*b820*/  FMNMX.FTZ R2, R153, R2, !PT ;  /* 0x0000000299027209 */ /* 0x020fea0007810000 */
[----:B------:R-:W1:Y:S01]  /*b830*/  MUFU.TANH R157, R14 ;  /* 0x0000000e009d7308 */ /* 0x000e620000002400 */
[C---:B------:R-:W-:Y:S01]  /*b840*/  HMMA.16816.F32 R24, R188.reuse, R6, R24 ;  /* 0x00000006bc18723c */ /* 0x040fe20000001818 */
[----:B------:R-:W5:Y:S08]  /*b850*/  LDSM.16.M88.4 R4, [R202+0x6000] ;  /* 0x00600000ca04783b */ /* 0x000f700000000200 */
[----:B------:R-:W2:Y:S01]  /*b860*/  MUFU.TANH R159, R16 ;  /* 0x00000010009f7308 */ /* 0x000ea20000002400 */
[----:B---3--:R-:W3:Y:S02]  /*b870*/  LDL R13, [R1+0x14] ;  /* 0x00001400010d7983 */ /* 0x008ee40000100800 */
[----:B----4-:R-:W-:Y:S03]  /*b880*/  FMNMX.FTZ R0, R139, R0, !PT ;  /* 0x000000008b007209 */ /* 0x010fe60007810000 */
[----:B------:R-:W-:Y:S04]  /*b890*/  FMUL.FTZ R20, R20, c[0x0][0x320] ;  /* 0x0000c80014147a20 */ /* 0x000fe80000410000 */
[----:B------:R-:W4:Y:S01]  /*b8a0*/  MUFU.TANH R158, R15 ;  /* 0x0000000f009e7308 */ /* 0x000f220000002400 */
[----:B------:R-:W-:Y:S01]  /*b8b0*/  FMUL.FTZ R21, R21, c[0x0][0x320] ;  /* 0x0000c80015157a20 */ /* 0x000fe20000410000 */
[----:B------:R-:W-:Y:S01]  /*b8c0*/  FMNMX.FTZ R0, R156, R0, !PT ;  /* 0x000000009c007209 */ /* 0x000fe20007810000 */
[----:B------:R-:W-:Y:S01]  /*b8d0*/  FMUL.FTZ R22, R22, c[0x0][0x320] ;  /* 0x0000c80016167a20 */ /* 0x000fe20000410000 */
[----:B-1----:R-:W-:Y:S01]  /*b8e0*/  FMNMX.FTZ R2, R157, R2, !PT ;  /* 0x000000029d027209 */ /* 0x002fe20007810000 */
[----:B------:R-:W-:Y:S02]  /*b8f0*/  FMUL.FTZ R23, R23, c[0x0][0x320] ;  /* 0x0000c80017177a20 */ /* 0x000fe40000410000 */
[----:B------:R-:W-:Y:S02]  /*b900*/  FMUL.FTZ R24, R24, c[0x0][0x320] ;  /* 0x0000c80018187a20 */ /* 0x000fe40000410000 */
[----:B------:R-:W-:Y:S01]  /*b910*/  FMUL.FTZ R25, R25, c[0x0][0x320] ;  /* 0x0000c80019197a20 */ /* 0x000fe20000410000 */
[----:B------:R-:W1:Y:S01]  /*b920*/  MUFU.TANH R160, R17 ;  /* 0x0000001100a07308 */ /* 0x000e620000002400 */
[----:B------:R-:W-:Y:S02]  /*b930*/  FMUL.FTZ R26, R26, c[0x0][0x320] ;  /* 0x0000c8001a1a7a20 */ /* 0x000fe40000410000 */
[----:B------:R-:W-:Y:S01]  /*b940*/  FMUL.FTZ R27, R27, c[0x0][0x320] ;  /* 0x0000c8001b1b7a20 */ /* 0x000fe20000410000 */
[C---:B--2---:R-:W-:Y:S03]  /*b950*/  HMMA.16816.F32 R28, R188.reuse, R8, R28 ;  /* 0x00000008bc1c723c */ /* 0x044fe6000000181c */
[----:B------:R-:W-:Y:S03]  /*b960*/  FMNMX.FTZ R0, R159, R0, !PT ;  /* 0x000000009f007209 */ /* 0x000fe60007810000 */
[----:B------:R-:W2:Y:S02]  /*b970*/  MUFU.TANH R171, R18 ;  /* 0x0000001200ab7308 */ /* 0x000ea40000002400 */
[C---:B------:R-:W-:Y:S01]  /*b980*/  HMMA.16816.F32 R32, R188.reuse, R10, R32 ;  /* 0x0000000abc20723c */ /* 0x040fe20000001820 */
[----:B------:R-:W2:Y:S03]  /*b990*/  LDSM.16.M88.4 R8, [R202+0x6800] ;  /* 0x00680000ca08783b */ /* 0x000ea60000000200 */
[----:B----4-:R-:W-:Y:S04]  /*b9a0*/  FMNMX.FTZ R2, R158, R2, !PT ;  /* 0x000000029e027209 */ /* 0x010fe80007810000 */
[----:B------:R-:W4:Y:S01]  /*b9b0*/  MUFU.TANH R193, R20 ;  /* 0x0000001400c17308 */ /* 0x000f220000002400 */
[C---:B-----5:R-:W-:Y:S03]  /*b9c0*/  HMMA.16816.F32 R36, R188.reuse, R4, R36 ;  /* 0x00000004bc24723c */ /* 0x060fe60000001824 */
[----:B-1----:R-:W-:Y:S04]  /*b9d0*/  FMNMX.FTZ R0, R160, R0, !PT ;  /* 0x00000000a0007209 */ /* 0x002fe80007810000 */
[----:B------:R-:W-:Y:S01]  /*b9e0*/  FMUL.FTZ R28, R28, c[0x0][0x320] ;  /* 0x0000c8001c1c7a20 */ /* 0x000fe20000410000 */
[C---:B------:R-:W-:Y:S01]  /*b9f0*/  HMMA.16816.F32 R40, R188.reuse, R6, R40 ;  /* 0x00000006bc28723c */ /* 0x040fe20000001828 */
[----:B------:R-:W1:Y:S01]  /*ba00*/  MUFU.TANH R192, R19 ;  /* 0x0000001300c07308 */ /* 0x000e620000002400 */
[----:B------:R-:W5:Y:S02]  /*ba10*/  LDSM.16.M88.4 R4, [R202+0x7000] ;  /* 0x00700000ca04783b */ /* 0x000f640000000200 */
[----:B------:R-:W-:Y:S01]  /*ba20*/  FMUL.FTZ R29, R29, c[0x0][0x320] ;  /* 0x0000c8001d1d7a20 */ /* 0x000fe20000410000 */
[----:B--2---:R-:W-:Y:S01]  /*ba30*/  FMNMX.FTZ R2, R171, R2, !PT ;  /* 0x00000002ab027209 */ /* 0x004fe20007810000 */
[----:B------:R-:W-:Y:S02]  /*ba40*/  FMUL.FTZ R30, R30, c[0x0][0x320] ;  /* 0x0000c8001e1e7a20 */ /* 0x000fe40000410000 */
[----:B------:R-:W-:Y:S03]  /*ba50*/  FMUL.FTZ R31, R31, c[0x0][0x320] ;  /* 0x0000c8001f1f7a20 */ /* 0x000fe60000410000 */
[----:B------:R-:W2:Y:S01]  /*ba60*/  MUFU.TANH R194, R21 ;  /* 0x0000001500c27308 */ /* 0x000ea20000002400 */
[----:B------:R-:W-:Y:S02]  /*ba70*/  FMUL.FTZ R33, R33, c[0x0][0x320] ;  /* 0x0000c80021217a20 */ /* 0x000fe40000410000 */
[----:B------:R-:W-:Y:S01]  /*ba80*/  FMUL.FTZ R34, R34, c[0x0][0x320] ;  /* 0x0000c80022227a20 */ /* 0x000fe20000410000 */
[----:B----4-:R-:W-:Y:S01]  /*ba90*/  FMNMX.FTZ R0, R193, R0, !PT ;  /* 0x00000000c1007209 */ /* 0x010fe20007810000 */
[----:B------:R-:W-:Y:S02]  /*baa0*/  FMUL.FTZ R36, R36, c[0x0][0x320] ;  /* 0x0000c80024247a20 */ /* 0x000fe40000410000 */
[----:B------:R-:W-:Y:S02]  /*bab0*/  FMUL.FTZ R37, R37, c[0x0][0x320] ;  /* 0x0000c80025257a20 */ /* 0x000fe40000410000 */
[----:B------:R-:W-:Y:S01]  /*bac0*/  FMUL.FTZ R38, R38, c[0x0][0x320] ;  /* 0x0000c80026267a20 */ /* 0x000fe20000410000 */
[----:B------:R-:W4:Y:S01]  /*bad0*/  MUFU.TANH R195, R22 ;  /* 0x0000001600c37308 */ /* 0x000f220000002400 */
[----:B------:R-:W-:Y:S01]  /*bae0*/  FMUL.FTZ R39, R39, c[0x0][0x320] ;  /* 0x0000c80027277a20 */ /* 0x000fe20000410000 */
[C---:B------:R-:W-:Y:S03]  /*baf0*/  HMMA.16816.F32 R44, R188.reuse, R8, R44 ;  /* 0x00000008bc2c723c */ /* 0x040fe6000000182c */
[----:B------:R-:W-:Y:S01]  /*bb00*/  FMUL.FTZ R35, R35, c[0x0][0x320] ;  /* 0x0000c80023237a20 */ /* 0x000fe20000410000 */
[----:B-1----:R-:W-:Y:S01]  /*bb10*/  FMNMX.FTZ R2, R192, R2, !PT ;  /* 0x00000002c0027209 */ /* 0x002fe20007810000 */
[----:B------:R-:W-:Y:S03]  /*bb20*/  FMUL.FTZ R41, R41, c[0x0][0x320] ;  /* 0x0000c80029297a20 */ /* 0x000fe60000410000 */
[----:B------:R-:W1:Y:S01]  /*bb30*/  MUFU.TANH R197, R24 ;  /* 0x0000001800c57308 */ /* 0x000e620000002400 */
[C---:B------:R-:W-:Y:S01]  /*bb40*/  HMMA.16816.F32 R48, R188.reuse, R10, R48 ;  /* 0x0000000abc30723c */ /* 0x040fe20000001830 */
[----:B------:R-:W1:Y:S01]  /*bb50*/  LDSM.16.M88.4 R8, [R202+0x7800] ;  /* 0x00780000ca08783b */ /* 0x000e620000000200 */
[----:B------:R-:W-:Y:S04]  /*bb60*/  DEPBAR.LE SB0, 0x0 ;  /* 0x000080000000791a */ /* 0x000fe80000000000 */
[----:B------:R-:W-:Y:S01]  /*bb70*/  FMUL.FTZ R42, R42, c[0x0][0x320] ;  /* 0x0000c8002a2a7a20 */ /* 0x000fe20000410000 */
[----:B--2---:R-:W-:Y:S01]  /*bb80*/  FMNMX.FTZ R0, R194, R0, !PT ;  /* 0x00000000c2007209 */ /* 0x004fe20007810000 */
[----:B------:R-:W-:Y:S01]  /*bb90*/  FMUL.FTZ R43, R43, c[0x0][0x320] ;  /* 0x0000c8002b2b7a20 */ /* 0x000fe20000410000 */
[----:B------:R-:W2:Y:S01]  /*bba0*/  MUFU.TANH R196, R23 ;  /* 0x0000001700c47308 */ /* 0x000ea20000002400 */
[C---:B-----5:R-:W-:Y:S01]  /*bbb0*/  HMMA.16816.F32 R52, R188.reuse, R4, R52 ;  /* 0x00000004bc34723c */ /* 0x060fe20000001834 */
[----:B------:R-:W-:Y:S04]  /*bbc0*/  BAR.SYNC.DEFER_BLOCKING 0x0 ;  /* 0x0000000000007b1d */ /* 0x000fe80000010000 */
[----:B------:R-:W-:Y:S01]  /*bbd0*/  FMUL.FTZ R32, R32, c[0x0][0x320] ;  /* 0x0000c80020207a20 */ /* 0x000fe20000410000 */
[----:B----4-:R-:W-:Y:S01]  /*bbe0*/  FMNMX.FTZ R2, R195, R2, !PT ;  /* 0x00000002c3027209 */ /* 0x010fe20007810000 */
[----:B------:R-:W-:Y:S01]  /*bbf0*/  FMUL.FTZ R44, R44, c[0x0][0x320] ;  /* 0x0000c8002c2c7a20 */ /* 0x000fe20000410000 */
[C---:B------:R-:W-:Y:S01]  /*bc00*/  HMMA.16816.F32 R56, R188.reuse, R6, R56 ;  /* 0x00000006bc38723c */ /* 0x040fe20000001838 */
[----:B------:R-:W4:Y:S03]  /*bc10*/  MUFU.TANH R198, R25 ;  /* 0x0000001900c67308 */ /* 0x000f260000002400 */
[----:B------:R-:W-:Y:S01]  /*bc20*/  FMUL.FTZ R45, R45, c[0x0][0x320] ;  /* 0x0000c8002d2d7a20 */ /* 0x000fe20000410000 */
[----:B-1----:R-:W-:Y:S01]  /*bc30*/  FMNMX.FTZ R0, R197, R0, !PT ;  /* 0x00000000c5007209 */ /* 0x002fe20007810000 */
[----:B------:R-:W-:Y:S02]  /*bc40*/  FMUL.FTZ R46, R46, c[0x0][0x320] ;  /* 0x0000c8002e2e7a20 */ /* 0x000fe40000410000 */
[----:B------:R-:W-:Y:S03]  /*bc50*/  FMUL.FTZ R47, R47, c[0x0][0x320] ;  /* 0x0000c8002f2f7a20 */ /* 0x000fe60000410000 */
[----:B------:R-:W1:Y:S01]  /*bc60*/  MUFU.TANH R231, R26 ;  /* 0x0000001a00e77308 */ /* 0x000e620000002400 */
[----:B------:R-:W-:Y:S02]  /*bc70*/  FMUL.FTZ R50, R50, c[0x0][0x320] ;  /* 0x0000c80032327a20 */ /* 0x000fe40000410000 */
[----:B------:R-:W-:Y:S01]  /*bc80*/  FMUL.FTZ R48, R48, c[0x0][0x320] ;  /* 0x0000c80030307a20 */ /* 0x000fe20000410000 */
[----:B--2---:R-:W-:Y:S01]  /*bc90*/  FMNMX.FTZ R2, R196, R2, !PT ;  /* 0x00000002c4027209 */ /* 0x004fe20007810000 */
[----:B------:R-:W-:Y:S02]  /*bca0*/  FMUL.FTZ R52, R52, c[0x0][0x320] ;  /* 0x0000c80034347a20 */ /* 0x000fe40000410000 */
[----:B------:R-:W-:Y:S02]  /*bcb0*/  FMUL.FTZ R53, R53, c[0x0][0x320] ;  /* 0x0000c80035357a20 */ /* 0x000fe40000410000 */
[----:B------:R-:W-:Y:S01]  /*bcc0*/  FMUL.FTZ R54, R54, c[0x0][0x320] ;  /* 0x0000c80036367a20 */ /* 0x000fe20000410000 */
[----:B------:R-:W2:Y:S01]  /*bcd0*/  MUFU.TANH R236, R28 ;  /* 0x0000001c00ec7308 */ /* 0x000ea20000002400 */
[----:B------:R-:W-:Y:S01]  /*bce0*/  FMUL.FTZ R55, R55, c[0x0][0x320] ;  /* 0x0000c80037377a20 */ /* 0x000fe20000410000 */
[C---:B------:R-:W-:Y:S03]  /*bcf0*/  HMMA.16816.F32 R60, R188.reuse, R8, R60 ;  /* 0x00000008bc3c723c */ /* 0x040fe6000000183c */
[----:B------:R-:W-:Y:S01]  /*bd00*/  FMUL.FTZ R58, R58, c[0x0][0x320] ;  /* 0x0000c8003a3a7a20 */ /* 0x000fe20000410000 */
[----:B----4-:R-:W-:Y:S01]  /*bd10*/  FMNMX.FTZ R0, R198, R0, !PT ;  /* 0x00000000c6007209 */ /* 0x010fe20007810000 */
[----:B------:R-:W-:Y:S02]  /*bd20*/  FMUL.FTZ R59, R59, c[0x0][0x320] ;  /* 0x0000c8003b3b7a20 */ /* 0x000fe40000410000 */
[----:B------:R-:W-:Y:S01]  /*bd30*/  FMUL.FTZ R49, R49, c[0x0][0x320] ;  /* 0x0000c80031317a20 */ /* 0x000fe20000410000 */
[----:B------:R-:W4:Y:S01]  /*bd40*/  MUFU.TANH R232, R27 ;  /* 0x0000001b00e87308 */ /* 0x000f220000002400 */
[----:B------:R-:W-:Y:S01]  /*bd50*/  HMMA.16816.F32 R64, R188, R10, R64 ;  /* 0x0000000abc40723c */ /* 0x000fe20000001840 */
[----:B------:R-:W5:Y:S02]  /*bd60*/  LDL.64 R10, [R1+0x18] ;  /* 0x00001800010a7983 */ /* 0x000f640000100a00 */
[----:B------:R-:W-:Y:S01]  /*bd70*/  FMUL.FTZ R40, R40, c[0x0][0x320] ;  /* 0x0000c80028287a20 */ /* 0x000fe20000410000 */
[----:B-1----:R-:W-:Y:S01]  /*bd80*/  FMNMX.FTZ R2, R231, R2, !PT ;  /* 0x00000002e7027209 */ /* 0x002fe20007810000 */
[----:B------:R-:W-:Y:S02]  /*bd90*/  FMUL.FTZ R56, R56, c[0x0][0x320] ;  /* 0x0000c80038387a20 */ /* 0x000fe40000410000 */
[----:B------:R-:W-:Y:S02]  /*bda0*/  FMUL.FTZ R51, R51, c[0x0][0x320] ;  /* 0x0000c80033337a20 */ /* 0x000fe40000410000 */
[----:B------:R-:W1:Y:S03]  /*bdb0*/  MUFU.TANH R237, R29 ;  /* 0x0000001d00ed7308 */ /* 0x000e660000002400 */
[----:B------:R-:W-:Y:S01]  /*bdc0*/  FMUL.FTZ R57, R57, c[0x0][0x320] ;  /* 0x0000c80039397a20 */ /* 0x000fe20000410000 */
[----:B--2---:R-:W-:Y:S02]  /*bdd0*/  FMNMX.FTZ R0, R236, R0, !PT ;  /* 0x00000000ec007209 */ /* 0x004fe40007810000 */
[----:B------:R-:W-:Y:S02]  /*bde0*/  FMUL.FTZ R61, R61, c[0x0][0x320] ;  /* 0x0000c8003d3d7a20 */ /* 0x000fe40000410000 */
[----:B------:R-:W-:Y:S02]  /*bdf0*/  FMUL.FTZ R62, R62, c[0x0][0x320] ;  /* 0x0000c8003e3e7a20 */ /* 0x000fe40000410000 */
[----:B------:R-:W2:Y:S01]  /*be00*/  MUFU.TANH R238, R30 ;  /* 0x0000001e00ee7308 */ /* 0x000ea20000002400 */
[----:B------:R-:W-:Y:S02]  /*be10*/  FMUL.FTZ R63, R63, c[0x0][0x320] ;  /* 0x0000c8003f3f7a20 */ /* 0x000fe40000410000 */
[----:B------:R-:W-:Y:S01]  /*be20*/  FMUL.FTZ R60, R60, c[0x0][0x320] ;  /* 0x0000c8003c3c7a20 */ /* 0x000fe20000410000 */
[----:B----4-:R-:W-:Y:S01]  /*be30*/  FMNMX.FTZ R2, R232, R2, !PT ;  /* 0x00000002e8027209 */ /* 0x010fe20007810000 */
[----:B------:R-:W-:Y:S02]  /*be40*/  FMUL.FTZ R64, R64, c[0x0][0x320] ;  /* 0x0000c80040407a20 */ /* 0x000fe40000410000 */
[----:B------:R-:W-:Y:S02]  /*be50*/  FMUL.FTZ R66, R66, c[0x0][0x320] ;  /* 0x0000c80042427a20 */ /* 0x000fe40000410000 */
[----:B------:R-:W-:Y:S01]  /*be60*/  FMUL.FTZ R65, R65, c[0x0][0x320] ;  /* 0x0000c80041417a20 */ /* 0x000fe20000410000 */
[----:B------:R-:W-:Y:S01]  /*be70*/  MUFU.TANH R3, R64 ;  /* 0x0000004000037308 */ /* 0x000fe20000002400 */
[----:B-1----:R-:W-:Y:S09]  /*be80*/  FMNMX.FTZ R0, R237, R0, !PT ;  /* 0x00000000ed007209 */ /* 0x002ff20007810000 */
[----:B------:R-:W1:Y:S01]  /*be90*/  MUFU.TANH R241, R32 ;  /* 0x0000002000f17308 */ /* 0x000e620000002400 */
[----:B--2---:R-:W-:Y:S09]  /*bea0*/  FMNMX.FTZ R2, R238, R2, !PT ;  /* 0x00000002ee027209 */ /* 0x004ff20007810000 */
[----:B------:R-:W2:Y:S10]  /*beb0*/  MUFU.TANH R239, R31 ;  /* 0x0000001f00ef7308 */ /* 0x000eb40000002400 */
[----:B------:R-:W4:Y:S01]  /*bec0*/  MUFU.TANH R240, R33 ;  /* 0x0000002100f07308 */ /* 0x000f220000002400 */
[----:B-1----:R-:W-:Y:S09]  /*bed0*/  FMNMX.FTZ R0, R241, R0, !PT ;  /* 0x00000000f1007209 */ /* 0x002ff20007810000 */
        /* <DEDUP_REMOVED lines=18> */
[----:B------:R4:W-:Y:S01]  /*c000*/  MUFU.TANH R162, R56 ;  /* 0x0000003800a27308 */ /* 0x0009e20000002400 */
[----:B--2---:R-:W-:Y:S09]  /*c010*/  FMNMX.FTZ R0, R199, R0, !PT ;  /* 0x00000000c7007209 */ /* 0x004ff20007810000 */
[----:B------:R-:W1:Y:S10]  /*c020*/  MUFU.TANH R163, R44 ;  /* 0x0000002c00a37308 */ /* 0x000e740000002400 */
[----:B------:R-:W2:Y:S01]  /*c030*/  MUFU.TANH R244, R43 ;  /* 0x0000002b00f47308 */ /* 0x000ea20000002400 */
[----:B----4-:R-:W-:Y:S04]  /*c040*/  MOV R56, R245 ;  /* 0x000000f500387202 */ /* 0x010fe80000000f00 */
[----:B------:R-:W-:Y:S05]  /*c050*/  FMNMX.FTZ R2, R56, R2, !PT ;  /* 0x0000000238027209 */ /* 0x000fea0007810000 */
[----:B------:R-:W-:Y:S01]  /*c060*/  MUFU.TANH R235, R51 ;  /* 0x0000003300eb7308 */ /* 0x000fe20000002400 */
[----:B-1----:R-:W-:Y:S09]  /*c070*/  FMNMX.FTZ R0, R163, R0, !PT ;  /* 0x00000000a3007209 */ /* 0x002ff20007810000 */
[----:B------:R2:W-:Y:S10]  /*c080*/  MUFU.TANH R51, R57 ;  /* 0x0000003900337308 */ /* 0x0005f40000002400 */
[----:B------:R-:W1:Y:S10]  /*c090*/  MUFU.TANH R247, R45 ;  /* 0x0000002d00f77308 */ /* 0x000e740000002400 */
[----:B------:R-:W4:Y:S01]  /*c0a0*/  MUFU.TANH R69, R48 ;  /* 0x0000003000457308 */ /* 0x000f220000002400 */
[----:B--2---:R-:W-:Y:S04]  /*c0b0*/  MOV R57, R244 ;  /* 0x000000f400397202 */ /* 0x004fe80000000f00 */
[----:B------:R-:W-:Y:S05]  /*c0c0*/  FMNMX.FTZ R2, R57, R2, !PT ;  /* 0x0000000239027209 */ /* 0x000fea0007810000 */
[----:B------:R4:W2:Y:S01]  /*c0d0*/  MUFU.TANH R233, R49 ;  /* 0x0000003100e97308 */ /* 0x0008a20000002400 */
[----:B-1----:R-:W-:Y:S09]  /*c0e0*/  FMNMX.FTZ R0, R247, R0, !PT ;  /* 0x00000000f7007209 */ /* 0x002ff20007810000 */
[----:B------:R-:W1:Y:S10]  /*c0f0*/  MUFU.TANH R234, R46 ;  /* 0x0000002e00ea7308 */ /* 0x000e740000002400 */
[----:B------:R-:W3:Y:S01]  /*c100*/  MUFU.TANH R68, R47 ;  /* 0x0000002f00447308 */ /* 0x000ee20000002400 */
[----:B----4-:R-:W-:Y:S04]  /*c110*/  MOV R49, R69 ;  /* 0x0000004500317202 */ /* 0x010fe80000000f00 */
[----:B------:R-:W-:Y:S05]  /*c120*/  FMNMX.FTZ R0, R49, R0, !PT ;  /* 0x0000000031007209 */ /* 0x000fea0007810000 */
[----:B------:R3:W-:Y:S01]  /*c130*/  MUFU.TANH R9, R60 ;  /* 0x0000003c00097308 */ /* 0x0007e20000002400 */
[----:B--2---:R-:W-:Y:S02]  /*c140*/  FMNMX.FTZ R0, R233, R0, !PT ;  /* 0x00000000e9007209 */ /* 0x004fe40007810000 */
[----:B-1----:R-:W-:Y:S07]  /*c150*/  FMNMX.FTZ R2, R234, R2, !PT ;  /* 0x00000002ea027209 */ /* 0x002fee0007810000 */
[----:B------:R-:W1:Y:S10]  /*c160*/  MUFU.TANH R161, R50 ;  /* 0x0000003200a17308 */ /* 0x000e740000002400 */
[----:B------:R-:W2:Y:S01]  /*c170*/  MUFU.TANH R50, R52 ;  /* 0x0000003400327308 */ /* 0x000ea20000002400 */
[----:B---3--:R-:W-:Y:S04]  /*c180*/  MOV R60, R68 ;  /* 0x00000044003c7202 */ /* 0x008fe80000000f00 */
[----:B------:R-:W-:Y:S05]  /*c190*/  FMNMX.FTZ R2, R60, R2, !PT ;  /* 0x000000023c027209 */ /* 0x000fea0007810000 */
[----:B------:R-:W3:Y:S01]  /*c1a0*/  MUFU.TANH R168, R53 ;  /* 0x0000003500a87308 */ /* 0x000ee20000002400 */
[----:B-1----:R-:W-:Y:S09]  /*c1b0*/  FMNMX.FTZ R2, R161, R2, !PT ;  /* 0x00000002a1027209 */ /* 0x002ff20007810000 */
[----:B------:R1:W-:Y:S01]  /*c1c0*/  MUFU.TANH R137, R66 ;  /* 0x0000004200897308 */ /* 0x0003e20000002400 */
[----:B--2---:R-:W-:Y:S09]  /*c1d0*/  FMNMX.FTZ R0, R50, R0, !PT ;  /* 0x0000000032007209 */ /* 0x004ff20007810000 */
[----:B------:R-:W2:Y:S10]  /*c1e0*/  MUFU.TANH R4, R61 ;  /* 0x0000003d00047308 */ /* 0x000eb40000002400 */
[----:B------:R-:W4:Y:S01]  /*c1f0*/  MUFU.TANH R243, R54 ;  /* 0x0000003600f37308 */ /* 0x000f220000002400 */
[----:B-1----:R-:W-:Y:S02]  /*c200*/  MOV R66, R3 ;  /* 0x0000000300427202 */ /* 0x002fe40000000f00 */
[----:B------:R-:W-:Y:S02]  /*c210*/  FMNMX.FTZ R3, R235, R2, !PT ;  /* 0x00000002eb037209 */ /* 0x000fe40007810000 */
[----:B---3--:R-:W-:Y:S01]  /*c220*/  FMNMX.FTZ R2, R168, R0, !PT ;  /* 0x00000000a8027209 */ /* 0x008fe20007810000 */
[----:B------:R-:W-:Y:S04]  /*c230*/  FMUL.FTZ R0, R67, c[0x0][0x320] ;  /* 0x0000c80043007a20 */ /* 0x000fe80000410000 */
[----:B------:R4:W-:Y:S01]  /*c240*/  MUFU.TANH R12, R58 ;  /* 0x0000003a000c7308 */ /* 0x0009e20000002400 */
[----:B------:R-:W-:Y:S02]  /*c250*/  FMNMX.FTZ R2, R162, R2, !PT ;  /* 0x00000002a2027209 */ /* 0x000fe40007810000 */
[----:B--2---:R-:W-:Y:S07]  /*c260*/  MOV R67, R4 ;  /* 0x0000000400437202 */ /* 0x004fee0000000f00 */
[----:B------:R1:W-:Y:S10]  /*c270*/  MUFU.TANH R136, R0 ;  /* 0x0000000000887308 */ /* 0x0003f40000002400 */
[----:B------:R-:W2:Y:S01]  /*c280*/  MUFU.TANH R169, R55 ;  /* 0x0000003700a97308 */ /* 0x000ea20000002400 */
[----:B----4-:R-:W-:Y:S04]  /*c290*/  MOV R58, R243 ;  /* 0x000000f3003a7202 */ /* 0x010fe80000000f00 */
[----:B------:R-:W-:Y:S05]  /*c2a0*/  FMNMX.FTZ R3, R58, R3, !PT ;  /* 0x000000033a037209 */ /* 0x000fea0007810000 */
[----:B------:R-:W3:Y:S01]  /*c2b0*/  MUFU.TANH R65, R65 ;  /* 0x0000004100417308 */ /* 0x000ee20000002400 */
[----:B-1----:R-:W-:Y:S04]  /*c2c0*/  FMNMX.FTZ R0, R51, R2, !PT ;  /* 0x0000000233007209 */ /* 0x002fe80007810000 */
[----:B------:R-:W-:Y:S05]  /*c2d0*/  FMNMX.FTZ R0, R9, R0, !PT ;  /* 0x0000000009007209 */ /* 0x000fea0007810000 */
[----:B------:R-:W1:Y:S01]  /*c2e0*/  MUFU.TANH R5, R62 ;  /* 0x0000003e00057308 */ /* 0x000e620000002400 */
[----:B------:R-:W-:Y:S02]  /*c2f0*/  FMNMX.FTZ R0, R67, R0, !PT ;  /* 0x0000000043007209 */ /* 0x000fe40007810000 */
[----:B--2---:R-:W-:Y:S02]  /*c300*/  FMNMX.FTZ R3, R169, R3, !PT ;  /* 0x00000003a9037209 */ /* 0x004fe40007810000 */
[----:B------:R-:W-:Y:S02]  /*c310*/  FMNMX.FTZ R69, R66, R0, !PT ;  /* 0x0000000042457209 */ /* 0x000fe40007810000 */
[----:B------:R-:W-:Y:S03]  /*c320*/  FMNMX.FTZ R2, R12, R3, !PT ;  /* 0x000000030c027209 */ /* 0x000fe60007810000 */
[----:B------:R-:W2:Y:S01]  /*c330*/  MUFU.TANH R48, R59 ;  /* 0x0000003b00307308 */ /* 0x000ea20000002400 */
[----:B---3--:R-:W-:Y:S05]  /*c340*/  FMNMX.FTZ R69, R65, R69, !PT ;  /* 0x0000004541457209 */ /* 0x008fea0007810000 */
[----:B------:R-:W3:Y:S04]  /*c350*/  SHFL.BFLY PT, R3, R69, 0x2, 0x1f ;  /* 0x0c401f0045037f89 */ /* 0x000ee800000e0000 */
[----:B------:R-:W4:Y:S01]  /*c360*/  MUFU.TANH R59, R63 ;  /* 0x0000003f003b7308 */ /* 0x000f220000002400 */
[----:B-1----:R-:W-:Y:S02]  /*c370*/  MOV R64, R5 ;  /* 0x0000000500407202 */ /* 0x002fe40000000f00 */
[----:B--2---:R-:W-:Y:S04]  /*c380*/  FMNMX.FTZ R2, R48, R2, !PT ;  /* 0x0000000230027209 */ /* 0x004fe80007810000 */
[----:B------:R-:W-:Y:S02]  /*c390*/  FMNMX.FTZ R2, R64, R2, !PT ;  /* 0x0000000240027209 */ /* 0x000fe40007810000 */
[----:B---3--:R-:W-:Y:S02]  /*c3a0*/  FMNMX.FTZ R69, R69, R3, !PT ;  /* 0x0000000345457209 */ /* 0x008fe40007810000 */
[----:B----4-:R-:W-:Y:S03]  /*c3b0*/  FMNMX.FTZ R0, R59, R2, !PT ;  /* 0x000000023b007209 */ /* 0x010fe60007810000 */
[----:B------:R-:W1:Y:S01]  /*c3c0*/  SHFL.BFLY PT, R4, R69, 0x1, 0x1f ;  /* 0x0c201f0045047f89 */ /* 0x000e6200000e0000 */
[----:B------:R-:W-:Y:S04]  /*c3d0*/  FMNMX.FTZ R0, R137, R0, !PT ;  /* 0x0000000089007209 */ /* 0x000fe80007810000 */
[----:B------:R-:W-:Y:S05]  /*c3e0*/  FMNMX.FTZ R0, R136, R0, !PT ;  /* 0x0000000088007209 */ /* 0x000fea0007810000 */
[----:B------:R-:W2:Y:S01]  /*c3f0*/  SHFL.BFLY PT, R2, R0, 0x2, 0x1f ;  /* 0x0c401f0000027f89 */ /* 0x000ea200000e0000 */
[----:B-1----:R-:W-:Y:S05]  /*c400*/  FMNMX.FTZ R69, R69, R4, !PT ;  /* 0x0000000445457209 */ /* 0x002fea0007810000 */
[----:B------:R-:W-:Y:S04]  /*c410*/  FMUL.FTZ R138, R69, c[0x0][0x2d0] ;  /* 0x0000b400458a7a20 */ /* 0x000fe80000410000 */
[--C-:B------:R-:W-:Y:S01]  /*c420*/  FFMA.FTZ R4, R148, c[0x0][0x2d0], -R138.reuse ;  /* 0x0000b40094047a23 */ /* 0x100fe2000001088a */
[----:B--2---:R-:W-:Y:S01]  /*c430*/  FMNMX.FTZ R0, R0, R2, !PT ;  /* 0x0000000200007209 */ /* 0x004fe20007810000 */
[--C-:B------:R-:W-:Y:S01]  /*c440*/  FFMA.FTZ R7, R150, c[0x0][0x2d0], -R138.reuse ;  /* 0x0000b40096077a23 */ /* 0x100fe2000001088a */
[----:B------:R-:W-:Y:S01]  /*c450*/  MOV R150, R169 ;  /* 0x000000a900967202 */ /* 0x000fe20000000f00 */
[----:B------:R1:W-:Y:S01]  /*c460*/  MUFU.EX2 R244, R4 ;  /* 0x0000000400f47308 */ /* 0x0003e20000000800 */
[----:B------:R-:W-:Y:S01]  /*c470*/  FFMA.FTZ R8, R149, c[0x0][0x2d0], -R138 ;  /* 0x0000b40095087a23 */ /* 0x000fe2000001088a */
[----:B------:R-:W2:Y:S01]  /*c480*/  SHFL.BFLY PT, R3, R0, 0x1, 0x1f ;  /* 0x0c201f0000037f89 */ /* 0x000ea200000e0000 */
[----:B------:R-:W-:Y:S01]  /*c490*/  FADD.FTZ R2, -R69, R70 ;  /* 0x0000004645027221 */ /* 0x000fe20000010100 */
[----:B------:R-:W-:Y:S01]  /*c4a0*/  MOV R70, R9 ;  /* 0x0000000900467202 */ /* 0x000fe20000000f00 */
[--C-:B------:R-:W-:Y:S01]  /*c4b0*/  FFMA.FTZ R32, R139, c[0x0][0x2d0], -R138.reuse ;  /* 0x0000b4008b207a23 */ /* 0x100fe2000001088a */
[----:B------:R-:W-:Y:S02]  /*c4c0*/  MOV R148, R12 ;  /* 0x0000000c00947202 */ /* 0x000fe40000000f00 */
[----:B------:R-:W-:Y:S02]  /*c4d0*/  MOV R149, R162 ;  /* 0x000000a200957202 */ /* 0x000fe40000000f00 */
[----:B------:R3:W-:Y:S01]  /*c4e0*/  MUFU.EX2 R245, R7 ;  /* 0x0000000700f57308 */ /* 0x0007e20000000800 */
[----:B------:R-:W-:Y:S01]  /*c4f0*/  MOV R139, R48 ;  /* 0x00000030008b7202 */ /* 0x000fe20000000f00 */
[----:B------:R-:W-:Y:S08]  /*c500*/  FFMA.FTZ R48, R159, c[0x0][0x2d0], -R138 ;  /* 0x0000b4009f307a23 */ /* 0x000ff0000001088a */
[----:B------:R4:W-:Y:S01]  /*c510*/  MUFU.EX2 R243, R8 ;  /* 0x0000000800f37308 */ /* 0x0009e20000000800 */
[----:B-1----:R-:W-:Y:S01]  /*c520*/  @P1 IMAD.WIDE.U32 R4, R229, c[0x0][0x1e0], RZ ;  /* 0x00007800e5041a25 */ /* 0x002fe200078e00ff */
[----:B--2---:R-:W-:Y:S02]  /*c530*/  FMNMX.FTZ R68, R0, R3, !PT ;  /* 0x0000000300447209 */ /* 0x004fe40007810000 */
[----:B------:R-:W-:Y:S01]  /*c540*/  @P1 SHF.R.S32.HI R3, RZ, 0x1f, R229 ;  /* 0x0000001fff031819 */ /* 0x000fe200000114e5 */
[----:B------:R-:W-:Y:S01]  /*c550*/  FMUL.FTZ R0, R2, c[0x0][0x2d0] ;  /* 0x0000b40002007a20 */ /* 0x000fe20000410000 */
[----:B------:R-:W-:Y:S03]  /*c560*/  @P1 SHF.L.U32 R6, R4, 0x7, RZ ;  /* 0x0000000704061819 */ /* 0x000fe600000006ff */
[----:B------:R-:W-:Y:S01]  /*c570*/  @P1 IMAD R3, R3, c[0x0][0x1e0], RZ ;  /* 0x0000780003031a24 */ /* 0x000fe200078e02ff */
[----:B------:R1:W2:Y:S03]  /*c580*/  MUFU.EX2 R2, R0 ;  /* 0x0000000000027308 */ /* 0x0002a60000000800 */
[----:B------:R-:W-:Y:S05]  /*c590*/  @P1 IMAD R3, R229, c[0x0][0x1e4], R3 ;  /* 0x00007900e5031a24 */ /* 0x000fea00078e0203 */
[----:B------:R-:W-:Y:S02]  /*c5a0*/  @P1 IADD3 R3, R5, R3, RZ ;  /* 0x0000000305031210 */ /* 0x000fe40007ffe0ff */
[----:B-----5:R-:W-:Y:S02]  /*c5b0*/  @P1 IADD3 R5, P3, R6, R10, RZ ;  /* 0x0000000a06051210 */ /* 0x020fe40007f7e0ff */
[----:B------:R-:W-:Y:S02]  /*c5c0*/  @P1 SHF.L.U64.HI R3, R4, 0x7, R3 ;  /* 0x0000000704031819 */ /* 0x000fe40000010203 */
[----:B------:R-:W-:Y:S02]  /*c5d0*/  @P1 LEA R4, P2, R5, c[0x0][0x1c8], 0x1 ;  /* 0x0000720005041a11 */ /* 0x000fe400078408ff */
[----:B---3--:R-:W-:Y:S02]  /*c5e0*/  @P1 IADD3.X R7, R3, R13, RZ, P3, !PT ;  /* 0x0000000d03071210 */ /* 0x008fe40001ffe4ff */
[----:B------:R-:W-:Y:S02]  /*c5f0*/  @P1 IADD3 R6, P4, P3, R6, 0x40, R10 ;  /* 0x0000004006061810 */ /* 0x000fe40007b9e00a */
[----:B------:R-:W-:Y:S01]  /*c600*/  @P1 LEA.HI.X R5, R5, c[0x0][0x1cc], R7, 0x1, P2 ;  /* 0x0000730005051a11 */ /* 0x000fe200010f0c07 */
[--C-:B------:R-:W-:Y:S01]  /*c610*/  FFMA.FTZ R7, R151, c[0x0][0x2d0], -R138.reuse ;  /* 0x0000b40097077a23 */ /* 0x100fe2000001088a */
[----:B------:R-:W-:Y:S02]  /*c620*/  MOV R151, R247 ;  /* 0x000000f700977202 */ /* 0x000fe40000000f00 */
[----:B------:R-:W-:Y:S01]  /*c630*/  @P1 LEA R10, P2, R6, c[0x0][0x1c8], 0x1 ;  /* 0x00007200060a1a11 */ /* 0x000fe200078408ff */
[----:B------:R3:W-:Y:S01]  /*c640*/  MUFU.EX2 R247, R7 ;  /* 0x0000000700f77308 */ /* 0x0007e20000000800 */
[----:B------:R-:W-:Y:S01]  /*c650*/  @P1 IADD3.X R3, R3, RZ, R13, P4, P3 ;  /* 0x000000ff03031210 */ /* 0x000fe200027e640d */
[----:B------:R5:W-:Y:S01]  /*c660*/  @P1 LDGSTS.E.BYPASS.LTC128B.128 [R228+0x8100], [R4.64], !P0 ;  /* 0x0810000004e41fae */ /* 0x000be2000c101d46 */
[----:B----4-:R-:W-:Y:S01]  /*c670*/  @P1 MOV R8, c[0x0][0x1e0] ;  /* 0x0000780000081a02 */ /* 0x010fe20000000f00 */
[----:B-1----:R-:W-:Y:S01]  /*c680*/  FADD.FTZ R0, -R68, R71 ;  /* 0x0000004744007221 */ /* 0x002fe20000010100 */
[----:B------:R-:W-:Y:S01]  /*c690*/  @P1 LEA.HI.X R11, R6, c[0x0][0x1cc], R3, 0x1, P2 ;  /* 0x00007300060b1a11 */ /* 0x000fe200010f0c03 */
[----:B------:R-:W-:Y:S01]  /*c6a0*/  FMUL.FTZ R3, R68, c[0x0][0x2d0] ;  /* 0x0000b40044037a20 */ /* 0x000fe20000410000 */
[----:B------:R-:W-:Y:S01]  /*c6b0*/  @P1 SHF.L.U64.HI R9, R8, R230, c[0x0][0x1e4] ;  /* 0x0000790008091619 */ /* 0x000fe200000102e6 */
[----:B------:R-:W-:Y:S01]  /*c6c0*/  FMUL.FTZ R0, R0, c[0x0][0x2d0] ;  /* 0x0000b40000007a20 */ /* 0x000fe20000410000 */
[----:B------:R-:W-:Y:S01]  /*c6d0*/  @P1 SHF.L.U32 R8, R8, 0x6, RZ ;  /* 0x0000000608081819 */ /* 0x000fe200000006ff */
[----:B------:R1:W-:Y:S01]  /*c6e0*/  @P1 LDGSTS.E.BYPASS.LTC128B.128 [R228+0xc100], [R10.64], !P6 ;  /* 0x0c1000000ae41fae */ /* 0x0003e2000f101d46 */
[----:B------:R-:W-:Y:S01]  /*c6f0*/  MOV R230, R163 ;  /* 0x000000a300e67202 */ /* 0x000fe20000000f00 */
[----:B--2---:R-:W-:Y:S01]  /*c700*/  FMUL.FTZ R16, R2, R84 ;  /* 0x0000005402107220 */ /* 0x004fe20000410000 */
[----:B------:R-:W-:Y:S01]  /*c710*/  @P1 IADD3 R6, P2, R4, R8, RZ ;  /* 0x0000000804061210 */ /* 0x000fe20007f5e0ff */
[----:B------:R-:W2:Y:S01]  /*c720*/  MUFU.EX2 R0, R0 ;  /* 0x0000000000007308 */ /* 0x000ea20000000800 */
[----:B------:R-:W-:Y:S01]  /*c730*/  MOV R71, R168 ;  /* 0x000000a800477202 */ /* 0x000fe20000000f00 */
[C---:B------:R-:W-:Y:S01]  /*c740*/  FMUL.FTZ R17, R2.reuse, R85 ;  /* 0x0000005502117220 */ /* 0x040fe20000410000 */
[----:B------:R-:W-:Y:S01]  /*c750*/  MOV R159, R151 ;  /* 0x00000097009f7202 */ /* 0x000fe20000000f00 */
[C---:B------:R-:W-:Y:S01]  /*c760*/  FMUL.FTZ R24, R2.reuse, R92 ;  /* 0x0000005c02187220 */ /* 0x040fe20000410000 */
[----:B------:R-:W-:Y:S01]  /*c770*/  MOV R151, R65 ;  /* 0x0000004100977202 */ /* 0x000fe20000000f00 */
[C---:B------:R-:W-:Y:S02]  /*c780*/  FMUL.FTZ R25, R2.reuse, R93 ;  /* 0x0000005d02197220 */ /* 0x040fe40000410000 */
[----:B------:R-:W-:Y:S01]  /*c790*/  FMUL.FTZ R33, R2, R101 ;  /* 0x0000006502217220 */ /* 0x000fe20000410000 */
[----:B------:R-:W-:Y:S01]  /*c7a0*/  MOV R101, R71 ;  /* 0x0000004700657202 */ /* 0x000fe20000000f00 */
[--C-:B---3--:R-:W-:Y:S01]  /*c7b0*/  FFMA.FTZ R7, R154, c[0x0][0x2d0], -R3.reuse ;  /* 0x0000b4009a077a23 */ /* 0x108fe20000010803 */
[----:B------:R-:W-:Y:S01]  /*c7c0*/  MOV R154, R235 ;  /* 0x000000eb009a7202 */ /* 0x000fe20000000f00 */
[--C-:B------:R-:W-:Y:S01]  /*c7d0*/  FFMA.FTZ R40, R157, c[0x0][0x2d0], -R3.reuse ;  /* 0x0000b4009d287a23 */ /* 0x100fe20000010803 */
[----:B------:R3:W-:Y:S01]  /*c7e0*/  MUFU.EX2 R235, R32 ;  /* 0x0000002000eb7308 */ /* 0x0007e20000000800 */
[----:B------:R-:W-:Y:S01]  /*c7f0*/  FMUL.FTZ R41, R2, R109 ;  /* 0x0000006d02297220 */ /* 0x000fe20000410000 */
[----:B-----5:R-:W-:Y:S01]  /*c800*/  @P1 IADD3 R4, P3, R6, R8, RZ ;  /* 0x0000000806041210 */ /* 0x020fe20007f7e0ff */
[----:B------:R-:W-:Y:S01]  /*c810*/  FMUL.FTZ R65, R2, R133 ;  /* 0x0000008502417220 */ /* 0x000fe20000410000 */
[----:B------:R-:W-:Y:S01]  /*c820*/  MOV R109, R161 ;  /* 0x000000a1006d7202 */ /* 0x000fe20000000f00 */
[--C-:B------:R-:W-:Y:S01]  /*c830*/  FFMA.FTZ R71, R241, c[0x0][0x2d0], -R138.reuse ;  /* 0x0000b400f1477a23 */ /* 0x100fe2000001088a */
[----:B------:R-:W-:Y:S01]  /*c840*/  MOV R157, R233 ;  /* 0x000000e9009d7202 */ /* 0x000fe20000000f00 */
[--C-:B------:R-:W-:Y:S03]  /*c850*/  FFMA.FTZ R137, R137, c[0x0][0x2d0], -R3.reuse ;  /* 0x0000b40089897a23 */ /* 0x100fe60000010803 */
[----:B------:R4:W-:Y:S01]  /*c860*/  MUFU.EX2 R169, R7 ;  /* 0x0000000700a97308 */ /* 0x0009e20000000800 */
[--C-:B-1----:R-:W-:Y:S01]  /*c870*/  FFMA.FTZ R10, R155, c[0x0][0x2d0], -R3.reuse ;  /* 0x0000b4009b0a7a23 */ /* 0x102fe20000010803 */
[----:B------:R-:W-:Y:S01]  /*c880*/  MOV R155, R234 ;  /* 0x000000ea009b7202 */ /* 0x000fe20000000f00 */
[C---:B--2---:R-:W-:Y:S02]  /*c890*/  FMUL.FTZ R11, R0.reuse, R79 ;  /* 0x0000004f000b7220 */ /* 0x044fe40000410000 */
[C---:B------:R-:W-:Y:S02]  /*c8a0*/  FMUL.FTZ R18, R0.reuse, R86 ;  /* 0x0000005600127220 */ /* 0x040fe40000410000 */
[C---:B------:R-:W-:Y:S02]  /*c8b0*/  FMUL.FTZ R19, R0.reuse, R87 ;  /* 0x0000005700137220 */ /* 0x040fe40000410000 */
[C---:B------:R-:W-:Y:S01]  /*c8c0*/  FMUL.FTZ R26, R0.reuse, R94 ;  /* 0x0000005e001a7220 */ /* 0x040fe20000410000 */
[----:B------:R1:W2:Y:S01]  /*c8d0*/  MUFU.EX2 R168, R10 ;  /* 0x0000000a00a87308 */ /* 0x0002a20000000800 */
[C---:B------:R-:W-:Y:S02]  /*c8e0*/  FMUL.FTZ R27, R0.reuse, R95 ;  /* 0x0000005f001b7220 */ /* 0x040fe40000410000 */
[----:B------:R-:W-:Y:S01]  /*c8f0*/  FMUL.FTZ R34, R0, R102 ;  /* 0x0000006600227220 */ /* 0x000fe20000410000 */
[----:B------:R-:W-:Y:S01]  /*c900*/  MOV R102, R150 ;  /* 0x0000009600667202 */ /* 0x000fe20000000f00 */
[----:B---3--:R-:W-:Y:S01]  /*c910*/  FMUL.FTZ R32, R2, R100 ;  /* 0x0000006402207220 */ /* 0x008fe20000410000 */
[----:B------:R-:W-:Y:S01]  /*c920*/  MOV R100, R70 ;  /* 0x0000004600647202 */ /* 0x000fe20000000f00 */
[C---:B------:R-:W-:Y:S01]  /*c930*/  FMUL.FTZ R35, R0.reuse, R103 ;  /* 0x0000006700237220 */ /* 0x040fe20000410000 */
[----:B------:R-:W-:Y:S01]  /*c940*/  MOV R150, R59 ;  /* 0x0000003b00967202 */ /* 0x000fe20000000f00 */
[--C-:B------:R-:W-:Y:S01]  /*c950*/  FFMA.FTZ R70, R193, c[0x0][0x2d0], -R138.reuse ;  /* 0x0000b400c1467a23 */ /* 0x100fe2000001088a */
[----:B------:R3:W-:Y:S01]  /*c960*/  MUFU.EX2 R162, R40 ;  /* 0x0000002800a27308 */ /* 0x0007e20000000800 */
[C---:B------:R-:W-:Y:S01]  /*c970*/  FMUL.FTZ R42, R0.reuse, R110 ;  /* 0x0000006e002a7220 */ /* 0x040fe20000410000 */
[----:B------:R-:W-:Y:S01]  /*c980*/  MOV R110, R49 ;  /* 0x00000031006e7202 */ /* 0x000fe20000000f00 */
[----:B------:R-:W-:Y:S01]  /*c990*/  FMUL.FTZ R43, R0, R111 ;  /* 0x0000006f002b7220 */ /* 0x000fe20000410000 */
[----:B----4-:R-:W-:Y:S01]  /*c9a0*/  @P1 IADD3.X R7, R5, R9, RZ, P2, !PT ;  /* 0x0000000905071210 */ /* 0x010fe200017fe4ff */
[----:B------:R-:W-:Y:S01]  /*c9b0*/  FMUL.FTZ R49, R2, R117 ;  /* 0x0000007502317220 */ /* 0x000fe20000410000 */
[----:B------:R-:W-:Y:S01]  /*c9c0*/  @P1 IADD3 R8, P2, R4, R8, RZ ;  /* 0x0000000804081210 */ /* 0x000fe20007f5e0ff */
[C---:B------:R-:W-:Y:S01]  /*c9d0*/  FMUL.FTZ R59, R0.reuse, R127 ;  /* 0x0000007f003b7220 */ /* 0x040fe20000410000 */
[-C--:B------:R-:W-:Y:S01]  /*c9e0*/  @P1 IADD3.X R5, R7, R9.reuse, RZ, P3, !PT ;  /* 0x0000000907051210 */ /* 0x080fe20001ffe4ff */
[----:B------:R4:W-:Y:S01]  /*c9f0*/  @P1 LDGSTS.E.BYPASS.LTC128B.128 [R228+0x9100], [R6.64], !P0 ;  /* 0x0910000006e41fae */ /* 0x0009e2000c101d46 */
[----:B------:R-:W-:Y:S01]  /*ca00*/  MOV R103, R58 ;  /* 0x0000003a00677202 */ /* 0x000fe20000000f00 */
[C---:B------:R-:W-:Y:S01]  /*ca10*/  FMUL.FTZ R58, R0.reuse, R126 ;  /* 0x0000007e003a7220 */ /* 0x040fe20000410000 */
[----:B------:R-:W-:Y:S01]  /*ca20*/  @P1 IADD3.X R9, R5, R9, RZ, P2, !PT ;  /* 0x0000000905091210 */ /* 0x000fe200017fe4ff */
[----:B------:R5:W-:Y:S01]  /*ca30*/  MUFU.EX2 R233, R48 ;  /* 0x0000003000e97308 */ /* 0x000be20000000800 */
[----:B-1----:R-:W-:Y:S01]  /*ca40*/  FMUL.FTZ R10, R0, R78 ;  /* 0x0000004e000a7220 */ /* 0x002fe20000410000 */
[----:B------:R-:W-:Y:S01]  /*ca50*/  MOV R111, R60 ;  /* 0x0000003c006f7202 */ /* 0x000fe20000000f00 */
[--C-:B------:R-:W-:Y:S01]  /*ca60*/  FFMA.FTZ R100, R100, c[0x0][0x2d0], -R138.reuse ;  /* 0x0000b40064647a23 */ /* 0x100fe2000001088a */
[----:B------:R4:W-:Y:S01]  /*ca70*/  @P1 LDGSTS.E.BYPASS.LTC128B.128 [R228+0xd100], [R6.64+0x80], !P6 ;  /* 0x0d10008006e41fae */ /* 0x0009e2000f101d46 */
[C---:B---3--:R-:W-:Y:S07]  /*ca80*/  FMUL.FTZ R40, R2.reuse, R108 ;  /* 0x0000006c02287220 */ /* 0x048fee0000410000 */
[----:B------:R1:W-:Y:S01]  /*ca90*/  @P1 LDGSTS.E.BYPASS.LTC128B.128 [R228+0xa100], [R4.64], !P0 ;  /* 0x0a10000004e41fae */ /* 0x0003e2000c101d46 */
[----:B------:R-:W-:Y:S02]  /*caa0*/  MOV R108, R154 ;  /* 0x0000009a006c7202 */ /* 0x000fe40000000f00 */
[----:B------:R-:W-:Y:S02]  /*cab0*/  MOV R154, R149 ;  /* 0x00000095009a7202 */ /* 0x000fe40000000f00 */
[----:B------:R-:W-:Y:S01]  /*cac0*/  MOV R149, R64 ;  /* 0x0000004000957202 */ /* 0x000fe20000000f00 */
[C---:B------:R-:W-:Y:S02]  /*cad0*/  FMUL.FTZ R64, R2.reuse, R132 ;  /* 0x0000008402407220 */ /* 0x040fe40000410000 */
[----:B------:R1:W-:Y:S01]  /*cae0*/  @P1 LDGSTS.E.BYPASS.LTC128B.128 [R228+0xe100], [R4.64+0x80], !P6 ;  /* 0x0e10008004e41fae */ /* 0x0003e2000f101d46 */
[----:B-----5:R-:W-:Y:S07]  /*caf0*/  FMUL.FTZ R48, R2, R116 ;  /* 0x0000007402307220 */ /* 0x020fee0000410000 */
[----:B------:R3:W-:Y:S01]  /*cb00*/  @P1 LDGSTS.E.BYPASS.LTC128B.128 [R228+0xb100], [R8.64], !P0 ;  /* 0x0b10000008e41fae */ /* 0x0007e2000c101d46 */
[C---:B----4-:R-:W-:Y:S01]  /*cb10*/  FMUL.FTZ R6, R0.reuse, R74 ;  /* 0x0000004a00067220 */ /* 0x050fe20000410000 */
[----:B------:R-:W-:Y:S01]  /*cb20*/  F2FP.PACK_AB R74, R247, R243 ;  /* 0x000000f3f74a723e */ /* 0x000fe200000000ff */
[----:B------:R-:W-:Y:S05]  /*cb30*/  FMUL.FTZ R7, R0, R75 ;  /* 0x0000004b00077220 */ /* 0x000fea0000410000 */
[----:B------:R3:W-:Y:S08]  /*cb40*/  @P1 LDGSTS.E.BYPASS.LTC128B.128 [R228+0xf100], [R8.64+0x80], !P6 ;  /* 0x0f10008008e41fae */ /* 0x0007f0000f101d46 */
[----:B------:R-:W4:Y:S01]  /*cb50*/  LDSM.16.MT88.4 R12, [R200] ;  /* 0x00000000c80c783b */ /* 0x000f220000004200 */
[--C-:B-1----:R-:W-:Y:S01]  /*cb60*/  FFMA.FTZ R4, R152, c[0x0][0x2d0], -R3.reuse ;  /* 0x0000b40098047a23 */ /* 0x102fe20000010803 */
[----:B------:R-:W-:Y:S01]  /*cb70*/  MOV R152, R67 ;  /* 0x0000004300987202 */ /* 0x000fe20000000f00 */
[----:B------:R-:W-:Y:S01]  /*cb80*/  FMUL.FTZ R5, R2, R73 ;  /* 0x0000004902057220 */ /* 0x000fe20000410000 */
[----:B--2---:R-:W-:Y:S01]  /*cb90*/  F2FP.PACK_AB R73, R168, R169 ;  /* 0x000000a9a849723e */ /* 0x004fe200000000ff */
[----:B------:R1:W-:Y:S03]  /*cba0*/  MUFU.EX2 R163, R4 ;  /* 0x0000000400a37308 */ /* 0x0003e60000000800 */
[----:B------:R-:W2:Y:S01]  /*cbb0*/  LDSM.16.MT88.4 R20, [R204] ;  /* 0x00000000cc14783b */ /* 0x000ea20000004200 */
[----:B------:R-:W-:Y:S07]  /*cbc0*/  FMUL.FTZ R67, R0, R135 ;  /* 0x0000008700437220 */ /* 0x000fee0000410000 */
[----:B------:R-:W5:Y:S01]  /*cbd0*/  LDSM.16.MT88.4 R28, [R203] ;  /* 0x00000000cb1c783b */ /* 0x000f620000004200 */
[C---:B---3--:R-:W-:Y:S02]  /*cbe0*/  FMUL.FTZ R8, R2.reuse, R76 ;  /* 0x0000004c02087220 */ /* 0x048fe40000410000 */
[----:B------:R-:W-:Y:S05]  /*cbf0*/  FMUL.FTZ R9, R2, R77 ;  /* 0x0000004d02097220 */ /* 0x000fea0000410000 */
[----:B------:R-:W3:Y:S01]  /*cc00*/  LDSM.16.MT88.4 R36, [R223] ;  /* 0x00000000df24783b */ /* 0x000ee20000004200 */
[--C-:B-1----:R-:W-:Y:S07]  /*cc10*/  FFMA.FTZ R4, R153, c[0x0][0x2d0], -R3.reuse ;  /* 0x0000b40099047a23 */ /* 0x102fee0000010803 */
[----:B------:R-:W1:Y:S01]  /*cc20*/  LDSM.16.MT88.4 R44, [R200+0x4000] ;  /* 0x00400000c82c783b */ /* 0x000e620000004200 */
[----:B------:R-:W-:Y:S01]  /*cc30*/  MOV R153, R51 ;  /* 0x0000003300997202 */ /* 0x000fe20000000f00 */
[----:B------:R-:W-:Y:S01]  /*cc40*/  FMUL.FTZ R51, R0, R119 ;  /* 0x0000007700337220 */ /* 0x000fe20000410000 */
[----:B------:R2:W2:Y:S01]  /*cc50*/  MUFU.EX2 R170, R4 ;  /* 0x0000000400aa7308 */ /* 0x0004a20000000800 */
[----:B------:R-:W-:Y:S04]  /*cc60*/  MOV R119, R230 ;  /* 0x000000e600777202 */ /* 0x000fe80000000f00 */
[----:B------:R-:W1:Y:S05]  /*cc70*/  LDSM.16.MT88.4 R52, [R204+0x4000] ;  /* 0x00400000cc34783b */ /* 0x000e6a0000004200 */
[----:B------:R3:W-:Y:S03]  /*cc80*/  MUFU.EX2 R230, R70 ;  /* 0x0000004600e67308 */ /* 0x0007e60000000800 */
[----:B------:R-:W1:Y:S08]  /*cc90*/  LDSM.16.MT88.4 R60, [R203+0x4000] ;  /* 0x00400000cb3c783b */ /* 0x000e700000004200 */
[----:B------:R-:W1:Y:S01]  /*cca0*/  LDSM.16.MT88.4 R76, [R206+0x4000] ;  /* 0x00400000ce4c783b */ /* 0x000e620000004200 */
[----:B--2---:R-:W-:Y:S01]  /*ccb0*/  FMUL.FTZ R4, R2, R72 ;  /* 0x0000004802047220 */ /* 0x004fe20000410000 */
[----:B------:R-:W-:Y:S02]  /*ccc0*/  F2FP.PACK_AB R72, R245, R244 ;  /* 0x000000f4f548723e */ /* 0x000fe400000000ff */
[----:B------:R-:W-:Y:S04]  /*ccd0*/  F2FP.PACK_AB R75, R170, R163 ;  /* 0x000000a3aa4b723e */ /* 0x000fe800000000ff */
[----:B------:R-:W-:Y:S03]  /*cce0*/  LDSM.16.MT88.4 R84, [R204+0x800] ;  /* 0x00080000cc54783b */ /* 0x000fe60000004200 */
[C---:B----4-:R-:W-:Y:S05]  /*ccf0*/  HMMA.16816.F32 R4, R72.reuse, R12, R4 ;  /* 0x0000000c4804723c */ /* 0x050fea0000001804 */
[----:B------:R-:W-:Y:S01]  /*cd00*/  LDSM.16.MT88.4 R92, [R206+0x4800] ;  /* 0x00480000ce5c783b */ /* 0x000fe20000004200 */
[--C-:B---3--:R-:W-:Y:S02]  /*cd10*/  FFMA.FTZ R70, R194, c[0x0][0x2d0], -R138.reuse ;  /* 0x0000b400c2467a23 */ /* 0x108fe4000001088a */
[C---:B------:R-:W-:Y:S01]  /*cd20*/  FMUL.FTZ R12, R2.reuse, R80 ;  /* 0x00000050020c7220 */ /* 0x040fe20000410000 */
[C---:B------:R-:W-:Y:S04]  /*cd30*/  HMMA.16816.F32 R8, R72.reuse, R14, R8 ;  /* 0x0000000e4808723c */ /* 0x040fe80000001808 */
[----:B------:R-:W0:Y:S01]  /*cd40*/  LDGDEPBAR ;  /* 0x00000000000079af */ /* 0x000e220000000000 */
[----:B------:R-:W-:Y:S02]  /*cd50*/  FMUL.FTZ R13, R2, R81 ;  /* 0x00000051020d7220 */ /* 0x000fe40000410000 */
[C---:B------:R-:W-:Y:S02]  /*cd60*/  FMUL.FTZ R14, R0.reuse, R82 ;  /* 0x00000052000e7220 */ /* 0x040fe40000410000 */
[----:B------:R-:W-:Y:S03]  /*cd70*/  FMUL.FTZ R15, R0, R83 ;  /* 0x00000053000f7220 */ /* 0x000fe60000410000 */
[----:B------:R-:W2:Y:S04]  /*cd80*/  LDSM.16.MT88.4 R80, [R200+0x800] ;  /* 0x00080000c850783b */ /* 0x000ea80000004200 */
[C---:B------:R-:W-:Y:S07]  /*cd90*/  HMMA.16816.F32 R12, R72.reuse, R20, R12 ;  /* 0x00000014480c723c */ /* 0x040fee000000180c */
[C---:B------:R-:W-:Y:S01]  /*cda0*/  FMUL.FTZ R20, R2.reuse, R88 ;  /* 0x0000005802147220 */ /* 0x040fe20000410000 */
[C---:B------:R-:W-:Y:S04]  /*cdb0*/  HMMA.16816.F32 R16, R72.reuse, R22, R16 ;  /* 0x000000164810723c */ /* 0x040fe80000001810 */
[----:B------:R-:W-:Y:S03]  /*cdc0*/  FMUL.FTZ R21, R2, R89 ;  /* 0x0000005902157220 */ /* 0x000fe60000410000 */
[C---:B------:R-:W-:Y:S02]  /*cdd0*/  FMUL.FTZ R22, R0.reuse, R90 ;  /* 0x0000005a00167220 */ /* 0x040fe40000410000 */
[----:B------:R-:W-:Y:S02]  /*cde0*/  FMUL.FTZ R23, R0, R91 ;  /* 0x0000005b00177220 */ /* 0x000fe40000410000 */
[----:B------:R-:W3:Y:S05]  /*cdf0*/  LDSM.16.MT88.4 R88, [R203+0x800] ;  /* 0x00080000cb58783b */ /* 0x000eea0000004200 */
[C---:B-----5:R-:W-:Y:S07]  /*ce00*/  HMMA.16816.F32 R20, R72.reuse, R28, R20 ;  /* 0x0000001c4814723c */ /* 0x060fee0000001814 */
        /* <DEDUP_REMOVED lines=15> */
[----:B----4-:R-:W-:Y:S07]  /*cf00*/  FMUL.FTZ R36, R2, R104 ;  /* 0x0000006802247220 */ /* 0x010fee0000410000 */
[C---:B-1----:R-:W-:Y:S07]  /*cf10*/  HMMA.16816.F32 R36, R72.reuse, R44, R36 ;  /* 0x0000002c4824723c */ /* 0x042fee0000001824 */
[--C-:B------:R-:W-:Y:S01]  /*cf20*/  FFMA.FTZ R44, R158, c[0x0][0x2d0], -R3.reuse ;  /* 0x0000b4009e2c7a23 */ /* 0x100fe20000010803 */
[C---:B------:R-:W-:Y:S03]  /*cf30*/  HMMA.16816.F32 R40, R72.reuse, R46, R40 ;  /* 0x0000002e4828723c */ /* 0x040fe60000001828 */
[----:B------:R1:W-:Y:S01]  /*cf40*/  MUFU.EX2 R161, R44 ;  /* 0x0000002c00a17308 */ /* 0x0003e20000000800 */
[----:B------:R-:W-:Y:S01]  /*cf50*/  FMUL.FTZ R45, R2, R113 ;  /* 0x00000071022d7220 */ /* 0x000fe20000410000 */
[----:B------:R-:W-:Y:S02]  /*cf60*/  MOV R158, R155 ;  /* 0x0000009b009e7202 */ /* 0x000fe40000000f00 */
[C---:B------:R-:W-:Y:S01]  /*cf70*/  FMUL.FTZ R46, R0.reuse, R114 ;  /* 0x00000072002e7220 */ /* 0x040fe20000410000 */
[----:B------:R-:W-:Y:S01]  /*cf80*/  MOV R155, R66 ;  /* 0x00000042009b7202 */ /* 0x000fe20000000f00 */
[C---:B------:R-:W-:Y:S03]  /*cf90*/  FMUL.FTZ R47, R0.reuse, R115 ;  /* 0x00000073002f7220 */ /* 0x040fe60000410000 */
[----:B------:R-:W-:Y:S02]  /*cfa0*/  FMUL.FTZ R66, R0, R134 ;  /* 0x0000008600427220 */ /* 0x000fe40000410000 */
[----:B-1----:R-:W-:Y:S07]  /*cfb0*/  FMUL.FTZ R44, R2, R112 ;  /* 0x00000070022c7220 */ /* 0x002fee0000410000 */
[C---:B------:R-:W-:Y:S07]  /*cfc0*/  HMMA.16816.F32 R44, R72.reuse, R52, R44 ;  /* 0x00000034482c723c */ /* 0x040fee000000182c */
[--C-:B------:R-:W-:Y:S01]  /*cfd0*/  FFMA.FTZ R52, R160, c[0x0][0x2d0], -R138.reuse ;  /* 0x0000b400a0347a23 */ /* 0x100fe2000001088a */
[C---:B------:R-:W-:Y:S03]  /*cfe0*/  HMMA.16816.F32 R48, R72.reuse, R54, R48 ;  /* 0x000000364830723c */ /* 0x040fe60000001830 */
[----:B------:R1:W4:Y:S01]  /*cff0*/  MUFU.EX2 R118, R52 ;  /* 0x0000003400767308 */ /* 0x0003220000000800 */
[C---:B------:R-:W-:Y:S01]  /*d000*/  FMUL.FTZ R53, R2.reuse, R121 ;  /* 0x0000007902357220 */ /* 0x040fe20000410000 */
[----:B------:R-:W-:Y:S02]  /*d010*/  MOV R121, R199 ;  /* 0x000000c700797202 */ /* 0x000fe40000000f00 */
[----:B------:R-:W-:Y:S01]  /*d020*/  MOV R160, R57 ;  /* 0x0000003900a07202 */ /* 0x000fe20000000f00 */
[----:B------:R-:W-:Y:S04]  /*d030*/  FMUL.FTZ R57, R2, R125 ;  /* 0x0000007d02397220 */ /* 0x000fe80000410000 */
[C---:B------:R-:W-:Y:S01]  /*d040*/  FMUL.FTZ R54, R0.reuse, R122 ;  /* 0x0000007a00367220 */ /* 0x040fe20000410000 */
[----:B------:R5:W-:Y:S01]  /*d050*/  MUFU.EX2 R199, R70 ;  /* 0x0000004600c77308 */ /* 0x000be20000000800 */
[----:B------:R-:W-:Y:S02]  /*d060*/  FMUL.FTZ R55, R0, R123 ;  /* 0x0000007b00377220 */ /* 0x000fe40000410000 */
[----:B-1----:R-:W-:Y:S01]  /*d070*/  FMUL.FTZ R52, R2, R120 ;  /* 0x0000007802347220 */ /* 0x002fe20000410000 */
[----:B------:R-:W-:Y:S01]  /*d080*/  MOV R120, R56 ;  /* 0x0000003800787202 */ /* 0x000fe20000000f00 */
[--C-:B------:R-:W-:Y:S05]  /*d090*/  FFMA.FTZ R56, R171, c[0x0][0x2d0], -R3.reuse ;  /* 0x0000b400ab387a23 */ /* 0x100fea0000010803 */
[----:B------:R1:W-:Y:S01]  /*d0a0*/  MUFU.EX2 R117, R56 ;  /* 0x0000003800757308 */ /* 0x0003e20000000800 */
[C---:B------:R-:W-:Y:S03]  /*d0b0*/  HMMA.16816.F32 R52, R72.reuse, R60, R52 ;  /* 0x0000003c4834723c */ /* 0x040fe60000001834 */
[--C-:B-----5:R-:W-:Y:S04]  /*d0c0*/  FFMA.FTZ R70, R195, c[0x0][0x2d0], -R3.reuse ;  /* 0x0000b400c3467a23 */ /* 0x120fe80000010803 */
[--C-:B------:R-:W-:Y:S02]  /*d0d0*/  FFMA.FTZ R60, R192, c[0x0][0x2d0], -R3.reuse ;  /* 0x0000b400c03c7a23 */ /* 0x100fe40000010803 */
[----:B------:R5:W-:Y:S03]  /*d0e0*/  MUFU.EX2 R125, R70 ;  /* 0x00000046007d7308 */ /* 0x000be60000000800 */
[C---:B------:R-:W-:Y:S07]  /*d0f0*/  FMUL.FTZ R61, R2.reuse, R129 ;  /* 0x00000081023d7220 */ /* 0x040fee0000410000 */
[----:B------:R2:W2:Y:S01]  /*d100*/  MUFU.EX2 R116, R60 ;  /* 0x0000003c00747308 */ /* 0x0004a20000000800 */
[----:B-1----:R-:W-:Y:S07]  /*d110*/  FMUL.FTZ R56, R2, R124 ;  /* 0x0000007c02387220 */ /* 0x002fee0000410000 */
[C---:B------:R-:W-:Y:S03]  /*d120*/  HMMA.16816.F32 R56, R72.reuse, R62, R56 ;  /* 0x0000003e4838723c */ /* 0x040fe60000001838 */
[--C-:B-----5:R-:W-:Y:S02]  /*d130*/  FFMA.FTZ R70, R196, c[0x0][0x2d0], -R3.reuse ;  /* 0x0000b400c4467a23 */ /* 0x120fe40000010803 */
[----:B------:R1:W-:Y:S02]  /*d140*/  MUFU.EX2 R196, R71 ;  /* 0x0000004700c47308 */ /* 0x0003e40000000800 */
[C---:B------:R-:W-:Y:S02]  /*d150*/  FMUL.FTZ R62, R0.reuse, R130 ;  /* 0x00000082003e7220 */ /* 0x040fe40000410000 */
[----:B------:R-:W-:Y:S03]  /*d160*/  FMUL.FTZ R63, R0, R131 ;  /* 0x00000083003f7220 */ /* 0x000fe60000410000 */
[----:B--2---:R-:W-:Y:S03]  /*d170*/  FMUL.FTZ R60, R2, R128 ;  /* 0x00000080023c7220 */ /* 0x004fe60000410000 */
[----:B------:R2:W5:Y:S04]  /*d180*/  MUFU.EX2 R124, R70 ;  /* 0x00000046007c7308 */ /* 0x0005680000000800 */
[C---:B------:R-:W-:Y:S08]  /*d190*/  HMMA.16816.F32 R60, R72.reuse, R76, R60 ;  /* 0x0000004c483c723c */ /* 0x040ff0000000183c */
[----:B------:R-:W-:Y:S01]  /*d1a0*/  HMMA.16816.F32 R64, R72, R78, R64 ;  /* 0x0000004e4840723c */ /* 0x000fe20000001840 */
[----:B------:R-:W3:Y:S03]  /*d1b0*/  LDSM.16.MT88.4 R76, [R206+0x800] ;  /* 0x00080000ce4c783b */ /* 0x000ee60000004200 */
[--C-:B-1----:R-:W-:Y:S03]  /*d1c0*/  FFMA.FTZ R71, R150, c[0x0][0x2d0], -R3.reuse ;  /* 0x0000b40096477a23 */ /* 0x102fe60000010803 */
[----:B----4-:R-:W-:Y:S02]  /*d1d0*/  F2FP.PACK_AB R74, R118, R233 ;  /* 0x000000e9764a723e */ /* 0x010fe400000000ff */
[----:B------:R-:W-:Y:S03]  /*d1e0*/  F2FP.PACK_AB R75, R116, R117 ;  /* 0x00000075744b723e */ /* 0x000fe600000000ff */
[--C-:B--2---:R-:W-:Y:S01]  /*d1f0*/  FFMA.FTZ R70, R197, c[0x0][0x2d0], -R138.reuse ;  /* 0x0000b400c5467a23 */ /* 0x104fe2000001088a */
[----:B------:R-:W-:Y:S02]  /*d200*/  F2FP.PACK_AB R72, R234, R235 ;  /* 0x000000ebea48723e */ /* 0x000fe400000000ff */
[----:B------:R-:W-:Y:S01]  /*d210*/  F2FP.PACK_AB R73, R161, R162 ;  /* 0x000000a2a149723e */ /* 0x000fe200000000ff */
[----:B------:R1:W-:Y:S06]  /*d220*/  MUFU.EX2 R127, R70 ;  /* 0x00000046007f7308 */ /* 0x0003ec0000000800 */
[C---:B------:R-:W-:Y:S08]  /*d230*/  HMMA.16816.F32 R4, R72.reuse, R80, R4 ;  /* 0x000000504804723c */ /* 0x040ff00000001804 */
[C---:B------:R-:W-:Y:S01]  /*d240*/  HMMA.16816.F32 R8, R72.reuse, R82, R8 ;  /* 0x000000524808723c */ /* 0x040fe20000001808 */
[----:B------:R-:W2:Y:S07]  /*d250*/  LDSM.16.MT88.4 R80, [R200+0x4800] ;  /* 0x00480000c850783b */ /* 0x000eae0000004200 */
[C---:B------:R-:W-:Y:S04]  /*d260*/  HMMA.16816.F32 R12, R72.reuse, R84, R12 ;  /* 0x00000054480c723c */ /* 0x040fe8000000180c */
[--C-:B-1----:R-:W-:Y:S04]  /*d270*/  FFMA.FTZ R70, R198, c[0x0][0x2d0], -R138.reuse ;  /* 0x0000b400c6467a23 */ /* 0x102fe8000001088a */
[C---:B------:R-:W-:Y:S01]  /*d280*/  HMMA.16816.F32 R16, R72.reuse, R86, R16 ;  /* 0x000000564810723c */ /* 0x040fe20000001810 */
[----:B------:R1:W4:Y:S01]  /*d290*/  MUFU.EX2 R126, R70 ;  /* 0x00000046007e7308 */ /* 0x0003220000000800 */
[----:B------:R-:W4:Y:S06]  /*d2a0*/  LDSM.16.MT88.4 R84, [R204+0x4800] ;  /* 0x00480000cc54783b */ /* 0x000f2c0000004200 */
[C---:B---3--:R-:W-:Y:S08]  /*d2b0*/  HMMA.16816.F32 R20, R72.reuse, R88, R20 ;  /* 0x000000584814723c */ /* 0x048ff00000001814 */
[C---:B------:R-:W-:Y:S01]  /*d2c0*/  HMMA.16816.F32 R24, R72.reuse, R90, R24 ;  /* 0x0000005a4818723c */ /* 0x040fe20000001818 */
[----:B------:R-:W3:Y:S07]  /*d2d0*/  LDSM.16.MT88.4 R88, [R203+0x4800] ;  /* 0x00480000cb58783b */ /* 0x000eee0000004200 */
[C---:B------:R-:W-:Y:S04]  /*d2e0*/  HMMA.16816.F32 R28, R72.reuse, R76, R28 ;  /* 0x0000004c481c723c */ /* 0x040fe8000000181c */
[--C-:B-1----:R-:W-:Y:S04]  /*d2f0*/  FFMA.FTZ R70, R231, c[0x0][0x2d0], -R3.reuse ;  /* 0x0000b400e7467a23 */ /* 0x102fe80000010803 */
[C---:B------:R-:W-:Y:S01]  /*d300*/  HMMA.16816.F32 R32, R72.reuse, R78, R32 ;  /* 0x0000004e4820723c */ /* 0x040fe20000001820 */
[----:B------:R1:W-:Y:S01]  /*d310*/  MUFU.EX2 R107, R70 ;  /* 0x00000046006b7308 */ /* 0x0003e20000000800 */
[----:B------:R-:W5:Y:S06]  /*d320*/  LDSM.16.MT88.4 R76, [R200+0x1000] ;  /* 0x00100000c84c783b */ /* 0x000f6c0000004200 */
[C---:B--2---:R-:W-:Y:S08]  /*d330*/  HMMA.16816.F32 R36, R72.reuse, R80, R36 ;  /* 0x000000504824723c */ /* 0x044ff00000001824 */
[C---:B------:R-:W-:Y:S01]  /*d340*/  HMMA.16816.F32 R40, R72.reuse, R82, R40 ;  /* 0x000000524828723c */ /* 0x040fe20000001828 */
[----:B------:R-:W2:Y:S07]  /*d350*/  LDSM.16.MT88.4 R80, [R203+0x1000] ;  /* 0x00100000cb50783b */ /* 0x000eae0000004200 */
[C---:B----4-:R-:W-:Y:S04]  /*d360*/  HMMA.16816.F32 R44, R72.reuse, R84, R44 ;  /* 0x00000054482c723c */ /* 0x050fe8000000182c */
[--C-:B-1----:R-:W-:Y:S04]  /*d370*/  FFMA.FTZ R70, R232, c[0x0][0x2d0], -R3.reuse ;  /* 0x0000b400e8467a23 */ /* 0x102fe80000010803 */
[C---:B------:R-:W-:Y:S01]  /*d380*/  HMMA.16816.F32 R48, R72.reuse, R86, R48 ;  /* 0x000000564830723c */ /* 0x040fe20000001830 */
[----:B------:R1:W4:Y:S01]  /*d390*/  MUFU.EX2 R106, R70 ;  /* 0x00000046006a7308 */ /* 0x0003220000000800 */
[----:B------:R-:W2:Y:S06]  /*d3a0*/  LDSM.16.MT88.4 R84, [R206+0x1000] ;  /* 0x00100000ce54783b */ /* 0x000eac0000004200 */
[C---:B---3--:R-:W-:Y:S08]  /*d3b0*/  HMMA.16816.F32 R52, R72.reuse, R88, R52 ;  /* 0x000000584834723c */ /* 0x048ff00000001834 */
[C---:B------:R-:W-:Y:S01]  /*d3c0*/  HMMA.16816.F32 R56, R72.reuse, R90, R56 ;  /* 0x0000005a4838723c */ /* 0x040fe20000001838 */
[----:B------:R-:W-:Y:S07]  /*d3d0*/  LDSM.16.MT88.4 R88, [R204+0x5000] ;  /* 0x00500000cc58783b */ /* 0x000fee0000004200 */
[C---:B------:R-:W-:Y:S04]  /*d3e0*/  HMMA.16816.F32 R60, R72.reuse, R92, R60 ;  /* 0x0000005c483c723c */ /* 0x040fe8000000183c */
[--C-:B-1----:R-:W-:Y:S04]  /*d3f0*/  FFMA.FTZ R70, R236, c[0x0][0x2d0], -R138.reuse ;  /* 0x0000b400ec467a23 */ /* 0x102fe8000001088a */
[----:B------:R-:W-:Y:S01]  /*d400*/  HMMA.16816.F32 R64, R72, R94, R64 ;  /* 0x0000005e4840723c */ /* 0x000fe20000001840 */
[----:B------:R1:W-:Y:S01]  /*d410*/  MUFU.EX2 R198, R70 ;  /* 0x0000004600c67308 */ /* 0x0003e20000000800 */
[----:B------:R-:W-:Y:S05]  /*d420*/  LDSM.16.MT88.4 R92, [R206+0x5800] ;  /* 0x00580000ce5c783b */ /* 0x000fea0000004200 */
[----:B-----5:R-:W-:Y:S02]  /*d430*/  F2FP.PACK_AB R73, R124, R125 ;  /* 0x0000007d7c49723e */ /* 0x020fe400000000ff */
[----:B------:R-:W-:Y:S03]  /*d440*/  F2FP.PACK_AB R74, R126, R127 ;  /* 0x0000007f7e4a723e */ /* 0x000fe600000000ff */
[----:B------:R-:W-:Y:S02]  /*d450*/  F2FP.PACK_AB R72, R199, R230 ;  /* 0x000000e6c748723e */ /* 0x000fe400000000ff */
[----:B----4-:R-:W-:Y:S07]  /*d460*/  F2FP.PACK_AB R75, R106, R107 ;  /* 0x0000006b6a4b723e */ /* 0x010fee00000000ff */
[C---:B------:R-:W-:Y:S03]  /*d470*/  HMMA.16816.F32 R4, R72.reuse, R76, R4 ;  /* 0x0000004c4804723c */ /* 0x040fe60000001804 */
[--C-:B-1----:R-:W-:Y:S05]  /*d480*/  FFMA.FTZ R70, R237, c[0x0][0x2d0], -R138.reuse ;  /* 0x0000b400ed467a23 */ /* 0x102fea000001088a */
[C---:B------:R-:W-:Y:S01]  /*d490*/  HMMA.16816.F32 R8, R72.reuse, R78, R8 ;  /* 0x0000004e4808723c */ /* 0x040fe20000001808 */
[----:B------:R1:W3:Y:S01]  /*d4a0*/  MUFU.EX2 R197, R70 ;  /* 0x0000004600c57308 */ /* 0x0002e20000000800 */
[----:B------:R-:W4:Y:S06]  /*d4b0*/  LDSM.16.MT88.4 R76, [R200+0x5000] ;  /* 0x00500000c84c783b */ /* 0x000f2c0000004200 */
[C---:B------:R-:W-:Y:S08]  /*d4c0*/  HMMA.16816.F32 R12, R72.reuse, R96, R12 ;  /* 0x00000060480c723c */ /* 0x040ff0000000180c */
[C---:B------:R-:W-:Y:S01]  /*d4d0*/  HMMA.16816.F32 R16, R72.reuse, R98, R16 ;  /* 0x000000624810723c */ /* 0x040fe20000001810 */
[----:B------:R-:W-:Y:S07]  /*d4e0*/  LDSM.16.MT88.4 R96, [R204+0x2000] ;  /* 0x00200000cc60783b */ /* 0x000fee0000004200 */
[C---:B--2---:R-:W-:Y:S04]  /*d4f0*/  HMMA.16816.F32 R20, R72.reuse, R80, R20 ;  /* 0x000000504814723c */ /* 0x044fe80000001814 */
[--C-:B-1----:R-:W-:Y:S04]  /*d500*/  FFMA.FTZ R70, R238, c[0x0][0x2d0], -R3.reuse ;  /* 0x0000b400ee467a23 */ /* 0x102fe80000010803 */
[C---:B------:R-:W-:Y:S01]  /*d510*/  HMMA.16816.F32 R24, R72.reuse, R82, R24 ;  /* 0x000000524818723c */ /* 0x040fe20000001818 */
[----:B------:R1:W-:Y:S01]  /*d520*/  MUFU.EX2 R105, R70 ;  /* 0x0000004600697308 */ /* 0x0003e20000000800 */
[----:B------:R-:W2:Y:S06]  /*d530*/  LDSM.16.MT88.4 R80, [R203+0x5000] ;  /* 0x00500000cb50783b */ /* 0x000eac0000004200 */
[C---:B------:R-:W-:Y:S08]  /*d540*/  HMMA.16816.F32 R28, R72.reuse, R84, R28 ;  /* 0x00000054481c723c */ /* 0x040ff0000000181c */
[C---:B------:R-:W-:Y:S01]  /*d550*/  HMMA.16816.F32 R32, R72.reuse, R86, R32 ;  /* 0x000000564820723c */ /* 0x040fe20000001820 */
[----:B------:R-:W5:Y:S07]  /*d560*/  LDSM.16.MT88.4 R84, [R206+0x5000] ;  /* 0x00500000ce54783b */ /* 0x000f6e0000004200 */
[C---:B----4-:R-:W-:Y:S04]  /*d570*/  HMMA.16816.F32 R36, R72.reuse, R76, R36 ;  /* 0x0000004c4824723c */ /* 0x050fe80000001824 */
[--C-:B-1----:R-:W-:Y:S04]  /*d580*/  FFMA.FTZ R70, R239, c[0x0][0x2d0], -R3.reuse ;  /* 0x0000b400ef467a23 */ /* 0x102fe80000010803 */
[C---:B------:R-:W-:Y:S01]  /*d590*/  HMMA.16816.F32 R40, R72.reuse, R78, R40 ;  /* 0x0000004e4828723c */ /* 0x040fe20000001828 */
[----:B------:R1:W4:Y:S01]  /*d5a0*/  MUFU.EX2 R104, R70 ;  /* 0x0000004600687308 */ /* 0x0003220000000800 */
[----:B------:R-:W3:Y:S06]  /*d5b0*/  LDSM.16.MT88.4 R76, [R200+0x1800] ;  /* 0x00180000c84c783b */ /* 0x000eec0000004200 */
[C---:B------:R-:W-:Y:S08]  /*d5c0*/  HMMA.16816.F32 R44, R72.reuse, R88, R44 ;  /* 0x00000058482c723c */ /* 0x040ff0000000182c */
[C---:B------:R-:W-:Y:S01]  /*d5d0*/  HMMA.16816.F32 R48, R72.reuse, R90, R48 ;  /* 0x0000005a4830723c */ /* 0x040fe20000001830 */
[----:B------:R-:W4:Y:S07]  /*d5e0*/  LDSM.16.MT88.4 R88, [R204+0x1800] ;  /* 0x00180000cc58783b */ /* 0x000f2e0000004200 */
[C---:B--2---:R-:W-:Y:S04]  /*d5f0*/  HMMA.16816.F32 R52, R72.reuse, R80, R52 ;  /* 0x000000504834723c */ /* 0x044fe80000001834 */
[--C-:B-1----:R-:W-:Y:S04]  /*d600*/  FFMA.FTZ R70, R240, c[0x0][0x2d0], -R138.reuse ;  /* 0x0000b400f0467a23 */ /* 0x102fe8000001088a */
[C---:B------:R-:W-:Y:S01]  /*d610*/  HMMA.16816.F32 R56, R72.reuse, R82, R56 ;  /* 0x000000524838723c */ /* 0x040fe20000001838 */
[----:B------:R1:W2:Y:S01]  /*d620*/  MUFU.EX2 R195, R70 ;  /* 0x0000004600c37308 */ /* 0x0002a20000000800 */
[----:B------:R-:W2:Y:S06]  /*d630*/  LDSM.16.MT88.4 R80, [R203+0x1800] ;  /* 0x00180000cb50783b */ /* 0x000eac0000004200 */
[C---:B-----5:R-:W-:Y:S08]  /*d640*/  HMMA.16816.F32 R60, R72.reuse, R84, R60 ;  /* 0x00000054483c723c */ /* 0x060ff0000000183c */
[----:B------:R-:W-:Y:S01]  /*d650*/  HMMA.16816.F32 R64, R72, R86, R64 ;  /* 0x000000564840723c */ /* 0x000fe20000001840 */
[----:B------:R-:W5:Y:S06]  /*d660*/  LDSM.16.MT88.4 R84, [R206+0x1800] ;  /* 0x00180000ce54783b */ /* 0x000f6c0000004200 */
[----:B---3--:R-:W-:Y:S01]  /*d670*/  F2FP.PACK_AB R72, R197, R198 ;  /* 0x000000c6c548723e */ /* 0x008fe200000000ff */
[--C-:B-1----:R-:W-:Y:S01]  /*d680*/  FFMA.FTZ R70, R242, c[0x0][0x2d0], -R3.reuse ;  /* 0x0000b400f2467a23 */ /* 0x102fe20000010803 */
[----:B----4-:R-:W-:Y:S03]  /*d690*/  F2FP.PACK_AB R73, R104, R105 ;  /* 0x000000696849723e */ /* 0x010fe600000000ff */
[----:B------:R1:W-:Y:S01]  /*d6a0*/  MUFU.EX2 R115, R70 ;  /* 0x0000004600737308 */ /* 0x0003e20000000800 */
[----:B--2---:R-:W-:Y:S01]  /*d6b0*/  F2FP.PACK_AB R74, R195, R196 ;  /* 0x000000c4c34a723e */ /* 0x004fe200000000ff */
[--C-:B-1----:R-:W-:Y:S08]  /*d6c0*/  FFMA.FTZ R70, R246, c[0x0][0x2d0], -R3.reuse ;  /* 0x0000b400f6467a23 */ /* 0x102ff00000010803 */
        /* <DEDUP_REMOVED lines=11> */
[----:B------:R-:W4:Y:S06]  /*d780*/  LDSM.16.MT88.4 R88, [R204+0x5800] ;  /* 0x00580000cc58783b */ /* 0x000f2c0000004200 */
[C---:B------:R-:W-:Y:S08]  /*d790*/  HMMA.16816.F32 R20, R72.reuse, R80, R20 ;  /* 0x000000504814723c */ /* 0x040ff00000001814 */
[C---:B------:R-:W-:Y:S01]  /*d7a0*/  HMMA.16816.F32 R24, R72.reuse, R82, R24 ;  /* 0x000000524818723c */ /* 0x040fe20000001818 */
[----:B------:R-:W3:Y:S07]  /*d7b0*/  LDSM.16.MT88.4 R80, [R203+0x5800] ;  /* 0x00580000cb50783b */ /* 0x000eee0000004200 */
[C---:B-----5:R-:W-:Y:S04]  /*d7c0*/  HMMA.16816.F32 R28, R72.reuse, R84, R28 ;  /* 0x00000054481c723c */ /* 0x060fe8000000181c */
        /* <DEDUP_REMOVED lines=11> */
[----:B------:R-:W-:Y:S06]  /*d880*/  LDSM.16.MT88.4 R88, [R204+0x6000] ;  /* 0x00600000cc58783b */ /* 0x000fec0000004200 */
[C---:B---3--:R-:W-:Y:S08]  /*d890*/  HMMA.16816.F32 R52, R72.reuse, R80, R52 ;  /* 0x000000504834723c */ /* 0x048ff00000001834 */
[C---:B------:R-:W-:Y:S01]  /*d8a0*/  HMMA.16816.F32 R56, R72.reuse, R82, R56 ;  /* 0x000000524838723c */ /* 0x040fe20000001838 */
[----:B------:R-:W3:Y:S07]  /*d8b0*/  LDSM.16.MT88.4 R80, [R206+0x2000] ;  /* 0x00200000ce50783b */ /* 0x000eee0000004200 */
[C---:B------:R-:W-:Y:S04]  /*d8c0*/  HMMA.16816.F32 R60, R72.reuse, R92, R60 ;  /* 0x0000005c483c723c */ /* 0x040fe8000000183c */
[--C-:B-1----:R-:W-:Y:S04]  /*d8d0*/  FFMA.FTZ R70, R252, c[0x0][0x2d0], -R138.reuse ;  /* 0x0000b400fc467a23 */ /* 0x102fe8000001088a */
[----:B------:R-:W-:Y:S01]  /*d8e0*/  HMMA.16816.F32 R64, R72, R94, R64 ;  /* 0x0000005e4840723c */ /* 0x000fe20000001840 */
[----:B------:R1:W-:Y:S01]  /*d8f0*/  MUFU.EX2 R192, R70 ;  /* 0x0000004600c07308 */ /* 0x0003e20000000800 */
[----:B------:R-:W-:Y:S05]  /*d900*/  LDSM.16.MT88.4 R92, [R206+0x6000] ;  /* 0x00600000ce5c783b */ /* 0x000fea0000004200 */
[----:B------:R-:W-:Y:S02]  /*d910*/  F2FP.PACK_AB R72, R193, R194 ;  /* 0x000000c2c148723e */ /* 0x000fe400000000ff */
[----:B----4-:R-:W-:Y:S03]  /*d920*/  F2FP.PACK_AB R73, R112, R113 ;  /* 0x000000717049723e */ /* 0x010fe600000000ff */
[--C-:B-1----:R-:W-:Y:S04]  /*d930*/  FFMA.FTZ R70, R121, c[0x0][0x2d0], -R138.reuse ;  /* 0x0000b40079467a23 */ /* 0x102fe8000001088a */
[----:B------:R1:W4:Y:S02]  /*d940*/  MUFU.EX2 R171, R70 ;  /* 0x0000004600ab7308 */ /* 0x0003240000000800 */
[--C-:B-1----:R-:W-:Y:S01]  /*d950*/  FFMA.FTZ R70, R120, c[0x0][0x2d0], -R3.reuse ;  /* 0x0000b40078467a23 */ /* 0x102fe20000010803 */
[----:B----4-:R-:W-:Y:S07]  /*d960*/  F2FP.PACK_AB R74, R171, R192 ;  /* 0x000000c0ab4a723e */ /* 0x010fee00000000ff */
[----:B------:R1:W-:Y:S02]  /*d970*/  MUFU.EX2 R123, R70 ;  /* 0x00000046007b7308 */ /* 0x0003e40000000800 */
[--C-:B-1----:R-:W-:Y:S08]  /*d980*/  FFMA.FTZ R70, R160, c[0x0][0x2d0], -R3.reuse ;  /* 0x0000b400a0467a23 */ /* 0x102ff00000010803 */
[----:B------:R1:W4:Y:S02]  /*d990*/  MUFU.EX2 R122, R70 ;  /* 0x00000046007a7308 */ /* 0x0003240000000800 */
[--C-:B-1----:R-:W-:Y:S01]  /*d9a0*/  FFMA.FTZ R70, R119, c[0x0][0x2d0], -R138.reuse ;  /* 0x0000b40077467a23 */ /* 0x102fe2000001088a */
[----:B----4-:R-:W-:Y:S07]  /*d9b0*/  F2FP.PACK_AB R75, R122, R123 ;  /* 0x0000007b7a4b723e */ /* 0x010fee00000000ff */
[----:B------:R1:W-:Y:S01]  /*d9c0*/  MUFU.EX2 R160, R70 ;  /* 0x0000004600a07308 */ /* 0x0003e20000000800 */
[C---:B-----5:R-:W-:Y:S08]  /*d9d0*/  HMMA.16816.F32 R4, R72.reuse, R84, R4 ;  /* 0x000000544804723c */ /* 0x060ff00000001804 */
        /* <DEDUP_REMOVED lines=19> */
[--C-:B-1----:R-:W-:Y:S04]  /*db10*/  FFMA.FTZ R70, R111, c[0x0][0x2d0], -R3.reuse ;  /* 0x0000b4006f467a23 */ /* 0x102fe80000010803 */
[C---:B------:R-:W-:Y:S01]  /*db20*/  HMMA.16816.F32 R48, R72.reuse, R90, R48 ;  /* 0x0000005a4830723c */ /* 0x040fe20000001830 */
[----:B------:R1:W1:Y:S01]  /*db30*/  MUFU.EX2 R120, R70 ;  /* 0x0000004600787308 */ /* 0x0002620000000800 */
[----:B------:R-:W-:Y:S06]  /*db40*/  LDSM.16.MT88.4 R88, [R200+0x6800] ;  /* 0x00680000c858783b */ /* 0x000fec0000004200 */
[C---:B--2---:R-:W-:Y:S08]  /*db50*/  HMMA.16816.F32 R52, R72.reuse, R76, R52 ;  /* 0x0000004c4834723c */ /* 0x044ff00000001834 */
[C---:B------:R-:W-:Y:S01]  /*db60*/  HMMA.16816.F32 R56, R72.reuse, R78, R56 ;  /* 0x0000004e4838723c */ /* 0x040fe20000001838 */
[----:B------:R-:W2:Y:S07]  /*db70*/  LDSM.16.MT88.4 R76, [R206+0x2800] ;  /* 0x00280000ce4c783b */ /* 0x000eae0000004200 */
[C---:B------:R-:W-:Y:S04]  /*db80*/  HMMA.16816.F32 R60, R72.reuse, R92, R60 ;  /* 0x0000005c483c723c */ /* 0x040fe8000000183c */
[--C-:B-1----:R-:W-:Y:S04]  /*db90*/  FFMA.FTZ R70, R110, c[0x0][0x2d0], -R138.reuse ;  /* 0x0000b4006e467a23 */ /* 0x102fe8000001088a */
[----:B------:R-:W-:Y:S01]  /*dba0*/  HMMA.16816.F32 R64, R72, R94, R64 ;  /* 0x0000005e4840723c */ /* 0x000fe20000001840 */
[----:B------:R1:W-:Y:S01]  /*dbb0*/  MUFU.EX2 R158, R70 ;  /* 0x00000046009e7308 */ /* 0x0003e20000000800 */
[----:B------:R-:W-:Y:S05]  /*dbc0*/  LDSM.16.MT88.4 R92, [R206+0x3000] ;  /* 0x00300000ce5c783b */ /* 0x000fea0000004200 */
[----:B-----5:R-:W-:Y:S02]  /*dbd0*/  F2FP.PACK_AB R72, R159, R160 ;  /* 0x000000a09f48723e */ /* 0x020fe400000000ff */
[----:B------:R-:W-:Y:S03]  /*dbe0*/  F2FP.PACK_AB R73, R120, R121 ;  /* 0x000000797849723e */ /* 0x000fe600000000ff */
[--C-:B-1----:R-:W-:Y:S04]  /*dbf0*/  FFMA.FTZ R70, R157, c[0x0][0x2d0], -R138.reuse ;  /* 0x0000b4009d467a23 */ /* 0x102fe8000001088a */
[----:B------:R1:W5:Y:S02]  /*dc00*/  MUFU.EX2 R157, R70 ;  /* 0x00000046009d7308 */ /* 0x0003640000000800 */
[--C-:B-1----:R-:W-:Y:S01]  /*dc10*/  FFMA.FTZ R70, R109, c[0x0][0x2d0], -R3.reuse ;  /* 0x0000b4006d467a23 */ /* 0x102fe20000010803 */
[----:B-----5:R-:W-:Y:S01]  /*dc20*/  F2FP.PACK_AB R74, R157, R158 ;  /* 0x0000009e9d4a723e */ /* 0x020fe200000000ff */
[----:B------:R-:W5:Y:S06]  /*dc30*/  LDL.LU R109, [R1+0x4] ;  /* 0x00000400016d7983 */ /* 0x000f6c0000300800 */
[----:B------:R1:W-:Y:S02]  /*dc40*/  MUFU.EX2 R131, R70 ;  /* 0x0000004600837308 */ /* 0x0003e40000000800 */
[--C-:B-1----:R-:W-:Y:S02]  /*dc50*/  FFMA.FTZ R70, R108, c[0x0][0x2d0], -R3.reuse ;  /* 0x0000b4006c467a23 */ /* 0x102fe40000010803 */
[----:B------:R-:W5:Y:S06]  /*dc60*/  LDL.LU R108, [R1+0x10] ;  /* 0x00001000016c7983 */ /* 0x000f6c0000300800 */
        /* <DEDUP_REMOVED lines=8> */
[--C-:B-1----:R-:W-:Y:S01]  /*dcf0*/  FFMA.FTZ R70, R101, c[0x0][0x2d0], -R138.reuse ;  /* 0x0000b40065467a23 */ /* 0x102fe2000001088a */
[----:B------:R-:W-:Y:S02]  /*dd00*/  MOV R101, R152 ;  /* 0x0000009800657202 */ /* 0x000fe40000000f00 */
[----:B------:R-:W-:Y:S01]  /*dd10*/  MOV R152, R155 ;  /* 0x0000009b00987202 */ /* 0x000fe20000000f00 */
[C---:B------:R-:W-:Y:S01]  /*dd20*/  HMMA.16816.F32 R16, R72.reuse, R86, R16 ;  /* 0x000000564810723c */ /* 0x040fe20000001810 */
[----:B------:R1:W-:Y:S01]  /*dd30*/  MUFU.EX2 R155, R70 ;  /* 0x00000046009b7308 */ /* 0x0003e20000000800 */
[----:B------:R-:W4:Y:S02]  /*dd40*/  LDSM.16.MT88.4 R84, [R203+0x6800] ;  /* 0x00680000cb54783b */ /* 0x000f240000004200 */
[--C-:B------:R-:W-:Y:S04]  /*dd50*/  FFMA.FTZ R101, R101, c[0x0][0x2d0], -R138.reuse ;  /* 0x0000b40065657a23 */ /* 0x100fe8000001088a */
[C---:B------:R-:W-:Y:S08]  /*dd60*/  HMMA.16816.F32 R20, R72.reuse, R96, R20 ;  /* 0x000000604814723c */ /* 0x040ff00000001814 */
[C---:B------:R-:W-:Y:S01]  /*dd70*/  HMMA.16816.F32 R24, R72.reuse, R98, R24 ;  /* 0x000000624818723c */ /* 0x040fe20000001818 */
[----:B------:R-:W-:Y:S07]  /*dd80*/  LDSM.16.MT88.4 R96, [R204+0x7000] ;  /* 0x00700000cc60783b */ /* 0x000fee0000004200 */
[C---:B--2---:R-:W-:Y:S04]  /*dd90*/  HMMA.16816.F32 R28, R72.reuse, R76, R28 ;  /* 0x0000004c481c723c */ /* 0x044fe8000000181c */
[--C-:B-1----:R-:W-:Y:S02]  /*dda0*/  FFMA.FTZ R70, R103, c[0x0][0x2d0], -R3.reuse ;  /* 0x0000b40067467a23 */ /* 0x102fe40000010803 */
[--C-:B------:R-:W-:Y:S02]  /*ddb0*/  FFMA.FTZ R103, R151, c[0x0][0x2d0], -R138.reuse ;  /* 0x0000b40097677a23 */ /* 0x100fe4000001088a */
[C---:B------:R-:W-:Y:S01]  /*ddc0*/  HMMA.16816.F32 R32, R72.reuse, R78, R32 ;  /* 0x0000004e4820723c */ /* 0x040fe20000001820 */
[----:B------:R1:W-:Y:S01]  /*ddd0*/  MUFU.EX2 R129, R70 ;  /* 0x0000004600817308 */ /* 0x0003e20000000800 */
[----:B------:R-:W2:Y:S06]  /*dde0*/  LDSM.16.MT88.4 R76, [R206+0x6800] ;  /* 0x00680000ce4c783b */ /* 0x000eac0000004200 */
[C---:B------:R-:W-:Y:S03]  /*ddf0*/  HMMA.16816.F32 R36, R72.reuse, R88, R36 ;  /* 0x000000584824723c */ /* 0x040fe60000001824 */
[----:B------:R-:W-:Y:S05]  /*de00*/  MUFU.EX2 R151, R101 ;  /* 0x0000006500977308 */ /* 0x000fea0000000800 */
[C---:B------:R-:W-:Y:S01]  /*de10*/  HMMA.16816.F32 R40, R72.reuse, R90, R40 ;  /* 0x0000005a4828723c */ /* 0x040fe20000001828 */
[----:B------:R-:W-:Y:S07]  /*de20*/  LDSM.16.MT88.4 R88, [R203+0x3000] ;  /* 0x00300000cb58783b */ /* 0x000fee0000004200 */
[C---:B---3--:R-:W-:Y:S04]  /*de30*/  HMMA.16816.F32 R44, R72.reuse, R80, R44 ;  /* 0x00000050482c723c */ /* 0x048fe8000000182c */
[--C-:B-1----:R-:W-:Y:S02]  /*de40*/  FFMA.FTZ R70, R102, c[0x0][0x2d0], -R3.reuse ;  /* 0x0000b40066467a23 */ /* 0x102fe40000010803 */
[--C-:B------:R-:W-:Y:S02]  /*de50*/  FFMA.FTZ R102, R152, c[0x0][0x2d0], -R138.reuse ;  /* 0x0000b40098667a23 */ /* 0x100fe4000001088a */
[C---:B------:R-:W-:Y:S01]  /*de60*/  HMMA.16816.F32 R48, R72.reuse, R82, R48 ;  /* 0x000000524830723c */ /* 0x040fe20000001830 */
[----:B------:R1:W-:Y:S01]  /*de70*/  MUFU.EX2 R128, R70 ;  /* 0x0000004600807308 */ /* 0x0003e20000000800 */
[----:B------:R-:W3:Y:S06]  /*de80*/  LDSM.16.MT88.4 R80, [R200+0x3000] ;  /* 0x00300000c850783b */ /* 0x000eec0000004200 */
[C---:B----4-:R-:W-:Y:S03]  /*de90*/  HMMA.16816.F32 R52, R72.reuse, R84, R52 ;  /* 0x000000544834723c */ /* 0x050fe60000001834 */
[----:B------:R-:W4:Y:S05]  /*dea0*/  MUFU.EX2 R152, R100 ;  /* 0x0000006400987308 */ /* 0x000f2a0000000800 */
[C---:B------:R-:W-:Y:S01]  /*deb0*/  HMMA.16816.F32 R56, R72.reuse, R86, R56 ;  /* 0x000000564838723c */ /* 0x040fe20000001838 */
[----:B------:R-:W3:Y:S04]  /*dec0*/  LDSM.16.MT88.4 R84, [R204+0x3000] ;  /* 0x00300000cc54783b */ /* 0x000ee80000004200 */
[----:B------:R-:W-:Y:S03]  /*ded0*/  MUFU.EX2 R150, R102 ;  /* 0x0000006600967308 */ /* 0x000fe60000000800 */
[C---:B--2---:R-:W-:Y:S04]  /*dee0*/  HMMA.16816.F32 R60, R72.reuse, R76, R60 ;  /* 0x0000004c483c723c */ /* 0x044fe8000000183c */
[--C-:B-1----:R-:W-:Y:S04]  /*def0*/  FFMA.FTZ R70, R154, c[0x0][0x2d0], -R138.reuse ;  /* 0x0000b4009a467a23 */ /* 0x102fe8000001088a */
[----:B------:R-:W-:Y:S01]  /*df00*/  HMMA.16816.F32 R64, R72, R78, R64 ;  /* 0x0000004e4840723c */ /* 0x000fe20000001840 */
[----:B------:R1:W-:Y:S01]  /*df10*/  MUFU.EX2 R154, R70 ;  /* 0x00000046009a7308 */ /* 0x0003e20000000800 */
[----:B------:R-:W2:Y:S02]  /*df20*/  LDSM.16.MT88.4 R76, [R200+0x7000] ;  /* 0x00700000c84c783b */ /* 0x000ea40000004200 */
[----:B----4-:R-:W-:Y:S03]  /*df30*/  F2FP.PACK_AB R132, R151, R152 ;  /* 0x000000989784723e */ /* 0x010fe600000000ff */
[----:B------:R-:W-:Y:S02]  /*df40*/  F2FP.PACK_AB R72, R155, R156 ;  /* 0x0000009c9b48723e */ /* 0x000fe400000000ff */
[----:B------:R-:W-:Y:S03]  /*df50*/  F2FP.PACK_AB R73, R128, R129 ;  /* 0x000000818049723e */ /* 0x000fe600000000ff */
[----:B-1----:R-:W-:Y:S04]  /*df60*/  FFMA.FTZ R70, R153, c[0x0][0x2d0], -R138 ;  /* 0x0000b40099467a23 */ /* 0x002fe8000001088a */
[----:B------:R1:W4:Y:S02]  /*df70*/  MUFU.EX2 R153, R70 ;  /* 0x0000004600997308 */ /* 0x0003240000000800 */
[--C-:B-1----:R-:W-:Y:S01]  /*df80*/  FFMA.FTZ R70, R148, c[0x0][0x2d0], -R3.reuse ;  /* 0x0000b40094467a23 */ /* 0x102fe20000010803 */
[----:B----4-:R-:W-:Y:S07]  /*df90*/  F2FP.PACK_AB R74, R153, R154 ;  /* 0x0000009a994a723e */ /* 0x010fee00000000ff */
[----:B------:R1:W-:Y:S02]  /*dfa0*/  MUFU.EX2 R148, R70 ;  /* 0x0000004600947308 */ /* 0x0003e40000000800 */
[--C-:B-1----:R-:W-:Y:S08]  /*dfb0*/  FFMA.FTZ R70, R139, c[0x0][0x2d0], -R3.reuse ;  /* 0x0000b4008b467a23 */ /* 0x102ff00000010803 */
[----:B------:R-:W1:Y:S02]  /*dfc0*/  MUFU.EX2 R139, R70 ;  /* 0x00000046008b7308 */ /* 0x000e640000000800 */
[----:B-1----:R-:W-:Y:S01]  /*dfd0*/  F2FP.PACK_AB R75, R139, R148 ;  /* 0x000000948b4b723e */ /* 0x002fe200000000ff */
[--C-:B------:R-:W-:Y:S07]  /*dfe0*/  FFMA.FTZ R70, R149, c[0x0][0x2d0], -R3.reuse ;  /* 0x0000b40095467a23 */ /* 0x100fee0000010803 */
[----:B------:R1:W4:Y:S01]  /*dff0*/  MUFU.EX2 R149, R103 ;  /* 0x0000006700957308 */ /* 0x0003220000000800 */
[----:B------:R-:W-:Y:S01]  /*e000*/  FFMA.FTZ R3, R136, c[0x0][0x2d0], -R3 ;  /* 0x0000b40088037a23 */ /* 0x000fe20000010803 */
[C---:B---3--:R-:W-:Y:S03]  /*e010*/  HMMA.16816.F32 R4, R72.reuse, R80, R4 ;  /* 0x000000504804723c */ /* 0x048fe60000001804 */
[----:B-----5:R-:W-:Y:S05]  /*e020*/  FFMA.FTZ R2, R2, R109, R244 ;  /* 0x0000006d02027223 */ /* 0x020fea00000100f4 */
[----:B------:R-:W-:Y:S01]  /*e030*/  MUFU.EX2 R138, R70 ;  /* 0x00000046008a7308 */ /* 0x000fe20000000800 */
[----:B------:R-:W-:Y:S01]  /*e040*/  FADD.FTZ R2, R245, R2 ;  /* 0x00000002f5027221 */ /* 0x000fe20000010000 */
[C---:B------:R-:W-:Y:S01]  /*e050*/  HMMA.16816.F32 R8, R72.reuse, R82, R8 ;  /* 0x000000524808723c */ /* 0x040fe20000001808 */
[----:B------:R-:W3:Y:S02]  /*e060*/  LDSM.16.MT88.4 R80, [R203+0x7000] ;  /* 0x00700000cb50783b */ /* 0x000ee40000004200 */
[----:B------:R-:W-:Y:S05]  /*e070*/  FADD.FTZ R2, R243, R2 ;  /* 0x00000002f3027221 */ /* 0x000fea0000010000 */
[C---:B------:R-:W-:Y:S01]  /*e080*/  HMMA.16816.F32 R12, R72.reuse, R84, R12 ;  /* 0x00000054480c723c */ /* 0x040fe2000000180c */
[----:B------:R-:W-:Y:S01]  /*e090*/  MUFU.EX2 R70, R3 ;  /* 0x0000000300467308 */ /* 0x000fe20000000800 */
[----:B-1----:R-:W-:Y:S02]  /*e0a0*/  LDSM.16.MT88.4 R100, [R206+0x3800] ;  /* 0x00380000ce64783b */ /* 0x002fe40000004200 */
[----:B----4-:R-:W-:Y:S01]  /*e0b0*/  F2FP.PACK_AB R134, R149, R150 ;  /* 0x000000969586723e */ /* 0x010fe200000000ff */
[----:B------:R-:W-:Y:S03]  /*e0c0*/  FADD.FTZ R2, R247, R2 ;  /* 0x00000002f7027221 */ /* 0x000fe60000010000 */
[C---:B------:R-:W-:Y:S03]  /*e0d0*/  HMMA.16816.F32 R16, R72.reuse, R86, R16 ;  /* 0x000000564810723c */ /* 0x040fe60000001810 */
[----:B------:R-:W1:Y:S01]  /*e0e0*/  MUFU.EX2 R136, R71 ;  /* 0x0000004700887308 */ /* 0x000e620000000800 */
[----:B------:R-:W4:Y:S01]  /*e0f0*/  LDSM.16.MT88.4 R84, [R206+0x7000] ;  /* 0x00700000ce54783b */ /* 0x000f220000004200 */
[----:B------:R-:W-:Y:S02]  /*e100*/  FADD.FTZ R2, R235, R2 ;  /* 0x00000002eb027221 */ /* 0x000fe40000010000 */
[----:B------:R-:W-:Y:S01]  /*e110*/  FFMA.FTZ R0, R0, R108, R169 ;  /* 0x0000006c00007223 */ /* 0x000fe200000100a9 */
[C---:B------:R-:W-:Y:S04]  /*e120*/  HMMA.16816.F32 R20, R72.reuse, R88, R20 ;  /* 0x000000584814723c */ /* 0x040fe80000001814 */
[----:B------:R-:W-:Y:S01]  /*e130*/  LDSM.16.MT88.4 R108, [R200+0x7800] ;  /* 0x00780000c86c783b */ /* 0x000fe20000004200 */
[----:B------:R-:W5:Y:S01]  /*e140*/  MUFU.EX2 R71, R137 ;  /* 0x0000008900477308 */ /* 0x000f620000000800 */
[----:B------:R-:W-:Y:S02]  /*e150*/  FADD.FTZ R2, R234, R2 ;  /* 0x00000002ea027221 */ /* 0x000fe40000010000 */
[C---:B------:R-:W-:Y:S04]  /*e160*/  HMMA.16816.F32 R24, R72.reuse, R90, R24 ;  /* 0x0000005a4818723c */ /* 0x040fe80000001818 */
[----:B------:R-:W-:Y:S01]  /*e170*/  LDSM.16.MT88.4 R88, [R204+0x3800] ;  /* 0x00380000cc58783b */ /* 0x000fe20000004200 */
[----:B------:R-:W-:Y:S02]  /*e180*/  FADD.FTZ R2, R233, R2 ;  /* 0x00000002e9027221 */ /* 0x000fe40000010000 */
[----:B------:R-:W-:Y:S01]  /*e190*/  FADD.FTZ R0, R168, R0 ;  /* 0x00000000a8007221 */ /* 0x000fe20000010000 */
[C---:B------:R-:W-:Y:S04]  /*e1a0*/  HMMA.16816.F32 R28, R72.reuse, R92, R28 ;  /* 0x0000005c481c723c */ /* 0x040fe8000000181c */
[----:B------:R-:W-:Y:S01]  /*e1b0*/  FADD.FTZ R2, R118, R2 ;  /* 0x0000000276027221 */ /* 0x000fe20000010000 */
[----:B-1----:R-:W-:Y:S01]  /*e1c0*/  F2FP.PACK_AB R133, R136, R138 ;  /* 0x0000008a8885723e */ /* 0x002fe200000000ff */
[----:B------:R-:W-:Y:S02]  /*e1d0*/  FADD.FTZ R0, R163, R0 ;  /* 0x00000000a3007221 */ /* 0x000fe40000010000 */
[C---:B------:R-:W-:Y:S01]  /*e1e0*/  HMMA.16816.F32 R32, R72.reuse, R94, R32 ;  /* 0x0000005e4820723c */ /* 0x040fe20000001820 */
[----:B------:R-:W-:Y:S03]  /*e1f0*/  LDSM.16.MT88.4 R92, [R203+0x3800] ;  /* 0x00380000cb5c783b */ /* 0x000fe60000004200 */
[----:B------:R-:W-:Y:S01]  /*e200*/  FADD.FTZ R2, R230, R2 ;  /* 0x00000002e6027221 */ /* 0x000fe20000010000 */
[----:B-----5:R-:W-:Y:S01]  /*e210*/  F2FP.PACK_AB R135, R70, R71 ;  /* 0x000000474687723e */ /* 0x020fe200000000ff */
[----:B------:R-:W-:Y:S02]  /*e220*/  FADD.FTZ R0, R170, R0 ;  /* 0x00000000aa007221 */ /* 0x000fe40000010000 */
[C---:B--2---:R-:W-:Y:S04]  /*e230*/  HMMA.16816.F32 R36, R72.reuse, R76, R36 ;  /* 0x0000004c4824723c */ /* 0x044fe80000001824 */
        /* <DEDUP_REMOVED lines=11> */
[----:B------:R-:W2:Y:S01]  /*e2f0*/  LDSM.16.MT88.4 R116, [R204+0x7800] ;  /* 0x00780000cc74783b */ /* 0x000ea20000004200 */
[----:B------:R-:W-:Y:S01]  /*e300*/  FADD.FTZ R2, R198, R2 ;  /* 0x00000002c6027221 */ /* 0x000fe20000010000 */
[C---:B---3--:R-:W-:Y:S04]  /*e310*/  HMMA.16816.F32 R52, R72.reuse, R80, R52 ;  /* 0x000000504834723c */ /* 0x048fe80000001834 */
[----:B------:R-:W-:Y:S02]  /*e320*/  FADD.FTZ R0, R125, R0 ;  /* 0x000000007d007221 */ /* 0x000fe40000010000 */
[----:B------:R-:W-:Y:S02]  /*e330*/  FADD.FTZ R2, R197, R2 ;  /* 0x00000002c5027221 */ /* 0x000fe40000010000 */
[C---:B------:R-:W-:Y:S04]  /*e340*/  HMMA.16816.F32 R56, R72.reuse, R82, R56 ;  /* 0x000000524838723c */ /* 0x040fe80000001838 */
[----:B------:R-:W-:Y:S02]  /*e350*/  FADD.FTZ R0, R124, R0 ;  /* 0x000000007c007221 */ /* 0x000fe40000010000 */
[----:B------:R-:W3:Y:S01]  /*e360*/  LDSM.16.MT88.4 R124, [R203+0x7800] ;  /* 0x00780000cb7c783b */ /* 0x000ee20000004200 */
[----:B------:R-:W-:Y:S01]  /*e370*/  FADD.FTZ R2, R196, R2 ;  /* 0x00000002c4027221 */ /* 0x000fe20000010000 */
[C---:B----4-:R-:W-:Y:S04]  /*e380*/  HMMA.16816.F32 R60, R72.reuse, R84, R60 ;  /* 0x00000054483c723c */ /* 0x050fe8000000183c */
        /* <DEDUP_REMOVED lines=40> */
[----:B------:R-:W-:Y:S04]  /*e610*/  FADD.FTZ R0, R130, R0 ;  /* 0x0000000082007221 */ /* 0x000fe80000010000 */
[C---:B---3--:R-:W-:Y:S04]  /*e620*/  HMMA.16816.F32 R120, R132.reuse, R124, R52 ;  /* 0x0000007c8478723c */ /* 0x048fe80000001834 */
[----:B------:R-:W-:Y:S04]  /*e630*/  FADD.FTZ R0, R129, R0 ;  /* 0x0000000081007221 */ /* 0x000fe80000010000 */
[C---:B------:R-:W-:Y:S04]  /*e640*/  HMMA.16816.F32 R124, R132.reuse, R126, R56 ;  /* 0x0000007e847c723c */ /* 0x040fe80000001838 */
[----:B------:R-:W-:Y:S04]  /*e650*/  FADD.FTZ R0, R128, R0 ;  /* 0x0000000080007221 */ /* 0x000fe80000010000 */
        /* <DEDUP_REMOVED lines=10> */
[----:B------:R-:W-:Y:S01]  /*e700*/  FADD.FTZ R0, R71, R3 ;  /* 0x0000000347007221 */ /* 0x000fe20000010000 */
[----:B------:R-:W-:Y:S02]  /*e710*/  MOV R71, R68 ;  /* 0x0000004400477202 */ /* 0x000fe40000000f00 */
[----:B------:R1:W-:Y:S01]  /*e720*/  STL [R1+0x4], R2 ;  /* 0x0000040201007387 */ /* 0x0003e20000100800 */
[----:B------:R-:W-:Y:S01]  /*e730*/  FADD.FTZ R0, R70, R0 ;  /* 0x0000000046007221 */ /* 0x000fe20000010000 */
[----:B------:R-:W-:Y:S04]  /*e740*/  MOV R70, R69 ;  /* 0x0000004500467202 */ /* 0x000fe80000000f00 */
[----:B------:R1:W-:Y:S01]  /*e750*/  STL [R1+0x10], R0 ;  /* 0x0000100001007387 */ /* 0x0003e20000100800 */
[----:B------:R-:W-:-:S05]  /*e760*/  @P1 BRA `(.L_x_446) ;  /* 0xffffc0b000001947 */ /* 0x000fca000383ffff */
.L_x_445:
[----:B------:R-:W-:Y:S02]  /*e770*/  MOV R7, 0x1f ;  /* 0x0000001f00077802 */ /* 0x000fe40000000f00 */
[----:B------:R-:W-:Y:S01]  /*e780*/  MOV R6, 0xffffffff ;  /* 0xffffffff00067802 */ /* 0x000fe20000000f00 */
[----:B------:R-:W-:Y:S05]  /*e790*/  BRA.DIV ~URZ, `(.L_x_447) ;  /* 0x000021327f007947 */ /* 0x000fea000b800000 */
[----:B-1----:R-:W2:Y:S04]  /*e7a0*/  LDL R0, [R1+0x4] ;  /* 0x0000040001007983 */ /* 0x002ea80000100800 */
[----:B--2---:R1:W2:Y:S02]  /*e7b0*/  SHFL.BFLY PT, R4, R0, 0x2, 0x1f ;  /* 0x0c401f0000047f89 */ /* 0x0042a400000e0000 */
.L_x_479:
[----:B-1----:R-:W3:Y:S02]  /*e7c0*/  LDL.LU R0, [R1+0x4] ;  /* 0x0000040001007983 */ /* 0x002ee40000300800 */
[----:B--23--:R-:W-:Y:S01]  /*e7d0*/  FADD.FTZ R4, R4, R0 ;  /* 0x0000000004047221 */ /* 0x00cfe20000010000 */
[----:B------:R-:W-:Y:S05]  /*e7e0*/  BRA.DIV ~URZ, `(.L_x_448) ;  /* 0x000021427f007947 */ /* 0x000fea000b800000 */
[----:B------:R-:W2:Y:S04]  /*e7f0*/  LDL.LU R5, [R1+0x10] ;  /* 0x0000100001057983 */ /* 0x000ea80000300800 */
[----:B------:R-:W1:Y:S02]  /*e800*/  SHFL.BFLY PT, R2, R4, 0x1, 0x1f ;  /* 0x0c201f0004027f89 */ /* 0x000e6400000e0000 */
[----:B-1----:R-:W-:-:S02]  /*e810*/  FADD.FTZ R4, R4, R2 ;  /* 0x0000000204047221 */ /* 0x002fc40000010000 */
[----:B--2---:R-:W1:Y:S02]  /*e820*/  SHFL.BFLY PT, R0, R5, 0x2, 0x1f ;  /* 0x0c401f0005007f89 */ /* 0x004e6400000e0000 */
[----:B-1----:R-:W-:-:S05]  /*e830*/  FADD.FTZ R0, R0, R5 ;  /* 0x0000000500007221 */ /* 0x002fca0000010000 */
[----:B------:R1:W2:Y:S02]  /*e840*/  SHFL.BFLY PT, R3, R0, 0x1, 0x1f ;  /* 0x0c201f0000037f89 */ /* 0x0002a400000e0000 */
.L_x_480:
[----:B------:R-:W-:Y:S01]  /*e850*/  FSETP.NE.FTZ.AND P1, PT, R4, RZ, PT ;  /* 0x000000ff0400720b */ /* 0x000fe20003f35000 */
[----:B--2---:R-:W-:Y:S01]  /*e860*/  FADD.FTZ R3, R3, R0 ;  /* 0x0000000003037221 */ /* 0x004fe20000010000 */
[----:B------:R-:W-:Y:S02]  /*e870*/  MOV R2, RZ ;  /* 0x000000ff00027202 */ /* 0x000fe40000000f00 */
[----:B-1----:R-:W-:Y:S02]  /*e880*/  MOV R0, RZ ;  /* 0x000000ff00007202 */ /* 0x002fe40000000f00 */
[----:B------:R-:W-:Y:S02]  /*e890*/  FSETP.NE.FTZ.AND P0, PT, R3, RZ, PT ;  /* 0x000000ff0300720b */ /* 0x000fe40003f15000 */
[----:B------:R-:W-:Y:S02]  /*e8a0*/  MOV R35, 0x1 ;  /* 0x0000000100237802 */ /* 0x000fe40000000f00 */
[----:B------:R-:W-:-:S02]  /*e8b0*/  MOV R34, 0xff800000 ;  /* 0xff80000000227802 */ /* 0x000fc40000000f00 */
[----:B------:R-:W-:Y:S01]  /*e8c0*/  MOV R33, 0xff800000 ;  /* 0xff80000000217802 */ /* 0x000fe20000000f00 */
[----:B------:R-:W1:Y:S01]  /*e8d0*/  @P1 MUFU.RCP R2, R4 ;  /* 0x0000000400021308 */ /* 0x000e620000001000 */
[----:B------:R-:W-:-:S05]  /*e8e0*/  @P1 MOV R5, 0x3f317218 ;  /* 0x3f31721800051802 */ /* 0x000fca0000000f00 */
[----:B------:R-:W-:Y:S02]  /*e8f0*/  @P1 FMUL.FTZ R5, R5, c[0x0][0x2d0] ;  /* 0x0000b40005051a20 */ /* 0x000fe40000410000 */
[----:B------:R-:W2:Y:S01]  /*e900*/  @P1 MUFU.LG2 R4, R4 ;  /* 0x0000000400041308 */ /* 0x000ea20000000c00 */
[----:B-1----:R-:W-:-:S07]  /*e910*/  FMUL.FTZ R72, R2, R72 ;  /* 0x0000004802487220 */ /* 0x002fce0000410000 */
[----:B------:R-:W1:Y:S01]  /*e920*/  @P0 MUFU.RCP R0, R3 ;  /* 0x0000000300000308 */ /* 0x000e620000001000 */
[C---:B------:R-:W-:Y:S02]  /*e930*/  FMUL.FTZ R32, R2.reuse, R73 ;  /* 0x0000004902207220 */ /* 0x040fe40000410000 */
[C---:B------:R-:W-:Y:S02]  /*e940*/  FMUL.FTZ R76, R2.reuse, R76 ;  /* 0x0000004c024c7220 */ /* 0x040fe40000410000 */
[----:B------:R-:W-:Y:S02]  /*e950*/  FMUL.FTZ R30, R2, R77 ;  /* 0x0000004d021e7220 */ /* 0x000fe40000410000 */
[----:B--2---:R-:W-:Y:S02]  /*e960*/  @P1 FMUL.FTZ R7, R4, 0.69314718246459960938 ;  /* 0x3f31721804071820 */ /* 0x004fe40000410000 */
        /* <DEDUP_REMOVED lines=27> */
[----:B------:R-:W-:Y:S02]  /*eb20*/  FMUL.FTZ R133, R2, R133 ;  /* 0x0000008502857220 */ /* 0x000fe40000410000 */
[----:B------:R2:W3:Y:S01]  /*eb30*/  @P0 MUFU.LG2 R2, R3 ;  /* 0x0000000300020308 */ /* 0x0004e20000000c00 */
[----:B------:R-:W-:Y:S02]  /*eb40*/  @P1 FFMA.FTZ R34, R5, R69, R7 ;  /* 0x0000004505221223 */ /* 0x000fe40000010007 */
[C---:B-1----:R-:W-:Y:S02]  /*eb50*/  FMUL.FTZ R74, R0.reuse, R74 ;  /* 0x0000004a004a7220 */ /* 0x042fe40000410000 */
[C---:B------:R-:W-:Y:S02]  /*eb60*/  FMUL.FTZ R31, R0.reuse, R75 ;  /* 0x0000004b001f7220 */ /* 0x040fe40000410000 */
[----:B------:R-:W-:-:S02]  /*eb70*/  FMUL.FTZ R78, R0, R78 ;  /* 0x0000004e004e7220 */ /* 0x000fc40000410000 */
[C---:B------:R-:W-:Y:S02]  /*eb80*/  FMUL.FTZ R29, R0.reuse, R79 ;  /* 0x0000004f001d7220 */ /* 0x040fe40000410000 */
[C---:B------:R-:W-:Y:S02]  /*eb90*/  FMUL.FTZ R82, R0.reuse, R82 ;  /* 0x0000005200527220 */ /* 0x040fe40000410000 */
[C---:B------:R-:W-:Y:S02]  /*eba0*/  FMUL.FTZ R27, R0.reuse, R83 ;  /* 0x00000053001b7220 */ /* 0x040fe40000410000 */
[----:B------:R-:W-:Y:S01]  /*ebb0*/  FMUL.FTZ R86, R0, R86 ;  /* 0x0000005600567220 */ /* 0x000fe20000410000 */
[----:B--2---:R-:W-:Y:S01]  /*ebc0*/  @P0 MOV R3, 0x3f317218 ;  /* 0x3f31721800030802 */ /* 0x004fe20000000f00 */
[----:B---3--:R-:W-:Y:S02]  /*ebd0*/  @P0 FMUL.FTZ R2, R2, 0.69314718246459960938 ;  /* 0x3f31721802020820 */ /* 0x008fe40000410000 */
[----:B------:R-:W-:-:S02]  /*ebe0*/  FMUL.FTZ R25, R0, R87 ;  /* 0x0000005700197220 */ /* 0x000fc40000410000 */
[----:B------:R-:W-:Y:S02]  /*ebf0*/  @P0 FMUL.FTZ R3, R3, c[0x0][0x2d0] ;  /* 0x0000b40003030a20 */ /* 0x000fe40000410000 */
        /* <DEDUP_REMOVED lines=24> */
[----:B------:R-:W-:Y:S01]  /*ed80*/  PRMT R0, R35, 0x7610, R0 ;  /* 0x0000761023007816 */ /* 0x000fe20000000000 */
[----:B------:R-:W-:Y:S02]  /*ed90*/  @P0 FFMA.FTZ R33, R3, R68, R2 ;  /* 0x0000004403210223 */ /* 0x000fe40000010002 */
.L_x_440:
[----:B-1----:R1:W5:Y:S01]  /*eda0*/  LDL R39, [R1+0x48] ;  /* 0x0000480001277983 */ /* 0x0023620000100800 */
[----:B------:R-:W-:Y:S03]  /*edb0*/  BSSY B0, `(.L_x_449) ;  /* 0x0000012000007945 */ /* 0x000fe60003800000 */
[----:B------:R-:W2:Y:S02]  /*edc0*/  S2R R38, SR_TID.X ;  /* 0x0000000000267919 */ /* 0x000ea40000002100 */
[----:B--2---:R-:W-:-:S13]  /*edd0*/  LOP3.LUT P4, RZ, R38, 0xff, RZ, 0xc0, !PT ;  /* 0x000000ff26ff7812 */ /* 0x004fda000788c0ff */
[----:B------:R-:W-:Y:S05]  /*ede0*/  @P4 BRA `(.L_x_450) ;  /* 0x000000e000004947 */ /* 0x000fea0003800000 */
[----:B-1----:R-:W1:Y:S01]  /*edf0*/  S2R R35, SR_LANEID ;  /* 0x0000000000237919 */ /* 0x002e620000000000 */
[----:B------:R-:W-:Y:S01]  /*ee00*/  VOTEU.ANY UR4, UPT, PT ;  /* 0x0000000000047886 */ /* 0x000fe200038e0100 */
[----:B------:R-:W-:Y:S01]  /*ee10*/  IMAD.MOV.U32 R36, RZ, RZ, c[0x0][0x580] ;  /* 0x00016000ff247624 */ /* 0x000fe200078e00ff */
[----:B------:R-:W1:Y:S01]  /*ee20*/  FLO.U32 R3, UR4 ;  /* 0x0000000400037d00 */ /* 0x000e6200080e0000 */
[----:B------:R-:W-:-:S07]  /*ee30*/  IMAD.MOV.U32 R37, RZ, RZ, c[0x0][0x584] ;  /* 0x00016100ff257624 */ /* 0x000fce00078e00ff */
[----:B------:R-:W2:Y:S01]  /*ee40*/  POPC R2, UR4 ;  /* 0x0000000400027d09 */ /* 0x000ea20008000000 */
[----:B-1----:R-:W-:-:S13]  /*ee50*/  ISETP.EQ.U32.AND P0, PT, R3, R35, PT ;  /* 0x000000230300720c */ /* 0x002fda0003f02070 */
[----:B--2---:R-:W2:Y:S04]  /*ee60*/  @P0 ATOMG.E.ADD.STRONG.GPU PT, R2, [R36.64], R2 ;  /* 0x00000002240209a8 */ /* 0x004ea800081ee1c6 */
[----:B------:R-:W1:Y:S04]  /*ee70*/  S2R R35, SR_LTMASK ;  /* 0x0000000000237919 */ /* 0x000e680000003900 */
[----:B--2---:R1:W2:Y:S02]  /*ee80*/  SHFL.IDX PT, R3, R2, R3, 0x1f ;  /* 0x00001f0302037589 */ /* 0x0042a400000e0000 */
[----:B-1----:R-:W-:-:S06]  /*ee90*/  LOP3.LUT R2, R35, UR4, RZ, 0xc0, !PT ;  /* 0x0000000423027c12 */ /* 0x002fcc000f8ec0ff */
[----:B------:R-:W2:Y:S02]  /*eea0*/  POPC R2, R2 ;  /* 0x0000000200027309 */ /* 0x000ea40000000000 */
[----:B--2--5:R-:W-:-:S05]  /*eeb0*/  IADD3 R39, R3, c[0x0][0xc], R2 ;  /* 0x0000030003277a10 */ /* 0x024fca0007ffe002 */
[----:B------:R1:W-:Y:S02]  /*eec0*/  STL [R1+0x48], R39 ;  /* 0x0000482701007387 */ /* 0x0003e40000100800 */
.L_x_450:
[----:B-1----:R-:W-:Y:S05]  /*eed0*/  BSYNC B0 ;  /* 0x0000000000007941 */ /* 0x002fea0003800000 */
.L_x_449:
[----:B------:R-:W-:Y:S01]  /*eee0*/  PRMT R0, R0, 0x9910, RZ ;  /* 0x0000991000007816 */ /* 0x000fe200000000ff */
[----:B------:R-:W-:Y:S01]  /*eef0*/  BSSY B1, `(.L_x_451) ;  /* 0x0000189000017945 */ /* 0x000fe20003800000 */
[----:B-----5:R-:W-:Y:S02]  /*ef00*/  IMAD.MOV.U32 R40, RZ, RZ, R39 ;  /* 0x000000ffff287224 */ /* 0x020fe400078e0027 */
[----:B------:R-:W-:Y:S01]  /*ef10*/  ISETP.NE.AND P0, PT, R0, RZ, PT ;  /* 0x000000ff0000720c */ /* 0x000fe20003f05270 */
[----:B------:R-:W-:-:S12]  /*ef20*/  IMAD.MOV.U32 R41, RZ, RZ, -0x1 ;  /* 0xffffffffff297424 */ /* 0x000fd800078e00ff */
[----:B------:R-:W-:Y:S05]  /*ef30*/  @!P0 BRA `(.L_x_452) ;  /* 0x00000ed000008947 */ /* 0x000fea0003800000 */
[----:B------:R-:W2:Y:S04]  /*ef40*/  LDL R45, [R1+0x4c] ;  /* 0x00004c00012d7983 */ /* 0x000ea80000100800 */
[----:B------:R-:W3:Y:S04]  /*ef50*/  LDL R44, [R1+0x50] ;  /* 0x00005000012c7983 */ /* 0x000ee80000100800 */
[----:B------:R-:W4:Y:S04]  /*ef60*/  LDL R43, [R1+0x58] ;  /* 0x00005800012b7983 */ /* 0x000f280000100800 */
[----:B------:R-:W5:Y:S04]  /*ef70*/  LDL R42, [R1+0x54] ;  /* 0x00005400012a7983 */ /* 0x000f680000100800 */
[----:B------:R-:W4:Y:S04]  /*ef80*/  LDL R39, [R1+0x68] ;  /* 0x0000680001277983 */ /* 0x000f280000100800 */
[----:B------:R-:W5:Y:S04]  /*ef90*/  LDL R37, [R1+0x60] ;  /* 0x0000600001257983 */ /* 0x000f680000100800 */
[----:B------:R-:W5:Y:S04]  /*efa0*/  LDL R36, [R1+0x64] ;  /* 0x0000640001247983 */ /* 0x000f680000100800 */
[----:B------:R-:W5:Y:S01]  /*efb0*/  LDL R35, [R1+0x5c] ;  /* 0x00005c0001237983 */ /* 0x000f620000100800 */
[----:B------:R-:W-:Y:S01]  /*efc0*/  WARPSYNC 0xffffffff ;  /* 0xffffffff00007948 */ /* 0x000fe20003800000 */
[----:B------:R-:W-:-:S02]  /*efd0*/  F2FP.PACK_AB R32, R32, R72 ;  /* 0x000000482020723e */ /* 0x000fc400000000ff */
[----:B------:R-:W-:Y:S01]  /*efe0*/  BAR.SYNC.DEFER_BLOCKING 0x1, 0x100 ;  /* 0x0044000000007b1d */ /* 0x000fe20000010000 */
        /* <DEDUP_REMOVED lines=30> */
[----:B------:R-:W-:Y:S01]  /*f1d0*/  F2FP.PACK_AB R0, R135, R134 ;  /* 0x000000868700723e */ /* 0x000fe200000000ff */
[----:B--2---:R1:W-:Y:S04]  /*f1e0*/  STS [R45], R32 ;  /* 0x000000202d007388 */ /* 0x0043e80000000800 */
[----:B------:R1:W-:Y:S04]  /*f1f0*/  STS [R45+0x400], R31 ;  /* 0x0004001f2d007388 */ /* 0x0003e80000000800 */
[----:B---3--:R1:W-:Y:S04]  /*f200*/  STS [R44], R30 ;  /* 0x0000001e2c007388 */ /* 0x0083e80000000800 */
[----:B------:R1:W-:Y:S04]  /*f210*/  STS [R44+0x400], R29 ;  /* 0x0004001d2c007388 */ /* 0x0003e80000000800 */
[----:B----4-:R1:W-:Y:S04]  /*f220*/  STS [R43], R28 ;  /* 0x0000001c2b007388 */ /* 0x0103e80000000800 */
[----:B------:R1:W-:Y:S04]  /*f230*/  STS [R43+0x400], R27 ;  /* 0x0004001b2b007388 */ /* 0x0003e80000000800 */
[----:B-----5:R1:W-:Y:S04]  /*f240*/  STS [R42], R26 ;  /* 0x0000001a2a007388 */ /* 0x0203e80000000800 */
[----:B------:R1:W-:Y:S04]  /*f250*/  STS [R42+0x400], R25 ;  /* 0x000400192a007388 */ /* 0x0003e80000000800 */
[----:B------:R1:W-:Y:S04]  /*f260*/  STS [R39], R24 ;  /* 0x0000001827007388 */ /* 0x0003e80000000800 */
[----:B------:R1:W-:Y:S04]  /*f270*/  STS [R39+0x400], R23 ;  /* 0x0004001727007388 */ /* 0x0003e80000000800 */
[----:B------:R1:W-:Y:S04]  /*f280*/  STS [R37], R22 ;  /* 0x0000001625007388 */ /* 0x0003e80000000800 */
[----:B------:R1:W-:Y:S04]  /*f290*/  STS [R37+0x400], R21 ;  /* 0x0004001525007388 */ /* 0x0003e80000000800 */
[----:B------:R1:W-:Y:S04]  /*f2a0*/  STS [R36], R20 ;  /* 0x0000001424007388 */ /* 0x0003e80000000800 */
[----:B------:R1:W-:Y:S04]  /*f2b0*/  STS [R36+0x400], R19 ;  /* 0x0004001324007388 */ /* 0x0003e80000000800 */
[----:B------:R1:W-:Y:S04]  /*f2c0*/  STS [R35], R18 ;  /* 0x0000001223007388 */ /* 0x0003e80000000800 */
[----:B------:R1:W-:Y:S04]  /*f2d0*/  STS [R35+0x400], R17 ;  /* 0x0004001123007388 */ /* 0x0003e80000000800 */
        /* <DEDUP_REMOVED lines=16> */
[----:B------:R-:W-:Y:S06]  /*f3e0*/  BAR.SYNC.DEFER_BLOCKING 0x1, 0x100 ;  /* 0x0044000000007b1d */ /* 0x000fec0000010000 */
[----:B------:R-:W-:Y:S05]  /*f3f0*/  BRA.CONV ~URZ, `(.L_x_453) ;  /* 0x000000737f007947 */ /* 0x000fea000b800000 */
[----:B-1----:R-:W-:Y:S01]  /*f400*/  SHF.R.S32.HI R8, RZ, 0x1f, R38 ;  /* 0x0000001fff087819 */ /* 0x002fe20000011426 */
[----:B------:R-:W-:Y:S01]  /*f410*/  IMAD.MOV.U32 R7, RZ, RZ, RZ ;  /* 0x000000ffff077224 */ /* 0x000fe200078e00ff */
[----:B------:R-:W-:Y:S01]  /*f420*/  MOV R9, 0xf470 ;  /* 0x0000f47000097802 */ /* 0x000fe20000000f00 */
[----:B------:R-:W-:Y:S01]  /*f430*/  IMAD.MOV.U32 R4, RZ, RZ, 0x1f ;  /* 0x0000001fff047424 */ /* 0x000fe200078e00ff */
[----:B------:R-:W-:-:S04]  /*f440*/  LEA.HI R8, R8, R38, RZ, 0x7 ;  /* 0x0000002608087211 */ /* 0x000fc800078f38ff */
[----:B------:R-:W-:Y:S02]  /*f450*/  SHF.R.S32.HI R8, RZ, 0x7, R8 ;  /* 0x00000007ff087819 */ /* 0x000fe40000011408 */
[----:B------:R-:W-:Y:S05]  /*f460*/  CALL.REL.NOINC `($__internal_1_$__cuda_sm70_shflsync_idx_p) ;  /* 0x000019a000007944 */ /* 0x000fea0003c00000 */
.L_x_453:
[----:B-1----:R-:W2:Y:S04]  /*f470*/  LDL R2, [R1+0x3c] ;  /* 0x00003c0001027983 */ /* 0x002ea80000100800 */
[----:B------:R-:W3:Y:S04]  /*f480*/  LDL R15, [R1+0x6c] ;  /* 0x00006c00010f7983 */ /* 0x000ee80000100800 */
[----:B------:R-:W4:Y:S04]  /*f490*/  LDL.LU R11, [R1+0x34] ;  /* 0x00003400010b7983 */ /* 0x000f280000300800 */
[----:B------:R-:W2:Y:S04]  /*f4a0*/  LDL.LU R12, [R1+0x38] ;  /* 0x00003800010c7983 */ /* 0x000ea80000300800 */
[----:B------:R-:W2:Y:S01]  /*f4b0*/  LDL.LU R14, [R1+0x30] ;  /* 0x00003000010e7983 */ /* 0x000ea20000300800 */
[----:B------:R-:W-:-:S03]  /*f4c0*/  IMAD.MOV.U32 R0, RZ, RZ, 0x1 ;  /* 0x00000001ff007424 */ /* 0x000fc600078e00ff */
[----:B------:R-:W3:Y:S02]  /*f4d0*/  LDL R13, [R1+0x74] ;  /* 0x00007400010d7983 */ /* 0x000ee40000100800 */
[----:B------:R-:W-:Y:S02]  /*f4e0*/  ISETP.NE.AND P1, PT, R0, c[0x0][0x4e8], PT ;  /* 0x00013a0000007a0c */ /* 0x000fe40003f25270 */
[----:B------:R1:W5:Y:S04]  /*f4f0*/  LDL.64 R44, [R1+0x8] ;  /* 0x00000800012c7983 */ /* 0x0003680000100a00 */
[----:B------:R1:W5:Y:S04]  /*f500*/  LDL R43, [R1+0x44] ;  /* 0x00004400012b7983 */ /* 0x0003680000100800 */
[----:B------:R1:W5:Y:S04]  /*f510*/  LDL R42, [R1+0x2c] ;  /* 0x00002c00012a7983 */ /* 0x0003680000100800 */
[----:B------:R-:W1:Y:S01]  /*f520*/  S2R R16, SR_TID.X ;  /* 0x0000000000107919 */ /* 0x000e620000002100 */
[----:B------:R-:W-:-:S02]  /*f530*/  ULDC UR5, c[0x0][0x4e8] ;  /* 0x00013a0000057ab9 */ /* 0x000fc40000000800 */
[----:B------:R-:W-:Y:S02]  /*f540*/  ULDC UR4, c[0x0][0x388] ;  /* 0x0000e20000047ab9 */ /* 0x000fe40000000800 */
[----:B------:R-:W-:Y:S01]  /*f550*/  UIMAD UR4, UR5, UR4, URZ ;  /* 0x00000004050472a4 */ /* 0x000fe2000f8e023f */
[----:B------:R-:W-:Y:S01]  /*f560*/  BSSY B0, `(.L_x_454) ;  /* 0x000005d000007945 */ /* 0x000fe20003800000 */
[----:B----4-:R-:W-:Y:S02]  /*f570*/  SHF.R.S32.HI R5, RZ, 0x1f, R11 ;  /* 0x0000001fff057819 */ /* 0x010fe4000001140b */
[----:B--2---:R-:W-:-:S03]  /*f580*/  IADD3 R4, R2, R14, RZ ;  /* 0x0000000e02047210 */ /* 0x004fc60007ffe0ff */
[----:B------:R-:W-:Y:S02]  /*f590*/  IMAD R6, R5, c[0x0][0x490], RZ ;  /* 0x0001240005067a24 */ /* 0x000fe400078e02ff */
[----:B------:R-:W-:-:S04]  /*f5a0*/  @P1 IMAD.HI.U32 R7, R4, c[0x0][0x4ec], RZ ;  /* 0x00013b0004071a27 */ /* 0x000fc800078e00ff */
[----:B------:R-:W-:-:S04]  /*f5b0*/  IMAD.WIDE.U32 R2, R11, c[0x0][0x490], RZ ;  /* 0x000124000b027a25 */ /* 0x000fc800078e00ff */
[----:B------:R-:W-:Y:S02]  /*f5c0*/  IMAD R6, R11, c[0x0][0x494], R6 ;  /* 0x000125000b067a24 */ /* 0x000fe400078e0206 */
[----:B------:R-:W-:Y:S01]  /*f5d0*/  IMAD.MOV.U32 R0, RZ, RZ, R4 ;  /* 0x000000ffff007224 */ /* 0x000fe200078e0004 */
[----:B------:R-:W-:Y:S02]  /*f5e0*/  @P1 SHF.R.U32.HI R0, RZ, c[0x0][0x4f0], R7 ;  /* 0x00013c00ff001a19 */ /* 0x000fe40000011607 */
[----:B------:R-:W-:Y:S02]  /*f5f0*/  IADD3 R3, R3, R6, RZ ;  /* 0x0000000603037210 */ /* 0x000fe40007ffe0ff */
[----:B------:R-:W-:Y:S01]  /*f600*/  SHF.R.S32.HI R10, RZ, 0x1f, R12 ;  /* 0x0000001fff0a7819 */ /* 0x000fe2000001140c */
[----:B------:R-:W-:Y:S02]  /*f610*/  IMAD.MOV R8, RZ, RZ, -R0 ;  /* 0x000000ffff087224 */ /* 0x000fe400078e0a00 */
[----:B------:R-:W-:-:S04]  /*f620*/  IMAD.WIDE.U32 R6, R12, c[0x0][0x498], R2 ;  /* 0x000126000c067a25 */ /* 0x000fc800078e0002 */
[----:B------:R-:W-:Y:S02]  /*f630*/  IMAD R9, R10, c[0x0][0x498], RZ ;  /* 0x000126000a097a24 */ /* 0x000fe400078e02ff */
[----:B------:R-:W-:Y:S01]  /*f640*/  IMAD R2, R8, c[0x0][0x4e8], R4 ;  /* 0x00013a0008027a24 */ /* 0x000fe200078e0204 */
[----:B------:R-:W-:Y:S01]  /*f650*/  SHF.R.S32.HI R8, RZ, 0x1f, R0 ;  /* 0x0000001fff087819 */ /* 0x000fe20000011400 */
[----:B------:R-:W-:Y:S01]  /*f660*/  IMAD R3, R12, c[0x0][0x49c], R9 ;  /* 0x000127000c037a24 */ /* 0x000fe200078e0209 */
[----:B------:R-:W-:Y:S02]  /*f670*/  IADD3 R4, P0, R0, R6, RZ ;  /* 0x0000000600047210 */ /* 0x000fe40007f1e0ff */
[----:B------:R-:W-:Y:S01]  /*f680*/  SHF.R.S32.HI R9, RZ, 0x1f, R2 ;  /* 0x0000001fff097819 */ /* 0x000fe20000011402 */
[----:B------:R-:W-:Y:S01]  /*f690*/  IMAD R0, R5, c[0x0][0x3e8], RZ ;  /* 0x0000fa0005007a24 */ /* 0x000fe200078e02ff */
[----:B------:R-:W-:Y:S02]  /*f6a0*/  IADD3.X R5, R8, R7, R3, P0, !PT ;  /* 0x0000000708057210 */ /* 0x000fe400007fe403 */
[----:B---3--:R-:W-:Y:S01]  /*f6b0*/  IADD3 R6, R15, R14, RZ ;  /* 0x0000000e0f067210 */ /* 0x008fe20007ffe0ff */
[----:B------:R-:W-:-:S02]  /*f6c0*/  IMAD R3, R9, c[0x0][0x488], RZ ;  /* 0x0001220009037a24 */ /* 0x000fc400078e02ff */
[C---:B------:R-:W-:Y:S02]  /*f6d0*/  IMAD R7, R11.reuse, c[0x0][0x3ec], R0 ;  /* 0x0000fb000b077a24 */ /* 0x040fe400078e0200 */
[----:B------:R-:W-:Y:S01]  /*f6e0*/  IMAD.WIDE.U32 R8, R11, c[0x0][0x3e8], RZ ;  /* 0x0000fa000b087a25 */ /* 0x000fe200078e00ff */
[----:B-1----:R-:W-:-:S03]  /*f6f0*/  SHF.R.S32.HI R15, RZ, 0x1f, R16 ;  /* 0x0000001fff0f7819 */ /* 0x002fc60000011410 */
[C---:B------:R-:W-:Y:S02]  /*f700*/  IMAD R11, R2.reuse, c[0x0][0x48c], R3 ;  /* 0x00012300020b7a24 */ /* 0x040fe400078e0203 */
[----:B------:R-:W-:Y:S01]  /*f710*/  IMAD.WIDE.U32 R4, R2, c[0x0][0x488], R4 ;  /* 0x0001220002047a25 */ /* 0x000fe200078e0004 */
[----:B------:R-:W-:-:S03]  /*f720*/  IADD3 R3, R9, R7, RZ ;  /* 0x0000000709037210 */ /* 0x000fc60007ffe0ff */
[----:B------:R-:W-:Y:S01]  /*f730*/  @P1 IMAD.HI.U32 R2, R6, c[0x0][0x4ec], RZ ;  /* 0x00013b0006021a27 */ /* 0x000fe200078e00ff */
[----:B------:R-:W-:Y:S02]  /*f740*/  LEA R9, P0, R4, c[0x0][0x450], 0x2 ;  /* 0x0001140004097a11 */ /* 0x000fe400078010ff */
[----:B------:R-:W-:Y:S01]  /*f750*/  LEA.HI R15, R15, R16, RZ, 0x5 ;  /* 0x000000100f0f7211 */ /* 0x000fe200078f28ff */
[----:B------:R-:W-:Y:S02]  /*f760*/  IMAD.IADD R5, R5, 0x1, R11 ;  /* 0x0000000105057824 */ /* 0x000fe400078e020b */
[----:B------:R-:W-:Y:S01]  /*f770*/  IMAD.MOV.U32 R0, RZ, RZ, R6 ;  /* 0x000000ffff007224 */ /* 0x000fe200078e0006 */
[----:B------:R-:W-:Y:S01]  /*f780*/  @P1 SHF.R.U32.HI R0, RZ, c[0x0][0x4f0], R2 ;  /* 0x00013c00ff001a19 */ /* 0x000fe20000011602 */
[----:B------:R-:W-:Y:S01]  /*f790*/  IMAD R10, R10, c[0x0][0x3f0], RZ ;  /* 0x0000fc000a0a7a24 */ /* 0x000fe200078e02ff */
[----:B------:R-:W-:Y:S02]  /*f7a0*/  MOV R2, R8 ;  /* 0x0000000800027202 */ /* 0x000fe40000000f00 */
[----:B------:R-:W-:-:S02]  /*f7b0*/  LEA.HI.X R4, R4, c[0x0][0x454], R5, 0x2, P0 ;  /* 0x0001150004047a11 */ /* 0x000fc400000f1405 */
[----:B------:R-:W-:Y:S01]  /*f7c0*/  LOP3.LUT R15, R15, 0xffffffe0, RZ, 0xc0, !PT ;  /* 0xffffffe00f0f7812 */ /* 0x000fe200078ec0ff */
[C---:B------:R-:W-:Y:S01]  /*f7d0*/  IMAD R5, R12.reuse, c[0x0][0x3f4], R10 ;  /* 0x0000fd000c057a24 */ /* 0x040fe200078e020a */
[----:B------:R-:W-:Y:S01]  /*f7e0*/  SHFL.IDX PT, R8, R9, 0x1, 0x1c1f ;  /* 0x003c1f0009087f89 */ /* 0x000fe200000e0000 */
[----:B------:R-:W-:Y:S01]  /*f7f0*/  IMAD.WIDE.U32 R2, R12, c[0x0][0x3f0], R2 ;  /* 0x0000fc000c027a25 */ /* 0x000fe200078e0002 */
[----:B------:R-:W-:Y:S02]  /*f800*/  IADD3 R15, -R15, R16, RZ ;  /* 0x000000100f0f7210 */ /* 0x000fe40007ffe1ff */
[----:B------:R-:W-:Y:S01]  /*f810*/  SHFL.IDX PT, R10, R9, RZ, 0x1c1f ;  /* 0x001c1fff090a7589 */ /* 0x000fe200000e0000 */
[----:B------:R-:W-:-:S03]  /*f820*/  IMAD.MOV R7, RZ, RZ, -R0 ;  /* 0x000000ffff077224 */ /* 0x000fc600078e0a00 */
[----:B------:R-:W1:Y:S01]  /*f830*/  SHFL.IDX PT, R11, R4, RZ, 0x1c1f ;  /* 0x001c1fff040b7589 */ /* 0x000e6200000e0000 */
[----:B------:R-:W-:-:S03]  /*f840*/  IMAD.IADD R3, R3, 0x1, R5 ;  /* 0x0000000103037824 */ /* 0x000fc600078e0205 */
[----:B------:R2:W3:Y:S01]  /*f850*/  SHFL.IDX PT, R9, R4, 0x1, 0x1c1f ;  /* 0x003c1f0004097f89 */ /* 0x0004e200000e0000 */
[----:B------:R-:W-:Y:S02]  /*f860*/  LOP3.LUT P0, RZ, R15, 0x3, RZ, 0xc0, !PT ;  /* 0x000000030fff7812 */ /* 0x000fe4000780c0ff */
[----:B------:R-:W-:Y:S01]  /*f870*/  IADD3 R5, R13, R14, RZ ;  /* 0x0000000e0d057210 */ /* 0x000fe20007ffe0ff */
[----:B------:R-:W4:Y:S01]  /*f880*/  S2R R15, SR_TID.X ;  /* 0x00000000000f7919 */ /* 0x000f220000002100 */
[----:B------:R-:W-:Y:S02]  /*f890*/  SHF.R.S32.HI R12, RZ, 0x1f, R0 ;  /* 0x0000001fff0c7819 */ /* 0x000fe40000011400 */
[----:B------:R-:W-:Y:S01]  /*f8a0*/  ISETP.GE.OR P1, PT, R5, UR4, P0 ;  /* 0x0000000405007c0c */ /* 0x000fe20008726670 */
[----:B------:R-:W-:-:S04]  /*f8b0*/  IMAD.WIDE.U32 R2, R0, c[0x0][0x3e0], R2 ;  /* 0x0000f80000027a25 */ /* 0x000fc800078e0002 */
[----:B--2---:R-:W-:Y:S01]  /*f8c0*/  IMAD R4, R7, c[0x0][0x4e8], R6 ;  /* 0x00013a0007047a24 */ /* 0x004fe200078e0206 */
[----:B------:R-:W-:-:S04]  /*f8d0*/  IADD3 R7, R5, 0x8, RZ ;  /* 0x0000000805077810 */ /* 0x000fc80007ffe0ff */
[----:B------:R-:W-:Y:S01]  /*f8e0*/  ISETP.GE.OR P0, PT, R7, UR4, P0 ;  /* 0x0000000407007c0c */ /* 0x000fe20008706670 */
[----:B------:R-:W-:Y:S02]  /*f8f0*/  IMAD R6, R12, c[0x0][0x3e0], RZ ;  /* 0x0000f8000c067a24 */ /* 0x000fe400078e02ff */
[----:B-1----:R1:W-:Y:S02]  /*f900*/  @!P1 ST.E [R10.64], R34 ;  /* 0x000000220a009985 */ /* 0x0023e4000c101906 */
[----:B------:R-:W-:Y:S01]  /*f910*/  IMAD R5, R0, c[0x0][0x3e4], R6 ;  /* 0x0000f90000057a24 */ /* 0x000fe200078e0206 */
[----:B------:R-:W-:-:S03]  /*f920*/  SHF.R.S32.HI R0, RZ, 0x1f, R4 ;  /* 0x0000001fff007819 */ /* 0x000fc60000011404 */
[----:B------:R-:W-:Y:S02]  /*f930*/  IMAD.IADD R3, R3, 0x1, R5 ;  /* 0x0000000103037824 */ /* 0x000fe400078e0205 */
[----:B------:R-:W-:Y:S02]  /*f940*/  IMAD R0, R0, c[0x0][0x3d8], RZ ;  /* 0x0000f60000007a24 */ /* 0x000fe400078e02ff */
[----:B---3--:R1:W-:Y:S01]  /*f950*/  @!P0 ST.E [R8.64], R33 ;  /* 0x0000002108008985 */ /* 0x0083e2000c101906 */
[----:B----4-:R-:W-:-:S03]  /*f960*/  SHF.R.S32.HI R13, RZ, 0x1f, R15 ;  /* 0x0000001fff0d7819 */ /* 0x010fc6000001140f */
[----:B------:R1:W2:Y:S04]  /*f970*/  LDS.128 R20, [R228+0x1080] ;  /* 0x00108000e4147984 */ /* 0x0002a80000000c00 */
[----:B------:R1:W3:Y:S04]  /*f980*/  LDS.128 R28, [R228+0x2080] ;  /* 0x00208000e41c7984 */ /* 0x0002e80000000c00 */
[----:B------:R1:W4:Y:S04]  /*f990*/  LDS.128 R32, [R228+0x3080] ;  /* 0x00308000e4207984 */ /* 0x0003280000000c00 */
[----:B------:R1:W1:Y:S04]  /*f9a0*/  LDS.128 R16, [R228+0x5080] ;  /* 0x00508000e4107984 */ /* 0x0002680000000c00 */
[----:B------:R1:W1:Y:S04]  /*f9b0*/  LDS.128 R24, [R228+0x6080] ;  /* 0x00608000e4187984 */ /* 0x0002680000000c00 */
[----:B------:R1:W1:Y:S01]  /*f9c0*/  LDS.128 R36, [R228+0x7080] ;  /* 0x00708000e4247984 */ /* 0x0002620000000c00 */
[----:B------:R-:W-:-:S02]  /*f9d0*/  IMAD R0, R4, c[0x0][0x3dc], R0 ;  /* 0x0000f70004007a24 */ /* 0x000fc400078e0200 */
[----:B------:R-:W-:Y:S01]  /*f9e0*/  IMAD.WIDE.U32 R2, R4, c[0x0][0x3d8], R2 ;  /* 0x0000f60004027a25 */ /* 0x000fe200078e0002 */
[----:B------:R-:W-:-:S04]  /*f9f0*/  LEA.HI R13, R13, R15, RZ, 0x3 ;  /* 0x0000000f0d0d7211 */ /* 0x000fc800078f18ff */
[----:B------:R-:W-:Y:S02]  /*fa00*/  IADD3 R0, R3, R0, RZ ;  /* 0x0000000003007210 */ /* 0x000fe40007ffe0ff */
[C---:B------:R-:W-:Y:S02]  /*fa10*/  LEA R3, P0, R2.reuse, c[0x0][0x380], 0x1 ;  /* 0x0000e00002037a11 */ /* 0x040fe400078008ff */
[----:B------:R-:W-:Y:S02]  /*fa20*/  SHF.R.S32.HI R13, RZ, 0x3, R13 ;  /* 0x00000003ff0d7819 */ /* 0x000fe4000001140d */
[----:B------:R-:W-:-:S03]  /*fa30*/  LEA.HI.X R2, R2, c[0x0][0x384], R0, 0x1, P0 ;  /* 0x0000e10002027a11 */ /* 0x000fc600000f0c00 */
[----:B------:R-:W-:-:S05]  /*fa40*/  IMAD.IADD R0, R13, 0x1, R14 ;  /* 0x000000010d007824 */ /* 0x000fca00078e020e */
[----:B------:R-:W-:Y:S01]  /*fa50*/  ISETP.GE.AND P0, PT, R0, UR4, PT ;  /* 0x0000000400007c0c */ /* 0x000fe2000bf06270 */
[----:B------:R1:W1:Y:S04]  /*fa60*/  SHFL.IDX PT, R4, R3, RZ, 0x181f ;  /* 0x00181fff03047589 */ /* 0x00026800000e0000 */
[----:B------:R1:W1:Y:S08]  /*fa70*/  SHFL.IDX PT, R5, R2, RZ, 0x181f ;  /* 0x00181fff02057589 */ /* 0x00027000000e0000 */
[----:B------:R-:W-:Y:S05]  /*fa80*/  @P0 BRA `(.L_x_455) ;  /* 0x000000a000000947 */ /* 0x000fea0003800000 */
[----:B--234-:R-:W2:Y:S01]  /*fa90*/  LDS.128 R12, [R228+0x80] ;  /* 0x00008000e40c7984 */ /* 0x01cea20000000c00 */
[----:B-----5:R-:W-:-:S02]  /*faa0*/  ISETP.GE.AND P3, PT, R44, c[0x0][0x3c8], PT ;  /* 0x0000f2002c007a0c */ /* 0x020fc40003f66270 */
[----:B------:R-:W-:Y:S01]  /*fab0*/  ISETP.GE.AND P2, PT, R42, c[0x0][0x3c8], PT ;  /* 0x0000f2002a007a0c */ /* 0x000fe20003f46270 */
[----:B-1----:R-:W1:Y:S10]  /*fac0*/  LDS.128 R8, [R228+0x4080] ;  /* 0x00408000e4087984 */ /* 0x002e740000000c00 */
[----:B------:R-:W-:-:S02]  /*fad0*/  @!P3 LEA R6, P1, R44, R4, 0x1 ;  /* 0x000000042c06b211 */ /* 0x000fc400078208ff */
[----:B------:R-:W-:Y:S02]  /*fae0*/  @!P2 LEA R4, P0, R42, R4, 0x1 ;  /* 0x000000042a04a211 */ /* 0x000fe400078008ff */
[-C--:B------:R-:W-:Y:S02]  /*faf0*/  @!P3 LEA.HI.X R7, R44, R5.reuse, R45, 0x1, P1 ;  /* 0x000000052c07b211 */ /* 0x080fe400008f0c2d */
[----:B------:R-:W-:-:S03]  /*fb00*/  @!P2 LEA.HI.X R5, R42, R5, R43, 0x1, P0 ;  /* 0x000000052a05a211 */ /* 0x000fc600000f0c2b */
[----:B--2---:R2:W-:Y:S04]  /*fb10*/  @!P3 ST.E.128 [R6.64], R12 ;  /* 0x0000000c0600b985 */ /* 0x0045e8000c101d06 */
[----:B-1----:R2:W-:Y:S02]  /*fb20*/  @!P2 ST.E.128 [R4.64], R8 ;  /* 0x000000080400a985 */ /* 0x0025e4000c101d06 */
.L_x_455:
[----:B--234-:R-:W-:Y:S05]  /*fb30*/  BSYNC B0 ;  /* 0x0000000000007941 */ /* 0x01cfea0003800000 */
.L_x_454:
[----:B------:R-:W-:Y:S01]  /*fb40*/  IADD3 R6, R0, 0x20, RZ ;  /* 0x0000002000067810 */ /* 0x000fe20007ffe0ff */
[----:B-1----:R1:W2:Y:S01]  /*fb50*/  SHFL.IDX PT, R5, R2, 0x1, 0x181f ;  /* 0x00381f0002057f89 */ /* 0x0022a200000e0000 */
[----:B------:R-:W-:Y:S02]  /*fb60*/  BSSY B0, `(.L_x_456) ;  /* 0x000000c000007945 */ /* 0x000fe40003800000 */
[----:B------:R-:W-:Y:S01]  /*fb70*/  ISETP.GE.AND P0, PT, R6, UR4, PT ;  /* 0x0000000406007c0c */ /* 0x000fe2000bf06270 */
[----:B------:R1:W3:-:S12]  /*fb80*/  SHFL.IDX PT, R4, R3, 0x1, 0x181f ;  /* 0x00381f0003047f89 */ /* 0x0002d800000e0000 */
[----:B------:R-:W-:Y:S05]  /*fb90*/  @P0 BRA `(.L_x_457) ;  /* 0x0000008000000947 */ /* 0x000fea0003800000 */
[----:B-----5:R-:W-:Y:S02]  /*fba0*/  ISETP.GE.AND P1, PT, R44, c[0x0][0x3c8], PT ;  /* 0x0000f2002c007a0c */ /* 0x020fe40003f26270 */
[----:B------:R-:W-:-:S11]  /*fbb0*/  ISETP.GE.AND P0, PT, R42, c[0x0][0x3c8], PT ;  /* 0x0000f2002a007a0c */ /* 0x000fd60003f06270 */
[-C--:B---3--:R-:W-:Y:S02]  /*fbc0*/  @!P1 LEA R6, P3, R44, R4.reuse, 0x1 ;  /* 0x000000042c069211 */ /* 0x088fe400078608ff */
[----:B------:R-:W-:Y:S02]  /*fbd0*/  @!P0 LEA R4, P2, R42, R4, 0x1 ;  /* 0x000000042a048211 */ /* 0x000fe400078408ff */
[-C--:B--2---:R-:W-:Y:S02]  /*fbe0*/  @!P1 LEA.HI.X R7, R44, R5.reuse, R45, 0x1, P3 ;  /* 0x000000052c079211 */ /* 0x084fe400018f0c2d */
[----:B------:R-:W-:-:S03]  /*fbf0*/  @!P0 LEA.HI.X R5, R42, R5, R43, 0x1, P2 ;  /* 0x000000052a058211 */ /* 0x000fc600010f0c2b */
[----:B------:R2:W-:Y:S04]  /*fc00*/  @!P1 ST.E.128 [R6.64], R20 ;  /* 0x0000001406009985 */ /* 0x0005e8000c101d06 */
[----:B------:R2:W-:Y:S02]  /*fc10*/  @!P0 ST.E.128 [R4.64], R16 ;  /* 0x0000001004008985 */ /* 0x0005e4000c101d06 */
.L_x_457:
[----:B------:R-:W-:Y:S05]  /*fc20*/  BSYNC B0 ;  /* 0x0000000000007941 */ /* 0x000fea0003800000 */
.L_x_456:
[----:B--2---:R-:W-:Y:S01]  /*fc30*/  IADD3 R6, R0, 0x40, RZ ;  /* 0x0000004000067810 */ /* 0x004fe20007ffe0ff */
[----:B------:R2:W4:Y:S01]  /*fc40*/  SHFL.IDX PT, R5, R2, 0x2, 0x181f ;  /* 0x00581f0002057f89 */ /* 0x00052200000e0000 */
[----:B------:R-:W-:Y:S02]  /*fc50*/  BSSY B0, `(.L_x_458) ;  /* 0x000000c000007945 */ /* 0x000fe40003800000 */
[----:B------:R-:W-:Y:S01]  /*fc60*/  ISETP.GE.AND P0, PT, R6, UR4, PT ;  /* 0x0000000406007c0c */ /* 0x000fe2000bf06270 */
[----:B---3--:R2:W3:-:S12]  /*fc70*/  SHFL.IDX PT, R4, R3, 0x2, 0x181f ;  /* 0x00581f0003047f89 */ /* 0x0084d800000e0000 */
[----:B------:R-:W-:Y:S05]  /*fc80*/  @P0 BRA `(.L_x_459) ;  /* 0x0000008000000947 */ /* 0x000fea0003800000 */
[----:B-----5:R-:W-:Y:S02]  /*fc90*/  ISETP.GE.AND P1, PT, R44, c[0x0][0x3c8], PT ;  /* 0x0000f2002c007a0c */ /* 0x020fe40003f26270 */
[----:B------:R-:W-:-:S11]  /*fca0*/  ISETP.GE.AND P0, PT, R42, c[0x0][0x3c8], PT ;  /* 0x0000f2002a007a0c */ /* 0x000fd60003f06270 */
[-C--:B---3--:R-:W-:Y:S02]  /*fcb0*/  @!P1 LEA R6, P3, R44, R4.reuse, 0x1 ;  /* 0x000000042c069211 */ /* 0x088fe400078608ff */
[----:B------:R-:W-:Y:S02]  /*fcc0*/  @!P0 LEA R4, P2, R42, R4, 0x1 ;  /* 0x000000042a048211 */ /* 0x000fe400078408ff */
[-C--:B----4-:R-:W-:Y:S02]  /*fcd0*/  @!P1 LEA.HI.X R7, R44, R5.reuse, R45, 0x1, P3 ;  /* 0x000000052c079211 */ /* 0x090fe400018f0c2d */
[----:B------:R-:W-:-:S03]  /*fce0*/  @!P0 LEA.HI.X R5, R42, R5, R43, 0x1, P2 ;  /* 0x000000052a058211 */ /* 0x000fc600010f0c2b */
[----:B------:R3:W-:Y:S04]  /*fcf0*/  @!P1 ST.E.128 [R6.64], R28 ;  /* 0x0000001c06009985 */ /* 0x0007e8000c101d06 */
[----:B------:R3:W-:Y:S02]  /*fd00*/  @!P0 ST.E.128 [R4.64], R24 ;  /* 0x0000001804008985 */ /* 0x0007e4000c101d06 */
.L_x_459:
[----:B------:R-:W-:Y:S05]  /*fd10*/  BSYNC B0 ;  /* 0x0000000000007941 */ /* 0x000fea0003800000 */
.L_x_458:
[----:B------:R-:W-:Y:S01]  /*fd20*/  IADD3 R0, R0, 0x60, RZ ;  /* 0x0000006000007810 */ /* 0x000fe20007ffe0ff */
[----:B---34-:R3:W4:Y:S03]  /*fd30*/  SHFL.IDX PT, R5, R2, 0x3, 0x181f ;  /* 0x00781f0002057f89 */ /* 0x01872600000e0000 */
[----:B------:R-:W-:Y:S01]  /*fd40*/  ISETP.GE.AND P0, PT, R0, UR4, PT ;  /* 0x0000000400007c0c */ /* 0x000fe2000bf06270 */
[----:B------:R3:W1:-:S12]  /*fd50*/  SHFL.IDX PT, R4, R3, 0x3, 0x181f ;  /* 0x00781f0003047f89 */ /* 0x00065800000e0000 */
[----:B------:R-:W-:Y:S05]  /*fd60*/  @P0 BRA `(.L_x_460) ;  /* 0x00000a1000000947 */ /* 0x000fea0003800000 */
[----:B-----5:R-:W-:-:S13]  /*fd70*/  ISETP.GE.AND P0, PT, R44, c[0x0][0x3c8], PT ;  /* 0x0000f2002c007a0c */ /* 0x020fda0003f06270 */
[----:B-123--:R-:W-:-:S04]  /*fd80*/  @!P0 LEA R2, P1, R44, R4, 0x1 ;  /* 0x000000042c028211 */ /* 0x00efc800078208ff */
[----:B----4-:R-:W-:-:S05]  /*fd90*/  @!P0 LEA.HI.X R3, R44, R5, R45, 0x1, P1 ;  /* 0x000000052c038211 */ /* 0x010fca00008f0c2d */
[----:B------:R1:W-:Y:S01]  /*fda0*/  @!P0 ST.E.128 [R2.64], R32 ;  /* 0x0000002002008985 */ /* 0x0003e2000c101d06 */
[----:B------:R-:W-:-:S13]  /*fdb0*/  ISETP.GE.AND P0, PT, R42, c[0x0][0x3c8], PT ;  /* 0x0000f2002a007a0c */ /* 0x000fda0003f06270 */
[----:B------:R-:W-:Y:S05]  /*fdc0*/  @P0 BRA `(.L_x_460) ;  /* 0x000009b000000947 */ /* 0x000fea0003800000 */
[----:B-1----:R-:W-:-:S04]  /*fdd0*/  LEA R2, P0, R42, R4, 0x1 ;  /* 0x000000042a027211 */ /* 0x002fc800078008ff */
[----:B------:R-:W-:-:S05]  /*fde0*/  LEA.HI.X R3, R42, R5, R43, 0x1, P0 ;  /* 0x000000052a037211 */ /* 0x000fca00000f0c2b */
[----:B------:R1:W-:Y:S01]  /*fdf0*/  ST.E.128 [R2.64], R36 ;  /* 0x0000002402007985 */ /* 0x0003e2000c101d06 */
[----:B------:R-:W-:Y:S05]  /*fe00*/  BRA `(.L_x_460) ;  /* 0x0000097000007947 */ /* 0x000fea0003800000 */
.L_x_452:
[----:B------:R-:W2:Y:S04]  /*fe10*/  LDL R0, [R1+0x30] ;  /* 0x0000300001007983 */ /* 0x000ea80000100800 */
[----:B------:R-:W3:Y:S04]  /*fe20*/  LDL R14, [R1+0x34] ;  /* 0x00003400010e7983 */ /* 0x000ee80000100800 */
[----:B------:R-:W4:Y:S01]  /*fe30*/  LDL R13, [R1+0x38] ;  /* 0x00003800010d7983 */ /* 0x000f220000100800 */
[----:B------:R-:W-:Y:S03]  /*fe40*/  BSSY B0, `(.L_x_461) ;  /* 0x0000025000007945 */ /* 0x000fe60003800000 */
[----:B------:R-:W1:Y:S02]  /*fe50*/  S2R R12, SR_TID.X ;  /* 0x00000000000c7919 */ /* 0x000e640000002100 */
[----:B-1----:R-:W-:Y:S01]  /*fe60*/  ISETP.GE.AND P0, PT, R12, 0x80, PT ;  /* 0x000000800c00780c */ /* 0x002fe20003f06270 */
[----:B--2---:R-:W-:Y:S01]  /*fe70*/  IMAD.MOV.U32 R11, RZ, RZ, R0 ;  /* 0x000000ffff0b7224 */ /* 0x004fe200078e0000 */
[----:B---3--:R-:W-:-:S02]  /*fe80*/  SHF.R.S32.HI R7, RZ, 0x1f, R14 ;  /* 0x0000001fff077819 */ /* 0x008fc4000001140e */
[----:B----4-:R-:W-:-:S09]  /*fe90*/  SHF.R.S32.HI R8, RZ, 0x1f, R13 ;  /* 0x0000001fff087819 */ /* 0x010fd2000001140d */
[----:B------:R-:W-:Y:S05]  /*fea0*/  @P0 BRA `(.L_x_462) ;  /* 0x000001e000000947 */ /* 0x000fea0003800000 */
[----:B------:R-:W-:Y:S02]  /*feb0*/  MOV R2, c[0x0][0x4e8] ;  /* 0x00013a0000027a02 */ /* 0x000fe40000000f00 */
[----:B------:R-:W-:-:S03]  /*fec0*/  IADD3 R6, R11, R12, RZ ;  /* 0x0000000c0b067210 */ /* 0x000fc60007ffe0ff */
[----:B------:R-:W-:-:S05]  /*fed0*/  IMAD R0, R2, c[0x0][0x388], RZ ;  /* 0x0000e20002007a24 */ /* 0x000fca00078e02ff */
[----:B------:R-:W-:-:S13]  /*fee0*/  ISETP.GE.AND P0, PT, R6, R0, PT ;  /* 0x000000000600720c */ /* 0x000fda0003f06270 */
[----:B------:R-:W-:Y:S05]  /*fef0*/  @P0 BRA `(.L_x_462) ;  /* 0x0000019000000947 */ /* 0x000fea0003800000 */
[----:B------:R-:W-:Y:S01]  /*ff00*/  ISETP.NE.AND P0, PT, R2, 0x1, PT ;  /* 0x000000010200780c */ /* 0x000fe20003f05270 */
[----:B------:R-:W-:Y:S01]  /*ff10*/  IMAD R4, R7, c[0x0][0x490], RZ ;  /* 0x0001240007047a24 */ /* 0x000fe200078e02ff */
[----:B------:R-:W-:Y:S01]  /*ff20*/  MOV R0, R6 ;  /* 0x0000000600007202 */ /* 0x000fe20000000f00 */
[----:B------:R-:W-:-:S04]  /*ff30*/  IMAD.WIDE.U32 R2, R14, c[0x0][0x490], RZ ;  /* 0x000124000e027a25 */ /* 0x000fc800078e00ff */
[----:B------:R-:W-:Y:S02]  /*ff40*/  IMAD R4, R14, c[0x0][0x494], R4 ;  /* 0x000125000e047a24 */ /* 0x000fe400078e0204 */
[----:B------:R-:W-:-:S03]  /*ff50*/  IMAD R10, R8, c[0x0][0x498], RZ ;  /* 0x00012600080a7a24 */ /* 0x000fc600078e02ff */
[----:B------:R-:W-:Y:S01]  /*ff60*/  IADD3 R3, R3, R4, RZ ;  /* 0x0000000403037210 */ /* 0x000fe20007ffe0ff */
[----:B------:R-:W-:-:S05]  /*ff70*/  @P0 IMAD.HI.U32 R5, R6, c[0x0][0x4ec], RZ ;  /* 0x00013b0006050a27 */ /* 0x000fca00078e00ff */
[----:B------:R-:W-:Y:S01]  /*ff80*/  @P0 SHF.R.U32.HI R0, RZ, c[0x0][0x4f0], R5 ;  /* 0x00013c00ff000a19 */ /* 0x000fe20000011605 */
[----:B------:R-:W-:-:S03]  /*ff90*/  IMAD.WIDE.U32 R4, R13, c[0x0][0x498], R2 ;  /* 0x000126000d047a25 */ /* 0x000fc600078e0002 */
[C---:B------:R-:W-:Y:S01]  /*ffa0*/  IADD3 R9, -R0.reuse, RZ, RZ ;  /* 0x000000ff00097210 */ /* 0x040fe20007ffe1ff */
[----:B------:R-:W-:Y:S01]  /*ffb0*/  IMAD R3, R13, c[0x0][0x49c], R10 ;  /* 0x000127000d037a24 */ /* 0x000fe200078e020a */
[----:B------:R-:W-:-:S03]  /*ffc0*/  IADD3 R4, P0, R0, R4, RZ ;  /* 0x0000000400047210 */ /* 0x000fc60007f1e0ff */
[----:B------:R-:W-:Y:S01]  /*ffd0*/  IMAD R2, R9, c[0x0][0x4e8], R6 ;  /* 0x00013a0009027a24 */ /* 0x000fe200078e0206 */
[----:B------:R-:W-:-:S04]  /*ffe0*/  SHF.R.S32.HI R6, RZ, 0x1f, R0 ;  /* 0x0000001fff067819 */ /* 0x000fc80000011400 */
[----:B------:R-:W-:Y:S02]  /*fff0*/  SHF.R.S32.HI R0, RZ, 0x1f, R2 ;  /* 0x0000001fff007819 */ /* 0x000fe40000011402 */
[----:B------:R-:W-:-:S03]  /*10000*/  IADD3.X R5, R6, R5, R3, P0, !PT ;  /* 0x0000000506057210 */ /* 0x000fc600007fe403 */
[----:B------:R-:W-:-:S04]  /*10010*/  IMAD R0, R0, c[0x0][0x488], RZ ;  /* 0x0001220000007a24 */ /* 0x000fc800078e02ff */
[C---:B------:R-:W-:Y:S02]  /*10020*/  IMAD R0, R2.reuse, c[0x0][0x48c], R0 ;  /* 0x0001230002007a24 */ /* 0x040fe400078e0200 */
[----:B------:R-:W-:-:S05]  /*10030*/  IMAD.WIDE.U32 R2, R2, c[0x0][0x488], R4 ;  /* 0x0001220002027a25 */ /* 0x000fca00078e0004 */
[----:B------:R-:W-:Y:S02]  /*10040*/  IADD3 R0, R3, R0, RZ ;  /* 0x0000000003007210 */ /* 0x000fe40007ffe0ff */
[----:B------:R-:W-:-:S04]  /*10050*/  LEA R4, P0, R2, c[0x0][0x450], 0x2 ;  /* 0x0001140002047a11 */ /* 0x000fc800078010ff */
[----:B------:R-:W-:Y:S02]  /*10060*/  LEA.HI.X R5, R2, c[0x0][0x454], R0, 0x2, P0 ;  /* 0x0001150002057a11 */ /* 0x000fe400000f1400 */
[----:B------:R-:W-:-:S05]  /*10070*/  MOV R0, 0xff800000 ;  /* 0xff80000000007802 */ /* 0x000fca0000000f00 */
[----:B------:R1:W-:Y:S02]  /*10080*/  STG.E [R4.64], R0 ;  /* 0x0000000004007986 */ /* 0x0003e4000c101906 */
.L_x_462:
[----:B------:R-:W-:Y:S05]  /*10090*/  BSYNC B0 ;  /* 0x0000000000007941 */ /* 0x000fea0003800000 */
.L_x_461:
[----:B------:R-:W2:Y:S01]  /*100a0*/  LDL R2, [R1+0x6c] ;  /* 0x00006c0001027983 */ /* 0x000ea20000100800 */
[----:B-1----:R-:W-:Y:S01]  /*100b0*/  MOV R0, c[0x0][0x4e8] ;  /* 0x00013a0000007a02 */ /* 0x002fe20000000f00 */
[----:B------:R-:W-:Y:S01]  /*100c0*/  IMAD R7, R7, c[0x0][0x3e8], RZ ;  /* 0x0000fa0007077a24 */ /* 0x000fe200078e02ff */
[----:B------:R-:W-:Y:S01]  /*100d0*/  SHF.R.S32.HI R9, RZ, 0x1f, R12 ;  /* 0x0000001fff097819 */ /* 0x000fe2000001140c */
[----:B------:R-:W-:Y:S01]  /*100e0*/  IMAD R5, R8, c[0x0][0x3f0], RZ ;  /* 0x0000fc0008057a24 */ /* 0x000fe200078e02ff */
[----:B------:R-:W-:Y:S01]  /*100f0*/  ISETP.NE.AND P0, PT, R0, 0x1, PT ;  /* 0x000000010000780c */ /* 0x000fe20003f05270 */
[----:B------:R-:W-:Y:S01]  /*10100*/  IMAD R7, R14, c[0x0][0x3ec], R7 ;  /* 0x0000fb000e077a24 */ /* 0x000fe200078e0207 */
[----:B------:R-:W-:-:S04]  /*10110*/  LEA.HI R9, R9, R12, RZ, 0x3 ;  /* 0x0000000c09097211 */ /* 0x000fc800078f18ff */
[----:B------:R-:W-:Y:S02]  /*10120*/  SHF.R.S32.HI R9, RZ, 0x3, R9 ;  /* 0x00000003ff097819 */ /* 0x000fe40000011409 */
[----:B--2---:R-:W-:Y:S01]  /*10130*/  IADD3 R4, R2, R11, RZ ;  /* 0x0000000b02047210 */ /* 0x004fe20007ffe0ff */
[----:B------:R-:W-:-:S03]  /*10140*/  IMAD.WIDE.U32 R2, R14, c[0x0][0x3e8], RZ ;  /* 0x0000fa000e027a25 */ /* 0x000fc600078e00ff */
[----:B------:R-:W-:Y:S01]  /*10150*/  MOV R0, R4 ;  /* 0x0000000400007202 */ /* 0x000fe20000000f00 */
[----:B------:R-:W-:-:S04]  /*10160*/  @P0 IMAD.HI.U32 R6, R4, c[0x0][0x4ec], RZ ;  /* 0x00013b0004060a27 */ /* 0x000fc800078e00ff */
[----:B------:R-:W-:Y:S01]  /*10170*/  IMAD.IADD R3, R3, 0x1, R7 ;  /* 0x0000000103037824 */ /* 0x000fe200078e0207 */
[----:B------:R-:W-:Y:S01]  /*10180*/  @P0 SHF.R.U32.HI R0, RZ, c[0x0][0x4f0], R6 ;  /* 0x00013c00ff000a19 */ /* 0x000fe20000011606 */
[C---:B------:R-:W-:Y:S02]  /*10190*/  IMAD R7, R13.reuse, c[0x0][0x3f4], R5 ;  /* 0x0000fd000d077a24 */ /* 0x040fe400078e0205 */
[----:B------:R-:W-:Y:S01]  /*101a0*/  IMAD.WIDE.U32 R2, R13, c[0x0][0x3f0], R2 ;  /* 0x0000fc000d027a25 */ /* 0x000fe200078e0002 */
[----:B------:R-:W-:Y:S02]  /*101b0*/  SHF.R.S32.HI R5, RZ, 0x1f, R0 ;  /* 0x0000001fff057819 */ /* 0x000fe40000011400 */
[----:B------:R-:W-:Y:S02]  /*101c0*/  IADD3 R6, -R0, RZ, RZ ;  /* 0x000000ff00067210 */ /* 0x000fe40007ffe1ff */
[----:B------:R-:W-:Y:S01]  /*101d0*/  IADD3 R3, R3, R7, RZ ;  /* 0x0000000703037210 */ /* 0x000fe20007ffe0ff */
[----:B------:R-:W-:-:S02]  /*101e0*/  IMAD R5, R5, c[0x0][0x3e0], RZ ;  /* 0x0000f80005057a24 */ /* 0x000fc400078e02ff */
[----:B------:R-:W-:Y:S02]  /*101f0*/  IMAD R6, R6, c[0x0][0x4e8], R4 ;  /* 0x00013a0006067a24 */ /* 0x000fe400078e0204 */
[C---:B------:R-:W-:Y:S02]  /*10200*/  IMAD R4, R0.reuse, c[0x0][0x3e4], R5 ;  /* 0x0000f90000047a24 */ /* 0x040fe400078e0205 */
[----:B------:R-:W-:Y:S01]  /*10210*/  IMAD.WIDE.U32 R2, R0, c[0x0][0x3e0], R2 ;  /* 0x0000f80000027a25 */ /* 0x000fe200078e0002 */
[----:B------:R-:W-:-:S03]  /*10220*/  SHF.R.S32.HI R0, RZ, 0x1f, R6 ;  /* 0x0000001fff007819 */ /* 0x000fc60000011406 */
[----:B------:R-:W-:Y:S02]  /*10230*/  IMAD.IADD R3, R3, 0x1, R4 ;  /* 0x0000000103037824 */ /* 0x000fe400078e0204 */
[----:B------:R-:W-:Y:S02]  /*10240*/  IMAD R0, R0, c[0x0][0x3d8], RZ ;  /* 0x0000f60000007a24 */ /* 0x000fe400078e02ff */
[----:B------:R-:W-:-:S04]  /*10250*/  IMAD.WIDE.U32 R4, R6, c[0x0][0x3d8], R2 ;  /* 0x0000f60006047a25 */ /* 0x000fc800078e0002 */
[----:B------:R-:W-:Y:S01]  /*10260*/  IMAD R6, R6, c[0x0][0x3dc], R0 ;  /* 0x0000f70006067a24 */ /* 0x000fe200078e0200 */
[----:B------:R-:W-:Y:S02]  /*10270*/  LEA R3, P0, R4, c[0x0][0x380], 0x1 ;  /* 0x0000e00004037a11 */ /* 0x000fe400078008ff */
[----:B------:R-:W-:Y:S02]  /*10280*/  IADD3 R0, R9, R11, RZ ;  /* 0x0000000b09007210 */ /* 0x000fe40007ffe0ff */
[----:B------:R-:W-:-:S04]  /*10290*/  IADD3 R2, R5, R6, RZ ;  /* 0x0000000605027210 */ /* 0x000fc80007ffe0ff */
[----:B------:R-:W-:Y:S01]  /*102a0*/  LEA.HI.X R2, R4, c[0x0][0x384], R2, 0x1, P0 ;  /* 0x0000e10004027a11 */ /* 0x000fe200000f0c02 */
[----:B------:R-:W-:Y:S05]  /*102b0*/  BRA.DIV ~URZ, `(.L_x_463) ;  /* 0x000007727f007947 */ /* 0x000fea000b800000 */
[----:B------:R1:W2:Y:S02]  /*102c0*/  SHFL.IDX PT, R5, R2, RZ, 0x181f ;  /* 0x00181fff02057589 */ /* 0x0002a400000e0000 */
.L_x_481:
[----:B------:R-:W-:Y:S05]  /*102d0*/  BRA.DIV ~URZ, `(.L_x_464) ;  /* 0x000007c27f007947 */ /* 0x000fea000b800000 */
[----:B------:R3:W4:Y:S02]  /*102e0*/  SHFL.IDX PT, R4, R3, RZ, 0x181f ;  /* 0x00181fff03047589 */ /* 0x00072400000e0000 */
.L_x_482:
[----:B------:R-:W-:Y:S01]  /*102f0*/  MOV R10, c[0x0][0x4e8] ;  /* 0x00013a00000a7a02 */ /* 0x000fe20000000f00 */
[----:B------:R-:W-:Y:S04]  /*10300*/  BSSY B0, `(.L_x_465) ;  /* 0x000000f000007945 */ /* 0x000fe80003800000 */
[----:B------:R-:W-:-:S05]  /*10310*/  IMAD R10, R10, c[0x0][0x388], RZ ;  /* 0x0000e2000a0a7a24 */ /* 0x000fca00078e02ff */
[----:B------:R-:W-:-:S13]  /*10320*/  ISETP.GE.AND P0, PT, R0, R10, PT ;  /* 0x0000000a0000720c */ /* 0x000fda0003f06270 */
[----:B------:R-:W-:Y:S05]  /*10330*/  @P0 BRA `(.L_x_466) ;  /* 0x000000b000000947 */ /* 0x000fea0003800000 */
[----:B------:R-:W5:Y:S04]  /*10340*/  LDL.64 R12, [R1+0x8] ;  /* 0x00000800010c7983 */ /* 0x000f680000100a00 */
[----:B---3--:R-:W3:Y:S04]  /*10350*/  LDL R8, [R1+0x2c] ;  /* 0x00002c0001087983 */ /* 0x008ee80000100800 */
[----:B----4-:R-:W4:Y:S01]  /*10360*/  LDL R9, [R1+0x44] ;  /* 0x0000440001097983 */ /* 0x010f220000100800 */
[----:B-----5:R-:W-:Y:S02]  /*10370*/  ISETP.GE.AND P1, PT, R12, c[0x0][0x3c8], PT ;  /* 0x0000f2000c007a0c */ /* 0x020fe40003f26270 */
[----:B---3--:R-:W-:-:S11]  /*10380*/  ISETP.GE.AND P0, PT, R8, c[0x0][0x3c8], PT ;  /* 0x0000f20008007a0c */ /* 0x008fd60003f06270 */
[-C--:B------:R-:W-:Y:S02]  /*10390*/  @!P1 LEA R6, P3, R12, R4.reuse, 0x1 ;  /* 0x000000040c069211 */ /* 0x080fe400078608ff */
[----:B------:R-:W-:Y:S02]  /*103a0*/  @!P0 LEA R4, P2, R8, R4, 0x1 ;  /* 0x0000000408048211 */ /* 0x000fe400078408ff */
[-C--:B--2---:R-:W-:Y:S02]  /*103b0*/  @!P1 LEA.HI.X R7, R12, R5.reuse, R13, 0x1, P3 ;  /* 0x000000050c079211 */ /* 0x084fe400018f0c0d */
[----:B----4-:R-:W-:-:S03]  /*103c0*/  @!P0 LEA.HI.X R5, R8, R5, R9, 0x1, P2 ;  /* 0x0000000508058211 */ /* 0x010fc600010f0c09 */
[----:B------:R2:W-:Y:S04]  /*103d0*/  @!P1 ST.E.128 [R6.64], RZ ;  /* 0x000000ff06009985 */ /* 0x0005e8000c101d06 */
[----:B------:R2:W-:Y:S02]  /*103e0*/  @!P0 ST.E.128 [R4.64], RZ ;  /* 0x000000ff04008985 */ /* 0x0005e4000c101d06 */
.L_x_466:
[----:B------:R-:W-:Y:S05]  /*103f0*/  BSYNC B0 ;  /* 0x0000000000007941 */ /* 0x000fea0003800000 */
.L_x_465:
[----:B------:R-:W-:Y:S05]  /*10400*/  BRA.DIV ~URZ, `(.L_x_467) ;  /* 0x000006f27f007947 */ /* 0x000fea000b800000 */
[----:B--2---:R2:W1:Y:S04]  /*10410*/  SHFL.IDX PT, R5, R2, 0x1, 0x181f ;  /* 0x00381f0002057f89 */ /* 0x00446800000e0000 */
[----:B----4-:R2:W4:Y:S02]  /*10420*/  SHFL.IDX PT, R4, R3, 0x1, 0x181f ;  /* 0x00381f0003047f89 */ /* 0x01052400000e0000 */
.L_x_483:
[----:B------:R-:W-:Y:S01]  /*10430*/  IADD3 R6, R0, 0x20, RZ ;  /* 0x0000002000067810 */ /* 0x000fe20007ffe0ff */
[----:B------:R-:W-:Y:S03]  /*10440*/  BSSY B0, `(.L_x_468) ;  /* 0x000000e000007945 */ /* 0x000fe60003800000 */
[----:B------:R-:W-:-:S13]  /*10450*/  ISETP.GE.AND P0, PT, R6, R10, PT ;  /* 0x0000000a0600720c */ /* 0x000fda0003f06270 */
[----:B------:R-:W-:Y:S05]  /*10460*/  @P0 BRA `(.L_x_469) ;  /* 0x000000b000000947 */ /* 0x000fea0003800000 */
[----:B------:R-:W5:Y:S04]  /*10470*/  LDL.64 R12, [R1+0x8] ;  /* 0x00000800010c7983 */ /* 0x000f680000100a00 */
[----:B--2---:R-:W2:Y:S04]  /*10480*/  LDL R8, [R1+0x2c] ;  /* 0x00002c0001087983 */ /* 0x004ea80000100800 */
[----:B---3--:R-:W3:Y:S01]  /*10490*/  LDL R9, [R1+0x44] ;  /* 0x0000440001097983 */ /* 0x008ee20000100800 */
[----:B-----5:R-:W-:Y:S02]  /*104a0*/  ISETP.GE.AND P1, PT, R12, c[0x0][0x3c8], PT ;  /* 0x0000f2000c007a0c */ /* 0x020fe40003f26270 */
[----:B--2---:R-:W-:-:S11]  /*104b0*/  ISETP.GE.AND P0, PT, R8, c[0x0][0x3c8], PT ;  /* 0x0000f20008007a0c */ /* 0x004fd60003f06270 */
[-C--:B----4-:R-:W-:Y:S02]  /*104c0*/  @!P1 LEA R6, P3, R12, R4.reuse, 0x1 ;  /* 0x000000040c069211 */ /* 0x090fe400078608ff */
[----:B------:R-:W-:Y:S02]  /*104d0*/  @!P0 LEA R4, P2, R8, R4, 0x1 ;  /* 0x0000000408048211 */ /* 0x000fe400078408ff */
[-C--:B-1----:R-:W-:Y:S02]  /*104e0*/  @!P1 LEA.HI.X R7, R12, R5.reuse, R13, 0x1, P3 ;  /* 0x000000050c079211 */ /* 0x082fe400018f0c0d */
[----:B---3--:R-:W-:-:S03]  /*104f0*/  @!P0 LEA.HI.X R5, R8, R5, R9, 0x1, P2 ;  /* 0x0000000508058211 */ /* 0x008fc600010f0c09 */
[----:B------:R1:W-:Y:S04]  /*10500*/  @!P1 ST.E.128 [R6.64], RZ ;  /* 0x000000ff06009985 */ /* 0x0003e8000c101d06 */
[----:B------:R1:W-:Y:S02]  /*10510*/  @!P0 ST.E.128 [R4.64], RZ ;  /* 0x000000ff04008985 */ /* 0x0003e4000c101d06 */
.L_x_469:
[----:B------:R-:W-:Y:S05]  /*10520*/  BSYNC B0 ;  /* 0x0000000000007941 */ /* 0x000fea0003800000 */
.L_x_468:
[----:B------:R-:W-:Y:S05]  /*10530*/  BRA.DIV ~URZ, `(.L_x_470) ;  /* 0x000006827f007947 */ /* 0x000fea000b800000 */
[----:B-1----:R1:W2:Y:S02]  /*10540*/  SHFL.IDX PT, R5, R2, 0x2, 0x181f ;  /* 0x00581f0002057f89 */ /* 0x0022a400000e0000 */
.L_x_484:
[----:B------:R-:W-:Y:S05]  /*10550*/  BRA.DIV ~URZ, `(.L_x_471) ;  /* 0x000006d27f007947 */ /* 0x000fea000b800000 */
[----:B----4-:R4:W1:Y:S02]  /*10560*/  SHFL.IDX PT, R4, R3, 0x2, 0x181f ;  /* 0x00581f0003047f89 */ /* 0x01086400000e0000 */
.L_x_485:
[----:B------:R-:W-:Y:S01]  /*10570*/  IADD3 R6, R0, 0x40, RZ ;  /* 0x0000004000067810 */ /* 0x000fe20007ffe0ff */
[----:B------:R-:W-:Y:S03]  /*10580*/  BSSY B0, `(.L_x_472) ;  /* 0x000000e000007945 */ /* 0x000fe60003800000 */
[----:B------:R-:W-:-:S13]  /*10590*/  ISETP.GE.AND P0, PT, R6, R10, PT ;  /* 0x0000000a0600720c */ /* 0x000fda0003f06270 */
[----:B------:R-:W-:Y:S05]  /*105a0*/  @P0 BRA `(.L_x_473) ;  /* 0x000000b000000947 */ /* 0x000fea0003800000 */
[----:B------:R-:W5:Y:S04]  /*105b0*/  LDL.64 R12, [R1+0x8] ;  /* 0x00000800010c7983 */ /* 0x000f680000100a00 */
[----:B---3--:R-:W3:Y:S04]  /*105c0*/  LDL R8, [R1+0x2c] ;  /* 0x00002c0001087983 */ /* 0x008ee80000100800 */
[----:B----4-:R-:W4:Y:S01]  /*105d0*/  LDL R9, [R1+0x44] ;  /* 0x0000440001097983 */ /* 0x010f220000100800 */
[----:B-----5:R-:W-:Y:S02]  /*105e0*/  ISETP.GE.AND P1, PT, R12, c[0x0][0x3c8], PT ;  /* 0x0000f2000c007a0c */ /* 0x020fe40003f26270 */
[----:B---3--:R-:W-:-:S11]  /*105f0*/  ISETP.GE.AND P0, PT, R8, c[0x0][0x3c8], PT ;  /* 0x0000f20008007a0c */ /* 0x008fd60003f06270 */
[-C--:B-1----:R-:W-:Y:S02]  /*10600*/  @!P1 LEA R6, P3, R12, R4.reuse, 0x1 ;  /* 0x000000040c069211 */ /* 0x082fe400078608ff */
[----:B------:R-:W-:Y:S02]  /*10610*/  @!P0 LEA R4, P2, R8, R4, 0x1 ;  /* 0x0000000408048211 */ /* 0x000fe400078408ff */
[-C--:B--2---:R-:W-:Y:S02]  /*10620*/  @!P1 LEA.HI.X R7, R12, R5.reuse, R13, 0x1, P3 ;  /* 0x000000050c079211 */ /* 0x084fe400018f0c0d */
[----:B----4-:R-:W-:-:S03]  /*10630*/  @!P0 LEA.HI.X R5, R8, R5, R9, 0x1, P2 ;  /* 0x0000000508058211 */ /* 0x010fc600010f0c09 */
[----:B------:R1:W-:Y:S04]  /*10640*/  @!P1 ST.E.128 [R6.64], RZ ;  /* 0x000000ff06009985 */ /* 0x0003e8000c101d06 */
[----:B------:R1:W-:Y:S02]  /*10650*/  @!P0 ST.E.128 [R4.64], RZ ;  /* 0x000000ff04008985 */ /* 0x0003e4000c101d06 */
.L_x_473:
[----:B------:R-:W-:Y:S05]  /*10660*/  BSYNC B0 ;  /* 0x0000000000007941 */ /* 0x000fea0003800000 */
.L_x_472:
[----:B------:R-:W-:Y:S05]  /*10670*/  BRA.DIV ~URZ, `(.L_x_474) ;  /* 0x000006127f007947 */ /* 0x000fea000b800000 */
[----:B-1----:R1:W3:Y:S04]  /*10680*/  SHFL.IDX PT, R6, R2, 0x3, 0x181f ;  /* 0x00781f0002067f89 */ /* 0x0022e800000e0000 */
[----:B--234-:R-:W2:Y:S02]  /*10690*/  SHFL.IDX PT, R3, R3, 0x3, 0x181f ;  /* 0x00781f0003037f89 */ /* 0x01cea400000e0000 */
.L_x_486:
[----:B------:R-:W-:-:S04]  /*106a0*/  IADD3 R0, R0, 0x60, RZ ;  /* 0x0000006000007810 */ /* 0x000fc80007ffe0ff */
[----:B------:R-:W-:-:S13]  /*106b0*/  ISETP.GE.AND P0, PT, R0, R10, PT ;  /* 0x0000000a0000720c */ /* 0x000fda0003f06270 */
[----:B------:R-:W-:Y:S05]  /*106c0*/  @P0 BRA `(.L_x_460) ;  /* 0x000000b000000947 */ /* 0x000fea0003800000 */
[----:B------:R-:W3:Y:S04]  /*106d0*/  LDL.64 R12, [R1+0x8] ;  /* 0x00000800010c7983 */ /* 0x000ee80000100a00 */
[----:B------:R-:W4:Y:S04]  /*106e0*/  LDL R7, [R1+0x2c] ;  /* 0x00002c0001077983 */ /* 0x000f280000100800 */
[----:B------:R-:W5:Y:S01]  /*106f0*/  LDL R8, [R1+0x44] ;  /* 0x0000440001087983 */ /* 0x000f620000100800 */
[----:B---3--:R-:W-:Y:S02]  /*10700*/  ISETP.GE.AND P1, PT, R12, c[0x0][0x3c8], PT ;  /* 0x0000f2000c007a0c */ /* 0x008fe40003f26270 */
[----:B----4-:R-:W-:-:S11]  /*10710*/  ISETP.GE.AND P0, PT, R7, c[0x0][0x3c8], PT ;  /* 0x0000f20007007a0c */ /* 0x010fd60003f06270 */
[CC--:B--2---:R-:W-:Y:S02]  /*10720*/  @!P1 LEA R4, P3, R12.reuse, R3.reuse, 0x1 ;  /* 0x000000030c049211 */ /* 0x0c4fe400078608ff */
[C---:B-1----:R-:W-:Y:S02]  /*10730*/  @!P0 LEA R2, P2, R7.reuse, R3, 0x1 ;  /* 0x0000000307028211 */ /* 0x042fe400078408ff */
[-C--:B------:R-:W-:Y:S02]  /*10740*/  @!P1 LEA.HI.X R5, R12, R6.reuse, R13, 0x1, P3 ;  /* 0x000000060c059211 */ /* 0x080fe400018f0c0d */
[----:B-----5:R-:W-:-:S03]  /*10750*/  @!P0 LEA.HI.X R3, R7, R6, R8, 0x1, P2 ;  /* 0x0000000607038211 */ /* 0x020fc600010f0c08 */
[----:B------:R1:W-:Y:S04]  /*10760*/  @!P1 ST.E.128 [R4.64], RZ ;  /* 0x000000ff04009985 */ /* 0x0003e8000c101d06 */
[----:B------:R1:W-:Y:S02]  /*10770*/  @!P0 ST.E.128 [R2.64], RZ ;  /* 0x000000ff02008985 */ /* 0x0003e4000c101d06 */
.L_x_460:
[----:B------:R-:W-:Y:S05]  /*10780*/  BSYNC B1 ;  /* 0x0000000000017941 */ /* 0x000fea0003800000 */
.L_x_451:
[----:B---3--:R-:W3:Y:S02]  /*10790*/  LDL R0, [R1+0x70] ;  /* 0x0000700001007983 */ /* 0x008ee40000100800 */
[----:B---3--:R-:W-:-:S13]  /*107a0*/  ISETP.NE.AND P0, PT, R0, RZ, PT ;  /* 0x000000ff0000720c */ /* 0x008fda0003f05270 */
[----:B------:R-:W-:Y:S01]  /*107b0*/  @P0 WARPSYNC 0xffffffff ;  /* 0xffffffff00000948 */ /* 0x000fe20003800000 */
[----:B------:R-:W-:Y:S06]  /*107c0*/  @P0 BAR.SYNC.DEFER_BLOCKING 0x5, 0x100 ;  /* 0x0144000000000b1d */ /* 0x000fec0000010000 */
[----:B------:R-:W3:Y:S04]  /*107d0*/  @P0 LDS R0, [0x10100] ;  /* 0x01010000ff000984 */ /* 0x000ee80000000800 */
[----:B---3--:R3:W-:Y:S04]  /*107e0*/  @P0 STL [R1+0x48], R0 ;  /* 0x0000480001000387 */ /* 0x0087e80000100800 */
[----:B------:R-:W-:Y:S06]  /*107f0*/  @P0 BAR.ARV 0x4, 0x100 ;  /* 0x0104000000000b1d */ /* 0x000fec0000002000 */
[----:B------:R-:W-:Y:S05]  /*10800*/  @P0 BRA `(.L_x_475) ;  /* 0x0000007000000947 */ /* 0x000fea0003800000 */
[----:B------:R-:W-:Y:S05]  /*10810*/  BRA.DIV ~URZ, `(.L_x_476) ;  /* 0x000005427f007947 */ /* 0x000fea000b800000 */
[----:B---3--:R3:W4:Y:S02]  /*10820*/  SHFL.IDX PT, R0, R40, RZ, 0x1f ;  /* 0x00001fff28007589 */ /* 0x00872400000e0000 */
.L_x_487:
[----:B------:R-:W-:Y:S01]  /*10830*/  WARPSYNC 0xffffffff ;  /* 0xffffffff00007948 */ /* 0x000fe20003800000 */
[----:B------:R-:W-:Y:S06]  /*10840*/  BAR.SYNC.DEFER_BLOCKING 0x4, 0x100 ;  /* 0x0104000000007b1d */ /* 0x000fec0000010000 */
[----:B----4-:R4:W-:Y:S04]  /*10850*/  STL [R1+0x48], R0 ;  /* 0x0000480001007387 */ /* 0x0109e80000100800 */
[----:B------:R4:W-:Y:S04]  /*10860*/  @!P4 STS [0x10100], R40 ;  /* 0x01010028ff00c388 */ /* 0x0009e80000000800 */
[----:B------:R-:W-:Y:S06]  /*10870*/  BAR.ARV 0x5, 0x100 ;  /* 0x0144000000007b1d */ /* 0x000fec0000002000 */
.L_x_475:
[----:B---34-:R-:W3:Y:S02]  /*10880*/  LDL R0, [R1+0x48] ;  /* 0x0000480001007983 */ /* 0x018ee40000100800 */
[----:B---3--:R-:W-:-:S13]  /*10890*/  ISETP.GE.AND P0, PT, R0, c[0x0][0x538], PT ;  /* 0x00014e0000007a0c */ /* 0x008fda0003f06270 */
[----:B-12--5:R-:W-:Y:S01]  /*108a0*/  @P0 CALL.REL.NOINC `(.L_x_477) ;  /* 0x0000001000000944 */ /* 0x026fe20003c00000 */
[----:B------:R-:W-:Y:S05]  /*108b0*/  BRA `(.L_x_478) ;  /* 0xffff014000007947 */ /* 0x000fea000383ffff */
.L_x_477:
[----:B------:R-:W-:Y:S05]  /*108c0*/  EXIT ;  /* 0x000000000000794d */ /* 0x000fea0003800000 */
.L_x_447:
[----:B-1----:R1:W5:Y:S01]  /*108d0*/  LDL R0, [R1+0x4] ;  /* 0x0000040001007983 */ /* 0x0023620000100800 */
[----:B------:R-:W-:Y:S02]  /*108e0*/  MOV R3, 0x2 ;  /* 0x0000000200037802 */ /* 0x000fe40000000f00 */
[----:B------:R-:W-:Y:S02]  /*108f0*/  MOV R2, 0x10910 ;  /* 0x0001091000027802 */ /* 0x000fe40000000f00 */
[----:B-1---5:R-:W-:Y:S05]  /*10900*/  CALL.REL.NOINC `($__internal_0_$__cuda_sm70_shflsync_bfly_p) ;  /* 0x000004c000007944 */ /* 0x022fea0003c00000 */
[----:B------:R-:W-:Y:S01]  /*10910*/  MOV R4, R5 ;  /* 0x0000000500047202 */ /* 0x000fe20000000f00 */
[----:B------:R-:W-:Y:S05]  /*10920*/  BRA `(.L_x_479) ;  /* 0xffffde9000007947 */ /* 0x000fea000383ffff */
.L_x_448:
[----:B------:R-:W-:Y:S01]  /*10930*/  IMAD.MOV.U32 R0, RZ, RZ, R4 ;  /* 0x000000ffff007224 */ /* 0x000fe200078e0004 */
[----:B------:R-:W-:Y:S02]  /*10940*/  MOV R3, 0x1 ;  /* 0x0000000100037802 */ /* 0x000fe40000000f00 */
[----:B------:R-:W-:Y:S02]  /*10950*/  MOV R2, 0x10970 ;  /* 0x0001097000027802 */ /* 0x000fe40000000f00 */
[----:B------:R-:W-:Y:S05]  /*10960*/  CALL.REL.NOINC `($__internal_0_$__cuda_sm70_shflsync_bfly_p) ;  /* 0x0000046000007944 */ /* 0x000fea0003c00000 */
[----:B------:R1:W5:Y:S01]  /*10970*/  LDL R0, [R1+0x10] ;  /* 0x0000100001007983 */ /* 0x0003620000100800 */
[----:B------:R-:W-:Y:S01]  /*10980*/  FADD.FTZ R4, R4, R5 ;  /* 0x0000000504047221 */ /* 0x000fe20000010000 */
[----:B------:R-:W-:Y:S02]  /*10990*/  MOV R3, 0x2 ;  /* 0x0000000200037802 */ /* 0x000fe40000000f00 */
[----:B------:R-:W-:-:S02]  /*109a0*/  MOV R2, 0x109c0 ;  /* 0x000109c000027802 */ /* 0x000fc40000000f00 */
[----:B-1---5:R-:W-:Y:S05]  /*109b0*/  CALL.REL.NOINC `($__internal_0_$__cuda_sm70_shflsync_bfly_p) ;  /* 0x0000041000007944 */ /* 0x022fea0003c00000 */
[----:B------:R-:W2:Y:S01]  /*109c0*/  LDL.LU R0, [R1+0x10] ;  /* 0x0000100001007983 */ /* 0x000ea20000300800 */
[----:B------:R-:W-:-:S02]  /*109d0*/  MOV R3, 0x1 ;  /* 0x0000000100037802 */ /* 0x000fc40000000f00 */
[----:B------:R-:W-:Y:S01]  /*109e0*/  MOV R2, 0x10a10 ;  /* 0x00010a1000027802 */ /* 0x000fe20000000f00 */
[----:B--2---:R-:W-:Y:S02]  /*109f0*/  FADD.FTZ R0, R0, R5 ;  /* 0x0000000500007221 */ /* 0x004fe40000010000 */
[----:B------:R-:W-:Y:S05]  /*10a00*/  CALL.REL.NOINC `($__internal_0_$__cuda_sm70_shflsync_bfly_p) ;  /* 0x000003c000007944 */ /* 0x000fea0003c00000 */
[----:B------:R-:W-:Y:S01]  /*10a10*/  MOV R3, R5 ;  /* 0x0000000500037202 */ /* 0x000fe20000000f00 */
[----:B------:R-:W-:Y:S05]  /*10a20*/  BRA `(.L_x_480) ;  /* 0xffffde2000007947 */ /* 0x000fea000383ffff */
.L_x_463:
[----:B------:R-:W-:Y:S01]  /*10a30*/  IMAD.MOV.U32 R8, RZ, RZ, R2 ;  /* 0x000000ffff087224 */ /* 0x000fe200078e0002 */
[----:B------:R-:W-:Y:S01]  /*10a40*/  MOV R7, RZ ;  /* 0x000000ff00077202 */ /* 0x000fe20000000f00 */
[----:B------:R-:W-:Y:S01]  /*10a50*/  IMAD.MOV.U32 R4, RZ, RZ, 0x181f ;  /* 0x0000181fff047424 */ /* 0x000fe200078e00ff */
[----:B------:R-:W-:Y:S02]  /*10a60*/  MOV R9, 0x10a80 ;  /* 0x00010a8000097802 */ /* 0x000fe40000000f00 */
[----:B------:R-:W-:Y:S05]  /*10a70*/  CALL.REL.NOINC `($__internal_1_$__cuda_sm70_shflsync_idx_p) ;  /* 0x0000039000007944 */ /* 0x000fea0003c00000 */
[----:B------:R-:W-:Y:S01]  /*10a80*/  MOV R5, R4 ;  /* 0x0000000400057202 */ /* 0x000fe20000000f00 */
[----:B------:R-:W-:Y:S05]  /*10a90*/  BRA `(.L_x_481) ;  /* 0xfffff83000007947 */ /* 0x000fea000383ffff */
.L_x_464:
[----:B------:R-:W-:Y:S01]  /*10aa0*/  IMAD.MOV.U32 R8, RZ, RZ, R3 ;  /* 0x000000ffff087224 */ /* 0x000fe200078e0003 */
[----:B------:R-:W-:Y:S01]  /*10ab0*/  MOV R7, RZ ;  /* 0x000000ff00077202 */ /* 0x000fe20000000f00 */
[----:B------:R-:W-:Y:S01]  /*10ac0*/  IMAD.MOV.U32 R4, RZ, RZ, 0x181f ;  /* 0x0000181fff047424 */ /* 0x000fe200078e00ff */
[----:B------:R-:W-:Y:S02]  /*10ad0*/  MOV R9, 0x10af0 ;  /* 0x00010af000097802 */ /* 0x000fe40000000f00 */
[----:B-12---:R-:W-:Y:S05]  /*10ae0*/  CALL.REL.NOINC `($__internal_1_$__cuda_sm70_shflsync_idx_p) ;  /* 0x0000032000007944 */ /* 0x006fea0003c00000 */
[----:B------:R-:W-:Y:S05]  /*10af0*/  BRA `(.L_x_482) ;  /* 0xfffff7f000007947 */ /* 0x000fea000383ffff */
.L_x_467:
[----:B------:R-:W-:Y:S01]  /*10b00*/  IMAD.MOV.U32 R8, RZ, RZ, R2 ;  /* 0x000000ffff087224 */ /* 0x000fe200078e0002 */
[----:B--2---:R-:W-:Y:S01]  /*10b10*/  MOV R7, 0x1 ;  /* 0x0000000100077802 */ /* 0x004fe20000000f00 */
[----:B----4-:R-:W-:Y:S01]  /*10b20*/  IMAD.MOV.U32 R4, RZ, RZ, 0x181f ;  /* 0x0000181fff047424 */ /* 0x010fe200078e00ff */
[----:B------:R-:W-:-:S02]  /*10b30*/  MOV R9, 0x10b50 ;  /* 0x00010b5000097802 */ /* 0x000fc40000000f00 */
[----:B-1-3--:R-:W-:Y:S05]  /*10b40*/  CALL.REL.NOINC `($__internal_1_$__cuda_sm70_shflsync_idx_p) ;  /* 0x000002c000007944 */ /* 0x00afea0003c00000 */
[----:B------:R-:W-:Y:S01]  /*10b50*/  IMAD.MOV.U32 R5, RZ, RZ, R4 ;  /* 0x000000ffff057224 */ /* 0x000fe200078e0004 */
[----:B------:R-:W-:Y:S01]  /*10b60*/  MOV R7, 0x1 ;  /* 0x0000000100077802 */ /* 0x000fe20000000f00 */
[----:B------:R-:W-:Y:S01]  /*10b70*/  IMAD.MOV.U32 R8, RZ, RZ, R3 ;  /* 0x000000ffff087224 */ /* 0x000fe200078e0003 */
[----:B------:R-:W-:-:S02]  /*10b80*/  MOV R4, 0x181f ;  /* 0x0000181f00047802 */ /* 0x000fc40000000f00 */
[----:B------:R-:W-:Y:S02]  /*10b90*/  MOV R9, 0x10bb0 ;  /* 0x00010bb000097802 */ /* 0x000fe40000000f00 */
[----:B------:R-:W-:Y:S05]  /*10ba0*/  CALL.REL.NOINC `($__internal_1_$__cuda_sm70_shflsync_idx_p) ;  /* 0x0000026000007944 */ /* 0x000fea0003c00000 */
[----:B------:R-:W-:Y:S05]  /*10bb0*/  BRA `(.L_x_483) ;  /* 0xfffff87000007947 */ /* 0x000fea000383ffff */
.L_x_470:
[----:B------:R-:W-:Y:S01]  /*10bc0*/  IMAD.MOV.U32 R8, RZ, RZ, R2 ;  /* 0x000000ffff087224 */ /* 0x000fe200078e0002 */
[----:B-1----:R-:W-:Y:S01]  /*10bd0*/  MOV R7, 0x2 ;  /* 0x0000000200077802 */ /* 0x002fe20000000f00 */
[----:B----4-:R-:W-:Y:S01]  /*10be0*/  IMAD.MOV.U32 R4, RZ, RZ, 0x181f ;  /* 0x0000181fff047424 */ /* 0x010fe200078e00ff */
[----:B------:R-:W-:Y:S02]  /*10bf0*/  MOV R9, 0x10c10 ;  /* 0x00010c1000097802 */ /* 0x000fe40000000f00 */
[----:B--23--:R-:W-:Y:S05]  /*10c00*/  CALL.REL.NOINC `($__internal_1_$__cuda_sm70_shflsync_idx_p) ;  /* 0x0000020000007944 */ /* 0x00cfea0003c00000 */
[----:B------:R-:W-:Y:S01]  /*10c10*/  MOV R5, R4 ;  /* 0x0000000400057202 */ /* 0x000fe20000000f00 */
[----:B------:R-:W-:Y:S05]  /*10c20*/  BRA `(.L_x_484) ;  /* 0xfffff92000007947 */ /* 0x000fea000383ffff */
.L_x_471:
[----:B------:R-:W-:Y:S01]  /*10c30*/  IMAD.MOV.U32 R8, RZ, RZ, R3 ;  /* 0x000000ffff087224 */ /* 0x000fe200078e0003 */
[----:B------:R-:W-:Y:S01]  /*10c40*/  MOV R7, 0x2 ;  /* 0x0000000200077802 */ /* 0x000fe20000000f00 */
[----:B----4-:R-:W-:Y:S01]  /*10c50*/  IMAD.MOV.U32 R4, RZ, RZ, 0x181f ;  /* 0x0000181fff047424 */ /* 0x010fe200078e00ff */
[----:B------:R-:W-:Y:S02]  /*10c60*/  MOV R9, 0x10c80 ;  /* 0x00010c8000097802 */ /* 0x000fe40000000f00 */
[----:B-123--:R-:W-:Y:S05]  /*10c70*/  CALL.REL.NOINC `($__internal_1_$__cuda_sm70_shflsync_idx_p) ;  /* 0x0000019000007944 */ /* 0x00efea0003c00000 */
[----:B------:R-:W-:Y:S05]  /*10c80*/  BRA `(.L_x_485) ;  /* 0xfffff8e000007947 */ /* 0x000fea000383ffff */
.L_x_474:
[----:B------:R-:W-:Y:S01]  /*10c90*/  IMAD.MOV.U32 R8, RZ, RZ, R2 ;  /* 0x000000ffff087224 */ /* 0x000fe200078e0002 */
[----:B-1----:R-:W-:Y:S01]  /*10ca0*/  MOV R7, 0x3 ;  /* 0x0000000300077802 */ /* 0x002fe20000000f00 */
[----:B------:R-:W-:Y:S01]  /*10cb0*/  IMAD.MOV.U32 R4, RZ, RZ, 0x181f ;  /* 0x0000181fff047424 */ /* 0x000fe200078e00ff */
[----:B------:R-:W-:-:S02]  /*10cc0*/  MOV R9, 0x10ce0 ;  /* 0x00010ce000097802 */ /* 0x000fc40000000f00 */
[----:B--234-:R-:W-:Y:S05]  /*10cd0*/  CALL.REL.NOINC `($__internal_1_$__cuda_sm70_shflsync_idx_p) ;  /* 0x0000013000007944 */ /* 0x01cfea0003c00000 */
[----:B------:R-:W-:Y:S01]  /*10ce0*/  IMAD.MOV.U32 R6, RZ, RZ, R4 ;  /* 0x000000ffff067224 */ /* 0x000fe200078e0004 */
[----:B------:R-:W-:Y:S01]  /*10cf0*/  MOV R7, 0x3 ;  /* 0x0000000300077802 */ /* 0x000fe20000000f00 */
[----:B------:R-:W-:Y:S01]  /*10d00*/  IMAD.MOV.U32 R8, RZ, RZ, R3 ;  /* 0x000000ffff087224 */ /* 0x000fe200078e0003 */
[----:B------:R-:W-:-:S02]  /*10d10*/  MOV R4, 0x181f ;  /* 0x0000181f00047802 */ /* 0x000fc40000000f00 */
[----:B------:R-:W-:Y:S02]  /*10d20*/  MOV R9, 0x10d40 ;  /* 0x00010d4000097802 */ /* 0x000fe40000000f00 */
[----:B------:R-:W-:Y:S05]  /*10d30*/  CALL.REL.NOINC `($__internal_1_$__cuda_sm70_shflsync_idx_p) ;  /* 0x000000d000007944 */ /* 0x000fea0003c00000 */
[----:B------:R-:W-:Y:S01]  /*10d40*/  MOV R3, R4 ;  /* 0x0000000400037202 */ /* 0x000fe20000000f00 */
[----:B------:R-:W-:Y:S05]  /*10d50*/  BRA `(.L_x_486) ;  /* 0xfffff94000007947 */ /* 0x000fea000383ffff */
.L_x_476:
[----:B------:R-:W-:Y:S01]  /*10d60*/  IMAD.MOV.U32 R8, RZ, RZ, R40 ;  /* 0x000000ffff087224 */ /* 0x000fe200078e0028 */
[----:B------:R-:W-:Y:S01]  /*10d70*/  MOV R7, RZ ;  /* 0x000000ff00077202 */ /* 0x000fe20000000f00 */
[----:B-1----:R-:W-:Y:S01]  /*10d80*/  IMAD.MOV.U32 R4, RZ, RZ, 0x1f ;  /* 0x0000001fff047424 */ /* 0x002fe200078e00ff */
[----:B------:R-:W-:Y:S02]  /*10d90*/  MOV R9, 0x10db0 ;  /* 0x00010db000097802 */ /* 0x000fe40000000f00 */
[----:B--2345:R-:W-:Y:S05]  /*10da0*/  CALL.REL.NOINC `($__internal_1_$__cuda_sm70_shflsync_idx_p) ;  /* 0x0000006000007944 */ /* 0x03cfea0003c00000 */
[----:B------:R-:W-:Y:S01]  /*10db0*/  MOV R0, R4 ;  /* 0x0000000400007202 */ /* 0x000fe20000000f00 */
[----:B------:R-:W-:Y:S05]  /*10dc0*/  BRA `(.L_x_487) ;  /* 0xfffffa6000007947 */ /* 0x000fea000383ffff */
        .weak           $__internal_0_$__cuda_sm70_shflsync_bfly_p
        .type           $__internal_0_$__cuda_sm70_shflsync_bfly_p,@function
        .size           $__internal_0_$__cuda_sm70_shflsync_bfly_p,($__internal_1_$__cuda_sm70_shflsync_idx_p - $__internal_0_$__cuda_sm70_shflsync_bfly_p)
$__internal_0_$__cuda_sm70_shflsync_bfly_p:
[----:B------:R-:W-:Y:S04]  /*10dd0*/  WARPSYNC R6 ;  /* 0x0000000600007348 */ /* 0x000fe80003800000 */
[----:B------:R1:W2:Y:S02]  /*10de0*/  SHFL.BFLY PT, R5, R0, R3, R7 ;  /* 0x0c00000300057389 */ /* 0x0002a400000e0007 */
[----:B-1----:R-:W-:-:S04]  /*10df0*/  MOV R3, 0x0 ;  /* 0x0000000000037802 */ /* 0x002fc80000000f00 */
[----:B--2---:R-:W-:Y:S05]  /*10e00*/  RET.REL.NODEC R2 `(_ZN7cutlass13device_kernelIN5flash19enable_sm80_to_sm89INS1_16FlashAttnFwdSm80INS1_25CollectiveMainloopFwdSm80ILi8ELi1ELb1EN4cute5tupleIJNS5_1CILi128EEES8_S8_EEELi128ENS_6half_tEfNS_4arch4Sm80ELb1ELb0ELb1ELb0ELb0ELb0ELb1ELb0EEENS1_21CollectiveEpilogueFwdIS9_NS6_IJNS7_ILi1EEESF_SF_EEESA_SC_Li256ELb0ELb1ELb0ELb0EEENS1_30DynamicPersistentTileSchedulerILi256ELi256ELb0ELb1ELb0EEEEEEEEEvNT_6ParamsE) ;  /* 0xfffef1f002007950 */ /* 0x004fea0003c3ffff */
        .weak           $__internal_1_$__cuda_sm70_shflsync_idx_p
        .type           $__internal_1_$__cuda_sm70_shflsync_idx_p,@function
        .size           $__internal_1_$__cuda_sm70_shflsync_idx_p,(.L_x_1718 - $__internal_1_$__cuda_sm70_shflsync_idx_p)
$__internal_1_$__cuda_sm70_shflsync_idx_p:
[----:B------:R-:W-:Y:S04]  /*10e10*/  WARPSYNC R41 ;  /* 0x0000002900007348 */ /* 0x000fe80003800000 */
[----:B------:R1:W2:Y:S02]  /*10e20*/  SHFL.IDX PT, R4, R8, R7, R4 ;  /* 0x0000000708047389 */ /* 0x0002a400000e0004 */
[----:B-1----:R-:W-:Y:S02]  /*10e30*/  MOV R8, R9 ;  /* 0x0000000900087202 */ /* 0x002fe40000000f00 */
[----:B------:R-:W-:-:S04]  /*10e40*/  MOV R9, 0x0 ;  /* 0x0000000000097802 */ /* 0x000fc80000000f00 */
[----:B--2---:R-:W-:Y:S05]  /*10e50*/  RET.REL.NODEC R8 `(_ZN7cutlass13device_kernelIN5flash19enable_sm80_to_sm89INS1_16FlashAttnFwdSm80INS1_25CollectiveMainloopFwdSm80ILi8ELi1ELb1EN4cute5tupleIJNS5_1CILi128EEES8_S8_EEELi128ENS_6half_tEfNS_4arch4Sm80ELb1ELb0ELb1ELb0ELb0ELb0ELb1ELb0EEENS1_21CollectiveEpilogueFwdIS9_NS6_IJNS7_ILi1EEESF_SF_EEESA_SC_Li256ELb0ELb1ELb0ELb0EEENS1_30DynamicPersistentTileSchedulerILi256ELi256ELb0ELb1ELb0EEEEEEEEEvNT_6ParamsE) ;  /* 0xfffef1a008007950 */ /* 0x004fea0003c3ffff */
.L_x_488:
        /* <DEDUP_REMOVED lines=10> */
.L_x_1718:


//--------------------- .text._ZN7cutlass13device_kernelIN5flash19enable_sm80_to_sm89INS1_16FlashAttnFwdSm80INS1_25CollectiveMainloopFwdSm80ILi8ELi1ELb1EN4cute5tupleIJNS5_1CILi128EEES8_S8_EEELi128ENS_6half_tEfNS_4arch4Sm80ELb1ELb0ELb1ELb1ELb0ELb0ELb1ELb0EEENS1_21CollectiveEpilogueFwdIS9_NS6_IJNS7_ILi1EEESF_SF_EEESA_SC_Li256ELb1ELb1ELb0ELb0EEENS1_19SingleTileSchedulerILb1ELb0ELb1ELi128EEEEEEEEEvNT_6ParamsE --------------------------
	.section	.text._ZN7cutlass13device_kernelIN5flash19enable_sm80_to_sm89INS1_16FlashAttnFwdSm80INS1_25CollectiveMainloopFwdSm80ILi8ELi1ELb1EN4cute5tupleIJNS5_1CILi128EEES8_S8_EEELi128ENS_6half_tEfNS_4arch4Sm80ELb1ELb0ELb1ELb1ELb0ELb0ELb1ELb0EEENS1_21CollectiveEpilogueFwdIS9_NS6_IJNS7_ILi1EEESF_SF_EEESA_SC_Li256ELb1ELb1ELb0ELb0EEENS1_19SingleTileSchedulerILb1ELb0ELb1ELi128EEEEEEEEEvNT_6ParamsE,"ax",@progbits
	.sectioninfo	@"SHI_REGISTERS=255"
	.align	128
.text._ZN7cutlass13device_kernelIN5flash19enable_sm80_to_sm89INS1_16FlashAttnFwdSm80INS1_25CollectiveMainloopFwdSm80ILi8ELi1ELb1EN4cute5tupleIJNS5_1CILi128EEES8_S8_EEELi128ENS_6half_tEfNS_4arch4Sm80ELb1ELb0ELb1ELb1ELb0ELb0ELb1ELb0EEENS1_21CollectiveEpilogueFwdIS9_NS6_IJNS7_ILi1EEESF_SF_EEESA_SC_Li256ELb1ELb1ELb0ELb0EEENS1_19SingleTileSchedulerILb1ELb0ELb1ELi128EEEEEEEEEvNT_6ParamsE:
        .type           _ZN7cutlass13device_kernelIN5flash19enable_sm80_to_sm89INS1_16FlashAttnFwdSm80INS1_25CollectiveMainloopFwdSm80ILi8ELi1ELb1EN4cute5tupleIJNS5_1CILi128EEES8_S8_EEELi128ENS_6half_tEfNS_4arch4Sm80ELb1ELb0ELb1ELb1ELb0ELb0ELb1ELb0EEENS1_21CollectiveEpilogueFwdIS9_NS6_IJNS7_ILi1EEESF_SF_EEESA_SC_Li256ELb1ELb1ELb0ELb0EEENS1_19SingleTileSchedulerILb1ELb0ELb1ELi128EEEEEEEEEvNT_6ParamsE,@function
        .size           _ZN7cutlass13device_kernelIN5flash19enable_sm80_to_sm89INS1_16FlashAttnFwdSm80INS1_25CollectiveMainloopFwdSm80ILi8ELi1ELb1EN4cute5tupleIJNS5_1CILi128EEES8_S8_EEELi128ENS_6half_tEfNS_4arch4Sm80ELb1ELb0ELb1ELb1ELb0ELb0ELb1ELb0EEENS1_21CollectiveEpilogueFwdIS9_NS6_IJNS7_ILi1EEESF_SF_EEESA_SC_Li256ELb1ELb1ELb0ELb0EEENS1_19SingleTileSchedulerILb1ELb0ELb1ELi128EEEEEEEEEvNT_6ParamsE,(.L_x_1721 - _ZN7cutlass13device_kernelIN5flash19enable_sm80_to_sm89INS1_16FlashAttnFwdSm80INS1_25CollectiveMainloopFwdSm80ILi8ELi1ELb1EN4cute5tupleIJNS5_1CILi128EEES8_S8_EEELi128ENS_6half_tEfNS_4arch4Sm80ELb1ELb0ELb1ELb1ELb0ELb0ELb1ELb0EEENS1_21CollectiveEpilogueFwdIS9_NS6_IJNS7_ILi1EEESF_SF_EEESA_SC_Li256ELb1ELb1ELb0ELb0EEENS1_19SingleTileSchedulerILb1ELb0ELb1ELi128EEEEEEEEEvNT_6ParamsE)
        .other          _ZN7cutlass13device_kernelIN5flash19enable_sm80_to_sm89INS1_16FlashAttnFwdSm80INS1_25CollectiveMainloopFwdSm80ILi8ELi1ELb1EN4cute5tupleIJNS5_1CILi128EEES8_S8_EEELi128ENS_6half_tEfNS_4arch4Sm80ELb1ELb0ELb1ELb1ELb0ELb0ELb1ELb0EEENS1_21CollectiveEpilogueFwdIS9_NS6_IJNS7_ILi1EEESF_SF_EEESA_SC_Li256ELb1ELb1ELb0ELb0EEENS1_19SingleTileSchedulerILb1ELb0ELb1ELi128EEEEEEEEEvNT_6ParamsE,@"STO_CUDA_ENTRY STV_DEFAULT"
_ZN7cutlass13device_kernelIN5flash19enable_sm80_to_sm89INS1_16FlashAttnFwdSm80INS1_25CollectiveMainloopFwdSm80ILi8ELi1ELb1EN4cute5tupleIJNS5_1CILi128EEES8_S8_EEELi128ENS_6half_tEfNS_4arch4Sm80ELb1ELb0ELb1ELb1ELb0ELb0ELb1ELb0EEENS1_21CollectiveEpilogueFwdIS9_NS6_IJNS7_ILi1EEESF_SF_EEESA_SC_Li256ELb1ELb1ELb0ELb0EEENS1_19SingleTileSchedulerILb1ELb0ELb1ELi128EEEEEEEEEvNT_6ParamsE:
[----:B------:R-:W-:Y:S02]  /*0000*/  MOV R1, c[0x0][0x28] ;  /* 0x00000a0000017a02 */ /* 0x000fe40000000f00 */
[----:B------:R-:W1:Y:S01]  /*0010*/  S2R R189, SR_TID.X ;  /* 0x0000000000bd7919 */ /* 0x000e620000002100 */
[----:B------:R-:W-:Y:S01]  /*0020*/  IMAD.MOV.U32 R23, RZ, RZ, 0x4 ;  /* 0x00000004ff177424 */ /* 0x000fe200078e00ff */
[----:B------:R-:W2:Y:S01]  /*0030*/  S2UR UR4, SR_CTAID.X ;  /* 0x00000000000479c3 */ /* 0x000ea20000002500 */
[----:B------:R-:W-:Y:S01]  /*0040*/  ULDC.64 UR18, c[0x0][0x118] ;  /* 0x0000460000127ab9 */ /* 0x000fe20000000a00 */
[----:B------:R-:W3:Y:S01]  /*0050*/  S2R R5, SR_CTAID.Z ;  /* 0x0000000000057919 */ /* 0x000ee20000002700 */
[----:B------:R-:W-:Y:S02]  /*0060*/  IADD3 R1, R1, -0x58, RZ ;  /* 0xffffffa801017810 */ /* 0x000fe40007ffe0ff */
        /* <DEDUP_REMOVED lines=10> */
.L_x_490:
        /* <DEDUP_REMOVED lines=8> */
.L_x_492:
[----:B------:R-:W-:-:S04]  /*0190*/  MOV R0, c[0x0][0x54c] ;  /* 0x0001530000007a02 */ /* 0x000fc80000000f00 */
.L_x_491:
[----:B------:R-:W-:Y:S01]  /*01a0*/  USHF.L.U32 UR4, UR4, 0x7, URZ ;  /* 0x0000000704047899 */ /* 0x000fe2000800063f */
[----:B-----5:R-:W-:-:S05]  /*01b0*/  IMAD R0, R0, c[0x0][0x548], RZ ;  /* 0x0001520000007a24 */ /* 0x020fca00078e02ff */
[----:B-1----:R-:W-:-:S04]  /*01c0*/  MOV R2, UR4 ;  /* 0x0000000400027c02 */ /* 0x002fc80008000f00 */
[----:B------:R-:W-:Y:S01]  /*01d0*/  ISETP.GE.AND P0, PT, R2, R0, PT ;  /* 0x000000000200720c */ /* 0x000fe20003f06270 */
[----:B------:R1:W-:Y:S03]  /*01e0*/  STL [R1], R2 ;  /* 0x0000000201007387 */ /* 0x0003e60000100800 */
[----:B------:R-:W-:-:S05]  /*01f0*/  SEL R0, R5, 0xffffffff, !P0 ;  /* 0xffffffff05007807 */ /* 0x000fca0004000000 */
[----:B------:R1:W-:Y:S01]  /*0200*/  STL [R1+0x50], R0 ;  /* 0x0000500001007387 */ /* 0x0003e20000100800 */
[----:B------:R-:W-:Y:S05]  /*0210*/  BRA `(.L_x_493) ;  /* 0x0000015000007947 */ /* 0x000fea0003800000 */
.L_x_489:
[----:B------:R-:W-:-:S04]  /*0220*/  ISETP.NE.U32.AND P0, PT, RZ, c[0x0][0x568], PT ;  /* 0x00015a00ff007a0c */ /* 0x000fc80003f05070 */
[----:B------:R-:W-:-:S13]  /*0230*/  ISETP.NE.AND.EX P0, PT, RZ, c[0x0][0x56c], PT, P0 ;  /* 0x00015b00ff007a0c */ /* 0x000fda0003f05300 */
[----:B------:R-:W-:Y:S05]  /*0240*/  @!P0 BRA `(.L_x_494) ;  /* 0x0000002000008947 */ /* 0x000fea0003800000 */
[----:B------:R1:W5:Y:S01]  /*0250*/  LDG.E R0, [R2.64] ;  /* 0x0000001202007981 */ /* 0x000362000c1e1900 */
[----:B------:R-:W-:Y:S05]  /*0260*/  BRA `(.L_x_495) ;  /* 0x0000009000007947 */ /* 0x000fea0003800000 */
.L_x_494:
        /* <DEDUP_REMOVED lines=8> */
.L_x_496:
[----:B------:R-:W-:-:S04]  /*02f0*/  MOV R0, c[0x0][0x54c] ;  /* 0x0001530000007a02 */ /* 0x000fc80000000f00 */
.L_x_495:
[----:B------:R-:W-:Y:S01]  /*0300*/  USHF.L.U32 UR4, UR4, 0x7, URZ ;  /* 0x0000000704047899 */ /* 0x000fe2000800063f */
[----:B-----5:R-:W-:-:S05]  /*0310*/  IMAD R0, R0, c[0x0][0x548], RZ ;  /* 0x0001520000007a24 */ /* 0x020fca00078e02ff */
[----:B-1----:R-:W-:-:S04]  /*0320*/  MOV R2, UR4 ;  /* 0x0000000400027c02 */ /* 0x002fc80008000f00 */
[----:B------:R-:W-:Y:S01]  /*0330*/  ISETP.GE.AND P0, PT, R2, R0, PT ;  /* 0x000000000200720c */ /* 0x000fe20003f06270 */
[----:B------:R1:W-:Y:S03]  /*0340*/  STL [R1], R2 ;  /* 0x0000000201007387 */ /* 0x0003e60000100800 */
[----:B------:R-:W-:-:S05]  /*0350*/  SEL R0, R5, 0xffffffff, !P0 ;  /* 0xffffffff05007807 */ /* 0x000fca0004000000 */
[----:B------:R1:W-:Y:S04]  /*0360*/  STL [R1+0x50], R0 ;  /* 0x0000500001007387 */ /* 0x0003e80000100800 */
.L_x_493:
[----:B------:R-:W2:Y:S02]  /*0370*/  LDL R28, [R1+0x50] ;  /* 0x00005000011c7983 */ /* 0x000ea40000100800 */
[----:B--2---:R-:W-:-:S13]  /*0380*/  ISETP.GE.AND P0, PT, R28, RZ, PT ;  /* 0x000000ff1c00720c */ /* 0x004fda0003f06270 */
        /* <DEDUP_REMOVED lines=9> */
[----:B------:R-:W-:-:S04]  /*0420*/  @P2 IMAD.WIDE R4, R28, R23, c[0x0][0x370] ;  /* 0x0000dc001c042625 */ /* 0x000fc800078e0217 */
[CC--:B-1----:R-:W-:Y:S01]  /*0430*/  @P1 IMAD.WIDE R2, R28.reuse, R23.reuse, c[0x0][0x360] ;  /* 0x0000d8001c021625 */ /* 0x0c2fe200078e0217 */
[----:B------:R1:W2:Y:S03]  /*0440*/  @P2 LDG.E R7, [R4.64] ;  /* 0x0000001204072981 */ /* 0x0002a6000c1e1900 */
[----:B------:R-:W-:Y:S01]  /*0450*/  IMAD.MOV.U32 R6, RZ, RZ, RZ ;  /* 0x000000ffff067224 */ /* 0x000fe200078e00ff */
[----:B------:R3:W4:Y:S01]  /*0460*/  @P1 LDG.E R0, [R2.64] ;  /* 0x0000001202001981 */ /* 0x000722000c1e1900 */
[----:B------:R-:W-:Y:S02]  /*0470*/  IMAD.MOV.U32 R8, RZ, RZ, RZ ;  /* 0x000000ffff087224 */ /* 0x000fe400078e00ff */
[----:B-1----:R-:W-:-:S04]  /*0480*/  IMAD.WIDE R4, R28, R23, c[0x0][0x348] ;  /* 0x0000d2001c047625 */ /* 0x002fc800078e0217 */
[----:B---3--:R-:W-:Y:S01]  /*0490*/  IMAD.WIDE R2, R28, R23, c[0x0][0x350] ;  /* 0x0000d4001c027625 */ /* 0x008fe200078e0217 */
[----:B------:R1:W5:Y:S04]  /*04a0*/  @P0 LDG.E R6, [R4.64] ;  /* 0x0000001204060981 */ /* 0x000368000c1e1900 */
[----:B------:R1:W5:Y:S01]  /*04b0*/  @P6 LDG.E R8, [R2.64] ;  /* 0x0000001202086981 */ /* 0x000362000c1e1900 */
[----:B------:R-:W-:Y:S02]  /*04c0*/  UMOV UR4, URZ ;  /* 0x0000003f00047c82 */ /* 0x000fe40008000000 */
[----:B------:R-:W-:Y:S02]  /*04d0*/  ULDC UR11, c[0x0][0x168] ;  /* 0x00005a00000b7ab9 */ /* 0x000fe40000000800 */
[----:B------:R-:W-:Y:S01]  /*04e0*/  ULDC UR8, c[0x0][0x1d0] ;  /* 0x0000740000087ab9 */ /* 0x000fe20000000800 */
[----:B--2---:R1:W2:Y:S08]  /*04f0*/  @P2 R2UR UR4, R7 ;  /* 0x00000000070423c2 */ /* 0x0042b000000e0000 */
[----:B----4-:R1:W3:Y:S02]  /*0500*/  @P1 R2UR UR11, R0 ;  /* 0x00000000000b13c2 */ /* 0x0102e400000e0000 */
[----:B-123--:R-:W-:Y:S05]  /*0510*/  @P1 BRA `(.L_x_497) ;  /* 0x0000006000001947 */ /* 0x00efea0003800000 */
[----:B------:R-:W-:Y:S05]  /*0520*/  @!P0 BRA `(.L_x_497) ;  /* 0x0000005000008947 */ /* 0x000fea0003800000 */
[----:B------:R1:W2:Y:S04]  /*0530*/  LDG.E R0, [R4.64] ;  /* 0x0000001204007981 */ /* 0x0002a8000c1e1900 */
[----:B-1----:R-:W3:Y:S01]  /*0540*/  LDG.E R4, [R4.64+0x4] ;  /* 0x0000041204047981 */ /* 0x002ee2000c1e1900 */
[----:B--2---:R-:W1:Y:S08]  /*0550*/  R2UR UR11, R0 ;  /* 0x00000000000b73c2 */ /* 0x004e7000000e0000 */
[----:B---3--:R-:W1:Y:S02]  /*0560*/  R2UR UR5, R4 ;  /* 0x00000000040573c2 */ /* 0x008e6400000e0000 */
[----:B-1----:R-:W-:-:S06]  /*0570*/  UIADD3 UR11, -UR11, UR5, URZ ;  /* 0x000000050b0b7290 */ /* 0x002fcc000fffe13f */
.L_x_497:
[----:B------:R-:W-:-:S04]  /*0580*/  ISETP.NE.U32.AND P1, PT, RZ, c[0x0][0x368], PT ;  /* 0x0000da00ff007a0c */ /* 0x000fc80003f25070 */
[----:B------:R-:W-:-:S13]  /*0590*/  ISETP.NE.AND.EX P1, PT, RZ, c[0x0][0x36c], PT, P1 ;  /* 0x0000db00ff007a0c */ /* 0x000fda0003f25310 */
[----:B------:R-:W-:Y:S05]  /*05a0*/  @!P1 BRA `(.L_x_498) ;  /* 0x0000004000009947 */ /* 0x000fea0003800000 */
[----:B------:R-:W-:-:S05]  /*05b0*/  IMAD.WIDE R2, R28, R23, c[0x0][0x368] ;  /* 0x0000da001c027625 */ /* 0x000fca00078e0217 */
[----:B------:R-:W2:Y:S02]  /*05c0*/  LDG.E R0, [R2.64] ;  /* 0x0000001202007981 */ /* 0x000ea4000c1e1900 */
[----:B--2---:R1:W2:Y:S02]  /*05d0*/  R2UR UR8, R0 ;  /* 0x00000000000873c2 */ /* 0x0042a400000e0000 */
[----:B-12---:R-:W-:Y:S05]  /*05e0*/  BRA `(.L_x_499) ;  /* 0x0000006000007947 */ /* 0x006fea0003800000 */
.L_x_498:
[----:B------:R-:W-:Y:S05]  /*05f0*/  @!P6 BRA `(.L_x_499) ;  /* 0x000000500000e947 */ /* 0x000fea0003800000 */
[----:B------:R1:W2:Y:S04]  /*0600*/  LDG.E R0, [R2.64] ;  /* 0x0000001202007981 */ /* 0x0002a8000c1e1900 */
[----:B-1----:R-:W3:Y:S01]  /*0610*/  LDG.E R2, [R2.64+0x4] ;  /* 0x0000041202027981 */ /* 0x002ee2000c1e1900 */
[----:B--2---:R-:W1:Y:S08]  /*0620*/  R2UR UR8, R0 ;  /* 0x00000000000873c2 */ /* 0x004e7000000e0000 */
[----:B---3--:R-:W1:Y:S02]  /*0630*/  R2UR UR5, R2 ;  /* 0x00000000020573c2 */ /* 0x008e6400000e0000 */
[----:B-1----:R-:W-:-:S06]  /*0640*/  UIADD3 UR8, -UR8, UR5, URZ ;  /* 0x0000000508087290 */ /* 0x002fcc000fffe13f */
.L_x_499:
[----:B------:R-:W2:Y:S01]  /*0650*/  LDL R197, [R1] ;  /* 0x0000000001c57983 */ /* 0x000ea20000100800 */
[----:B------:R-:W-:Y:S01]  /*0660*/  ULDC UR5, c[0x0][0x2c4] ;  /* 0x0000b10000057ab9 */ /* 0x000fe20000000800 */
[----:B-----5:R-:W-:Y:S01]  /*0670*/  IADD3 R10, R8, UR4, RZ ;  /* 0x00000004080a7c10 */ /* 0x020fe2000fffe0ff */
[----:B------:R-:W-:Y:S01]  /*0680*/  UISETP.NE.AND UP0, UPT, UR5, 0x1, UPT ;  /* 0x000000010500788c */ /* 0x000fe2000bf05270 */
[----:B------:R-:W-:Y:S01]  /*0690*/  PLOP3.LUT P2, PT, PT, PT, PT, 0x80, 0x0 ;  /* 0x000000000000781c */ /* 0x000fe20003f4f070 */
[----:B------:R-:W-:Y:S01]  /*06a0*/  ULDC UR12, c[0x0][0x2c8] ;  /* 0x0000b200000c7ab9 */ /* 0x000fe20000000800 */
[----:B------:R-:W-:Y:S01]  /*06b0*/  CS2R R134, SRZ ;  /* 0x0000000000867805 */ /* 0x000fe2000001ff00 */
[----:B------:R-:W-:Y:S01]  /*06c0*/  UIADD3 UR8, -UR4, UR8, URZ ;  /* 0x0000000804087290 */ /* 0x000fe2000fffe13f */
[----:B------:R-:W-:Y:S01]  /*06d0*/  CS2R R14, SRZ ;  /* 0x00000000000e7805 */ /* 0x000fe2000001ff00 */
[----:B------:R-:W-:Y:S01]  /*06e0*/  PLOP3.LUT P3, PT, PT, PT, UP0, 0x80, 0x0 ;  /* 0x000000000000781c */ /* 0x000fe20003f6f008 */
[----:B------:R-:W-:Y:S01]  /*06f0*/  ULDC UR4, c[0x0][0x2cc] ;  /* 0x0000b30000047ab9 */ /* 0x000fe20000000800 */
[----:B------:R-:W-:Y:S01]  /*0700*/  PLOP3.LUT P1, PT, PT, PT, UP0, 0x80, 0x0 ;  /* 0x000000000000781c */ /* 0x000fe20003f2f008 */
[----:B------:R-:W-:Y:S01]  /*0710*/  UIADD3 UR5, UR8, 0x80, -UR11 ;  /* 0x0000008008057890 */ /* 0x000fe2000fffe80b */
[----:B------:R-:W-:Y:S01]  /*0720*/  IMAD.MOV.U32 R132, RZ, RZ, RZ ;  /* 0x000000ffff847224 */ /* 0x000fe200078e00ff */
[----:B------:R-:W-:Y:S01]  /*0730*/  MOV R130, RZ ;  /* 0x000000ff00827202 */ /* 0x000fe20000000f00 */
[----:B------:R-:W-:Y:S01]  /*0740*/  CS2R R8, SRZ ;  /* 0x0000000000087805 */ /* 0x000fe2000001ff00 */
[----:B------:R-:W-:Y:S01]  /*0750*/  IMAD.MOV.U32 R128, RZ, RZ, RZ ;  /* 0x000000ffff807224 */ /* 0x000fe200078e00ff */
[----:B------:R-:W-:Y:S01]  /*0760*/  MOV R126, RZ ;  /* 0x000000ff007e7202 */ /* 0x000fe20000000f00 */
[----:B------:R-:W-:Y:S01]  /*0770*/  IMAD.MOV.U32 R11, RZ, RZ, RZ ;  /* 0x000000ffff0b7224 */ /* 0x000fe200078e00ff */
[----:B------:R-:W-:Y:S01]  /*0780*/  CS2R R12, SRZ ;  /* 0x00000000000c7805 */ /* 0x000fe2000001ff00 */
[----:B------:R-:W-:Y:S01]  /*0790*/  IMAD.MOV.U32 R124, RZ, RZ, RZ ;  /* 0x000000ffff7c7224 */ /* 0x000fe200078e00ff */
[----:B------:R-:W-:Y:S01]  /*07a0*/  CS2R R16, SRZ ;  /* 0x0000000000107805 */ /* 0x000fe2000001ff00 */
[----:B------:R-:W-:Y:S01]  /*07b0*/  IMAD.MOV.U32 R122, RZ, RZ, RZ ;  /* 0x000000ffff7a7224 */ /* 0x000fe200078e00ff */
[----:B------:R-:W-:Y:S01]  /*07c0*/  MOV R120, RZ ;  /* 0x000000ff00787202 */ /* 0x000fe20000000f00 */
[----:B------:R-:W-:Y:S01]  /*07d0*/  IMAD.MOV.U32 R118, RZ, RZ, RZ ;  /* 0x000000ffff767224 */ /* 0x000fe200078e00ff */
[----:B------:R-:W-:Y:S01]  /*07e0*/  CS2R R18, SRZ ;  /* 0x0000000000127805 */ /* 0x000fe2000001ff00 */
[----:B------:R-:W-:Y:S01]  /*07f0*/  MOV R116, RZ ;  /* 0x000000ff00747202 */ /* 0x000fe20000000f00 */
[----:B------:R-:W-:Y:S01]  /*0800*/  IMAD.MOV.U32 R114, RZ, RZ, RZ ;  /* 0x000000ffff727224 */ /* 0x000fe200078e00ff */
[----:B------:R-:W-:Y:S01]  /*0810*/  CS2R R20, SRZ ;  /* 0x0000000000147805 */ /* 0x000fe2000001ff00 */
[----:B------:R-:W-:Y:S01]  /*0820*/  MOV R112, RZ ;  /* 0x000000ff00707202 */ /* 0x000fe20000000f00 */
[----:B------:R-:W-:Y:S01]  /*0830*/  CS2R R110, SRZ ;  /* 0x00000000006e7805 */ /* 0x000fe2000001ff00 */
[----:B------:R-:W-:Y:S01]  /*0840*/  IMAD.MOV.U32 R108, RZ, RZ, RZ ;  /* 0x000000ffff6c7224 */ /* 0x000fe200078e00ff */
[----:B------:R-:W-:Y:S01]  /*0850*/  CS2R R106, SRZ ;  /* 0x00000000006a7805 */ /* 0x000fe2000001ff00 */
[----:B------:R-:W-:Y:S01]  /*0860*/  MOV R22, RZ ;  /* 0x000000ff00167202 */ /* 0x000fe20000000f00 */
[----:B------:R-:W-:Y:S01]  /*0870*/  IMAD.MOV.U32 R104, RZ, RZ, RZ ;  /* 0x000000ffff687224 */ /* 0x000fe200078e00ff */
[----:B------:R-:W-:Y:S01]  /*0880*/  CS2R R102, SRZ ;  /* 0x0000000000667805 */ /* 0x000fe2000001ff00 */
[----:B------:R-:W-:Y:S01]  /*0890*/  CS2R R24, SRZ ;  /* 0x0000000000187805 */ /* 0x000fe2000001ff00 */
[----:B------:R-:W-:Y:S01]  /*08a0*/  MOV R100, RZ ;  /* 0x000000ff00647202 */ /* 0x000fe20000000f00 */
[----:B------:R-:W-:Y:S01]  /*08b0*/  CS2R R98, SRZ ;  /* 0x0000000000627805 */ /* 0x000fe2000001ff00 */
[----:B------:R-:W-:Y:S01]  /*08c0*/  IMAD.MOV.U32 R96, RZ, RZ, RZ ;  /* 0x000000ffff607224 */ /* 0x000fe200078e00ff */
[----:B------:R-:W-:Y:S01]  /*08d0*/  CS2R R94, SRZ ;  /* 0x00000000005e7805 */ /* 0x000fe2000001ff00 */
[----:B------:R-:W-:Y:S01]  /*08e0*/  CS2R R26, SRZ ;  /* 0x00000000001a7805 */ /* 0x000fe2000001ff00 */
[----:B------:R-:W-:Y:S01]  /*08f0*/  MOV R92, RZ ;  /* 0x000000ff005c7202 */ /* 0x000fe20000000f00 */
[----:B------:R-:W-:Y:S01]  /*0900*/  CS2R R90, SRZ ;  /* 0x00000000005a7805 */ /* 0x000fe2000001ff00 */
[----:B------:R-:W-:Y:S01]  /*0910*/  IMAD.MOV.U32 R7, RZ, RZ, RZ ;  /* 0x000000ffff077224 */ /* 0x000fe200078e00ff */
[----:B------:R-:W-:Y:S01]  /*0920*/  MOV R88, RZ ;  /* 0x000000ff00587202 */ /* 0x000fe20000000f00 */
[----:B------:R-:W-:Y:S01]  /*0930*/  CS2R R86, SRZ ;  /* 0x0000000000567805 */ /* 0x000fe2000001ff00 */
[----:B------:R-:W-:Y:S01]  /*0940*/  CS2R R84, SRZ ;  /* 0x0000000000547805 */ /* 0x000fe2000001ff00 */
[----:B------:R-:W-:Y:S01]  /*0950*/  CS2R R82, SRZ ;  /* 0x0000000000527805 */ /* 0x000fe2000001ff00 */
[----:B------:R-:W-:Y:S01]  /*0960*/  CS2R R80, SRZ ;  /* 0x0000000000507805 */ /* 0x000fe2000001ff00 */
[----:B------:R-:W-:Y:S01]  /*0970*/  CS2R R78, SRZ ;  /* 0x00000000004e7805 */ /* 0x000fe2000001ff00 */
[----:B------:R-:W-:Y:S01]  /*0980*/  IMAD.MOV.U32 R76, RZ, RZ, RZ ;  /* 0x000000ffff4c7224 */ /* 0x000fe200078e00ff */
[----:B------:R-:W-:Y:S01]  /*0990*/  CS2R R74, SRZ ;  /* 0x00000000004a7805 */ /* 0x000fe2000001ff00 */
[----:B------:R-:W-:Y:S01]  /*09a0*/  MOV R72, RZ ;  /* 0x000000ff00487202 */ /* 0x000fe20000000f00 */
[----:B------:R-:W-:Y:S01]  /*09b0*/  CS2R R30, SRZ ;  /* 0x00000000001e7805 */ /* 0x000fe2000001ff00 */
[----:B--2---:R-:W1:Y:S08]  /*09c0*/  R2UR UR23, R197 ;  /* 0x00000000c51773c2 */ /* 0x004e7000000e0000 */
[----:B------:R-:W2:Y:S01]  /*09d0*/  R2UR UR6, R197 ;  /* 0x00000000c50673c2 */ /* 0x000ea200000e0000 */
[----:B-1----:R-:W-:-:S05]  /*09e0*/  IMAD.U32 R0, RZ, RZ, UR23 ;  /* 0x00000017ff007e24 */ /* 0x002fca000f8e00ff */
[----:B------:R-:W-:Y:S01]  /*09f0*/  @P3 IADD3 R0, R0, 0x7f, RZ ;  /* 0x0000007f00003810 */ /* 0x000fe20007ffe0ff */
[----:B--2---:R-:W-:-:S03]  /*0a00*/  UIADD3 UR6, UR6, 0x7f, URZ ;  /* 0x0000007f06067890 */ /* 0x004fc6000fffe03f */
[----:B------:R-:W1:Y:S02]  /*0a10*/  @P1 R2UR UR13, R0 ;  /* 0x00000000000d13c2 */ /* 0x000e6400000e0000 */
[----:B-1----:R-:W-:-:S04]  /*0a20*/  UIMAD.WIDE.U32 UR12, UR13, UR12, URZ ;  /* 0x0000000c0d0c72a5 */ /* 0x002fc8000f8e003f */
[----:B------:R-:W-:Y:S02]  /*0a30*/  @UP0 USHF.R.U32.HI UR6, URZ, UR4, UR13 ;  /* 0x000000043f060299 */ /* 0x000fe4000801160d */
[----:B------:R-:W-:Y:S02]  /*0a40*/  UIADD3 UR4, UR8, 0x7f, URZ ;  /* 0x0000007f08047890 */ /* 0x000fe4000fffe03f */
[----:B------:R-:W-:Y:S02]  /*0a50*/  UIADD3 UR6, UR5, UR6, URZ ;  /* 0x0000000605067290 */ /* 0x000fe4000fffe03f */
[----:B------:R-:W-:Y:S02]  /*0a60*/  USHF.R.S32.HI UR7, URZ, 0x1f, UR4 ;  /* 0x0000001f3f077899 */ /* 0x000fe40008011404 */
[----:B------:R-:W-:Y:S02]  /*0a70*/  USHF.R.S32.HI UR5, URZ, 0x1f, UR6 ;  /* 0x0000001f3f057899 */ /* 0x000fe40008011406 */
[----:B------:R-:W-:-:S02]  /*0a80*/  ULEA.HI UR7, UR7, UR4, URZ, 0x7 ;  /* 0x0000000407077291 */ /* 0x000fc4000f8f383f */
[----:B------:R-:W-:Y:S02]  /*0a90*/  ULEA.HI UR5, UR5, UR6, URZ, 0x7 ;  /* 0x0000000605057291 */ /* 0x000fe4000f8f383f */
[----:B------:R-:W-:Y:S02]  /*0aa0*/  USHF.R.S32.HI UR7, URZ, 0x7, UR7 ;  /* 0x000000073f077899 */ /* 0x000fe40008011407 */
[----:B------:R-:W-:-:S04]  /*0ab0*/  USHF.R.S32.HI UR5, URZ, 0x7, UR5 ;  /* 0x000000073f057899 */ /* 0x000fc80008011405 */
[----:B------:R-:W-:-:S04]  /*0ac0*/  UISETP.LT.AND UP0, UPT, UR7, UR5, UPT ;  /* 0x000000050700728c */ /* 0x000fc8000bf01270 */
[----:B------:R-:W-:-:S04]  /*0ad0*/  USEL UR25, UR7, UR5, UP0 ;  /* 0x0000000507197287 */ /* 0x000fc80008000000 */
[----:B------:R-:W-:-:S06]  /*0ae0*/  UISETP.GE.AND UP0, UPT, UR25, 0x1, UPT ;  /* 0x000000011900788c */ /* 0x000fcc000bf06270 */
[----:B------:R-:W-:-:S13]  /*0af0*/  PLOP3.LUT P1, PT, PT, PT, UP0, 0x80, 0x0 ;  /* 0x000000000000781c */ /* 0x000fda0003f2f008 */
[----:B------:R-:W-:Y:S05]  /*0b00*/  @!P1 BRA `(.L_x_500) ;  /* 0x0000e7b000009947 */ /* 0x000fea0003800000 */
[----:B------:R-:W-:Y:S01]  /*0b10*/  ISETP.NE.U32.AND P1, PT, RZ, c[0x0][0x340], PT ;  /* 0x0000d000ff007a0c */ /* 0x000fe20003f25070 */
[----:B------:R-:W1:Y:S01]  /*0b20*/  S2R R71, SR_CTAID.Y ;  /* 0x0000000000477919 */ /* 0x000e620000002600 */
[----:B------:R-:W-:Y:S02]  /*0b30*/  SHF.R.S32.HI R190, RZ, 0x1f, R189 ;  /* 0x0000001fffbe7819 */ /* 0x000fe400000114bd */
[----:B------:R-:W-:Y:S02]  /*0b40*/  SHF.R.S32.HI R0, RZ, 0x1f, R6 ;  /* 0x0000001fff007819 */ /* 0x000fe40000011406 */
[----:B------:R-:W-:Y:S01]  /*0b50*/  SHF.R.S32.HI R11, RZ, 0x1f, R28 ;  /* 0x0000001fff0b7819 */ /* 0x000fe2000001141c */
[----:B------:R-:W-:Y:S01]  /*0b60*/  UIADD3 UR20, UR25, -0x1, URZ ;  /* 0xffffffff19147890 */ /* 0x000fe2000fffe03f */
[----:B------:R-:W-:Y:S01]  /*0b70*/  ISETP.NE.AND.EX P1, PT, RZ, c[0x0][0x344], PT, P1 ;  /* 0x0000d100ff007a0c */ /* 0x000fe20003f25310 */
[----:B------:R-:W-:Y:S02]  /*0b80*/  ULDC UR4, c[0x0][0x2c4] ;  /* 0x0000b10000047ab9 */ /* 0x000fe40000000800 */
[----:B------:R-:W-:-:S02]  /*0b90*/  UMOV UR21, 0x7 ;  /* 0x0000000700157882 */ /* 0x000fc40000000000 */
[----:B------:R-:W-:-:S08]  /*0ba0*/  ULDC.64 UR6, c[0x0][0x1e0] ;  /* 0x0000780000067ab9 */ /* 0x000fd00000000a00 */
[----:B------:R-:W-:-:S05]  /*0bb0*/  @P1 IMAD.WIDE R2, R28, R23, c[0x0][0x340] ;  /* 0x0000d0001c021625 */ /* 0x000fca00078e0217 */
[----:B------:R2:W3:Y:S01]  /*0bc0*/  @P1 LDG.E R13, [R2.64] ;  /* 0x00000012020d1981 */ /* 0x0004e2000c1e1900 */
[-C--:B------:R-:W-:Y:S01]  /*0bd0*/  LEA.HI R5, R190, R189.reuse, RZ, 0x3 ;  /* 0x000000bdbe057211 */ /* 0x080fe200078f18ff */
[----:B------:R-:W-:Y:S01]  /*0be0*/  IMAD R0, R0, c[0x0][0x178], RZ ;  /* 0x00005e0000007a24 */ /* 0x000fe200078e02ff */
[----:B-1----:R-:W-:Y:S01]  /*0bf0*/  SHF.R.S32.HI R72, RZ, 0x1f, R71 ;  /* 0x0000001fff487819 */ /* 0x002fe20000011447 */
[----:B------:R-:W-:Y:S01]  /*0c00*/  UIMAD UR4, UR11, UR4, URZ ;  /* 0x000000040b0472a4 */ /* 0x000fe2000f8e023f */
[----:B------:R-:W-:Y:S01]  /*0c10*/  LOP3.LUT R4, R5, 0xfffffff8, RZ, 0xc0, !PT ;  /* 0xfffffff805047812 */ /* 0x000fe200078ec0ff */
[----:B------:R-:W-:Y:S01]  /*0c20*/  IMAD R0, R6, c[0x0][0x17c], R0 ;  /* 0x00005f0006007a24 */ /* 0x000fe200078e0200 */
[----:B------:R-:W-:Y:S01]  /*0c30*/  SHF.R.S32.HI R20, RZ, 0x3, R5 ;  /* 0x00000003ff147819 */ /* 0x000fe20000011405 */
[----:B------:R-:W-:Y:S01]  /*0c40*/  USHF.L.U64.HI UR21, UR6, UR21, UR7 ;  /* 0x0000001506157299 */ /* 0x000fe20008010207 */
[----:B------:R-:W-:Y:S01]  /*0c50*/  SEL R5, R11, RZ, !P0 ;  /* 0x000000ff0b057207 */ /* 0x000fe20004000000 */
[----:B------:R-:W-:Y:S01]  /*0c60*/  IMAD.IADD R22, R189, 0x1, -R4 ;  /* 0x00000001bd167824 */ /* 0x000fe200078e0a04 */
[----:B------:R-:W-:Y:S01]  /*0c70*/  SEL R4, R28, RZ, !P0 ;  /* 0x000000ff1c047207 */ /* 0x000fe20004000000 */
[----:B------:R-:W-:Y:S01]  /*0c80*/  USHF.L.U32 UR22, UR6, 0x7, URZ ;  /* 0x0000000706167899 */ /* 0x000fe2000800063f */
[----:B------:R-:W-:Y:S01]  /*0c90*/  IADD3 R9, R20, UR23, RZ ;  /* 0x0000001714097c10 */ /* 0x000fe2000fffe0ff */
[----:B------:R-:W-:Y:S01]  /*0ca0*/  IMAD R7, R22, 0x20, R20 ;  /* 0x0000002016077824 */ /* 0x000fe200078e0214 */
[----:B------:R-:W-:Y:S01]  /*0cb0*/  IADD3 R23, P0, R10, R20, RZ ;  /* 0x000000140a177210 */ /* 0x000fe20007f1e0ff */
[----:B------:R-:W-:Y:S01]  /*0cc0*/  IMAD R5, R5, c[0x0][0x1c0], RZ ;  /* 0x0000700005057a24 */ /* 0x000fe200078e02ff */
[----:B------:R-:W-:Y:S01]  /*0cd0*/  USHF.R.S32.HI UR10, URZ, 0x1f, UR20 ;  /* 0x0000001f3f0a7899 */ /* 0x000fe20008011414 */
[----:B------:R-:W-:Y:S01]  /*0ce0*/  IMAD.SHL.U32 R16, R22, 0x8, RZ ;  /* 0x0000000816107824 */ /* 0x000fe200078e00ff */
[----:B------:R-:W-:Y:S01]  /*0cf0*/  IADD3 R7, R7, UR23, RZ ;  /* 0x0000001707077c10 */ /* 0x000fe2000fffe0ff */
[----:B------:R-:W-:Y:S01]  /*0d00*/  IMAD R5, R4, c[0x0][0x1c4], R5 ;  /* 0x0000710004057a24 */ /* 0x000fe200078e0205 */
[----:B------:R-:W-:Y:S01]  /*0d10*/  UIMAD.WIDE.U32 UR12, UR6, 0x40, URZ ;  /* 0x00000040060c78a5 */ /* 0x000fe2000f8e003f */
[----:B------:R-:W-:Y:S01]  /*0d20*/  LEA.HI R188, R190, R189, RZ, 0x5 ;  /* 0x000000bdbebc7211 */ /* 0x000fe200078f28ff */
[----:B------:R-:W-:Y:S01]  /*0d30*/  USHF.L.U32 UR9, UR7, 0x6, URZ ;  /* 0x0000000607097899 */ /* 0x000fe2000800063f */
[----:B------:R-:W-:Y:S01]  /*0d40*/  SHF.R.S32.HI R17, RZ, 0x1f, R16 ;  /* 0x0000001fff117819 */ /* 0x000fe20000011410 */
[----:B--2---:R-:W-:Y:S01]  /*0d50*/  IMAD.WIDE.U32 R2, R6, c[0x0][0x178], RZ ;  /* 0x00005e0006027a25 */ /* 0x004fe200078e00ff */
[----:B------:R-:W-:Y:S01]  /*0d60*/  IADD3 R21, R16, 0x40, RZ ;  /* 0x0000004010157810 */ /* 0x000fe20007ffe0ff */
[----:B------:R-:W-:Y:S01]  /*0d70*/  UIADD3 UR9, UR13, UR9, URZ ;  /* 0x000000090d097290 */ /* 0x000fe2000fffe03f */
[----:B------:R-:W-:Y:S01]  /*0d80*/  SHF.R.S32.HI R171, RZ, 0x5, R188 ;  /* 0x00000005ffab7819 */ /* 0x000fe200000114bc */
[----:B------:R-:W-:Y:S01]  /*0d90*/  IMAD.IADD R3, R3, 0x1, R0 ;  /* 0x0000000103037824 */ /* 0x000fe200078e0200 */
[----:B------:R-:W-:Y:S01]  /*0da0*/  UIMAD UR17, UR20, -0x80, UR8 ;  /* 0xffffff80141178a4 */ /* 0x000fe2000f8e0208 */
[----:B------:R-:W-:-:S02]  /*0db0*/  IMAD R0, R72, c[0x0][0x1b8], RZ ;  /* 0x00006e0048007a24 */ /* 0x000fc400078e02ff */
[----:B------:R-:W-:-:S04]  /*0dc0*/  IMAD.WIDE.U32 R2, R71, c[0x0][0x1b8], R2 ;  /* 0x00006e0047027a25 */ /* 0x000fc800078e0002 */
[----:B------:R-:W-:Y:S02]  /*0dd0*/  IMAD R0, R71, c[0x0][0x1bc], R0 ;  /* 0x00006f0047007a24 */ /* 0x000fe400078e0200 */
[----:B------:R-:W-:-:S04]  /*0de0*/  @P3 IMAD.HI.U32 R6, R7, c[0x0][0x2c8], RZ ;  /* 0x0000b20007063a27 */ /* 0x000fc800078e00ff */
[----:B------:R-:W-:Y:S02]  /*0df0*/  IMAD.IADD R3, R3, 0x1, R0 ;  /* 0x0000000103037824 */ /* 0x000fe400078e0200 */
[----:B------:R-:W-:Y:S01]  /*0e00*/  IMAD.MOV.U32 R0, RZ, RZ, R7 ;  /* 0x000000ffff007224 */ /* 0x000fe200078e0007 */
[----:B------:R-:W-:Y:S01]  /*0e10*/  @P3 SHF.R.U32.HI R0, RZ, c[0x0][0x2cc], R6 ;  /* 0x0000b300ff003a19 */ /* 0x000fe20000011606 */
[----:B------:R-:W-:Y:S01]  /*0e20*/  IMAD.WIDE.U32 R2, R4, c[0x0][0x1c0], R2 ;  /* 0x0000700004027a25 */ /* 0x000fe200078e0002 */
[----:B------:R-:W-:Y:S02]  /*0e30*/  IADD3 R6, -R20, UR8, RZ ;  /* 0x0000000814067c10 */ /* 0x000fe4000fffe1ff */
[----:B------:R-:W-:Y:S01]  /*0e40*/  SHF.R.S32.HI R4, RZ, 0x1f, R0 ;  /* 0x0000001fff047819 */ /* 0x000fe20000011400 */
[----:B------:R-:W-:Y:S02]  /*0e50*/  IMAD.IADD R3, R3, 0x1, R5 ;  /* 0x0000000103037824 */ /* 0x000fe400078e0205 */
[----:B------:R-:W-:-:S02]  /*0e60*/  IMAD.U32 R5, RZ, RZ, UR20 ;  /* 0x00000014ff057e24 */ /* 0x000fc4000f8e00ff */
[----:B------:R-:W-:Y:S02]  /*0e70*/  IMAD R4, R4, c[0x0][0x1b0], RZ ;  /* 0x00006c0004047a24 */ /* 0x000fe400078e02ff */
[----:B------:R-:W-:-:S04]  /*0e80*/  IMAD.WIDE.U32 R2, R0, c[0x0][0x1b0], R2 ;  /* 0x00006c0000027a25 */ /* 0x000fc800078e0002 */
[----:B------:R-:W-:Y:S01]  /*0e90*/  IMAD R8, R0, c[0x0][0x1b4], R4 ;  /* 0x00006d0000087a24 */ /* 0x000fe200078e0204 */
[----:B------:R-:W-:Y:S01]  /*0ea0*/  IADD3 R4, R9, 0x20, RZ ;  /* 0x0000002009047810 */ /* 0x000fe20007ffe0ff */
[----:B------:R-:W-:Y:S02]  /*0eb0*/  IMAD.MOV R0, RZ, RZ, -R0 ;  /* 0x000000ffff007224 */ /* 0x000fe400078e0a00 */
[----:B------:R-:W-:Y:S01]  /*0ec0*/  IMAD R19, R5, -0x80, R6 ;  /* 0xffffff8005137824 */ /* 0x000fe200078e0206 */
[----:B------:R-:W-:Y:S01]  /*0ed0*/  BAR.SYNC.DEFER_BLOCKING 0x0 ;  /* 0x0000000000007b1d */ /* 0x000fe20000010000 */
[----:B------:R-:W-:Y:S01]  /*0ee0*/  IMAD R0, R0, c[0x0][0x2c4], R7 ;  /* 0x0000b10000007a24 */ /* 0x000fe200078e0207 */
[----:B------:R-:W-:Y:S01]  /*0ef0*/  ISETP.GE.AND P5, PT, R4, UR4, PT ;  /* 0x0000000404007c0c */ /* 0x000fe2000bfa6270 */
[----:B------:R-:W-:Y:S01]  /*0f00*/  IMAD.IADD R3, R3, 0x1, R8 ;  /* 0x0000000103037824 */ /* 0x000fe200078e0208 */
[----:B------:R-:W-:Y:S01]  /*0f10*/  SHF.R.S32.HI R8, RZ, 0x1f, R10 ;  /* 0x0000001fff087819 */ /* 0x000fe2000001140a */
[----:B------:R-:W-:Y:S01]  /*0f20*/  IMAD.SHL.U32 R4, R20, 0x40, RZ ;  /* 0x0000004014047824 */ /* 0x000fe200078e00ff */
[----:B------:R-:W-:Y:S01]  /*0f30*/  SHF.R.S32.HI R5, RZ, 0x1f, R0 ;  /* 0x0000001fff057819 */ /* 0x000fe20000011400 */
[----:B------:R-:W-:Y:S01]  /*0f40*/  IMAD.WIDE.U32 R2, R0, c[0x0][0x1a8], R2 ;  /* 0x00006a0000027a25 */ /* 0x000fe200078e0002 */
[----:B------:R-:W-:-:S02]  /*0f50*/  LEA.HI.X.SX32 R70, R20, R8, 0x1, P0 ;  /* 0x0000000814467211 */ /* 0x000fc400000f0eff */
[----:B------:R-:W-:Y:S01]  /*0f60*/  LOP3.LUT R4, R4, 0x1c0, RZ, 0xc0, !PT ;  /* 0x000001c004047812 */ /* 0x000fe200078ec0ff */
[----:B------:R-:W-:Y:S01]  /*0f70*/  IMAD R5, R5, c[0x0][0x1a8], RZ ;  /* 0x00006a0005057a24 */ /* 0x000fe200078e02ff */
[----:B------:R-:W-:Y:S02]  /*0f80*/  LEA R18, P0, R2, c[0x0][0x160], 0x1 ;  /* 0x0000580002127a11 */ /* 0x000fe400078008ff */
[----:B------:R-:W-:Y:S01]  /*0f90*/  IADD3 R7, R9, 0x40, RZ ;  /* 0x0000004009077810 */ /* 0x000fe20007ffe0ff */
[----:B------:R-:W-:Y:S01]  /*0fa0*/  IMAD R6, R0, c[0x0][0x1ac], R5 ;  /* 0x00006b0000067a24 */ /* 0x000fe200078e0205 */
[----:B------:R-:W-:Y:S01]  /*0fb0*/  LOP3.LUT R5, R4, 0x38, R16, 0xf8, !PT ;  /* 0x0000003804057812 */ /* 0x000fe200078ef810 */
[----:B------:R-:W1:Y:S01]  /*0fc0*/  SHFL.IDX PT, R8, R18, RZ, 0x181f ;  /* 0x00181fff12087589 */ /* 0x000e6200000e0000 */
[----:B------:R-:W-:Y:S01]  /*0fd0*/  SHF.R.U32.HI R4, RZ, 0x3, R4 ;  /* 0x00000003ff047819 */ /* 0x000fe20000011604 */
[----:B------:R-:W-:Y:S01]  /*0fe0*/  IMAD.IADD R0, R3, 0x1, R6 ;  /* 0x0000000103007824 */ /* 0x000fe200078e0206 */
[----:B------:R-:W-:Y:S01]  /*0ff0*/  ISETP.GE.AND P4, PT, R7, UR4, PT ;  /* 0x0000000407007c0c */ /* 0x000fe2000bf86270 */
[----:B------:R-:W-:Y:S01]  /*1000*/  IMAD R3, R70, c[0x0][0x1e0], RZ ;  /* 0x0000780046037a24 */ /* 0x000fe200078e02ff */
[----:B------:R-:W-:-:S02]  /*1010*/  LOP3.LUT R7, R5, R4, RZ, 0x3c, !PT ;  /* 0x0000000405077212 */ /* 0x000fc400078e3cff */
[----:B------:R-:W-:Y:S01]  /*1020*/  LEA.HI.X R12, R2, c[0x0][0x164], R0, 0x1, P0 ;  /* 0x00005900020c7a11 */ /* 0x000fe200000f0c00 */
[----:B------:R-:W-:Y:S01]  /*1030*/  IMAD R4, R23, c[0x0][0x1e4], R3 ;  /* 0x0000790017047a24 */ /* 0x000fe200078e0203 */
[----:B------:R-:W-:Y:S01]  /*1040*/  ISETP.GE.AND P0, PT, R9, UR4, PT ;  /* 0x0000000409007c0c */ /* 0x000fe2000bf06270 */
[----:B------:R-:W-:Y:S01]  /*1050*/  IMAD.WIDE.U32 R2, R23, c[0x0][0x1e0], R16 ;  /* 0x0000780017027a25 */ /* 0x000fe200078e0010 */
[----:B------:R-:W-:Y:S02]  /*1060*/  IADD3 R0, R9, 0x60, RZ ;  /* 0x0000006009007810 */ /* 0x000fe40007ffe0ff */
[----:B------:R-:W2:Y:S01]  /*1070*/  SHFL.IDX PT, R9, R12, RZ, 0x181f ;  /* 0x00181fff0c097589 */ /* 0x000ea200000e0000 */
[----:B------:R-:W-:Y:S01]  /*1080*/  LEA.HI R6, R190, R189, RZ, 0x6 ;  /* 0x000000bdbe067211 */ /* 0x000fe200078f30ff */
[----:B------:R-:W-:Y:S01]  /*1090*/  IMAD.IADD R5, R3, 0x1, R4 ;  /* 0x0000000103057824 */ /* 0x000fe200078e0204 */
[----:B------:R-:W-:Y:S01]  /*10a0*/  ISETP.GE.AND P2, PT, R0, UR4, PT ;  /* 0x0000000400007c0c */ /* 0x000fe2000bf46270 */
[----:B------:R-:W-:Y:S01]  /*10b0*/  IMAD.MOV.U32 R4, RZ, RZ, R2 ;  /* 0x000000ffff047224 */ /* 0x000fe200078e0002 */
[----:B------:R-:W-:Y:S01]  /*10c0*/  UIMAD UR4, UR21, UR20, URZ ;  /* 0x00000014150472a4 */ /* 0x000fe2000f8e023f */
[----:B------:R-:W-:-:S02]  /*10d0*/  IMAD R0, R72, c[0x0][0x1e8], RZ ;  /* 0x00007a0048007a24 */ /* 0x000fc400078e02ff */
[----:B------:R-:W-:Y:S01]  /*10e0*/  IMAD.SHL.U32 R6, R6, 0x8, RZ ;  /* 0x0000000806067824 */ /* 0x000fe200078e00ff */
[----:B------:R-:W-:Y:S01]  /*10f0*/  UIMAD UR4, UR10, UR22, UR4 ;  /* 0x000000160a0472a4 */ /* 0x000fe2000f8e0204 */
[----:B------:R-:W-:-:S03]  /*1100*/  IMAD R0, R71, c[0x0][0x1ec], R0 ;  /* 0x00007b0047007a24 */ /* 0x000fc600078e0200 */
[----:B------:R-:W-:Y:S02]  /*1110*/  LOP3.LUT R243, R7, 0xfffffe00, R6, 0xf8, !PT ;  /* 0xfffffe0007f37812 */ /* 0x000fe400078ef806 */
[----:B------:R-:W-:Y:S03]  /*1120*/  SHFL.IDX PT, R6, R18, 0x1, 0x181f ;  /* 0x00381f0012067f89 */ /* 0x000fe600000e0000 */
[----:B------:R-:W-:Y:S01]  /*1130*/  IMAD.SHL.U32 R243, R243, 0x2, RZ ;  /* 0x00000002f3f37824 */ /* 0x000fe200078e00ff */
[----:B------:R-:W4:Y:S01]  /*1140*/  SHFL.IDX PT, R7, R12, 0x1, 0x181f ;  /* 0x00381f000c077f89 */ /* 0x000f2200000e0000 */
[--C-:B---3--:R-:W-:Y:S01]  /*1150*/  @P1 SHF.R.S32.HI R3, RZ, 0x1f, R13.reuse ;  /* 0x0000001fff031819 */ /* 0x108fe2000001140d */
[----:B------:R-:W-:Y:S01]  /*1160*/  @P1 IMAD.MOV.U32 R2, RZ, RZ, R13 ;  /* 0x000000ffff021224 */ /* 0x000fe200078e000d */
[----:B------:R-:W-:Y:S01]  /*1170*/  @!P0 SHF.R.S32.HI R13, RZ, 0x1f, R21 ;  /* 0x0000001fff0d8819 */ /* 0x000fe20000011415 */
[----:B------:R-:W-:-:S02]  /*1180*/  @!P1 IMAD.MOV.U32 R2, RZ, RZ, R28 ;  /* 0x000000ffff029224 */ /* 0x000fc400078e001c */
[----:B------:R-:W-:Y:S01]  /*1190*/  @!P1 IMAD.MOV.U32 R3, RZ, RZ, R11 ;  /* 0x000000ffff039224 */ /* 0x000fe200078e000b */
[----:B------:R-:W-:Y:S01]  /*11a0*/  ISETP.GE.AND P1, PT, R16, c[0x0][0x198], PT ;  /* 0x0000660010007a0c */ /* 0x000fe20003f26270 */
[----:B------:R-:W-:Y:S01]  /*11b0*/  IMAD.WIDE.U32 R10, R71, c[0x0][0x1e8], R4 ;  /* 0x00007a00470a7a25 */ /* 0x000fe200078e0004 */
[----:B------:R-:W-:Y:S02]  /*11c0*/  SEL R68, R2, RZ, !P6 ;  /* 0x000000ff02447207 */ /* 0x000fe40007000000 */
[----:B------:R-:W-:Y:S01]  /*11d0*/  SEL R69, R3, RZ, !P6 ;  /* 0x000000ff03457207 */ /* 0x000fe20007000000 */
[----:B------:R-:W-:Y:S01]  /*11e0*/  IMAD.IADD R11, R11, 0x1, R0 ;  /* 0x000000010b0b7824 */ /* 0x000fe200078e0200 */
[----:B------:R-:W-:Y:S01]  /*11f0*/  @!P5 SHF.R.S32.HI R5, RZ, 0x1f, R21 ;  /* 0x0000001fff05d819 */ /* 0x000fe20000011415 */
[----:B------:R-:W3:Y:S01]  /*1200*/  SHFL.IDX PT, R2, R18, 0x2, 0x181f ;  /* 0x00581f0012027f89 */ /* 0x000ee200000e0000 */
[----:B-1----:R-:W-:Y:S01]  /*1210*/  @!P0 LEA R4, P6, R16, R8, 0x1 ;  /* 0x0000000810048211 */ /* 0x002fe200078c08ff */
[----:B------:R-:W-:Y:S01]  /*1220*/  IMAD.WIDE.U32 R24, R68, c[0x0][0x1f0], R10 ;  /* 0x00007c0044187a25 */ /* 0x000fe200078e000a */
[-C--:B------:R-:W-:Y:S01]  /*1230*/  @!P5 LEA.HI R0, R5, R21.reuse, RZ, 0x3 ;  /* 0x000000150500d211 */ /* 0x080fe200078f18ff */
[----:B------:R-:W1:Y:S01]  /*1240*/  SHFL.IDX PT, R3, R12, 0x2, 0x181f ;  /* 0x00581f000c037f89 */ /* 0x000e6200000e0000 */
[----:B------:R-:W-:Y:S01]  /*1250*/  @!P0 LEA.HI R13, R13, R21, RZ, 0x3 ;  /* 0x000000150d0d8211 */ /* 0x000fe200078f18ff */
[----:B------:R-:W-:Y:S01]  /*1260*/  IMAD.MOV.U32 R168, RZ, RZ, R24 ;  /* 0x000000ffffa87224 */ /* 0x000fe200078e0018 */
[----:B--2---:R-:W-:Y:S01]  /*1270*/  @!P0 LEA.HI.X R5, R16, R9, R17, 0x1, P6 ;  /* 0x0000000910058211 */ /* 0x004fe200030f0c11 */
[----:B------:R-:W-:Y:S01]  /*1280*/  STL.64 [R1+0x40], R24 ;  /* 0x0000401801007387 */ /* 0x000fe20000100a00 */
[----:B------:R-:W-:-:S02]  /*1290*/  ISETP.GE.AND P6, PT, R21, c[0x0][0x198], PT ;  /* 0x0000660015007a0c */ /* 0x000fc40003fc6270 */
[----:B------:R-:W-:Y:S01]  /*12a0*/  @!P0 LOP3.LUT R13, R13, 0xfffffff8, RZ, 0xc0, !PT ;  /* 0xfffffff80d0d8812 */ /* 0x000fe200078ec0ff */
[----:B------:R3:W-:Y:S01]  /*12b0*/  @!P0 LDGSTS.E.BYPASS.LTC128B.128 [R243+0x100], [R4.64], !P1 ;  /* 0x0010000004f38fae */ /* 0x0007e2000c901d52 */
[----:B------:R-:W-:Y:S02]  /*12c0*/  @!P5 LOP3.LUT R14, R0, 0xfffffff8, RZ, 0xc0, !PT ;  /* 0xfffffff8000ed812 */ /* 0x000fe400078ec0ff */
[----:B------:R-:W-:Y:S01]  /*12d0*/  @!P4 SHF.R.S32.HI R0, RZ, 0x1f, R21 ;  /* 0x0000001fff00c819 */ /* 0x000fe20000011415 */
[----:B------:R-:W-:-:S03]  /*12e0*/  @!P0 IMAD.WIDE R8, R13, 0x2, R8 ;  /* 0x000000020d088825 */ /* 0x000fc600078e0208 */
[----:B------:R-:W-:Y:S01]  /*12f0*/  @!P4 LEA.HI R0, R0, R21, RZ, 0x3 ;  /* 0x000000150000c211 */ /* 0x000fe200078f18ff */
[----:B----4-:R-:W-:Y:S02]  /*1300*/  @!P5 IMAD.WIDE R14, R14, 0x2, R6 ;  /* 0x000000020e0ed825 */ /* 0x010fe400078e0206 */
[----:B------:R2:W-:Y:S01]  /*1310*/  @!P0 LDGSTS.E.BYPASS.LTC128B.128 [R243+0x4100], [R8.64], !P6 ;  /* 0x0410000008f38fae */ /* 0x0005e2000f101d52 */
[----:B------:R-:W-:Y:S02]  /*1320*/  @!P5 LEA R6, P0, R16, R6, 0x1 ;  /* 0x000000061006d211 */ /* 0x000fe400078008ff */
[----:B------:R-:W-:Y:S01]  /*1330*/  @!P4 LOP3.LUT R13, R0, 0xfffffff8, RZ, 0xc0, !PT ;  /* 0xfffffff8000dc812 */ /* 0x000fe200078ec0ff */
[----:B------:R-:W-:Y:S01]  /*1340*/  IMAD R0, R69, c[0x0][0x1f0], RZ ;  /* 0x00007c0045007a24 */ /* 0x000fe200078e02ff */
[----:B------:R-:W-:-:S05]  /*1350*/  @!P5 LEA.HI.X R7, R16, R7, R17, 0x1, P0 ;  /* 0x000000071007d211 */ /* 0x000fca00000f0c11 */
[----:B------:R4:W-:Y:S04]  /*1360*/  @!P5 LDGSTS.E.BYPASS.LTC128B.128 [R243+0x1100], [R6.64], !P1 ;  /* 0x0110000006f3dfae */ /* 0x0009e8000c901d52 */
[----:B------:R5:W-:Y:S01]  /*1370*/  @!P5 LDGSTS.E.BYPASS.LTC128B.128 [R243+0x5100], [R14.64], !P6 ;  /* 0x051000000ef3dfae */ /* 0x000be2000f101d52 */
[C---:B------:R-:W-:Y:S02]  /*1380*/  ISETP.GE.AND P5, PT, R16.reuse, c[0x0][0x1d4], PT ;  /* 0x0000750010007a0c */ /* 0x040fe40003fa6270 */
[----:B---3--:R-:W-:-:S04]  /*1390*/  @!P4 LEA R4, P0, R16, R2, 0x1 ;  /* 0x000000021004c211 */ /* 0x008fc800078008ff */
[----:B-1----:R-:W-:Y:S02]  /*13a0*/  @!P4 LEA.HI.X R5, R16, R3, R17, 0x1, P0 ;  /* 0x000000031005c211 */ /* 0x002fe400000f0c11 */
[----:B------:R-:W-:-:S03]  /*13b0*/  ISETP.GE.AND P0, PT, R19, 0x1, PT ;  /* 0x000000011300780c */ /* 0x000fc60003f06270 */
[----:B------:R1:W-:Y:S04]  /*13c0*/  @!P4 LDGSTS.E.BYPASS.LTC128B.128 [R243+0x2100], [R4.64], !P1 ;  /* 0x0210000004f3cfae */ /* 0x0003e8000c901d52 */
[----:B--2---:R-:W1:Y:S04]  /*13d0*/  SHFL.IDX PT, R8, R18, 0x3, 0x181f ;  /* 0x00781f0012087f89 */ /* 0x004e6800000e0000 */
[----:B------:R2:W3:Y:S01]  /*13e0*/  SHFL.IDX PT, R9, R12, 0x3, 0x181f ;  /* 0x00781f000c097f89 */ /* 0x0004e200000e0000 */
[----:B----4-:R-:W-:Y:S01]  /*13f0*/  LEA.HI R6, R190, R189, RZ, 0x4 ;  /* 0x000000bdbe067211 */ /* 0x010fe200078f20ff */
[----:B------:R-:W-:-:S02]  /*1400*/  IMAD.U32 R7, RZ, RZ, UR6 ;  /* 0x00000006ff077e24 */ /* 0x000fc4000f8e00ff */
[----:B--2---:R-:W-:-:S04]  /*1410*/  @!P4 IMAD.WIDE R12, R13, 0x2, R2 ;  /* 0x000000020d0cc825 */ /* 0x004fc800078e0202 */
[----:B------:R-:W-:Y:S01]  /*1420*/  IMAD R2, R68, c[0x0][0x1f4], R0 ;  /* 0x00007d0044027a24 */ /* 0x000fe200078e0200 */
[----:B------:R2:W-:Y:S01]  /*1430*/  @!P4 LDGSTS.E.BYPASS.LTC128B.128 [R243+0x6100], [R12.64], !P6 ;  /* 0x061000000cf3cfae */ /* 0x0005e2000f101d52 */
[----:B------:R-:W-:Y:S01]  /*1440*/  @!P2 SHF.R.S32.HI R0, RZ, 0x1f, R21 ;  /* 0x0000001fff00a819 */ /* 0x000fe20000011415 */
[----:B------:R-:W-:Y:S01]  /*1450*/  IMAD.U32 R3, RZ, RZ, UR20 ;  /* 0x00000014ff037e24 */ /* 0x000fe2000f8e00ff */
[----:B-1----:R-:W-:Y:S01]  /*1460*/  @!P2 LEA R4, P4, R16, R8, 0x1 ;  /* 0x000000081004a211 */ /* 0x002fe200078808ff */
[----:B------:R-:W-:Y:S01]  /*1470*/  IMAD.IADD R169, R25, 0x1, R2 ;  /* 0x0000000119a97824 */ /* 0x000fe200078e0202 */
[----:B------:R-:W-:Y:S02]  /*1480*/  @!P2 LEA.HI R0, R0, R21, RZ, 0x3 ;  /* 0x000000150000a211 */ /* 0x000fe400078f18ff */
[----:B---3--:R-:W-:Y:S01]  /*1490*/  @!P2 LEA.HI.X R5, R16, R9, R17, 0x1, P4 ;  /* 0x000000091005a211 */ /* 0x008fe200020f0c11 */
[----:B------:R-:W-:Y:S01]  /*14a0*/  IMAD.WIDE.U32 R2, R3, UR22, R168 ;  /* 0x0000001603027c25 */ /* 0x000fe2000f8e00a8 */
[----:B------:R-:W-:Y:S01]  /*14b0*/  ISETP.GE.AND P4, PT, R21, c[0x0][0x1d4], PT ;  /* 0x0000750015007a0c */ /* 0x000fe20003f86270 */
[----:B------:R-:W-:Y:S01]  /*14c0*/  STL.64 [R1+0x30], R168 ;  /* 0x000030a801007387 */ /* 0x000fe20000100a00 */
[----:B------:R-:W-:-:S02]  /*14d0*/  @!P2 LOP3.LUT R0, R0, 0xfffffff8, RZ, 0xc0, !PT ;  /* 0xfffffff80000a812 */ /* 0x000fc400078ec0ff */
[----:B------:R-:W-:Y:S01]  /*14e0*/  IADD3 R3, R3, UR4, RZ ;  /* 0x0000000403037c10 */ /* 0x000fe2000fffe0ff */
[----:B------:R1:W-:Y:S02]  /*14f0*/  @!P2 LDGSTS.E.BYPASS.LTC128B.128 [R243+0x3100], [R4.64], !P1 ;  /* 0x0310000004f3afae */ /* 0x0003e4000c901d52 */
[----:B------:R-:W-:Y:S01]  /*1500*/  @!P2 IMAD.WIDE R8, R0, 0x2, R8 ;  /* 0x000000020008a825 */ /* 0x000fe200078e0208 */
[----:B------:R-:W-:-:S04]  /*1510*/  LOP3.LUT R0, R6, 0xfffffff0, RZ, 0xc0, !PT ;  /* 0xfffffff006007812 */ /* 0x000fc800078ec0ff */
[----:B------:R3:W-:Y:S01]  /*1520*/  @!P2 LDGSTS.E.BYPASS.LTC128B.128 [R243+0x7100], [R8.64], !P6 ;  /* 0x0710000008f3afae */ /* 0x0007e2000f101d52 */
[----:B------:R-:W-:Y:S01]  /*1530*/  ISETP.GE.AND P6, PT, R19, 0x21, PT ;  /* 0x000000211300780c */ /* 0x000fe20003fc6270 */
[----:B------:R-:W-:Y:S01]  /*1540*/  IMAD.IADD R0, R189, 0x1, -R0 ;  /* 0x00000001bd007824 */ /* 0x000fe200078e0a00 */
[----:B------:R-:W-:Y:S01]  /*1550*/  ISETP.GE.AND P2, PT, R19, 0x41, PT ;  /* 0x000000411300780c */ /* 0x000fe20003f46270 */
[----:B------:R-:W0:Y:S03]  /*1560*/  LDGDEPBAR ;  /* 0x00000000000079af */ /* 0x000e260000000000 */
[----:B------:R-:W-:-:S04]  /*1570*/  SHF.R.S32.HI R11, RZ, 0x1f, R0 ;  /* 0x0000001fff0b7819 */ /* 0x000fc80000011400 */
[----:B------:R-:W-:Y:S02]  /*1580*/  LEA.HI R11, R11, R0, RZ, 0x3 ;  /* 0x000000000b0b7211 */ /* 0x000fe400078f18ff */
[----:B-1----:R-:W-:-:S04]  /*1590*/  @P0 LEA R4, P1, R2, c[0x0][0x1c8], 0x1 ;  /* 0x0000720002040a11 */ /* 0x002fc800078208ff */
[----:B------:R-:W-:Y:S02]  /*15a0*/  @P0 LEA.HI.X R5, R2, c[0x0][0x1cc], R3, 0x1, P1 ;  /* 0x0000730002050a11 */ /* 0x000fe400008f0c03 */
[----:B------:R-:W-:Y:S01]  /*15b0*/  ISETP.GE.AND P1, PT, R19, 0x61, PT ;  /* 0x000000611300780c */ /* 0x000fe20003f26270 */
[----:B---3--:R-:W-:Y:S02]  /*15c0*/  IMAD.U32 R9, RZ, RZ, UR6 ;  /* 0x00000006ff097e24 */ /* 0x008fe4000f8e00ff */
[----:B------:R1:W-:Y:S01]  /*15d0*/  @P0 LDGSTS.E.BYPASS.LTC128B.128 [R243+0x8100], [R4.64], !P5 ;  /* 0x0810000004f30fae */ /* 0x0003e2000e901d52 */
[----:B------:R-:W-:-:S03]  /*15e0*/  IMAD.U32 R8, RZ, RZ, UR7 ;  /* 0x00000007ff087e24 */ /* 0x000fc6000f8e00ff */
[----:B------:R1:W-:Y:S06]  /*15f0*/  @P0 LDGSTS.E.BYPASS.LTC128B.128 [R243+0xc100], [R4.64+0x80], !P4 ;  /* 0x0c10008004f30fae */ /* 0x0003ec000e101d52 */
[----:B------:R-:W-:-:S05]  /*1600*/  VOTEU.ANY UP0, P1 ;  /* 0x00000000003f7886 */ /* 0x000fca0000800100 */
[----:B------:R-:W-:Y:S01]  /*1610*/  @UP0 UIMAD UR4, UR7, 0x60, URZ ;  /* 0x00000060070408a4 */ /* 0x000fe2000f8e023f */
[----:B-1----:R-:W-:-:S04]  /*1620*/  SHF.R.S32.HI R4, RZ, 0x4, R6 ;  /* 0x00000004ff047819 */ /* 0x002fc80000011406 */
[----:B------:R-:W-:-:S04]  /*1630*/  LEA.HI R5, R6, R4, RZ, 0x1 ;  /* 0x0000000406057211 */ /* 0x000fc800078f08ff */
[----:B------:R-:W-:Y:S02]  /*1640*/  LOP3.LUT R6, R5, 0xfffffffe, RZ, 0xc0, !PT ;  /* 0xfffffffe05067812 */ /* 0x000fe400078ec0ff */
[----:B------:R-:W-:-:S03]  /*1650*/  @P6 LEA R5, P0, R7, R2, 0x5 ;  /* 0x0000000207056211 */ /* 0x000fc600078028ff */
[----:B--2---:R-:W-:Y:S01]  /*1660*/  IMAD.IADD R13, R4, 0x1, -R6 ;  /* 0x00000001040d7824 */ /* 0x004fe200078e0a06 */
[----:B------:R-:W-:Y:S02]  /*1670*/  LOP3.LUT R6, R11, 0xfffffff8, RZ, 0xc0, !PT ;  /* 0xfffffff80b067812 */ /* 0x000fe400078ec0ff */
[----:B------:R-:W-:Y:S01]  /*1680*/  @P6 LEA.HI.X R4, R9, R3, R8, 0x5, P0 ;  /* 0x0000000309046211 */ /* 0x000fe200000f2c08 */
[----:B------:R-:W-:Y:S01]  /*1690*/  IMAD.SHL.U32 R10, R13, 0x8, RZ ;  /* 0x000000080d0a7824 */ /* 0x000fe200078e00ff */
[----:B------:R-:W-:Y:S01]  /*16a0*/  @P6 LEA R8, P0, R5, c[0x0][0x1c8], 0x1 ;  /* 0x0000720005086a11 */ /* 0x000fe200078008ff */
[----:B------:R-:W-:-:S03]  /*16b0*/  IMAD.IADD R12, R0, 0x1, -R6 ;  /* 0x00000001000c7824 */ /* 0x000fc600078e0a06 */
[----:B------:R-:W-:Y:S01]  /*16c0*/  @P6 LEA.HI.X R9, R5, c[0x0][0x1cc], R4, 0x1, P0 ;  /* 0x0000730005096a11 */ /* 0x000fe200000f0c04 */
[----:B------:R-:W-:Y:S01]  /*16d0*/  IMAD.SHL.U32 R0, R12, 0x40, RZ ;  /* 0x000000400c007824 */ /* 0x000fe200078e00ff */
[----:B------:R-:W-:Y:S01]  /*16e0*/  @P2 IADD3 R4, P0, R2, UR12, RZ ;  /* 0x0000000c02042c10 */ /* 0x000fe2000ff1e0ff */
[----:B------:R-:W-:Y:S02]  /*16f0*/  IMAD.U32 R5, RZ, RZ, UR6 ;  /* 0x00000006ff057e24 */ /* 0x000fe4000f8e00ff */
[----:B------:R1:W-:Y:S01]  /*1700*/  @P6 LDGSTS.E.BYPASS.LTC128B.128 [R243+0x9100], [R8.64], !P5 ;  /* 0x0910000008f36fae */ /* 0x0003e2000e901d52 */
[----:B------:R-:W-:Y:S01]  /*1710*/  @P2 IADD3.X R7, R3, UR9, RZ, P0, !PT ;  /* 0x0000000903072c10 */ /* 0x000fe200087fe4ff */
[----:B------:R-:W-:Y:S01]  /*1720*/  @P1 IMAD.WIDE.U32 R2, R5, 0x60, R2 ;  /* 0x0000006005021825 */ /* 0x000fe200078e0002 */
[----:B------:R-:W-:Y:S01]  /*1730*/  @P2 LEA R6, P0, R4, c[0x0][0x1c8], 0x1 ;  /* 0x0000720004062a11 */ /* 0x000fe200078008ff */
[----:B------:R1:W-:Y:S01]  /*1740*/  @P6 LDGSTS.E.BYPASS.LTC128B.128 [R243+0xd100], [R8.64+0x80], !P4 ;  /* 0x0d10008008f36fae */ /* 0x0003e2000e101d52 */
[----:B------:R-:W-:-:S02]  /*1750*/  LOP3.LUT R0, R0, 0x1c0, RZ, 0xc0, !PT ;  /* 0x000001c000007812 */ /* 0x000fc400078ec0ff */
[----:B------:R-:W-:Y:S02]  /*1760*/  @P2 LEA.HI.X R7, R4, c[0x0][0x1cc], R7, 0x1, P0 ;  /* 0x0000730004072a11 */ /* 0x000fe400000f0c07 */
[----:B------:R-:W-:Y:S02]  /*1770*/  LOP3.LUT R10, R0, 0x8, R10, 0xf8, !PT ;  /* 0x00000008000a7812 */ /* 0x000fe400078ef80a */
[----:B------:R-:W-:Y:S01]  /*1780*/  SHF.R.U32.HI R5, RZ, 0x3, R0 ;  /* 0x00000003ff057819 */ /* 0x000fe20000011600 */
[----:B------:R2:W-:Y:S01]  /*1790*/  @P2 LDGSTS.E.BYPASS.LTC128B.128 [R243+0xa100], [R6.64], !P5 ;  /* 0x0a10000006f32fae */ /* 0x0005e2000e901d52 */
[----:B------:R-:W-:Y:S01]  /*17a0*/  @P1 IADD3 R0, R3, UR4, RZ ;  /* 0x0000000403001c10 */ /* 0x000fe2000fffe0ff */
[----:B------:R-:W-:Y:S01]  /*17b0*/  IMAD.SHL.U32 R3, R11, 0x40, RZ ;  /* 0x000000400b037824 */ /* 0x000fe200078e00ff */
[----:B------:R-:W-:Y:S01]  /*17c0*/  @P1 LEA R4, P0, R2, c[0x0][0x1c8], 0x1 ;  /* 0x0000720002041a11 */ /* 0x000fe200078008ff */
[----:B------:R2:W-:Y:S01]  /*17d0*/  @P2 LDGSTS.E.BYPASS.LTC128B.128 [R243+0xe100], [R6.64+0x80], !P4 ;  /* 0x0e10008006f32fae */ /* 0x0005e2000e101d52 */
[----:B------:R-:W-:Y:S01]  /*17e0*/  LOP3.LUT R10, R10, R5, RZ, 0x3c, !PT ;  /* 0x000000050a0a7212 */ /* 0x000fe200078e3cff */
[----:B------:R-:W-:Y:S01]  /*17f0*/  ULDC.64 UR4, c[0x0][0x208] ;  /* 0x0000820000047ab9 */ /* 0x000fe20000000a00 */
[----:B------:R-:W-:Y:S01]  /*1800*/  @P1 LEA.HI.X R5, R2, c[0x0][0x1cc], R0, 0x1, P0 ;  /* 0x0000730002051a11 */ /* 0x000fe200000f0c00 */
[----:B------:R-:W-:Y:S01]  /*1810*/  IMAD.SHL.U32 R0, R22, 0x40, RZ ;  /* 0x0000004016007824 */ /* 0x000fe200078e00ff */
[----:B------:R-:W-:Y:S01]  /*1820*/  LOP3.LUT R3, R10, 0xfffffe00, R3, 0xf8, !PT ;  /* 0xfffffe000a037812 */ /* 0x000fe200078ef803 */
[----:B------:R-:W-:Y:S01]  /*1830*/  IMAD.SHL.U32 R2, R20, 0x8, RZ ;  /* 0x0000000814027824 */ /* 0x000fe200078e00ff */
[----:B------:R-:W-:Y:S01]  /*1840*/  UIMAD UR10, UR10, UR4, URZ ;  /* 0x000000040a0a72a4 */ /* 0x000fe2000f8e023f */
[----:B------:R3:W-:Y:S01]  /*1850*/  @P1 LDGSTS.E.BYPASS.LTC128B.128 [R243+0xb100], [R4.64], !P5 ;  /* 0x0b10000004f31fae */ /* 0x0007e2000e901d52 */
[----:B------:R-:W-:Y:S01]  /*1860*/  LOP3.LUT R0, R0, 0x1c0, RZ, 0xc0, !PT ;  /* 0x000001c000007812 */ /* 0x000fe200078ec0ff */
[----:B------:R-:W-:Y:S01]  /*1870*/  IMAD R180, R171, 0x400, R3 ;  /* 0x00000400abb47824 */ /* 0x000fe200078e0203 */
[----:B------:R-:W-:Y:S01]  /*1880*/  UIMAD.WIDE.U32 UR14, UR20, UR4, URZ ;  /* 0x00000004140e72a5 */ /* 0x000fe2000f8e003f */
[----:B------:R3:W-:Y:S01]  /*1890*/  @P1 LDGSTS.E.BYPASS.LTC128B.128 [R243+0xf100], [R4.64+0x80], !P4 ;  /* 0x0f10008004f31fae */ /* 0x0007e2000e101d52 */
[----:B------:R-:W-:Y:S01]  /*18a0*/  LOP3.LUT R2, R0, 0x8, R2, 0xf8, !PT ;  /* 0x0000000800027812 */ /* 0x000fe200078ef802 */
[----:B------:R-:W-:Y:S01]  /*18b0*/  UIMAD UR10, UR20, UR5, UR10 ;  /* 0x00000005140a72a4 */ /* 0x000fe2000f8e020a */
[----:B------:R-:W-:Y:S01]  /*18c0*/  SHF.R.U32.HI R0, RZ, 0x3, R0 ;  /* 0x00000003ff007819 */ /* 0x000fe20000011600 */
[----:B------:R-:W0:Y:S01]  /*18d0*/  LDGDEPBAR ;  /* 0x00000000000079af */ /* 0x000e220000000000 */
[----:B------:R-:W-:Y:S01]  /*18e0*/  R2P PR, R12, 0x6 ;  /* 0x000000060c007804 */ /* 0x000fe20000000000 */
[----:B------:R-:W-:Y:S01]  /*18f0*/  UIADD3 UR10, UR15, UR10, URZ ;  /* 0x0000000a0f0a7290 */ /* 0x000fe2000fffe03f */
[----:B------:R-:W-:Y:S01]  /*1900*/  LOP3.LUT R0, R2, R0, RZ, 0x3c, !PT ;  /* 0x0000000002007212 */ /* 0x000fe200078e3cff */
[----:B------:R-:W-:Y:S01]  /*1910*/  IMAD.MOV.U32 R2, RZ, RZ, 0x20 ;  /* 0x00000020ff027424 */ /* 0x000fe200078e00ff */
[C---:B------:R-:W-:Y:S01]  /*1920*/  LEA R192, R180.reuse, 0x100, 0x1 ;  /* 0x00000100b4c07811 */ /* 0x040fe200078e08ff */
[----:B------:R-:W-:Y:S01]  /*1930*/  IMAD.SHL.U32 R180, R180, 0x2, RZ ;  /* 0x00000002b4b47824 */ /* 0x000fe200078e00ff */
[----:B------:R-:W-:Y:S01]  /*1940*/  LOP3.LUT P0, RZ, R22, 0x2, RZ, 0xc0, !PT ;  /* 0x0000000216ff7812 */ /* 0x000fe2000780c0ff */
[----:B------:R-:W-:Y:S01]  /*1950*/  IMAD R0, R13, 0x200, R0 ;  /* 0x000002000d007824 */ /* 0x000fe200078e0200 */
[----:B------:R-:W-:Y:S01]  /*1960*/  SEL R2, R2, 0xffffffe0, !P2 ;  /* 0xffffffe002027807 */ /* 0x000fe20005000000 */
[----:B--2---:R-:W-:-:S04]  /*1970*/  IMAD.WIDE.U32 R6, R23, c[0x0][0x208], R16 ;  /* 0x0000820017067a25 */ /* 0x004fc800078e0010 */
[----:B------:R-:W-:-:S05]  /*1980*/  IMAD.SHL.U32 R220, R0, 0x2, RZ ;  /* 0x0000000200dc7824 */ /* 0x000fca00078e00ff */
[C---:B------:R-:W-:Y:S02]  /*1990*/  IADD3 R0, R220.reuse, 0x8100, RZ ;  /* 0x00008100dc007810 */ /* 0x040fe40007ffe0ff */
[----:B------:R-:W-:Y:S01]  /*19a0*/  IADD3 R227, R220, 0x8120, RZ ;  /* 0x00008120dce37810 */ /* 0x000fe20007ffe0ff */
[----:B---3--:R-:W-:Y:S01]  /*19b0*/  IMAD.MOV.U32 R4, RZ, RZ, 0x10 ;  /* 0x00000010ff047424 */ /* 0x008fe200078e00ff */
[----:B------:R-:W-:-:S04]  /*19c0*/  DEPBAR.LE SB0, 0x1 ;  /* 0x000080400000791a */ /* 0x000fc80000000000 */
[----:B------:R-:W-:Y:S01]  /*19d0*/  BAR.SYNC.DEFER_BLOCKING 0x0 ;  /* 0x0000000000007b1d */ /* 0x000fe20000010000 */
[----:B------:R-:W-:Y:S01]  /*19e0*/  SEL R4, R4, 0xfffffff0, !P1 ;  /* 0xfffffff004047807 */ /* 0x000fe20004800000 */
[----:B------:R-:W-:Y:S01]  /*19f0*/  IMAD.U32 R5, RZ, RZ, UR10 ;  /* 0x0000000aff057e24 */ /* 0x000fe2000f8e00ff */
[----:B------:R-:W-:Y:S01]  /*1a00*/  @P0 IADD3 R227, R0, -0x20, RZ ;  /* 0xffffffe000e30810 */ /* 0x000fe20007ffe0ff */
[----:B------:R-:W-:Y:S01]  /*1a10*/  IMAD R0, R70, c[0x0][0x208], RZ ;  /* 0x0000820046007a24 */ /* 0x000fe200078e02ff */
[----:B------:R-:W-:Y:S01]  /*1a20*/  USHF.L.U32 UR10, UR4, 0x6, URZ ;  /* 0x00000006040a7899 */ /* 0x000fe2000800063f */
[--C-:B------:R-:W-:Y:S01]  /*1a30*/  IMAD R184, R4, 0x2, R192.reuse ;  /* 0x0000000204b87824 */ /* 0x100fe200078e02c0 */
[C---:B------:R-:W-:Y:S01]  /*1a40*/  IADD3 R242, R227.reuse, 0x800, RZ ;  /* 0x00000800e3f27810 */ /* 0x040fe20007ffe0ff */
[C---:B------:R-:W-:Y:S01]  /*1a50*/  IMAD R192, R2.reuse, 0x2, R192 ;  /* 0x0000000202c07824 */ /* 0x040fe200078e02c0 */
[----:B------:R-:W-:Y:S01]  /*1a60*/  UIADD3 UR16, UP0, UR10, 0x80, URZ ;  /* 0x000000800a107890 */ /* 0x000fe2000ff1e03f */
[----:B------:R-:W-:Y:S01]  /*1a70*/  IMAD R208, R2, 0x2, R184 ;  /* 0x0000000202d07824 */ /* 0x000fe200078e02b8 */
[----:B------:R-:W-:Y:S01]  /*1a80*/  IADD3 R241, R227, 0x1000, RZ ;  /* 0x00001000e3f17810 */ /* 0x000fe20007ffe0ff */
[----:B------:R-:W-:Y:S01]  /*1a90*/  IMAD R0, R23, c[0x0][0x20c], R0 ;  /* 0x0000830017007a24 */ /* 0x000fe200078e0200 */
[----:B------:R-:W-:-:S02]  /*1aa0*/  IADD3 R240, R227, 0x1800, RZ ;  /* 0x00001800e3f07810 */ /* 0x000fc40007ffe0ff */
[----:B------:R-:W-:Y:S01]  /*1ab0*/  IADD3 R239, R227, 0x2000, RZ ;  /* 0x00002000e3ef7810 */ /* 0x000fe20007ffe0ff */
[----:B------:R-:W-:Y:S01]  /*1ac0*/  IMAD.IADD R7, R7, 0x1, R0 ;  /* 0x0000000107077824 */ /* 0x000fe200078e0200 */
[C---:B------:R-:W-:Y:S01]  /*1ad0*/  IADD3 R238, R227.reuse, 0x2800, RZ ;  /* 0x00002800e3ee7810 */ /* 0x040fe20007ffe0ff */
[----:B------:R-:W-:Y:S01]  /*1ae0*/  IMAD R0, R72, c[0x0][0x210], RZ ;  /* 0x0000840048007a24 */ /* 0x000fe200078e02ff */
[----:B------:R-:W-:Y:S01]  /*1af0*/  IADD3 R237, R227, 0x3000, RZ ;  /* 0x00003000e3ed7810 */ /* 0x000fe20007ffe0ff */
[----:B------:R-:W-:Y:S01]  /*1b00*/  IMAD.WIDE.U32 R6, R71, c[0x0][0x210], R6 ;  /* 0x0000840047067a25 */ /* 0x000fe200078e0006 */
[C---:B------:R-:W-:Y:S02]  /*1b10*/  IADD3 R236, R227.reuse, 0x3800, RZ ;  /* 0x00003800e3ec7810 */ /* 0x040fe40007ffe0ff */
[----:B------:R-:W-:Y:S01]  /*1b20*/  IADD3 R235, R227, 0x4000, RZ ;  /* 0x00004000e3eb7810 */ /* 0x000fe20007ffe0ff */
[----:B------:R-:W-:Y:S01]  /*1b30*/  LDSM.16.M88.4 R140, [R180+0x100] ;  /* 0x00010000b48c783b */ /* 0x000fe20000000200 */
[----:B------:R-:W-:Y:S01]  /*1b40*/  IMAD R0, R71, c[0x0][0x214], R0 ;  /* 0x0000850047007a24 */ /* 0x000fe200078e0200 */
[----:B------:R-:W-:-:S02]  /*1b50*/  IADD3 R234, R227, 0x4800, RZ ;  /* 0x00004800e3ea7810 */ /* 0x000fc40007ffe0ff */
[----:B------:R-:W-:Y:S01]  /*1b60*/  LDSM.16.M88.4 R144, [R184] ;  /* 0x00000000b890783b */ /* 0x000fe20000000200 */
[----:B------:R-:W-:Y:S01]  /*1b70*/  IMAD.IADD R7, R7, 0x1, R0 ;  /* 0x0000000107077824 */ /* 0x000fe200078e0200 */
[----:B------:R-:W-:Y:S01]  /*1b80*/  IADD3 R233, R227, 0x5000, RZ ;  /* 0x00005000e3e97810 */ /* 0x000fe20007ffe0ff */
[----:B------:R-:W-:Y:S01]  /*1b90*/  IMAD R0, R69, c[0x0][0x218], RZ ;  /* 0x0000860045007a24 */ /* 0x000fe200078e02ff */
[----:B------:R-:W-:Y:S01]  /*1ba0*/  LDSM.16.M88.4 R172, [R192] ;  /* 0x00000000c0ac783b */ /* 0x000fe20000000200 */
[C---:B------:R-:W-:Y:S01]  /*1bb0*/  IMAD.WIDE.U32 R88, R68.reuse, c[0x0][0x218], R6 ;  /* 0x0000860044587a25 */ /* 0x040fe200078e0006 */
[C---:B------:R-:W-:Y:S02]  /*1bc0*/  IADD3 R232, R227.reuse, 0x5800, RZ ;  /* 0x00005800e3e87810 */ /* 0x040fe40007ffe0ff */
[----:B------:R-:W-:Y:S01]  /*1bd0*/  LDSM.16.M88.4 R176, [R208] ;  /* 0x00000000d0b0783b */ /* 0x000fe20000000200 */
[----:B------:R-:W-:Y:S01]  /*1be0*/  IMAD R0, R68, c[0x0][0x21c], R0 ;  /* 0x0000870044007a24 */ /* 0x000fe200078e0200 */
[----:B------:R-:W-:Y:S01]  /*1bf0*/  IADD3 R231, R227, 0x6000, RZ ;  /* 0x00006000e3e77810 */ /* 0x000fe20007ffe0ff */
[----:B------:R-:W-:Y:S01]  /*1c00*/  IMAD.U32 R6, RZ, RZ, UR14 ;  /* 0x0000000eff067e24 */ /* 0x000fe2000f8e00ff */
[----:B------:R-:W-:Y:S01]  /*1c10*/  LDSM.16.M88.4 R180, [R180+0x4100] ;  /* 0x00410000b4b4783b */ /* 0x000fe20000000200 */
[----:B------:R-:W-:Y:S01]  /*1c20*/  IMAD.IADD R75, R89, 0x1, R0 ;  /* 0x00000001594b7824 */ /* 0x000fe200078e0200 */
[----:B------:R-:W-:Y:S01]  /*1c30*/  UMOV UR14, 0x6 ;  /* 0x00000006000e7882 */ /* 0x000fe20000000000 */
[----:B------:R-:W-:Y:S01]  /*1c40*/  IMAD.U32 R7, RZ, RZ, UR15 ;  /* 0x0000000fff077e24 */ /* 0x000fe2000f8e00ff */
[----:B------:R-:W-:Y:S01]  /*1c50*/  LDSM.16.M88.4 R184, [R184+0x4000] ;  /* 0x00400000b8b8783b */ /* 0x000fe20000000200 */
[C---:B------:R-:W-:Y:S01]  /*1c60*/  LEA R0, P0, R6.reuse, R88, 0x7 ;  /* 0x0000005806007211 */ /* 0x040fe200078038ff */
[----:B------:R-:W-:Y:S01]  /*1c70*/  USHF.L.U64.HI UR14, UR4, UR14, UR5 ;  /* 0x0000000e040e7299 */ /* 0x000fe20008010205 */
[C---:B------:R-:W-:Y:S01]  /*1c80*/  IADD3 R230, R227.reuse, 0x6800, RZ ;  /* 0x00006800e3e67810 */ /* 0x040fe20007ffe0ff */
[----:B------:R-:W-:Y:S01]  /*1c90*/  LDSM.16.M88.4 R192, [R192+0x4000] ;  /* 0x00400000c0c0783b */ /* 0x000fe20000000200 */
[----:B------:R-:W-:Y:S01]  /*1ca0*/  LEA.HI.X R5, R6, R75, R5, 0x7, P0 ;  /* 0x0000004b06057211 */ /* 0x000fe200000f3c05 */
[----:B------:R-:W-:Y:S01]  /*1cb0*/  UIADD3.X UR15, URZ, UR14, URZ, UP0, !UPT ;  /* 0x0000000e3f0f7290 */ /* 0x000fe200087fe43f */
[----:B------:R-:W-:Y:S01]  /*1cc0*/  LEA R6, P0, R0, c[0x0][0x1f8], 0x1 ;  /* 0x00007e0000067a11 */ /* 0x000fe200078008ff */
[----:B------:R-:W-:Y:S01]  /*1cd0*/  LDSM.16.M88.4 R208, [R208+0x4000] ;  /* 0x00400000d0d0783b */ /* 0x000fe20000000200 */
[----:B------:R-:W-:Y:S01]  /*1ce0*/  UISETP.GE.AND UP0, UPT, UR25, 0x2, UPT ;  /* 0x000000021900788c */ /* 0x000fe2000bf06270 */
[----:B------:R-:W-:-:S02]  /*1cf0*/  IADD3 R229, R227, 0x7000, RZ ;  /* 0x00007000e3e57810 */ /* 0x000fc40007ffe0ff */
[----:B------:R-:W-:Y:S01]  /*1d00*/  BAR.SYNC.DEFER_BLOCKING 0x0 ;  /* 0x0000000000007b1d */ /* 0x000fe20000010000 */
[----:B------:R-:W-:Y:S01]  /*1d10*/  LEA.HI.X R7, R0, c[0x0][0x1fc], R5, 0x1, P0 ;  /* 0x00007f0000077a11 */ /* 0x000fe200000f0c05 */
[----:B------:R-:W-:Y:S01]  /*1d20*/  IMAD.U32 R5, RZ, RZ, UR10 ;  /* 0x0000000aff057e24 */ /* 0x000fe2000f8e00ff */
[----:B------:R-:W-:Y:S02]  /*1d30*/  IADD3 R0, -R20, UR17, RZ ;  /* 0x0000001114007c10 */ /* 0x000fe4000fffe1ff */
[----:B------:R-:W-:Y:S01]  /*1d40*/  IADD3 R228, R227, 0x7800, RZ ;  /* 0x00007800e3e47810 */ /* 0x000fe20007ffe0ff */
[----:B------:R-:W-:Y:S01]  /*1d50*/  STL.64 [R1+0x48], R88 ;  /* 0x0000485801007387 */ /* 0x000fe20000100a00 */
[----:B------:R-:W-:-:S03]  /*1d60*/  ISETP.LT.OR P6, PT, R0, 0x1, P5 ;  /* 0x000000010000780c */ /* 0x000fc60002fc1670 */
[----:B------:R-:W-:Y:S01]  /*1d70*/  STL [R1+0x3c], R75 ;  /* 0x00003c4b01007387 */ /* 0x000fe20000100800 */
[----:B------:R-:W-:-:S04]  /*1d80*/  DEPBAR.LE SB0, 0x0 ;  /* 0x000080000000791a */ /* 0x000fc80000000000 */
[----:B------:R-:W-:Y:S06]  /*1d90*/  BAR.SYNC.DEFER_BLOCKING 0x0 ;  /* 0x0000000000007b1d */ /* 0x000fec0000010000 */
[----:B-1----:R-:W1:Y:S04]  /*1da0*/  LDSM.16.M88.4 R8, [R220+0x8900] ;  /* 0x00890000dc08783b */ /* 0x002e680000000200 */
[----:B------:R-:W2:Y:S04]  /*1db0*/  LDSM.16.M88.4 R28, [R220+0x9100] ;  /* 0x00910000dc1c783b */ /* 0x000ea80000000200 */
[----:B------:R-:W-:Y:S04]  /*1dc0*/  LDSM.16.M88.4 R40, [R227+0x1000] ;  /* 0x00100000e328783b */ /* 0x000fe80000000200 */
[----:B------:R-:W-:Y:S04]  /*1dd0*/  LDSM.16.M88.4 R56, [R220+0x9900] ;  /* 0x00990000dc38783b */ /* 0x000fe80000000200 */
[----:B-----5:R-:W3:Y:S04]  /*1de0*/  LDSM.16.M88.4 R12, [R220+0x8100] ;  /* 0x00810000dc0c783b */ /* 0x020ee80000000200 */
[----:B------:R-:W4:Y:S04]  /*1df0*/  LDSM.16.M88.4 R48, [R227+0x800] ;  /* 0x00080000e330783b */ /* 0x000f280000000200 */
[----:B------:R-:W5:Y:S04]  /*1e00*/  LDSM.16.M88.4 R60, [R227+0x1800] ;  /* 0x00180000e33c783b */ /* 0x000f680000000200 */
[----:B------:R-:W4:Y:S04]  /*1e10*/  LDSM.16.M88.4 R64, [R220+0xa100] ;  /* 0x00a10000dc40783b */ /* 0x000f280000000200 */
[----:B------:R-:W-:Y:S01]  /*1e20*/  LDSM.16.M88.4 R52, [R227] ;  /* 0x00000000e334783b */ /* 0x000fe20000000200 */
[C---:B-1----:R-:W-:Y:S08]  /*1e30*/  HMMA.16816.F32 R32, R140.reuse, R8, RZ ;  /* 0x000000088c20723c */ /* 0x042ff000000018ff */
[C---:B------:R-:W-:Y:S08]  /*1e40*/  HMMA.16816.F32 R24, R140.reuse, R10, RZ ;  /* 0x0000000a8c18723c */ /* 0x040ff000000018ff */
[C---:B--2---:R-:W-:Y:S08]  /*1e50*/  HMMA.16816.F32 R8, R140.reuse, R30, RZ ;  /* 0x0000001e8c08723c */ /* 0x044ff000000018ff */
[C---:B---3--:R-:W-:Y:S08]  /*1e60*/  HMMA.16816.F32 R44, R140.reuse, R12, RZ ;  /* 0x0000000c8c2c723c */ /* 0x048ff000000018ff */
[----:B------:R-:W-:Y:S08]  /*1e70*/  HMMA.16816.F32 R36, R140, R14, RZ ;  /* 0x0000000e8c24723c */ /* 0x000ff000000018ff */
[----:B------:R-:W-:Y:S08]  /*1e80*/  HMMA.16816.F32 R100, R144, R42, R8 ;  /* 0x0000002a9064723c */ /* 0x000ff00000001808 */
[C---:B------:R-:W-:Y:S08]  /*1e90*/  HMMA.16816.F32 R8, R140.reuse, R58, RZ ;  /* 0x0000003a8c08723c */ /* 0x040ff000000018ff */
[----:B------:R-:W-:Y:S08]  /*1ea0*/  HMMA.16816.F32 R12, R140, R28, RZ ;  /* 0x0000001c8c0c723c */ /* 0x000ff000000018ff */
[C---:B----4-:R-:W-:Y:S01]  /*1eb0*/  HMMA.16816.F32 R112, R144.reuse, R48, R32 ;  /* 0x000000309070723c */ /* 0x050fe20000001820 */
[----:B------:R-:W1:Y:S07]  /*1ec0*/  LDSM.16.M88.4 R32, [R227+0x2000] ;  /* 0x00200000e320783b */ /* 0x000e6e0000000200 */
[----:B-----5:R-:W-:Y:S08]  /*1ed0*/  HMMA.16816.F32 R80, R144, R62, R8 ;  /* 0x0000003e9050723c */ /* 0x020ff00000001808 */
[----:B------:R-:W-:Y:S08]  /*1ee0*/  HMMA.16816.F32 R8, R140, R66, RZ ;  /* 0x000000428c08723c */ /* 0x000ff000000018ff */
[----:B------:R-:W-:Y:S01]  /*1ef0*/  HMMA.16816.F32 R96, R144, R40, R12 ;  /* 0x000000289060723c */ /* 0x000fe2000000180c */
[----:B------:R-:W-:Y:S07]  /*1f00*/  LDSM.16.M88.4 R40, [R220+0xa900] ;  /* 0x00a90000dc28783b */ /* 0x000fee0000000200 */
[C---:B------:R-:W-:Y:S01]  /*1f10*/  HMMA.16816.F32 R28, R140.reuse, R56, RZ ;  /* 0x000000388c1c723c */ /* 0x040fe200000018ff */
[----:B------:R-:W-:Y:S07]  /*1f20*/  LDSM.16.M88.4 R56, [R227+0x3800] ;  /* 0x00380000e338783b */ /* 0x000fee0000000200 */
[----:B------:R-:W-:Y:S08]  /*1f30*/  HMMA.16816.F32 R12, R140, R64, RZ ;  /* 0x000000408c0c723c */ /* 0x000ff000000018ff */
[C---:B-1----:R-:W-:Y:S07]  /*1f40*/  HMMA.16816.F32 R92, R144.reuse, R34, R8 ;  /* 0x00000022905c723c */ /* 0x042fee0000001808 */
[----:B------:R-:W-:Y:S01]  /*1f50*/  IADD3 R10, P2, R6, UR10, RZ ;  /* 0x0000000a060a7c10 */ /* 0x000fe2000ff5e0ff */
[----:B------:R-:W-:Y:S01]  /*1f60*/  HMMA.16816.F32 R76, R144, R60, R28 ;  /* 0x0000003c904c723c */ /* 0x000fe2000000181c */
[----:B------:R-:W1:Y:S02]  /*1f70*/  LDSM.16.M88.4 R28, [R220+0xb100] ;  /* 0x00b10000dc1c783b */ /* 0x000e640000000200 */
[----:B------:R-:W-:-:S02]  /*1f80*/  IADD3.X R11, R7, UR14, RZ, P2, !PT ;  /* 0x0000000e070b7c10 */ /* 0x000fc400097fe4ff */
[----:B------:R-:W-:-:S03]  /*1f90*/  ISETP.LT.OR P2, PT, R0, 0x1, P4 ;  /* 0x000000010000780c */ /* 0x000fc60002741670 */
[C---:B------:R-:W-:Y:S01]  /*1fa0*/  HMMA.16816.F32 R84, R144.reuse, R32, R12 ;  /* 0x000000209054723c */ /* 0x040fe2000000180c */
[----:B------:R-:W2:Y:S06]  /*1fb0*/  LDSM.16.M88.4 R32, [R220+0xb900] ;  /* 0x00b90000dc20783b */ /* 0x000eac0000000200 */
[----:B------:R-:W-:Y:S01]  /*1fc0*/  IADD3 R12, P1, P0, R5, 0x80, R6 ;  /* 0x00000080050c7810 */ /* 0x000fe2000783e006 */
[----:B------:R-:W-:Y:S01]  /*1fd0*/  HMMA.16816.F32 R116, R144, R52, R44 ;  /* 0x000000349074723c */ /* 0x000fe2000000182c */
[----:B------:R-:W-:Y:S02]  /*1fe0*/  LDSM.16.M88.4 R44, [R227+0x3000] ;  /* 0x00300000e32c783b */ /* 0x000fe40000000200 */
[----:B------:R-:W-:-:S02]  /*1ff0*/  IADD3.X R13, RZ, UR14, R7, P1, P0 ;  /* 0x0000000eff0d7c10 */ /* 0x000fc40008fe0407 */
[----:B------:R-:W-:Y:S02]  /*2000*/  IADD3 R8, P0, R10, UR10, RZ ;  /* 0x0000000a0a087c10 */ /* 0x000fe4000ff1e0ff */
[----:B------:R-:W-:Y:S01]  /*2010*/  ISETP.LT.OR P1, PT, R0, 0x21, P5 ;  /* 0x000000210000780c */ /* 0x000fe20002f21670 */
[C---:B------:R-:W-:Y:S01]  /*2020*/  HMMA.16816.F32 R104, R144.reuse, R50, R24 ;  /* 0x000000329068723c */ /* 0x040fe20000001818 */
[----:B------:R-:W3:Y:S01]  /*2030*/  LDSM.16.M88.4 R48, [R227+0x2800] ;  /* 0x00280000e330783b */ /* 0x000ee20000000200 */
[C---:B------:R-:W-:Y:S02]  /*2040*/  IADD3.X R9, R11.reuse, UR14, RZ, P0, !PT ;  /* 0x0000000e0b097c10 */ /* 0x040fe400087fe4ff */
[----:B------:R-:W-:Y:S01]  /*2050*/  IADD3 R16, P0, R10, UR16, RZ ;  /* 0x000000100a107c10 */ /* 0x000fe2000ff1e0ff */
[----:B------:R-:W-:Y:S01]  /*2060*/  @!PT LDS RZ, [RZ] ;  /* 0x00000000fffff984 */ /* 0x000fe20000000800 */
[----:B------:R-:W-:Y:S01]  /*2070*/  @!PT LDS RZ, [RZ] ;  /* 0x00000000fffff984 */ /* 0x000fe20000000800 */
[----:B------:R-:W-:Y:S01]  /*2080*/  @!PT LDS RZ, [RZ] ;  /* 0x00000000fffff984 */ /* 0x000fe20000000800 */
[----:B------:R4:W-:Y:S01]  /*2090*/  LDGSTS.E.BYPASS.LTC128B.128 [R243+0x100], [R6.64], !P6 ;  /* 0x0010000006f37fae */ /* 0x0009e2000f101d52 */
[C---:B------:R-:W-:Y:S02]  /*20a0*/  ISETP.LT.OR P6, PT, R0.reuse, 0x21, P4 ;  /* 0x000000210000780c */ /* 0x040fe400027c1670 */
[----:B------:R-:W-:Y:S01]  /*20b0*/  IADD3.X R17, R11, UR15, RZ, P0, !PT ;  /* 0x0000000f0b117c10 */ /* 0x000fe200087fe4ff */
[----:B------:R4:W-:Y:S01]  /*20c0*/  LDGSTS.E.BYPASS.LTC128B.128 [R243+0x4100], [R6.64+0x80], !P2 ;  /* 0x0410008006f37fae */ /* 0x0009e2000d101d52 */
[----:B------:R-:W-:Y:S01]  /*20d0*/  ISETP.LT.OR P2, PT, R0, 0x41, P5 ;  /* 0x000000410000780c */ /* 0x000fe20002f41670 */
[----:B------:R-:W-:Y:S01]  /*20e0*/  HMMA.16816.F32 R108, R144, R54, R36 ;  /* 0x00000036906c723c */ /* 0x000fe20000001824 */
[----:B------:R-:W-:Y:S01]  /*20f0*/  IADD3 R14, P0, R8, UR10, RZ ;  /* 0x0000000a080e7c10 */ /* 0x000fe2000ff1e0ff */
[----:B------:R2:W-:Y:S01]  /*2100*/  LDGSTS.E.BYPASS.LTC128B.128 [R243+0x1100], [R10.64], !P1 ;  /* 0x011000000af37fae */ /* 0x0005e2000c901d52 */
[----:B------:R-:W-:-:S02]  /*2110*/  LOP3.LUT P1, RZ, R22, 0x4, RZ, 0xc0, !PT ;  /* 0x0000000416ff7812 */ /* 0x000fc4000782c0ff */
[----:B------:R-:W-:-:S03]  /*2120*/  IADD3.X R15, R9, UR14, RZ, P0, !PT ;  /* 0x0000000e090f7c10 */ /* 0x000fc600087fe4ff */
[----:B------:R5:W-:Y:S01]  /*2130*/  LDGSTS.E.BYPASS.LTC128B.128 [R243+0x5100], [R12.64], !P6 ;  /* 0x051000000cf37fae */ /* 0x000be2000f101d52 */
[C---:B------:R-:W-:Y:S01]  /*2140*/  ISETP.LT.OR P6, PT, R0.reuse, 0x41, P4 ;  /* 0x000000410000780c */ /* 0x040fe200027c1670 */
[----:B-1----:R-:W-:Y:S02]  /*2150*/  HMMA.16816.F32 R36, R140, R28, RZ ;  /* 0x0000001c8c24723c */ /* 0x002fe400000018ff */
[----:B------:R2:W-:Y:S01]  /*2160*/  LDGSTS.E.BYPASS.LTC128B.128 [R243+0x2100], [R8.64], !P2 ;  /* 0x0210000008f37fae */ /* 0x0005e2000d101d52 */
[----:B------:R-:W-:-:S05]  /*2170*/  ISETP.LT.OR P2, PT, R0, 0x61, P4 ;  /* 0x000000610000780c */ /* 0x000fca0002741670 */
[----:B------:R-:W-:Y:S04]  /*2180*/  HMMA.16816.F32 R20, R140, R30, RZ ;  /* 0x0000001e8c14723c */ /* 0x000fe800000018ff */
[----:B------:R1:W-:Y:S01]  /*2190*/  LDGSTS.E.BYPASS.LTC128B.128 [R243+0x6100], [R16.64], !P6 ;  /* 0x0610000010f37fae */ /* 0x0003e2000f101d52 */
[----:B----4-:R-:W-:-:S03]  /*21a0*/  IADD3 R6, P0, R8, UR16, RZ ;  /* 0x0000001008067c10 */ /* 0x010fc6000ff1e0ff */
[----:B------:R-:W-:Y:S01]  /*21b0*/  HMMA.16816.F32 R24, R140, R40, RZ ;  /* 0x000000288c18723c */ /* 0x000fe200000018ff */
[----:B------:R-:W-:Y:S02]  /*21c0*/  IADD3.X R7, R9, UR15, RZ, P0, !PT ;  /* 0x0000000f09077c10 */ /* 0x000fe400087fe4ff */
[----:B------:R-:W-:Y:S01]  /*21d0*/  ISETP.LT.OR P0, PT, R0, 0x61, P5 ;  /* 0x000000610000780c */ /* 0x000fe20002f01670 */
[----:B------:R-:W-:-:S04]  /*21e0*/  IMAD.MOV.U32 R0, RZ, RZ, 0x40 ;  /* 0x00000040ff007424 */ /* 0x000fc800078e00ff */
[----:B------:R-:W-:Y:S01]  /*21f0*/  HMMA.16816.F32 R40, R140, R42, RZ ;  /* 0x0000002a8c28723c */ /* 0x000fe200000018ff */
[----:B------:R-:W-:-:S05]  /*2200*/  SEL R0, R0, 0xffffffc0, !P1 ;  /* 0xffffffc000007807 */ /* 0x000fca0004800000 */
[----:B------:R-:W-:Y:S02]  /*2210*/  IMAD.IADD R226, R220, 0x1, R0 ;  /* 0x00000001dce27824 */ /* 0x000fe400078e0200 */
[----:B--2---:R-:W-:Y:S01]  /*2220*/  HMMA.16816.F32 R8, R140, R34, RZ ;  /* 0x000000228c08723c */ /* 0x004fe200000018ff */
[----:B------:R5:W-:Y:S01]  /*2230*/  LDGSTS.E.BYPASS.LTC128B.128 [R243+0x3100], [R14.64], !P0 ;  /* 0x031000000ef37fae */ /* 0x000be2000c101d52 */
[----:B------:R-:W-:Y:S01]  /*2240*/  IMAD.IADD R223, R0, 0x1, R227 ;  /* 0x0000000100df7824 */ /* 0x000fe200078e02e3 */
[----:B------:R-:W-:Y:S02]  /*2250*/  PLOP3.LUT P0, PT, PT, PT, UP0, 0x80, 0x0 ;  /* 0x000000000000781c */ /* 0x000fe40003f0f008 */
[----:B------:R2:W-:Y:S03]  /*2260*/  LDGSTS.E.BYPASS.LTC128B.128 [R243+0x7100], [R6.64], !P2 ;  /* 0x0710000006f37fae */ /* 0x0005e6000d101d52 */
[C---:B---3--:R-:W-:Y:S01]  /*2270*/  HMMA.16816.F32 R88, R144.reuse, R48, R24 ;  /* 0x000000309058723c */ /* 0x048fe20000001818 */
[----:B------:R-:W3:Y:S04]  /*2280*/  LDSM.16.M88.4 R28, [R226+0x8900] ;  /* 0x00890000e21c783b */ /* 0x000ee80000000200 */
[----:B------:R-:W4:Y:S03]  /*2290*/  LDSM.16.M88.4 R24, [R226+0x8100] ;  /* 0x00810000e218783b */ /* 0x000f260000000200 */
[C---:B------:R-:W-:Y:S01]  /*22a0*/  HMMA.16816.F32 R72, R144.reuse, R50, R40 ;  /* 0x000000329048723c */ /* 0x040fe20000001828 */
[----:B-1----:R-:W-:Y:S04]  /*22b0*/  LDSM.16.M88.4 R16, [R226+0x9900] ;  /* 0x00990000e210783b */ /* 0x002fe80000000200 */
[----:B------:R-:W-:Y:S03]  /*22c0*/  LDSM.16.M88.4 R164, [R226+0xc100] ;  /* 0x00c10000e2a4783b */ /* 0x000fe60000000200 */
[----:B------:R-:W-:Y:S01]  /*22d0*/  HMMA.16816.F32 R64, R144, R46, R20 ;  /* 0x0000002e9040723c */ /* 0x000fe20000001814 */
[----:B------:R-:W-:Y:S04]  /*22e0*/  LDSM.16.M88.4 R20, [R226+0xb100] ;  /* 0x00b10000e214783b */ /* 0x000fe80000000200 */
[----:B------:R-:W0:Y:S03]  /*22f0*/  LDGDEPBAR ;  /* 0x00000000000079af */ /* 0x000e260000000000 */
[----:B-----5:R-:W-:Y:S01]  /*2300*/  HMMA.16816.F32 R12, R140, R32, RZ ;  /* 0x000000208c0c723c */ /* 0x020fe200000018ff */
[----:B------:R-:W1:Y:S07]  /*2310*/  LDSM.16.M88.4 R32, [R226+0x9100] ;  /* 0x00910000e220783b */ /* 0x000e6e0000000200 */
[----:B------:R-:W-:Y:S08]  /*2320*/  HMMA.16816.F32 R68, R144, R44, R36 ;  /* 0x0000002c9044723c */ /* 0x000ff00000001824 */
[----:B---3--:R-:W-:Y:S08]  /*2330*/  HMMA.16816.F32 R48, R172, R28, R112 ;  /* 0x0000001cac30723c */ /* 0x008ff00000001870 */
[C---:B------:R-:W-:Y:S01]  /*2340*/  HMMA.16816.F32 R60, R144.reuse, R56, R12 ;  /* 0x00000038903c723c */ /* 0x040fe2000000180c */
[----:B------:R-:W-:Y:S07]  /*2350*/  LDSM.16.M88.4 R12, [R226+0xa900] ;  /* 0x00a90000e20c783b */ /* 0x000fee0000000200 */
[----:B------:R-:W-:Y:S01]  /*2360*/  HMMA.16816.F32 R56, R144, R58, R8 ;  /* 0x0000003a9038723c */ /* 0x000fe20000001808 */
[----:B------:R-:W3:Y:S07]  /*2370*/  LDSM.16.M88.4 R8, [R226+0xa100] ;  /* 0x00a10000e208783b */ /* 0x000eee0000000200 */
[C---:B------:R-:W-:Y:S01]  /*2380*/  HMMA.16816.F32 R40, R172.reuse, R30, R104 ;  /* 0x0000001eac28723c */ /* 0x040fe20000001868 */
[----:B------:R-:W5:Y:S07]  /*2390*/  LDSM.16.M88.4 R28, [R226+0xb900] ;  /* 0x00b90000e21c783b */ /* 0x000f6e0000000200 */
[C---:B----4-:R-:W-:Y:S08]  /*23a0*/  HMMA.16816.F32 R52, R172.reuse, R24, R116 ;  /* 0x00000018ac34723c */ /* 0x050ff00000001874 */
[C---:B------:R-:W-:Y:S01]  /*23b0*/  HMMA.16816.F32 R44, R172.reuse, R26, R108 ;  /* 0x0000001aac2c723c */ /* 0x040fe2000000186c */
[----:B------:R-:W4:Y:S07]  /*23c0*/  LDSM.16.M88.4 R24, [R223] ;  /* 0x00000000df18783b */ /* 0x000f2e0000000200 */
[C---:B-1----:R-:W-:Y:S08]  /*23d0*/  HMMA.16816.F32 R36, R172.reuse, R32, R96 ;  /* 0x00000020ac24723c */ /* 0x042ff00000001860 */
[C---:B------:R-:W-:Y:S08]  /*23e0*/  HMMA.16816.F32 R32, R172.reuse, R34, R100 ;  /* 0x00000022ac20723c */ /* 0x040ff00000001864 */
[C---:B---3--:R-:W-:Y:S08]  /*23f0*/  HMMA.16816.F32 R84, R172.reuse, R8, R84 ;  /* 0x00000008ac54723c */ /* 0x048ff00000001854 */
[C---:B------:R-:W-:Y:S01]  /*2400*/  HMMA.16816.F32 R92, R172.reuse, R10, R92 ;  /* 0x0000000aac5c723c */ /* 0x040fe2000000185c */
[----:B------:R-:W1:Y:S07]  /*2410*/  LDSM.16.M88.4 R8, [R223+0x800] ;  /* 0x00080000df08783b */ /* 0x000e6e0000000200 */
[C---:B------:R-:W-:Y:S08]  /*2420*/  HMMA.16816.F32 R76, R172.reuse, R16, R76 ;  /* 0x00000010ac4c723c */ /* 0x040ff0000000184c */
[C---:B------:R-:W-:Y:S01]  /*2430*/  HMMA.16816.F32 R80, R172.reuse, R18, R80 ;  /* 0x00000012ac50723c */ /* 0x040fe20000001850 */
[----:B------:R-:W3:Y:S07]  /*2440*/  LDSM.16.M88.4 R16, [R223+0x1000] ;  /* 0x00100000df10783b */ /* 0x000eee0000000200 */
[C---:B------:R-:W-:Y:S08]  /*2450*/  HMMA.16816.F32 R96, R172.reuse, R12, R88 ;  /* 0x0000000cac60723c */ /* 0x040ff00000001858 */
[C---:B------:R-:W-:Y:S01]  /*2460*/  HMMA.16816.F32 R108, R172.reuse, R14, R72 ;  /* 0x0000000eac6c723c */ /* 0x040fe20000001848 */
[----:B------:R-:W-:Y:S07]  /*2470*/  LDSM.16.M88.4 R12, [R223+0x3000] ;  /* 0x00300000df0c783b */ /* 0x000fee0000000200 */
[C---:B------:R-:W-:Y:S08]  /*2480*/  HMMA.16816.F32 R100, R172.reuse, R20, R68 ;  /* 0x00000014ac64723c */ /* 0x040ff00000001844 */
[C---:B------:R-:W-:Y:S01]  /*2490*/  HMMA.16816.F32 R88, R172.reuse, R22, R64 ;  /* 0x00000016ac58723c */ /* 0x040fe20000001840 */
[----:B------:R-:W2:Y:S07]  /*24a0*/  LDSM.16.M88.4 R20, [R223+0x1800] ;  /* 0x00180000df14783b */ /* 0x000eae0000000200 */
[C---:B-----5:R-:W-:Y:S08]  /*24b0*/  HMMA.16816.F32 R72, R172.reuse, R28, R60 ;  /* 0x0000001cac48723c */ /* 0x060ff0000000183c */
[----:B------:R-:W-:Y:S01]  /*24c0*/  HMMA.16816.F32 R68, R172, R30, R56 ;  /* 0x0000001eac44723c */ /* 0x000fe20000001838 */
[----:B------:R-:W5:Y:S07]  /*24d0*/  LDSM.16.M88.4 R28, [R223+0x2000] ;  /* 0x00200000df1c783b */ /* 0x000f6e0000000200 */
[C---:B----4-:R-:W-:Y:S08]  /*24e0*/  HMMA.16816.F32 R64, R176.reuse, R24, R52 ;  /* 0x00000018b040723c */ /* 0x050ff00000001834 */
[C---:B-1----:R-:W-:Y:S08]  /*24f0*/  HMMA.16816.F32 R56, R176.reuse, R8, R48 ;  /* 0x00000008b038723c */ /* 0x042ff00000001830 */
[C---:B------:R-:W-:Y:S01]  /*2500*/  HMMA.16816.F32 R60, R176.reuse, R26, R44 ;  /* 0x0000001ab03c723c */ /* 0x040fe2000000182c */
[----:B------:R-:W1:Y:S07]  /*2510*/  LDSM.16.M88.4 R24, [R223+0x2800] ;  /* 0x00280000df18783b */ /* 0x000e6e0000000200 */
[C---:B------:R-:W-:Y:S01]  /*2520*/  HMMA.16816.F32 R52, R176.reuse, R10, R40 ;  /* 0x0000000ab034723c */ /* 0x040fe20000001828 */
[----:B------:R-:W4:Y:S07]  /*2530*/  LDSM.16.M88.4 R8, [R223+0x3800] ;  /* 0x00380000df08783b */ /* 0x000f2e0000000200 */
[C---:B---3--:R-:W-:Y:S08]  /*2540*/  HMMA.16816.F32 R48, R176.reuse, R16, R36 ;  /* 0x00000010b030723c */ /* 0x048ff00000001824 */
[C---:B------:R-:W-:Y:S01]  /*2550*/  HMMA.16816.F32 R44, R176.reuse, R18, R32 ;  /* 0x00000012b02c723c */ /* 0x040fe20000001820 */
[----:B------:R-:W-:Y:S07]  /*2560*/  LDSM.16.M88.4 R16, [R220+0xd900] ;  /* 0x00d90000dc10783b */ /* 0x000fee0000000200 */
[C---:B--2---:R-:W-:Y:S01]  /*2570*/  HMMA.16816.F32 R40, R176.reuse, R20, R76 ;  /* 0x00000014b028723c */ /* 0x044fe2000000184c */
[----:B------:R-:W-:Y:S07]  /*2580*/  LDSM.16.M88.4 R76, [R227+0x4800] ;  /* 0x00480000e34c783b */ /* 0x000fee0000000200 */
[C---:B------:R-:W-:Y:S01]  /*2590*/  HMMA.16816.F32 R36, R176.reuse, R22, R80 ;  /* 0x00000016b024723c */ /* 0x040fe20000001850 */
[----:B------:R-:W2:Y:S07]  /*25a0*/  LDSM.16.M88.4 R20, [R220+0xc100] ;  /* 0x00c10000dc14783b */ /* 0x000eae0000000200 */
[C---:B-----5:R-:W-:Y:S08]  /*25b0*/  HMMA.16816.F32 R32, R176.reuse, R28, R84 ;  /* 0x0000001cb020723c */ /* 0x060ff00000001854 */
[C---:B------:R-:W-:Y:S01]  /*25c0*/  HMMA.16816.F32 R92, R176.reuse, R30, R92 ;  /* 0x0000001eb05c723c */ /* 0x040fe2000000185c */
[----:B------:R-:W3:Y:S07]  /*25d0*/  LDSM.16.M88.4 R28, [R220+0xc900] ;  /* 0x00c90000dc1c783b */ /* 0x000eee0000000200 */
[C---:B------:R-:W-:Y:S08]  /*25e0*/  HMMA.16816.F32 R136, R176.reuse, R12, R100 ;  /* 0x0000000cb088723c */ /* 0x040ff00000001864 */
[C---:B------:R-:W-:Y:S01]  /*25f0*/  HMMA.16816.F32 R132, R176.reuse, R14, R88 ;  /* 0x0000000eb084723c */ /* 0x040fe20000001858 */
[----:B------:R-:W5:Y:S07]  /*2600*/  LDSM.16.M88.4 R12, [R220+0xe100] ;  /* 0x00e10000dc0c783b */ /* 0x000f6e0000000200 */
[C---:B-1----:R-:W-:Y:S08]  /*2610*/  HMMA.16816.F32 R96, R176.reuse, R24, R96 ;  /* 0x00000018b060723c */ /* 0x042ff00000001860 */
[C---:B------:R-:W-:Y:S01]  /*2620*/  HMMA.16816.F32 R108, R176.reuse, R26, R108 ;  /* 0x0000001ab06c723c */ /* 0x040fe2000000186c */
[----:B------:R-:W1:Y:S07]  /*2630*/  LDSM.16.M88.4 R24, [R220+0xd100] ;  /* 0x00d10000dc18783b */ /* 0x000e6e0000000200 */
[C---:B----4-:R-:W-:Y:S01]  /*2640*/  HMMA.16816.F32 R128, R176.reuse, R8, R72 ;  /* 0x00000008b080723c */ /* 0x050fe20000001848 */
[----:B------:R-:W-:Y:S07]  /*2650*/  LDSM.16.M88.4 R72, [R227+0x5000] ;  /* 0x00500000e348783b */ /* 0x000fee0000000200 */
[----:B------:R-:W-:Y:S01]  /*2660*/  HMMA.16816.F32 R124, R176, R10, R68 ;  /* 0x0000000ab07c723c */ /* 0x000fe20000001844 */
[----:B------:R-:W4:Y:S04]  /*2670*/  LDSM.16.M88.4 R8, [R220+0xe900] ;  /* 0x00e90000dc08783b */ /* 0x000f280000000200 */
[----:B------:R-:W-:Y:S03]  /*2680*/  LDSM.16.M88.4 R68, [R227+0x5800] ;  /* 0x00580000e344783b */ /* 0x000fe60000000200 */
[C---:B--2---:R-:W-:Y:S01]  /*2690*/  HMMA.16816.F32 R116, R180.reuse, R22, R60 ;  /* 0x00000016b474723c */ /* 0x044fe2000000183c */
[----:B------:R-:W2:Y:S07]  /*26a0*/  LDSM.16.M88.4 R60, [R220+0xf100] ;  /* 0x00f10000dc3c783b */ /* 0x000eae0000000200 */
[C---:B---3--:R-:W-:Y:S01]  /*26b0*/  HMMA.16816.F32 R104, R180.reuse, R30, R52 ;  /* 0x0000001eb468723c */ /* 0x048fe20000001834 */
[----:B------:R-:W3:Y:S07]  /*26c0*/  LDSM.16.M88.4 R52, [R220+0xf900] ;  /* 0x00f90000dc34783b */ /* 0x000eee0000000200 */
[C---:B------:R-:W-:Y:S01]  /*26d0*/  HMMA.16816.F32 R112, R180.reuse, R28, R56 ;  /* 0x0000001cb470723c */ /* 0x040fe20000001838 */
[----:B------:R-:W2:Y:S04]  /*26e0*/  LDSM.16.M88.4 R56, [R227+0x4000] ;  /* 0x00400000e338783b */ /* 0x000ea80000000200 */
[----:B------:R-:W-:Y:S03]  /*26f0*/  LDSM.16.M88.4 R28, [R227+0x7800] ;  /* 0x00780000e31c783b */ /* 0x000fe60000000200 */
[C---:B------:R-:W-:Y:S08]  /*2700*/  HMMA.16816.F32 R120, R180.reuse, R20, R64 ;  /* 0x00000014b478723c */ /* 0x040ff00000001840 */
[C---:B-----5:R-:W-:Y:S01]  /*2710*/  HMMA.16816.F32 R64, R180.reuse, R12, R32 ;  /* 0x0000000cb440723c */ /* 0x060fe20000001820 */
[----:B------:R-:W5:Y:S07]  /*2720*/  LDSM.16.M88.4 R32, [R227+0x7000] ;  /* 0x00700000e320783b */ /* 0x000f6e0000000200 */
[C---:B------:R-:W-:Y:S01]  /*2730*/  HMMA.16816.F32 R80, R180.reuse, R18, R36 ;  /* 0x00000012b450723c */ /* 0x040fe20000001824 */
[----:B------:R-:W2:Y:S07]  /*2740*/  LDSM.16.M88.4 R36, [R227+0x6800] ;  /* 0x00680000e324783b */ /* 0x000eae0000000200 */
[C---:B-1----:R-:W-:Y:S08]  /*2750*/  HMMA.16816.F32 R100, R180.reuse, R24, R48 ;  /* 0x00000018b464723c */ /* 0x042ff00000001830 */
[C---:B------:R-:W-:Y:S01]  /*2760*/  HMMA.16816.F32 R88, R180.reuse, R26, R44 ;  /* 0x0000001ab458723c */ /* 0x040fe2000000182c */
[----:B------:R-:W1:Y:S07]  /*2770*/  LDSM.16.M88.4 R44, [R227+0x6000] ;  /* 0x00600000e32c783b */ /* 0x000e6e0000000200 */
[C---:B------:R-:W-:Y:S08]  /*2780*/  HMMA.16816.F32 R84, R180.reuse, R16, R40 ;  /* 0x00000010b454723c */ /* 0x040ff00000001828 */
[C---:B------:R-:W-:Y:S08]  /*2790*/  HMMA.16816.F32 R48, R180.reuse, R14, R92 ;  /* 0x0000000eb430723c */ /* 0x040ff0000000185c */
[C---:B----4-:R-:W-:Y:S01]  /*27a0*/  HMMA.16816.F32 R40, R180.reuse, R8, R96 ;  /* 0x00000008b428723c */ /* 0x050fe20000001860 */
[----:B------:R-:W-:Y:S07]  /*27b0*/  LDSM.16.M88.4 R96, [R223+0x4000] ;  /* 0x00400000df60783b */ /* 0x000fee0000000200 */
[C---:B------:R-:W-:Y:S08]  /*27c0*/  HMMA.16816.F32 R24, R180.reuse, R10, R108 ;  /* 0x0000000ab418723c */ /* 0x040ff0000000186c */
[C---:B--2---:R-:W-:Y:S08]  /*27d0*/  HMMA.16816.F32 R16, R180.reuse, R62, R132 ;  /* 0x0000003eb410723c */ /* 0x044ff00000001884 */
[C---:B---3--:R-:W-:Y:S08]  /*27e0*/  HMMA.16816.F32 R12, R180.reuse, R52, R128 ;  /* 0x00000034b40c723c */ /* 0x048ff00000001880 */
[C---:B------:R-:W-:Y:S08]  /*27f0*/  HMMA.16816.F32 R8, R180.reuse, R54, R124 ;  /* 0x00000036b408723c */ /* 0x040ff0000000187c */
[----:B------:R-:W-:Y:S01]  /*2800*/  HMMA.16816.F32 R20, R180, R60, R136 ;  /* 0x0000003cb414723c */ /* 0x000fe20000001888 */
[----:B------:R-:W2:Y:S07]  /*2810*/  LDSM.16.M88.4 R60, [R226+0xc900] ;  /* 0x00c90000e23c783b */ /* 0x000eae0000000200 */
[C---:B------:R-:W-:Y:S08]  /*2820*/  HMMA.16816.F32 R52, R184.reuse, R56, R120 ;  /* 0x00000038b834723c */ /* 0x040ff00000001878 */
[C---:B------:R-:W-:Y:S01]  /*2830*/  HMMA.16816.F32 R56, R184.reuse, R58, R116 ;  /* 0x0000003ab838723c */ /* 0x040fe20000001874 */
[----:B------:R-:W3:Y:S07]  /*2840*/  LDSM.16.M88.4 R116, [R226+0xd100] ;  /* 0x00d10000e274783b */ /* 0x000eee0000000200 */
[C---:B------:R-:W-:Y:S08]  /*2850*/  HMMA.16816.F32 R132, R184.reuse, R76, R112 ;  /* 0x0000004cb884723c */ /* 0x040ff00000001870 */
[C---:B------:R-:W-:Y:S08]  /*2860*/  HMMA.16816.F32 R128, R184.reuse, R72, R100 ;  /* 0x00000048b880723c */ /* 0x040ff00000001864 */
[C---:B-----5:R-:W-:Y:S01]  /*2870*/  HMMA.16816.F32 R112, R184.reuse, R34, R16 ;  /* 0x00000022b870723c */ /* 0x060fe20000001810 */
[----:B------:R-:W4:Y:S07]  /*2880*/  LDSM.16.M88.4 R16, [R226+0xd900] ;  /* 0x00d90000e210783b */ /* 0x000f2e0000000200 */
[C---:B------:R-:W-:Y:S01]  /*2890*/  HMMA.16816.F32 R108, R184.reuse, R28, R12 ;  /* 0x0000001cb86c723c */ /* 0x040fe2000000180c */
[----:B------:R-:W5:Y:S07]  /*28a0*/  LDSM.16.M88.4 R12, [R226+0xe100] ;  /* 0x00e10000e20c783b */ /* 0x000f6e0000000200 */
[C---:B------:R-:W-:Y:S01]  /*28b0*/  HMMA.16816.F32 R100, R184.reuse, R30, R8 ;  /* 0x0000001eb864723c */ /* 0x040fe20000001808 */
[----:B------:R-:W1:Y:S07]  /*28c0*/  LDSM.16.M88.4 R8, [R226+0xe900] ;  /* 0x00e90000e208783b */ /* 0x000e6e0000000200 */
[C---:B------:R-:W-:Y:S08]  /*28d0*/  HMMA.16816.F32 R104, R184.reuse, R78, R104 ;  /* 0x0000004eb868723c */ /* 0x040ff00000001868 */
[C---:B------:R-:W-:Y:S01]  /*28e0*/  HMMA.16816.F32 R160, R184.reuse, R74, R88 ;  /* 0x0000004ab8a0723c */ /* 0x040fe20000001858 */
[----:B------:R-:W-:Y:S04]  /*28f0*/  LDSM.16.M88.4 R88, [R223+0x4800] ;  /* 0x00480000df58783b */ /* 0x000fe80000000200 */
[----:B------:R-:W-:Y:S03]  /*2900*/  LDSM.16.M88.4 R72, [R223+0x5000] ;  /* 0x00500000df48783b */ /* 0x000fe60000000200 */
[C---:B------:R-:W-:Y:S01]  /*2910*/  HMMA.16816.F32 R152, R184.reuse, R70, R80 ;  /* 0x00000046b898723c */ /* 0x040fe20000001850 */
[----:B------:R-:W-:Y:S07]  /*2920*/  LDSM.16.M88.4 R80, [R226+0xf900] ;  /* 0x00f90000e250783b */ /* 0x000fee0000000200 */
[C---:B------:R-:W-:Y:S01]  /*2930*/  HMMA.16816.F32 R120, R184.reuse, R38, R24 ;  /* 0x00000026b878723c */ /* 0x040fe20000001818 */
[----:B------:R-:W2:Y:S07]  /*2940*/  LDSM.16.M88.4 R24, [R226+0xf100] ;  /* 0x00f10000e218783b */ /* 0x000eae0000000200 */
[C---:B------:R-:W-:Y:S01]  /*2950*/  HMMA.16816.F32 R156, R184.reuse, R68, R84 ;  /* 0x00000044b89c723c */ /* 0x040fe20000001854 */
[----:B------:R-:W2:Y:S07]  /*2960*/  LDSM.16.M88.4 R68, [R223+0x5800] ;  /* 0x00580000df44783b */ /* 0x000eae0000000200 */
[C---:B-1----:R-:W-:Y:S01]  /*2970*/  HMMA.16816.F32 R148, R184.reuse, R44, R64 ;  /* 0x0000002cb894723c */ /* 0x042fe20000001840 */
[----:B------:R-:W1:Y:S07]  /*2980*/  LDSM.16.M88.4 R64, [R223+0x6000] ;  /* 0x00600000df40783b */ /* 0x000e6e0000000200 */
[C---:B------:R-:W-:Y:S08]  /*2990*/  HMMA.16816.F32 R136, R184.reuse, R46, R48 ;  /* 0x0000002eb888723c */ /* 0x040ff00000001830 */
[C---:B------:R-:W-:Y:S08]  /*29a0*/  HMMA.16816.F32 R124, R184.reuse, R36, R40 ;  /* 0x00000024b87c723c */ /* 0x040ff00000001828 */
[----:B------:R-:W-:Y:S08]  /*29b0*/  HMMA.16816.F32 R20, R184, R32, R20 ;  /* 0x00000020b814723c */ /* 0x000ff00000001814 */
[C---:B------:R-:W-:Y:S08]  /*29c0*/  HMMA.16816.F32 R92, R192.reuse, R164, R52 ;  /* 0x000000a4c05c723c */ /* 0x040ff00000001834 */
[C---:B------:R-:W-:Y:S08]  /*29d0*/  HMMA.16816.F32 R84, R192.reuse, R166, R56 ;  /* 0x000000a6c054723c */ /* 0x040ff00000001838 */
[C---:B--2---:R-:W-:Y:S08]  /*29e0*/  HMMA.16816.F32 R76, R192.reuse, R60, R132 ;  /* 0x0000003cc04c723c */ /* 0x044ff00000001884 */
[C---:B------:R-:W-:Y:S01]  /*29f0*/  HMMA.16816.F32 R60, R192.reuse, R62, R104 ;  /* 0x0000003ec03c723c */ /* 0x040fe20000001868 */
[----:B------:R-:W2:Y:S07]  /*2a00*/  LDSM.16.M88.4 R104, [R223+0x6800] ;  /* 0x00680000df68783b */ /* 0x000eae0000000200 */
[C---:B---3--:R-:W-:Y:S01]  /*2a10*/  HMMA.16816.F32 R56, R192.reuse, R116, R128 ;  /* 0x00000074c038723c */ /* 0x048fe20000001880 */
[----:B------:R-:W3:Y:S07]  /*2a20*/  LDSM.16.M88.4 R128, [R223+0x7000] ;  /* 0x00700000df80783b */ /* 0x000eee0000000200 */
[----:B------:R-:W-:Y:S01]  /*2a30*/  HMMA.16816.F32 R52, R192, R118, R160 ;  /* 0x00000076c034723c */ /* 0x000fe200000018a0 */
[----:B------:R-:W1:Y:S01]  /*2a40*/  LDSM.16.M88.4 R116, [R223+0x7800] ;  /* 0x00780000df74783b */ /* 0x000e620000000200 */
[----:B------:R-:W-:-:S06]  /*2a50*/  DEPBAR.LE SB0, 0x0 ;  /* 0x000080000000791a */ /* 0x000fcc0000000000 */
[C---:B----4-:R-:W-:Y:S08]  /*2a60*/  HMMA.16816.F32 R48, R192.reuse, R16, R156 ;  /* 0x00000010c030723c */ /* 0x050ff0000000189c */
[C---:B------:R-:W-:Y:S08]  /*2a70*/  HMMA.16816.F32 R44, R192.reuse, R18, R152 ;  /* 0x00000012c02c723c */ /* 0x040ff00000001898 */
[C---:B-----5:R-:W-:Y:S08]  /*2a80*/  HMMA.16816.F32 R40, R192.reuse, R12, R148 ;  /* 0x0000000cc028723c */ /* 0x060ff00000001894 */
        /* <DEDUP_REMOVED lines=21> */
[C---:B------:R-:W-:Y:S08]  /*2be0*/  HMMA.16816.F32 R24, R208.reuse, R116, R12 ;  /* 0x00000074d018723c */ /* 0x040ff0000000180c */
[----:B------:R-:W-:Y:S01]  /*2bf0*/  HMMA.16816.F32 R44, R208, R118, R8 ;  /* 0x00000076d02c723c */ /* 0x000fe20000001808 */
[----:B------:R-:W-:Y:S06]  /*2c00*/  BAR.SYNC.DEFER_BLOCKING 0x0 ;  /* 0x0000000000007b1d */ /* 0x000fec0000010000 */
[----:B------:R-:W-:Y:S05]  /*2c10*/  @!P0 BRA `(.L_x_501) ;  /* 0x0000025000008947 */ /* 0x000fea0003800000 */
[----:B------:R-:W-:-:S04]  /*2c20*/  UIADD3 UR5, UR25, -0x2, URZ ;  /* 0xfffffffe19057890 */ /* 0x000fc8000fffe03f */
        /* <DEDUP_REMOVED lines=36> */
.L_x_501:
[----:B------:R-:W-:Y:S01]  /*2e70*/  FMUL.FTZ R0, R40, c[0x0][0x320] ;  /* 0x0000c80028007a20 */ /* 0x000fe20000410000 */
[----:B---3--:R-:W-:Y:S01]  /*2e80*/  LEA.HI R6, R190, R189, RZ, 0x2 ;  /* 0x000000bdbe067211 */ /* 0x008fe200078f10ff */
[----:B------:R-:W-:Y:S01]  /*2e90*/  FMUL.FTZ R5, R50, c[0x0][0x320] ;  /* 0x0000c80032057a20 */ /* 0x000fe20000410000 */
[----:B------:R-:W-:Y:S01]  /*2ea0*/  SHF.R.S32.HI R7, RZ, 0x1f, R171 ;  /* 0x0000001fff077819 */ /* 0x000fe200000114ab */
[----:B------:R1:W-:Y:S01]  /*2eb0*/  MUFU.TANH R160, R0 ;  /* 0x0000000000a07308 */ /* 0x0003e20000002400 */
[----:B------:R-:W-:Y:S01]  /*2ec0*/  FMUL.FTZ R8, R18, c[0x0][0x320] ;  /* 0x0000c80012087a20 */ /* 0x000fe20000410000 */
[----:B------:R-:W-:Y:S01]  /*2ed0*/  UMOV UR4, 0xffffff80 ;  /* 0xffffff8000047882 */ /* 0x000fe20000000000 */
[----:B------:R-:W-:Y:S01]  /*2ee0*/  LEA.HI R7, R7, R171, RZ, 0x3 ;  /* 0x000000ab07077211 */ /* 0x000fe200078f18ff */
[----:B------:R-:W-:Y:S01]  /*2ef0*/  UIMAD UR4, UR20, UR4, 0x1 ;  /* 0x00000001140474a4 */ /* 0x000fe2000f8e0204 */
[----:B------:R-:W-:Y:S01]  /*2f00*/  FMUL.FTZ R10, R19, c[0x0][0x320] ;  /* 0x0000c800130a7a20 */ /* 0x000fe20000410000 */
[----:B------:R-:W-:Y:S01]  /*2f10*/  UIADD3 UR25, UR25, -0x2, URZ ;  /* 0xfffffffe19197890 */ /* 0x000fe2000fffe03f */
[----:B------:R-:W-:Y:S01]  /*2f20*/  LOP3.LUT R7, R7, 0xffffff8, RZ, 0xc0, !PT ;  /* 0x0ffffff807077812 */ /* 0x000fe200078ec0ff */
[----:B------:R-:W-:Y:S01]  /*2f30*/  IMAD.SHL.U32 R221, R3, 0x2, RZ ;  /* 0x0000000203dd7824 */ /* 0x000fe200078e00ff */
[----:B------:R-:W0:Y:S03]  /*2f40*/  LDGDEPBAR ;  /* 0x00000000000079af */ /* 0x000e260000000000 */
[----:B------:R-:W-:-:S02]  /*2f50*/  IMAD.IADD R9, R171, 0x1, -R7 ;  /* 0x00000001ab097824 */ /* 0x000fc400078e0a07 */
[--C-:B------:R-:W-:Y:S02]  /*2f60*/  IMAD R222, R4, 0x2, R221.reuse ;  /* 0x0000000204de7824 */ /* 0x100fe400078e02dd */
[----:B-1----:R-:W-:Y:S02]  /*2f70*/  FMUL.FTZ R0, R92, c[0x0][0x320] ;  /* 0x0000c8005c007a20 */ /* 0x002fe40000410000 */
[C---:B------:R-:W-:Y:S02]  /*2f80*/  IMAD R225, R2.reuse, 0x2, R221 ;  /* 0x0000000202e17824 */ /* 0x040fe400078e02dd */
[----:B------:R1:W2:Y:S01]  /*2f90*/  MUFU.TANH R82, R0 ;  /* 0x0000000000527308 */ /* 0x0002a20000002400 */
[----:B------:R-:W-:Y:S02]  /*2fa0*/  IMAD R224, R2, 0x2, R222 ;  /* 0x0000000202e07824 */ /* 0x000fe400078e02de */
[----:B-1----:R-:W-:-:S05]  /*2fb0*/  FMUL.FTZ R0, R93, c[0x0][0x320] ;  /* 0x0000c8005d007a20 */ /* 0x002fca0000410000 */
[----:B------:R1:W3:Y:S02]  /*2fc0*/  MUFU.TANH R81, R0 ;  /* 0x0000000000517308 */ /* 0x0002e40000002400 */
[----:B-1----:R-:W-:-:S06]  /*2fd0*/  FMUL.FTZ R0, R84, c[0x0][0x320] ;  /* 0x0000c80054007a20 */ /* 0x002fcc0000410000 */
[----:B------:R1:W4:Y:S02]  /*2fe0*/  MUFU.TANH R80, R0 ;  /* 0x0000000000507308 */ /* 0x0003240000002400 */
[----:B-1----:R-:W-:-:S06]  /*2ff0*/  FMUL.FTZ R0, R85, c[0x0][0x320] ;  /* 0x0000c80055007a20 */ /* 0x002fcc0000410000 */
[----:B------:R1:W-:Y:S02]  /*3000*/  MUFU.TANH R11, R0 ;  /* 0x00000000000b7308 */ /* 0x0003e40000002400 */
[----:B-1----:R-:W-:-:S06]  /*3010*/  FMUL.FTZ R0, R76, c[0x0][0x320] ;  /* 0x0000c8004c007a20 */ /* 0x002fcc0000410000 */
[----:B------:R1:W5:Y:S02]  /*3020*/  MUFU.TANH R76, R0 ;  /* 0x00000000004c7308 */ /* 0x0003640000002400 */
[----:B-1----:R-:W-:-:S06]  /*3030*/  FMUL.FTZ R0, R77, c[0x0][0x320] ;  /* 0x0000c8004d007a20 */ /* 0x002fcc0000410000 */
[----:B------:R1:W1:Y:S02]  /*3040*/  MUFU.TANH R75, R0 ;  /* 0x00000000004b7308 */ /* 0x0002640000002400 */
[----:B-1----:R-:W-:-:S06]  /*3050*/  FMUL.FTZ R0, R60, c[0x0][0x320] ;  /* 0x0000c8003c007a20 */ /* 0x002fcc0000410000 */
[----:B------:R1:W1:Y:S02]  /*3060*/  MUFU.TANH R74, R0 ;  /* 0x00000000004a7308 */ /* 0x0002640000002400 */
[----:B-1----:R-:W-:-:S06]  /*3070*/  FMUL.FTZ R0, R61, c[0x0][0x320] ;  /* 0x0000c8003d007a20 */ /* 0x002fcc0000410000 */
[----:B------:R1:W-:Y:S02]  /*3080*/  MUFU.TANH R73, R0 ;  /* 0x0000000000497308 */ /* 0x0003e40000002400 */
[----:B-1----:R-:W-:-:S06]  /*3090*/  FMUL.FTZ R0, R56, c[0x0][0x320] ;  /* 0x0000c80038007a20 */ /* 0x002fcc0000410000 */
[----:B------:R1:W1:Y:S02]  /*30a0*/  MUFU.TANH R66, R0 ;  /* 0x0000000000427308 */ /* 0x0002640000002400 */
        /* <DEDUP_REMOVED lines=29> */
[----:B------:R1:W-:Y:S08]  /*3280*/  MUFU.TANH R20, R5 ;  /* 0x0000000500147308 */ /* 0x0003f00000002400 */
[----:B------:R2:W2:Y:S01]  /*3290*/  MUFU.TANH R49, R0 ;  /* 0x0000000000317308 */ /* 0x0004a20000002400 */
[----:B-1----:R-:W-:-:S05]  /*32a0*/  LOP3.LUT R5, R6, 0xfffffffc, RZ, 0xc0, !PT ;  /* 0xfffffffc06057812 */ /* 0x002fca00078ec0ff */
[----:B------:R-:W-:Y:S02]  /*32b0*/  IMAD.IADD R5, R189, 0x1, -R5 ;  /* 0x00000001bd057824 */ /* 0x000fe400078e0a05 */
[----:B--2---:R-:W-:-:S04]  /*32c0*/  FMUL.FTZ R0, R21, c[0x0][0x320] ;  /* 0x0000c80015007a20 */ /* 0x004fc80000410000 */
[----:B------:R1:W2:Y:S02]  /*32d0*/  MUFU.TANH R48, R0 ;  /* 0x0000000000307308 */ /* 0x0002a40000002400 */
        /* <DEDUP_REMOVED lines=15> */
[----:B------:R1:W-:Y:S02]  /*33d0*/  MUFU.TANH R156, R0 ;  /* 0x00000000009c7308 */ /* 0x0003e40000002400 */
        /* <DEDUP_REMOVED lines=15> */
[----:B------:R1:W-:Y:S08]  /*34d0*/  MUFU.TANH R34, R8 ;  /* 0x0000000800227308 */ /* 0x0003f00000002400 */
[----:B------:R2:W-:Y:S01]  /*34e0*/  MUFU.TANH R167, R0 ;  /* 0x0000000000a77308 */ /* 0x0005e20000002400 */
[----:B-1----:R-:W-:-:S04]  /*34f0*/  LEA.HI R8, R5, R5, RZ, 0x1 ;  /* 0x0000000505087211 */ /* 0x002fc800078f08ff */
[----:B------:R-:W-:Y:S01]  /*3500*/  LOP3.LUT R8, R8, 0x1ffffffe, RZ, 0xc0, !PT ;  /* 0x1ffffffe08087812 */ /* 0x000fe200078ec0ff */
[----:B--2---:R-:W-:-:S04]  /*3510*/  FMUL.FTZ R0, R35, c[0x0][0x320] ;  /* 0x0000c80023007a20 */ /* 0x004fc80000410000 */
        /* <DEDUP_REMOVED lines=12> */
[----:B------:R1:W2:Y:S02]  /*35e0*/  MUFU.TANH R13, R0 ;  /* 0x00000000000d7308 */ /* 0x0002a40000002400 */
[----:B-1----:R-:W-:-:S06]  /*35f0*/  FMUL.FTZ R0, R22, c[0x0][0x320] ;  /* 0x0000c80016007a20 */ /* 0x002fcc0000410000 */
[----:B------:R1:W-:Y:S02]  /*3600*/  MUFU.TANH R38, R0 ;  /* 0x0000000000267308 */ /* 0x0003e40000002400 */
[----:B-1----:R-:W-:-:S06]  /*3610*/  FMUL.FTZ R0, R23, c[0x0][0x320] ;  /* 0x0000c80017007a20 */ /* 0x002fcc0000410000 */
[----:B------:R-:W-:Y:S08]  /*3620*/  MUFU.TANH R23, R10 ;  /* 0x0000000a00177308 */ /* 0x000ff00000002400 */
[----:B------:R1:W-:Y:S02]  /*3630*/  MUFU.TANH R35, R0 ;  /* 0x0000000000237308 */ /* 0x0003e40000002400 */
[----:B-1----:R-:W-:-:S06]  /*3640*/  FMUL.FTZ R0, R87, c[0x0][0x320] ;  /* 0x0000c80057007a20 */ /* 0x002fcc0000410000 */
[----:B------:R1:W1:Y:S02]  /*3650*/  MUFU.TANH R14, R0 ;  /* 0x00000000000e7308 */ /* 0x0002640000002400 */
[----:B-1----:R-:W-:-:S05]  /*3660*/  LOP3.LUT R0, R188, 0xffffffe0, RZ, 0xc0, !PT ;  /* 0xffffffe0bc007812 */ /* 0x002fca00078ec0ff */
[----:B------:R-:W-:-:S05]  /*3670*/  IMAD.IADD R0, R189, 0x1, -R0 ;  /* 0x00000001bd007824 */ /* 0x000fca00078e0a00 */
[----:B------:R-:W-:-:S04]  /*3680*/  SHF.R.S32.HI R6, RZ, 0x1f, R0 ;  /* 0x0000001fff067819 */ /* 0x000fc80000011400 */
[----:B------:R-:W-:-:S04]  /*3690*/  LEA.HI R6, R6, R0, RZ, 0x2 ;  /* 0x0000000006067211 */ /* 0x000fc800078f10ff */
[----:B------:R-:W-:-:S05]  /*36a0*/  LEA.HI.SX32 R7, R6, UR23, 0x1e ;  /* 0x0000001706077c11 */ /* 0x000fca000f8ff2ff */
[----:B------:R-:W-:Y:S02]  /*36b0*/  IMAD R9, R9, 0x10, R7 ;  /* 0x0000001009097824 */ /* 0x000fe400078e0207 */
[----:B------:R-:W-:Y:S02]  /*36c0*/  IMAD.IADD R7, R5, 0x1, -R8 ;  /* 0x0000000105077824 */ /* 0x000fe400078e0a08 */
[----:B------:R-:W-:Y:S02]  /*36d0*/  FMUL.FTZ R5, R51, c[0x0][0x320] ;  /* 0x0000c80033057a20 */ /* 0x000fe40000410000 */
[----:B------:R-:W-:Y:S02]  /*36e0*/  IMAD R15, R7, 0x8, R9 ;  /* 0x00000008070f7824 */ /* 0x000fe400078e0209 */
[----:B------:R1:W-:Y:S01]  /*36f0*/  MUFU.TANH R17, R5 ;  /* 0x0000000500117308 */ /* 0x0003e20000002400 */
[----:B------:R-:W-:Y:S02]  /*3700*/  FMUL.FTZ R7, R62, c[0x0][0x320] ;  /* 0x0000c8003e077a20 */ /* 0x000fe40000410000 */
[----:B------:R-:W-:Y:S01]  /*3710*/  @P3 IMAD.HI.U32 R8, R15, c[0x0][0x2c8], RZ ;  /* 0x0000b2000f083a27 */ /* 0x000fe200078e00ff */
[----:B------:R2:W-:Y:S04]  /*3720*/  STL [R1+0x20], R15 ;  /* 0x0000200f01007387 */ /* 0x0005e80000100800 */
[----:B------:R3:W2:Y:S01]  /*3730*/  MUFU.TANH R64, R7 ;  /* 0x0000000700407308 */ /* 0x0006a20000002400 */
[----:B-1----:R-:W-:Y:S01]  /*3740*/  IMAD.MOV.U32 R5, RZ, RZ, R15 ;  /* 0x000000ffff057224 */ /* 0x002fe200078e000f */
[----:B------:R-:W-:-:S05]  /*3750*/  @P3 SHF.R.U32.HI R5, RZ, c[0x0][0x2cc], R8 ;  /* 0x0000b300ff053a19 */ /* 0x000fca0000011608 */
[----:B------:R-:W1:Y:S01]  /*3760*/  SHFL.IDX PT, R9, R5, RZ, 0x1c1f ;  /* 0x001c1fff05097589 */ /* 0x000e6200000e0000 */
[----:B---3--:R-:W-:-:S03]  /*3770*/  FMUL.FTZ R7, R26, c[0x0][0x320] ;  /* 0x0000c8001a077a20 */ /* 0x008fc60000410000 */
[----:B------:R3:W1:Y:S01]  /*3780*/  SHFL.IDX PT, R8, R5, 0x1, 0x1c1f ;  /* 0x003c1f0005087f89 */ /* 0x00066200000e0000 */
[----:B------:R4:W-:Y:S01]  /*3790*/  MUFU.TANH R22, R7 ;  /* 0x0000000700167308 */ /* 0x0009e20000002400 */
[----:B--2---:R-:W-:-:S07]  /*37a0*/  FMUL.FTZ R15, R47, c[0x0][0x320] ;  /* 0x0000c8002f0f7a20 */ /* 0x004fce0000410000 */
[----:B------:R-:W-:Y:S01]  /*37b0*/  MUFU.TANH R15, R15 ;  /* 0x0000000f000f7308 */ /* 0x000fe20000002400 */
[----:B----4-:R-:W-:-:S07]  /*37c0*/  FMUL.FTZ R7, R27, c[0x0][0x320] ;  /* 0x0000c8001b077a20 */ /* 0x010fce0000410000 */
[----:B------:R2:W-:Y:S01]  /*37d0*/  MUFU.TANH R19, R7 ;  /* 0x0000000700137308 */ /* 0x0005e20000002400 */
[----:B---3--:R-:W-:Y:S01]  /*37e0*/  LOP3.LUT R5, R6, 0x7ffffffc, RZ, 0xc0, !PT ;  /* 0x7ffffffc06057812 */ /* 0x008fe200078ec0ff */
[----:B------:R-:W-:-:S04]  /*37f0*/  IMAD.U32 R6, RZ, RZ, UR4 ;  /* 0x00000004ff067e24 */ /* 0x000fc8000f8e00ff */
[----:B------:R-:W-:Y:S02]  /*3800*/  IMAD.IADD R5, R0, 0x1, -R5 ;  /* 0x0000000100057824 */ /* 0x000fe400078e0a05 */
[----:B------:R-:W-:Y:S02]  /*3810*/  FMUL.FTZ R0, R63, c[0x0][0x320] ;  /* 0x0000c8003f007a20 */ /* 0x000fe40000410000 */
[----:B------:R-:W-:Y:S02]  /*3820*/  IMAD.SHL.U32 R10, R5, 0x2, RZ ;  /* 0x00000002050a7824 */ /* 0x000fe400078e00ff */
[----:B------:R3:W4:Y:S01]  /*3830*/  MUFU.TANH R65, R0 ;  /* 0x0000000000417308 */ /* 0x0007220000002400 */
[----:B------:R-:W-:Y:S02]  /*3840*/  FMUL.FTZ R5, R70, c[0x0][0x320] ;  /* 0x0000c80046057a20 */ /* 0x000fe40000410000 */
[----:B------:R4:W-:Y:S01]  /*3850*/  STL [R1+0x24], R10 ;  /* 0x0000240a01007387 */ /* 0x0009e20000100800 */
[----:B--2---:R-:W-:-:S04]  /*3860*/  FMUL.FTZ R7, R46, c[0x0][0x320] ;  /* 0x0000c8002e077a20 */ /* 0x004fc80000410000 */
[----:B------:R1:W2:Y:S01]  /*3870*/  MUFU.TANH R16, R5 ;  /* 0x0000000500107308 */ /* 0x0002a20000002400 */
[----:B---3--:R-:W-:-:S07]  /*3880*/  IADD3 R0, -R10, UR8, R6 ;  /* 0x000000080a007c10 */ /* 0x008fce000fffe106 */
[----:B------:R3:W-:Y:S01]  /*3890*/  MUFU.TANH R18, R7 ;  /* 0x0000000700127308 */ /* 0x0007e20000002400 */
[----:B------:R-:W-:Y:S02]  /*38a0*/  IADD3 R6, -R10, UR17, RZ ;  /* 0x000000110a067c10 */ /* 0x000fe4000fffe1ff */
[----:B------:R-:W-:-:S05]  /*38b0*/  IADD3 R0, R0, -UR11, RZ ;  /* 0x8000000b00007c10 */ /* 0x000fca000fffe0ff */
[C---:B-1----:R-:W-:Y:S02]  /*38c0*/  IMAD.IADD R5, R0.reuse, 0x1, R9 ;  /* 0x0000000100057824 */ /* 0x042fe400078e0209 */
[----:B------:R-:W-:Y:S02]  /*38d0*/  IMAD.IADD R0, R0, 0x1, R8 ;  /* 0x0000000100007824 */ /* 0x000fe400078e0208 */
[----:B------:R-:W-:Y:S01]  /*38e0*/  FMUL.FTZ R8, R71, c[0x0][0x320] ;  /* 0x0000c80047087a20 */ /* 0x000fe20000410000 */
[C---:B------:R-:W-:Y:S02]  /*38f0*/  IMNMX R5, R6.reuse, R5, PT ;  /* 0x0000000506057217 */ /* 0x040fe40003800200 */
[----:B------:R-:W-:Y:S02]  /*3900*/  IMNMX R0, R6, R0, PT ;  /* 0x0000000006007217 */ /* 0x000fe40003800200 */
[C---:B------:R-:W-:Y:S01]  /*3910*/  ISETP.GT.AND P2, PT, R5.reuse, RZ, PT ;  /* 0x000000ff0500720c */ /* 0x040fe20003f44270 */
[----:B------:R1:W1:Y:S01]  /*3920*/  MUFU.TANH R6, R8 ;  /* 0x0000000800067308 */ /* 0x0002620000002400 */
[----:B------:R-:W-:-:S02]  /*3930*/  ISETP.GT.AND P1, PT, R5, 0x1, PT ;  /* 0x000000010500780c */ /* 0x000fc40003f24270 */
[----:B------:R-:W-:Y:S02]  /*3940*/  ISETP.GT.AND P0, PT, R5, 0x8, PT ;  /* 0x000000080500780c */ /* 0x000fe40003f04270 */
[----:B---3--:R-:W-:Y:S02]  /*3950*/  FSEL R7, R82, -INF , P2 ;  /* 0xff80000052077808 */ /* 0x008fe40001000000 */
[----:B------:R-:W-:Y:S02]  /*3960*/  FSEL R9, R81, -INF , P1 ;  /* 0xff80000051097808 */ /* 0x000fe40000800000 */
[C---:B------:R-:W-:Y:S02]  /*3970*/  ISETP.GT.AND P2, PT, R5.reuse, 0x10, PT ;  /* 0x000000100500780c */ /* 0x040fe40003f44270 */
[----:B------:R-:W-:Y:S02]  /*3980*/  ISETP.GT.AND P1, PT, R5, 0x11, PT ;  /* 0x000000110500780c */ /* 0x000fe40003f24270 */
[----:B----4-:R-:W-:-:S02]  /*3990*/  FSEL R10, R80, -INF , P0 ;  /* 0xff800000500a7808 */ /* 0x010fc40000000000 */
[----:B------:R-:W-:Y:S02]  /*39a0*/  ISETP.GT.AND P0, PT, R5, 0x18, PT ;  /* 0x000000180500780c */ /* 0x000fe40003f04270 */
[----:B-----5:R-:W-:Y:S02]  /*39b0*/  FSEL R28, R76, -INF , P2 ;  /* 0xff8000004c1c7808 */ /* 0x020fe40001000000 */
[----:B------:R-:W-:Y:S02]  /*39c0*/  FSEL R29, R75, -INF , P1 ;  /* 0xff8000004b1d7808 */ /* 0x000fe40000800000 */
[C---:B------:R-:W-:Y:S02]  /*39d0*/  ISETP.GT.AND P2, PT, R5.reuse, 0x20, PT ;  /* 0x000000200500780c */ /* 0x040fe40003f44270 */
[C---:B------:R-:W-:Y:S02]  /*39e0*/  ISETP.GT.AND P1, PT, R5.reuse, 0x21, PT ;  /* 0x000000210500780c */ /* 0x040fe40003f24270 */
[----:B------:R-:W-:-:S02]  /*39f0*/  ISETP.GT.AND P6, PT, R5, 0x9, PT ;  /* 0x000000090500780c */ /* 0x000fc40003fc4270 */
[----:B------:R-:W-:Y:S02]  /*3a00*/  FSEL R30, R74, -INF , P0 ;  /* 0xff8000004a1e7808 */ /* 0x000fe40000000000 */
[C---:B------:R-:W-:Y:S02]  /*3a10*/  ISETP.GT.AND P0, PT, R5.reuse, 0x28, PT ;  /* 0x000000280500780c */ /* 0x040fe40003f04270 */
[----:B------:R-:W-:Y:S02]  /*3a20*/  FSEL R66, R66, -INF , P2 ;  /* 0xff80000042427808 */ /* 0x000fe40001000000 */
[----:B------:R-:W-:Y:S02]  /*3a30*/  FSEL R71, R72, -INF , P1 ;  /* 0xff80000048477808 */ /* 0x000fe40000800000 */
[C---:B------:R-:W-:Y:S02]  /*3a40*/  ISETP.GT.AND P2, PT, R5.reuse, 0x30, PT ;  /* 0x000000300500780c */ /* 0x040fe40003f44270 */
[----:B------:R-:W-:-:S02]  /*3a50*/  ISETP.GT.AND P1, PT, R5, 0x31, PT ;  /* 0x000000310500780c */ /* 0x000fc40003f24270 */
[----:B------:R-:W-:Y:S02]  /*3a60*/  FSEL R11, R11, -INF , P6 ;  /* 0xff8000000b0b7808 */ /* 0x000fe40003000000 */
[C---:B------:R-:W-:Y:S02]  /*3a70*/  ISETP.GT.AND P6, PT, R5.reuse, 0x19, PT ;  /* 0x000000190500780c */ /* 0x040fe40003fc4270 */
[----:B------:R-:W-:Y:S02]  /*3a80*/  FSEL R92, R92, -INF , P0 ;  /* 0xff8000005c5c7808 */ /* 0x000fe40000000000 */
[----:B------:R-:W-:Y:S02]  /*3a90*/  ISETP.GT.AND P0, PT, R5, 0x38, PT ;  /* 0x000000380500780c */ /* 0x000fe40003f04270 */
[----:B------:R-:W-:Y:S02]  /*3aa0*/  FSEL R150, R150, -INF , P2 ;  /* 0xff80000096967808 */ /* 0x000fe40001000000 */
[----:B------:R-:W-:-:S02]  /*3ab0*/  FSEL R152, R152, -INF , P1 ;  /* 0xff80000098987808 */ /* 0x000fc40000800000 */
[C---:B------:R-:W-:Y:S02]  /*3ac0*/  ISETP.GT.AND P2, PT, R5.reuse, 0x40, PT ;  /* 0x000000400500780c */ /* 0x040fe40003f44270 */
[----:B------:R-:W-:Y:S02]  /*3ad0*/  ISETP.GT.AND P1, PT, R5, 0x41, PT ;  /* 0x000000410500780c */ /* 0x000fe40003f24270 */
[----:B------:R-:W-:Y:S02]  /*3ae0*/  FSEL R33, R73, -INF , P6 ;  /* 0xff80000049217808 */ /* 0x000fe40003000000 */
[----:B------:R-:W-:Y:S02]  /*3af0*/  ISETP.GT.AND P6, PT, R5, 0x29, PT ;  /* 0x000000290500780c */ /* 0x000fe40003fc4270 */
[----:B------:R-:W-:Y:S02]  /*3b00*/  FSEL R153, R153, -INF , P0 ;  /* 0xff80000099997808 */ /* 0x000fe40000000000 */
[----:B------:R-:W-:-:S02]  /*3b10*/  ISETP.GT.AND P0, PT, R5, 0x48, PT ;  /* 0x000000480500780c */ /* 0x000fc40003f04270 */
[----:B------:R-:W-:Y:S02]  /*3b20*/  FSEL R160, R160, -INF , P2 ;  /* 0xff800000a0a07808 */ /* 0x000fe40001000000 */
[----:B------:R-:W-:Y:S02]  /*3b30*/  FSEL R161, R161, -INF , P1 ;  /* 0xff800000a1a17808 */ /* 0x000fe40000800000 */
[C---:B------:R-:W-:Y:S02]  /*3b40*/  ISETP.GT.AND P2, PT, R5.reuse, 0x50, PT ;  /* 0x000000500500780c */ /* 0x040fe40003f44270 */
[----:B------:R-:W-:Y:S02]  /*3b50*/  ISETP.GT.AND P1, PT, R5, 0x51, PT ;  /* 0x000000510500780c */ /* 0x000fe40003f24270 */
[----:B------:R-:W-:Y:S02]  /*3b60*/  FSEL R94, R61, -INF , P6 ;  /* 0xff8000003d5e7808 */ /* 0x000fe40003000000 */
[----:B------:R-:W-:-:S02]  /*3b70*/  ISETP.GT.AND P6, PT, R5, 0x39, PT ;  /* 0x000000390500780c */ /* 0x000fc40003fc4270 */
[----:B------:R-:W-:Y:S02]  /*3b80*/  FSEL R162, R162, -INF , P0 ;  /* 0xff800000a2a27808 */ /* 0x000fe40000000000 */
[----:B------:R-:W-:Y:S02]  /*3b90*/  ISETP.GT.AND P0, PT, R5, 0x58, PT ;  /* 0x000000580500780c */ /* 0x000fe40003f04270 */
[----:B------:R-:W-:Y:S02]  /*3ba0*/  FSEL R171, R57, -INF , P2 ;  /* 0xff80000039ab7808 */ /* 0x000fe40001000000 */
[----:B------:R-:W-:Y:S02]  /*3bb0*/  FSEL R188, R56, -INF , P1 ;  /* 0xff80000038bc7808 */ /* 0x000fe40000800000 */
[C---:B------:R-:W-:Y:S02]  /*3bc0*/  ISETP.GT.AND P2, PT, R5.reuse, 0x60, PT ;  /* 0x000000600500780c */ /* 0x040fe40003f44270 */
[----:B------:R-:W-:-:S02]  /*3bd0*/  ISETP.GT.AND P1, PT, R5, 0x61, PT ;  /* 0x000000610500780c */ /* 0x000fc40003f24270 */
[----:B------:R-:W-:Y:S02]  /*3be0*/  FSEL R155, R155, -INF , P6 ;  /* 0xff8000009b9b7808 */ /* 0x000fe40003000000 */
[----:B------:R-:W-:Y:S02]  /*3bf0*/  ISETP.GT.AND P6, PT, R5, 0x49, PT ;  /* 0x000000490500780c */ /* 0x000fe40003fc4270 */
[----:B------:R-:W-:Y:S02]  /*3c00*/  FSEL R189, R53, -INF , P0 ;  /* 0xff80000035bd7808 */ /* 0x000fe40000000000 */
[----:B------:R-:W-:Y:S02]  /*3c10*/  ISETP.GT.AND P0, PT, R5, 0x68, PT ;  /* 0x000000680500780c */ /* 0x000fe40003f04270 */
[----:B------:R-:W-:Y:S02]  /*3c20*/  FSEL R207, R49, -INF , P2 ;  /* 0xff80000031cf7808 */ /* 0x000fe40001000000 */
[----:B------:R-:W-:-:S02]  /*3c30*/  FSEL R212, R48, -INF , P1 ;  /* 0xff80000030d47808 */ /* 0x000fc40000800000 */
[----:B------:R-:W-:Y:S02]  /*3c40*/  FMNMX.FTZ R69, R7, R9, !PT ;  /* 0x0000000907457209 */ /* 0x000fe40007810000 */
[C---:B------:R-:W-:Y:S02]  /*3c50*/  ISETP.GT.AND P2, PT, R5.reuse, 0x70, PT ;  /* 0x000000700500780c */ /* 0x040fe40003f44270 */
[C---:B------:R-:W-:Y:S02]  /*3c60*/  ISETP.GT.AND P1, PT, R5.reuse, 0x71, PT ;  /* 0x000000710500780c */ /* 0x040fe40003f24270 */
[----:B------:R-:W-:Y:S02]  /*3c70*/  FSEL R163, R60, -INF , P6 ;  /* 0xff8000003ca37808 */ /* 0x000fe40003000000 */
[----:B------:R-:W-:Y:S02]  /*3c80*/  ISETP.GT.AND P6, PT, R5, 0x59, PT ;  /* 0x000000590500780c */ /* 0x000fe40003fc4270 */
[----:B------:R-:W-:-:S02]  /*3c90*/  FSEL R216, R41, -INF , P0 ;  /* 0xff80000029d87808 */ /* 0x000fc40000000000 */
[----:B------:R-:W-:Y:S02]  /*3ca0*/  FMNMX.FTZ R69, R10, R69, !PT ;  /* 0x000000450a457209 */ /* 0x000fe40007810000 */
[----:B------:R-:W-:Y:S02]  /*3cb0*/  ISETP.GT.AND P0, PT, R5, 0x78, PT ;  /* 0x000000780500780c */ /* 0x000fe40003f04270 */
[----:B------:R-:W-:Y:S02]  /*3cc0*/  FSEL R26, R37, -INF , P2 ;  /* 0xff800000251a7808 */ /* 0x000fe40001000000 */
[----:B------:R-:W-:Y:S02]  /*3cd0*/  FSEL R27, R36, -INF , P1 ;  /* 0xff800000241b7808 */ /* 0x000fe40000800000 */
[C---:B------:R-:W-:Y:S02]  /*3ce0*/  ISETP.GT.AND P2, PT, R0.reuse, RZ, PT ;  /* 0x000000ff0000720c */ /* 0x040fe40003f44270 */
[----:B------:R-:W-:Y:S01]  /*3cf0*/  ISETP.GT.AND P1, PT, R0, 0x1, PT ;  /* 0x000000010000780c */ /* 0x000fe20003f24270 */
[----:B------:R-:W-:Y:S01]  /*3d00*/  IMAD.MOV.U32 R4, RZ, RZ, R27 ;  /* 0x000000ffff047224 */ /* 0x000fe200078e001b */
[----:B------:R-:W-:-:S02]  /*3d10*/  FSEL R191, R52, -INF , P6 ;  /* 0xff80000034bf7808 */ /* 0x000fc40003000000 */
[----:B------:R-:W-:Y:S02]  /*3d20*/  ISETP.GT.AND P6, PT, R5, 0x69, PT ;  /* 0x000000690500780c */ /* 0x000fe40003fc4270 */
[----:B------:R-:W-:Y:S02]  /*3d30*/  FMNMX.FTZ R69, R11, R69, !PT ;  /* 0x000000450b457209 */ /* 0x000fe40007810000 */
[----:B------:R-:W-:Y:S02]  /*3d40*/  FSEL R25, R25, -INF , P0 ;  /* 0xff80000019197808 */ /* 0x000fe40000000000 */
[----:B------:R-:W-:Y:S02]  /*3d50*/  ISETP.GT.AND P0, PT, R0, 0x8, PT ;  /* 0x000000080000780c */ /* 0x000fe40003f04270 */
[----:B-1----:R-:W-:Y:S02]  /*3d60*/  FSEL R8, R24, -INF , P2 ;  /* 0xff80000018087808 */ /* 0x002fe40001000000 */
[----:B------:R-:W-:-:S02]  /*3d70*/  FSEL R12, R12, -INF , P1 ;  /* 0xff8000000c0c7808 */ /* 0x000fc40000800000 */
[----:B------:R-:W-:Y:S02]  /*3d80*/  FSEL R218, R40, -INF , P6 ;  /* 0xff80000028da7808 */ /* 0x000fe40003000000 */
[----:B------:R-:W-:Y:S02]  /*3d90*/  FMNMX.FTZ R69, R28, R69, !PT ;  /* 0x000000451c457209 */ /* 0x000fe40007810000 */
[----:B------:R-:W-:Y:S02]  /*3da0*/  ISETP.GT.AND P6, PT, R5, 0x79, PT ;  /* 0x000000790500780c */ /* 0x000fe40003fc4270 */
[----:B------:R-:W-:Y:S02]  /*3db0*/  ISETP.GT.AND P2, PT, R0, 0x9, PT ;  /* 0x000000090000780c */ /* 0x000fe40003f44270 */
[----:B------:R-:W-:Y:S02]  /*3dc0*/  FSEL R13, R13, -INF , P0 ;  /* 0xff8000000d0d7808 */ /* 0x000fe40000000000 */
[----:B------:R-:W-:-:S02]  /*3dd0*/  FMNMX.FTZ R5, R8, R12, !PT ;  /* 0x0000000c08057209 */ /* 0x000fc40007810000 */
[----:B------:R-:W-:Y:S02]  /*3de0*/  FMNMX.FTZ R69, R29, R69, !PT ;  /* 0x000000451d457209 */ /* 0x000fe40007810000 */
[----:B------:R-:W-:Y:S02]  /*3df0*/  ISETP.GT.AND P1, PT, R0, 0x10, PT ;  /* 0x000000100000780c */ /* 0x000fe40003f24270 */
[----:B------:R-:W-:Y:S02]  /*3e00*/  FSEL R14, R14, -INF , P2 ;  /* 0xff8000000e0e7808 */ /* 0x000fe40001000000 */
[----:B------:R-:W-:Y:S02]  /*3e10*/  FMNMX.FTZ R5, R13, R5, !PT ;  /* 0x000000050d057209 */ /* 0x000fe40007810000 */
[----:B------:R-:W-:Y:S02]  /*3e20*/  FMNMX.FTZ R69, R30, R69, !PT ;  /* 0x000000451e457209 */ /* 0x000fe40007810000 */
[----:B------:R-:W-:-:S02]  /*3e30*/  ISETP.GT.AND P0, PT, R0, 0x11, PT ;  /* 0x000000110000780c */ /* 0x000fc40003f04270 */
[----:B------:R-:W-:Y:S02]  /*3e40*/  FSEL R31, R21, -INF , P1 ;  /* 0xff800000151f7808 */ /* 0x000fe40000800000 */
[----:B------:R-:W-:Y:S02]  /*3e50*/  FMNMX.FTZ R5, R14, R5, !PT ;  /* 0x000000050e057209 */ /* 0x000fe40007810000 */
[----:B------:R-:W-:Y:S02]  /*3e60*/  FMNMX.FTZ R69, R33, R69, !PT ;  /* 0x0000004521457209 */ /* 0x000fe40007810000 */
        /* <DEDUP_REMOVED lines=14> */
[----:B------:R-:W-:Y:S01]  /*3f50*/  FMNMX.FTZ R5, R65, R5, !PT ;  /* 0x0000000541057209 */ /* 0x000fe20007810000 */
[----:B------:R-:W-:Y:S01]  /*3f60*/  LDSM.16.MT88.4 R40, [R222+0x4100] ;  /* 0x00410000de28783b */ /* 0x000fe20000004200 */
        /* <DEDUP_REMOVED lines=22> */
[----:B--2---:R-:W-:Y:S02]  /*40d0*/  FSEL R151, R16, -INF , P0 ;  /* 0xff80000010977808 */ /* 0x004fe40000000000 */
        /* <DEDUP_REMOVED lines=41> */
[----:B------:R-:W-:Y:S01]  /*4370*/  LDSM.16.MT88.4 R36, [R221+0x900] ;  /* 0x00090000dd24783b */ /* 0x000fe20000004200 */
        /* <DEDUP_REMOVED lines=12> */
[----:B------:R-:W-:Y:S02]  /*4440*/  FSEL R244, R44, -INF , P6 ;  /* 0xff8000002cf47808 */ /* 0x000fe40003000000 */
[----:B------:R-:W-:Y:S02]  /*4450*/  FMNMX.FTZ R69, R25, R69, !PT ;  /* 0x0000004519457209 */ /* 0x000fe40007810000 */
[----:B------:R-:W-:-:S02]  /*4460*/  ISETP.GT.AND P1, PT, R0, 0x71, PT ;  /* 0x000000710000780c */ /* 0x000fc40003f24270 */
[----:B------:R-:W-:Y:S02]  /*4470*/  FSEL R219, R22, -INF , P0 ;  /* 0xff80000016db7808 */ /* 0x000fe40000000000 */
[----:B------:R-:W-:Y:S01]  /*4480*/  FMNMX.FTZ R5, R202, R5, !PT ;  /* 0x00000005ca057209 */ /* 0x000fe20007810000 */
[----:B------:R-:W-:Y:S01]  /*4490*/  LDSM.16.MT88.4 R20, [R221+0x100] ;  /* 0x00010000dd14783b */ /* 0x000fe20000004200 */
[----:B------:R-:W-:Y:S02]  /*44a0*/  FMNMX.FTZ R69, R244, R69, !PT ;  /* 0x00000045f4457209 */ /* 0x000fe40007810000 */
[----:B------:R-:W-:Y:S02]  /*44b0*/  ISETP.GT.AND P0, PT, R0, 0x78, PT ;  /* 0x000000780000780c */ /* 0x000fe40003f04270 */
[----:B------:R-:W-:Y:S01]  /*44c0*/  FSEL R246, R19, -INF , P1 ;  /* 0xff80000013f67808 */ /* 0x000fe20000800000 */
[----:B------:R-:W1:Y:S01]  /*44d0*/  SHFL.BFLY PT, R6, R69, 0x2, 0x1f ;  /* 0x0c401f0045067f89 */ /* 0x000e6200000e0000 */
[----:B------:R-:W-:-:S02]  /*44e0*/  FMNMX.FTZ R5, R219, R5, !PT ;  /* 0x00000005db057209 */ /* 0x000fc40007810000 */
[----:B------:R-:W-:Y:S02]  /*44f0*/  ISETP.GT.AND P1, PT, R0, 0x79, PT ;  /* 0x000000790000780c */ /* 0x000fe40003f24270 */
[----:B------:R-:W-:Y:S02]  /*4500*/  FSEL R245, R18, -INF , P0 ;  /* 0xff80000012f57808 */ /* 0x000fe40000000000 */
[----:B------:R-:W-:Y:S01]  /*4510*/  FMNMX.FTZ R0, R246, R5, !PT ;  /* 0x00000005f6007209 */ /* 0x000fe20007810000 */
[----:B------:R-:W-:Y:S01]  /*4520*/  LDSM.16.MT88.4 R16, [R222+0x100] ;  /* 0x00010000de10783b */ /* 0x000fe20000004200 */
        /* <DEDUP_REMOVED lines=12> */
[--C-:B------:R-:W-:Y:S02]  /*45f0*/  FFMA.FTZ R6, R7, c[0x0][0x2d0], -R5.reuse ;  /* 0x0000b40007067a23 */ /* 0x100fe40000010805 */
[--C-:B------:R-:W-:Y:S02]  /*4600*/  FFMA.FTZ R2, R28, c[0x0][0x2d0], -R5.reuse ;  /* 0x0000b4001c027a23 */ /* 0x100fe40000010805 */
[----:B------:R1:W-:Y:S01]  /*4610*/  MUFU.EX2 R117, R6 ;  /* 0x0000000600757308 */ /* 0x0003e20000000800 */
[----:B--2---:R-:W-:Y:S01]  /*4620*/  FMNMX.FTZ R68, R0, R68, !PT ;  /* 0x0000004400447209 */ /* 0x004fe20007810000 */
[----:B------:R-:W-:-:S03]  /*4630*/  FFMA.FTZ R0, R10, c[0x0][0x2d0], -R5 ;  /* 0x0000b4000a007a23 */ /* 0x000fc60000010805 */
[----:B------:R-:W-:-:S03]  /*4640*/  FSETP.NEU.FTZ.AND P0, PT, R68, -INF , PT ;  /* 0xff8000004400780b */ /* 0x000fc60003f1d000 */
[----:B------:R2:W-:Y:S01]  /*4650*/  MUFU.EX2 R164, R0 ;  /* 0x0000000000a47308 */ /* 0x0005e20000000800 */
[----:B-1----:R-:W-:-:S07]  /*4660*/  FFMA.FTZ R6, R9, c[0x0][0x2d0], -R5 ;  /* 0x0000b40009067a23 */ /* 0x002fce0000010805 */
[----:B------:R1:W-:Y:S01]  /*4670*/  MUFU.EX2 R196, R2 ;  /* 0x0000000200c47308 */ /* 0x0003e20000000800 */
[----:B--2---:R-:W-:-:S07]  /*4680*/  FMUL.FTZ R0, R68, c[0x0][0x2d0] ;  /* 0x0000b40044007a20 */ /* 0x004fce0000410000 */
[----:B------:R2:W3:Y:S01]  /*4690*/  MUFU.EX2 R118, R6 ;  /* 0x0000000600767308 */ /* 0x0004e20000000800 */
[----:B------:R-:W-:Y:S01]  /*46a0*/  FSEL R0, R0, RZ, P0 ;  /* 0x000000ff00007208 */ /* 0x000fe20000000000 */
[----:B-1----:R-:W-:-:S04]  /*46b0*/  FFMA.FTZ R2, R29, c[0x0][0x2d0], -R5 ;  /* 0x0000b4001d027a23 */ /* 0x002fc80000010805 */
[----:B------:R-:W-:Y:S02]  /*46c0*/  FFMA.FTZ R3, R8, c[0x0][0x2d0], -R0 ;  /* 0x0000b40008037a23 */ /* 0x000fe40000010800 */
[----:B------:R1:W-:Y:S01]  /*46d0*/  MUFU.EX2 R198, R2 ;  /* 0x0000000200c67308 */ /* 0x0003e20000000800 */
[----:B--2---:R-:W-:Y:S01]  /*46e0*/  FFMA.FTZ R6, R11, c[0x0][0x2d0], -R5 ;  /* 0x0000b4000b067a23 */ /* 0x004fe20000010805 */
[----:B---3--:R-:W-:-:S06]  /*46f0*/  F2FP.PACK_AB R8, R118, R117 ;  /* 0x000000757608723e */ /* 0x008fcc00000000ff */
[----:B------:R2:W-:Y:S08]  /*4700*/  MUFU.EX2 R119, R3 ;  /* 0x0000000300777308 */ /* 0x0005f00000000800 */
[----:B------:R3:W4:Y:S01]  /*4710*/  MUFU.EX2 R166, R6 ;  /* 0x0000000600a67308 */ /* 0x0007220000000800 */
[----:B-1----:R-:W-:Y:S02]  /*4720*/  FFMA.FTZ R2, R30, c[0x0][0x2d0], -R5 ;  /* 0x0000b4001e027a23 */ /* 0x002fe40000010805 */
[----:B--2---:R-:W-:-:S05]  /*4730*/  FFMA.FTZ R3, R12, c[0x0][0x2d0], -R0 ;  /* 0x0000b4000c037a23 */ /* 0x004fca0000010800 */
[----:B------:R1:W-:Y:S01]  /*4740*/  MUFU.EX2 R252, R2 ;  /* 0x0000000200fc7308 */ /* 0x0003e20000000800 */
[----:B---3--:R-:W-:-:S07]  /*4750*/  IMAD.MOV.U32 R6, RZ, RZ, R25 ;  /* 0x000000ffff067224 */ /* 0x008fce00078e0019 */
[----:B------:R2:W3:Y:S01]  /*4760*/  MUFU.EX2 R116, R3 ;  /* 0x0000000300747308 */ /* 0x0004e20000000800 */
[----:B----4-:R-:W-:Y:S01]  /*4770*/  F2FP.PACK_AB R10, R166, R164 ;  /* 0x000000a4a60a723e */ /* 0x010fe200000000ff */
[----:B-1----:R-:W-:-:S06]  /*4780*/  FFMA.FTZ R2, R33, c[0x0][0x2d0], -R5 ;  /* 0x0000b40021027a23 */ /* 0x002fcc0000010805 */
[----:B------:R1:W-:Y:S01]  /*4790*/  MUFU.EX2 R7, R2 ;  /* 0x0000000200077308 */ /* 0x0003e20000000800 */
[----:B--2---:R-:W-:Y:S01]  /*47a0*/  FFMA.FTZ R3, R13, c[0x0][0x2d0], -R0 ;  /* 0x0000b4000d037a23 */ /* 0x004fe20000010800 */
[----:B---3--:R-:W-:-:S06]  /*47b0*/  F2FP.PACK_AB R9, R116, R119 ;  /* 0x000000777409723e */ /* 0x008fcc00000000ff */
[----:B------:R2:W-:Y:S01]  /*47c0*/  MUFU.EX2 R165, R3 ;  /* 0x0000000300a57308 */ /* 0x0005e20000000800 */
[--C-:B-1----:R-:W-:Y:S02]  /*47d0*/  FFMA.FTZ R2, R31, c[0x0][0x2d0], -R0.reuse ;  /* 0x0000b4001f027a23 */ /* 0x102fe40000010800 */
[----:B------:R-:W-:Y:S05]  /*47e0*/  LDSM.16.MT88.4 R28, [R225+0x900] ;  /* 0x00090000e11c783b */ /* 0x000fea0000004200 */
[----:B------:R1:W-:Y:S01]  /*47f0*/  MUFU.EX2 R249, R2 ;  /* 0x0000000200f97308 */ /* 0x0003e20000000800 */
[--C-:B--2---:R-:W-:Y:S02]  /*4800*/  FFMA.FTZ R3, R14, c[0x0][0x2d0], -R0.reuse ;  /* 0x0000b4000e037a23 */ /* 0x104fe40000010800 */
[----:B------:R-:W2:Y:S05]  /*4810*/  LDSM.16.MT88.4 R12, [R225+0x100] ;  /* 0x00010000e10c783b */ /* 0x000eaa0000004200 */
[----:B------:R3:W4:Y:S01]  /*4820*/  MUFU.EX2 R190, R3 ;  /* 0x0000000300be7308 */ /* 0x0007220000000800 */
[----:B-1----:R-:W-:-:S02]  /*4830*/  FFMA.FTZ R2, R32, c[0x0][0x2d0], -R0 ;  /* 0x0000b40020027a23 */ /* 0x002fc40000010800 */
[----:B------:R-:W-:Y:S05]  /*4840*/  LDSM.16.MT88.4 R32, [R222+0x900] ;  /* 0x00090000de20783b */ /* 0x000fea0000004200 */
[----:B------:R1:W5:Y:S01]  /*4850*/  MUFU.EX2 R247, R2 ;  /* 0x0000000200f77308 */ /* 0x0003620000000800 */
[----:B---3--:R-:W-:Y:S01]  /*4860*/  IMAD.MOV.U32 R3, RZ, RZ, R26 ;  /* 0x000000ffff037224 */ /* 0x008fe200078e001a */
[----:B----4-:R-:W-:Y:S01]  /*4870*/  F2FP.PACK_AB R11, R190, R165 ;  /* 0x000000a5be0b723e */ /* 0x010fe200000000ff */
[----:B------:R-:W3:Y:S06]  /*4880*/  LDSM.16.MT88.4 R24, [R224+0x100] ;  /* 0x00010000e018783b */ /* 0x000eec0000004200 */
[----:B------:R-:W-:Y:S01]  /*4890*/  HMMA.16816.F32 R80, R8, R20, RZ ;  /* 0x000000140850723c */ /* 0x000fe200000018ff */
[----:B-1----:R-:W-:-:S07]  /*48a0*/  FFMA.FTZ R2, R64, c[0x0][0x2d0], -R0 ;  /* 0x0000b40040027a23 */ /* 0x002fce0000010800 */
[C---:B------:R-:W-:Y:S01]  /*48b0*/  HMMA.16816.F32 R76, R8.reuse, R22, RZ ;  /* 0x00000016084c723c */ /* 0x040fe200000018ff */
[----:B------:R-:W1:Y:S01]  /*48c0*/  LDSM.16.MT88.4 R20, [R221+0x4100] ;  /* 0x00410000dd14783b */ /* 0x000e620000004200 */
[----:B------:R4:W-:Y:S06]  /*48d0*/  MUFU.EX2 R248, R2 ;  /* 0x0000000200f87308 */ /* 0x0009ec0000000800 */
[C---:B------:R-:W-:Y:S08]  /*48e0*/  HMMA.16816.F32 R72, R8.reuse, R16, RZ ;  /* 0x000000100848723c */ /* 0x040ff000000018ff */
[----:B------:R-:W-:Y:S01]  /*48f0*/  HMMA.16816.F32 R60, R8, R18, RZ ;  /* 0x00000012083c723c */ /* 0x000fe200000018ff */
[----:B------:R-:W5:Y:S01]  /*4900*/  LDSM.16.MT88.4 R16, [R225+0x4100] ;  /* 0x00410000e110783b */ /* 0x000f620000004200 */
[----:B----4-:R-:W-:-:S04]  /*4910*/  FFMA.FTZ R2, R65, c[0x0][0x2d0], -R0 ;  /* 0x0000b40041027a23 */ /* 0x010fc80000010800 */
[----:B------:R4:W1:Y:S02]  /*4920*/  MUFU.EX2 R251, R2 ;  /* 0x0000000200fb7308 */ /* 0x0008640000000800 */
[C---:B--2---:R-:W-:Y:S08]  /*4930*/  HMMA.16816.F32 R56, R8.reuse, R12, RZ ;  /* 0x0000000c0838723c */ /* 0x044ff000000018ff */
[----:B------:R-:W-:Y:S01]  /*4940*/  HMMA.16816.F32 R44, R8, R14, RZ ;  /* 0x0000000e082c723c */ /* 0x000fe200000018ff */
[----:B------:R-:W2:Y:S01]  /*4950*/  LDSM.16.MT88.4 R12, [R224+0x4100] ;  /* 0x00410000e00c783b */ /* 0x000ea20000004200 */
[----:B----4-:R-:W-:-:S06]  /*4960*/  FFMA.FTZ R2, R66, c[0x0][0x2d0], -R5 ;  /* 0x0000b40042027a23 */ /* 0x010fcc0000010805 */
[C---:B---3--:R-:W-:Y:S01]  /*4970*/  HMMA.16816.F32 R52, R8.reuse, R24, RZ ;  /* 0x000000180834723c */ /* 0x048fe200000018ff */
[----:B------:R3:W-:Y:S07]  /*4980*/  MUFU.EX2 R217, R2 ;  /* 0x0000000200d97308 */ /* 0x0007ee0000000800 */
[C---:B------:R-:W-:Y:S01]  /*4990*/  HMMA.16816.F32 R48, R8.reuse, R26, RZ ;  /* 0x0000001a0830723c */ /* 0x040fe200000018ff */
[----:B------:R-:W4:Y:S07]  /*49a0*/  LDSM.16.MT88.4 R24, [R224+0x900] ;  /* 0x00090000e018783b */ /* 0x000f2e0000004200 */
[----:B-1----:R-:W-:Y:S01]  /*49b0*/  HMMA.16816.F32 R84, R8, R20, RZ ;  /* 0x000000140854723c */ /* 0x002fe200000018ff */
[----:B---3--:R-:W-:-:S02]  /*49c0*/  FFMA.FTZ R2, R71, c[0x0][0x2d0], -R5 ;  /* 0x0000b40047027a23 */ /* 0x008fc40000010805 */
[----:B------:R-:W-:Y:S02]  /*49d0*/  IMAD.MOV.U32 R71, RZ, RZ, R119 ;  /* 0x000000ffff477224 */ /* 0x000fe400078e0077 */
[----:B------:R1:W3:Y:S03]  /*49e0*/  MUFU.EX2 R215, R2 ;  /* 0x0000000200d77308 */ /* 0x0002e60000000800 */
[C---:B------:R-:W-:Y:S01]  /*49f0*/  HMMA.16816.F32 R88, R8.reuse, R22, RZ ;  /* 0x000000160858723c */ /* 0x040fe200000018ff */
[----:B------:R-:W3:Y:S07]  /*4a00*/  LDSM.16.MT88.4 R20, [R221+0x4900] ;  /* 0x00490000dd14783b */ /* 0x000eee0000004200 */
[----:B------:R-:W-:Y:S01]  /*4a10*/  HMMA.16816.F32 R100, R8, R40, RZ ;  /* 0x000000280864723c */ /* 0x000fe200000018ff */
[----:B-1----:R-:W-:-:S07]  /*4a20*/  FFMA.FTZ R2, R92, c[0x0][0x2d0], -R5 ;  /* 0x0000b4005c027a23 */ /* 0x002fce0000010805 */
[C---:B------:R-:W-:Y:S01]  /*4a30*/  HMMA.16816.F32 R112, R8.reuse, R42, RZ ;  /* 0x0000002a0870723c */ /* 0x040fe200000018ff */
[----:B------:R-:W1:Y:S01]  /*4a40*/  LDSM.16.MT88.4 R40, [R222+0x4900] ;  /* 0x00490000de28783b */ /* 0x000e620000004200 */
[----:B------:R2:W-:Y:S06]  /*4a50*/  MUFU.EX2 R213, R2 ;  /* 0x0000000200d57308 */ /* 0x0005ec0000000800 */
[C---:B-----5:R-:W-:Y:S08]  /*4a60*/  HMMA.16816.F32 R96, R8.reuse, R16, RZ ;  /* 0x000000100860723c */ /* 0x060ff000000018ff */
[----:B------:R-:W-:Y:S01]  /*4a70*/  HMMA.16816.F32 R108, R8, R18, RZ ;  /* 0x00000012086c723c */ /* 0x000fe200000018ff */
[----:B------:R-:W5:Y:S01]  /*4a80*/  LDSM.16.MT88.4 R16, [R225+0x4900] ;  /* 0x00490000e110783b */ /* 0x000f620000004200 */
[----:B--2---:R-:W-:-:S04]  /*4a90*/  FFMA.FTZ R2, R94, c[0x0][0x2d0], -R5 ;  /* 0x0000b4005e027a23 */ /* 0x004fc80000010805 */
[----:B------:R2:W-:Y:S02]  /*4aa0*/  MUFU.EX2 R214, R2 ;  /* 0x0000000200d67308 */ /* 0x0005e40000000800 */
[C---:B------:R-:W-:Y:S08]  /*4ab0*/  HMMA.16816.F32 R124, R8.reuse, R12, RZ ;  /* 0x0000000c087c723c */ /* 0x040ff000000018ff */
[----:B------:R-:W-:Y:S01]  /*4ac0*/  HMMA.16816.F32 R104, R8, R14, RZ ;  /* 0x0000000e0868723c */ /* 0x000fe200000018ff */
[----:B------:R-:W1:Y:S01]  /*4ad0*/  LDSM.16.MT88.4 R12, [R224+0x4900] ;  /* 0x00490000e00c783b */ /* 0x000e620000004200 */
[----:B--2---:R-:W-:-:S05]  /*4ae0*/  FFMA.FTZ R2, R70, c[0x0][0x2d0], -R0 ;  /* 0x0000b40046027a23 */ /* 0x004fca0000010800 */
[----:B------:R-:W-:Y:S01]  /*4af0*/  F2FP.PACK_AB R8, R198, R196 ;  /* 0x000000c4c608723e */ /* 0x000fe200000000ff */
[----:B------:R-:W-:Y:S01]  /*4b00*/  IMAD.MOV.U32 R70, RZ, RZ, R4 ;  /* 0x000000ffff467224 */ /* 0x000fe200078e0004 */
[----:B------:R-:W-:Y:S01]  /*4b10*/  F2FP.PACK_AB R9, R247, R249 ;  /* 0x000000f9f709723e */ /* 0x000fe200000000ff */
[----:B------:R2:W-:Y:S01]  /*4b20*/  MUFU.EX2 R206, R2 ;  /* 0x0000000200ce7308 */ /* 0x0005e20000000800 */
[----:B------:R-:W-:Y:S02]  /*4b30*/  F2FP.PACK_AB R10, R7, R252 ;  /* 0x000000fc070a723e */ /* 0x000fe400000000ff */
[----:B------:R-:W-:-:S07]  /*4b40*/  F2FP.PACK_AB R11, R251, R248 ;  /* 0x000000f8fb0b723e */ /* 0x000fce00000000ff */
[----:B------:R-:W-:Y:S01]  /*4b50*/  HMMA.16816.F32 R136, R8, R36, R80 ;  /* 0x000000240888723c */ /* 0x000fe20000001850 */
[----:B--2---:R-:W-:-:S07]  /*4b60*/  FFMA.FTZ R2, R67, c[0x0][0x2d0], -R0 ;  /* 0x0000b40043027a23 */ /* 0x004fce0000010800 */
[C---:B------:R-:W-:Y:S01]  /*4b70*/  HMMA.16816.F32 R132, R8.reuse, R38, R76 ;  /* 0x000000260884723c */ /* 0x040fe2000000184c */
[----:B------:R-:W2:Y:S01]  /*4b80*/  LDSM.16.MT88.4 R36, [R221+0x1100] ;  /* 0x00110000dd24783b */ /* 0x000ea20000004200 */
[----:B------:R1:W1:Y:S06]  /*4b90*/  MUFU.EX2 R205, R2 ;  /* 0x0000000200cd7308 */ /* 0x00026c0000000800 */
[C---:B------:R-:W-:Y:S08]  /*4ba0*/  HMMA.16816.F32 R76, R8.reuse, R28, R56 ;  /* 0x0000001c084c723c */ /* 0x040ff00000001838 */
[----:B------:R-:W-:Y:S01]  /*4bb0*/  HMMA.16816.F32 R56, R8, R30, R44 ;  /* 0x0000001e0838723c */ /* 0x000fe2000000182c */
[----:B------:R-:W-:Y:S01]  /*4bc0*/  LDSM.16.MT88.4 R28, [R224+0x1100] ;  /* 0x00110000e01c783b */ /* 0x000fe20000004200 */
[----:B-1----:R-:W-:-:S04]  /*4bd0*/  FFMA.FTZ R2, R93, c[0x0][0x2d0], -R0 ;  /* 0x0000b4005d027a23 */ /* 0x002fc80000010800 */
[----:B------:R1:W-:Y:S02]  /*4be0*/  MUFU.EX2 R204, R2 ;  /* 0x0000000200cc7308 */ /* 0x0003e40000000800 */
[C---:B------:R-:W-:Y:S08]  /*4bf0*/  HMMA.16816.F32 R120, R8.reuse, R32, R72 ;  /* 0x000000200878723c */ /* 0x040ff00000001848 */
[----:B------:R-:W-:Y:S01]  /*4c00*/  HMMA.16816.F32 R80, R8, R34, R60 ;  /* 0x000000220850723c */ /* 0x000fe2000000183c */
[----:B------:R-:W2:Y:S01]  /*4c10*/  LDSM.16.MT88.4 R32, [R222+0x1100] ;  /* 0x00110000de20783b */ /* 0x000ea20000004200 */
[----:B-1----:R-:W-:-:S06]  /*4c20*/  FFMA.FTZ R2, R95, c[0x0][0x2d0], -R0 ;  /* 0x0000b4005f027a23 */ /* 0x002fcc0000010800 */
[C---:B----4-:R-:W-:Y:S01]  /*4c30*/  HMMA.16816.F32 R52, R8.reuse, R24, R52 ;  /* 0x000000180834723c */ /* 0x050fe20000001834 */
[----:B------:R1:W4:Y:S07]  /*4c40*/  MUFU.EX2 R203, R2 ;  /* 0x0000000200cb7308 */ /* 0x00032e0000000800 */
[C---:B------:R-:W-:Y:S01]  /*4c50*/  HMMA.16816.F32 R44, R8.reuse, R26, R48 ;  /* 0x0000001a082c723c */ /* 0x040fe20000001830 */
[----:B------:R-:W2:Y:S07]  /*4c60*/  LDSM.16.MT88.4 R24, [R225+0x1100] ;  /* 0x00110000e118783b */ /* 0x000eae0000004200 */
[----:B---3--:R-:W-:Y:S01]  /*4c70*/  HMMA.16816.F32 R48, R8, R20, R84 ;  /* 0x000000140830723c */ /* 0x008fe20000001854 */
[----:B-1----:R-:W-:-:S02]  /*4c80*/  FFMA.FTZ R2, R150, c[0x0][0x2d0], -R5 ;  /* 0x0000b40096027a23 */ /* 0x002fc40000010805 */
[----:B------:R-:W-:-:S04]  /*4c90*/  IMAD.MOV.U32 R150, RZ, RZ, R196 ;  /* 0x000000ffff967224 */ /* 0x000fc800078e00c4 */
[----:B------:R-:W-:Y:S01]  /*4ca0*/  IMAD.MOV.U32 R85, RZ, RZ, R118 ;  /* 0x000000ffff557224 */ /* 0x000fe200078e0076 */
[----:B------:R-:W-:Y:S01]  /*4cb0*/  HMMA.16816.F32 R128, R8, R40, R100 ;  /* 0x000000280880723c */ /* 0x000fe20000001864 */
[----:B------:R-:W-:Y:S02]  /*4cc0*/  IMAD.MOV.U32 R86, RZ, RZ, R117 ;  /* 0x000000ffff567224 */ /* 0x000fe400078e0075 */
[----:B------:R-:W-:-:S05]  /*4cd0*/  IMAD.MOV.U32 R87, RZ, RZ, R116 ;  /* 0x000000ffff577224 */ /* 0x000fca00078e0074 */
[C---:B------:R-:W-:Y:S08]  /*4ce0*/  HMMA.16816.F32 R116, R8.reuse, R42, R112 ;  /* 0x0000002a0874723c */ /* 0x040ff00000001870 */
[C---:B------:R-:W-:Y:S01]  /*4cf0*/  HMMA.16816.F32 R60, R8.reuse, R22, R88 ;  /* 0x00000016083c723c */ /* 0x040fe20000001858 */
[----:B------:R-:W1:Y:S07]  /*4d00*/  LDSM.16.MT88.4 R20, [R221+0x5100] ;  /* 0x00510000dd14783b */ /* 0x000e6e0000004200 */
[C---:B-----5:R-:W-:Y:S08]  /*4d10*/  HMMA.16816.F32 R92, R8.reuse, R16, R96 ;  /* 0x00000010085c723c */ /* 0x060ff00000001860 */
[C---:B------:R-:W-:Y:S01]  /*4d20*/  HMMA.16816.F32 R72, R8.reuse, R18, R108 ;  /* 0x000000120848723c */ /* 0x040fe2000000186c */
[----:B------:R-:W-:Y:S07]  /*4d30*/  LDSM.16.MT88.4 R16, [R225+0x5100] ;  /* 0x00510000e110783b */ /* 0x000fee0000004200 */
[C---:B------:R-:W-:Y:S08]  /*4d40*/  HMMA.16816.F32 R64, R8.reuse, R12, R124 ;  /* 0x0000000c0840723c */ /* 0x040ff0000000187c */
[----:B------:R-:W-:Y:S01]  /*4d50*/  HMMA.16816.F32 R40, R8, R14, R104 ;  /* 0x0000000e0828723c */ /* 0x000fe20000001868 */
[----:B------:R-:W-:Y:S06]  /*4d60*/  LDSM.16.MT88.4 R12, [R224+0x5100] ;  /* 0x00510000e00c783b */ /* 0x000fec0000004200 */
[----:B------:R-:W-:-:S02]  /*4d70*/  F2FP.PACK_AB R8, R215, R217 ;  /* 0x000000d9d708723e */ /* 0x000fc400000000ff */
[----:B------:R-:W-:Y:S02]  /*4d80*/  F2FP.PACK_AB R9, R205, R206 ;  /* 0x000000cecd09723e */ /* 0x000fe400000000ff */
[----:B------:R-:W-:Y:S02]  /*4d90*/  F2FP.PACK_AB R10, R214, R213 ;  /* 0x000000d5d60a723e */ /* 0x000fe400000000ff */
[----:B----4-:R-:W-:-:S07]  /*4da0*/  F2FP.PACK_AB R11, R203, R204 ;  /* 0x000000cccb0b723e */ /* 0x010fce00000000ff */
[C---:B--2---:R-:W-:Y:S07]  /*4db0*/  HMMA.16816.F32 R88, R8.reuse, R36, R136 ;  /* 0x000000240858723c */ /* 0x044fee0000001888 */
[----:B------:R-:W-:Y:S01]  /*4dc0*/  IMAD.MOV.U32 R137, RZ, RZ, R198 ;  /* 0x000000ffff897224 */ /* 0x000fe200078e00c6 */
[----:B------:R-:W-:Y:S01]  /*4dd0*/  HMMA.16816.F32 R104, R8, R38, R132 ;  /* 0x000000260868723c */ /* 0x000fe20000001884 */
[----:B------:R2:W-:Y:S01]  /*4de0*/  MUFU.EX2 R198, R2 ;  /* 0x0000000200c67308 */ /* 0x0005e20000000800 */
[----:B------:R-:W-:Y:S01]  /*4df0*/  IMAD.MOV.U32 R136, RZ, RZ, R197 ;  /* 0x000000ffff887224 */ /* 0x000fe200078e00c5 */
[----:B------:R-:W3:Y:S01]  /*4e00*/  LDSM.16.MT88.4 R36, [R222+0x5100] ;  /* 0x00510000de24783b */ /* 0x000ee20000004200 */
[----:B------:R-:W-:-:S02]  /*4e10*/  IMAD.MOV.U32 R138, RZ, RZ, R7 ;  /* 0x000000ffff8a7224 */ /* 0x000fc400078e0007 */
[----:B------:R-:W-:Y:S02]  /*4e20*/  IMAD.MOV.U32 R139, RZ, RZ, R6 ;  /* 0x000000ffff8b7224 */ /* 0x000fe400078e0006 */
[----:B------:R-:W-:Y:S01]  /*4e30*/  IMAD.MOV.U32 R135, RZ, RZ, R85 ;  /* 0x000000ffff877224 */ /* 0x000fe200078e0055 */
[C---:B------:R-:W-:Y:S01]  /*4e40*/  HMMA.16816.F32 R100, R8.reuse, R34, R80 ;  /* 0x000000220864723c */ /* 0x040fe20000001850 */
[----:B------:R-:W-:Y:S02]  /*4e50*/  IMAD.MOV.U32 R134, RZ, RZ, R86 ;  /* 0x000000ffff867224 */ /* 0x000fe400078e0056 */
[----:B------:R-:W-:Y:S02]  /*4e60*/  IMAD.MOV.U32 R133, RZ, RZ, R87 ;  /* 0x000000ffff857224 */ /* 0x000fe400078e0057 */
[----:B------:R-:W-:Y:S02]  /*4e70*/  IMAD.MOV.U32 R132, RZ, RZ, R71 ;  /* 0x000000ffff847224 */ /* 0x000fe400078e0047 */
[----:B------:R-:W-:Y:S01]  /*4e80*/  IMAD.MOV.U32 R71, RZ, RZ, R3 ;  /* 0x000000ffff477224 */ /* 0x000fe200078e0003 */
[----:B------:R-:W-:Y:S01]  /*4e90*/  HMMA.16816.F32 R84, R8, R24, R76 ;  /* 0x000000180854723c */ /* 0x000fe2000000184c */
[----:B--2---:R-:W-:-:S02]  /*4ea0*/  FFMA.FTZ R2, R152, c[0x0][0x2d0], -R5 ;  /* 0x0000b40098027a23 */ /* 0x004fc40000010805 */
[----:B------:R-:W-:Y:S02]  /*4eb0*/  IMAD.MOV.U32 R152, RZ, RZ, R164 ;  /* 0x000000ffff987224 */ /* 0x000fe400078e00a4 */
[----:B------:R2:W4:Y:S03]  /*4ec0*/  MUFU.EX2 R197, R2 ;  /* 0x0000000200c57308 */ /* 0x0005260000000800 */
[C---:B------:R-:W-:Y:S08]  /*4ed0*/  HMMA.16816.F32 R80, R8.reuse, R28, R52 ;  /* 0x0000001c0850723c */ /* 0x040ff00000001834 */
[----:B------:R-:W-:Y:S01]  /*4ee0*/  HMMA.16816.F32 R76, R8, R30, R44 ;  /* 0x0000001e084c723c */ /* 0x000fe2000000182c */
[----:B------:R-:W5:Y:S01]  /*4ef0*/  LDSM.16.MT88.4 R28, [R221+0x1900] ;  /* 0x00190000dd1c783b */ /* 0x000f620000004200 */
[----:B--2---:R-:W-:-:S06]  /*4f00*/  FFMA.FTZ R2, R153, c[0x0][0x2d0], -R5 ;  /* 0x0000b40099027a23 */ /* 0x004fcc0000010805 */
[C---:B------:R-:W-:Y:S01]  /*4f10*/  HMMA.16816.F32 R56, R8.reuse, R26, R56 ;  /* 0x0000001a0838723c */ /* 0x040fe20000001838 */
[----:B------:R2:W-:Y:S01]  /*4f20*/  MUFU.EX2 R7, R2 ;  /* 0x0000000200077308 */ /* 0x0005e20000000800 */
[----:B------:R-:W4:Y:S06]  /*4f30*/  LDSM.16.MT88.4 R24, [R222+0x1900] ;  /* 0x00190000de18783b */ /* 0x000f2c0000004200 */
[C---:B------:R-:W-:Y:S01]  /*4f40*/  HMMA.16816.F32 R112, R8.reuse, R32, R120 ;  /* 0x000000200870723c */ /* 0x040fe20000001878 */
[----:B------:R-:W-:Y:S07]  /*4f50*/  LDSM.16.MT88.4 R32, [R224+0x1900] ;  /* 0x00190000e020783b */ /* 0x000fee0000004200 */
[----:B-1----:R-:W-:Y:S01]  /*4f60*/  HMMA.16816.F32 R108, R8, R20, R48 ;  /* 0x00000014086c723c */ /* 0x002fe20000001830 */
[----:B--2---:R-:W-:-:S04]  /*4f70*/  FFMA.FTZ R2, R155, c[0x0][0x2d0], -R5 ;  /* 0x0000b4009b027a23 */ /* 0x004fc80000010805 */
[----:B------:R1:W-:Y:S03]  /*4f80*/  MUFU.EX2 R196, R2 ;  /* 0x0000000200c47308 */ /* 0x0003e60000000800 */
[C---:B------:R-:W-:Y:S01]  /*4f90*/  HMMA.16816.F32 R96, R8.reuse, R22, R60 ;  /* 0x000000160860723c */ /* 0x040fe2000000183c */
[----:B------:R-:W2:Y:S07]  /*4fa0*/  LDSM.16.MT88.4 R20, [R225+0x1900] ;  /* 0x00190000e114783b */ /* 0x000eae0000004200 */
[----:B---3--:R-:W-:Y:S01]  /*4fb0*/  HMMA.16816.F32 R120, R8, R38, R116 ;  /* 0x000000260878723c */ /* 0x008fe20000001874 */
[----:B-1----:R-:W-:-:S02]  /*4fc0*/  FFMA.FTZ R2, R149, c[0x0][0x2d0], -R0 ;  /* 0x0000b40095027a23 */ /* 0x002fc40000010800 */
[----:B------:R-:W-:-:S05]  /*4fd0*/  IMAD.MOV.U32 R149, RZ, RZ, R190 ;  /* 0x000000ffff957224 */ /* 0x000fca00078e00be */
[C---:B------:R-:W-:Y:S01]  /*4fe0*/  HMMA.16816.F32 R124, R8.reuse, R16, R92 ;  /* 0x00000010087c723c */ /* 0x040fe2000000185c */
[----:B------:R1:W-:Y:S07]  /*4ff0*/  MUFU.EX2 R6, R2 ;  /* 0x0000000200067308 */ /* 0x0003ee0000000800 */
[C---:B------:R-:W-:Y:S08]  /*5000*/  HMMA.16816.F32 R128, R8.reuse, R36, R128 ;  /* 0x000000240880723c */ /* 0x040ff00000001880 */
[----:B------:R-:W-:Y:S01]  /*5010*/  HMMA.16816.F32 R116, R8, R18, R72 ;  /* 0x000000120874723c */ /* 0x000fe20000001848 */
[----:B-1----:R-:W-:Y:S01]  /*5020*/  FFMA.FTZ R2, R148, c[0x0][0x2d0], -R0 ;  /* 0x0000b40094027a23 */ /* 0x002fe20000010800 */
[----:B------:R-:W-:Y:S01]  /*5030*/  LDSM.16.MT88.4 R16, [R221+0x2100] ;  /* 0x00210000dd10783b */ /* 0x000fe20000004200 */
[----:B------:R-:W-:-:S02]  /*5040*/  IMAD.MOV.U32 R148, RZ, RZ, R166 ;  /* 0x000000ffff947224 */ /* 0x000fc400078e00a6 */
[----:B------:R1:W3:Y:S03]  /*5050*/  MUFU.EX2 R4, R2 ;  /* 0x0000000200047308 */ /* 0x0002e60000000800 */
[C---:B------:R-:W-:Y:S08]  /*5060*/  HMMA.16816.F32 R92, R8.reuse, R12, R64 ;  /* 0x0000000c085c723c */ /* 0x040ff00000001840 */
[----:B------:R-:W-:Y:S01]  /*5070*/  HMMA.16816.F32 R52, R8, R14, R40 ;  /* 0x0000000e0834723c */ /* 0x000fe20000001828 */
[----:B------:R-:W2:Y:S01]  /*5080*/  LDSM.16.MT88.4 R12, [R221+0x5900] ;  /* 0x00590000dd0c783b */ /* 0x000ea20000004200 */
[----:B-1----:R-:W-:-:S05]  /*5090*/  FFMA.FTZ R2, R151, c[0x0][0x2d0], -R0 ;  /* 0x0000b40097027a23 */ /* 0x002fca0000010800 */
[----:B----4-:R-:W-:Y:S01]  /*50a0*/  F2FP.PACK_AB R8, R197, R198 ;  /* 0x000000c6c508723e */ /* 0x010fe200000000ff */
[----:B------:R-:W-:Y:S01]  /*50b0*/  IMAD.MOV.U32 R151, RZ, RZ, R165 ;  /* 0x000000ffff977224 */ /* 0x000fe200078e00a5 */
[----:B------:R1:W-:Y:S01]  /*50c0*/  MUFU.EX2 R3, R2 ;  /* 0x0000000200037308 */ /* 0x0003e20000000800 */
[----:B---3--:R-:W-:Y:S02]  /*50d0*/  F2FP.PACK_AB R9, R4, R6 ;  /* 0x000000060409723e */ /* 0x008fe400000000ff */
[----:B------:R-:W-:Y:S01]  /*50e0*/  F2FP.PACK_AB R10, R196, R7 ;  /* 0x00000007c40a723e */ /* 0x000fe200000000ff */
[----:B-1----:R-:W-:-:S04]  /*50f0*/  FFMA.FTZ R2, R154, c[0x0][0x2d0], -R0 ;  /* 0x0000b4009a027a23 */ /* 0x002fc80000010800 */
[----:B------:R-:W1:Y:S02]  /*5100*/  MUFU.EX2 R190, R2 ;  /* 0x0000000200be7308 */ /* 0x000e640000000800 */
[----:B-1----:R-:W-:Y:S01]  /*5110*/  F2FP.PACK_AB R11, R190, R3 ;  /* 0x00000003be0b723e */ /* 0x002fe200000000ff */
[----:B------:R-:W-:-:S05]  /*5120*/  FFMA.FTZ R2, R160, c[0x0][0x2d0], -R5 ;  /* 0x0000b400a0027a23 */ /* 0x000fca0000010805 */
[----:B------:R1:W-:Y:S01]  /*5130*/  MUFU.EX2 R166, R2 ;  /* 0x0000000200a67308 */ /* 0x0003e20000000800 */
[C---:B-----5:R-:W-:Y:S08]  /*5140*/  HMMA.16816.F32 R72, R8.reuse, R28, R88 ;  /* 0x0000001c0848723c */ /* 0x060ff00000001858 */
[----:B------:R-:W-:Y:S01]  /*5150*/  HMMA.16816.F32 R64, R8, R30, R104 ;  /* 0x0000001e0840723c */ /* 0x000fe20000001868 */
[----:B------:R-:W3:Y:S01]  /*5160*/  LDSM.16.MT88.4 R28, [R222+0x5900] ;  /* 0x00590000de1c783b */ /* 0x000ee20000004200 */
[----:B-1----:R-:W-:-:S06]  /*5170*/  FFMA.FTZ R2, R161, c[0x0][0x2d0], -R5 ;  /* 0x0000b400a1027a23 */ /* 0x002fcc0000010805 */
[C---:B------:R-:W-:Y:S01]  /*5180*/  HMMA.16816.F32 R60, R8.reuse, R24, R112 ;  /* 0x00000018083c723c */ /* 0x040fe20000001870 */
[----:B------:R1:W4:Y:S07]  /*5190*/  MUFU.EX2 R165, R2 ;  /* 0x0000000200a57308 */ /* 0x00032e0000000800 */
[C---:B------:R-:W-:Y:S01]  /*51a0*/  HMMA.16816.F32 R48, R8.reuse, R26, R100 ;  /* 0x0000001a0830723c */ /* 0x040fe20000001864 */
[----:B------:R-:W5:Y:S07]  /*51b0*/  LDSM.16.MT88.4 R24, [R225+0x5900] ;  /* 0x00590000e118783b */ /* 0x000f6e0000004200 */
[----:B--2---:R-:W-:Y:S01]  /*51c0*/  HMMA.16816.F32 R40, R8, R20, R84 ;  /* 0x000000140828723c */ /* 0x004fe20000001854 */
[----:B-1----:R-:W-:-:S04]  /*51d0*/  FFMA.FTZ R2, R162, c[0x0][0x2d0], -R5 ;  /* 0x0000b400a2027a23 */ /* 0x002fc80000010805 */
[----:B------:R1:W-:Y:S03]  /*51e0*/  MUFU.EX2 R164, R2 ;  /* 0x0000000200a47308 */ /* 0x0003e60000000800 */
[C---:B------:R-:W-:Y:S01]  /*51f0*/  HMMA.16816.F32 R56, R8.reuse, R22, R56 ;  /* 0x000000160838723c */ /* 0x040fe20000001838 */
[----:B------:R-:W2:Y:S07]  /*5200*/  LDSM.16.MT88.4 R20, [R224+0x5900] ;  /* 0x00590000e014783b */ /* 0x000eae0000004200 */
[----:B------:R-:W-:Y:S01]  /*5210*/  HMMA.16816.F32 R44, R8, R32, R80 ;  /* 0x00000020082c723c */ /* 0x000fe20000001850 */
[----:B-1----:R-:W-:-:S07]  /*5220*/  FFMA.FTZ R2, R163, c[0x0][0x2d0], -R5 ;  /* 0x0000b400a3027a23 */ /* 0x002fce0000010805 */
[C---:B------:R-:W-:Y:S01]  /*5230*/  HMMA.16816.F32 R36, R8.reuse, R34, R76 ;  /* 0x000000220824723c */ /* 0x040fe2000000184c */
[----:B------:R-:W-:Y:S01]  /*5240*/  LDSM.16.MT88.4 R32, [R225+0x2100] ;  /* 0x00210000e120783b */ /* 0x000fe20000004200 */
[----:B------:R1:W-:Y:S06]  /*5250*/  MUFU.EX2 R163, R2 ;  /* 0x0000000200a37308 */ /* 0x0003ec0000000800 */
[C---:B------:R-:W-:Y:S08]  /*5260*/  HMMA.16816.F32 R76, R8.reuse, R12, R108 ;  /* 0x0000000c084c723c */ /* 0x040ff0000000186c */
[----:B------:R-:W-:Y:S01]  /*5270*/  HMMA.16816.F32 R80, R8, R14, R96 ;  /* 0x0000000e0850723c */ /* 0x000fe20000001860 */
[----:B------:R-:W4:Y:S01]  /*5280*/  LDSM.16.MT88.4 R12, [R222+0x2100] ;  /* 0x00210000de0c783b */ /* 0x000f220000004200 */
[----:B-1----:R-:W-:-:S04]  /*5290*/  FFMA.FTZ R2, R156, c[0x0][0x2d0], -R0 ;  /* 0x0000b4009c027a23 */ /* 0x002fc80000010800 */
[----:B------:R1:W-:Y:S02]  /*52a0*/  MUFU.EX2 R162, R2 ;  /* 0x0000000200a27308 */ /* 0x0003e40000000800 */
[C---:B---3--:R-:W-:Y:S07]  /*52b0*/  HMMA.16816.F32 R88, R8.reuse, R28, R128 ;  /* 0x0000001c0858723c */ /* 0x048fee0000001880 */
[----:B------:R-:W-:Y:S01]  /*52c0*/  IMAD.MOV.U32 R131, RZ, RZ, R152 ;  /* 0x000000ffff837224 */ /* 0x000fe200078e0098 */
[----:B------:R-:W-:Y:S01]  /*52d0*/  HMMA.16816.F32 R108, R8, R30, R120 ;  /* 0x0000001e086c723c */ /* 0x000fe20000001878 */
[----:B------:R-:W3:Y:S01]  /*52e0*/  LDSM.16.MT88.4 R28, [R224+0x2100] ;  /* 0x00210000e01c783b */ /* 0x000ee20000004200 */
[----:B-1----:R-:W-:-:S06]  /*52f0*/  FFMA.FTZ R2, R157, c[0x0][0x2d0], -R0 ;  /* 0x0000b4009d027a23 */ /* 0x002fcc0000010800 */
[C---:B-----5:R-:W-:Y:S01]  /*5300*/  HMMA.16816.F32 R124, R8.reuse, R24, R124 ;  /* 0x00000018087c723c */ /* 0x060fe2000000187c */
[----:B------:R1:W5:Y:S07]  /*5310*/  MUFU.EX2 R161, R2 ;  /* 0x0000000200a17308 */ /* 0x00036e0000000800 */
[C---:B------:R-:W-:Y:S01]  /*5320*/  HMMA.16816.F32 R116, R8.reuse, R26, R116 ;  /* 0x0000001a0874723c */ /* 0x040fe20000001874 */
[----:B------:R-:W3:Y:S07]  /*5330*/  LDSM.16.MT88.4 R24, [R221+0x6100] ;  /* 0x00610000dd18783b */ /* 0x000eee0000004200 */
[----:B--2---:R-:W-:Y:S01]  /*5340*/  HMMA.16816.F32 R112, R8, R20, R92 ;  /* 0x000000140870723c */ /* 0x004fe2000000185c */
[----:B-1----:R-:W-:-:S04]  /*5350*/  FFMA.FTZ R2, R159, c[0x0][0x2d0], -R0 ;  /* 0x0000b4009f027a23 */ /* 0x002fc80000010800 */
[----:B------:R1:W-:Y:S03]  /*5360*/  MUFU.EX2 R160, R2 ;  /* 0x0000000200a07308 */ /* 0x0003e60000000800 */
[----:B------:R-:W-:Y:S01]  /*5370*/  HMMA.16816.F32 R100, R8, R22, R52 ;  /* 0x000000160864723c */ /* 0x000fe20000001834 */
[----:B------:R-:W2:Y:S06]  /*5380*/  LDSM.16.MT88.4 R20, [R222+0x6100] ;  /* 0x00610000de14783b */ /* 0x000eac0000004200 */
[----:B----4-:R-:W-:-:S02]  /*5390*/  F2FP.PACK_AB R8, R165, R166 ;  /* 0x000000a6a508723e */ /* 0x010fc400000000ff */
[----:B-----5:R-:W-:Y:S02]  /*53a0*/  F2FP.PACK_AB R9, R161, R162 ;  /* 0x000000a2a109723e */ /* 0x020fe400000000ff */
[----:B------:R-:W-:Y:S01]  /*53b0*/  F2FP.PACK_AB R10, R163, R164 ;  /* 0x000000a4a30a723e */ /* 0x000fe200000000ff */
[----:B-1----:R-:W-:-:S04]  /*53c0*/  FFMA.FTZ R2, R158, c[0x0][0x2d0], -R0 ;  /* 0x0000b4009e027a23 */ /* 0x002fc80000010800 */
[----:B------:R-:W1:Y:S02]  /*53d0*/  MUFU.EX2 R159, R2 ;  /* 0x00000002009f7308 */ /* 0x000e640000000800 */
[----:B-1----:R-:W-:Y:S01]  /*53e0*/  F2FP.PACK_AB R11, R159, R160 ;  /* 0x000000a09f0b723e */ /* 0x002fe200000000ff */
[----:B------:R-:W-:Y:S02]  /*53f0*/  FFMA.FTZ R2, R171, c[0x0][0x2d0], -R5 ;  /* 0x0000b400ab027a23 */ /* 0x000fe40000010805 */
[----:B------:R-:W-:-:S03]  /*5400*/  IMAD.MOV.U32 R171, RZ, RZ, R136 ;  /* 0x000000ffffab7224 */ /* 0x000fc600078e0088 */
[----:B------:R1:W-:Y:S01]  /*5410*/  MUFU.EX2 R158, R2 ;  /* 0x00000002009e7308 */ /* 0x0003e20000000800 */
[C---:B------:R-:W-:Y:S08]  /*5420*/  HMMA.16816.F32 R104, R8.reuse, R16, R72 ;  /* 0x000000100868723c */ /* 0x040ff00000001848 */
[----:B------:R-:W-:Y:S01]  /*5430*/  HMMA.16816.F32 R96, R8, R18, R64 ;  /* 0x000000120860723c */ /* 0x000fe20000001840 */
[----:B------:R-:W4:Y:S01]  /*5440*/  LDSM.16.MT88.4 R16, [R225+0x6100] ;  /* 0x00610000e110783b */ /* 0x000f220000004200 */
[----:B-1----:R-:W-:-:S06]  /*5450*/  FFMA.FTZ R2, R188, c[0x0][0x2d0], -R5 ;  /* 0x0000b400bc027a23 */ /* 0x002fcc0000010805 */
[C---:B------:R-:W-:Y:S01]  /*5460*/  HMMA.16816.F32 R92, R8.reuse, R12, R60 ;  /* 0x0000000c085c723c */ /* 0x040fe2000000183c */
[----:B------:R-:W-:Y:S01]  /*5470*/  IMAD.MOV.U32 R188, RZ, RZ, R138 ;  /* 0x000000ffffbc7224 */ /* 0x000fe200078e008a */
[----:B------:R1:W5:Y:S06]  /*5480*/  MUFU.EX2 R157, R2 ;  /* 0x00000002009d7308 */ /* 0x00036c0000000800 */
[C---:B------:R-:W-:Y:S01]  /*5490*/  HMMA.16816.F32 R84, R8.reuse, R14, R48 ;  /* 0x0000000e0854723c */ /* 0x040fe20000001830 */
[----:B------:R-:W2:Y:S07]  /*54a0*/  LDSM.16.MT88.4 R12, [R224+0x6100] ;  /* 0x00610000e00c783b */ /* 0x000eae0000004200 */
[----:B------:R-:W-:Y:S01]  /*54b0*/  HMMA.16816.F32 R72, R8, R32, R40 ;  /* 0x000000200848723c */ /* 0x000fe20000001828 */
[----:B-1----:R-:W-:-:S02]  /*54c0*/  FFMA.FTZ R2, R189, c[0x0][0x2d0], -R5 ;  /* 0x0000b400bd027a23 */ /* 0x002fc40000010805 */
[----:B------:R-:W-:Y:S02]  /*54d0*/  IMAD.MOV.U32 R189, RZ, RZ, R137 ;  /* 0x000000ffffbd7224 */ /* 0x000fe400078e0089 */
[----:B------:R1:W-:Y:S03]  /*54e0*/  MUFU.EX2 R156, R2 ;  /* 0x00000002009c7308 */ /* 0x0003e60000000800 */
[C---:B------:R-:W-:Y:S01]  /*54f0*/  HMMA.16816.F32 R64, R8.reuse, R34, R56 ;  /* 0x000000220840723c */ /* 0x040fe20000001838 */
[----:B------:R-:W4:Y:S07]  /*5500*/  LDSM.16.MT88.4 R32, [R221+0x2900] ;  /* 0x00290000dd20783b */ /* 0x000f2e0000004200 */
[----:B---3--:R-:W-:Y:S01]  /*5510*/  HMMA.16816.F32 R60, R8, R28, R44 ;  /* 0x0000001c083c723c */ /* 0x008fe2000000182c */
[----:B-1----:R-:W-:-:S07]  /*5520*/  FFMA.FTZ R2, R191, c[0x0][0x2d0], -R5 ;  /* 0x0000b400bf027a23 */ /* 0x002fce0000010805 */
[C---:B------:R-:W-:Y:S01]  /*5530*/  HMMA.16816.F32 R44, R8.reuse, R24, R76 ;  /* 0x00000018082c723c */ /* 0x040fe2000000184c */
[----:B------:R-:W-:Y:S01]  /*5540*/  IMAD.MOV.U32 R191, RZ, RZ, R150 ;  /* 0x000000ffffbf7224 */ /* 0x000fe200078e0096 */
[----:B------:R1:W-:Y:S06]  /*5550*/  MUFU.EX2 R155, R2 ;  /* 0x00000002009b7308 */ /* 0x0003ec0000000800 */
[C---:B------:R-:W-:Y:S01]  /*5560*/  HMMA.16816.F32 R48, R8.reuse, R26, R80 ;  /* 0x0000001a0830723c */ /* 0x040fe20000001850 */
[----:B------:R-:W3:Y:S07]  /*5570*/  LDSM.16.MT88.4 R24, [R225+0x2900] ;  /* 0x00290000e118783b */ /* 0x000eee0000004200 */
[----:B------:R-:W-:Y:S01]  /*5580*/  HMMA.16816.F32 R52, R8, R30, R36 ;  /* 0x0000001e0834723c */ /* 0x000fe20000001824 */
[----:B------:R-:W3:Y:S01]  /*5590*/  LDSM.16.MT88.4 R28, [R222+0x2900] ;  /* 0x00290000de1c783b */ /* 0x000ee20000004200 */
[----:B-1----:R-:W-:-:S02]  /*55a0*/  FFMA.FTZ R2, R167, c[0x0][0x2d0], -R0 ;  /* 0x0000b400a7027a23 */ /* 0x002fc40000010800 */
[----:B------:R-:W-:Y:S02]  /*55b0*/  IMAD.MOV.U32 R167, RZ, RZ, R149 ;  /* 0x000000ffffa77224 */ /* 0x000fe400078e0095 */
[----:B------:R1:W-:Y:S02]  /*55c0*/  MUFU.EX2 R154, R2 ;  /* 0x00000002009a7308 */ /* 0x0003e40000000800 */
[C---:B--2---:R-:W-:Y:S08]  /*55d0*/  HMMA.16816.F32 R40, R8.reuse, R20, R88 ;  /* 0x000000140828723c */ /* 0x044ff00000001858 */
[----:B------:R-:W-:Y:S01]  /*55e0*/  HMMA.16816.F32 R36, R8, R22, R108 ;  /* 0x000000160824723c */ /* 0x000fe2000000186c */
[----:B------:R-:W2:Y:S01]  /*55f0*/  LDSM.16.MT88.4 R20, [R224+0x2900] ;  /* 0x00290000e014783b */ /* 0x000ea20000004200 */
[----:B-1----:R-:W-:-:S06]  /*5600*/  FFMA.FTZ R2, R169, c[0x0][0x2d0], -R0 ;  /* 0x0000b400a9027a23 */ /* 0x002fcc0000010800 */
[C---:B----4-:R-:W-:Y:S01]  /*5610*/  HMMA.16816.F32 R56, R8.reuse, R16, R124 ;  /* 0x000000100838723c */ /* 0x050fe2000000187c */
[----:B------:R-:W-:Y:S01]  /*5620*/  IMAD.MOV.U32 R169, RZ, RZ, R148 ;  /* 0x000000ffffa97224 */ /* 0x000fe200078e0094 */
[----:B------:R1:W4:Y:S05]  /*5630*/  MUFU.EX2 R153, R2 ;  /* 0x0000000200997308 */ /* 0x00032a0000000800 */
[----:B------:R-:W-:Y:S01]  /*5640*/  IMAD.MOV.U32 R127, RZ, RZ, R139 ;  /* 0x000000ffff7f7224 */ /* 0x000fe200078e008b */
[----:B------:R-:W-:Y:S01]  /*5650*/  HMMA.16816.F32 R76, R8, R18, R116 ;  /* 0x00000012084c723c */ /* 0x000fe20000001874 */
[----:B------:R-:W2:Y:S01]  /*5660*/  LDSM.16.MT88.4 R16, [R222+0x6900] ;  /* 0x00690000de10783b */ /* 0x000ea20000004200 */
[----:B------:R-:W-:-:S02]  /*5670*/  IMAD.MOV.U32 R126, RZ, RZ, R70 ;  /* 0x000000ffff7e7224 */ /* 0x000fc400078e0046 */
[----:B------:R-:W-:Y:S02]  /*5680*/  IMAD.MOV.U32 R70, RZ, RZ, R71 ;  /* 0x000000ffff467224 */ /* 0x000fe400078e0047 */
[----:B------:R-:W-:Y:S02]  /*5690*/  IMAD.MOV.U32 R125, RZ, RZ, R134 ;  /* 0x000000ffff7d7224 */ /* 0x000fe400078e0086 */
[C---:B------:R-:W-:Y:S01]  /*56a0*/  HMMA.16816.F32 R116, R8.reuse, R12, R112 ;  /* 0x0000000c0874723c */ /* 0x040fe20000001870 */
[----:B------:R-:W-:Y:S02]  /*56b0*/  IMAD.MOV.U32 R124, RZ, RZ, R135 ;  /* 0x000000ffff7c7224 */ /* 0x000fe400078e0087 */
[----:B-1----:R-:W-:Y:S02]  /*56c0*/  FFMA.FTZ R2, R168, c[0x0][0x2d0], -R0 ;  /* 0x0000b400a8027a23 */ /* 0x002fe40000010800 */
[----:B------:R-:W-:Y:S02]  /*56d0*/  IMAD.MOV.U32 R168, RZ, RZ, R151 ;  /* 0x000000ffffa87224 */ /* 0x000fe400078e0097 */
[----:B------:R1:W-:Y:S01]  /*56e0*/  MUFU.EX2 R152, R2 ;  /* 0x0000000200987308 */ /* 0x0003e20000000800 */
[----:B------:R-:W-:Y:S01]  /*56f0*/  HMMA.16816.F32 R80, R8, R14, R100 ;  /* 0x0000000e0850723c */ /* 0x000fe20000001864 */
[----:B------:R-:W2:Y:S06]  /*5700*/  LDSM.16.MT88.4 R12, [R221+0x6900] ;  /* 0x00690000dd0c783b */ /* 0x000eac0000004200 */
[----:B-----5:R-:W-:-:S02]  /*5710*/  F2FP.PACK_AB R8, R157, R158 ;  /* 0x0000009e9d08723e */ /* 0x020fc400000000ff */
[----:B----4-:R-:W-:Y:S02]  /*5720*/  F2FP.PACK_AB R9, R153, R154 ;  /* 0x0000009a9909723e */ /* 0x010fe400000000ff */
[----:B------:R-:W-:Y:S01]  /*5730*/  F2FP.PACK_AB R10, R155, R156 ;  /* 0x0000009c9b0a723e */ /* 0x000fe200000000ff */
[----:B-1----:R-:W-:Y:S02]  /*5740*/  FFMA.FTZ R2, R170, c[0x0][0x2d0], -R0 ;  /* 0x0000b400aa027a23 */ /* 0x002fe40000010800 */
[----:B------:R-:W-:Y:S02]  /*5750*/  IMAD.MOV.U32 R170, RZ, RZ, R131 ;  /* 0x000000ffffaa7224 */ /* 0x000fe400078e0083 */
[----:B------:R-:W1:Y:S02]  /*5760*/  MUFU.EX2 R151, R2 ;  /* 0x0000000200977308 */ /* 0x000e640000000800 */
[----:B-1----:R-:W-:Y:S01]  /*5770*/  F2FP.PACK_AB R11, R151, R152 ;  /* 0x00000098970b723e */ /* 0x002fe200000000ff */
[----:B------:R-:W-:-:S05]  /*5780*/  FFMA.FTZ R2, R207, c[0x0][0x2d0], -R5 ;  /* 0x0000b400cf027a23 */ /* 0x000fca0000010805 */
[----:B------:R1:W-:Y:S01]  /*5790*/  MUFU.EX2 R150, R2 ;  /* 0x0000000200967308 */ /* 0x0003e20000000800 */
[C---:B------:R-:W-:Y:S08]  /*57a0*/  HMMA.16816.F32 R120, R8.reuse, R34, R96 ;  /* 0x000000220878723c */ /* 0x040ff00000001860 */
[----:B---3--:R-:W-:Y:S01]  /*57b0*/  HMMA.16816.F32 R96, R8, R24, R72 ;  /* 0x000000180860723c */ /* 0x008fe20000001848 */
[----:B-1----:R-:W-:-:S07]  /*57c0*/  FFMA.FTZ R2, R212, c[0x0][0x2d0], -R5 ;  /* 0x0000b400d4027a23 */ /* 0x002fce0000010805 */
[C---:B------:R-:W-:Y:S01]  /*57d0*/  HMMA.16816.F32 R100, R8.reuse, R26, R64 ;  /* 0x0000001a0864723c */ /* 0x040fe20000001840 */
[----:B------:R-:W1:Y:S01]  /*57e0*/  LDSM.16.MT88.4 R24, [R225+0x6900] ;  /* 0x00690000e118783b */ /* 0x000e620000004200 */
[----:B------:R3:W4:Y:S06]  /*57f0*/  MUFU.EX2 R149, R2 ;  /* 0x0000000200957308 */ /* 0x00072c0000000800 */
[C---:B------:R-:W-:Y:S01]  /*5800*/  HMMA.16816.F32 R112, R8.reuse, R32, R104 ;  /* 0x000000200870723c */ /* 0x040fe20000001868 */
[----:B------:R-:W5:Y:S07]  /*5810*/  LDSM.16.MT88.4 R32, [R224+0x6900] ;  /* 0x00690000e020783b */ /* 0x000f6e0000004200 */
[----:B------:R-:W-:Y:S01]  /*5820*/  HMMA.16816.F32 R108, R8, R28, R92 ;  /* 0x0000001c086c723c */ /* 0x000fe2000000185c */
[----:B---3--:R-:W-:-:S04]  /*5830*/  FFMA.FTZ R2, R216, c[0x0][0x2d0], -R5 ;  /* 0x0000b400d8027a23 */ /* 0x008fc80000010805 */
[----:B------:R3:W-:Y:S03]  /*5840*/  MUFU.EX2 R148, R2 ;  /* 0x0000000200947308 */ /* 0x0007e60000000800 */
[C---:B--2---:R-:W-:Y:S08]  /*5850*/  HMMA.16816.F32 R92, R8.reuse, R20, R60 ;  /* 0x00000014085c723c */ /* 0x044ff0000000183c */
[----:B------:R-:W-:Y:S01]  /*5860*/  HMMA.16816.F32 R88, R8, R22, R52 ;  /* 0x000000160858723c */ /* 0x000fe20000001834 */
[----:B------:R-:W2:Y:S01]  /*5870*/  LDSM.16.MT88.4 R20, [R222+0x3100] ;  /* 0x00310000de14783b */ /* 0x000ea20000004200 */
[----:B---3--:R-:W-:-:S06]  /*5880*/  FFMA.FTZ R2, R218, c[0x0][0x2d0], -R5 ;  /* 0x0000b400da027a23 */ /* 0x008fcc0000010805 */
[C---:B------:R-:W-:Y:S01]  /*5890*/  HMMA.16816.F32 R60, R8.reuse, R16, R40 ;  /* 0x00000010083c723c */ /* 0x040fe20000001828 */
[----:B------:R3:W-:Y:S07]  /*58a0*/  MUFU.EX2 R139, R2 ;  /* 0x00000002008b7308 */ /* 0x0007ee0000000800 */
[C---:B------:R-:W-:Y:S01]  /*58b0*/  HMMA.16816.F32 R40, R8.reuse, R18, R36 ;  /* 0x000000120828723c */ /* 0x040fe20000001824 */
[----:B------:R-:W2:Y:S07]  /*58c0*/  LDSM.16.MT88.4 R16, [R225+0x3100] ;  /* 0x00310000e110783b */ /* 0x000eae0000004200 */
[----:B------:R-:W-:Y:S01]  /*58d0*/  HMMA.16816.F32 R64, R8, R14, R48 ;  /* 0x0000000e0840723c */ /* 0x000fe20000001830 */
[----:B---3--:R-:W-:-:S04]  /*58e0*/  FFMA.FTZ R2, R199, c[0x0][0x2d0], -R0 ;  /* 0x0000b400c7027a23 */ /* 0x008fc80000010800 */
[----:B------:R3:W-:Y:S03]  /*58f0*/  MUFU.EX2 R138, R2 ;  /* 0x00000002008a7308 */ /* 0x0007e60000000800 */
[C---:B-1----:R-:W-:Y:S08]  /*5900*/  HMMA.16816.F32 R48, R8.reuse, R24, R56 ;  /* 0x000000180830723c */ /* 0x042ff00000001838 */
[----:B------:R-:W-:Y:S01]  /*5910*/  HMMA.16816.F32 R52, R8, R26, R76 ;  /* 0x0000001a0834723c */ /* 0x000fe2000000184c */
[----:B------:R-:W1:Y:S04]  /*5920*/  LDSM.16.MT88.4 R24, [R221+0x7100] ;  /* 0x00710000dd18783b */ /* 0x000e680000004200 */
[----:B------:R-:W-:Y:S01]  /*5930*/  LDSM.16.MT88.4 R76, [R221+0x3900] ;  /* 0x00390000dd4c783b */ /* 0x000fe20000004200 */
[----:B---3--:R-:W-:-:S02]  /*5940*/  FFMA.FTZ R2, R200, c[0x0][0x2d0], -R0 ;  /* 0x0000b400c8027a23 */ /* 0x008fc40000010800 */
[C---:B------:R-:W-:Y:S01]  /*5950*/  HMMA.16816.F32 R104, R8.reuse, R30, R84 ;  /* 0x0000001e0868723c */ /* 0x040fe20000001854 */
[----:B------:R-:W3:Y:S01]  /*5960*/  LDSM.16.MT88.4 R28, [R221+0x3100] ;  /* 0x00310000dd1c783b */ /* 0x000ee20000004200 */
[----:B------:R2:W1:Y:S06]  /*5970*/  MUFU.EX2 R137, R2 ;  /* 0x0000000200897308 */ /* 0x00046c0000000800 */
[C---:B------:R-:W-:Y:S01]  /*5980*/  HMMA.16816.F32 R84, R8.reuse, R12, R44 ;  /* 0x0000000c0854723c */ /* 0x040fe2000000182c */
[----:B------:R-:W3:Y:S07]  /*5990*/  LDSM.16.MT88.4 R12, [R224+0x3100] ;  /* 0x00310000e00c783b */ /* 0x000eee0000004200 */
[----:B-----5:R-:W-:Y:S01]  /*59a0*/  HMMA.16816.F32 R44, R8, R32, R116 ;  /* 0x00000020082c723c */ /* 0x020fe20000001874 */
[----:B------:R-:W-:Y:S01]  /*59b0*/  LDSM.16.MT88.4 R116, [R222+0x7900] ;  /* 0x00790000de74783b */ /* 0x000fe20000004200 */
[----:B--2---:R-:W-:-:S04]  /*59c0*/  FFMA.FTZ R2, R201, c[0x0][0x2d0], -R0 ;  /* 0x0000b400c9027a23 */ /* 0x004fc80000010800 */
[----:B------:R2:W-:Y:S02]  /*59d0*/  MUFU.EX2 R136, R2 ;  /* 0x0000000200887308 */ /* 0x0005e40000000800 */
[----:B------:R-:W-:Y:S01]  /*59e0*/  HMMA.16816.F32 R36, R8, R34, R80 ;  /* 0x000000220824723c */ /* 0x000fe20000001850 */
[----:B------:R-:W-:Y:S06]  /*59f0*/  LDSM.16.MT88.4 R32, [R222+0x7100] ;  /* 0x00710000de20783b */ /* 0x000fec0000004200 */
[----:B----4-:R-:W-:Y:S02]  /*5a00*/  F2FP.PACK_AB R8, R149, R150 ;  /* 0x000000969508723e */ /* 0x010fe400000000ff */
[----:B-1----:R-:W-:-:S02]  /*5a10*/  F2FP.PACK_AB R9, R137, R138 ;  /* 0x0000008a8909723e */ /* 0x002fc400000000ff */
[----:B------:R-:W-:Y:S01]  /*5a20*/  F2FP.PACK_AB R10, R139, R148 ;  /* 0x000000948b0a723e */ /* 0x000fe200000000ff */
[----:B--2---:R-:W-:-:S04]  /*5a30*/  FFMA.FTZ R2, R202, c[0x0][0x2d0], -R0 ;  /* 0x0000b400ca027a23 */ /* 0x004fc80000010800 */
[----:B------:R-:W1:Y:S02]  /*5a40*/  MUFU.EX2 R71, R2 ;  /* 0x0000000200477308 */ /* 0x000e640000000800 */
[----:B-1----:R-:W-:Y:S01]  /*5a50*/  F2FP.PACK_AB R11, R71, R136 ;  /* 0x00000088470b723e */ /* 0x002fe200000000ff */
[----:B------:R-:W-:-:S05]  /*5a60*/  FFMA.FTZ R2, R70, c[0x0][0x2d0], -R5 ;  /* 0x0000b40046027a23 */ /* 0x000fca0000010805 */
[----:B------:R1:W-:Y:S01]  /*5a70*/  MUFU.EX2 R70, R2 ;  /* 0x0000000200467308 */ /* 0x0003e20000000800 */
[C---:B------:R-:W-:Y:S08]  /*5a80*/  HMMA.16816.F32 R56, R8.reuse, R22, R104 ;  /* 0x000000160838723c */ /* 0x040ff00000001868 */
[----:B------:R-:W-:Y:S01]  /*5a90*/  HMMA.16816.F32 R96, R8, R16, R96 ;  /* 0x000000100860723c */ /* 0x000fe20000001860 */
[----:B-1----:R-:W-:-:S07]  /*5aa0*/  FFMA.FTZ R2, R126, c[0x0][0x2d0], -R5 ;  /* 0x0000b4007e027a23 */ /* 0x002fce0000010805 */
[----:B------:R-:W-:Y:S01]  /*5ab0*/  HMMA.16816.F32 R104, R8, R18, R100 ;  /* 0x000000120868723c */ /* 0x000fe20000001864 */
[----:B------:R-:W1:Y:S01]  /*5ac0*/  LDSM.16.MT88.4 R16, [R225+0x7100] ;  /* 0x00710000e110783b */ /* 0x000e620000004200 */
[----:B------:R-:W-:-:S03]  /*5ad0*/  IMAD.MOV.U32 R126, RZ, RZ, R133 ;  /* 0x000000ffff7e7224 */ /* 0x000fc600078e0085 */
[----:B------:R-:W-:Y:S03]  /*5ae0*/  LDSM.16.MT88.4 R100, [R224+0x3900] ;  /* 0x00390000e064783b */ /* 0x000fe60000004200 */
[C---:B------:R-:W-:Y:S01]  /*5af0*/  HMMA.16816.F32 R128, R8.reuse, R24, R84 ;  /* 0x000000180880723c */ /* 0x040fe20000001854 */
[----:B------:R2:W4:Y:S01]  /*5b00*/  MUFU.EX2 R24, R2 ;  /* 0x0000000200187308 */ /* 0x0005220000000800 */
[----:B------:R-:W-:Y:S06]  /*5b10*/  LDSM.16.MT88.4 R84, [R222+0x3900] ;  /* 0x00390000de54783b */ /* 0x000fec0000004200 */
[C---:B------:R-:W-:Y:S01]  /*5b20*/  HMMA.16816.F32 R80, R8.reuse, R20, R108 ;  /* 0x000000140850723c */ /* 0x040fe2000000186c */
[----:B------:R-:W-:Y:S07]  /*5b30*/  LDSM.16.MT88.4 R108, [R221+0x7900] ;  /* 0x00790000dd6c783b */ /* 0x000fee0000004200 */
[----:B---3--:R-:W-:Y:S01]  /*5b40*/  HMMA.16816.F32 R72, R8, R28, R112 ;  /* 0x0000001c0848723c */ /* 0x008fe20000001870 */
[----:B--2---:R-:W-:-:S02]  /*5b50*/  FFMA.FTZ R2, R127, c[0x0][0x2d0], -R5 ;  /* 0x0000b4007f027a23 */ /* 0x004fc40000010805 */
[----:B------:R-:W-:Y:S01]  /*5b60*/  IMAD.MOV.U32 R127, RZ, RZ, R132 ;  /* 0x000000ffff7f7224 */ /* 0x000fe200078e0084 */
[----:B----4-:R-:W-:Y:S01]  /*5b70*/  F2FP.PACK_AB R132, R24, R70 ;  /* 0x000000461884723e */ /* 0x010fe200000000ff */
[----:B------:R2:W-:Y:S03]  /*5b80*/  MUFU.EX2 R23, R2 ;  /* 0x0000000200177308 */ /* 0x0005e60000000800 */
[C---:B------:R-:W-:Y:S08]  /*5b90*/  HMMA.16816.F32 R28, R8.reuse, R30, R120 ;  /* 0x0000001e081c723c */ /* 0x040ff00000001878 */
[----:B------:R-:W-:Y:S01]  /*5ba0*/  HMMA.16816.F32 R112, R8, R12, R92 ;  /* 0x0000000c0870723c */ /* 0x000fe2000000185c */
[----:B------:R-:W-:Y:S01]  /*5bb0*/  LDSM.16.MT88.4 R92, [R225+0x3900] ;  /* 0x00390000e15c783b */ /* 0x000fe20000004200 */
[----:B--2---:R-:W-:-:S06]  /*5bc0*/  FFMA.FTZ R2, R244, c[0x0][0x2d0], -R5 ;  /* 0x0000b400f4027a23 */ /* 0x004fcc0000010805 */
[C---:B-1----:R-:W-:Y:S01]  /*5bd0*/  HMMA.16816.F32 R48, R8.reuse, R16, R48 ;  /* 0x000000100830723c */ /* 0x042fe20000001830 */
[----:B------:R1:W2:Y:S07]  /*5be0*/  MUFU.EX2 R22, R2 ;  /* 0x0000000200167308 */ /* 0x0002ae0000000800 */
[C---:B------:R-:W-:Y:S01]  /*5bf0*/  HMMA.16816.F32 R120, R8.reuse, R14, R88 ;  /* 0x0000000e0878723c */ /* 0x040fe20000001858 */
[----:B------:R-:W3:Y:S07]  /*5c00*/  LDSM.16.MT88.4 R12, [R224+0x7100] ;  /* 0x00710000e00c783b */ /* 0x000eee0000004200 */
[----:B------:R-:W-:Y:S01]  /*5c10*/  HMMA.16816.F32 R64, R8, R26, R64 ;  /* 0x0000001a0840723c */ /* 0x000fe20000001840 */
[----:B-1----:R-:W-:Y:S01]  /*5c20*/  FFMA.FTZ R2, R219, c[0x0][0x2d0], -R0 ;  /* 0x0000b400db027a23 */ /* 0x002fe20000010800 */
[----:B--2---:R-:W-:-:S03]  /*5c30*/  F2FP.PACK_AB R134, R22, R23 ;  /* 0x000000171686723e */ /* 0x004fc600000000ff */
[----:B------:R1:W-:Y:S03]  /*5c40*/  MUFU.EX2 R21, R2 ;  /* 0x0000000200157308 */ /* 0x0003e60000000800 */
[C---:B------:R-:W-:Y:S08]  /*5c50*/  HMMA.16816.F32 R60, R8.reuse, R32, R60 ;  /* 0x00000020083c723c */ /* 0x040ff0000000183c */
[----:B------:R-:W-:Y:S01]  /*5c60*/  HMMA.16816.F32 R40, R8, R34, R40 ;  /* 0x000000220828723c */ /* 0x000fe20000001828 */
[----:B-1----:R-:W-:-:S07]  /*5c70*/  FFMA.FTZ R2, R246, c[0x0][0x2d0], -R0 ;  /* 0x0000b400f6027a23 */ /* 0x002fce0000010800 */
[C---:B------:R-:W-:Y:S01]  /*5c80*/  HMMA.16816.F32 R52, R8.reuse, R18, R52 ;  /* 0x000000120834723c */ /* 0x040fe20000001834 */
[----:B------:R1:W2:Y:S07]  /*5c90*/  MUFU.EX2 R20, R2 ;  /* 0x0000000200147308 */ /* 0x0002ae0000000800 */
[----:B---3--:R-:W-:Y:S01]  /*5ca0*/  HMMA.16816.F32 R44, R8, R12, R44 ;  /* 0x0000000c082c723c */ /* 0x008fe2000000182c */
[----:B-1----:R-:W-:-:S07]  /*5cb0*/  FFMA.FTZ R2, R245, c[0x0][0x2d0], -R0 ;  /* 0x0000b400f5027a23 */ /* 0x002fce0000010800 */
[----:B------:R-:W-:Y:S01]  /*5cc0*/  HMMA.16816.F32 R36, R8, R14, R36 ;  /* 0x0000000e0824723c */ /* 0x000fe20000001824 */
[----:B------:R-:W-:Y:S01]  /*5cd0*/  FFMA.FTZ R0, R250, c[0x0][0x2d0], -R0 ;  /* 0x0000b400fa007a23 */ /* 0x000fe20000010800 */
[----:B--2---:R-:W-:Y:S01]  /*5ce0*/  F2FP.PACK_AB R133, R20, R21 ;  /* 0x000000151485723e */ /* 0x004fe200000000ff */
[----:B------:R1:W-:Y:S08]  /*5cf0*/  MUFU.EX2 R17, R2 ;  /* 0x0000000200117308 */ /* 0x0003f00000000800 */
[----:B------:R2:W3:Y:S01]  /*5d00*/  MUFU.EX2 R16, R0 ;  /* 0x0000000000107308 */ /* 0x0004e20000000800 */
[----:B-1----:R-:W-:-:S04]  /*5d10*/  FADD.FTZ R2, R127, R126 ;  /* 0x0000007e7f027221 */ /* 0x002fc80000010000 */
[----:B------:R-:W-:Y:S02]  /*5d20*/  FADD.FTZ R2, R168, R2 ;  /* 0x00000002a8027221 */ /* 0x000fe40000010000 */
[----:B--2---:R-:W-:Y:S01]  /*5d30*/  FADD.FTZ R0, R125, R124 ;  /* 0x0000007c7d007221 */ /* 0x004fe20000010000 */
[----:B---3--:R-:W-:Y:S01]  /*5d40*/  F2FP.PACK_AB R135, R16, R17 ;  /* 0x000000111087723e */ /* 0x008fe200000000ff */
        /* <DEDUP_REMOVED lines=33> */
[----:B------:R-:W2:Y:S02]  /*5f60*/  LDSM.16.MT88.4 R4, [R224+0x7900] ;  /* 0x00790000e004783b */ /* 0x000ea40000004200 */
[----:B------:R-:W-:Y:S01]  /*5f70*/  FADD.FTZ R3, R196, R0 ;  /* 0x00000000c4037221 */ /* 0x000fe20000010000 */
[----:B------:R-:W-:Y:S01]  /*5f80*/  HMMA.16816.F32 R104, R132, R108, R128 ;  /* 0x0000006c8468723c */ /* 0x000fe20000001880 */
[----:B------:R-:W-:-:S04]  /*5f90*/  @P3 IMAD.HI.U32 R0, R171, c[0x0][0x2c8], RZ ;  /* 0x0000b200ab003a27 */ /* 0x000fc800078e00ff */
[----:B------:R-:W-:Y:S01]  /*5fa0*/  FADD.FTZ R3, R166, R3 ;  /* 0x00000003a6037221 */ /* 0x000fe20000010000 */
[----:B------:R-:W-:Y:S01]  /*5fb0*/  @P3 SHF.R.U32.HI R8, RZ, c[0x0][0x2cc], R0 ;  /* 0x0000b300ff083a19 */ /* 0x000fe20000011600 */
[----:B------:R-:W-:Y:S01]  /*5fc0*/  FADD.FTZ R0, R162, R2 ;  /* 0x00000002a2007221 */ /* 0x000fe20000010000 */
[C---:B------:R-:W-:Y:S01]  /*5fd0*/  HMMA.16816.F32 R112, R132.reuse, R116, R60 ;  /* 0x000000748470723c */ /* 0x040fe2000000183c */
[----:B------:R-:W-:Y:S01]  /*5fe0*/  FADD.FTZ R2, R165, R3 ;  /* 0x00000003a5027221 */ /* 0x000fe20000010000 */
[----:B------:R-:W3:Y:S01]  /*5ff0*/  @P3 R2UR UR23, R8 ;  /* 0x00000000081733c2 */ /* 0x000ee200000e0000 */
[----:B------:R-:W-:Y:S02]  /*6000*/  FADD.FTZ R0, R161, R0 ;  /* 0x00000000a1007221 */ /* 0x000fe40000010000 */
[----:B------:R-:W-:Y:S02]  /*6010*/  FADD.FTZ R2, R164, R2 ;  /* 0x00000002a4027221 */ /* 0x000fe40000010000 */
[----:B------:R-:W-:Y:S01]  /*6020*/  FADD.FTZ R0, R160, R0 ;  /* 0x00000000a0007221 */ /* 0x000fe20000010000 */
[----:B-1----:R-:W-:Y:S01]  /*6030*/  HMMA.16816.F32 R120, R132, R124, R48 ;  /* 0x0000007c8478723c */ /* 0x002fe20000001830 */
        /* <DEDUP_REMOVED lines=11> */
[----:B---3--:R-:W-:Y:S01]  /*60f0*/  UIADD3 UR23, UR23, UR8, -UR11 ;  /* 0x0000000817177290 */ /* 0x008fe2000fffe80b */
[----:B------:R-:W-:Y:S02]  /*6100*/  FADD.FTZ R0, R151, R0 ;  /* 0x0000000097007221 */ /* 0x000fe40000010000 */
[----:B------:R-:W-:Y:S01]  /*6110*/  FADD.FTZ R2, R150, R2 ;  /* 0x0000000296027221 */ /* 0x000fe20000010000 */
[----:B------:R-:W-:Y:S01]  /*6120*/  USHF.R.S32.HI UR4, URZ, 0x1f, UR23 ;  /* 0x0000001f3f047899 */ /* 0x000fe20008011417 */
[----:B------:R-:W-:Y:S01]  /*6130*/  FADD.FTZ R0, R138, R0 ;  /* 0x000000008a007221 */ /* 0x000fe20000010000 */
[----:B------:R-:W-:Y:S01]  /*6140*/  HMMA.16816.F32 R108, R132, R110, R64 ;  /* 0x0000006e846c723c */ /* 0x000fe20000001840 */
[----:B------:R-:W-:Y:S01]  /*6150*/  FADD.FTZ R2, R149, R2 ;  /* 0x0000000295027221 */ /* 0x000fe20000010000 */
[----:B------:R-:W-:Y:S01]  /*6160*/  ULEA.HI UR4, UR4, UR23, URZ, 0x7 ;  /* 0x0000001704047291 */ /* 0x000fe2000f8f383f */
[----:B------:R-:W-:-:S02]  /*6170*/  FADD.FTZ R0, R137, R0 ;  /* 0x0000000089007221 */ /* 0x000fc40000010000 */
[----:B------:R-:W-:Y:S01]  /*6180*/  FADD.FTZ R3, R148, R2 ;  /* 0x0000000294037221 */ /* 0x000fe20000010000 */
[----:B------:R-:W-:Y:S01]  /*6190*/  USHF.R.S32.HI UR24, URZ, 0x7, UR4 ;  /* 0x000000073f187899 */ /* 0x000fe20008011404 */
[----:B------:R-:W-:Y:S01]  /*61a0*/  FADD.FTZ R2, R136, R0 ;  /* 0x0000000088027221 */ /* 0x000fe20000010000 */
[C---:B------:R-:W-:Y:S01]  /*61b0*/  HMMA.16816.F32 R116, R132.reuse, R118, R40 ;  /* 0x000000768474723c */ /* 0x040fe20000001828 */
[----:B------:R-:W-:Y:S01]  /*61c0*/  FADD.FTZ R0, R139, R3 ;  /* 0x000000038b007221 */ /* 0x000fe20000010000 */
[----:B------:R-:W-:Y:S01]  /*61d0*/  UISETP.LT.AND UP0, UPT, URZ, UR24, UPT ;  /* 0x000000183f00728c */ /* 0x000fe2000bf01270 */
[----:B------:R-:W-:Y:S02]  /*61e0*/  FADD.FTZ R2, R71, R2 ;  /* 0x0000000247027221 */ /* 0x000fe40000010000 */
[----:B------:R-:W-:Y:S01]  /*61f0*/  FADD.FTZ R0, R70, R0 ;  /* 0x0000000046007221 */ /* 0x000fe20000010000 */
[----:B------:R-:W-:Y:S01]  /*6200*/  USEL UR24, URZ, UR24, !UP0 ;  /* 0x000000183f187287 */ /* 0x000fe2000c000000 */
[----:B------:R-:W-:Y:S01]  /*6210*/  FADD.FTZ R2, R21, R2 ;  /* 0x0000000215027221 */ /* 0x000fe20000010000 */
[----:B------:R-:W-:Y:S01]  /*6220*/  HMMA.16816.F32 R124, R132, R126, R52 ;  /* 0x0000007e847c723c */ /* 0x000fe20000001834 */
[----:B------:R-:W-:Y:S01]  /*6230*/  FADD.FTZ R0, R24, R0 ;  /* 0x0000000018007221 */ /* 0x000fe20000010000 */
[----:B------:R-:W-:Y:S01]  /*6240*/  UISETP.GE.AND UP0, UPT, UR25, UR24, UPT ;  /* 0x000000181900728c */ /* 0x000fe2000bf06270 */
[----:B------:R-:W-:-:S02]  /*6250*/  FADD.FTZ R2, R20, R2 ;  /* 0x0000000214027221 */ /* 0x000fc40000010000 */
[----:B------:R-:W-:Y:S02]  /*6260*/  FADD.FTZ R0, R23, R0 ;  /* 0x0000000017007221 */ /* 0x000fe40000010000 */
[----:B------:R-:W-:Y:S01]  /*6270*/  FADD.FTZ R2, R17, R2 ;  /* 0x0000000211027221 */ /* 0x000fe20000010000 */
[----:B------:R-:W-:Y:S01]  /*6280*/  PLOP3.LUT P0, PT, PT, PT, UP0, 0x80, 0x0 ;  /* 0x000000000000781c */ /* 0x000fe20003f0f008 */
[----:B------:R-:W-:Y:S01]  /*6290*/  FADD.FTZ R3, R22, R0 ;  /* 0x0000000016037221 */ /* 0x000fe20000010000 */
[----:B--2---:R-:W-:Y:S01]  /*62a0*/  HMMA.16816.F32 R128, R132, R4, R44 ;  /* 0x000000048480723c */ /* 0x004fe2000000182c */
        /* <DEDUP_REMOVED lines=8> */
[----:B------:R-:W5:Y:S04]  /*6330*/  LDL.64 R168, [R1+0x38] ;  /* 0x0000380001a87983 */ /* 0x000f680000100a00 */
[----:B------:R-:W5:Y:S01]  /*6340*/  LDL.64 R188, [R1+0x30] ;  /* 0x0000300001bc7983 */ /* 0x000f620000100a00 */
[----:B------:R-:W-:Y:S01]  /*6350*/  IMAD.MOV.U32 R70, RZ, RZ, R68 ;  /* 0x000000ffff467224 */ /* 0x000fe200078e0044 */
[----:B------:R-:W-:-:S02]  /*6360*/  UMOV UR26, UR25 ;  /* 0x00000019001a7c82 */ /* 0x000fc40008000000 */
[----:B------:R-:W-:Y:S02]  /*6370*/  UMOV UR17, 0xffffff80 ;  /* 0xffffff8000117882 */ /* 0x000fe40000000000 */
[----:B------:R-:W-:Y:S02]  /*6380*/  ULDC.64 UR6, c[0x0][0x208] ;  /* 0x0000820000067ab9 */ /* 0x000fe40000000a00 */
[----:B------:R-:W-:Y:S01]  /*6390*/  ULDC.64 UR4, c[0x0][0x1e0] ;  /* 0x0000780000047ab9 */ /* 0x000fe20000000a00 */
[----:B-12---:R-:W-:Y:S02]  /*63a0*/  IADD3 R3, P1, R200, 0x40, RZ ;  /* 0x00000040c8037810 */ /* 0x006fe40007f3e0ff */
[----:B---3--:R-:W-:Y:S01]  /*63b0*/  IADD3 R2, P0, R170, 0x40, RZ ;  /* 0x00000040aa027810 */ /* 0x008fe20007f1e0ff */
[----:B----4-:R-:W-:Y:S02]  /*63c0*/  @P3 IMAD.HI.U32 R0, R191, c[0x0][0x2c8], RZ ;  /* 0x0000b200bf003a27 */ /* 0x010fe400078e00ff */
[----:B------:R-:W-:Y:S04]  /*63d0*/  STL [R1+0x14], R3 ;  /* 0x0000140301007387 */ /* 0x000fe80000100800 */
[----:B------:R1:W-:Y:S01]  /*63e0*/  STL [R1+0x10], R2 ;  /* 0x0000100201007387 */ /* 0x0003e20000100800 */
[----:B------:R-:W-:Y:S01]  /*63f0*/  @P3 SHF.R.U32.HI R4, RZ, c[0x0][0x2cc], R0 ;  /* 0x0000b300ff043a19 */ /* 0x000fe20000011600 */
[----:B-----5:R-:W-:-:S04]  /*6400*/  IMAD.X R0, RZ, RZ, R189, P0 ;  /* 0x000000ffff007224 */ /* 0x020fc800000e06bd */
[----:B------:R2:W-:Y:S01]  /*6410*/  @P3 STL [R1+0x4], R4 ;  /* 0x0000040401003387 */ /* 0x0005e20000100800 */
[----:B-1----:R-:W-:-:S05]  /*6420*/  IADD3.X R2, RZ, R169, RZ, P1, !PT ;  /* 0x000000a9ff027210 */ /* 0x002fca0000ffe4ff */
[----:B------:R2:W-:Y:S04]  /*6430*/  STL [R1+0xc], R2 ;  /* 0x00000c0201007387 */ /* 0x0005e80000100800 */
[----:B------:R2:W-:Y:S01]  /*6440*/  STL [R1+0x8], R0 ;  /* 0x0000080001007387 */ /* 0x0005e20000100800 */
[----:B------:R-:W-:-:S03]  /*6450*/  IMAD.MOV.U32 R3, RZ, RZ, R69 ;  /* 0x000000ffff037224 */ /* 0x000fc600078e0045 */
.L_x_503:
[----:B------:R-:W3:Y:S01]  /*6460*/  LDL.64 R158, [R1+0x48] ;  /* 0x00004800019e7983 */ /* 0x000ee20000100a00 */
[----:B------:R-:W-:Y:S04]  /*6470*/  DEPBAR.LE SB0, 0x0 ;  /* 0x000080000000791a */ /* 0x000fe80000000000 */
[----:B------:R-:W-:Y:S01]  /*6480*/  UISETP.GE.AND UP0, UPT, UR26, URZ, UPT ;  /* 0x0000003f1a00728c */ /* 0x000fe2000bf06270 */
[----:B------:R-:W4:Y:S01]  /*6490*/  LDL.64 R156, [R1+0x38] ;  /* 0x00003800019c7983 */ /* 0x000f220000100a00 */
[----:B------:R-:W-:Y:S02]  /*64a0*/  UISETP.GE.AND UP1, UPT, UR26, 0x1, UPT ;  /* 0x000000011a00788c */ /* 0x000fe4000bf26270 */
[----:B------:R-:W-:Y:S03]  /*64b0*/  UIADD3 UR25, UR26, -0x1, URZ ;  /* 0xffffffff1a197890 */ /* 0x000fe6000fffe03f */
[----:B------:R-:W-:Y:S01]  /*64c0*/  BAR.SYNC.DEFER_BLOCKING 0x0 ;  /* 0x0000000000007b1d */ /* 0x000fe20000010000 */
[----:B------:R-:W-:Y:S03]  /*64d0*/  PLOP3.LUT P0, PT, PT, PT, UP0, 0x80, 0x0 ;  /* 0x000000000000781c */ /* 0x000fe60003f0f008 */
[----:B------:R-:W-:Y:S02]  /*64e0*/  @UP0 USHF.R.S32.HI UR20, URZ, 0x1f, UR26 ;  /* 0x0000001f3f140899 */ /* 0x000fe4000801141a */
[----:B------:R-:W-:Y:S02]  /*64f0*/  @UP0 UIMAD.WIDE.U32 UR22, UR26, UR6, URZ ;  /* 0x000000061a1602a5 */ /* 0x000fe4000f8e003f */
[----:B------:R-:W-:Y:S02]  /*6500*/  @UP0 UIMAD UR20, UR20, UR6, URZ ;  /* 0x00000006141402a4 */ /* 0x000fe4000f8e023f */
[----:B------:R-:W-:Y:S02]  /*6510*/  @UP0 USHF.L.U32 UR21, UR22, 0x7, URZ ;  /* 0x0000000716150899 */ /* 0x000fe4000800063f */
[----:B------:R-:W-:Y:S04]  /*6520*/  @UP0 UIMAD UR20, UR26, UR7, UR20 ;  /* 0x000000071a1402a4 */ /* 0x000fe8000f8e0214 */
[----:B------:R-:W-:Y:S04]  /*6530*/  @UP0 UIADD3 UR20, UR23, UR20, URZ ;  /* 0x0000001417140290 */ /* 0x000fe8000fffe03f */
[----:B------:R-:W-:Y:S02]  /*6540*/  @UP0 USHF.L.U64.HI UR20, UR22, 0x7, UR20 ;  /* 0x0000000716140899 */ /* 0x000fe40008010214 */
[----:B------:R-:W-:Y:S01]  /*6550*/  @UP1 UIMAD.WIDE.U32 UR22, UR25, UR4, URZ ;  /* 0x00000004191612a5 */ /* 0x000fe2000f8e003f */
[----:B-1----:R-:W1:Y:S08]  /*6560*/  LDSM.16.M88.4 R8, [R220+0x8100] ;  /* 0x00810000dc08783b */ /* 0x002e700000000200 */
[----:B--2---:R-:W2:Y:S04]  /*6570*/  LDL R2, [R1+0x14] ;  /* 0x0000140001027983 */ /* 0x004ea80000100800 */
[----:B------:R-:W2:Y:S04]  /*6580*/  LDL R69, [R1+0xc] ;  /* 0x00000c0001457983 */ /* 0x000ea80000100800 */
        /* <DEDUP_REMOVED lines=19> */
[C---:B-1----:R-:W-:Y:S06]  /*66c0*/  HMMA.16816.F32 R36, R140.reuse, R40, RZ ;  /* 0x000000288c24723c */ /* 0x042fec00000018ff */
[----:B------:R-:W-:Y:S02]  /*66d0*/  LDSM.16.M88.4 R164, [R237] ;  /* 0x00000000eda4783b */ /* 0x000fe40000000200 */
[C---:B------:R-:W-:Y:S06]  /*66e0*/  HMMA.16816.F32 R40, R140.reuse, R42, RZ ;  /* 0x0000002a8c28723c */ /* 0x040fec00000018ff */
[----:B------:R-:W-:Y:S02]  /*66f0*/  LDSM.16.M88.4 R168, [R236] ;  /* 0x00000000eca8783b */ /* 0x000fe40000000200 */
[C---:B------:R-:W-:Y:S06]  /*6700*/  HMMA.16816.F32 R44, R140.reuse, R48, RZ ;  /* 0x000000308c2c723c */ /* 0x040fec00000018ff */
[----:B------:R-:W5:Y:S04]  /*6710*/  LDL R217, [R1+0x4] ;  /* 0x0000040001d97983 */ /* 0x000f680000100800 */
[----:B------:R-:W5:Y:S01]  /*6720*/  LDL R216, [R1+0x24] ;  /* 0x0000240001d87983 */ /* 0x000f620000100800 */
        /* <DEDUP_REMOVED lines=14> */
[----:B---3--:R-:W-:Y:S04]  /*6810*/  @P0 IADD3 R0, P1, R158, UR21, RZ ;  /* 0x000000159e000c10 */ /* 0x008fe8000ff3e0ff */
[C---:B------:R-:W-:Y:S04]  /*6820*/  @P0 LEA R188, P6, R0.reuse, c[0x0][0x1f8], 0x1 ;  /* 0x00007e0000bc0a11 */ /* 0x040fe800078c08ff */
[----:B----4-:R-:W-:Y:S02]  /*6830*/  @P0 IADD3.X R68, R157, UR20, RZ, P1, !PT ;  /* 0x000000149d440c10 */ /* 0x010fe40008ffe4ff */
[----:B------:R-:W1:Y:S02]  /*6840*/  LDSM.16.M88.4 R156, [R239] ;  /* 0x00000000ef9c783b */ /* 0x000e640000000200 */
[----:B------:R-:W-:Y:S06]  /*6850*/  @P0 LEA.HI.X R189, R0, c[0x0][0x1fc], R68, 0x1, P6 ;  /* 0x00007f0000bd0a11 */ /* 0x000fec00030f0c44 */
[----:B------:R-:W-:Y:S01]  /*6860*/  @!PT LDS RZ, [RZ] ;  /* 0x00000000fffff984 */ /* 0x000fe20000000800 */
[----:B------:R-:W-:Y:S01]  /*6870*/  @!PT LDS RZ, [RZ] ;  /* 0x00000000fffff984 */ /* 0x000fe20000000800 */
[----:B------:R-:W-:Y:S01]  /*6880*/  @!PT LDS RZ, [RZ] ;  /* 0x00000000fffff984 */ /* 0x000fe20000000800 */
[----:B------:R3:W-:Y:S08]  /*6890*/  @P0 LDGSTS.E.BYPASS.LTC128B.128 [R243+0x100], [R188.64], !P5 ;  /* 0x00100000bcf30fae */ /* 0x0007f0000e901d52 */
[----:B------:R4:W5:Y:S01]  /*68a0*/  LDL R0, [R1+0x20] ;  /* 0x0000200001007983 */ /* 0x0009620000100800 */
[----:B--2---:R-:W-:Y:S01]  /*68b0*/  @P0 IADD3 R2, P2, R2, UR21, RZ ;  /* 0x0000001502020c10 */ /* 0x004fe2000ff5e0ff */
[----:B------:R-:W-:Y:S01]  /*68c0*/  @UP1 USHF.L.U32 UR21, UR22, 0x7, URZ ;  /* 0x0000000716151899 */ /* 0x000fe2000800063f */
[C---:B-1----:R-:W-:Y:S03]  /*68d0*/  HMMA.16816.F32 R36, R144.reuse, R156, R36 ;  /* 0x0000009c9024723c */ /* 0x042fe60000001824 */
[C---:B------:R-:W-:Y:S02]  /*68e0*/  @P0 LEA R190, P1, R2.reuse, c[0x0][0x1f8], 0x1 ;  /* 0x00007e0002be0a11 */ /* 0x040fe400078208ff */
[----:B------:R-:W-:Y:S01]  /*68f0*/  @P0 IADD3.X R69, R69, UR20, RZ, P2, !PT ;  /* 0x0000001445450c10 */ /* 0x000fe200097fe4ff */
[----:B------:R-:W-:Y:S02]  /*6900*/  UIMAD UR20, UR26, UR17, 0x1 ;  /* 0x000000011a1474a4 */ /* 0x000fe4000f8e0211 */
[C---:B------:R-:W-:Y:S04]  /*6910*/  HMMA.16816.F32 R40, R144.reuse, R158, R40 ;  /* 0x0000009e9028723c */ /* 0x040fe80000001828 */
[----:B------:R-:W-:Y:S02]  /*6920*/  @P0 LEA.HI.X R191, R2, c[0x0][0x1fc], R69, 0x1, P1 ;  /* 0x00007f0002bf0a11 */ /* 0x000fe400008f0c45 */
[----:B------:R-:W-:Y:S02]  /*6930*/  @P0 IADD3 R68, P1, R188, UR10, RZ ;  /* 0x0000000abc440c10 */ /* 0x000fe4000ff3e0ff */
[C---:B------:R-:W-:Y:S01]  /*6940*/  HMMA.16816.F32 R44, R144.reuse, R160, R44 ;  /* 0x000000a0902c723c */ /* 0x040fe2000000182c */
[----:B------:R1:W-:Y:S03]  /*6950*/  @P0 LDGSTS.E.BYPASS.LTC128B.128 [R243+0x4100], [R190.64], !P4 ;  /* 0x04100000bef30fae */ /* 0x0003e6000e101d52 */
[----:B------:R-:W-:Y:S02]  /*6960*/  @P0 IADD3.X R69, R189, UR14, RZ, P1, !PT ;  /* 0x0000000ebd450c10 */ /* 0x000fe40008ffe4ff */
[C---:B------:R-:W-:Y:S02]  /*6970*/  @P0 IADD3 R148, P1, R68.reuse, UR10, RZ ;  /* 0x0000000a44940c10 */ /* 0x040fe4000ff3e0ff */
[C---:B------:R-:W-:Y:S01]  /*6980*/  HMMA.16816.F32 R48, R144.reuse, R162, R48 ;  /* 0x000000a29030723c */ /* 0x040fe20000001830 */
[----:B------:R2:W-:Y:S03]  /*6990*/  @P0 LDGSTS.E.BYPASS.LTC128B.128 [R243+0x1100], [R68.64], !P5 ;  /* 0x0110000044f30fae */ /* 0x0005e6000e901d52 */
[C---:B------:R-:W-:Y:S02]  /*69a0*/  @P0 IADD3.X R149, R69.reuse, UR14, RZ, P1, !PT ;  /* 0x0000000e45950c10 */ /* 0x040fe40008ffe4ff */
[----:B---3--:R-:W-:Y:S02]  /*69b0*/  @P0 IADD3 R188, P6, R68, UR16, RZ ;  /* 0x0000001044bc0c10 */ /* 0x008fe4000ffde0ff */
[C---:B------:R-:W-:Y:S01]  /*69c0*/  HMMA.16816.F32 R52, R144.reuse, R164, R52 ;  /* 0x000000a49034723c */ /* 0x040fe20000001834 */
[----:B------:R2:W-:Y:S03]  /*69d0*/  @P0 LDGSTS.E.BYPASS.LTC128B.128 [R243+0x5100], [R68.64+0x80], !P4 ;  /* 0x0510008044f30fae */ /* 0x0005e6000e101d52 */
[----:B------:R-:W-:Y:S02]  /*69e0*/  @P0 IADD3.X R189, R69, UR15, RZ, P6, !PT ;  /* 0x0000000f45bd0c10 */ /* 0x000fe4000b7fe4ff */
[C---:B------:R-:W-:Y:S02]  /*69f0*/  @P0 IADD3 R150, P2, R148.reuse, UR10, RZ ;  /* 0x0000000a94960c10 */ /* 0x040fe4000ff5e0ff */
[C---:B------:R-:W-:Y:S01]  /*6a00*/  HMMA.16816.F32 R56, R144.reuse, R166, R56 ;  /* 0x000000a69038723c */ /* 0x040fe20000001838 */
[----:B------:R3:W-:Y:S03]  /*6a10*/  @P0 LDGSTS.E.BYPASS.LTC128B.128 [R243+0x2100], [R148.64], !P5 ;  /* 0x0210000094f30fae */ /* 0x0007e6000e901d52 */
[C---:B------:R-:W-:Y:S04]  /*6a20*/  @P0 IADD3.X R151, R149.reuse, UR14, RZ, P2, !PT ;  /* 0x0000000e95970c10 */ /* 0x040fe800097fe4ff */
[C---:B------:R-:W-:Y:S01]  /*6a30*/  HMMA.16816.F32 R60, R144.reuse, R168, R60 ;  /* 0x000000a8903c723c */ /* 0x040fe2000000183c */
[----:B------:R1:W-:Y:S07]  /*6a40*/  @P0 LDGSTS.E.BYPASS.LTC128B.128 [R243+0x6100], [R188.64], !P4 ;  /* 0x06100000bcf30fae */ /* 0x0003ee000e101d52 */
[----:B------:R-:W-:Y:S01]  /*6a50*/  HMMA.16816.F32 R64, R144, R170, R64 ;  /* 0x000000aa9040723c */ /* 0x000fe20000001840 */
[----:B------:R3:W-:Y:S03]  /*6a60*/  @P0 LDGSTS.E.BYPASS.LTC128B.128 [R243+0x3100], [R150.64], !P5 ;  /* 0x0310000096f30fae */ /* 0x0007e6000e901d52 */
[----:B--2---:R-:W-:Y:S04]  /*6a70*/  @P0 IADD3 R68, P1, R148, UR16, RZ ;  /* 0x0000001094440c10 */ /* 0x004fe8000ff3e0ff */
[----:B------:R-:W-:Y:S05]  /*6a80*/  @P0 IADD3.X R69, R149, UR15, RZ, P1, !PT ;  /* 0x0000000f95450c10 */ /* 0x000fea0008ffe4ff */
[----:B------:R2:W-:Y:S08]  /*6a90*/  @P0 LDGSTS.E.BYPASS.LTC128B.128 [R243+0x7100], [R68.64], !P4 ;  /* 0x0710000044f30fae */ /* 0x0005f0000e101d52 */
[----:B------:R-:W-:Y:S08]  /*6aa0*/  LDSM.16.M88.4 R136, [R226+0x8900] ;  /* 0x00890000e288783b */ /* 0x000ff00000000200 */
[----:B---3--:R-:W3:Y:S08]  /*6ab0*/  LDSM.16.M88.4 R148, [R226+0x8100] ;  /* 0x00810000e294783b */ /* 0x008ef00000000200 */
[----:B------:R-:W1:Y:S08]  /*6ac0*/  LDSM.16.M88.4 R152, [R226+0x9100] ;  /* 0x00910000e298783b */ /* 0x000e700000000200 */
[----:B------:R-:W0:Y:S08]  /*6ad0*/  LDGDEPBAR ;  /* 0x00000000000079af */ /* 0x000e300000000000 */
[----:B------:R-:W1:Y:S08]  /*6ae0*/  LDSM.16.M88.4 R156, [R226+0x9900] ;  /* 0x00990000e29c783b */ /* 0x000e700000000200 */
[----:B------:R-:W1:Y:S01]  /*6af0*/  LDSM.16.M88.4 R160, [R226+0xa100] ;  /* 0x00a10000e2a0783b */ /* 0x000e620000000200 */
[C---:B---3--:R-:W-:Y:S07]  /*6b00*/  HMMA.16816.F32 R4, R172.reuse, R148, R4 ;  /* 0x00000094ac04723c */ /* 0x048fee0000001804 */
[----:B------:R-:W-:Y:S01]  /*6b10*/  LDSM.16.M88.4 R164, [R220+0xc100] ;  /* 0x00c10000dca4783b */ /* 0x000fe20000000200 */
[C---:B------:R-:W-:Y:S07]  /*6b20*/  HMMA.16816.F32 R8, R172.reuse, R150, R8 ;  /* 0x00000096ac08723c */ /* 0x040fee0000001808 */
[----:B------:R-:W3:Y:S01]  /*6b30*/  LDSM.16.M88.4 R148, [R226+0xa900] ;  /* 0x00a90000e294783b */ /* 0x000ee20000000200 */
[C---:B------:R-:W-:Y:S07]  /*6b40*/  HMMA.16816.F32 R12, R172.reuse, R136, R12 ;  /* 0x00000088ac0c723c */ /* 0x040fee000000180c */
[----:B------:R-:W-:Y:S01]  /*6b50*/  LDSM.16.M88.4 R168, [R233] ;  /* 0x00000000e9a8783b */ /* 0x000fe20000000200 */
[C---:B------:R-:W-:Y:S07]  /*6b60*/  HMMA.16816.F32 R16, R172.reuse, R138, R16 ;  /* 0x0000008aac10723c */ /* 0x040fee0000001810 */
[----:B------:R-:W2:Y:S01]  /*6b70*/  LDSM.16.M88.4 R136, [R226+0xb100] ;  /* 0x00b10000e288783b */ /* 0x000ea20000000200 */
[C---:B-1----:R-:W-:Y:S07]  /*6b80*/  HMMA.16816.F32 R20, R172.reuse, R152, R20 ;  /* 0x00000098ac14723c */ /* 0x042fee0000001814 */
[----:B------:R-:W-:Y:S01]  /*6b90*/  LDSM.16.M88.4 R188, [R232] ;  /* 0x00000000e8bc783b */ /* 0x000fe20000000200 */
[C---:B------:R-:W-:Y:S07]  /*6ba0*/  HMMA.16816.F32 R24, R172.reuse, R154, R24 ;  /* 0x0000009aac18723c */ /* 0x040fee0000001818 */
[----:B------:R-:W1:Y:S01]  /*6bb0*/  LDSM.16.M88.4 R152, [R226+0xb900] ;  /* 0x00b90000e298783b */ /* 0x000e620000000200 */
[C---:B------:R-:W-:Y:S07]  /*6bc0*/  HMMA.16816.F32 R28, R172.reuse, R156, R28 ;  /* 0x0000009cac1c723c */ /* 0x040fee000000181c */
[----:B------:R-:W-:Y:S01]  /*6bd0*/  LDSM.16.M88.4 R196, [R226+0xe900] ;  /* 0x00e90000e2c4783b */ /* 0x000fe20000000200 */
[C---:B------:R-:W-:Y:S07]  /*6be0*/  HMMA.16816.F32 R32, R172.reuse, R158, R32 ;  /* 0x0000009eac20723c */ /* 0x040fee0000001820 */
[----:B------:R-:W1:Y:S01]  /*6bf0*/  LDSM.16.M88.4 R156, [R223] ;  /* 0x00000000df9c783b */ /* 0x000e620000000200 */
[C---:B------:R-:W-:Y:S07]  /*6c00*/  HMMA.16816.F32 R36, R172.reuse, R160, R36 ;  /* 0x000000a0ac24723c */ /* 0x040fee0000001824 */
[----:B------:R-:W-:Y:S01]  /*6c10*/  LDSM.16.M88.4 R200, [R226+0xf100] ;  /* 0x00f10000e2c8783b */ /* 0x000fe20000000200 */
[C---:B------:R-:W-:Y:S07]  /*6c20*/  HMMA.16816.F32 R40, R172.reuse, R162, R40 ;  /* 0x000000a2ac28723c */ /* 0x040fee0000001828 */
[----:B------:R-:W4:Y:S01]  /*6c30*/  LDSM.16.M88.4 R160, [R223+0x800] ;  /* 0x00080000dfa0783b */ /* 0x000f220000000200 */
[C---:B---3--:R-:W-:Y:S07]  /*6c40*/  HMMA.16816.F32 R44, R172.reuse, R148, R44 ;  /* 0x00000094ac2c723c */ /* 0x048fee000000182c */
[----:B------:R-:W-:Y:S01]  /*6c50*/  LDSM.16.M88.4 R204, [R226+0xf900] ;  /* 0x00f90000e2cc783b */ /* 0x000fe20000000200 */
[C---:B------:R-:W-:Y:S07]  /*6c60*/  HMMA.16816.F32 R48, R172.reuse, R150, R48 ;  /* 0x00000096ac30723c */ /* 0x040fee0000001830 */
[----:B------:R-:W3:Y:S01]  /*6c70*/  LDSM.16.M88.4 R148, [R223+0x1000] ;  /* 0x00100000df94783b */ /* 0x000ee20000000200 */
[C---:B--2---:R-:W-:Y:S07]  /*6c80*/  HMMA.16816.F32 R52, R172.reuse, R136, R52 ;  /* 0x00000088ac34723c */ /* 0x044fee0000001834 */
[----:B------:R-:W-:Y:S01]  /*6c90*/  LDSM.16.M88.4 R212, [R223+0x4000] ;  /* 0x00400000dfd4783b */ /* 0x000fe20000000200 */
[C---:B------:R-:W-:Y:S07]  /*6ca0*/  HMMA.16816.F32 R56, R172.reuse, R138, R56 ;  /* 0x0000008aac38723c */ /* 0x040fee0000001838 */
[----:B------:R-:W2:Y:S01]  /*6cb0*/  LDSM.16.M88.4 R136, [R223+0x1800] ;  /* 0x00180000df88783b */ /* 0x000ea20000000200 */
[C---:B-1----:R-:W-:Y:S08]  /*6cc0*/  HMMA.16816.F32 R60, R172.reuse, R152, R60 ;  /* 0x00000098ac3c723c */ /* 0x042ff0000000183c */
[----:B------:R-:W-:Y:S01]  /*6cd0*/  HMMA.16816.F32 R64, R172, R154, R64 ;  /* 0x0000009aac40723c */ /* 0x000fe20000001840 */
[----:B------:R-:W1:Y:S07]  /*6ce0*/  LDSM.16.M88.4 R152, [R223+0x2000] ;  /* 0x00200000df98783b */ /* 0x000e6e0000000200 */
[C---:B------:R-:W-:Y:S08]  /*6cf0*/  HMMA.16816.F32 R4, R176.reuse, R156, R4 ;  /* 0x0000009cb004723c */ /* 0x040ff00000001804 */
[C---:B------:R-:W-:Y:S01]  /*6d00*/  HMMA.16816.F32 R8, R176.reuse, R158, R8 ;  /* 0x0000009eb008723c */ /* 0x040fe20000001808 */
[----:B------:R-:W1:Y:S07]  /*6d10*/  LDSM.16.M88.4 R156, [R223+0x2800] ;  /* 0x00280000df9c783b */ /* 0x000e6e0000000200 */
[C---:B----4-:R-:W-:Y:S04]  /*6d20*/  HMMA.16816.F32 R12, R176.reuse, R160, R12 ;  /* 0x000000a0b00c723c */ /* 0x050fe8000000180c */
[----:B-----5:R-:W-:Y:S04]  /*6d30*/  @P3 IMAD.MOV.U32 R0, RZ, RZ, R217 ;  /* 0x000000ffff003224 */ /* 0x020fe800078e00d9 */
[C---:B------:R-:W-:Y:S01]  /*6d40*/  HMMA.16816.F32 R16, R176.reuse, R162, R16 ;  /* 0x000000a2b010723c */ /* 0x040fe20000001810 */
[----:B------:R-:W4:Y:S07]  /*6d50*/  LDSM.16.M88.4 R160, [R223+0x3000] ;  /* 0x00300000dfa0783b */ /* 0x000f2e0000000200 */
[C---:B---3--:R-:W-:Y:S01]  /*6d60*/  HMMA.16816.F32 R20, R176.reuse, R148, R20 ;  /* 0x00000094b014723c */ /* 0x048fe20000001814 */
[----:B------:R-:W-:Y:S07]  /*6d70*/  SHFL.IDX PT, R2, R0, RZ, 0x1c1f ;  /* 0x001c1fff00027589 */ /* 0x000fee00000e0000 */
        /* <DEDUP_REMOVED lines=10> */
[----:B------:R-:W-:Y:S07]  /*6e20*/  LDSM.16.M88.4 R156, [R220+0xe100] ;  /* 0x00e10000dc9c783b */ /* 0x000fee0000000200 */
[C---:B----4-:R-:W-:Y:S08]  /*6e30*/  HMMA.16816.F32 R52, R176.reuse, R160, R52 ;  /* 0x000000a0b034723c */ /* 0x050ff00000001834 */
[C---:B------:R-:W-:Y:S01]  /*6e40*/  HMMA.16816.F32 R56, R176.reuse, R162, R56 ;  /* 0x000000a2b038723c */ /* 0x040fe20000001838 */
[----:B------:R-:W-:Y:S07]  /*6e50*/  LDSM.16.M88.4 R160, [R220+0xe900] ;  /* 0x00e90000dca0783b */ /* 0x000fee0000000200 */
[C---:B---3--:R-:W-:Y:S08]  /*6e60*/  HMMA.16816.F32 R60, R176.reuse, R148, R60 ;  /* 0x00000094b03c723c */ /* 0x048ff0000000183c */
[----:B------:R-:W-:Y:S01]  /*6e70*/  HMMA.16816.F32 R64, R176, R150, R64 ;  /* 0x00000096b040723c */ /* 0x000fe20000001840 */
[----:B------:R-:W3:Y:S07]  /*6e80*/  LDSM.16.M88.4 R148, [R220+0xd900] ;  /* 0x00d90000dc94783b */ /* 0x000eee0000000200 */
[C---:B------:R-:W-:Y:S08]  /*6e90*/  HMMA.16816.F32 R4, R180.reuse, R164, R4 ;  /* 0x000000a4b404723c */ /* 0x040ff00000001804 */
[C---:B------:R-:W-:Y:S01]  /*6ea0*/  HMMA.16816.F32 R8, R180.reuse, R166, R8 ;  /* 0x000000a6b408723c */ /* 0x040fe20000001808 */
[----:B------:R-:W-:Y:S07]  /*6eb0*/  LDSM.16.M88.4 R164, [R220+0xf900] ;  /* 0x00f90000dca4783b */ /* 0x000fee0000000200 */
[C---:B--2---:R-:W-:Y:S08]  /*6ec0*/  HMMA.16816.F32 R12, R180.reuse, R136, R12 ;  /* 0x00000088b40c723c */ /* 0x044ff0000000180c */
[C---:B------:R-:W-:Y:S01]  /*6ed0*/  HMMA.16816.F32 R16, R180.reuse, R138, R16 ;  /* 0x0000008ab410723c */ /* 0x040fe20000001810 */
[----:B------:R-:W2:Y:S07]  /*6ee0*/  LDSM.16.M88.4 R136, [R220+0xf100] ;  /* 0x00f10000dc88783b */ /* 0x000eae0000000200 */
[C---:B-1----:R-:W-:Y:S08]  /*6ef0*/  HMMA.16816.F32 R20, R180.reuse, R152, R20 ;  /* 0x00000098b414723c */ /* 0x042ff00000001814 */
[C---:B------:R-:W-:Y:S01]  /*6f00*/  HMMA.16816.F32 R24, R180.reuse, R154, R24 ;  /* 0x0000009ab418723c */ /* 0x040fe20000001818 */
[----:B------:R-:W1:Y:S07]  /*6f10*/  LDSM.16.M88.4 R152, [R235] ;  /* 0x00000000eb98783b */ /* 0x000e6e0000000200 */
[C---:B---3--:R-:W-:Y:S08]  /*6f20*/  HMMA.16816.F32 R28, R180.reuse, R148, R28 ;  /* 0x00000094b41c723c */ /* 0x048ff0000000181c */
[C---:B------:R-:W-:Y:S01]  /*6f30*/  HMMA.16816.F32 R32, R180.reuse, R150, R32 ;  /* 0x00000096b420723c */ /* 0x040fe20000001820 */
[----:B------:R-:W3:Y:S07]  /*6f40*/  LDSM.16.M88.4 R148, [R234] ;  /* 0x00000000ea94783b */ /* 0x000eee0000000200 */
[C---:B------:R-:W-:Y:S08]  /*6f50*/  HMMA.16816.F32 R36, R180.reuse, R156, R36 ;  /* 0x0000009cb424723c */ /* 0x040ff00000001824 */
[C---:B------:R-:W-:Y:S01]  /*6f60*/  HMMA.16816.F32 R40, R180.reuse, R158, R40 ;  /* 0x0000009eb428723c */ /* 0x040fe20000001828 */
[----:B------:R-:W4:Y:S07]  /*6f70*/  LDSM.16.M88.4 R156, [R231] ;  /* 0x00000000e79c783b */ /* 0x000f2e0000000200 */
[C---:B------:R-:W-:Y:S08]  /*6f80*/  HMMA.16816.F32 R44, R180.reuse, R160, R44 ;  /* 0x000000a0b42c723c */ /* 0x040ff0000000182c */
[C---:B------:R-:W-:Y:S01]  /*6f90*/  HMMA.16816.F32 R48, R180.reuse, R162, R48 ;  /* 0x000000a2b430723c */ /* 0x040fe20000001830 */
[----:B------:R-:W-:Y:S07]  /*6fa0*/  LDSM.16.M88.4 R160, [R226+0xc100] ;  /* 0x00c10000e2a0783b */ /* 0x000fee0000000200 */
[C---:B--2---:R-:W-:Y:S08]  /*6fb0*/  HMMA.16816.F32 R52, R180.reuse, R136, R52 ;  /* 0x00000088b434723c */ /* 0x044ff00000001834 */
[C---:B------:R-:W-:Y:S01]  /*6fc0*/  HMMA.16816.F32 R56, R180.reuse, R138, R56 ;  /* 0x0000008ab438723c */ /* 0x040fe20000001838 */
[----:B------:R-:W2:Y:S07]  /*6fd0*/  LDSM.16.M88.4 R136, [R230] ;  /* 0x00000000e688783b */ /* 0x000eae0000000200 */
[C---:B------:R-:W-:Y:S08]  /*6fe0*/  HMMA.16816.F32 R60, R180.reuse, R164, R60 ;  /* 0x000000a4b43c723c */ /* 0x040ff0000000183c */
[----:B------:R-:W-:Y:S01]  /*6ff0*/  HMMA.16816.F32 R64, R180, R166, R64 ;  /* 0x000000a6b440723c */ /* 0x000fe20000001840 */
[----:B------:R-:W-:Y:S07]  /*7000*/  LDSM.16.M88.4 R164, [R226+0xc900] ;  /* 0x00c90000e2a4783b */ /* 0x000fee0000000200 */
[C---:B-1----:R-:W-:Y:S08]  /*7010*/  HMMA.16816.F32 R4, R184.reuse, R152, R4 ;  /* 0x00000098b804723c */ /* 0x042ff00000001804 */
[C---:B------:R-:W-:Y:S01]  /*7020*/  HMMA.16816.F32 R8, R184.reuse, R154, R8 ;  /* 0x0000009ab808723c */ /* 0x040fe20000001808 */
[----:B------:R-:W-:Y:S07]  /*7030*/  LDSM.16.M88.4 R152, [R228] ;  /* 0x00000000e498783b */ /* 0x000fee0000000200 */
[C---:B---3--:R-:W-:Y:S08]  /*7040*/  HMMA.16816.F32 R12, R184.reuse, R148, R12 ;  /* 0x00000094b80c723c */ /* 0x048ff0000000180c */
[C---:B------:R-:W-:Y:S01]  /*7050*/  HMMA.16816.F32 R16, R184.reuse, R150, R16 ;  /* 0x00000096b810723c */ /* 0x040fe20000001810 */
[----:B------:R-:W1:Y:S07]  /*7060*/  LDSM.16.M88.4 R148, [R229] ;  /* 0x00000000e594783b */ /* 0x000e6e0000000200 */
[C---:B------:R-:W-:Y:S08]  /*7070*/  HMMA.16816.F32 R20, R184.reuse, R168, R20 ;  /* 0x000000a8b814723c */ /* 0x040ff00000001814 */
[C---:B------:R-:W-:Y:S01]  /*7080*/  HMMA.16816.F32 R24, R184.reuse, R170, R24 ;  /* 0x000000aab818723c */ /* 0x040fe20000001818 */
[----:B------:R-:W3:Y:S07]  /*7090*/  LDSM.16.M88.4 R168, [R226+0xd100] ;  /* 0x00d10000e2a8783b */ /* 0x000eee0000000200 */
[C---:B------:R-:W-:Y:S08]  /*70a0*/  HMMA.16816.F32 R28, R184.reuse, R188, R28 ;  /* 0x000000bcb81c723c */ /* 0x040ff0000000181c */
[C---:B------:R-:W-:Y:S01]  /*70b0*/  HMMA.16816.F32 R32, R184.reuse, R190, R32 ;  /* 0x000000beb820723c */ /* 0x040fe20000001820 */
[----:B------:R-:W5:Y:S07]  /*70c0*/  LDSM.16.M88.4 R188, [R226+0xd900] ;  /* 0x00d90000e2bc783b */ /* 0x000f6e0000000200 */
[C---:B----4-:R-:W-:Y:S08]  /*70d0*/  HMMA.16816.F32 R36, R184.reuse, R156, R36 ;  /* 0x0000009cb824723c */ /* 0x050ff00000001824 */
[C---:B------:R-:W-:Y:S01]  /*70e0*/  HMMA.16816.F32 R40, R184.reuse, R158, R40 ;  /* 0x0000009eb828723c */ /* 0x040fe20000001828 */
[----:B------:R-:W4:Y:S07]  /*70f0*/  LDSM.16.M88.4 R156, [R226+0xe100] ;  /* 0x00e10000e29c783b */ /* 0x000f2e0000000200 */
[C---:B--2---:R-:W-:Y:S08]  /*7100*/  HMMA.16816.F32 R44, R184.reuse, R136, R44 ;  /* 0x00000088b82c723c */ /* 0x044ff0000000182c */
[C---:B------:R-:W-:Y:S01]  /*7110*/  HMMA.16816.F32 R48, R184.reuse, R138, R48 ;  /* 0x0000008ab830723c */ /* 0x040fe20000001830 */
[----:B------:R-:W2:Y:S07]  /*7120*/  LDSM.16.M88.4 R136, [R223+0x4800] ;  /* 0x00480000df88783b */ /* 0x000eae0000000200 */
[C---:B-1----:R-:W-:Y:S08]  /*7130*/  HMMA.16816.F32 R52, R184.reuse, R148, R52 ;  /* 0x00000094b834723c */ /* 0x042ff00000001834 */
[C---:B------:R-:W-:Y:S08]  /*7140*/  HMMA.16816.F32 R56, R184.reuse, R150, R56 ;  /* 0x00000096b838723c */ /* 0x040ff00000001838 */
[C---:B------:R-:W-:Y:S08]  /*7150*/  HMMA.16816.F32 R60, R184.reuse, R152, R60 ;  /* 0x00000098b83c723c */ /* 0x040ff0000000183c */
[----:B------:R-:W-:Y:S08]  /*7160*/  HMMA.16816.F32 R64, R184, R154, R64 ;  /* 0x0000009ab840723c */ /* 0x000ff00000001840 */
[C---:B------:R-:W-:Y:S08]  /*7170*/  HMMA.16816.F32 R4, R192.reuse, R160, R4 ;  /* 0x000000a0c004723c */ /* 0x040ff00000001804 */
[C---:B------:R-:W-:Y:S08]  /*7180*/  HMMA.16816.F32 R8, R192.reuse, R162, R8 ;  /* 0x000000a2c008723c */ /* 0x040ff00000001808 */
[C---:B------:R-:W-:Y:S08]  /*7190*/  HMMA.16816.F32 R12, R192.reuse, R164, R12 ;  /* 0x000000a4c00c723c */ /* 0x040ff0000000180c */
[C---:B------:R-:W-:Y:S08]  /*71a0*/  HMMA.16816.F32 R16, R192.reuse, R166, R16 ;  /* 0x000000a6c010723c */ /* 0x040ff00000001810 */
[C---:B---3--:R-:W-:Y:S08]  /*71b0*/  HMMA.16816.F32 R20, R192.reuse, R168, R20 ;  /* 0x000000a8c014723c */ /* 0x048ff00000001814 */
[C---:B------:R-:W-:Y:S08]  /*71c0*/  HMMA.16816.F32 R24, R192.reuse, R170, R24 ;  /* 0x000000aac018723c */ /* 0x040ff00000001818 */
[C---:B-----5:R-:W-:Y:S08]  /*71d0*/  HMMA.16816.F32 R28, R192.reuse, R188, R28 ;  /* 0x000000bcc01c723c */ /* 0x060ff0000000181c */
        /* <DEDUP_REMOVED lines=10> */
[C---:B------:R-:W-:Y:S01]  /*7280*/  HMMA.16816.F32 R8, R208.reuse, R214, R8 ;  /* 0x000000d6d008723c */ /* 0x040fe20000001808 */
[----:B------:R-:W3:Y:S07]  /*7290*/  LDL R214, [R1+0x10] ;  /* 0x0000100001d67983 */ /* 0x000eee0000100800 */
[C---:B--2---:R-:W-:Y:S08]  /*72a0*/  HMMA.16816.F32 R12, R208.reuse, R136, R12 ;  /* 0x00000088d00c723c */ /* 0x044ff0000000180c */
[----:B------:R-:W-:Y:S01]  /*72b0*/  FMUL.FTZ R4, R4, c[0x0][0x320] ;  /* 0x0000c80004047a20 */ /* 0x000fe20000410000 */
[C---:B------:R-:W-:Y:S01]  /*72c0*/  HMMA.16816.F32 R16, R208.reuse, R138, R16 ;  /* 0x0000008ad010723c */ /* 0x040fe20000001810 */
[----:B------:R-:W2:Y:S02]  /*72d0*/  LDL R139, [R1+0x8] ;  /* 0x00000800018b7983 */ /* 0x000ea40000100800 */
[----:B------:R-:W1:Y:S01]  /*72e0*/  MUFU.TANH R156, R4 ;  /* 0x00000004009c7308 */ /* 0x000e620000002400 */
[----:B------:R-:W-:Y:S02]  /*72f0*/  FMUL.FTZ R5, R5, c[0x0][0x320] ;  /* 0x0000c80005057a20 */ /* 0x000fe40000410000 */
[----:B------:R-:W-:Y:S02]  /*7300*/  FMUL.FTZ R6, R6, c[0x0][0x320] ;  /* 0x0000c80006067a20 */ /* 0x000fe40000410000 */
[----:B------:R-:W-:Y:S04]  /*7310*/  FMUL.FTZ R7, R7, c[0x0][0x320] ;  /* 0x0000c80007077a20 */ /* 0x000fe80000410000 */
[----:B------:R-:W-:Y:S01]  /*7320*/  FMUL.FTZ R8, R8, c[0x0][0x320] ;  /* 0x0000c80008087a20 */ /* 0x000fe20000410000 */
[----:B------:R-:W4:Y:S01]  /*7330*/  MUFU.TANH R155, R5 ;  /* 0x00000005009b7308 */ /* 0x000f220000002400 */
        /* <DEDUP_REMOVED lines=14> */
[----:B------:R-:W1:Y:S01]  /*7420*/  MUFU.TANH R152, R8 ;  /* 0x0000000800987308 */ /* 0x000e620000002400 */
[----:B-----5:R-:W5:Y:S09]  /*7430*/  LDSM.16.M88.4 R4, [R223+0x5000] ;  /* 0x00500000df04783b */ /* 0x020f720000000200 */
[----:B------:R-:W1:Y:S10]  /*7440*/  MUFU.TANH R151, R9 ;  /* 0x0000000900977308 */ /* 0x000e740000002400 */
[----:B------:R-:W-:Y:S10]  /*7450*/  MUFU.TANH R149, R10 ;  /* 0x0000000a00957308 */ /* 0x000ff40000002400 */
[----:B------:R1:W-:Y:S10]  /*7460*/  MUFU.TANH R148, R11 ;  /* 0x0000000b00947308 */ /* 0x0003f40000002400 */
[----:B------:R-:W-:Y:S01]  /*7470*/  MUFU.TANH R138, R12 ;  /* 0x0000000c008a7308 */ /* 0x000fe20000002400 */
[C---:B-----5:R-:W-:Y:S09]  /*7480*/  HMMA.16816.F32 R20, R208.reuse, R4, R20 ;  /* 0x00000004d014723c */ /* 0x060ff20000001814 */
[----:B------:R-:W5:Y:S01]  /*7490*/  MUFU.TANH R137, R13 ;  /* 0x0000000d00897308 */ /* 0x000f620000002400 */
[C---:B------:R-:W-:Y:S01]  /*74a0*/  HMMA.16816.F32 R24, R208.reuse, R6, R24 ;  /* 0x00000006d018723c */ /* 0x040fe20000001818 */
[----:B------:R-:W-:Y:S08]  /*74b0*/  LDSM.16.M88.4 R4, [R223+0x6000] ;  /* 0x00600000df04783b */ /* 0x000ff00000000200 */
[----:B------:R-:W-:Y:S01]  /*74c0*/  MUFU.TANH R136, R14 ;  /* 0x0000000e00887308 */ /* 0x000fe20000002400 */
[----:B-1----:R-:W1:Y:S04]  /*74d0*/  LDSM.16.M88.4 R8, [R223+0x5800] ;  /* 0x00580000df08783b */ /* 0x002e680000000200 */
[----:B------:R-:W-:Y:S05]  /*74e0*/  FMUL.FTZ R20, R20, c[0x0][0x320] ;  /* 0x0000c80014147a20 */ /* 0x000fea0000410000 */
[----:B------:R4:W-:Y:S01]  /*74f0*/  MUFU.TANH R71, R15 ;  /* 0x0000000f00477308 */ /* 0x0009e20000002400 */
[----:B------:R-:W-:Y:S02]  /*7500*/  FMUL.FTZ R21, R21, c[0x0][0x320] ;  /* 0x0000c80015157a20 */ /* 0x000fe40000410000 */
[----:B------:R-:W-:Y:S02]  /*7510*/  FMUL.FTZ R22, R22, c[0x0][0x320] ;  /* 0x0000c80016167a20 */ /* 0x000fe40000410000 */
[----:B------:R-:W-:Y:S02]  /*7520*/  FMUL.FTZ R23, R23, c[0x0][0x320] ;  /* 0x0000c80017177a20 */ /* 0x000fe40000410000 */
[----:B------:R-:W-:Y:S02]  /*7530*/  FMUL.FTZ R24, R24, c[0x0][0x320] ;  /* 0x0000c80018187a20 */ /* 0x000fe40000410000 */
[----:B------:R-:W-:Y:S01]  /*7540*/  FMUL.FTZ R25, R25, c[0x0][0x320] ;  /* 0x0000c80019197a20 */ /* 0x000fe20000410000 */
[----:B------:R-:W-:Y:S01]  /*7550*/  MUFU.TANH R17, R18 ;  /* 0x0000001200117308 */ /* 0x000fe20000002400 */
[----:B------:R-:W-:Y:S02]  /*7560*/  FMUL.FTZ R26, R26, c[0x0][0x320] ;  /* 0x0000c8001a1a7a20 */ /* 0x000fe40000410000 */
[----:B------:R-:W-:Y:S07]  /*7570*/  FMUL.FTZ R27, R27, c[0x0][0x320] ;  /* 0x0000c8001b1b7a20 */ /* 0x000fee0000410000 */
[----:B------:R5:W3:Y:S01]  /*7580*/  MUFU.TANH R69, R16 ;  /* 0x0000001000457308 */ /* 0x000ae20000002400 */
[----:B----4-:R-:W-:Y:S09]  /*7590*/  LDSM.16.M88.4 R12, [R223+0x7800] ;  /* 0x00780000df0c783b */ /* 0x010ff20000000200 */
[----:B------:R-:W4:Y:S01]  /*75a0*/  MUFU.TANH R20, R20 ;  /* 0x0000001400147308 */ /* 0x000f220000002400 */
[C---:B-1----:R-:W-:Y:S08]  /*75b0*/  HMMA.16816.F32 R28, R208.reuse, R8, R28 ;  /* 0x00000008d01c723c */ /* 0x042ff0000000181c */
[C---:B------:R-:W-:Y:S01]  /*75c0*/  HMMA.16816.F32 R32, R208.reuse, R10, R32 ;  /* 0x0000000ad020723c */ /* 0x040fe20000001820 */
[----:B------:R-:W1:Y:S01]  /*75d0*/  MUFU.TANH R21, R21 ;  /* 0x0000001500157308 */ /* 0x000e620000002400 */
[----:B------:R-:W1:Y:S06]  /*75e0*/  LDSM.16.M88.4 R8, [R223+0x6800] ;  /* 0x00680000df08783b */ /* 0x000e6c0000000200 */
[C---:B------:R-:W-:Y:S03]  /*75f0*/  HMMA.16816.F32 R36, R208.reuse, R4, R36 ;  /* 0x00000004d024723c */ /* 0x040fe60000001824 */
[----:B------:R-:W-:Y:S05]  /*7600*/  MUFU.TANH R150, R19 ;  /* 0x0000001300967308 */ /* 0x000fea0000002400 */
[C---:B------:R-:W-:Y:S01]  /*7610*/  HMMA.16816.F32 R40, R208.reuse, R6, R40 ;  /* 0x00000006d028723c */ /* 0x040fe20000001828 */
[----:B------:R-:W4:Y:S01]  /*7620*/  LDSM.16.M88.4 R4, [R223+0x7000] ;  /* 0x00700000df04783b */ /* 0x000f220000000200 */
[----:B------:R-:W-:Y:S04]  /*7630*/  DEPBAR.LE SB0, 0x0 ;  /* 0x000080000000791a */ /* 0x000fe80000000000 */
[----:B------:R-:W2:Y:S01]  /*7640*/  MUFU.TANH R24, R24 ;  /* 0x0000001800187308 */ /* 0x000ea20000002400 */
[----:B------:R-:W-:Y:S02]  /*7650*/  FMUL.FTZ R28, R28, c[0x0][0x320] ;  /* 0x0000c8001c1c7a20 */ /* 0x000fe40000410000 */
[----:B------:R-:W-:Y:S03]  /*7660*/  FMUL.FTZ R32, R32, c[0x0][0x320] ;  /* 0x0000c80020207a20 */ /* 0x000fe60000410000 */
[----:B------:R-:W-:Y:S02]  /*7670*/  FMUL.FTZ R29, R29, c[0x0][0x320] ;  /* 0x0000c8001d1d7a20 */ /* 0x000fe40000410000 */
[----:B------:R-:W-:Y:S02]  /*7680*/  FMUL.FTZ R30, R30, c[0x0][0x320] ;  /* 0x0000c8001e1e7a20 */ /* 0x000fe40000410000 */
[----:B------:R-:W-:Y:S01]  /*7690*/  MUFU.TANH R163, R32 ;  /* 0x0000002000a37308 */ /* 0x000fe20000002400 */
[----:B------:R-:W-:Y:S01]  /*76a0*/  BAR.SYNC.DEFER_BLOCKING 0x0 ;  /* 0x0000000000007b1d */ /* 0x000fe20000010000 */
[----:B------:R-:W-:Y:S02]  /*76b0*/  FMUL.FTZ R36, R36, c[0x0][0x320] ;  /* 0x0000c80024247a20 */ /* 0x000fe40000410000 */
[----:B------:R-:W-:Y:S02]  /*76c0*/  FMUL.FTZ R37, R37, c[0x0][0x320] ;  /* 0x0000c80025257a20 */ /* 0x000fe40000410000 */
[----:B------:R-:W-:Y:S02]  /*76d0*/  FMUL.FTZ R31, R31, c[0x0][0x320] ;  /* 0x0000c8001f1f7a20 */ /* 0x000fe40000410000 */
[----:B------:R-:W-:Y:S02]  /*76e0*/  FMUL.FTZ R40, R40, c[0x0][0x320] ;  /* 0x0000c80028287a20 */ /* 0x000fe40000410000 */
[----:B------:R-:W2:Y:S01]  /*76f0*/  MUFU.TANH R25, R25 ;  /* 0x0000001900197308 */ /* 0x000ea20000002400 */
[C---:B-1----:R-:W-:Y:S01]  /*7700*/  HMMA.16816.F32 R44, R208.reuse, R8, R44 ;  /* 0x00000008d02c723c */ /* 0x042fe2000000182c */
[----:B------:R1:W1:Y:S04]  /*7710*/  SHFL.IDX PT, R8, R0, 0x1, 0x1c1f ;  /* 0x003c1f0000087f89 */ /* 0x00026800000e0000 */
[----:B------:R-:W-:Y:S02]  /*7720*/  FMUL.FTZ R41, R41, c[0x0][0x320] ;  /* 0x0000c80029297a20 */ /* 0x000fe40000410000 */
[----:B------:R-:W-:Y:S01]  /*7730*/  FMUL.FTZ R38, R38, c[0x0][0x320] ;  /* 0x0000c80026267a20 */ /* 0x000fe20000410000 */
[C---:B------:R-:W-:Y:S01]  /*7740*/  HMMA.16816.F32 R48, R208.reuse, R10, R48 ;  /* 0x0000000ad030723c */ /* 0x040fe20000001830 */
[----:B------:R5:W-:Y:S03]  /*7750*/  MUFU.TANH R18, R40 ;  /* 0x0000002800127308 */ /* 0x000be60000002400 */
[----:B------:R-:W-:Y:S02]  /*7760*/  FMUL.FTZ R39, R39, c[0x0][0x320] ;  /* 0x0000c80027277a20 */ /* 0x000fe40000410000 */
[----:B------:R-:W-:Y:S02]  /*7770*/  FMUL.FTZ R33, R33, c[0x0][0x320] ;  /* 0x0000c80021217a20 */ /* 0x000fe40000410000 */
[C---:B----4-:R-:W-:Y:S03]  /*7780*/  HMMA.16816.F32 R52, R208.reuse, R4, R52 ;  /* 0x00000004d034723c */ /* 0x050fe60000001834 */
[----:B------:R-:W-:Y:S01]  /*7790*/  MUFU.TANH R19, R41 ;  /* 0x0000002900137308 */ /* 0x000fe20000002400 */
[----:B------:R-:W-:Y:S02]  /*77a0*/  FMUL.FTZ R34, R34, c[0x0][0x320] ;  /* 0x0000c80022227a20 */ /* 0x000fe40000410000 */
[----:B------:R-:W-:Y:S02]  /*77b0*/  FMUL.FTZ R35, R35, c[0x0][0x320] ;  /* 0x0000c80023237a20 */ /* 0x000fe40000410000 */
[C---:B------:R-:W-:Y:S01]  /*77c0*/  HMMA.16816.F32 R56, R208.reuse, R6, R56 ;  /* 0x00000006d038723c */ /* 0x040fe20000001838 */
[----:B-1----:R-:W-:Y:S03]  /*77d0*/  IMAD.U32 R0, RZ, RZ, UR8 ;  /* 0x00000008ff007e24 */ /* 0x002fe6000f8e00ff */
[----:B------:R-:W-:Y:S01]  /*77e0*/  FMUL.FTZ R44, R44, c[0x0][0x320] ;  /* 0x0000c8002c2c7a20 */ /* 0x000fe20000410000 */
[----:B------:R-:W1:Y:S01]  /*77f0*/  MUFU.TANH R28, R28 ;  /* 0x0000001c001c7308 */ /* 0x000e620000002400 */
[----:B------:R-:W-:Y:S01]  /*7800*/  IADD3 R0, R0, UR20, -R216 ;  /* 0x0000001400007c10 */ /* 0x000fe2000fffe8d8 */
[----:B------:R-:W-:Y:S01]  /*7810*/  FMUL.FTZ R45, R45, c[0x0][0x320] ;  /* 0x0000c8002d2d7a20 */ /* 0x000fe20000410000 */
[C---:B------:R-:W-:Y:S01]  /*7820*/  HMMA.16816.F32 R60, R208.reuse, R12, R60 ;  /* 0x0000000cd03c723c */ /* 0x040fe2000000183c */
[----:B------:R-:W-:Y:S03]  /*7830*/  @UP1 USHF.R.S32.HI UR20, URZ, 0x1f, UR25 ;  /* 0x0000001f3f141899 */ /* 0x000fe60008011419 */
[----:B------:R-:W-:Y:S01]  /*7840*/  FMUL.FTZ R49, R49, c[0x0][0x320] ;  /* 0x0000c80031317a20 */ /* 0x000fe20000410000 */
[----:B------:R-:W-:Y:S01]  /*7850*/  IADD3 R0, R0, -UR11, RZ ;  /* 0x8000000b00007c10 */ /* 0x000fe2000fffe0ff */
[----:B------:R-:W-:Y:S01]  /*7860*/  FMUL.FTZ R48, R48, c[0x0][0x320] ;  /* 0x0000c80030307a20 */ /* 0x000fe20000410000 */
[----:B------:R-:W4:Y:S01]  /*7870*/  MUFU.TANH R29, R29 ;  /* 0x0000001d001d7308 */ /* 0x000f220000002400 */
[----:B------:R-:W-:Y:S01]  /*7880*/  HMMA.16816.F32 R64, R208, R14, R64 ;  /* 0x0000000ed040723c */ /* 0x000fe20000001840 */
[----:B------:R-:W-:Y:S03]  /*7890*/  @UP1 UIMAD UR20, UR20, UR4, URZ ;  /* 0x00000004141412a4 */ /* 0x000fe6000f8e023f */
[----:B------:R-:W-:Y:S01]  /*78a0*/  FMUL.FTZ R46, R46, c[0x0][0x320] ;  /* 0x0000c8002e2e7a20 */ /* 0x000fe20000410000 */
[----:B------:R-:W-:Y:S01]  /*78b0*/  IADD3 R2, R0, R2, RZ ;  /* 0x0000000200027210 */ /* 0x000fe20007ffe0ff */
[----:B------:R-:W-:Y:S01]  /*78c0*/  FMUL.FTZ R47, R47, c[0x0][0x320] ;  /* 0x0000c8002f2f7a20 */ /* 0x000fe20000410000 */
[----:B------:R-:W-:Y:S01]  /*78d0*/  @UP1 UIMAD UR20, UR25, UR5, UR20 ;  /* 0x00000005191412a4 */ /* 0x000fe2000f8e0214 */
[----:B------:R-:W-:Y:S01]  /*78e0*/  FMUL.FTZ R52, R52, c[0x0][0x320] ;  /* 0x0000c80034347a20 */ /* 0x000fe20000410000 */
[----:B------:R3:W-:Y:S01]  /*78f0*/  MUFU.TANH R15, R49 ;  /* 0x00000031000f7308 */ /* 0x0007e20000002400 */
[C---:B------:R-:W-:Y:S01]  /*7900*/  ISETP.GT.AND P0, PT, R2.reuse, RZ, PT ;  /* 0x000000ff0200720c */ /* 0x040fe20003f04270 */
[----:B------:R-:W-:Y:S01]  /*7910*/  @UP1 UIADD3 UR20, UR23, UR20, URZ ;  /* 0x0000001417141290 */ /* 0x000fe2000fffe03f */
[----:B------:R-:W-:Y:S01]  /*7920*/  ISETP.GT.AND P6, PT, R2, 0x1, PT ;  /* 0x000000010200780c */ /* 0x000fe20003fc4270 */
[----:B------:R-:W-:Y:S01]  /*7930*/  IMAD.IADD R0, R0, 0x1, R8 ;  /* 0x0000000100007824 */ /* 0x000fe200078e0208 */
[----:B------:R-:W-:Y:S01]  /*7940*/  FSEL R6, R156, -INF , P0 ;  /* 0xff8000009c067808 */ /* 0x000fe20000000000 */
[----:B------:R-:W-:Y:S01]  /*7950*/  FMUL.FTZ R5, R56, c[0x0][0x320] ;  /* 0x0000c80038057a20 */ /* 0x000fe20000410000 */
[----:B------:R-:W-:Y:S01]  /*7960*/  FSEL R7, R155, -INF , P6 ;  /* 0xff8000009b077808 */ /* 0x000fe20003000000 */
[----:B-----5:R-:W-:Y:S01]  /*7970*/  FMUL.FTZ R16, R57, c[0x0][0x320] ;  /* 0x0000c80039107a20 */ /* 0x020fe20000410000 */
[C---:B------:R-:W-:Y:S01]  /*7980*/  ISETP.GT.AND P0, PT, R2.reuse, 0x8, PT ;  /* 0x000000080200780c */ /* 0x040fe20003f04270 */
[----:B------:R-:W-:Y:S01]  /*7990*/  MUFU.TANH R14, R48 ;  /* 0x00000030000e7308 */ /* 0x000fe20000002400 */
[----:B------:R-:W-:Y:S01]  /*79a0*/  ISETP.GT.AND P6, PT, R2, 0x9, PT ;  /* 0x000000090200780c */ /* 0x000fe20003fc4270 */
[----:B------:R-:W-:Y:S01]  /*79b0*/  FMUL.FTZ R53, R53, c[0x0][0x320] ;  /* 0x0000c80035357a20 */ /* 0x000fe20000410000 */
[----:B------:R-:W-:Y:S01]  /*79c0*/  FSEL R8, R152, -INF , P0 ;  /* 0xff80000098087808 */ /* 0x000fe20000000000 */
[----:B------:R-:W-:Y:S01]  /*79d0*/  FMUL.FTZ R61, R61, c[0x0][0x320] ;  /* 0x0000c8003d3d7a20 */ /* 0x000fe20000410000 */
[----:B------:R-:W-:Y:S01]  /*79e0*/  FSEL R9, R151, -INF , P6 ;  /* 0xff80000097097808 */ /* 0x000fe20003000000 */
[----:B------:R-:W-:Y:S01]  /*79f0*/  FMUL.FTZ R54, R54, c[0x0][0x320] ;  /* 0x0000c80036367a20 */ /* 0x000fe20000410000 */
[C---:B------:R-:W-:Y:S01]  /*7a00*/  ISETP.GT.AND P6, PT, R2.reuse, 0x11, PT ;  /* 0x000000110200780c */ /* 0x040fe20003fc4270 */
[----:B------:R-:W-:Y:S01]  /*7a10*/  FMUL.FTZ R55, R55, c[0x0][0x320] ;  /* 0x0000c80037377a20 */ /* 0x000fe20000410000 */
[----:B------:R-:W-:Y:S01]  /*7a20*/  ISETP.GT.AND P0, PT, R2, 0x10, PT ;  /* 0x000000100200780c */ /* 0x000fe20003f04270 */
[----:B------:R-:W5:Y:S01]  /*7a30*/  MUFU.TANH R33, R33 ;  /* 0x0000002100217308 */ /* 0x000f620000002400 */
[----:B------:R-:W-:Y:S01]  /*7a40*/  FSEL R40, R137, -INF , P6 ;  /* 0xff80000089287808 */ /* 0x000fe20003000000 */
[----:B------:R-:W-:Y:S01]  /*7a50*/  FMUL.FTZ R43, R43, c[0x0][0x320] ;  /* 0x0000c8002b2b7a20 */ /* 0x000fe20000410000 */
[----:B------:R-:W-:Y:S01]  /*7a60*/  ISETP.GT.AND P2, PT, R0, RZ, PT ;  /* 0x000000ff0000720c */ /* 0x000fe20003f44270 */
[----:B------:R-:W-:Y:S01]  /*7a70*/  FMUL.FTZ R42, R42, c[0x0][0x320] ;  /* 0x0000c8002a2a7a20 */ /* 0x000fe20000410000 */
[----:B------:R-:W-:Y:S01]  /*7a80*/  FSEL R32, R138, -INF , P0 ;  /* 0xff8000008a207808 */ /* 0x000fe20000000000 */
[----:B------:R-:W-:Y:S01]  /*7a90*/  FMUL.FTZ R50, R50, c[0x0][0x320] ;  /* 0x0000c80032327a20 */ /* 0x000fe20000410000 */
[----:B------:R-:W-:Y:S01]  /*7aa0*/  ISETP.GT.AND P0, PT, R2, 0x18, PT ;  /* 0x000000180200780c */ /* 0x000fe20003f04270 */
[----:B------:R-:W-:Y:S01]  /*7ab0*/  FMUL.FTZ R60, R60, c[0x0][0x320] ;  /* 0x0000c8003c3c7a20 */ /* 0x000fe20000410000 */
[----:B------:R-:W-:Y:S01]  /*7ac0*/  ISETP.GT.AND P6, PT, R2, 0x19, PT ;  /* 0x000000190200780c */ /* 0x000fe20003fc4270 */
[----:B------:R-:W1:Y:S01]  /*7ad0*/  MUFU.TANH R22, R22 ;  /* 0x0000001600167308 */ /* 0x000e620000002400 */
[----:B------:R-:W-:Y:S01]  /*7ae0*/  FSEL R10, R154, -INF , P2 ;  /* 0xff8000009a0a7808 */ /* 0x000fe20001000000 */
[----:B------:R-:W-:Y:S01]  /*7af0*/  FMUL.FTZ R64, R64, c[0x0][0x320] ;  /* 0x0000c80040407a20 */ /* 0x000fe20000410000 */
[----:B------:R-:W-:Y:S01]  /*7b00*/  ISETP.GT.AND P2, PT, R0, 0x8, PT ;  /* 0x000000080000780c */ /* 0x000fe20003f44270 */
[----:B------:R-:W-:Y:S01]  /*7b10*/  FMUL.FTZ R51, R51, c[0x0][0x320] ;  /* 0x0000c80033337a20 */ /* 0x000fe20000410000 */
[----:B---3--:R-:W-:Y:S01]  /*7b20*/  FSEL R49, R69, -INF , P0 ;  /* 0xff80000045317808 */ /* 0x008fe20000000000 */
[----:B------:R-:W-:Y:S01]  /*7b30*/  FMUL.FTZ R65, R65, c[0x0][0x320] ;  /* 0x0000c80041417a20 */ /* 0x000fe20000410000 */
[----:B------:R-:W-:Y:S01]  /*7b40*/  ISETP.GT.AND P0, PT, R2, 0x20, PT ;  /* 0x000000200200780c */ /* 0x000fe20003f04270 */
[----:B------:R-:W-:Y:S01]  /*7b50*/  FMUL.FTZ R58, R58, c[0x0][0x320] ;  /* 0x0000c8003a3a7a20 */ /* 0x000fe20000410000 */
[----:B------:R-:W-:Y:S01]  /*7b60*/  FSEL R56, R68, -INF , P6 ;  /* 0xff80000044387808 */ /* 0x000fe20003000000 */
[----:B------:R-:W2:Y:S01]  /*7b70*/  MUFU.TANH R36, R36 ;  /* 0x0000002400247308 */ /* 0x000ea20000002400 */
[----:B------:R-:W-:Y:S01]  /*7b80*/  ISETP.GT.AND P6, PT, R2, 0x21, PT ;  /* 0x000000210200780c */ /* 0x000fe20003fc4270 */
[----:B------:R-:W-:Y:S01]  /*7b90*/  FMUL.FTZ R59, R59, c[0x0][0x320] ;  /* 0x0000c8003b3b7a20 */ /* 0x000fe20000410000 */
[----:B------:R-:W-:Y:S01]  /*7ba0*/  FSEL R12, R149, -INF , P2 ;  /* 0xff800000950c7808 */ /* 0x000fe20001000000 */
[----:B------:R-:W-:Y:S01]  /*7bb0*/  FMUL.FTZ R62, R62, c[0x0][0x320] ;  /* 0x0000c8003e3e7a20 */ /* 0x000fe20000410000 */
[----:B------:R-:W-:Y:S01]  /*7bc0*/  FSEL R151, R20, -INF , P0 ;  /* 0xff80000014977808 */ /* 0x000fe20000000000 */
[----:B------:R-:W-:Y:S01]  /*7bd0*/  FMUL.FTZ R63, R63, c[0x0][0x320] ;  /* 0x0000c8003f3f7a20 */ /* 0x000fe20000410000 */
[----:B------:R-:W-:Y:S01]  /*7be0*/  FSEL R152, R21, -INF , P6 ;  /* 0xff80000015987808 */ /* 0x000fe20003000000 */
[----:B------:R-:W-:Y:S01]  /*7bf0*/  FMUL.FTZ R66, R66, c[0x0][0x320] ;  /* 0x0000c80042427a20 */ /* 0x000fe20000410000 */
[----:B------:R-:W-:Y:S01]  /*7c00*/  ISETP.GT.AND P2, PT, R0, 0x10, PT ;  /* 0x000000100000780c */ /* 0x000fe20003f44270 */
[----:B------:R-:W3:Y:S01]  /*7c10*/  LDL.64 R20, [R1+0x40] ;  /* 0x0000400001147983 */ /* 0x000ee20000100a00 */
[----:B------:R-:W-:Y:S01]  /*7c20*/  FMNMX.FTZ R4, R6, R3, !PT ;  /* 0x0000000306047209 */ /* 0x000fe20007810000 */
[----:B------:R-:W1:Y:S01]  /*7c30*/  MUFU.TANH R23, R23 ;  /* 0x0000001700177308 */ /* 0x000e620000002400 */
[----:B------:R-:W-:Y:S01]  /*7c40*/  FSEL R41, R136, -INF , P2 ;  /* 0xff80000088297808 */ /* 0x000fe20001000000 */
[----:B------:R-:W-:Y:S01]  /*7c50*/  FMUL.FTZ R67, R67, c[0x0][0x320] ;  /* 0x0000c80043437a20 */ /* 0x000fe20000410000 */
[----:B------:R-:W-:Y:S01]  /*7c60*/  ISETP.GT.AND P2, PT, R0, 0x18, PT ;  /* 0x000000180000780c */ /* 0x000fe20003f44270 */
[----:B------:R-:W3:Y:S01]  /*7c70*/  LDL.64 R136, [R1+0x30] ;  /* 0x0000300001887983 */ /* 0x000ee20000100a00 */
[----:B------:R-:W-:Y:S01]  /*7c80*/  FMNMX.FTZ R4, R7, R4, !PT ;  /* 0x0000000407047209 */ /* 0x000fe20007810000 */
[----:B------:R-:W-:Y:S01]  /*7c90*/  @UP1 USHF.L.U64.HI UR20, UR22, 0x7, UR20 ;  /* 0x0000000716141899 */ /* 0x000fe20008010214 */
[----:B------:R-:W-:Y:S01]  /*7ca0*/  FSEL R57, R17, -INF , P2 ;  /* 0xff80000011397808 */ /* 0x000fe20001000000 */
[----:B------:R-:W-:Y:S01]  /*7cb0*/  @UP1 USHF.L.U32 UR22, UR4, 0x6, URZ ;  /* 0x0000000604161899 */ /* 0x000fe2000800063f */
[----:B------:R-:W-:Y:S01]  /*7cc0*/  FMNMX.FTZ R4, R8, R4, !PT ;  /* 0x0000000408047209 */ /* 0x000fe20007810000 */
[----:B------:R1:W-:Y:S01]  /*7cd0*/  MUFU.TANH R17, R5 ;  /* 0x0000000500117308 */ /* 0x0003e20000002400 */
[----:B------:R-:W-:Y:S01]  /*7ce0*/  ISETP.GT.AND P1, PT, R0, 0x1, PT ;  /* 0x000000010000780c */ /* 0x000fe20003f24270 */
[----:B------:R-:W-:Y:S01]  /*7cf0*/  @UP1 USHF.L.U64.HI UR23, UR4, 0x6, UR5 ;  /* 0x0000000604171899 */ /* 0x000fe20008010205 */
[----:B------:R-:W-:Y:S02]  /*7d00*/  FMNMX.FTZ R4, R9, R4, !PT ;  /* 0x0000000409047209 */ /* 0x000fe40007810000 */
[----:B------:R-:W-:Y:S02]  /*7d10*/  FSEL R11, R153, -INF , P1 ;  /* 0xff800000990b7808 */ /* 0x000fe40000800000 */
[----:B------:R-:W-:Y:S02]  /*7d20*/  FMNMX.FTZ R4, R32, R4, !PT ;  /* 0x0000000420047209 */ /* 0x000fe40007810000 */
[----:B------:R-:W-:Y:S01]  /*7d30*/  ISETP.GT.AND P0, PT, R2, 0x28, PT ;  /* 0x000000280200780c */ /* 0x000fe20003f04270 */
[----:B------:R-:W4:Y:S01]  /*7d40*/  MUFU.TANH R37, R37 ;  /* 0x0000002500257308 */ /* 0x000f220000002400 */
[----:B------:R-:W-:Y:S02]  /*7d50*/  FMNMX.FTZ R4, R40, R4, !PT ;  /* 0x0000000428047209 */ /* 0x000fe40007810000 */
[----:B------:R-:W-:Y:S02]  /*7d60*/  ISETP.GT.AND P1, PT, R0, 0x9, PT ;  /* 0x000000090000780c */ /* 0x000fe40003f24270 */
[----:B------:R-:W-:Y:S02]  /*7d70*/  FMNMX.FTZ R4, R49, R4, !PT ;  /* 0x0000000431047209 */ /* 0x000fe40007810000 */
[----:B--2---:R-:W-:Y:S02]  /*7d80*/  FSEL R155, R24, -INF , P0 ;  /* 0xff800000189b7808 */ /* 0x004fe40000000000 */
[----:B------:R-:W-:Y:S01]  /*7d90*/  FMNMX.FTZ R4, R56, R4, !PT ;  /* 0x0000000438047209 */ /* 0x000fe20007810000 */
[----:B------:R-:W2:Y:S01]  /*7da0*/  MUFU.TANH R26, R26 ;  /* 0x0000001a001a7308 */ /* 0x000ea20000002400 */
[----:B------:R-:W-:Y:S02]  /*7db0*/  ISETP.GT.AND P6, PT, R2, 0x29, PT ;  /* 0x000000290200780c */ /* 0x000fe40003fc4270 */
[----:B------:R-:W-:Y:S02]  /*7dc0*/  FMNMX.FTZ R4, R151, R4, !PT ;  /* 0x0000000497047209 */ /* 0x000fe40007810000 */
[----:B-1----:R-:W-:Y:S02]  /*7dd0*/  FMNMX.FTZ R5, R10, R70, !PT ;  /* 0x000000460a057209 */ /* 0x002fe40007810000 */
[----:B------:R-:W-:Y:S02]  /*7de0*/  FMNMX.FTZ R4, R152, R4, !PT ;  /* 0x0000000498047209 */ /* 0x000fe40007810000 */
[----:B------:R-:W-:Y:S01]  /*7df0*/  FMNMX.FTZ R5, R11, R5, !PT ;  /* 0x000000050b057209 */ /* 0x000fe20007810000 */
[----:B------:R-:W1:Y:S01]  /*7e00*/  MUFU.TANH R27, R27 ;  /* 0x0000001b001b7308 */ /* 0x000e620000002400 */
[----:B------:R-:W-:Y:S02]  /*7e10*/  FSEL R13, R148, -INF , P1 ;  /* 0xff800000940d7808 */ /* 0x000fe40000800000 */
[----:B------:R-:W-:Y:S02]  /*7e20*/  FMNMX.FTZ R5, R12, R5, !PT ;  /* 0x000000050c057209 */ /* 0x000fe40007810000 */
[----:B------:R-:W-:Y:S02]  /*7e30*/  ISETP.GT.AND P0, PT, R2, 0x30, PT ;  /* 0x000000300200780c */ /* 0x000fe40003f04270 */
[----:B------:R-:W-:Y:S02]  /*7e40*/  FSEL R156, R25, -INF , P6 ;  /* 0xff800000199c7808 */ /* 0x000fe40003000000 */
[----:B------:R-:W-:Y:S01]  /*7e50*/  FMNMX.FTZ R4, R155, R4, !PT ;  /* 0x000000049b047209 */ /* 0x000fe20007810000 */
[----:B------:R-:W1:Y:S01]  /*7e60*/  MUFU.TANH R30, R30 ;  /* 0x0000001e001e7308 */ /* 0x000e620000002400 */
[----:B------:R-:W-:Y:S02]  /*7e70*/  FSEL R159, R28, -INF , P0 ;  /* 0xff8000001c9f7808 */ /* 0x000fe40000000000 */
[----:B------:R-:W-:Y:S02]  /*7e80*/  FMNMX.FTZ R5, R13, R5, !PT ;  /* 0x000000050d057209 */ /* 0x000fe40007810000 */
[----:B------:R-:W-:Y:S02]  /*7e90*/  ISETP.GT.AND P6, PT, R2, 0x31, PT ;  /* 0x000000310200780c */ /* 0x000fe40003fc4270 */
[----:B------:R-:W-:Y:S02]  /*7ea0*/  ISETP.GT.AND P1, PT, R0, 0x11, PT ;  /* 0x000000110000780c */ /* 0x000fe40003f24270 */
[----:B------:R-:W-:Y:S01]  /*7eb0*/  FMNMX.FTZ R4, R156, R4, !PT ;  /* 0x000000049c047209 */ /* 0x000fe20007810000 */
[----:B------:R-:W1:Y:S01]  /*7ec0*/  MUFU.TANH R31, R31 ;  /* 0x0000001f001f7308 */ /* 0x000e620000002400 */
[----:B----4-:R-:W-:Y:S02]  /*7ed0*/  FSEL R160, R29, -INF , P6 ;  /* 0xff8000001da07808 */ /* 0x010fe40003000000 */
[----:B------:R-:W-:Y:S02]  /*7ee0*/  FSEL R48, R71, -INF , P1 ;  /* 0xff80000047307808 */ /* 0x000fe40000800000 */
[----:B------:R-:W-:Y:S02]  /*7ef0*/  ISETP.GT.AND P0, PT, R2, 0x38, PT ;  /* 0x000000380200780c */ /* 0x000fe40003f04270 */
[----:B------:R-:W-:Y:S02]  /*7f00*/  FMNMX.FTZ R5, R41, R5, !PT ;  /* 0x0000000529057209 */ /* 0x000fe40007810000 */
[----:B------:R-:W-:Y:S01]  /*7f10*/  FMNMX.FTZ R4, R159, R4, !PT ;  /* 0x000000049f047209 */ /* 0x000fe20007810000 */
[----:B------:R-:W4:Y:S01]  /*7f20*/  MUFU.TANH R44, R44 ;  /* 0x0000002c002c7308 */ /* 0x000f220000002400 */
[----:B------:R-:W-:Y:S02]  /*7f30*/  ISETP.GT.AND P1, PT, R0, 0x19, PT ;  /* 0x000000190000780c */ /* 0x000fe40003f24270 */
[----:B------:R-:W-:Y:S02]  /*7f40*/  ISETP.GT.AND P6, PT, R2, 0x39, PT ;  /* 0x000000390200780c */ /* 0x000fe40003fc4270 */
[----:B------:R-:W-:Y:S02]  /*7f50*/  FSEL R163, R163, -INF , P0 ;  /* 0xff800000a3a37808 */ /* 0x000fe40000000000 */
[----:B------:R-:W-:Y:S02]  /*7f60*/  FMNMX.FTZ R5, R48, R5, !PT ;  /* 0x0000000530057209 */ /* 0x000fe40007810000 */
[----:B------:R-:W-:Y:S01]  /*7f70*/  FMNMX.FTZ R4, R160, R4, !PT ;  /* 0x00000004a0047209 */ /* 0x000fe20007810000 */
[----:B------:R-:W1:Y:S01]  /*7f80*/  MUFU.TANH R34, R34 ;  /* 0x0000002200227308 */ /* 0x000e620000002400 */
[----:B------:R-:W-:Y:S02]  /*7f90*/  ISETP.GT.AND P2, PT, R0, 0x20, PT ;  /* 0x000000200000780c */ /* 0x000fe40003f44270 */
[----:B------:R-:W-:Y:S02]  /*7fa0*/  ISETP.GT.AND P0, PT, R2, 0x40, PT ;  /* 0x000000400200780c */ /* 0x000fe40003f04270 */
[----:B------:R-:W-:Y:S02]  /*7fb0*/  FSEL R150, R150, -INF , P1 ;  /* 0xff80000096967808 */ /* 0x000fe40000800000 */
[----:B-----5:R-:W-:Y:S02]  /*7fc0*/  FSEL R164, R33, -INF , P6 ;  /* 0xff80000021a47808 */ /* 0x020fe40003000000 */
[----:B------:R-:W-:Y:S01]  /*7fd0*/  FMNMX.FTZ R5, R57, R5, !PT ;  /* 0x0000000539057209 */ /* 0x000fe20007810000 */
[----:B------:R-:W5:Y:S01]  /*7fe0*/  MUFU.TANH R35, R35 ;  /* 0x0000002300237308 */ /* 0x000f620000002400 */
[----:B------:R-:W-:Y:S02]  /*7ff0*/  FMNMX.FTZ R4, R163, R4, !PT ;  /* 0x00000004a3047209 */ /* 0x000fe40007810000 */
[----:B------:R-:W-:Y:S02]  /*8000*/  FSEL R153, R22, -INF , P2 ;  /* 0xff80000016997808 */ /* 0x000fe40001000000 */
[----:B------:R-:W-:Y:S02]  /*8010*/  FSEL R167, R36, -INF , P0 ;  /* 0xff80000024a77808 */ /* 0x000fe40000000000 */
[----:B------:R-:W-:Y:S02]  /*8020*/  ISETP.GT.AND P1, PT, R0, 0x21, PT ;  /* 0x000000210000780c */ /* 0x000fe40003f24270 */
[----:B------:R-:W-:Y:S01]  /*8030*/  ISETP.GT.AND P6, PT, R2, 0x41, PT ;  /* 0x000000410200780c */ /* 0x000fe20003fc4270 */
[----:B------:R-:W1:Y:S01]  /*8040*/  MUFU.TANH R38, R38 ;  /* 0x0000002600267308 */ /* 0x000e620000002400 */
[----:B------:R-:W-:Y:S02]  /*8050*/  FMNMX.FTZ R4, R164, R4, !PT ;  /* 0x00000004a4047209 */ /* 0x000fe40007810000 */
[----:B------:R-:W-:Y:S02]  /*8060*/  FMNMX.FTZ R5, R150, R5, !PT ;  /* 0x0000000596057209 */ /* 0x000fe40007810000 */
[----:B------:R-:W-:Y:S02]  /*8070*/  FSEL R154, R23, -INF , P1 ;  /* 0xff800000179a7808 */ /* 0x000fe40000800000 */
[----:B------:R-:W-:Y:S02]  /*8080*/  FSEL R168, R37, -INF , P6 ;  /* 0xff80000025a87808 */ /* 0x000fe40003000000 */
[----:B------:R-:W-:Y:S01]  /*8090*/  FMNMX.FTZ R4, R167, R4, !PT ;  /* 0x00000004a7047209 */ /* 0x000fe20007810000 */
[----:B------:R-:W4:Y:S01]  /*80a0*/  MUFU.TANH R39, R39 ;  /* 0x0000002700277308 */ /* 0x000f220000002400 */
[C---:B------:R-:W-:Y:S02]  /*80b0*/  ISETP.GT.AND P2, PT, R0.reuse, 0x28, PT ;  /* 0x000000280000780c */ /* 0x040fe40003f44270 */
[----:B------:R-:W-:Y:S02]  /*80c0*/  ISETP.GT.AND P1, PT, R0, 0x29, PT ;  /* 0x000000290000780c */ /* 0x000fe40003f24270 */
[----:B------:R-:W-:Y:S02]  /*80d0*/  ISETP.GT.AND P0, PT, R2, 0x48, PT ;  /* 0x000000480200780c */ /* 0x000fe40003f04270 */
[----:B------:R-:W-:Y:S02]  /*80e0*/  FMNMX.FTZ R5, R153, R5, !PT ;  /* 0x0000000599057209 */ /* 0x000fe40007810000 */
[----:B------:R-:W-:Y:S01]  /*80f0*/  FMNMX.FTZ R4, R168, R4, !PT ;  /* 0x00000004a8047209 */ /* 0x000fe20007810000 */
[----:B------:R-:W4:Y:S01]  /*8100*/  MUFU.TANH R45, R45 ;  /* 0x0000002d002d7308 */ /* 0x000f220000002400 */
[----:B--2---:R-:W-:Y:S02]  /*8110*/  FSEL R157, R26, -INF , P2 ;  /* 0xff8000001a9d7808 */ /* 0x004fe40001000000 */
[C---:B------:R-:W-:Y:S02]  /*8120*/  ISETP.GT.AND P2, PT, R0.reuse, 0x30, PT ;  /* 0x000000300000780c */ /* 0x040fe40003f44270 */
[----:B-1----:R-:W-:Y:S02]  /*8130*/  FSEL R158, R27, -INF , P1 ;  /* 0xff8000001b9e7808 */ /* 0x002fe40000800000 */
[----:B------:R-:W-:Y:S02]  /*8140*/  ISETP.GT.AND P1, PT, R0, 0x31, PT ;  /* 0x000000310000780c */ /* 0x000fe40003f24270 */
[----:B------:R-:W-:Y:S01]  /*8150*/  FSEL R171, R18, -INF , P0 ;  /* 0xff80000012ab7808 */ /* 0x000fe20000000000 */
[----:B------:R-:W-:Y:S01]  /*8160*/  MUFU.TANH R43, R43 ;  /* 0x0000002b002b7308 */ /* 0x000fe20000002400 */
[----:B------:R-:W-:Y:S02]  /*8170*/  ISETP.GT.AND P6, PT, R2, 0x49, PT ;  /* 0x000000490200780c */ /* 0x000fe40003fc4270 */
[----:B------:R-:W-:Y:S02]  /*8180*/  FMNMX.FTZ R5, R154, R5, !PT ;  /* 0x000000059a057209 */ /* 0x000fe40007810000 */
[----:B------:R-:W-:Y:S02]  /*8190*/  FSEL R161, R30, -INF , P2 ;  /* 0xff8000001ea17808 */ /* 0x000fe40001000000 */
[----:B------:R-:W-:Y:S02]  /*81a0*/  FSEL R162, R31, -INF , P1 ;  /* 0xff8000001fa27808 */ /* 0x000fe40000800000 */
[----:B------:R-:W-:Y:S01]  /*81b0*/  ISETP.GT.AND P0, PT, R2, 0x50, PT ;  /* 0x000000500200780c */ /* 0x000fe20003f04270 */
[----:B------:R-:W1:Y:S01]  /*81c0*/  MUFU.TANH R42, R42 ;  /* 0x0000002a002a7308 */ /* 0x000e620000002400 */
[----:B------:R-:W-:Y:S02]  /*81d0*/  FSEL R190, R19, -INF , P6 ;  /* 0xff80000013be7808 */ /* 0x000fe40003000000 */
[C---:B------:R-:W-:Y:S02]  /*81e0*/  ISETP.GT.AND P2, PT, R0.reuse, 0x38, PT ;  /* 0x000000380000780c */ /* 0x040fe40003f44270 */
[----:B------:R-:W-:Y:S02]  /*81f0*/  ISETP.GT.AND P1, PT, R0, 0x39, PT ;  /* 0x000000390000780c */ /* 0x000fe40003f24270 */
[----:B------:R-:W-:Y:S02]  /*8200*/  FMNMX.FTZ R4, R171, R4, !PT ;  /* 0x00000004ab047209 */ /* 0x000fe40007810000 */
[----:B------:R-:W-:Y:S01]  /*8210*/  FMNMX.FTZ R5, R157, R5, !PT ;  /* 0x000000059d057209 */ /* 0x000fe20007810000 */
[----:B------:R-:W2:Y:S01]  /*8220*/  MUFU.TANH R46, R46 ;  /* 0x0000002e002e7308 */ /* 0x000ea20000002400 */
[----:B----4-:R-:W-:Y:S02]  /*8230*/  FSEL R199, R44, -INF , P0 ;  /* 0xff8000002cc77808 */ /* 0x010fe40000000000 */
[----:B------:R-:W-:Y:S02]  /*8240*/  FSEL R165, R34, -INF , P2 ;  /* 0xff80000022a57808 */ /* 0x000fe40001000000 */
[C---:B------:R-:W-:Y:S02]  /*8250*/  ISETP.GT.AND P2, PT, R0.reuse, 0x40, PT ;  /* 0x000000400000780c */ /* 0x040fe40003f44270 */
[----:B-----5:R-:W-:Y:S02]  /*8260*/  FSEL R166, R35, -INF , P1 ;  /* 0xff80000023a67808 */ /* 0x020fe40000800000 */
[----:B------:R-:W-:Y:S01]  /*8270*/  ISETP.GT.AND P1, PT, R0, 0x41, PT ;  /* 0x000000410000780c */ /* 0x000fe20003f24270 */
[----:B------:R-:W4:Y:S01]  /*8280*/  MUFU.TANH R47, R47 ;  /* 0x0000002f002f7308 */ /* 0x000f220000002400 */
[----:B------:R-:W-:Y:S02]  /*8290*/  ISETP.GT.AND P6, PT, R2, 0x51, PT ;  /* 0x000000510200780c */ /* 0x000fe40003fc4270 */
[----:B------:R-:W-:Y:S02]  /*82a0*/  FMNMX.FTZ R5, R158, R5, !PT ;  /* 0x000000059e057209 */ /* 0x000fe40007810000 */
[----:B------:R-:W-:Y:S02]  /*82b0*/  FMNMX.FTZ R4, R190, R4, !PT ;  /* 0x00000004be047209 */ /* 0x000fe40007810000 */
[----:B------:R-:W-:Y:S02]  /*82c0*/  FSEL R169, R38, -INF , P2 ;  /* 0xff80000026a97808 */ /* 0x000fe40001000000 */
[----:B------:R-:W-:Y:S01]  /*82d0*/  FSEL R170, R39, -INF , P1 ;  /* 0xff80000027aa7808 */ /* 0x000fe20000800000 */
[----:B------:R-:W5:Y:S01]  /*82e0*/  MUFU.TANH R52, R52 ;  /* 0x0000003400347308 */ /* 0x000f620000002400 */
[----:B------:R-:W-:Y:S02]  /*82f0*/  FSEL R201, R45, -INF , P6 ;  /* 0xff8000002dc97808 */ /* 0x000fe40003000000 */
[C---:B------:R-:W-:Y:S02]  /*8300*/  ISETP.GT.AND P2, PT, R0.reuse, 0x48, PT ;  /* 0x000000480000780c */ /* 0x040fe40003f44270 */
[----:B------:R-:W-:Y:S02]  /*8310*/  ISETP.GT.AND P1, PT, R0, 0x49, PT ;  /* 0x000000490000780c */ /* 0x000fe40003f24270 */
[C---:B------:R-:W-:Y:S02]  /*8320*/  ISETP.GT.AND P0, PT, R2.reuse, 0x58, PT ;  /* 0x000000580200780c */ /* 0x040fe40003f04270 */
[----:B------:R-:W-:Y:S01]  /*8330*/  FMNMX.FTZ R5, R161, R5, !PT ;  /* 0x00000005a1057209 */ /* 0x000fe20007810000 */
[----:B------:R-:W5:Y:S01]  /*8340*/  MUFU.TANH R50, R50 ;  /* 0x0000003200327308 */ /* 0x000f620000002400 */
[----:B------:R-:W-:Y:S02]  /*8350*/  FMNMX.FTZ R4, R199, R4, !PT ;  /* 0x00000004c7047209 */ /* 0x000fe40007810000 */
[----:B------:R-:W-:Y:S02]  /*8360*/  ISETP.GT.AND P6, PT, R2, 0x59, PT ;  /* 0x000000590200780c */ /* 0x000fe40003fc4270 */
[----:B------:R-:W-:Y:S02]  /*8370*/  FSEL R204, R14, -INF , P0 ;  /* 0xff8000000ecc7808 */ /* 0x000fe40000000000 */
[----:B-1----:R-:W-:Y:S02]  /*8380*/  FSEL R191, R42, -INF , P2 ;  /* 0xff8000002abf7808 */ /* 0x002fe40001000000 */
[C---:B------:R-:W-:Y:S01]  /*8390*/  ISETP.GT.AND P2, PT, R0.reuse, 0x50, PT ;  /* 0x000000500000780c */ /* 0x040fe20003f44270 */
[----:B------:R-:W1:Y:S01]  /*83a0*/  MUFU.TANH R53, R53 ;  /* 0x0000003500357308 */ /* 0x000e620000002400 */
[----:B------:R-:W-:Y:S02]  /*83b0*/  FSEL R197, R43, -INF , P1 ;  /* 0xff8000002bc57808 */ /* 0x000fe40000800000 */
[----:B------:R-:W-:Y:S02]  /*83c0*/  ISETP.GT.AND P1, PT, R0, 0x51, PT ;  /* 0x000000510000780c */ /* 0x000fe40003f24270 */
[----:B------:R-:W-:Y:S02]  /*83d0*/  FMNMX.FTZ R5, R162, R5, !PT ;  /* 0x00000005a2057209 */ /* 0x000fe40007810000 */
[----:B------:R-:W-:Y:S02]  /*83e0*/  FMNMX.FTZ R4, R201, R4, !PT ;  /* 0x00000004c9047209 */ /* 0x000fe40007810000 */
[----:B--2---:R-:W-:Y:S01]  /*83f0*/  FSEL R202, R46, -INF , P2 ;  /* 0xff8000002eca7808 */ /* 0x004fe20001000000 */
[----:B------:R-:W2:Y:S01]  /*8400*/  MUFU.TANH R16, R16 ;  /* 0x0000001000107308 */ /* 0x000ea20000002400 */
[----:B----4-:R-:W-:Y:S02]  /*8410*/  FSEL R203, R47, -INF , P1 ;  /* 0xff8000002fcb7808 */ /* 0x010fe40000800000 */
[----:B------:R-:W-:Y:S02]  /*8420*/  FSEL R206, R15, -INF , P6 ;  /* 0xff8000000fce7808 */ /* 0x000fe40003000000 */
[----:B------:R-:W-:Y:S02]  /*8430*/  ISETP.GT.AND P1, PT, R2, 0x60, PT ;  /* 0x000000600200780c */ /* 0x000fe40003f24270 */
[----:B------:R-:W-:Y:S02]  /*8440*/  FMNMX.FTZ R5, R165, R5, !PT ;  /* 0x00000005a5057209 */ /* 0x000fe40007810000 */
[----:B------:R-:W-:Y:S01]  /*8450*/  FMNMX.FTZ R4, R204, R4, !PT ;  /* 0x00000004cc047209 */ /* 0x000fe20007810000 */
[----:B------:R-:W4:Y:S01]  /*8460*/  MUFU.TANH R60, R60 ;  /* 0x0000003c003c7308 */ /* 0x000f220000002400 */
[----:B------:R-:W-:Y:S02]  /*8470*/  ISETP.GT.AND P2, PT, R0, 0x58, PT ;  /* 0x000000580000780c */ /* 0x000fe40003f44270 */
[----:B-----5:R-:W-:Y:S02]  /*8480*/  FSEL R219, R52, -INF , P1 ;  /* 0xff80000034db7808 */ /* 0x020fe40000800000 */
[----:B------:R-:W-:Y:S02]  /*8490*/  FMNMX.FTZ R4, R206, R4, !PT ;  /* 0x00000004ce047209 */ /* 0x000fe40007810000 */
[----:B------:R-:W-:Y:S02]  /*84a0*/  ISETP.GT.AND P0, PT, R2, 0x61, PT ;  /* 0x000000610200780c */ /* 0x000fe40003f04270 */
[----:B------:R-:W-:Y:S01]  /*84b0*/  FMNMX.FTZ R5, R166, R5, !PT ;  /* 0x00000005a6057209 */ /* 0x000fe20007810000 */
[----:B------:R-:W5:Y:S01]  /*84c0*/  MUFU.TANH R61, R61 ;  /* 0x0000003d003d7308 */ /* 0x000f620000002400 */
[----:B------:R-:W-:Y:S02]  /*84d0*/  ISETP.GT.AND P6, PT, R2, 0x68, PT ;  /* 0x000000680200780c */ /* 0x000fe40003fc4270 */
[----:B------:R-:W-:Y:S02]  /*84e0*/  FSEL R212, R50, -INF , P2 ;  /* 0xff80000032d47808 */ /* 0x000fe40001000000 */
[C---:B------:R-:W-:Y:S02]  /*84f0*/  ISETP.GT.AND P2, PT, R2.reuse, 0x69, PT ;  /* 0x000000690200780c */ /* 0x040fe40003f44270 */
[----:B-1----:R-:W-:Y:S02]  /*8500*/  FSEL R246, R53, -INF , P0 ;  /* 0xff80000035f67808 */ /* 0x002fe40000000000 */
[C---:B------:R-:W-:Y:S01]  /*8510*/  ISETP.GT.AND P0, PT, R2.reuse, 0x71, PT ;  /* 0x000000710200780c */ /* 0x040fe20003f04270 */
[----:B------:R-:W1:Y:S01]  /*8520*/  MUFU.TANH R64, R64 ;  /* 0x0000004000407308 */ /* 0x000e620000002400 */
[----:B------:R-:W-:Y:S02]  /*8530*/  FSEL R249, R17, -INF , P6 ;  /* 0xff80000011f97808 */ /* 0x000fe40003000000 */
[----:B------:R-:W-:Y:S02]  /*8540*/  ISETP.GT.AND P6, PT, R2, 0x78, PT ;  /* 0x000000780200780c */ /* 0x000fe40003fc4270 */
[----:B--2---:R-:W-:Y:S02]  /*8550*/  FSEL R250, R16, -INF , P2 ;  /* 0xff80000010fa7808 */ /* 0x004fe40001000000 */
[C---:B------:R-:W-:Y:S02]  /*8560*/  ISETP.GT.AND P2, PT, R2.reuse, 0x79, PT ;  /* 0x000000790200780c */ /* 0x040fe40003f44270 */
[----:B------:R-:W-:Y:S01]  /*8570*/  FMNMX.FTZ R5, R169, R5, !PT ;  /* 0x00000005a9057209 */ /* 0x000fe20007810000 */
[----:B------:R-:W-:Y:S01]  /*8580*/  MUFU.TANH R51, R51 ;  /* 0x0000003300337308 */ /* 0x000fe20000002400 */
[----:B------:R-:W-:Y:S02]  /*8590*/  ISETP.GT.AND P1, PT, R2, 0x70, PT ;  /* 0x000000700200780c */ /* 0x000fe40003f24270 */
[----:B------:R-:W-:Y:S02]  /*85a0*/  FMNMX.FTZ R2, R219, R4, !PT ;  /* 0x00000004db027209 */ /* 0x000fe40007810000 */
[----:B------:R-:W-:Y:S02]  /*85b0*/  FMNMX.FTZ R4, R170, R5, !PT ;  /* 0x00000005aa047209 */ /* 0x000fe40007810000 */
[----:B------:R-:W-:Y:S02]  /*85c0*/  FMNMX.FTZ R2, R246, R2, !PT ;  /* 0x00000002f6027209 */ /* 0x000fe40007810000 */
[----:B------:R-:W-:Y:S01]  /*85d0*/  FMNMX.FTZ R4, R191, R4, !PT ;  /* 0x00000004bf047209 */ /* 0x000fe20007810000 */
[----:B------:R-:W2:Y:S01]  /*85e0*/  MUFU.TANH R65, R65 ;  /* 0x0000004100417308 */ /* 0x000ea20000002400 */
[----:B------:R-:W-:Y:S02]  /*85f0*/  FMNMX.FTZ R2, R249, R2, !PT ;  /* 0x00000002f9027209 */ /* 0x000fe40007810000 */
[----:B----4-:R-:W-:Y:S02]  /*8600*/  FSEL R188, R60, -INF , P1 ;  /* 0xff8000003cbc7808 */ /* 0x010fe40000800000 */
[----:B------:R-:W-:Y:S02]  /*8610*/  FMNMX.FTZ R2, R250, R2, !PT ;  /* 0x00000002fa027209 */ /* 0x000fe40007810000 */
[----:B------:R-:W-:Y:S02]  /*8620*/  FMNMX.FTZ R4, R197, R4, !PT ;  /* 0x00000004c5047209 */ /* 0x000fe40007810000 */
[----:B-----5:R-:W-:Y:S01]  /*8630*/  FSEL R196, R61, -INF , P0 ;  /* 0xff8000003dc47808 */ /* 0x020fe20000000000 */
[----:B------:R-:W4:Y:S01]  /*8640*/  MUFU.TANH R54, R54 ;  /* 0x0000003600367308 */ /* 0x000f220000002400 */
[----:B------:R-:W-:Y:S02]  /*8650*/  FMNMX.FTZ R2, R188, R2, !PT ;  /* 0x00000002bc027209 */ /* 0x000fe40007810000 */
[----:B------:R-:W-:Y:S02]  /*8660*/  FMNMX.FTZ R4, R202, R4, !PT ;  /* 0x00000004ca047209 */ /* 0x000fe40007810000 */
[----:B-1----:R-:W-:Y:S02]  /*8670*/  FSEL R213, R64, -INF , P6 ;  /* 0xff80000040d57808 */ /* 0x002fe40003000000 */
[----:B------:R-:W-:Y:S02]  /*8680*/  ISETP.GT.AND P1, PT, R0, 0x59, PT ;  /* 0x000000590000780c */ /* 0x000fe40003f24270 */
[----:B------:R-:W-:Y:S01]  /*8690*/  FMNMX.FTZ R2, R196, R2, !PT ;  /* 0x00000002c4027209 */ /* 0x000fe20007810000 */
[----:B------:R-:W1:Y:S01]  /*86a0*/  MUFU.TANH R55, R55 ;  /* 0x0000003700377308 */ /* 0x000e620000002400 */
[----:B------:R-:W-:Y:S02]  /*86b0*/  FMNMX.FTZ R4, R203, R4, !PT ;  /* 0x00000004cb047209 */ /* 0x000fe40007810000 */
[----:B------:R-:W-:Y:S02]  /*86c0*/  ISETP.GT.AND P0, PT, R0, 0x60, PT ;  /* 0x000000600000780c */ /* 0x000fe40003f04270 */
[----:B--2---:R-:W-:Y:S02]  /*86d0*/  FSEL R189, R65, -INF , P2 ;  /* 0xff80000041bd7808 */ /* 0x004fe40001000000 */
[----:B------:R-:W-:Y:S02]  /*86e0*/  FMNMX.FTZ R2, R213, R2, !PT ;  /* 0x00000002d5027209 */ /* 0x000fe40007810000 */
[----:B------:R-:W-:Y:S01]  /*86f0*/  FSEL R200, R51, -INF , P1 ;  /* 0xff80000033c87808 */ /* 0x000fe20000800000 */
[----:B------:R-:W2:Y:S01]  /*8700*/  MUFU.TANH R58, R58 ;  /* 0x0000003a003a7308 */ /* 0x000ea20000002400 */
[----:B------:R-:W-:Y:S02]  /*8710*/  FMNMX.FTZ R4, R212, R4, !PT ;  /* 0x00000004d4047209 */ /* 0x000fe40007810000 */
[----:B------:R-:W-:Y:S02]  /*8720*/  ISETP.GT.AND P1, PT, R0, 0x61, PT ;  /* 0x000000610000780c */ /* 0x000fe40003f24270 */
[----:B----4-:R-:W-:Y:S02]  /*8730*/  FSEL R215, R54, -INF , P0 ;  /* 0xff80000036d77808 */ /* 0x010fe40000000000 */
[----:B------:R-:W-:Y:S02]  /*8740*/  FMNMX.FTZ R2, R189, R2, !PT ;  /* 0x00000002bd027209 */ /* 0x000fe40007810000 */
[----:B------:R-:W-:Y:S01]  /*8750*/  FMNMX.FTZ R4, R200, R4, !PT ;  /* 0x00000004c8047209 */ /* 0x000fe20007810000 */
[----:B------:R-:W4:Y:S01]  /*8760*/  MUFU.TANH R59, R59 ;  /* 0x0000003b003b7308 */ /* 0x000f220000002400 */
[C---:B------:R-:W-:Y:S01]  /*8770*/  ISETP.GT.AND P0, PT, R0.reuse, 0x68, PT ;  /* 0x000000680000780c */ /* 0x040fe20003f04270 */
[----:B------:R-:W5:Y:S01]  /*8780*/  SHFL.BFLY PT, R69, R2, 0x2, 0x1f ;  /* 0x0c401f0002457f89 */ /* 0x000f6200000e0000 */
[----:B------:R-:W-:Y:S02]  /*8790*/  FMNMX.FTZ R4, R215, R4, !PT ;  /* 0x00000004d7047209 */ /* 0x000fe40007810000 */
[----:B-1----:R-:W-:Y:S02]  /*87a0*/  FSEL R216, R55, -INF , P1 ;  /* 0xff80000037d87808 */ /* 0x002fe40000800000 */
[----:B------:R-:W-:Y:S02]  /*87b0*/  ISETP.GT.AND P1, PT, R0, 0x69, PT ;  /* 0x000000690000780c */ /* 0x000fe40003f24270 */
[----:B------:R-:W-:Y:S01]  /*87c0*/  FMNMX.FTZ R4, R216, R4, !PT ;  /* 0x00000004d8047209 */ /* 0x000fe20007810000 */
[----:B------:R-:W1:Y:S01]  /*87d0*/  MUFU.TANH R62, R62 ;  /* 0x0000003e003e7308 */ /* 0x000e620000002400 */
[----:B------:R-:W-:Y:S02]  /*87e0*/  PLOP3.LUT P2, PT, PT, PT, UP1, 0x80, 0x0 ;  /* 0x000000000000781c */ /* 0x000fe40003f4f018 */
[----:B--2---:R-:W-:Y:S02]  /*87f0*/  FSEL R217, R58, -INF , P0 ;  /* 0xff8000003ad97808 */ /* 0x004fe40000000000 */
[C---:B------:R-:W-:Y:S02]  /*8800*/  ISETP.GT.AND P0, PT, R0.reuse, 0x70, PT ;  /* 0x000000700000780c */ /* 0x040fe40003f04270 */
[----:B------:R-:W-:Y:S03]  /*8810*/  FMNMX.FTZ R4, R217, R4, !PT ;  /* 0x00000004d9047209 */ /* 0x000fe60007810000 */
[----:B------:R-:W2:Y:S01]  /*8820*/  MUFU.TANH R63, R63 ;  /* 0x0000003f003f7308 */ /* 0x000ea20000002400 */
[----:B----4-:R-:W-:Y:S02]  /*8830*/  FSEL R245, R59, -INF , P1 ;  /* 0xff8000003bf57808 */ /* 0x010fe40000800000 */
[----:B------:R-:W-:Y:S02]  /*8840*/  ISETP.GT.AND P1, PT, R0, 0x71, PT ;  /* 0x000000710000780c */ /* 0x000fe40003f24270 */
[----:B------:R-:W-:Y:S05]  /*8850*/  FMNMX.FTZ R4, R245, R4, !PT ;  /* 0x00000004f5047209 */ /* 0x000fea0007810000 */
[----:B------:R-:W4:Y:S01]  /*8860*/  MUFU.TANH R5, R66 ;  /* 0x0000004200057308 */ /* 0x000f220000002400 */
[----:B-----5:R-:W-:Y:S02]  /*8870*/  FMNMX.FTZ R69, R2, R69, !PT ;  /* 0x0000004502457209 */ /* 0x020fe40007810000 */
[----:B-1----:R-:W-:Y:S02]  /*8880*/  FSEL R251, R62, -INF , P0 ;  /* 0xff8000003efb7808 */ /* 0x002fe40000000000 */
[C---:B------:R-:W-:Y:S02]  /*8890*/  ISETP.GT.AND P0, PT, R0.reuse, 0x78, PT ;  /* 0x000000780000780c */ /* 0x040fe40003f04270 */
[----:B------:R-:W-:Y:S03]  /*88a0*/  FMNMX.FTZ R4, R251, R4, !PT ;  /* 0x00000004fb047209 */ /* 0x000fe60007810000 */
[----:B------:R-:W1:Y:S01]  /*88b0*/  MUFU.TANH R71, R67 ;  /* 0x0000004300477308 */ /* 0x000e620000002400 */
[----:B--2---:R-:W-:Y:S02]  /*88c0*/  FSEL R207, R63, -INF , P1 ;  /* 0xff8000003fcf7808 */ /* 0x004fe40000800000 */
[----:B------:R-:W-:Y:S02]  /*88d0*/  ISETP.GT.AND P1, PT, R0, 0x79, PT ;  /* 0x000000790000780c */ /* 0x000fe40003f24270 */
[----:B------:R-:W-:Y:S02]  /*88e0*/  FMNMX.FTZ R0, R207, R4, !PT ;  /* 0x00000004cf007209 */ /* 0x000fe40007810000 */
[----:B------:R-:W2:Y:S01]  /*88f0*/  SHFL.BFLY PT, R4, R69, 0x1, 0x1f ;  /* 0x0c201f0045047f89 */ /* 0x000ea200000e0000 */
[----:B----4-:R-:W-:Y:S04]  /*8900*/  FSEL R198, R5, -INF , P0 ;  /* 0xff80000005c67808 */ /* 0x010fe80000000000 */
[----:B------:R-:W-:Y:S02]  /*8910*/  FMNMX.FTZ R0, R198, R0, !PT ;  /* 0x00000000c6007209 */ /* 0x000fe40007810000 */
[----:B-1----:R-:W-:Y:S04]  /*8920*/  FSEL R71, R71, -INF , P1 ;  /* 0xff80000047477808 */ /* 0x002fe80000800000 */
[----:B------:R-:W-:Y:S05]  /*8930*/  FMNMX.FTZ R0, R71, R0, !PT ;  /* 0x0000000047007209 */ /* 0x000fea0007810000 */
[----:B------:R-:W1:Y:S01]  /*8940*/  SHFL.BFLY PT, R2, R0, 0x2, 0x1f ;  /* 0x0c401f0000027f89 */ /* 0x000e6200000e0000 */
[----:B--2---:R-:W-:Y:S04]  /*8950*/  FMNMX.FTZ R69, R69, R4, !PT ;  /* 0x0000000445457209 */ /* 0x004fe80007810000 */
[C---:B------:R-:W-:Y:S01]  /*8960*/  FSETP.NEU.FTZ.AND P1, PT, R69.reuse, -INF , PT ;  /* 0xff8000004500780b */ /* 0x040fe20003f3d000 */
[----:B------:R-:W-:Y:S05]  /*8970*/  FMUL.FTZ R148, R69, c[0x0][0x2d0] ;  /* 0x0000b40045947a20 */ /* 0x000fea0000410000 */
[----:B------:R-:W-:Y:S05]  /*8980*/  FSEL R148, R148, RZ, P1 ;  /* 0x000000ff94947208 */ /* 0x000fea0000800000 */
[--C-:B------:R-:W-:Y:S02]  /*8990*/  FFMA.FTZ R4, R6, c[0x0][0x2d0], -R148.reuse ;  /* 0x0000b40006047a23 */ /* 0x100fe40000010894 */
[--C-:B------:R-:W-:Y:S02]  /*89a0*/  FFMA.FTZ R5, R7, c[0x0][0x2d0], -R148.reuse ;  /* 0x0000b40007057a23 */ /* 0x100fe40000010894 */
[----:B------:R3:W-:Y:S01]  /*89b0*/  MUFU.EX2 R205, R4 ;  /* 0x0000000400cd7308 */ /* 0x0007e20000000800 */
[----:B-1----:R-:W-:Y:S05]  /*89c0*/  FMNMX.FTZ R0, R0, R2, !PT ;  /* 0x0000000200007209 */ /* 0x002fea0007810000 */
[----:B------:R-:W1:Y:S04]  /*89d0*/  SHFL.BFLY PT, R2, R0, 0x1, 0x1f ;  /* 0x0c201f0000027f89 */ /* 0x000e6800000e0000 */
[----:B------:R-:W2:Y:S01]  /*89e0*/  MUFU.EX2 R51, R5 ;  /* 0x0000000500337308 */ /* 0x000ea20000000800 */
[----:B---3--:R-:W-:Y:S04]  /*89f0*/  @P2 IADD3 R4, P6, R20, UR21, RZ ;  /* 0x0000001514042c10 */ /* 0x008fe8000ffde0ff */
[----:B------:R-:W-:Y:S02]  /*8a00*/  @P2 LEA R6, P0, R4, c[0x0][0x1c8], 0x1 ;  /* 0x0000720004062a11 */ /* 0x000fe400078008ff */
[----:B-1----:R-:W-:Y:S01]  /*8a10*/  FMNMX.FTZ R68, R0, R2, !PT ;  /* 0x0000000200447209 */ /* 0x002fe20007810000 */
[----:B------:R-:W-:Y:S01]  /*8a20*/  FFMA.FTZ R2, R8, c[0x0][0x2d0], -R148 ;  /* 0x0000b40008027a23 */ /* 0x000fe20000010894 */
[----:B------:R-:W-:Y:S02]  /*8a30*/  @P2 IADD3.X R0, R137, UR20, RZ, P6, !PT ;  /* 0x0000001489002c10 */ /* 0x000fe4000b7fe4ff */
[----:B--2---:R-:W-:Y:S01]  /*8a40*/  F2FP.PACK_AB R136, R51, R205 ;  /* 0x000000cd3388723e */ /* 0x004fe200000000ff */
[----:B------:R1:W-:Y:S01]  /*8a50*/  MUFU.EX2 R43, R2 ;  /* 0x00000002002b7308 */ /* 0x0003e20000000800 */
[----:B------:R-:W-:Y:S01]  /*8a60*/  FMUL.FTZ R149, R68, c[0x0][0x2d0] ;  /* 0x0000b40044957a20 */ /* 0x000fe20000410000 */
[----:B------:R-:W-:Y:S02]  /*8a70*/  @P2 LEA.HI.X R7, R4, c[0x0][0x1cc], R0, 0x1, P0 ;  /* 0x0000730004072a11 */ /* 0x000fe400000f0c00 */
[----:B------:R-:W-:Y:S02]  /*8a80*/  FSETP.NEU.FTZ.AND P0, PT, R68, -INF , PT ;  /* 0xff8000004400780b */ /* 0x000fe40003f1d000 */
[----:B------:R-:W-:Y:S01]  /*8a90*/  @P2 IADD3 R0, P6, R214, UR21, RZ ;  /* 0x00000015d6002c10 */ /* 0x000fe2000ffde0ff */
[----:B------:R2:W-:Y:S01]  /*8aa0*/  @P2 LDGSTS.E.BYPASS.LTC128B.128 [R243+0x8100], [R6.64], !P5 ;  /* 0x0810000006f32fae */ /* 0x0005e2000e901d52 */
[----:B------:R-:W-:Y:S01]  /*8ab0*/  FSEL R149, R149, RZ, P0 ;  /* 0x000000ff95957208 */ /* 0x000fe20000000000 */
[----:B------:R-:W-:Y:S01]  /*8ac0*/  @UP1 UIADD3 UR21, UP0, UR12, 0x80, URZ ;  /* 0x000000800c151890 */ /* 0x000fe2000ff1e03f */
[----:B------:R-:W-:Y:S02]  /*8ad0*/  @P2 IADD3.X R4, R139, UR20, RZ, P6, !PT ;  /* 0x000000148b042c10 */ /* 0x000fe4000b7fe4ff */
[C---:B------:R-:W-:Y:S01]  /*8ae0*/  @P2 LEA R8, P6, R0.reuse, c[0x0][0x1c8], 0x1 ;  /* 0x0000720000082a11 */ /* 0x040fe200078c08ff */
[----:B------:R-:W-:Y:S02]  /*8af0*/  @UP1 UIADD3.X UR20, URZ, UR9, URZ, UP0, !UPT ;  /* 0x000000093f141290 */ /* 0x000fe400087fe43f */
[----:B------:R-:W-:Y:S03]  /*8b00*/  UISETP.GT.AND UP0, UPT, UR26, UR24, UPT ;  /* 0x000000181a00728c */ /* 0x000fe6000bf04270 */
[----:B------:R-:W-:Y:S01]  /*8b10*/  UMOV UR26, UR25 ;  /* 0x00000019001a7c82 */ /* 0x000fe20008000000 */
[----:B-1----:R-:W-:Y:S01]  /*8b20*/  FFMA.FTZ R2, R9, c[0x0][0x2d0], -R148 ;  /* 0x0000b40009027a23 */ /* 0x002fe20000010894 */
[----:B------:R-:W-:Y:S01]  /*8b30*/  @P2 LEA.HI.X R9, R0, c[0x0][0x1cc], R4, 0x1, P6 ;  /* 0x0000730000092a11 */ /* 0x000fe200030f0c04 */
[--C-:B------:R-:W-:Y:S01]  /*8b40*/  FFMA.FTZ R0, R10, c[0x0][0x2d0], -R149.reuse ;  /* 0x0000b4000a007a23 */ /* 0x100fe20000010895 */
[----:B------:R-:W-:Y:S01]  /*8b50*/  @P2 IADD3 R4, P6, R6, UR22, RZ ;  /* 0x0000001606042c10 */ /* 0x000fe2000ffde0ff */
[----:B------:R1:W3:Y:S02]  /*8b60*/  MUFU.EX2 R59, R2 ;  /* 0x00000002003b7308 */ /* 0x0002e40000000800 */
[----:B------:R4:W-:Y:S01]  /*8b70*/  @P2 LDGSTS.E.BYPASS.LTC128B.128 [R243+0xc100], [R8.64], !P4 ;  /* 0x0c10000008f32fae */ /* 0x0009e2000e101d52 */
[----:B------:R-:W-:Y:S02]  /*8b80*/  @P2 IADD3.X R5, R7, UR23, RZ, P6, !PT ;  /* 0x0000001707052c10 */ /* 0x000fe4000b7fe4ff */
[C---:B--2---:R-:W-:Y:S05]  /*8b90*/  @P2 IADD3 R6, P6, R4.reuse, UR22, RZ ;  /* 0x0000001604062c10 */ /* 0x044fea000ffde0ff */
[----:B------:R2:W-:Y:S01]  /*8ba0*/  MUFU.EX2 R42, R0 ;  /* 0x00000000002a7308 */ /* 0x0005e20000000800 */
[----:B------:R5:W-:Y:S01]  /*8bb0*/  @P2 LDGSTS.E.BYPASS.LTC128B.128 [R243+0x9100], [R4.64], !P5 ;  /* 0x0910000004f32fae */ /* 0x000be2000e901d52 */
[----:B------:R-:W-:Y:S07]  /*8bc0*/  @P2 IADD3.X R7, R5, UR23, RZ, P6, !PT ;  /* 0x0000001705072c10 */ /* 0x000fee000b7fe4ff */
[----:B------:R5:W-:Y:S01]  /*8bd0*/  @P2 LDGSTS.E.BYPASS.LTC128B.128 [R243+0xd100], [R4.64+0x80], !P4 ;  /* 0x0d10008004f32fae */ /* 0x000be2000e101d52 */
[--C-:B-1----:R-:W-:Y:S01]  /*8be0*/  FFMA.FTZ R2, R13, c[0x0][0x2d0], -R149.reuse ;  /* 0x0000b4000d027a23 */ /* 0x102fe20000010895 */
[----:B---3--:R-:W-:Y:S06]  /*8bf0*/  F2FP.PACK_AB R138, R59, R43 ;  /* 0x0000002b3b8a723e */ /* 0x008fec00000000ff */
[----:B------:R1:W-:Y:S01]  /*8c00*/  @P2 LDGSTS.E.BYPASS.LTC128B.128 [R243+0xa100], [R6.64], !P5 ;  /* 0x0a10000006f32fae */ /* 0x0003e2000e901d52 */
[----:B------:R3:W-:Y:S01]  /*8c10*/  MUFU.EX2 R58, R2 ;  /* 0x00000002003a7308 */ /* 0x0007e20000000800 */
[--C-:B--2---:R-:W-:Y:S09]  /*8c20*/  FFMA.FTZ R0, R11, c[0x0][0x2d0], -R149.reuse ;  /* 0x0000b4000b007a23 */ /* 0x104ff20000010895 */
[----:B------:R2:W1:Y:S01]  /*8c30*/  MUFU.EX2 R50, R0 ;  /* 0x0000000000327308 */ /* 0x0004620000000800 */
[----:B-----5:R-:W-:Y:S04]  /*8c40*/  @P2 IADD3 R4, P6, R4, UR21, RZ ;  /* 0x0000001504042c10 */ /* 0x020fe8000ffde0ff */
[----:B------:R-:W-:Y:S02]  /*8c50*/  @P2 IADD3.X R5, R5, UR20, RZ, P6, !PT ;  /* 0x0000001405052c10 */ /* 0x000fe4000b7fe4ff */
[----:B---3--:R-:W-:Y:S02]  /*8c60*/  FSEL R2, R68, RZ, P0 ;  /* 0x000000ff44027208 */ /* 0x008fe40000000000 */
[----:B----4-:R-:W-:Y:S01]  /*8c70*/  @P2 IADD3 R8, P6, R6, UR22, RZ ;  /* 0x0000001606082c10 */ /* 0x010fe2000ffde0ff */
[----:B------:R3:W-:Y:S01]  /*8c80*/  @P2 LDGSTS.E.BYPASS.LTC128B.128 [R243+0xe100], [R4.64], !P4 ;  /* 0x0e10000004f32fae */ /* 0x0007e2000e101d52 */
[----:B------:R-:W-:Y:S02]  /*8c90*/  PLOP3.LUT P0, PT, PT, PT, UP0, 0x80, 0x0 ;  /* 0x000000000000781c */ /* 0x000fe40003f0f008 */
[----:B------:R-:W-:Y:S01]  /*8ca0*/  @P2 IADD3.X R9, R7, UR23, RZ, P6, !PT ;  /* 0x0000001707092c10 */ /* 0x000fe2000b7fe4ff */
[----:B--2---:R-:W-:Y:S04]  /*8cb0*/  FFMA.FTZ R0, R12, c[0x0][0x2d0], -R149 ;  /* 0x0000b4000c007a23 */ /* 0x004fe80000010895 */
[----:B------:R2:W-:Y:S01]  /*8cc0*/  @P2 LDGSTS.E.BYPASS.LTC128B.128 [R243+0xb100], [R8.64], !P5 ;  /* 0x0b10000008f32fae */ /* 0x0005e2000e901d52 */
[----:B-1----:R-:W-:Y:S01]  /*8cd0*/  F2FP.PACK_AB R137, R50, R42 ;  /* 0x0000002a3289723e */ /* 0x002fe200000000ff */
[----:B------:R1:W4:Y:S02]  /*8ce0*/  MUFU.EX2 R14, R0 ;  /* 0x00000000000e7308 */ /* 0x0003240000000800 */
[----:B-1----:R-:W-:Y:S02]  /*8cf0*/  FSEL R0, R69, RZ, P1 ;  /* 0x000000ff45007208 */ /* 0x002fe40000800000 */
[----:B------:R-:W-:Y:S03]  /*8d00*/  @P2 IADD3 R6, P1, R6, UR21, RZ ;  /* 0x0000001506062c10 */ /* 0x000fe6000ff3e0ff */
[----:B------:R-:W-:Y:S01]  /*8d10*/  FADD.FTZ R0, -R0, R3 ;  /* 0x0000000300007221 */ /* 0x000fe20000010100 */
[----:B------:R-:W-:Y:S03]  /*8d20*/  @P2 IADD3.X R7, R7, UR20, RZ, P1, !PT ;  /* 0x0000001407072c10 */ /* 0x000fe60008ffe4ff */
[----:B------:R-:W-:Y:S02]  /*8d30*/  FMUL.FTZ R0, R0, c[0x0][0x2d0] ;  /* 0x0000b40000007a20 */ /* 0x000fe40000410000 */
[----:B------:R1:W-:Y:S02]  /*8d40*/  @P2 LDGSTS.E.BYPASS.LTC128B.128 [R243+0xf100], [R6.64], !P4 ;  /* 0x0f10000006f32fae */ /* 0x0003e4000e101d52 */
[----:B------:R5:W3:Y:S06]  /*8d50*/  MUFU.EX2 R3, R0 ;  /* 0x0000000000037308 */ /* 0x000aec0000000800 */
[----:B------:R-:W-:Y:S08]  /*8d60*/  LDSM.16.MT88.4 R20, [R222+0x100] ;  /* 0x00010000de14783b */ /* 0x000ff00000004200 */
[----:B------:R-:W-:Y:S08]  /*8d70*/  LDSM.16.MT88.4 R28, [R225+0x100] ;  /* 0x00010000e11c783b */ /* 0x000ff00000004200 */
[----:B------:R-:W-:Y:S01]  /*8d80*/  LDSM.16.MT88.4 R36, [R224+0x100] ;  /* 0x00010000e024783b */ /* 0x000fe20000004200 */
[----:B-----5:R-:W-:Y:S02]  /*8d90*/  FADD.FTZ R0, -R2, R70 ;  /* 0x0000004602007221 */ /* 0x020fe40000010100 */
[----:B------:R-:W-:Y:S02]  /*8da0*/  FFMA.FTZ R2, R32, c[0x0][0x2d0], -R148 ;  /* 0x0000b40020027a23 */ /* 0x000fe40000010894 */
[----:B----4-:R-:W-:Y:S02]  /*8db0*/  IMAD.MOV.U32 R70, RZ, RZ, R14 ;  /* 0x000000ffff467224 */ /* 0x010fe400078e000e */
[----:B------:R4:W-:Y:S01]  /*8dc0*/  MUFU.EX2 R60, R2 ;  /* 0x00000002003c7308 */ /* 0x0009e20000000800 */
[----:B------:R-:W5:Y:S01]  /*8dd0*/  LDSM.16.MT88.4 R12, [R221+0x100] ;  /* 0x00010000dd0c783b */ /* 0x000f620000004200 */
[----:B------:R-:W-:Y:S01]  /*8de0*/  FMUL.FTZ R0, R0, c[0x0][0x2d0] ;  /* 0x0000b40000007a20 */ /* 0x000fe20000410000 */
[----:B------:R-:W-:Y:S01]  /*8df0*/  F2FP.PACK_AB R139, R58, R70 ;  /* 0x000000463a8b723e */ /* 0x000fe200000000ff */
[C---:B---3--:R-:W-:Y:S02]  /*8e00*/  FMUL.FTZ R4, R3.reuse, R72 ;  /* 0x0000004803047220 */ /* 0x048fe40000410000 */
[C---:B------:R-:W-:Y:S02]  /*8e10*/  FMUL.FTZ R5, R3.reuse, R73 ;  /* 0x0000004903057220 */ /* 0x040fe40000410000 */
[C---:B--2---:R-:W-:Y:S01]  /*8e20*/  FMUL.FTZ R8, R3.reuse, R76 ;  /* 0x0000004c03087220 */ /* 0x044fe20000410000 */
[----:B------:R-:W2:Y:S01]  /*8e30*/  LDSM.16.MT88.4 R44, [R221+0x4100] ;  /* 0x00410000dd2c783b */ /* 0x000ea20000004200 */
[----:B------:R-:W1:Y:S01]  /*8e40*/  MUFU.EX2 R0, R0 ;  /* 0x0000000000007308 */ /* 0x000e620000000800 */
[C---:B------:R-:W-:Y:S02]  /*8e50*/  FMUL.FTZ R9, R3.reuse, R77 ;  /* 0x0000004d03097220 */ /* 0x040fe40000410000 */
[C---:B------:R-:W-:Y:S02]  /*8e60*/  FMUL.FTZ R16, R3.reuse, R84 ;  /* 0x0000005403107220 */ /* 0x040fe40000410000 */
[C---:B------:R-:W-:Y:S02]  /*8e70*/  FMUL.FTZ R17, R3.reuse, R85 ;  /* 0x0000005503117220 */ /* 0x040fe40000410000 */
[C---:B------:R-:W-:Y:S01]  /*8e80*/  FMUL.FTZ R24, R3.reuse, R92 ;  /* 0x0000005c03187220 */ /* 0x040fe20000410000 */
[----:B------:R-:W3:Y:S01]  /*8e90*/  LDSM.16.MT88.4 R52, [R222+0x4100] ;  /* 0x00410000de34783b */ /* 0x000ee20000004200 */
[C---:B------:R-:W-:Y:S02]  /*8ea0*/  FMUL.FTZ R25, R3.reuse, R93 ;  /* 0x0000005d03197220 */ /* 0x040fe40000410000 */
[C---:B------:R-:W-:Y:S02]  /*8eb0*/  FMUL.FTZ R32, R3.reuse, R100 ;  /* 0x0000006403207220 */ /* 0x040fe40000410000 */
[C---:B------:R-:W-:Y:S02]  /*8ec0*/  FMUL.FTZ R33, R3.reuse, R101 ;  /* 0x0000006503217220 */ /* 0x040fe40000410000 */
[----:B----4-:R-:W-:Y:S01]  /*8ed0*/  FFMA.FTZ R2, R40, c[0x0][0x2d0], -R148 ;  /* 0x0000b40028027a23 */ /* 0x010fe20000010894 */
[----:B------:R-:W0:Y:S01]  /*8ee0*/  LDGDEPBAR ;  /* 0x00000000000079af */ /* 0x000e220000000000 */
[----:B------:R-:W-:Y:S02]  /*8ef0*/  IMAD.MOV.U32 R100, RZ, RZ, R213 ;  /* 0x000000ffff647224 */ /* 0x000fe400078e00d5 */
[----:B------:R4:W2:Y:S01]  /*8f00*/  MUFU.EX2 R252, R2 ;  /* 0x0000000200fc7308 */ /* 0x0008a20000000800 */
[----:B------:R-:W-:Y:S02]  /*8f10*/  IMAD.MOV.U32 R101, RZ, RZ, R207 ;  /* 0x000000ffff657224 */ /* 0x000fe400078e00cf */
[C---:B------:R-:W-:Y:S02]  /*8f20*/  FMUL.FTZ R64, R3.reuse, R132 ;  /* 0x0000008403407220 */ /* 0x040fe40000410000 */
[C---:B-1----:R-:W-:Y:S02]  /*8f30*/  FMUL.FTZ R6, R0.reuse, R74 ;  /* 0x0000004a00067220 */ /* 0x042fe40000410000 */
[C---:B------:R-:W-:Y:S02]  /*8f40*/  FMUL.FTZ R7, R0.reuse, R75 ;  /* 0x0000004b00077220 */ /* 0x040fe40000410000 */
[----:B------:R-:W-:Y:S01]  /*8f50*/  LDSM.16.MT88.4 R72, [R224+0x4100] ;  /* 0x00410000e048783b */ /* 0x000fe20000004200 */
[C---:B------:R-:W-:Y:S02]  /*8f60*/  FMUL.FTZ R10, R0.reuse, R78 ;  /* 0x0000004e000a7220 */ /* 0x040fe40000410000 */
[C---:B------:R-:W-:Y:S02]  /*8f70*/  FMUL.FTZ R11, R0.reuse, R79 ;  /* 0x0000004f000b7220 */ /* 0x040fe40000410000 */
[C---:B-----5:R-:W-:Y:S03]  /*8f80*/  HMMA.16816.F32 R4, R136.reuse, R12, R4 ;  /* 0x0000000c8804723c */ /* 0x060fe60000001804 */
[----:B------:R-:W-:Y:S02]  /*8f90*/  LDSM.16.MT88.4 R76, [R221+0x900] ;  /* 0x00090000dd4c783b */ /* 0x000fe40000004200 */
[C---:B------:R-:W-:Y:S02]  /*8fa0*/  FMUL.FTZ R18, R0.reuse, R86 ;  /* 0x0000005600127220 */ /* 0x040fe40000410000 */
[----:B------:R-:W-:Y:S01]  /*8fb0*/  FMUL.FTZ R12, R3, R80 ;  /* 0x00000050030c7220 */ /* 0x000fe20000410000 */
[C---:B------:R-:W-:Y:S04]  /*8fc0*/  HMMA.16816.F32 R8, R136.reuse, R14, R8 ;  /* 0x0000000e8808723c */ /* 0x040fe80000001808 */
[--C-:B----4-:R-:W-:Y:S02]  /*8fd0*/  FFMA.FTZ R2, R41, c[0x0][0x2d0], -R149.reuse ;  /* 0x0000b40029027a23 */ /* 0x110fe40000010895 */
[C---:B------:R-:W-:Y:S02]  /*8fe0*/  FMUL.FTZ R13, R3.reuse, R81 ;  /* 0x00000051030d7220 */ /* 0x040fe40000410000 */
[----:B------:R1:W-:Y:S01]  /*8ff0*/  MUFU.EX2 R248, R2 ;  /* 0x0000000200f87308 */ /* 0x0003e20000000800 */
[C---:B------:R-:W-:Y:S03]  /*9000*/  FMUL.FTZ R14, R0.reuse, R82 ;  /* 0x00000052000e7220 */ /* 0x040fe60000410000 */
[C---:B------:R-:W-:Y:S02]  /*9010*/  FMUL.FTZ R15, R0.reuse, R83 ;  /* 0x00000053000f7220 */ /* 0x040fe40000410000 */
[----:B------:R-:W-:Y:S01]  /*9020*/  LDSM.16.MT88.4 R80, [R222+0x900] ;  /* 0x00090000de50783b */ /* 0x000fe20000004200 */
[C---:B------:R-:W-:Y:S02]  /*9030*/  FMUL.FTZ R19, R0.reuse, R87 ;  /* 0x0000005700137220 */ /* 0x040fe40000410000 */
[C---:B------:R-:W-:Y:S02]  /*9040*/  FMUL.FTZ R26, R0.reuse, R94 ;  /* 0x0000005e001a7220 */ /* 0x040fe40000410000 */
[C---:B------:R-:W-:Y:S03]  /*9050*/  HMMA.16816.F32 R12, R136.reuse, R20, R12 ;  /* 0x00000014880c723c */ /* 0x040fe6000000180c */
[----:B------:R-:W-:Y:S01]  /*9060*/  LDSM.16.MT88.4 R84, [R225+0x900] ;  /* 0x00090000e154783b */ /* 0x000fe20000004200 */
[C---:B------:R-:W-:Y:S02]  /*9070*/  FMUL.FTZ R27, R0.reuse, R95 ;  /* 0x0000005f001b7220 */ /* 0x040fe40000410000 */
[----:B------:R-:W-:Y:S01]  /*9080*/  FMUL.FTZ R34, R0, R102 ;  /* 0x0000006600227220 */ /* 0x000fe20000410000 */
[----:B------:R-:W-:Y:S01]  /*9090*/  MOV R102, R59 ;  /* 0x0000003b00667202 */ /* 0x000fe20000000f00 */
[C---:B------:R-:W-:Y:S03]  /*90a0*/  HMMA.16816.F32 R16, R136.reuse, R22, R16 ;  /* 0x000000168810723c */ /* 0x040fe60000001810 */
[----:B------:R-:W-:Y:S01]  /*90b0*/  LDSM.16.MT88.4 R92, [R224+0x4900] ;  /* 0x00490000e05c783b */ /* 0x000fe20000004200 */
[C---:B------:R-:W-:Y:S02]  /*90c0*/  FMUL.FTZ R20, R3.reuse, R88 ;  /* 0x0000005803147220 */ /* 0x040fe40000410000 */
[----:B-1----:R-:W-:Y:S02]  /*90d0*/  FFMA.FTZ R2, R48, c[0x0][0x2d0], -R149 ;  /* 0x0000b40030027a23 */ /* 0x002fe40000010895 */
[C---:B------:R-:W-:Y:S02]  /*90e0*/  FMUL.FTZ R21, R3.reuse, R89 ;  /* 0x0000005903157220 */ /* 0x040fe40000410000 */
[----:B------:R1:W4:Y:S02]  /*90f0*/  MUFU.EX2 R247, R2 ;  /* 0x0000000200f77308 */ /* 0x0003240000000800 */
[C---:B------:R-:W-:Y:S02]  /*9100*/  FMUL.FTZ R22, R0.reuse, R90 ;  /* 0x0000005a00167220 */ /* 0x040fe40000410000 */
[C---:B------:R-:W-:Y:S02]  /*9110*/  FMUL.FTZ R23, R0.reuse, R91 ;  /* 0x0000005b00177220 */ /* 0x040fe40000410000 */
[----:B------:R-:W-:Y:S01]  /*9120*/  LDSM.16.MT88.4 R88, [R224+0x900] ;  /* 0x00090000e058783b */ /* 0x000fe20000004200 */
[C---:B------:R-:W-:Y:S02]  /*9130*/  FMUL.FTZ R35, R0.reuse, R103 ;  /* 0x0000006700237220 */ /* 0x040fe40000410000 */
[----:B------:R-:W-:Y:S02]  /*9140*/  IMAD.MOV.U32 R103, RZ, RZ, R58 ;  /* 0x000000ffff677224 */ /* 0x000fe400078e003a */
[C---:B------:R-:W-:Y:S03]  /*9150*/  HMMA.16816.F32 R20, R136.reuse, R28, R20 ;  /* 0x0000001c8814723c */ /* 0x040fe60000001814 */
[C---:B------:R-:W-:Y:S02]  /*9160*/  FMUL.FTZ R48, R3.reuse, R116 ;  /* 0x0000007403307220 */ /* 0x040fe40000410000 */
[C---:B------:R-:W-:Y:S02]  /*9170*/  FMUL.FTZ R59, R0.reuse, R127 ;  /* 0x0000007f003b7220 */ /* 0x040fe40000410000 */
[C---:B------:R-:W-:Y:S01]  /*9180*/  FMUL.FTZ R28, R3.reuse, R96 ;  /* 0x00000060031c7220 */ /* 0x040fe20000410000 */
[C---:B------:R-:W-:Y:S04]  /*9190*/  HMMA.16816.F32 R24, R136.reuse, R30, R24 ;  /* 0x0000001e8818723c */ /* 0x040fe80000001818 */
[----:B------:R-:W-:Y:S02]  /*91a0*/  FMUL.FTZ R29, R3, R97 ;  /* 0x00000061031d7220 */ /* 0x000fe40000410000 */
[--C-:B-1----:R-:W-:Y:S02]  /*91b0*/  FFMA.FTZ R2, R49, c[0x0][0x2d0], -R148.reuse ;  /* 0x0000b40031027a23 */ /* 0x102fe40000010894 */
[C---:B------:R-:W-:Y:S02]  /*91c0*/  FMUL.FTZ R30, R0.reuse, R98 ;  /* 0x00000062001e7220 */ /* 0x040fe40000410000 */
[----:B------:R1:W-:Y:S02]  /*91d0*/  MUFU.EX2 R244, R2 ;  /* 0x0000000200f47308 */ /* 0x0003e40000000800 */
[C---:B------:R-:W-:Y:S02]  /*91e0*/  FMUL.FTZ R31, R0.reuse, R99 ;  /* 0x00000063001f7220 */ /* 0x040fe40000410000 */
[----:B------:R-:W-:Y:S01]  /*91f0*/  LDSM.16.MT88.4 R96, [R224+0x5100] ;  /* 0x00510000e060783b */ /* 0x000fe20000004200 */
[C---:B------:R-:W-:Y:S02]  /*9200*/  FMUL.FTZ R49, R3.reuse, R117 ;  /* 0x0000007503317220 */ /* 0x040fe40000410000 */
[C---:B------:R-:W-:Y:S02]  /*9210*/  FMUL.FTZ R58, R0.reuse, R126 ;  /* 0x0000007e003a7220 */ /* 0x040fe40000410000 */
[C---:B------:R-:W-:Y:S03]  /*9220*/  HMMA.16816.F32 R28, R136.reuse, R36, R28 ;  /* 0x00000024881c723c */ /* 0x040fe6000000181c */
[C---:B------:R-:W-:Y:S01]  /*9230*/  FMUL.FTZ R40, R3.reuse, R108 ;  /* 0x0000006c03287220 */ /* 0x040fe20000410000 */
[----:B------:R-:W-:Y:S01]  /*9240*/  MOV R108, R60 ;  /* 0x0000003c006c7202 */ /* 0x000fe20000000f00 */
[C---:B------:R-:W-:Y:S01]  /*9250*/  FMUL.FTZ R41, R3.reuse, R109 ;  /* 0x0000006d03297220 */ /* 0x040fe20000410000 */
[----:B------:R-:W5:Y:S01]  /*9260*/  LDSM.16.MT88.4 R60, [R225+0x4100] ;  /* 0x00410000e13c783b */ /* 0x000f620000004200 */
[C---:B------:R-:W-:Y:S01]  /*9270*/  FMUL.FTZ R37, R3.reuse, R105 ;  /* 0x0000006903257220 */ /* 0x040fe20000410000 */
[C---:B------:R-:W-:Y:S04]  /*9280*/  HMMA.16816.F32 R32, R136.reuse, R38, R32 ;  /* 0x000000268820723c */ /* 0x040fe80000001820 */
[----:B------:R-:W-:Y:S01]  /*9290*/  MOV R105, R50 ;  /* 0x0000003200697202 */ /* 0x000fe20000000f00 */
[----:B------:R-:W-:Y:S02]  /*92a0*/  FMUL.FTZ R50, R0, R118 ;  /* 0x0000007600327220 */ /* 0x000fe40000410000 */
[----:B-1----:R-:W-:Y:S02]  /*92b0*/  FFMA.FTZ R2, R56, c[0x0][0x2d0], -R148 ;  /* 0x0000b40038027a23 */ /* 0x002fe40000010894 */
[C---:B------:R-:W-:Y:S02]  /*92c0*/  FMUL.FTZ R38, R0.reuse, R106 ;  /* 0x0000006a00267220 */ /* 0x040fe40000410000 */
[----:B------:R1:W-:Y:S01]  /*92d0*/  MUFU.EX2 R218, R2 ;  /* 0x0000000200da7308 */ /* 0x0003e20000000800 */
[----:B------:R-:W-:Y:S02]  /*92e0*/  IMAD.MOV.U32 R106, RZ, RZ, R51 ;  /* 0x000000ffff6a7224 */ /* 0x000fe400078e0033 */
[C---:B------:R-:W-:Y:S02]  /*92f0*/  FMUL.FTZ R51, R0.reuse, R119 ;  /* 0x0000007700337220 */ /* 0x040fe40000410000 */
[C---:B------:R-:W-:Y:S02]  /*9300*/  FMUL.FTZ R39, R0.reuse, R107 ;  /* 0x0000006b00277220 */ /* 0x040fe40000410000 */
[----:B------:R-:W-:Y:S02]  /*9310*/  IMAD.MOV.U32 R107, RZ, RZ, R205 ;  /* 0x000000ffff6b7224 */ /* 0x000fe400078e00cd */
[----:B------:R-:W-:Y:S02]  /*9320*/  IMAD.MOV.U32 R109, RZ, RZ, R42 ;  /* 0x000000ffff6d7224 */ /* 0x000fe400078e002a */
[C---:B------:R-:W-:Y:S01]  /*9330*/  FMUL.FTZ R42, R0.reuse, R110 ;  /* 0x0000006e002a7220 */ /* 0x040fe20000410000 */
[----:B------:R-:W-:Y:S01]  /*9340*/  MOV R110, R198 ;  /* 0x000000c6006e7202 */ /* 0x000fe20000000f00 */
[C---:B------:R-:W-:Y:S02]  /*9350*/  FMUL.FTZ R56, R3.reuse, R124 ;  /* 0x0000007c03387220 */ /* 0x040fe40000410000 */
[----:B------:R-:W-:Y:S02]  /*9360*/  FMUL.FTZ R36, R3, R104 ;  /* 0x0000006803247220 */ /* 0x000fe40000410000 */
[----:B------:R-:W-:Y:S02]  /*9370*/  IMAD.MOV.U32 R104, RZ, RZ, R43 ;  /* 0x000000ffff687224 */ /* 0x000fe400078e002b */
[C---:B------:R-:W-:Y:S02]  /*9380*/  FMUL.FTZ R43, R0.reuse, R111 ;  /* 0x0000006f002b7220 */ /* 0x040fe40000410000 */
[----:B------:R-:W-:Y:S01]  /*9390*/  IMAD.MOV.U32 R111, RZ, RZ, R196 ;  /* 0x000000ffff6f7224 */ /* 0x000fe200078e00c4 */
[C---:B--2---:R-:W-:Y:S03]  /*93a0*/  HMMA.16816.F32 R36, R136.reuse, R44, R36 ;  /* 0x0000002c8824723c */ /* 0x044fe60000001824 */
[--C-:B-1----:R-:W-:Y:S02]  /*93b0*/  FFMA.FTZ R2, R57, c[0x0][0x2d0], -R149.reuse ;  /* 0x0000b40039027a23 */ /* 0x102fe40000010895 */
[C---:B------:R-:W-:Y:S02]  /*93c0*/  FMUL.FTZ R57, R3.reuse, R125 ;  /* 0x0000007d03397220 */ /* 0x040fe40000410000 */
[----:B------:R1:W-:Y:S01]  /*93d0*/  MUFU.EX2 R119, R2 ;  /* 0x0000000200777308 */ /* 0x0003e20000000800 */
[C---:B------:R-:W-:Y:S04]  /*93e0*/  HMMA.16816.F32 R40, R136.reuse, R46, R40 ;  /* 0x0000002e8828723c */ /* 0x040fe80000001828 */
[----:B------:R-:W-:Y:S02]  /*93f0*/  IMAD.MOV.U32 R132, RZ, RZ, R188 ;  /* 0x000000ffff847224 */ /* 0x000fe400078e00bc */
[C---:B------:R-:W-:Y:S02]  /*9400*/  FMUL.FTZ R44, R3.reuse, R112 ;  /* 0x00000070032c7220 */ /* 0x040fe40000410000 */
[C---:B------:R-:W-:Y:S04]  /*9410*/  FMUL.FTZ R45, R3.reuse, R113 ;  /* 0x00000071032d7220 */ /* 0x040fe80000410000 */
[C---:B------:R-:W-:Y:S02]  /*9420*/  FMUL.FTZ R46, R0.reuse, R114 ;  /* 0x00000072002e7220 */ /* 0x040fe40000410000 */
[C---:B------:R-:W-:Y:S02]  /*9430*/  FMUL.FTZ R47, R0.reuse, R115 ;  /* 0x00000073002f7220 */ /* 0x040fe40000410000 */
[C---:B------:R-:W-:Y:S02]  /*9440*/  FMUL.FTZ R65, R3.reuse, R133 ;  /* 0x0000008503417220 */ /* 0x040fe40000410000 */
[C---:B------:R-:W-:Y:S02]  /*9450*/  FMUL.FTZ R66, R0.reuse, R134 ;  /* 0x0000008600427220 */ /* 0x040fe40000410000 */
[----:B------:R-:W-:Y:S01]  /*9460*/  FMUL.FTZ R67, R0, R135 ;  /* 0x0000008700437220 */ /* 0x000fe20000410000 */
[C---:B---3--:R-:W-:Y:S03]  /*9470*/  HMMA.16816.F32 R44, R136.reuse, R52, R44 ;  /* 0x00000034882c723c */ /* 0x048fe6000000182c */
[--C-:B-1----:R-:W-:Y:S01]  /*9480*/  FFMA.FTZ R2, R150, c[0x0][0x2d0], -R149.reuse ;  /* 0x0000b40096027a23 */ /* 0x102fe20000010895 */
[----:B------:R-:W-:Y:S03]  /*9490*/  MOV R150, R189 ;  /* 0x000000bd00967202 */ /* 0x000fe60000000f00 */
[----:B------:R1:W2:Y:S01]  /*94a0*/  MUFU.EX2 R118, R2 ;  /* 0x0000000200767308 */ /* 0x0002a20000000800 */
[C---:B------:R-:W-:Y:S04]  /*94b0*/  HMMA.16816.F32 R48, R136.reuse, R54, R48 ;  /* 0x000000368830723c */ /* 0x040fe80000001830 */
[C---:B------:R-:W-:Y:S02]  /*94c0*/  FMUL.FTZ R52, R3.reuse, R120 ;  /* 0x0000007803347220 */ /* 0x040fe40000410000 */
[----:B------:R-:W-:Y:S02]  /*94d0*/  FMUL.FTZ R53, R3, R121 ;  /* 0x0000007903357220 */ /* 0x000fe40000410000 */
[C---:B------:R-:W-:Y:S04]  /*94e0*/  FMUL.FTZ R54, R0.reuse, R122 ;  /* 0x0000007a00367220 */ /* 0x040fe80000410000 */
[C---:B------:R-:W-:Y:S02]  /*94f0*/  FMUL.FTZ R55, R0.reuse, R123 ;  /* 0x0000007b00377220 */ /* 0x040fe40000410000 */
[----:B------:R-:W-:Y:S05]  /*9500*/  IMAD.MOV.U32 R133, RZ, RZ, R150 ;  /* 0x000000ffff857224 */ /* 0x000fea00078e0096 */
[C---:B-----5:R-:W-:Y:S03]  /*9510*/  HMMA.16816.F32 R52, R136.reuse, R60, R52 ;  /* 0x0000003c8834723c */ /* 0x060fe60000001834 */
[--C-:B-1----:R-:W-:Y:S04]  /*9520*/  FFMA.FTZ R2, R151, c[0x0][0x2d0], -R148.reuse ;  /* 0x0000b40097027a23 */ /* 0x102fe80000010894 */
[C---:B------:R-:W-:Y:S01]  /*9530*/  FMUL.FTZ R60, R3.reuse, R128 ;  /* 0x00000080033c7220 */ /* 0x040fe20000410000 */
[C---:B------:R-:W-:Y:S01]  /*9540*/  HMMA.16816.F32 R56, R136.reuse, R62, R56 ;  /* 0x0000003e8838723c */ /* 0x040fe20000001838 */
[----:B------:R1:W-:Y:S03]  /*9550*/  MUFU.EX2 R117, R2 ;  /* 0x0000000200757308 */ /* 0x0003e60000000800 */
[----:B------:R-:W-:Y:S03]  /*9560*/  FMUL.FTZ R61, R3, R129 ;  /* 0x00000081033d7220 */ /* 0x000fe60000410000 */
[C---:B------:R-:W-:Y:S02]  /*9570*/  FMUL.FTZ R62, R0.reuse, R130 ;  /* 0x00000082003e7220 */ /* 0x040fe40000410000 */
[----:B------:R-:W-:Y:S07]  /*9580*/  FMUL.FTZ R63, R0, R131 ;  /* 0x00000083003f7220 */ /* 0x000fee0000410000 */
[C---:B------:R-:W-:Y:S07]  /*9590*/  HMMA.16816.F32 R60, R136.reuse, R72, R60 ;  /* 0x00000048883c723c */ /* 0x040fee000000183c */
[----:B------:R-:W-:Y:S01]  /*95a0*/  F2FP.PACK_AB R72, R252, R108 ;  /* 0x0000006cfc48723e */ /* 0x000fe200000000ff */
[----:B------:R-:W-:Y:S04]  /*95b0*/  HMMA.16816.F32 R64, R136, R74, R64 ;  /* 0x0000004a8840723c */ /* 0x000fe80000001840 */
[--C-:B-1----:R-:W-:Y:S01]  /*95c0*/  FFMA.FTZ R2, R152, c[0x0][0x2d0], -R148.reuse ;  /* 0x0000b40098027a23 */ /* 0x102fe20000010894 */
[----:B----4-:R-:W-:Y:S02]  /*95d0*/  F2FP.PACK_AB R73, R247, R248 ;  /* 0x000000f8f749723e */ /* 0x010fe400000000ff */
[----:B--2---:R-:W-:Y:S01]  /*95e0*/  F2FP.PACK_AB R75, R118, R119 ;  /* 0x00000077764b723e */ /* 0x004fe200000000ff */
[----:B------:R1:W2:Y:S01]  /*95f0*/  MUFU.EX2 R214, R2 ;  /* 0x0000000200d67308 */ /* 0x0002a20000000800 */
[----:B------:R-:W-:Y:S07]  /*9600*/  F2FP.PACK_AB R74, R218, R244 ;  /* 0x000000f4da4a723e */ /* 0x000fee00000000ff */
[C---:B------:R-:W-:Y:S08]  /*9610*/  HMMA.16816.F32 R4, R72.reuse, R76, R4 ;  /* 0x0000004c4804723c */ /* 0x040ff00000001804 */
[C---:B------:R-:W-:Y:S01]  /*9620*/  HMMA.16816.F32 R8, R72.reuse, R78, R8 ;  /* 0x0000004e4808723c */ /* 0x040fe20000001808 */
[----:B------:R-:W3:Y:S07]  /*9630*/  LDSM.16.MT88.4 R76, [R221+0x4900] ;  /* 0x00490000dd4c783b */ /* 0x000eee0000004200 */
[C---:B------:R-:W-:Y:S04]  /*9640*/  HMMA.16816.F32 R12, R72.reuse, R80, R12 ;  /* 0x00000050480c723c */ /* 0x040fe8000000180c */
[--C-:B-1----:R-:W-:Y:S04]  /*9650*/  FFMA.FTZ R2, R153, c[0x0][0x2d0], -R149.reuse ;  /* 0x0000b40099027a23 */ /* 0x102fe80000010895 */
[C---:B------:R-:W-:Y:S01]  /*9660*/  HMMA.16816.F32 R16, R72.reuse, R82, R16 ;  /* 0x000000524810723c */ /* 0x040fe20000001810 */
[----:B------:R1:W-:Y:S01]  /*9670*/  MUFU.EX2 R116, R2 ;  /* 0x0000000200747308 */ /* 0x0003e20000000800 */
[----:B------:R-:W4:Y:S06]  /*9680*/  LDSM.16.MT88.4 R80, [R222+0x4900] ;  /* 0x00490000de50783b */ /* 0x000f2c0000004200 */
[C---:B------:R-:W-:Y:S08]  /*9690*/  HMMA.16816.F32 R20, R72.reuse, R84, R20 ;  /* 0x000000544814723c */ /* 0x040ff00000001814 */
[C---:B------:R-:W-:Y:S01]  /*96a0*/  HMMA.16816.F32 R24, R72.reuse, R86, R24 ;  /* 0x000000564818723c */ /* 0x040fe20000001818 */
[----:B------:R-:W5:Y:S07]  /*96b0*/  LDSM.16.MT88.4 R84, [R225+0x4900] ;  /* 0x00490000e154783b */ /* 0x000f6e0000004200 */
[C---:B------:R-:W-:Y:S04]  /*96c0*/  HMMA.16816.F32 R28, R72.reuse, R88, R28 ;  /* 0x00000058481c723c */ /* 0x040fe8000000181c */
[--C-:B-1----:R-:W-:Y:S04]  /*96d0*/  FFMA.FTZ R2, R154, c[0x0][0x2d0], -R149.reuse ;  /* 0x0000b4009a027a23 */ /* 0x102fe80000010895 */
[C---:B------:R-:W-:Y:S01]  /*96e0*/  HMMA.16816.F32 R32, R72.reuse, R90, R32 ;  /* 0x0000005a4820723c */ /* 0x040fe20000001820 */
[----:B------:R1:W1:Y:S01]  /*96f0*/  MUFU.EX2 R213, R2 ;  /* 0x0000000200d57308 */ /* 0x0002620000000800 */
[----:B------:R-:W2:Y:S06]  /*9700*/  LDSM.16.MT88.4 R88, [R221+0x1100] ;  /* 0x00110000dd58783b */ /* 0x000eac0000004200 */
[C---:B---3--:R-:W-:Y:S08]  /*9710*/  HMMA.16816.F32 R36, R72.reuse, R76, R36 ;  /* 0x0000004c4824723c */ /* 0x048ff00000001824 */
[C---:B------:R-:W-:Y:S01]  /*9720*/  HMMA.16816.F32 R40, R72.reuse, R78, R40 ;  /* 0x0000004e4828723c */ /* 0x040fe20000001828 */
[----:B------:R-:W3:Y:S07]  /*9730*/  LDSM.16.MT88.4 R76, [R222+0x1100] ;  /* 0x00110000de4c783b */ /* 0x000eee0000004200 */
[C---:B----4-:R-:W-:Y:S04]  /*9740*/  HMMA.16816.F32 R44, R72.reuse, R80, R44 ;  /* 0x00000050482c723c */ /* 0x050fe8000000182c */
[--C-:B-1----:R-:W-:Y:S04]  /*9750*/  FFMA.FTZ R2, R155, c[0x0][0x2d0], -R148.reuse ;  /* 0x0000b4009b027a23 */ /* 0x102fe80000010894 */
[C---:B------:R-:W-:Y:S01]  /*9760*/  HMMA.16816.F32 R48, R72.reuse, R82, R48 ;  /* 0x000000524830723c */ /* 0x040fe20000001830 */
[----:B------:R1:W-:Y:S01]  /*9770*/  MUFU.EX2 R207, R2 ;  /* 0x0000000200cf7308 */ /* 0x0003e20000000800 */
[----:B------:R-:W4:Y:S06]  /*9780*/  LDSM.16.MT88.4 R80, [R225+0x1100] ;  /* 0x00110000e150783b */ /* 0x000f2c0000004200 */
[C---:B-----5:R-:W-:Y:S08]  /*9790*/  HMMA.16816.F32 R52, R72.reuse, R84, R52 ;  /* 0x000000544834723c */ /* 0x060ff00000001834 */
[C---:B------:R-:W-:Y:S01]  /*97a0*/  HMMA.16816.F32 R56, R72.reuse, R86, R56 ;  /* 0x000000564838723c */ /* 0x040fe20000001838 */
[----:B------:R-:W5:Y:S07]  /*97b0*/  LDSM.16.MT88.4 R84, [R224+0x1100] ;  /* 0x00110000e054783b */ /* 0x000f6e0000004200 */
[C---:B------:R-:W-:Y:S04]  /*97c0*/  HMMA.16816.F32 R60, R72.reuse, R92, R60 ;  /* 0x0000005c483c723c */ /* 0x040fe8000000183c */
[--C-:B-1----:R-:W-:Y:S04]  /*97d0*/  FFMA.FTZ R2, R156, c[0x0][0x2d0], -R148.reuse ;  /* 0x0000b4009c027a23 */ /* 0x102fe80000010894 */
[----:B------:R-:W-:Y:S01]  /*97e0*/  HMMA.16816.F32 R64, R72, R94, R64 ;  /* 0x0000005e4840723c */ /* 0x000fe20000001840 */
[----:B------:R1:W1:Y:S01]  /*97f0*/  MUFU.EX2 R205, R2 ;  /* 0x0000000200cd7308 */ /* 0x0002620000000800 */
[----:B------:R-:W-:Y:S05]  /*9800*/  LDSM.16.MT88.4 R92, [R225+0x5100] ;  /* 0x00510000e15c783b */ /* 0x000fea0000004200 */
[----:B--2---:R-:W-:Y:S02]  /*9810*/  F2FP.PACK_AB R72, R214, R117 ;  /* 0x00000075d648723e */ /* 0x004fe400000000ff */
[----:B------:R-:W-:Y:S03]  /*9820*/  F2FP.PACK_AB R73, R213, R116 ;  /* 0x00000074d549723e */ /* 0x000fe600000000ff */
[--C-:B-1----:R-:W-:Y:S01]  /*9830*/  FFMA.FTZ R2, R157, c[0x0][0x2d0], -R149.reuse ;  /* 0x0000b4009d027a23 */ /* 0x102fe20000010895 */
[----:B------:R-:W-:Y:S03]  /*9840*/  F2FP.PACK_AB R74, R205, R207 ;  /* 0x000000cfcd4a723e */ /* 0x000fe600000000ff */
[----:B------:R1:W-:Y:S02]  /*9850*/  MUFU.EX2 R127, R2 ;  /* 0x00000002007f7308 */ /* 0x0003e40000000800 */
        /* <DEDUP_REMOVED lines=8> */
[C---:B---3--:R-:W-:Y:S04]  /*98e0*/  HMMA.16816.F32 R12, R72.reuse, R76, R12 ;  /* 0x0000004c480c723c */ /* 0x048fe8000000180c */
        /* <DEDUP_REMOVED lines=11> */
[----:B------:R-:W5:Y:S06]  /*99a0*/  LDSM.16.MT88.4 R84, [R222+0x1900] ;  /* 0x00190000de54783b */ /* 0x000f6c0000004200 */
[C---:B--2---:R-:W-:Y:S08]  /*99b0*/  HMMA.16816.F32 R36, R72.reuse, R88, R36 ;  /* 0x000000584824723c */ /* 0x044ff00000001824 */
[C---:B------:R-:W-:Y:S01]  /*99c0*/  HMMA.16816.F32 R40, R72.reuse, R90, R40 ;  /* 0x0000005a4828723c */ /* 0x040fe20000001828 */
[----:B------:R-:W-:Y:S07]  /*99d0*/  LDSM.16.MT88.4 R88, [R224+0x1900] ;  /* 0x00190000e058783b */ /* 0x000fee0000004200 */
[C---:B---3--:R-:W-:Y:S04]  /*99e0*/  HMMA.16816.F32 R44, R72.reuse, R76, R44 ;  /* 0x0000004c482c723c */ /* 0x048fe8000000182c */
[--C-:B-1----:R-:W-:Y:S04]  /*99f0*/  FFMA.FTZ R2, R162, c[0x0][0x2d0], -R149.reuse ;  /* 0x0000b400a2027a23 */ /* 0x102fe80000010895 */
[C---:B------:R-:W-:Y:S01]  /*9a00*/  HMMA.16816.F32 R48, R72.reuse, R78, R48 ;  /* 0x0000004e4830723c */ /* 0x040fe20000001830 */
[----:B------:R1:W2:Y:S01]  /*9a10*/  MUFU.EX2 R196, R2 ;  /* 0x0000000200c47308 */ /* 0x0002a20000000800 */
[----:B------:R-:W3:Y:S06]  /*9a20*/  LDSM.16.MT88.4 R76, [R225+0x1900] ;  /* 0x00190000e14c783b */ /* 0x000eec0000004200 */
        /* <DEDUP_REMOVED lines=8> */
[----:B------:R-:W-:Y:S02]  /*9ab0*/  F2FP.PACK_AB R72, R198, R125 ;  /* 0x0000007dc648723e */ /* 0x000fe400000000ff */
[----:B--2---:R-:W-:Y:S03]  /*9ac0*/  F2FP.PACK_AB R73, R196, R124 ;  /* 0x0000007cc449723e */ /* 0x004fe600000000ff */
[----:B-1----:R-:W-:Y:S04]  /*9ad0*/  FFMA.FTZ R2, R164, c[0x0][0x2d0], -R148 ;  /* 0x0000b400a4027a23 */ /* 0x002fe80000010894 */
[----:B------:R1:W2:Y:S02]  /*9ae0*/  MUFU.EX2 R188, R2 ;  /* 0x0000000200bc7308 */ /* 0x0002a40000000800 */
[--C-:B-1----:R-:W-:Y:S01]  /*9af0*/  FFMA.FTZ R2, R165, c[0x0][0x2d0], -R149.reuse ;  /* 0x0000b400a5027a23 */ /* 0x102fe20000010895 */
[----:B--2---:R-:W-:Y:S01]  /*9b00*/  F2FP.PACK_AB R74, R188, R189 ;  /* 0x000000bdbc4a723e */ /* 0x004fe200000000ff */
[----:B------:R-:W-:Y:S06]  /*9b10*/  IMAD.MOV.U32 R165, RZ, RZ, R104 ;  /* 0x000000ffffa57224 */ /* 0x000fec00078e0068 */
[----:B------:R1:W-:Y:S02]  /*9b20*/  MUFU.EX2 R164, R2 ;  /* 0x0000000200a47308 */ /* 0x0003e40000000800 */
[--C-:B-1----:R-:W-:Y:S01]  /*9b30*/  FFMA.FTZ R2, R166, c[0x0][0x2d0], -R149.reuse ;  /* 0x0000b400a6027a23 */ /* 0x102fe20000010895 */
[----:B------:R-:W-:Y:S07]  /*9b40*/  MOV R166, R105 ;  /* 0x0000006900a67202 */ /* 0x000fee0000000f00 */
[----:B------:R1:W2:Y:S02]  /*9b50*/  MUFU.EX2 R163, R2 ;  /* 0x0000000200a37308 */ /* 0x0002a40000000800 */
[----:B-1----:R-:W-:Y:S01]  /*9b60*/  FFMA.FTZ R2, R167, c[0x0][0x2d0], -R148 ;  /* 0x0000b400a7027a23 */ /* 0x002fe20000010894 */
[----:B--2---:R-:W-:Y:S01]  /*9b70*/  F2FP.PACK_AB R75, R163, R164 ;  /* 0x000000a4a34b723e */ /* 0x004fe200000000ff */
[----:B------:R-:W-:Y:S06]  /*9b80*/  IMAD.MOV.U32 R167, RZ, RZ, R106 ;  /* 0x000000ffffa77224 */ /* 0x000fec00078e006a */
[----:B------:R1:W-:Y:S01]  /*9b90*/  MUFU.EX2 R161, R2 ;  /* 0x0000000200a17308 */ /* 0x0003e20000000800 */
[C---:B----4-:R-:W-:Y:S08]  /*9ba0*/  HMMA.16816.F32 R4, R72.reuse, R80, R4 ;  /* 0x000000504804723c */ /* 0x050ff00000001804 */
[C---:B------:R-:W-:Y:S01]  /*9bb0*/  HMMA.16816.F32 R8, R72.reuse, R82, R8 ;  /* 0x000000524808723c */ /* 0x040fe20000001808 */
[----:B------:R-:W2:Y:S07]  /*9bc0*/  LDSM.16.MT88.4 R80, [R221+0x5900] ;  /* 0x00590000dd50783b */ /* 0x000eae0000004200 */
[C---:B-----5:R-:W-:Y:S04]  /*9bd0*/  HMMA.16816.F32 R12, R72.reuse, R84, R12 ;  /* 0x00000054480c723c */ /* 0x060fe8000000180c */
[--C-:B-1----:R-:W-:Y:S04]  /*9be0*/  FFMA.FTZ R2, R168, c[0x0][0x2d0], -R148.reuse ;  /* 0x0000b400a8027a23 */ /* 0x102fe80000010894 */
[C---:B------:R-:W-:Y:S01]  /*9bf0*/  HMMA.16816.F32 R16, R72.reuse, R86, R16 ;  /* 0x000000564810723c */ /* 0x040fe20000001810 */
[----:B------:R1:W4:Y:S01]  /*9c00*/  MUFU.EX2 R162, R2 ;  /* 0x0000000200a27308 */ /* 0x0003220000000800 */
[----:B------:R-:W5:Y:S06]  /*9c10*/  LDSM.16.MT88.4 R84, [R222+0x5900] ;  /* 0x00590000de54783b */ /* 0x000f6c0000004200 */
[C---:B---3--:R-:W-:Y:S08]  /*9c20*/  HMMA.16816.F32 R20, R72.reuse, R76, R20 ;  /* 0x0000004c4814723c */ /* 0x048ff00000001814 */
[C---:B------:R-:W-:Y:S01]  /*9c30*/  HMMA.16816.F32 R24, R72.reuse, R78, R24 ;  /* 0x0000004e4818723c */ /* 0x040fe20000001818 */
[----:B------:R-:W3:Y:S07]  /*9c40*/  LDSM.16.MT88.4 R76, [R224+0x5900] ;  /* 0x00590000e04c783b */ /* 0x000eee0000004200 */
[C---:B------:R-:W-:Y:S04]  /*9c50*/  HMMA.16816.F32 R28, R72.reuse, R88, R28 ;  /* 0x00000058481c723c */ /* 0x040fe8000000181c */
[--C-:B-1----:R-:W-:Y:S04]  /*9c60*/  FFMA.FTZ R2, R169, c[0x0][0x2d0], -R149.reuse ;  /* 0x0000b400a9027a23 */ /* 0x102fe80000010895 */
[C---:B------:R-:W-:Y:S01]  /*9c70*/  HMMA.16816.F32 R32, R72.reuse, R90, R32 ;  /* 0x0000005a4820723c */ /* 0x040fe20000001820 */
[----:B------:R1:W-:Y:S01]  /*9c80*/  MUFU.EX2 R114, R2 ;  /* 0x0000000200727308 */ /* 0x0003e20000000800 */
[----:B------:R-:W3:Y:S06]  /*9c90*/  LDSM.16.MT88.4 R88, [R221+0x2100] ;  /* 0x00210000dd58783b */ /* 0x000eec0000004200 */
[C---:B--2---:R-:W-:Y:S08]  /*9ca0*/  HMMA.16816.F32 R36, R72.reuse, R80, R36 ;  /* 0x000000504824723c */ /* 0x044ff00000001824 */
[C---:B------:R-:W-:Y:S01]  /*9cb0*/  HMMA.16816.F32 R40, R72.reuse, R82, R40 ;  /* 0x000000524828723c */ /* 0x040fe20000001828 */
[----:B------:R-:W2:Y:S07]  /*9cc0*/  LDSM.16.MT88.4 R80, [R222+0x2100] ;  /* 0x00210000de50783b */ /* 0x000eae0000004200 */
[C---:B-----5:R-:W-:Y:S04]  /*9cd0*/  HMMA.16816.F32 R44, R72.reuse, R84, R44 ;  /* 0x00000054482c723c */ /* 0x060fe8000000182c */
[--C-:B-1----:R-:W-:Y:S02]  /*9ce0*/  FFMA.FTZ R2, R170, c[0x0][0x2d0], -R149.reuse ;  /* 0x0000b400aa027a23 */ /* 0x102fe40000010895 */
[----:B------:R-:W5:Y:S02]  /*9cf0*/  LDL.LU R170, [R1+0x18] ;  /* 0x0000180001aa7983 */ /* 0x000f640000300800 */
[C---:B------:R-:W-:Y:S01]  /*9d00*/  HMMA.16816.F32 R48, R72.reuse, R86, R48 ;  /* 0x000000564830723c */ /* 0x040fe20000001830 */
[----:B------:R1:W1:Y:S01]  /*9d10*/  MUFU.EX2 R115, R2 ;  /* 0x0000000200737308 */ /* 0x0002620000000800 */
[----:B------:R-:W-:Y:S06]  /*9d20*/  LDSM.16.MT88.4 R84, [R224+0x2100] ;  /* 0x00210000e054783b */ /* 0x000fec0000004200 */
[C---:B------:R-:W-:Y:S02]  /*9d30*/  HMMA.16816.F32 R52, R72.reuse, R92, R52 ;  /* 0x0000005c4834723c */ /* 0x040fe40000001834 */
[----:B------:R-:W5:Y:S06]  /*9d40*/  LDL.LU R168, [R1+0x1c] ;  /* 0x00001c0001a87983 */ /* 0x000f6c0000300800 */
[C---:B------:R-:W-:Y:S01]  /*9d50*/  HMMA.16816.F32 R56, R72.reuse, R94, R56 ;  /* 0x0000005e4838723c */ /* 0x040fe20000001838 */
[----:B------:R-:W-:Y:S07]  /*9d60*/  LDSM.16.MT88.4 R92, [R225+0x6100] ;  /* 0x00610000e15c783b */ /* 0x000fee0000004200 */
[C---:B---3--:R-:W-:Y:S04]  /*9d70*/  HMMA.16816.F32 R60, R72.reuse, R76, R60 ;  /* 0x0000004c483c723c */ /* 0x048fe8000000183c */
[--C-:B-1----:R-:W-:Y:S04]  /*9d80*/  FFMA.FTZ R2, R171, c[0x0][0x2d0], -R148.reuse ;  /* 0x0000b400ab027a23 */ /* 0x102fe80000010894 */
[----:B------:R-:W-:Y:S01]  /*9d90*/  HMMA.16816.F32 R64, R72, R78, R64 ;  /* 0x0000004e4840723c */ /* 0x000fe20000001840 */
[----:B------:R1:W-:Y:S01]  /*9da0*/  MUFU.EX2 R113, R2 ;  /* 0x0000000200717308 */ /* 0x0003e20000000800 */
[----:B------:R-:W3:Y:S05]  /*9db0*/  LDSM.16.MT88.4 R76, [R225+0x2100] ;  /* 0x00210000e14c783b */ /* 0x000eea0000004200 */
[----:B----4-:R-:W-:Y:S02]  /*9dc0*/  F2FP.PACK_AB R72, R162, R161 ;  /* 0x000000a1a248723e */ /* 0x010fe400000000ff */
[----:B------:R-:W-:Y:S03]  /*9dd0*/  F2FP.PACK_AB R73, R115, R114 ;  /* 0x000000727349723e */ /* 0x000fe600000000ff */
        /* <DEDUP_REMOVED lines=26> */
[C---:B----4-:R-:W-:Y:S08]  /*9f80*/  HMMA.16816.F32 R36, R72.reuse, R88, R36 ;  /* 0x000000584824723c */ /* 0x050ff00000001824 */
[C---:B------:R-:W-:Y:S01]  /*9f90*/  HMMA.16816.F32 R40, R72.reuse, R90, R40 ;  /* 0x0000005a4828723c */ /* 0x040fe20000001828 */
[----:B------:R-:W4:Y:S07]  /*9fa0*/  LDSM.16.MT88.4 R88, [R225+0x2900] ;  /* 0x00290000e158783b */ /* 0x000f2e0000004200 */
[C---:B--2---:R-:W-:Y:S04]  /*9fb0*/  HMMA.16816.F32 R44, R72.reuse, R80, R44 ;  /* 0x00000050482c723c */ /* 0x044fe8000000182c */
[--C-:B-1----:R-:W-:Y:S04]  /*9fc0*/  FFMA.FTZ R2, R203, c[0x0][0x2d0], -R149.reuse ;  /* 0x0000b400cb027a23 */ /* 0x102fe80000010895 */
[C---:B------:R-:W-:Y:S01]  /*9fd0*/  HMMA.16816.F32 R48, R72.reuse, R82, R48 ;  /* 0x000000524830723c */ /* 0x040fe20000001830 */
[----:B------:R1:W2:Y:S01]  /*9fe0*/  MUFU.EX2 R122, R2 ;  /* 0x00000002007a7308 */ /* 0x0002a20000000800 */
[----:B------:R-:W3:Y:S06]  /*9ff0*/  LDSM.16.MT88.4 R80, [R224+0x2900] ;  /* 0x00290000e050783b */ /* 0x000eec0000004200 */
[C---:B------:R-:W-:Y:S08]  /*a000*/  HMMA.16816.F32 R52, R72.reuse, R92, R52 ;  /* 0x0000005c4834723c */ /* 0x040ff00000001834 */
        /* <DEDUP_REMOVED lines=8> */
[----:B--2---:R-:W-:Y:S03]  /*a090*/  F2FP.PACK_AB R73, R122, R123 ;  /* 0x0000007b7a49723e */ /* 0x004fe600000000ff */
[--C-:B-1----:R-:W-:Y:S04]  /*a0a0*/  FFMA.FTZ R2, R206, c[0x0][0x2d0], -R148.reuse ;  /* 0x0000b400ce027a23 */ /* 0x102fe80000010894 */
[----:B------:R1:W2:Y:S02]  /*a0b0*/  MUFU.EX2 R156, R2 ;  /* 0x00000002009c7308 */ /* 0x0002a40000000800 */
[--C-:B-1----:R-:W-:Y:S01]  /*a0c0*/  FFMA.FTZ R2, R212, c[0x0][0x2d0], -R149.reuse ;  /* 0x0000b400d4027a23 */ /* 0x102fe20000010895 */
[----:B--2---:R-:W-:Y:S07]  /*a0d0*/  F2FP.PACK_AB R74, R156, R121 ;  /* 0x000000799c4a723e */ /* 0x004fee00000000ff */
        /* <DEDUP_REMOVED lines=13> */
[----:B------:R-:W2:Y:S06]  /*a1b0*/  LDSM.16.MT88.4 R84, [R225+0x6900] ;  /* 0x00690000e154783b */ /* 0x000eac0000004200 */
[C---:B----4-:R-:W-:Y:S08]  /*a1c0*/  HMMA.16816.F32 R20, R72.reuse, R88, R20 ;  /* 0x000000584814723c */ /* 0x050ff00000001814 */
[C---:B------:R-:W-:Y:S01]  /*a1d0*/  HMMA.16816.F32 R24, R72.reuse, R90, R24 ;  /* 0x0000005a4818723c */ /* 0x040fe20000001818 */
[----:B------:R-:W-:Y:S07]  /*a1e0*/  LDSM.16.MT88.4 R88, [R224+0x3100] ;  /* 0x00310000e058783b */ /* 0x000fee0000004200 */
[C---:B------:R-:W-:Y:S04]  /*a1f0*/  HMMA.16816.F32 R28, R72.reuse, R80, R28 ;  /* 0x00000050481c723c */ /* 0x040fe8000000181c */
[--C-:B-1----:R-:W-:Y:S04]  /*a200*/  FFMA.FTZ R2, R215, c[0x0][0x2d0], -R149.reuse ;  /* 0x0000b400d7027a23 */ /* 0x102fe80000010895 */
[C---:B------:R-:W-:Y:S01]  /*a210*/  HMMA.16816.F32 R32, R72.reuse, R82, R32 ;  /* 0x000000524820723c */ /* 0x040fe20000001820 */
[----:B------:R1:W-:Y:S01]  /*a220*/  MUFU.EX2 R131, R2 ;  /* 0x0000000200837308 */ /* 0x0003e20000000800 */
[----:B------:R-:W4:Y:S06]  /*a230*/  LDSM.16.MT88.4 R80, [R224+0x6900] ;  /* 0x00690000e050783b */ /* 0x000f2c0000004200 */
[C---:B------:R-:W-:Y:S08]  /*a240*/  HMMA.16816.F32 R36, R72.reuse, R92, R36 ;  /* 0x0000005c4824723c */ /* 0x040ff00000001824 */
[C---:B------:R-:W-:Y:S01]  /*a250*/  HMMA.16816.F32 R40, R72.reuse, R94, R40 ;  /* 0x0000005e4828723c */ /* 0x040fe20000001828 */
[----:B------:R-:W-:Y:S07]  /*a260*/  LDSM.16.MT88.4 R92, [R222+0x7100] ;  /* 0x00710000de5c783b */ /* 0x000fee0000004200 */
[C---:B--2---:R-:W-:Y:S04]  /*a270*/  HMMA.16816.F32 R44, R72.reuse, R76, R44 ;  /* 0x0000004c482c723c */ /* 0x044fe8000000182c */
[--C-:B-1----:R-:W-:Y:S04]  /*a280*/  FFMA.FTZ R2, R216, c[0x0][0x2d0], -R149.reuse ;  /* 0x0000b400d8027a23 */ /* 0x102fe80000010895 */
[C---:B------:R-:W-:Y:S01]  /*a290*/  HMMA.16816.F32 R48, R72.reuse, R78, R48 ;  /* 0x0000004e4830723c */ /* 0x040fe20000001830 */
[----:B------:R1:W2:Y:S01]  /*a2a0*/  MUFU.EX2 R130, R2 ;  /* 0x0000000200827308 */ /* 0x0002a20000000800 */
[----:B------:R-:W5:Y:S06]  /*a2b0*/  LDSM.16.MT88.4 R76, [R221+0x3100] ;  /* 0x00310000dd4c783b */ /* 0x000f6c0000004200 */
[C---:B------:R-:W-:Y:S08]  /*a2c0*/  HMMA.16816.F32 R52, R72.reuse, R84, R52 ;  /* 0x000000544834723c */ /* 0x040ff00000001834 */
        /* <DEDUP_REMOVED lines=8> */
[----:B--2---:R-:W-:Y:S03]  /*a350*/  F2FP.PACK_AB R73, R130, R131 ;  /* 0x000000838249723e */ /* 0x004fe600000000ff */
[--C-:B-1----:R-:W-:Y:S04]  /*a360*/  FFMA.FTZ R2, R250, c[0x0][0x2d0], -R148.reuse ;  /* 0x0000b400fa027a23 */ /* 0x102fe80000010894 */
[----:B------:R1:W2:Y:S02]  /*a370*/  MUFU.EX2 R152, R2 ;  /* 0x0000000200987308 */ /* 0x0002a40000000800 */
[--C-:B-1----:R-:W-:Y:S01]  /*a380*/  FFMA.FTZ R2, R217, c[0x0][0x2d0], -R149.reuse ;  /* 0x0000b400d9027a23 */ /* 0x102fe20000010895 */
[----:B--2---:R-:W-:Y:S07]  /*a390*/  F2FP.PACK_AB R74, R152, R129 ;  /* 0x00000081984a723e */ /* 0x004fee00000000ff */
[----:B------:R1:W-:Y:S02]  /*a3a0*/  MUFU.EX2 R128, R2 ;  /* 0x0000000200807308 */ /* 0x0003e40000000800 */
[----:B-1----:R-:W-:Y:S08]  /*a3b0*/  FFMA.FTZ R2, R245, c[0x0][0x2d0], -R149 ;  /* 0x0000b400f5027a23 */ /* 0x002ff00000010895 */
[----:B------:R1:W2:Y:S02]  /*a3c0*/  MUFU.EX2 R151, R2 ;  /* 0x0000000200977308 */ /* 0x0002a40000000800 */
[----:B-1----:R-:W-:Y:S01]  /*a3d0*/  FFMA.FTZ R2, R132, c[0x0][0x2d0], -R148 ;  /* 0x0000b40084027a23 */ /* 0x002fe20000010894 */
[----:B--2---:R-:W-:Y:S02]  /*a3e0*/  F2FP.PACK_AB R75, R151, R128 ;  /* 0x00000080974b723e */ /* 0x004fe400000000ff */
[----:B------:R-:W-:Y:S05]  /*a3f0*/  MOV R132, R110 ;  /* 0x0000006e00847202 */ /* 0x000fea0000000f00 */
[----:B------:R1:W-:Y:S01]  /*a400*/  MUFU.EX2 R150, R2 ;  /* 0x0000000200967308 */ /* 0x0003e20000000800 */
[----:B------:R-:W-:Y:S02]  /*a410*/  IMAD.MOV.U32 R110, RZ, RZ, R107 ;  /* 0x000000ffff6e7224 */ /* 0x000fe400078e006b */
[----:B------:R-:W-:Y:S01]  /*a420*/  IMAD.MOV.U32 R107, RZ, RZ, R102 ;  /* 0x000000ffff6b7224 */ /* 0x000fe200078e0066 */
[C---:B-----5:R-:W-:Y:S03]  /*a430*/  HMMA.16816.F32 R4, R72.reuse, R76, R4 ;  /* 0x0000004c4804723c */ /* 0x060fe60000001804 */
[----:B------:R-:W-:Y:S01]  /*a440*/  MOV R171, R110 ;  /* 0x0000006e00ab7202 */ /* 0x000fe20000000f00 */
[----:B------:R-:W-:Y:S02]  /*a450*/  IMAD.MOV.U32 R110, RZ, RZ, R107 ;  /* 0x000000ffff6e7224 */ /* 0x000fe400078e006b */
[----:B------:R-:W-:Y:S02]  /*a460*/  LDSM.16.MT88.4 R104, [R222+0x3900] ;  /* 0x00390000de68783b */ /* 0x000fe40000004200 */
[C---:B------:R-:W-:Y:S06]  /*a470*/  HMMA.16816.F32 R8, R72.reuse, R78, R8 ;  /* 0x0000004e4808723c */ /* 0x040fec0000001808 */
[----:B------:R-:W2:Y:S02]  /*a480*/  LDSM.16.MT88.4 R76, [R221+0x7100] ;  /* 0x00710000dd4c783b */ /* 0x000ea40000004200 */
[C---:B------:R-:W-:Y:S04]  /*a490*/  HMMA.16816.F32 R12, R72.reuse, R84, R12 ;  /* 0x00000054480c723c */ /* 0x040fe8000000180c */
[----:B-1----:R-:W-:Y:S02]  /*a4a0*/  FFMA.FTZ R2, R111, c[0x0][0x2d0], -R148 ;  /* 0x0000b4006f027a23 */ /* 0x002fe40000010894 */
[----:B------:R-:W-:Y:S01]  /*a4b0*/  IMAD.MOV.U32 R111, RZ, RZ, R109 ;  /* 0x000000ffff6f7224 */ /* 0x000fe200078e006d */
[----:B------:R-:W-:Y:S01]  /*a4c0*/  MOV R109, R103 ;  /* 0x00000067006d7202 */ /* 0x000fe20000000f00 */
[C---:B------:R-:W-:Y:S01]  /*a4d0*/  HMMA.16816.F32 R16, R72.reuse, R86, R16 ;  /* 0x000000564810723c */ /* 0x040fe20000001810 */
[----:B------:R1:W-:Y:S01]  /*a4e0*/  MUFU.EX2 R139, R2 ;  /* 0x00000002008b7308 */ /* 0x0003e20000000800 */
[----:B------:R-:W-:Y:S02]  /*a4f0*/  LDSM.16.MT88.4 R84, [R221+0x3900] ;  /* 0x00390000dd54783b */ /* 0x000fe40000004200 */
[----:B------:R-:W-:Y:S01]  /*a500*/  IMAD.MOV.U32 R169, RZ, RZ, R111 ;  /* 0x000000ffffa97224 */ /* 0x000fe200078e006f */
[----:B------:R-:W-:Y:S03]  /*a510*/  MOV R111, R70 ;  /* 0x00000046006f7202 */ /* 0x000fe60000000f00 */
[C---:B----4-:R-:W-:Y:S04]  /*a520*/  HMMA.16816.F32 R20, R72.reuse, R80, R20 ;  /* 0x000000504814723c */ /* 0x050fe80000001814 */
[----:B------:R-:W-:Y:S04]  /*a530*/  FFMA.FTZ R0, R0, R168, R169 ;  /* 0x000000a800007223 */ /* 0x000fe800000100a9 */
[C---:B------:R-:W-:Y:S04]  /*a540*/  HMMA.16816.F32 R24, R72.reuse, R82, R24 ;  /* 0x000000524818723c */ /* 0x040fe80000001818 */
[----:B------:R-:W-:Y:S04]  /*a550*/  FADD.FTZ R0, R166, R0 ;  /* 0x00000000a6007221 */ /* 0x000fe80000010000 */
[C---:B------:R-:W-:Y:S04]  /*a560*/  HMMA.16816.F32 R28, R72.reuse, R88, R28 ;  /* 0x00000058481c723c */ /* 0x040fe8000000181c */
[--C-:B-1----:R-:W-:Y:S02]  /*a570*/  FFMA.FTZ R2, R251, c[0x0][0x2d0], -R149.reuse ;  /* 0x0000b400fb027a23 */ /* 0x102fe40000010895 */
[----:B------:R-:W-:Y:S02]  /*a580*/  FADD.FTZ R0, R111, R0 ;  /* 0x000000006f007221 */ /* 0x000fe40000010000 */
[C---:B------:R-:W-:Y:S01]  /*a590*/  HMMA.16816.F32 R32, R72.reuse, R90, R32 ;  /* 0x0000005a4820723c */ /* 0x040fe20000001820 */
[----:B------:R1:W-:Y:S03]  /*a5a0*/  MUFU.EX2 R138, R2 ;  /* 0x00000002008a7308 */ /* 0x0003e60000000800 */
[----:B------:R-:W-:Y:S04]  /*a5b0*/  FADD.FTZ R0, R109, R0 ;  /* 0x000000006d007221 */ /* 0x000fe80000010000 */
[C---:B--2---:R-:W-:Y:S04]  /*a5c0*/  HMMA.16816.F32 R36, R72.reuse, R76, R36 ;  /* 0x0000004c4824723c */ /* 0x044fe80000001824 */
[----:B------:R-:W-:Y:S04]  /*a5d0*/  FADD.FTZ R0, R248, R0 ;  /* 0x00000000f8007221 */ /* 0x000fe80000010000 */
[C---:B------:R-:W-:Y:S04]  /*a5e0*/  HMMA.16816.F32 R40, R72.reuse, R78, R40 ;  /* 0x0000004e4828723c */ /* 0x040fe80000001828 */
[----:B------:R-:W-:Y:S04]  /*a5f0*/  FADD.FTZ R0, R247, R0 ;  /* 0x00000000f7007221 */ /* 0x000fe80000010000 */
[C---:B------:R-:W-:Y:S04]  /*a600*/  HMMA.16816.F32 R44, R72.reuse, R92, R44 ;  /* 0x0000005c482c723c */ /* 0x040fe8000000182c */
[--C-:B-1----:R-:W-:Y:S02]  /*a610*/  FFMA.FTZ R2, R101, c[0x0][0x2d0], -R149.reuse ;  /* 0x0000b40065027a23 */ /* 0x102fe40000010895 */
[----:B------:R-:W-:Y:S02]  /*a620*/  FADD.FTZ R0, R119, R0 ;  /* 0x0000000077007221 */ /* 0x000fe40000010000 */
[C---:B------:R-:W-:Y:S01]  /*a630*/  HMMA.16816.F32 R48, R72.reuse, R94, R48 ;  /* 0x0000005e4830723c */ /* 0x040fe20000001830 */
[----:B------:R1:W2:Y:S01]  /*a640*/  MUFU.EX2 R137, R2 ;  /* 0x0000000200897308 */ /* 0x0002a20000000800 */
[----:B------:R-:W-:Y:S02]  /*a650*/  LDSM.16.MT88.4 R92, [R225+0x3900] ;  /* 0x00390000e15c783b */ /* 0x000fe40000004200 */
[----:B------:R-:W-:Y:S04]  /*a660*/  FADD.FTZ R0, R118, R0 ;  /* 0x0000000076007221 */ /* 0x000fe80000010000 */
[C---:B------:R-:W-:Y:S04]  /*a670*/  HMMA.16816.F32 R52, R72.reuse, R96, R52 ;  /* 0x000000604834723c */ /* 0x040fe80000001834 */
[----:B------:R-:W-:Y:S04]  /*a680*/  FADD.FTZ R0, R116, R0 ;  /* 0x0000000074007221 */ /* 0x000fe80000010000 */
[C---:B------:R-:W-:Y:S04]  /*a690*/  HMMA.16816.F32 R56, R72.reuse, R98, R56 ;  /* 0x000000624838723c */ /* 0x040fe80000001838 */
[----:B------:R-:W-:Y:S04]  /*a6a0*/  FADD.FTZ R0, R213, R0 ;  /* 0x00000000d5007221 */ /* 0x000fe80000010000 */
[----:B------:R-:W-:Y:S04]  /*a6b0*/  FADD.FTZ R0, R127, R0 ;  /* 0x000000007f007221 */ /* 0x000fe80000010000 */
[--C-:B-1----:R-:W-:Y:S02]  /*a6c0*/  FFMA.FTZ R2, R100, c[0x0][0x2d0], -R148.reuse ;  /* 0x0000b40064027a23 */ /* 0x102fe40000010894 */
[----:B------:R-:W1:Y:S01]  /*a6d0*/  LDSM.16.MT88.4 R100, [R224+0x7100] ;  /* 0x00710000e064783b */ /* 0x000e620000004200 */
[----:B------:R-:W-:Y:S01]  /*a6e0*/  FFMA.FTZ R148, R133, c[0x0][0x2d0], -R148 ;  /* 0x0000b40085947a23 */ /* 0x000fe20000010894 */
[----:B------:R3:W-:Y:S01]  /*a6f0*/  MUFU.EX2 R136, R2 ;  /* 0x0000000200887308 */ /* 0x0007e20000000800 */
[----:B------:R-:W-:Y:S01]  /*a700*/  FADD.FTZ R0, R126, R0 ;  /* 0x000000007e007221 */ /* 0x000fe20000010000 */
[----:B--2---:R-:W-:Y:S03]  /*a710*/  F2FP.PACK_AB R133, R137, R138 ;  /* 0x0000008a8985723e */ /* 0x004fe600000000ff */
[----:B------:R-:W-:Y:S04]  /*a720*/  FADD.FTZ R0, R124, R0 ;  /* 0x000000007c007221 */ /* 0x000fe80000010000 */
[----:B------:R-:W-:Y:S01]  /*a730*/  FADD.FTZ R0, R196, R0 ;  /* 0x00000000c4007221 */ /* 0x000fe20000010000 */
[----:B------:R-:W2:Y:S03]  /*a740*/  MUFU.EX2 R148, R148 ;  /* 0x0000009400947308 */ /* 0x000ea60000000800 */
[----:B------:R-:W-:Y:S04]  /*a750*/  FADD.FTZ R0, R164, R0 ;  /* 0x00000000a4007221 */ /* 0x000fe80000010000 */
[----:B------:R-:W-:Y:S04]  /*a760*/  FADD.FTZ R0, R163, R0 ;  /* 0x00000000a3007221 */ /* 0x000fe80000010000 */
[----:B------:R-:W-:Y:S02]  /*a770*/  FADD.FTZ R0, R114, R0 ;  /* 0x0000000072007221 */ /* 0x000fe40000010000 */
[--C-:B---3--:R-:W-:Y:S01]  /*a780*/  FFMA.FTZ R2, R132, c[0x0][0x2d0], -R149.reuse ;  /* 0x0000b40084027a23 */ /* 0x108fe20000010895 */
[----:B------:R-:W-:Y:S01]  /*a790*/  F2FP.PACK_AB R132, R139, R150 ;  /* 0x000000968b84723e */ /* 0x000fe200000000ff */
[----:B------:R-:W-:Y:S02]  /*a7a0*/  FFMA.FTZ R149, R71, c[0x0][0x2d0], -R149 ;  /* 0x0000b40047957a23 */ /* 0x000fe40000010895 */
[----:B------:R3:W-:Y:S01]  /*a7b0*/  MUFU.EX2 R70, R2 ;  /* 0x0000000200467308 */ /* 0x0007e20000000800 */
[----:B------:R-:W-:Y:S04]  /*a7c0*/  FADD.FTZ R0, R115, R0 ;  /* 0x0000000073007221 */ /* 0x000fe80000010000 */
[----:B------:R-:W-:Y:S01]  /*a7d0*/  FADD.FTZ R0, R112, R0 ;  /* 0x0000000070007221 */ /* 0x000fe20000010000 */
[----:B--2---:R-:W-:Y:S03]  /*a7e0*/  F2FP.PACK_AB R134, R148, R136 ;  /* 0x000000889486723e */ /* 0x004fe600000000ff */
[----:B------:R-:W-:Y:S01]  /*a7f0*/  FADD.FTZ R0, R159, R0 ;  /* 0x000000009f007221 */ /* 0x000fe20000010000 */
[C---:B-1----:R-:W-:Y:S01]  /*a800*/  HMMA.16816.F32 R60, R72.reuse, R100, R60 ;  /* 0x00000064483c723c */ /* 0x042fe2000000183c */
[----:B------:R-:W1:Y:S02]  /*a810*/  MUFU.EX2 R149, R149 ;  /* 0x0000009500957308 */ /* 0x000e640000000800 */
[----:B------:R-:W-:Y:S04]  /*a820*/  FADD.FTZ R0, R123, R0 ;  /* 0x000000007b007221 */ /* 0x000fe80000010000 */
[----:B------:R-:W-:Y:S01]  /*a830*/  FADD.FTZ R0, R122, R0 ;  /* 0x000000007a007221 */ /* 0x000fe20000010000 */
[----:B------:R-:W-:Y:S01]  /*a840*/  HMMA.16816.F32 R64, R72, R102, R64 ;  /* 0x000000664840723c */ /* 0x000fe20000001840 */
[----:B------:R-:W2:Y:S03]  /*a850*/  LDSM.16.MT88.4 R100, [R224+0x3900] ;  /* 0x00390000e064783b */ /* 0x000ea60000004200 */
[----:B------:R-:W-:Y:S02]  /*a860*/  FADD.FTZ R0, R120, R0 ;  /* 0x0000000078007221 */ /* 0x000fe40000010000 */
[----:B---3--:R-:W-:Y:S02]  /*a870*/  FFMA.FTZ R2, R3, R170, R171 ;  /* 0x000000aa03027223 */ /* 0x008fe400000100ab */
[----:B------:R-:W-:Y:S04]  /*a880*/  FADD.FTZ R0, R155, R0 ;  /* 0x000000009b007221 */ /* 0x000fe80000010000 */
[----:B------:R-:W-:Y:S02]  /*a890*/  FADD.FTZ R2, R167, R2 ;  /* 0x00000002a7027221 */ /* 0x000fe40000010000 */
[----:B------:R-:W-:Y:S02]  /*a8a0*/  FADD.FTZ R0, R131, R0 ;  /* 0x0000000083007221 */ /* 0x000fe40000010000 */
[----:B------:R-:W-:Y:S01]  /*a8b0*/  FADD.FTZ R2, R165, R2 ;  /* 0x00000002a5027221 */ /* 0x000fe20000010000 */
[----:B-1----:R-:W-:Y:S01]  /*a8c0*/  F2FP.PACK_AB R135, R149, R70 ;  /* 0x000000469587723e */ /* 0x002fe200000000ff */
[----:B------:R-:W-:Y:S02]  /*a8d0*/  FADD.FTZ R0, R130, R0 ;  /* 0x0000000082007221 */ /* 0x000fe40000010000 */
[----:B------:R-:W-:Y:S02]  /*a8e0*/  FADD.FTZ R2, R110, R2 ;  /* 0x000000026e027221 */ /* 0x000fe40000010000 */
[----:B------:R-:W-:Y:S02]  /*a8f0*/  FADD.FTZ R0, R128, R0 ;  /* 0x0000000080007221 */ /* 0x000fe40000010000 */
[C---:B------:R-:W-:Y:S01]  /*a900*/  HMMA.16816.F32 R72, R132.reuse, R84, R4 ;  /* 0x000000548448723c */ /* 0x040fe20000001804 */
[----:B------:R-:W-:Y:S04]  /*a910*/  LDSM.16.MT88.4 R4, [R224+0x7900] ;  /* 0x00790000e004783b */ /* 0x000fe80000004200 */
[----:B------:R-:W-:Y:S02]  /*a920*/  FADD.FTZ R2, R108, R2 ;  /* 0x000000026c027221 */ /* 0x000fe40000010000 */
[----:B------:R-:W-:Y:S01]  /*a930*/  FADD.FTZ R0, R151, R0 ;  /* 0x0000000097007221 */ /* 0x000fe20000010000 */
        /* <DEDUP_REMOVED lines=8> */
[----:B------:R-:W-:Y:S04]  /*a9c0*/  FADD.FTZ R2, R218, R2 ;  /* 0x00000002da027221 */ /* 0x000fe80000010000 */
[C---:B------:R-:W-:Y:S04]  /*a9d0*/  HMMA.16816.F32 R88, R132.reuse, R92, R20 ;  /* 0x0000005c8458723c */ /* 0x040fe80000001814 */
[----:B------:R-:W-:Y:S02]  /*a9e0*/  FADD.FTZ R2, R117, R2 ;  /* 0x0000000275027221 */ /* 0x000fe40000010000 */
[----:B------:R-:W3:Y:S02]  /*a9f0*/  LDSM.16.MT88.4 R116, [R222+0x7900] ;  /* 0x00790000de74783b */ /* 0x000ee40000004200 */
[C---:B------:R-:W-:Y:S04]  /*aa00*/  HMMA.16816.F32 R92, R132.reuse, R94, R24 ;  /* 0x0000005e845c723c */ /* 0x040fe80000001818 */
[----:B------:R-:W-:Y:S04]  /*aa10*/  FADD.FTZ R2, R214, R2 ;  /* 0x00000002d6027221 */ /* 0x000fe80000010000 */
[C---:B--2---:R-:W-:Y:S04]  /*aa20*/  HMMA.16816.F32 R96, R132.reuse, R100, R28 ;  /* 0x000000648460723c */ /* 0x044fe8000000181c */
[----:B------:R-:W-:Y:S04]  /*aa30*/  FADD.FTZ R2, R207, R2 ;  /* 0x00000002cf027221 */ /* 0x000fe80000010000 */
[C---:B------:R-:W-:Y:S04]  /*aa40*/  HMMA.16816.F32 R100, R132.reuse, R102, R32 ;  /* 0x000000668464723c */ /* 0x040fe80000001820 */
[----:B------:R-:W-:Y:S04]  /*aa50*/  FADD.FTZ R2, R205, R2 ;  /* 0x00000002cd027221 */ /* 0x000fe80000010000 */
[C---:B-1----:R-:W-:Y:S04]  /*aa60*/  HMMA.16816.F32 R104, R132.reuse, R108, R36 ;  /* 0x0000006c8468723c */ /* 0x042fe80000001824 */
[----:B------:R-:W-:Y:S02]  /*aa70*/  FADD.FTZ R2, R125, R2 ;  /* 0x000000027d027221 */ /* 0x000fe40000010000 */
[----:B------:R-:W1:Y:S02]  /*aa80*/  LDSM.16.MT88.4 R124, [R225+0x7900] ;  /* 0x00790000e17c783b */ /* 0x000e640000004200 */
[C---:B------:R-:W-:Y:S04]  /*aa90*/  HMMA.16816.F32 R108, R132.reuse, R110, R40 ;  /* 0x0000006e846c723c */ /* 0x040fe80000001828 */
[----:B------:R-:W-:Y:S04]  /*aaa0*/  FADD.FTZ R2, R198, R2 ;  /* 0x00000002c6027221 */ /* 0x000fe80000010000 */
[----:B------:R-:W-:Y:S04]  /*aab0*/  FADD.FTZ R2, R189, R2 ;  /* 0x00000002bd027221 */ /* 0x000fe80000010000 */
[----:B------:R-:W-:Y:S04]  /*aac0*/  FADD.FTZ R2, R188, R2 ;  /* 0x00000002bc027221 */ /* 0x000fe80000010000 */
[----:B------:R-:W-:Y:S04]  /*aad0*/  FADD.FTZ R2, R161, R2 ;  /* 0x00000002a1027221 */ /* 0x000fe80000010000 */
[----:B------:R-:W-:Y:S04]  /*aae0*/  FADD.FTZ R2, R162, R2 ;  /* 0x00000002a2027221 */ /* 0x000fe80000010000 */
[----:B------:R-:W-:Y:S02]  /*aaf0*/  FADD.FTZ R2, R113, R2 ;  /* 0x0000000271027221 */ /* 0x000fe40000010000 */
[C---:B---3--:R-:W-:Y:S03]  /*ab00*/  HMMA.16816.F32 R112, R132.reuse, R116, R44 ;  /* 0x000000748470723c */ /* 0x048fe6000000182c */
        /* <DEDUP_REMOVED lines=15> */
[----:B------:R-:W-:Y:S04]  /*ac00*/  FADD.FTZ R0, R139, R2 ;  /* 0x000000028b007221 */ /* 0x000fe80000010000 */
[----:B------:R-:W-:Y:S04]  /*ac10*/  FADD.FTZ R2, R136, R0 ;  /* 0x0000000088027221 */ /* 0x000fe80000010000 */
[----:B------:R-:W-:Y:S02]  /*ac20*/  FADD.FTZ R2, R148, R2 ;  /* 0x0000000294027221 */ /* 0x000fe40000010000 */
[----:B------:R-:W-:Y:S01]  /*ac30*/  FADD.FTZ R0, R70, R3 ;  /* 0x0000000346007221 */ /* 0x000fe20000010000 */
[----:B------:R-:W-:Y:S01]  /*ac40*/  MOV R3, R69 ;  /* 0x0000004500037202 */ /* 0x000fe20000000f00 */
[----:B------:R-:W-:Y:S01]  /*ac50*/  IMAD.MOV.U32 R70, RZ, RZ, R68 ;  /* 0x000000ffff467224 */ /* 0x000fe200078e0044 */
[----:B------:R1:W-:Y:S01]  /*ac60*/  STL [R1+0x18], R2 ;  /* 0x0000180201007387 */ /* 0x0003e20000100800 */
[----:B------:R-:W-:Y:S05]  /*ac70*/  FADD.FTZ R0, R149, R0 ;  /* 0x0000000095007221 */ /* 0x000fea0000010000 */
[----:B------:R1:W-:Y:S01]  /*ac80*/  STL [R1+0x1c], R0 ;  /* 0x00001c0001007387 */ /* 0x0003e20000100800 */
[----:B------:R-:W-:-:S05]  /*ac90*/  @P0 BRA `(.L_x_503) ;  /* 0xffffb7c000000947 */ /* 0x000fca000383ffff */
.L_x_502:
[----:B------:R-:W-:-:S13]  /*aca0*/  ISETP.LE.AND P0, PT, RZ, UR25, PT ;  /* 0x00000019ff007c0c */ /* 0x000fda000bf03270 */
[----:B------:R-:W-:Y:S05]  /*acb0*/  @!P0 BRA `(.L_x_504) ;  /* 0x0000403000008947 */ /* 0x000fea0003800000 */
[----:B------:R-:W2:Y:S01]  /*acc0*/  LDL.64 R10, [R1+0x40] ;  /* 0x00004000010a7983 */ /* 0x000ea20000100a00 */
[----:B------:R-:W-:-:S03]  /*acd0*/  ULDC.64 UR4, c[0x0][0x1e0] ;  /* 0x0000780000047ab9 */ /* 0x000fc60000000a00 */
[----:B------:R-:W3:Y:S04]  /*ace0*/  LDL.64 R6, [R1+0x48] ;  /* 0x0000480001067983 */ /* 0x000ee80000100a00 */
[----:B------:R-:W4:Y:S04]  /*acf0*/  LDL.64 R8, [R1+0x30] ;  /* 0x0000300001087983 */ /* 0x000f280000100a00 */
[----:B------:R-:W5:Y:S01]  /*ad00*/  LDL.64 R4, [R1+0x38] ;  /* 0x0000380001047983 */ /* 0x000f620000100a00 */
[----:B------:R-:W-:Y:S01]  /*ad10*/  UIADD3 UR12, UP0, UR12, 0x80, URZ ;  /* 0x000000800c0c7890 */ /* 0x000fe2000ff1e03f */
[----:B------:R-:W-:Y:S01]  /*ad20*/  IMAD.MOV.U32 R71, RZ, RZ, R68 ;  /* 0x000000ffff477224 */ /* 0x000fe200078e0044 */
[----:B------:R-:W-:Y:S01]  /*ad30*/  USHF.L.U64.HI UR6, UR4, 0x6, UR5 ;  /* 0x0000000604067899 */ /* 0x000fe20008010205 */
[----:B------:R-:W-:Y:S01]  /*ad40*/  MOV R70, R69 ;  /* 0x0000004500467202 */ /* 0x000fe20000000f00 */
[----:B------:R-:W-:-:S02]  /*ad50*/  USHF.L.U32 UR7, UR4, 0x6, URZ ;  /* 0x0000000604077899 */ /* 0x000fc4000800063f */
[----:B------:R-:W-:Y:S02]  /*ad60*/  UMOV UR8, 0x7 ;  /* 0x0000000700087882 */ /* 0x000fe40000000000 */
[----:B------:R-:W-:Y:S02]  /*ad70*/  ULDC.64 UR4, c[0x0][0x208] ;  /* 0x0000820000047ab9 */ /* 0x000fe40000000a00 */
[----:B------:R-:W-:Y:S02]  /*ad80*/  USHF.L.U64.HI UR8, UR4, UR8, UR5 ;  /* 0x0000000804087299 */ /* 0x000fe40008010205 */
[----:B------:R-:W-:Y:S02]  /*ad90*/  USHF.L.U32 UR11, UR4, 0x7, URZ ;  /* 0x00000007040b7899 */ /* 0x000fe4000800063f */
[----:B------:R-:W-:Y:S01]  /*ada0*/  UIADD3.X UR9, URZ, UR9, URZ, UP0, !UPT ;  /* 0x000000093f097290 */ /* 0x000fe200087fe43f */
[----:B-12---:R-:W-:Y:S02]  /*adb0*/  IADD3 R0, P0, R10, 0x40, RZ ;  /* 0x000000400a007810 */ /* 0x006fe40007f1e0ff */
[----:B---3--:R-:W-:-:S03]  /*adc0*/  IADD3 R2, P1, R6, 0x40, RZ ;  /* 0x0000004006027810 */ /* 0x008fc60007f3e0ff */
[----:B------:R4:W-:Y:S02]  /*add0*/  STL [R1+0x2c], R0 ;  /* 0x00002c0001007387 */ /* 0x0009e40000100800 */
[----:B-----5:R-:W-:Y:S02]  /*ade0*/  IMAD.X R3, RZ, RZ, R5, P1 ;  /* 0x000000ffff037224 */ /* 0x020fe400008e0605 */
[----:B------:R-:W-:Y:S01]  /*adf0*/  IMAD.MOV.U32 R4, RZ, RZ, R6 ;  /* 0x000000ffff047224 */ /* 0x000fe200078e0006 */
[----:B----4-:R-:W-:-:S05]  /*ae00*/  IADD3.X R0, RZ, R9, RZ, P0, !PT ;  /* 0x00000009ff007210 */ /* 0x010fca00007fe4ff */
[----:B------:R1:W-:Y:S04]  /*ae10*/  STL [R1+0x28], R0 ;  /* 0x0000280001007387 */ /* 0x0003e80000100800 */
[----:B------:R1:W-:Y:S04]  /*ae20*/  STL.64 [R1+0x20], R2 ;  /* 0x0000200201007387 */ /* 0x0003e80000100a00 */
[----:B------:R1:W-:Y:S02]  /*ae30*/  STL.64 [R1+0x38], R4 ;  /* 0x0000380401007387 */ /* 0x0003e40000100a00 */
.L_x_505:
[----:B------:R-:W2:Y:S01]  /*ae40*/  LDL.64 R156, [R1+0x38] ;  /* 0x00003800019c7983 */ /* 0x000ea20000100a00 */
[----:B------:R-:W-:Y:S04]  /*ae50*/  DEPBAR.LE SB0, 0x0 ;  /* 0x000080000000791a */ /* 0x000fe80000000000 */
[----:B------:R-:W-:Y:S01]  /*ae60*/  USHF.R.S32.HI UR5, URZ, 0x1f, UR25 ;  /* 0x0000001f3f057899 */ /* 0x000fe20008011419 */
[----:B------:R-:W3:Y:S01]  /*ae70*/  LDL.64 R68, [R1+0x20] ;  /* 0x0000200001447983 */ /* 0x000ee20000100a00 */
[----:B------:R-:W-:Y:S01]  /*ae80*/  UIMAD UR4, UR8, UR25, URZ ;  /* 0x00000019080472a4 */ /* 0x000fe2000f8e023f */
[----:B-1----:R-:W-:Y:S01]  /*ae90*/  MOV R2, UR11 ;  /* 0x0000000b00027c02 */ /* 0x002fe20008000f00 */
[----:B------:R-:W-:Y:S02]  /*aea0*/  UISETP.GT.AND UP0, UPT, UR25, URZ, UPT ;  /* 0x0000003f1900728c */ /* 0x000fe4000bf04270 */
[----:B------:R-:W-:Y:S01]  /*aeb0*/  UIMAD UR4, UR5, UR11, UR4 ;  /* 0x0000000b050472a4 */ /* 0x000fe2000f8e0204 */
[----:B------:R-:W-:Y:S08]  /*aec0*/  BAR.SYNC.DEFER_BLOCKING 0x0 ;  /* 0x0000000000007b1d */ /* 0x000ff00000010000 */
        /* <DEDUP_REMOVED lines=17> */
[C---:B------:R-:W-:Y:S07]  /*afe0*/  HMMA.16816.F32 R28, R140.reuse, R32, RZ ;  /* 0x000000208c1c723c */ /* 0x040fee00000018ff */
[----:B------:R-:W-:Y:S01]  /*aff0*/  LDSM.16.M88.4 R160, [R238] ;  /* 0x00000000eea0783b */ /* 0x000fe20000000200 */
[C---:B------:R-:W-:Y:S07]  /*b000*/  HMMA.16816.F32 R32, R140.reuse, R34, RZ ;  /* 0x000000228c20723c */ /* 0x040fee00000018ff */
[----:B------:R-:W-:Y:S01]  /*b010*/  LDSM.16.M88.4 R164, [R237] ;  /* 0x00000000eda4783b */ /* 0x000fe20000000200 */
[C---:B------:R-:W-:Y:S07]  /*b020*/  HMMA.16816.F32 R36, R140.reuse, R40, RZ ;  /* 0x000000288c24723c */ /* 0x040fee00000018ff */
[----:B------:R-:W-:Y:S01]  /*b030*/  LDSM.16.M88.4 R168, [R236] ;  /* 0x00000000eca8783b */ /* 0x000fe20000000200 */
[C---:B------:R-:W-:Y:S08]  /*b040*/  HMMA.16816.F32 R40, R140.reuse, R42, RZ ;  /* 0x0000002a8c28723c */ /* 0x040ff000000018ff */
[C---:B-1----:R-:W-:Y:S08]  /*b050*/  HMMA.16816.F32 R44, R140.reuse, R48, RZ ;  /* 0x000000308c2c723c */ /* 0x042ff000000018ff */
[C---:B------:R-:W-:Y:S08]  /*b060*/  HMMA.16816.F32 R48, R140.reuse, R50, RZ ;  /* 0x000000328c30723c */ /* 0x040ff000000018ff */
[C---:B------:R-:W-:Y:S08]  /*b070*/  HMMA.16816.F32 R52, R140.reuse, R56, RZ ;  /* 0x000000388c34723c */ /* 0x040ff000000018ff */
[C---:B------:R-:W-:Y:S08]  /*b080*/  HMMA.16816.F32 R56, R140.reuse, R58, RZ ;  /* 0x0000003a8c38723c */ /* 0x040ff000000018ff */
[C---:B----4-:R-:W-:Y:S08]  /*b090*/  HMMA.16816.F32 R60, R140.reuse, R64, RZ ;  /* 0x000000408c3c723c */ /* 0x050ff000000018ff */
[----:B------:R-:W-:Y:S08]  /*b0a0*/  HMMA.16816.F32 R64, R140, R66, RZ ;  /* 0x000000428c40723c */ /* 0x000ff000000018ff */
[C---:B------:R-:W-:Y:S08]  /*b0b0*/  HMMA.16816.F32 R4, R144.reuse, R136, R4 ;  /* 0x000000889004723c */ /* 0x040ff00000001804 */
[C---:B------:R-:W-:Y:S08]  /*b0c0*/  HMMA.16816.F32 R8, R144.reuse, R138, R8 ;  /* 0x0000008a9008723c */ /* 0x040ff00000001808 */
[C---:B-----5:R-:W-:Y:S08]  /*b0d0*/  HMMA.16816.F32 R12, R144.reuse, R148, R12 ;  /* 0x00000094900c723c */ /* 0x060ff0000000180c */
[C---:B------:R-:W-:Y:S08]  /*b0e0*/  HMMA.16816.F32 R16, R144.reuse, R150, R16 ;  /* 0x000000969010723c */ /* 0x040ff00000001810 */
[C---:B------:R-:W-:Y:S08]  /*b0f0*/  HMMA.16816.F32 R20, R144.reuse, R152, R20 ;  /* 0x000000989014723c */ /* 0x040ff00000001814 */
[C---:B------:R-:W-:Y:S04]  /*b100*/  HMMA.16816.F32 R24, R144.reuse, R154, R24 ;  /* 0x0000009a9018723c */ /* 0x040fe80000001818 */
[C---:B--2---:R-:W-:Y:S02]  /*b110*/  IMAD.WIDE.U32 R136, R2.reuse, UR25, R156 ;  /* 0x0000001902887c25 */ /* 0x044fe4000f8e009c */
[----:B------:R-:W-:Y:S03]  /*b120*/  LDSM.16.M88.4 R156, [R239] ;  /* 0x00000000ef9c783b */ /* 0x000fe60000000200 */
[----:B------:R-:W-:Y:S03]  /*b130*/  IADD3 R0, R137, UR4, RZ ;  /* 0x0000000489007c10 */ /* 0x000fe6000fffe0ff */
[----:B---3--:R-:W-:Y:S01]  /*b140*/  IMAD.WIDE.U32 R2, R2, UR25, R68 ;  /* 0x0000001902027c25 */ /* 0x008fe2000f8e0044 */
[C---:B------:R-:W-:Y:S01]  /*b150*/  LEA R68, P1, R136.reuse, c[0x0][0x1f8], 0x1 ;  /* 0x00007e0088447a11 */ /* 0x040fe200078208ff */
[----:B------:R-:W-:Y:S03]  /*b160*/  UIADD3 UR25, UR25, -0x1, URZ ;  /* 0xffffffff19197890 */ /* 0x000fe6000fffe03f */
[----:B------:R-:W-:Y:S01]  /*b170*/  LEA.HI.X R69, R136, c[0x0][0x1fc], R0, 0x1, P1 ;  /* 0x00007f0088457a11 */ /* 0x000fe200008f0c00 */
[----:B------:R-:W-:Y:S01]  /*b180*/  @UP0 USHF.R.S32.HI UR13, URZ, 0x1f, UR25 ;  /* 0x0000001f3f0d0899 */ /* 0x000fe20008011419 */
[----:B------:R-:W1:Y:S01]  /*b190*/  LDSM.16.M88.4 R136, [R240] ;  /* 0x00000000f088783b */ /* 0x000e620000000200 */
[----:B------:R-:W-:Y:S01]  /*b1a0*/  IADD3 R3, R3, UR4, RZ ;  /* 0x0000000403037c10 */ /* 0x000fe2000fffe0ff */
[----:B------:R-:W-:Y:S01]  /*b1b0*/  ULDC.64 UR4, c[0x0][0x1e0] ;  /* 0x0000780000047ab9 */ /* 0x000fe20000000a00 */
[C---:B------:R-:W-:Y:S04]  /*b1c0*/  LEA R188, P0, R2.reuse, c[0x0][0x1f8], 0x1 ;  /* 0x00007e0002bc7a11 */ /* 0x040fe800078008ff */
[----:B------:R-:W-:Y:S01]  /*b1d0*/  LEA.HI.X R189, R2, c[0x0][0x1fc], R3, 0x1, P0 ;  /* 0x00007f0002bd7a11 */ /* 0x000fe200000f0c03 */
[----:B------:R-:W-:Y:S01]  /*b1e0*/  @!PT LDS RZ, [RZ] ;  /* 0x00000000fffff984 */ /* 0x000fe20000000800 */
[----:B------:R-:W-:Y:S01]  /*b1f0*/  @!PT LDS RZ, [RZ] ;  /* 0x00000000fffff984 */ /* 0x000fe20000000800 */
[----:B------:R-:W-:Y:S01]  /*b200*/  @!PT LDS RZ, [RZ] ;  /* 0x00000000fffff984 */ /* 0x000fe20000000800 */
[----:B------:R2:W-:Y:S01]  /*b210*/  LDGSTS.E.BYPASS.LTC128B.128 [R243+0x100], [R68.64], !P5 ;  /* 0x0010000044f37fae */ /* 0x0005e2000e901d52 */
[----:B------:R-:W-:Y:S01]  /*b220*/  IADD3 R2, P0, R68, UR10, RZ ;  /* 0x0000000a44027c10 */ /* 0x000fe2000ff1e0ff */
[----:B------:R-:W-:Y:S02]  /*b230*/  @UP0 UIMAD.WIDE.U32 UR20, UR25, UR4, URZ ;  /* 0x00000004191402a5 */ /* 0x000fe4000f8e003f */
[----:B------:R-:W-:Y:S01]  /*b240*/  @UP0 UIMAD UR13, UR13, UR4, URZ ;  /* 0x000000040d0d02a4 */ /* 0x000fe2000f8e023f */
[----:B------:R-:W-:Y:S01]  /*b250*/  IADD3.X R3, R69, UR14, RZ, P0, !PT ;  /* 0x0000000e45037c10 */ /* 0x000fe200087fe4ff */
[----:B------:R-:W-:Y:S01]  /*b260*/  @UP0 USHF.L.U32 UR4, UR20, 0x7, URZ ;  /* 0x0000000714040899 */ /* 0x000fe2000800063f */
[C---:B------:R-:W-:Y:S01]  /*b270*/  IADD3 R150, P2, R2.reuse, UR16, RZ ;  /* 0x0000001002967c10 */ /* 0x040fe2000ff5e0ff */
[----:B------:R3:W-:Y:S01]  /*b280*/  LDGSTS.E.BYPASS.LTC128B.128 [R243+0x4100], [R188.64], !P4 ;  /* 0x04100000bcf37fae */ /* 0x0007e2000e101d52 */
[----:B------:R-:W-:Y:S02]  /*b290*/  @UP0 UIMAD UR13, UR25, UR5, UR13 ;  /* 0x00000005190d02a4 */ /* 0x000fe4000f8e020d */
[C---:B------:R-:W-:Y:S02]  /*b2a0*/  IADD3.X R151, R3.reuse, UR15, RZ, P2, !PT ;  /* 0x0000000f03977c10 */ /* 0x040fe400097fe4ff */
[----:B------:R-:W-:Y:S03]  /*b2b0*/  @UP0 UIADD3 UR13, UR21, UR13, URZ ;  /* 0x0000000d150d0290 */ /* 0x000fe6000fffe03f */
[----:B------:R4:W-:Y:S01]  /*b2c0*/  LDGSTS.E.BYPASS.LTC128B.128 [R243+0x1100], [R2.64], !P5 ;  /* 0x0110000002f37fae */ /* 0x0009e2000e901d52 */
[----:B------:R-:W-:Y:S07]  /*b2d0*/  @UP0 USHF.L.U64.HI UR13, UR20, 0x7, UR13 ;  /* 0x00000007140d0899 */ /* 0x000fee000801020d */
[----:B------:R4:W-:Y:S01]  /*b2e0*/  LDGSTS.E.BYPASS.LTC128B.128 [R243+0x5100], [R2.64+0x80], !P4 ;  /* 0x0510008002f37fae */ /* 0x0009e2000e101d52 */
[----:B--2---:R-:W-:Y:S04]  /*b2f0*/  IADD3 R68, P0, R2, UR10, RZ ;  /* 0x0000000a02447c10 */ /* 0x004fe8000ff1e0ff */
[----:B------:R-:W-:Y:S01]  /*b300*/  IADD3.X R69, R3, UR14, RZ, P0, !PT ;  /* 0x0000000e03457c10 */ /* 0x000fe200087fe4ff */
[C---:B-1----:R-:W-:Y:S03]  /*b310*/  HMMA.16816.F32 R28, R144.reuse, R136, R28 ;  /* 0x00000088901c723c */ /* 0x042fe6000000181c */
[C---:B------:R-:W-:Y:S01]  /*b320*/  IADD3 R148, P1, R68.reuse, UR10, RZ ;  /* 0x0000000a44947c10 */ /* 0x040fe2000ff3e0ff */
[----:B------:R1:W-:Y:S03]  /*b330*/  LDGSTS.E.BYPASS.LTC128B.128 [R243+0x2100], [R68.64], !P5 ;  /* 0x0210000044f37fae */ /* 0x0003e6000e901d52 */
[C---:B------:R-:W-:Y:S01]  /*b340*/  IADD3.X R149, R69.reuse, UR14, RZ, P1, !PT ;  /* 0x0000000e45957c10 */ /* 0x040fe20008ffe4ff */
[C---:B------:R-:W-:Y:S04]  /*b350*/  HMMA.16816.F32 R32, R144.reuse, R138, R32 ;  /* 0x0000008a9020723c */ /* 0x040fe80000001820 */
[----:B------:R2:W-:Y:S04]  /*b360*/  LDGSTS.E.BYPASS.LTC128B.128 [R243+0x6100], [R150.64], !P4 ;  /* 0x0610000096f37fae */ /* 0x0005e8000e101d52 */
[C---:B------:R-:W-:Y:S04]  /*b370*/  HMMA.16816.F32 R36, R144.reuse, R156, R36 ;  /* 0x0000009c9024723c */ /* 0x040fe80000001824 */
[----:B------:R2:W-:Y:S01]  /*b380*/  LDGSTS.E.BYPASS.LTC128B.128 [R243+0x3100], [R148.64], !P5 ;  /* 0x0310000094f37fae */ /* 0x0005e2000e901d52 */
[----:B----4-:R-:W-:Y:S03]  /*b390*/  IADD3 R2, P0, R68, UR16, RZ ;  /* 0x0000001044027c10 */ /* 0x010fe6000ff1e0ff */
[C---:B------:R-:W-:Y:S04]  /*b3a0*/  HMMA.16816.F32 R40, R144.reuse, R158, R40 ;  /* 0x0000009e9028723c */ /* 0x040fe80000001828 */
[----:B------:R-:W-:Y:S02]  /*b3b0*/  IADD3.X R3, R69, UR15, RZ, P0, !PT ;  /* 0x0000000f45037c10 */ /* 0x000fe400087fe4ff */
[----:B------:R-:W-:Y:S02]  /*b3c0*/  PLOP3.LUT P0, PT, PT, PT, UP0, 0x80, 0x0 ;  /* 0x000000000000781c */ /* 0x000fe40003f0f008 */
[C---:B------:R-:W-:Y:S01]  /*b3d0*/  HMMA.16816.F32 R44, R144.reuse, R160, R44 ;  /* 0x000000a0902c723c */ /* 0x040fe2000000182c */
[----:B------:R4:W-:Y:S07]  /*b3e0*/  LDGSTS.E.BYPASS.LTC128B.128 [R243+0x7100], [R2.64], !P4 ;  /* 0x0710000002f37fae */ /* 0x0009ee000e101d52 */
[C---:B------:R-:W-:Y:S01]  /*b3f0*/  HMMA.16816.F32 R48, R144.reuse, R162, R48 ;  /* 0x000000a29030723c */ /* 0x040fe20000001830 */
[----:B------:R-:W-:Y:S07]  /*b400*/  LDSM.16.M88.4 R136, [R226+0x8900] ;  /* 0x00890000e288783b */ /* 0x000fee0000000200 */
[C---:B------:R-:W-:Y:S01]  /*b410*/  HMMA.16816.F32 R52, R144.reuse, R164, R52 ;  /* 0x000000a49034723c */ /* 0x040fe20000001834 */
[----:B--2---:R-:W2:Y:S07]  /*b420*/  LDSM.16.M88.4 R148, [R226+0x8100] ;  /* 0x00810000e294783b */ /* 0x004eae0000000200 */
[C---:B------:R-:W-:Y:S01]  /*b430*/  HMMA.16816.F32 R56, R144.reuse, R166, R56 ;  /* 0x000000a69038723c */ /* 0x040fe20000001838 */
[----:B------:R-:W0:Y:S07]  /*b440*/  LDGDEPBAR ;  /* 0x00000000000079af */ /* 0x000e2e0000000000 */
[C---:B------:R-:W-:Y:S01]  /*b450*/  HMMA.16816.F32 R60, R144.reuse, R168, R60 ;  /* 0x000000a8903c723c */ /* 0x040fe2000000183c */
[----:B------:R-:W5:Y:S07]  /*b460*/  LDSM.16.M88.4 R152, [R226+0x9100] ;  /* 0x00910000e298783b */ /* 0x000f6e0000000200 */
[----:B------:R-:W-:Y:S01]  /*b470*/  HMMA.16816.F32 R64, R144, R170, R64 ;  /* 0x000000aa9040723c */ /* 0x000fe20000001840 */
[----:B------:R-:W1:Y:S08]  /*b480*/  LDSM.16.M88.4 R156, [R226+0x9900] ;  /* 0x00990000e29c783b */ /* 0x000e700000000200 */
[----:B------:R-:W1:Y:S01]  /*b490*/  LDSM.16.M88.4 R160, [R226+0xa100] ;  /* 0x00a10000e2a0783b */ /* 0x000e620000000200 */
[C---:B--2---:R-:W-:Y:S07]  /*b4a0*/  HMMA.16816.F32 R4, R172.reuse, R148, R4 ;  /* 0x00000094ac04723c */ /* 0x044fee0000001804 */
[----:B------:R-:W-:Y:S01]  /*b4b0*/  LDSM.16.M88.4 R164, [R220+0xc100] ;  /* 0x00c10000dca4783b */ /* 0x000fe20000000200 */
[C---:B------:R-:W-:Y:S07]  /*b4c0*/  HMMA.16816.F32 R8, R172.reuse, R150, R8 ;  /* 0x00000096ac08723c */ /* 0x040fee0000001808 */
[----:B------:R-:W2:Y:S01]  /*b4d0*/  LDSM.16.M88.4 R148, [R226+0xa900] ;  /* 0x00a90000e294783b */ /* 0x000ea20000000200 */
[C---:B------:R-:W-:Y:S07]  /*b4e0*/  HMMA.16816.F32 R12, R172.reuse, R136, R12 ;  /* 0x00000088ac0c723c */ /* 0x040fee000000180c */
[----:B------:R-:W-:Y:S01]  /*b4f0*/  LDSM.16.M88.4 R168, [R233] ;  /* 0x00000000e9a8783b */ /* 0x000fe20000000200 */
[C---:B------:R-:W-:Y:S07]  /*b500*/  HMMA.16816.F32 R16, R172.reuse, R138, R16 ;  /* 0x0000008aac10723c */ /* 0x040fee0000001810 */
[----:B------:R-:W2:Y:S01]  /*b510*/  LDSM.16.M88.4 R136, [R226+0xb100] ;  /* 0x00b10000e288783b */ /* 0x000ea20000000200 */
[C---:B-----5:R-:W-:Y:S07]  /*b520*/  HMMA.16816.F32 R20, R172.reuse, R152, R20 ;  /* 0x00000098ac14723c */ /* 0x060fee0000001814 */
[----:B---3--:R-:W-:Y:S01]  /*b530*/  LDSM.16.M88.4 R188, [R226+0xd100] ;  /* 0x00d10000e2bc783b */ /* 0x008fe20000000200 */
[C---:B------:R-:W-:Y:S07]  /*b540*/  HMMA.16816.F32 R24, R172.reuse, R154, R24 ;  /* 0x0000009aac18723c */ /* 0x040fee0000001818 */
[----:B------:R-:W3:Y:S01]  /*b550*/  LDSM.16.M88.4 R152, [R226+0xb900] ;  /* 0x00b90000e298783b */ /* 0x000ee20000000200 */
[C---:B-1----:R-:W-:Y:S07]  /*b560*/  HMMA.16816.F32 R28, R172.reuse, R156, R28 ;  /* 0x0000009cac1c723c */ /* 0x042fee000000181c */
[----:B------:R-:W-:Y:S01]  /*b570*/  LDSM.16.M88.4 R196, [R226+0xd900] ;  /* 0x00d90000e2c4783b */ /* 0x000fe20000000200 */
[C---:B------:R-:W-:Y:S07]  /*b580*/  HMMA.16816.F32 R32, R172.reuse, R158, R32 ;  /* 0x0000009eac20723c */ /* 0x040fee0000001820 */
[----:B------:R-:W1:Y:S01]  /*b590*/  LDSM.16.M88.4 R156, [R223] ;  /* 0x00000000df9c783b */ /* 0x000e620000000200 */
[C---:B------:R-:W-:Y:S07]  /*b5a0*/  HMMA.16816.F32 R36, R172.reuse, R160, R36 ;  /* 0x000000a0ac24723c */ /* 0x040fee0000001824 */
[----:B------:R-:W-:Y:S01]  /*b5b0*/  LDSM.16.M88.4 R200, [R226+0xe900] ;  /* 0x00e90000e2c8783b */ /* 0x000fe20000000200 */
[C---:B------:R-:W-:Y:S07]  /*b5c0*/  HMMA.16816.F32 R40, R172.reuse, R162, R40 ;  /* 0x000000a2ac28723c */ /* 0x040fee0000001828 */
[----:B------:R-:W5:Y:S01]  /*b5d0*/  LDSM.16.M88.4 R160, [R223+0x800] ;  /* 0x00080000dfa0783b */ /* 0x000f620000000200 */
[C---:B--2---:R-:W-:Y:S07]  /*b5e0*/  HMMA.16816.F32 R44, R172.reuse, R148, R44 ;  /* 0x00000094ac2c723c */ /* 0x044fee000000182c */
[----:B------:R-:W-:Y:S01]  /*b5f0*/  LDSM.16.M88.4 R204, [R226+0xf100] ;  /* 0x00f10000e2cc783b */ /* 0x000fe20000000200 */
[C---:B------:R-:W-:Y:S07]  /*b600*/  HMMA.16816.F32 R48, R172.reuse, R150, R48 ;  /* 0x00000096ac30723c */ /* 0x040fee0000001830 */
[----:B------:R-:W2:Y:S01]  /*b610*/  LDSM.16.M88.4 R148, [R223+0x1000] ;  /* 0x00100000df94783b */ /* 0x000ea20000000200 */
[C---:B------:R-:W-:Y:S07]  /*b620*/  HMMA.16816.F32 R52, R172.reuse, R136, R52 ;  /* 0x00000088ac34723c */ /* 0x040fee0000001834 */
[----:B------:R-:W-:Y:S01]  /*b630*/  LDSM.16.M88.4 R212, [R226+0xf900] ;  /* 0x00f90000e2d4783b */ /* 0x000fe20000000200 */
[C---:B------:R-:W-:Y:S07]  /*b640*/  HMMA.16816.F32 R56, R172.reuse, R138, R56 ;  /* 0x0000008aac38723c */ /* 0x040fee0000001838 */
[----:B------:R-:W2:Y:S01]  /*b650*/  LDSM.16.M88.4 R136, [R223+0x1800] ;  /* 0x00180000df88783b */ /* 0x000ea20000000200 */
[C---:B---3--:R-:W-:Y:S07]  /*b660*/  HMMA.16816.F32 R60, R172.reuse, R152, R60 ;  /* 0x00000098ac3c723c */ /* 0x048fee000000183c */
[----:B------:R-:W-:Y:S01]  /*b670*/  LDSM.16.M88.4 R216, [R223+0x4000] ;  /* 0x00400000dfd8783b */ /* 0x000fe20000000200 */
[----:B------:R-:W-:Y:S07]  /*b680*/  HMMA.16816.F32 R64, R172, R154, R64 ;  /* 0x0000009aac40723c */ /* 0x000fee0000001840 */
[----:B------:R-:W3:Y:S01]  /*b690*/  LDSM.16.M88.4 R152, [R223+0x2000] ;  /* 0x00200000df98783b */ /* 0x000ee20000000200 */
        /* <DEDUP_REMOVED lines=17> */
[----:B------:R-:W-:Y:S07]  /*b7b0*/  LDSM.16.M88.4 R156, [R220+0xe100] ;  /* 0x00e10000dc9c783b */ /* 0x000fee0000000200 */
[C---:B-----5:R-:W-:Y:S08]  /*b7c0*/  HMMA.16816.F32 R52, R176.reuse, R160, R52 ;  /* 0x000000a0b034723c */ /* 0x060ff00000001834 */
[C---:B------:R-:W-:Y:S01]  /*b7d0*/  HMMA.16816.F32 R56, R176.reuse, R162, R56 ;  /* 0x000000a2b038723c */ /* 0x040fe20000001838 */
[----:B------:R-:W-:Y:S07]  /*b7e0*/  LDSM.16.M88.4 R160, [R220+0xe900] ;  /* 0x00e90000dca0783b */ /* 0x000fee0000000200 */
[C---:B--2---:R-:W-:Y:S08]  /*b7f0*/  HMMA.16816.F32 R60, R176.reuse, R148, R60 ;  /* 0x00000094b03c723c */ /* 0x044ff0000000183c */
[----:B------:R-:W-:Y:S01]  /*b800*/  HMMA.16816.F32 R64, R176, R150, R64 ;  /* 0x00000096b040723c */ /* 0x000fe20000001840 */
[----:B------:R-:W1:Y:S07]  /*b810*/  LDSM.16.M88.4 R148, [R220+0xd900] ;  /* 0x00d90000dc94783b */ /* 0x000e6e0000000200 */
[C---:B------:R-:W-:Y:S08]  /*b820*/  HMMA.16816.F32 R4, R180.reuse, R164, R4 ;  /* 0x000000a4b404723c */ /* 0x040ff00000001804 */
[C---:B------:R-:W-:Y:S01]  /*b830*/  HMMA.16816.F32 R8, R180.reuse, R166, R8 ;  /* 0x000000a6b408723c */ /* 0x040fe20000001808 */
[----:B------:R-:W-:Y:S07]  /*b840*/  LDSM.16.M88.4 R164, [R220+0xf900] ;  /* 0x00f90000dca4783b */ /* 0x000fee0000000200 */
[C---:B------:R-:W-:Y:S08]  /*b850*/  HMMA.16816.F32 R12, R180.reuse, R136, R12 ;  /* 0x00000088b40c723c */ /* 0x040ff0000000180c */
[C---:B------:R-:W-:Y:S01]  /*b860*/  HMMA.16816.F32 R16, R180.reuse, R138, R16 ;  /* 0x0000008ab410723c */ /* 0x040fe20000001810 */
[----:B------:R-:W2:Y:S07]  /*b870*/  LDSM.16.M88.4 R136, [R220+0xf100] ;  /* 0x00f10000dc88783b */ /* 0x000eae0000000200 */
[C---:B---3--:R-:W-:Y:S08]  /*b880*/  HMMA.16816.F32 R20, R180.reuse, R152, R20 ;  /* 0x00000098b414723c */ /* 0x048ff00000001814 */
[C---:B------:R-:W-:Y:S01]  /*b890*/  HMMA.16816.F32 R24, R180.reuse, R154, R24 ;  /* 0x0000009ab418723c */ /* 0x040fe20000001818 */
[----:B------:R-:W3:Y:S07]  /*b8a0*/  LDSM.16.M88.4 R152, [R235] ;  /* 0x00000000eb98783b */ /* 0x000eee0000000200 */
[C---:B-1----:R-:W-:Y:S08]  /*b8b0*/  HMMA.16816.F32 R28, R180.reuse, R148, R28 ;  /* 0x00000094b41c723c */ /* 0x042ff0000000181c */
[C---:B------:R-:W-:Y:S01]  /*b8c0*/  HMMA.16816.F32 R32, R180.reuse, R150, R32 ;  /* 0x00000096b420723c */ /* 0x040fe20000001820 */
[----:B------:R-:W1:Y:S07]  /*b8d0*/  LDSM.16.M88.4 R148, [R234] ;  /* 0x00000000ea94783b */ /* 0x000e6e0000000200 */
[C---:B------:R-:W-:Y:S08]  /*b8e0*/  HMMA.16816.F32 R36, R180.reuse, R156, R36 ;  /* 0x0000009cb424723c */ /* 0x040ff00000001824 */
[C---:B------:R-:W-:Y:S01]  /*b8f0*/  HMMA.16816.F32 R40, R180.reuse, R158, R40 ;  /* 0x0000009eb428723c */ /* 0x040fe20000001828 */
[----:B------:R-:W5:Y:S07]  /*b900*/  LDSM.16.M88.4 R156, [R232] ;  /* 0x00000000e89c783b */ /* 0x000f6e0000000200 */
[C---:B------:R-:W-:Y:S08]  /*b910*/  HMMA.16816.F32 R44, R180.reuse, R160, R44 ;  /* 0x000000a0b42c723c */ /* 0x040ff0000000182c */
[C---:B------:R-:W-:Y:S01]  /*b920*/  HMMA.16816.F32 R48, R180.reuse, R162, R48 ;  /* 0x000000a2b430723c */ /* 0x040fe20000001830 */
[----:B------:R-:W-:Y:S07]  /*b930*/  LDSM.16.M88.4 R160, [R228] ;  /* 0x00000000e4a0783b */ /* 0x000fee0000000200 */
[C---:B--2---:R-:W-:Y:S08]  /*b940*/  HMMA.16816.F32 R52, R180.reuse, R136, R52 ;  /* 0x00000088b434723c */ /* 0x044ff00000001834 */
[C---:B------:R-:W-:Y:S01]  /*b950*/  HMMA.16816.F32 R56, R180.reuse, R138, R56 ;  /* 0x0000008ab438723c */ /* 0x040fe20000001838 */
[----:B------:R-:W2:Y:S07]  /*b960*/  LDSM.16.M88.4 R136, [R231] ;  /* 0x00000000e788783b */ /* 0x000eae0000000200 */
[C---:B------:R-:W-:Y:S08]  /*b970*/  HMMA.16816.F32 R60, R180.reuse, R164, R60 ;  /* 0x000000a4b43c723c */ /* 0x040ff0000000183c */
[----:B------:R-:W-:Y:S01]  /*b980*/  HMMA.16816.F32 R64, R180, R166, R64 ;  /* 0x000000a6b440723c */ /* 0x000fe20000001840 */
[----:B------:R-:W-:Y:S07]  /*b990*/  LDSM.16.M88.4 R164, [R226+0xc100] ;  /* 0x00c10000e2a4783b */ /* 0x000fee0000000200 */
[C---:B---3--:R-:W-:Y:S08]  /*b9a0*/  HMMA.16816.F32 R4, R184.reuse, R152, R4 ;  /* 0x00000098b804723c */ /* 0x048ff00000001804 */
[C---:B------:R-:W-:Y:S01]  /*b9b0*/  HMMA.16816.F32 R8, R184.reuse, R154, R8 ;  /* 0x0000009ab808723c */ /* 0x040fe20000001808 */
[----:B------:R-:W-:Y:S07]  /*b9c0*/  LDSM.16.M88.4 R152, [R229] ;  /* 0x00000000e598783b */ /* 0x000fee0000000200 */
[C---:B-1----:R-:W-:Y:S08]  /*b9d0*/  HMMA.16816.F32 R12, R184.reuse, R148, R12 ;  /* 0x00000094b80c723c */ /* 0x042ff0000000180c */
[C---:B------:R-:W-:Y:S01]  /*b9e0*/  HMMA.16816.F32 R16, R184.reuse, R150, R16 ;  /* 0x00000096b810723c */ /* 0x040fe20000001810 */
[----:B------:R-:W1:Y:S07]  /*b9f0*/  LDSM.16.M88.4 R148, [R230] ;  /* 0x00000000e694783b */ /* 0x000e6e0000000200 */
        /* <DEDUP_REMOVED lines=33> */
[C---:B--2---:R-:W-:Y:S08]  /*bc10*/  HMMA.16816.F32 R12, R208.reuse, R136, R12 ;  /* 0x00000088d00c723c */ /* 0x044ff0000000180c */
        /* <DEDUP_REMOVED lines=13> */
[----:B------:R-:W4:Y:S01]  /*bcf0*/  MUFU.TANH R154, R6 ;  /* 0x00000006009a7308 */ /* 0x000f220000002400 */
[----:B------:R-:W-:Y:S02]  /*bd00*/  FMUL.FTZ R15, R15, c[0x0][0x320] ;  /* 0x0000c8000f0f7a20 */ /* 0x000fe40000410000 */
[----:B------:R-:W-:Y:S01]  /*bd10*/  FMUL.FTZ R16, R16, c[0x0][0x320] ;  /* 0x0000c80010107a20 */ /* 0x000fe20000410000 */
[----:B-1----:R-:W-:Y:S01]  /*bd20*/  FMNMX.FTZ R0, R150, R70, !PT ;  /* 0x0000004696007209 */ /* 0x002fe20007810000 */
[----:B------:R-:W-:Y:S02]  /*bd30*/  FMUL.FTZ R17, R17, c[0x0][0x320] ;  /* 0x0000c80011117a20 */ /* 0x000fe40000410000 */
[----:B------:R-:W-:Y:S02]  /*bd40*/  FMUL.FTZ R18, R18, c[0x0][0x320] ;  /* 0x0000c80012127a20 */ /* 0x000fe40000410000 */
[----:B------:R-:W-:Y:S01]  /*bd50*/  FMUL.FTZ R19, R19, c[0x0][0x320] ;  /* 0x0000c80013137a20 */ /* 0x000fe20000410000 */
[----:B------:R1:W3:Y:S01]  /*bd60*/  MUFU.TANH R155, R7 ;  /* 0x00000007009b7308 */ /* 0x0002e20000002400 */
[----:B------:R-:W-:Y:S01]  /*bd70*/  FMUL.FTZ R12, R12, c[0x0][0x320] ;  /* 0x0000c8000c0c7a20 */ /* 0x000fe20000410000 */
[----:B--2---:R-:W-:Y:S08]  /*bd80*/  FMNMX.FTZ R0, R149, R0, !PT ;  /* 0x0000000095007209 */ /* 0x004ff00007810000 */
[----:B------:R-:W2:Y:S01]  /*bd90*/  MUFU.TANH R151, R8 ;  /* 0x0000000800977308 */ /* 0x000ea20000002400 */
[----:B----4-:R-:W-:Y:S09]  /*bda0*/  FMNMX.FTZ R3, R154, R71, !PT ;  /* 0x000000479a037209 */ /* 0x010ff20007810000 */
[----:B------:R-:W4:Y:S01]  /*bdb0*/  MUFU.TANH R148, R9 ;  /* 0x0000000900947308 */ /* 0x000f220000002400 */
[----:B-1----:R-:W1:Y:S01]  /*bdc0*/  LDSM.16.M88.4 R4, [R223+0x5000] ;  /* 0x00500000df04783b */ /* 0x002e620000000200 */
[----:B---3--:R-:W-:Y:S08]  /*bdd0*/  FMNMX.FTZ R3, R155, R3, !PT ;  /* 0x000000039b037209 */ /* 0x008ff00007810000 */
[----:B------:R-:W3:Y:S01]  /*bde0*/  MUFU.TANH R152, R10 ;  /* 0x0000000a00987308 */ /* 0x000ee20000002400 */
[----:B--2---:R-:W-:Y:S09]  /*bdf0*/  FMNMX.FTZ R0, R151, R0, !PT ;  /* 0x0000000097007209 */ /* 0x004ff20007810000 */
[----:B------:R2:W5:Y:S01]  /*be00*/  MUFU.TANH R153, R11 ;  /* 0x0000000b00997308 */ /* 0x0005620000002400 */
[----:B----4-:R-:W-:Y:S09]  /*be10*/  FMNMX.FTZ R0, R148, R0, !PT ;  /* 0x0000000094007209 */ /* 0x010ff20007810000 */
[----:B------:R-:W4:Y:S01]  /*be20*/  MUFU.TANH R138, R12 ;  /* 0x0000000c008a7308 */ /* 0x000f220000002400 */
[----:B---3--:R-:W-:Y:S09]  /*be30*/  FMNMX.FTZ R3, R152, R3, !PT ;  /* 0x0000000398037209 */ /* 0x008ff20007810000 */
[----:B------:R3:W3:Y:S01]  /*be40*/  MUFU.TANH R139, R13 ;  /* 0x0000000d008b7308 */ /* 0x0006e20000002400 */
[----:B--2---:R-:W2:Y:S01]  /*be50*/  LDSM.16.M88.4 R8, [R223+0x5800] ;  /* 0x00580000df08783b */ /* 0x004ea20000000200 */
[C---:B-1----:R-:W-:Y:S03]  /*be60*/  HMMA.16816.F32 R20, R208.reuse, R4, R20 ;  /* 0x00000004d014723c */ /* 0x042fe60000001814 */
[----:B-----5:R-:W-:Y:S05]  /*be70*/  FMNMX.FTZ R3, R153, R3, !PT ;  /* 0x0000000399037209 */ /* 0x020fea0007810000 */
[----:B------:R-:W1:Y:S01]  /*be80*/  MUFU.TANH R156, R16 ;  /* 0x00000010009c7308 */ /* 0x000e620000002400 */
[C---:B------:R-:W-:Y:S01]  /*be90*/  HMMA.16816.F32 R24, R208.reuse, R6, R24 ;  /* 0x00000006d018723c */ /* 0x040fe20000001818 */
[----:B------:R-:W5:Y:S02]  /*bea0*/  LDSM.16.M88.4 R4, [R223+0x6000] ;  /* 0x00600000df04783b */ /* 0x000f640000000200 */
[----:B----4-:R-:W-:Y:S06]  /*beb0*/  FMNMX.FTZ R0, R138, R0, !PT ;  /* 0x000000008a007209 */ /* 0x010fec0007810000 */
[----:B------:R-:W4:Y:S01]  /*bec0*/  MUFU.TANH R158, R14 ;  /* 0x0000000e009e7308 */ /* 0x000f220000002400 */
[----:B---3--:R-:W3:Y:S02]  /*bed0*/  LDL R13, [R1+0x28] ;  /* 0x00002800010d7983 */ /* 0x008ee40000100800 */
[----:B------:R-:W-:Y:S03]  /*bee0*/  FMNMX.FTZ R0, R139, R0, !PT ;  /* 0x000000008b007209 */ /* 0x000fe60007810000 */
[----:B------:R-:W-:Y:S04]  /*bef0*/  FMUL.FTZ R20, R20, c[0x0][0x320] ;  /* 0x0000c80014147a20 */ /* 0x000fe80000410000 */
[----:B------:R-:W5:Y:S01]  /*bf00*/  MUFU.TANH R157, R17 ;  /* 0x00000011009d7308 */ /* 0x000f620000002400 */
[----:B------:R-:W-:Y:S02]  /*bf10*/  FMUL.FTZ R21, R21, c[0x0][0x320] ;  /* 0x0000c80015157a20 */ /* 0x000fe40000410000 */
        /* <DEDUP_REMOVED lines=9> */
[----:B----4-:R-:W-:Y:S03]  /*bfb0*/  FMNMX.FTZ R3, R158, R3, !PT ;  /* 0x000000039e037209 */ /* 0x010fe60007810000 */
[----:B------:R-:W2:Y:S02]  /*bfc0*/  MUFU.TANH R163, R20 ;  /* 0x0000001400a37308 */ /* 0x000ea40000002400 */
[C---:B------:R-:W-:Y:S01]  /*bfd0*/  HMMA.16816.F32 R32, R208.reuse, R10, R32 ;  /* 0x0000000ad020723c */ /* 0x040fe20000001820 */
[----:B------:R-:W4:Y:S03]  /*bfe0*/  LDSM.16.M88.4 R8, [R223+0x6800] ;  /* 0x00680000df08783b */ /* 0x000f260000000200 */
[----:B-----5:R-:W-:Y:S04]  /*bff0*/  FMNMX.FTZ R0, R157, R0, !PT ;  /* 0x000000009d007209 */ /* 0x020fe80007810000 */
[----:B------:R-:W5:Y:S01]  /*c000*/  MUFU.TANH R160, R18 ;  /* 0x0000001200a07308 */ /* 0x000f620000002400 */
[C---:B------:R-:W-:Y:S03]  /*c010*/  HMMA.16816.F32 R36, R208.reuse, R4, R36 ;  /* 0x00000004d024723c */ /* 0x040fe60000001824 */
[----:B-1----:R-:W-:Y:S04]  /*c020*/  FMNMX.FTZ R3, R161, R3, !PT ;  /* 0x00000003a1037209 */ /* 0x002fe80007810000 */
[----:B------:R-:W-:Y:S01]  /*c030*/  FMUL.FTZ R28, R28, c[0x0][0x320] ;  /* 0x0000c8001c1c7a20 */ /* 0x000fe20000410000 */
[C---:B------:R-:W-:Y:S01]  /*c040*/  HMMA.16816.F32 R40, R208.reuse, R6, R40 ;  /* 0x00000006d028723c */ /* 0x040fe20000001828 */
[----:B------:R-:W1:Y:S01]  /*c050*/  MUFU.TANH R168, R21 ;  /* 0x0000001500a87308 */ /* 0x000e620000002400 */
[----:B------:R-:W1:Y:S02]  /*c060*/  LDSM.16.M88.4 R4, [R223+0x7000] ;  /* 0x00700000df04783b */ /* 0x000e640000000200 */
[----:B------:R-:W-:Y:S01]  /*c070*/  FMUL.FTZ R29, R29, c[0x0][0x320] ;  /* 0x0000c8001d1d7a20 */ /* 0x000fe20000410000 */
[----:B--2---:R-:W-:Y:S01]  /*c080*/  FMNMX.FTZ R0, R163, R0, !PT ;  /* 0x00000000a3007209 */ /* 0x004fe20007810000 */
[----:B------:R-:W-:Y:S02]  /*c090*/  FMUL.FTZ R30, R30, c[0x0][0x320] ;  /* 0x0000c8001e1e7a20 */ /* 0x000fe40000410000 */
[----:B------:R-:W-:Y:S03]  /*c0a0*/  FMUL.FTZ R31, R31, c[0x0][0x320] ;  /* 0x0000c8001f1f7a20 */ /* 0x000fe60000410000 */
[----:B------:R-:W2:Y:S01]  /*c0b0*/  MUFU.TANH R162, R19 ;  /* 0x0000001300a27308 */ /* 0x000ea20000002400 */
[----:B------:R-:W-:Y:S02]  /*c0c0*/  FMUL.FTZ R33, R33, c[0x0][0x320] ;  /* 0x0000c80021217a20 */ /* 0x000fe40000410000 */
[----:B------:R-:W-:Y:S01]  /*c0d0*/  FMUL.FTZ R34, R34, c[0x0][0x320] ;  /* 0x0000c80022227a20 */ /* 0x000fe20000410000 */
[----:B-----5:R-:W-:Y:S01]  /*c0e0*/  FMNMX.FTZ R3, R160, R3, !PT ;  /* 0x00000003a0037209 */ /* 0x020fe20007810000 */
[----:B------:R-:W-:Y:S02]  /*c0f0*/  FMUL.FTZ R36, R36, c[0x0][0x320] ;  /* 0x0000c80024247a20 */ /* 0x000fe40000410000 */
[----:B------:R-:W-:Y:S02]  /*c100*/  FMUL.FTZ R37, R37, c[0x0][0x320] ;  /* 0x0000c80025257a20 */ /* 0x000fe40000410000 */
[----:B------:R-:W-:Y:S01]  /*c110*/  FMUL.FTZ R38, R38, c[0x0][0x320] ;  /* 0x0000c80026267a20 */ /* 0x000fe20000410000 */
[----:B------:R-:W5:Y:S01]  /*c120*/  MUFU.TANH R170, R24 ;  /* 0x0000001800aa7308 */ /* 0x000f620000002400 */
[----:B------:R-:W-:Y:S01]  /*c130*/  FMUL.FTZ R39, R39, c[0x0][0x320] ;  /* 0x0000c80027277a20 */ /* 0x000fe20000410000 */
[C---:B----4-:R-:W-:Y:S03]  /*c140*/  HMMA.16816.F32 R44, R208.reuse, R8, R44 ;  /* 0x00000008d02c723c */ /* 0x050fe6000000182c */
[----:B------:R-:W-:Y:S01]  /*c150*/  FMUL.FTZ R35, R35, c[0x0][0x320] ;  /* 0x0000c80023237a20 */ /* 0x000fe20000410000 */
[----:B-1----:R-:W-:Y:S01]  /*c160*/  FMNMX.FTZ R0, R168, R0, !PT ;  /* 0x00000000a8007209 */ /* 0x002fe20007810000 */
[----:B------:R-:W-:Y:S03]  /*c170*/  FMUL.FTZ R32, R32, c[0x0][0x320] ;  /* 0x0000c80020207a20 */ /* 0x000fe60000410000 */
[----:B------:R-:W1:Y:S01]  /*c180*/  MUFU.TANH R188, R22 ;  /* 0x0000001600bc7308 */ /* 0x000e620000002400 */
[C---:B------:R-:W-:Y:S03]  /*c190*/  HMMA.16816.F32 R48, R208.reuse, R10, R48 ;  /* 0x0000000ad030723c */ /* 0x040fe60000001830 */
[----:B------:R-:W-:Y:S01]  /*c1a0*/  FMUL.FTZ R41, R41, c[0x0][0x320] ;  /* 0x0000c80029297a20 */ /* 0x000fe20000410000 */
[----:B--2---:R-:W-:Y:S01]  /*c1b0*/  FMNMX.FTZ R3, R162, R3, !PT ;  /* 0x00000003a2037209 */ /* 0x004fe20007810000 */
[----:B------:R-:W-:Y:S02]  /*c1c0*/  FMUL.FTZ R42, R42, c[0x0][0x320] ;  /* 0x0000c8002a2a7a20 */ /* 0x000fe40000410000 */
[----:B------:R-:W-:Y:S02]  /*c1d0*/  FMUL.FTZ R43, R43, c[0x0][0x320] ;  /* 0x0000c8002b2b7a20 */ /* 0x000fe40000410000 */
[----:B------:R-:W2:Y:S01]  /*c1e0*/  MUFU.TANH R169, R25 ;  /* 0x0000001900a97308 */ /* 0x000ea20000002400 */
[C---:B------:R-:W-:Y:S03]  /*c1f0*/  HMMA.16816.F32 R52, R208.reuse, R4, R52 ;  /* 0x00000004d034723c */ /* 0x040fe60000001834 */
[----:B-----5:R-:W-:Y:S01]  /*c200*/  FMNMX.FTZ R0, R170, R0, !PT ;  /* 0x00000000aa007209 */ /* 0x020fe20007810000 */
[----:B------:R-:W-:Y:S02]  /*c210*/  FMUL.FTZ R40, R40, c[0x0][0x320] ;  /* 0x0000c80028287a20 */ /* 0x000fe40000410000 */
[----:B------:R-:W-:Y:S02]  /*c220*/  FMUL.FTZ R44, R44, c[0x0][0x320] ;  /* 0x0000c8002c2c7a20 */ /* 0x000fe40000410000 */
[C---:B------:R-:W-:Y:S01]  /*c230*/  HMMA.16816.F32 R56, R208.reuse, R6, R56 ;  /* 0x00000006d038723c */ /* 0x040fe20000001838 */
[----:B------:R-:W4:Y:S01]  /*c240*/  MUFU.TANH R189, R23 ;  /* 0x0000001700bd7308 */ /* 0x000f220000002400 */
[----:B------:R-:W5:Y:S01]  /*c250*/  LDSM.16.M88.4 R4, [R223+0x7800] ;  /* 0x00780000df04783b */ /* 0x000f620000000200 */
[----:B------:R-:W-:Y:S04]  /*c260*/  DEPBAR.LE SB0, 0x0 ;  /* 0x000080000000791a */ /* 0x000fe80000000000 */
[----:B------:R-:W-:Y:S01]  /*c270*/  FMUL.FTZ R45, R45, c[0x0][0x320] ;  /* 0x0000c8002d2d7a20 */ /* 0x000fe20000410000 */
[----:B-1----:R-:W-:Y:S01]  /*c280*/  FMNMX.FTZ R3, R188, R3, !PT ;  /* 0x00000003bc037209 */ /* 0x002fe20007810000 */
[----:B------:R-:W-:Y:S02]  /*c290*/  FMUL.FTZ R46, R46, c[0x0][0x320] ;  /* 0x0000c8002e2e7a20 */ /* 0x000fe40000410000 */
[----:B------:R-:W1:Y:S01]  /*c2a0*/  MUFU.TANH R191, R28 ;  /* 0x0000001c00bf7308 */ /* 0x000e620000002400 */
[----:B------:R-:W-:Y:S01]  /*c2b0*/  BAR.SYNC.DEFER_BLOCKING 0x0 ;  /* 0x0000000000007b1d */ /* 0x000fe20000010000 */
[----:B------:R-:W-:Y:S02]  /*c2c0*/  FMUL.FTZ R47, R47, c[0x0][0x320] ;  /* 0x0000c8002f2f7a20 */ /* 0x000fe40000410000 */
[----:B------:R-:W-:Y:S01]  /*c2d0*/  FMUL.FTZ R49, R49, c[0x0][0x320] ;  /* 0x0000c80031317a20 */ /* 0x000fe20000410000 */
[----:B--2---:R-:W-:Y:S01]  /*c2e0*/  FMNMX.FTZ R2, R169, R0, !PT ;  /* 0x00000000a9027209 */ /* 0x004fe20007810000 */
        /* <DEDUP_REMOVED lines=14> */
[----:B------:R-:W-:Y:S03]  /*c3d0*/  FMUL.FTZ R58, R58, c[0x0][0x320] ;  /* 0x0000c8003a3a7a20 */ /* 0x000fe60000410000 */
[----:B------:R-:W1:Y:S01]  /*c3e0*/  MUFU.TANH R201, R32 ;  /* 0x0000002000c97308 */ /* 0x000e620000002400 */
[C---:B-----5:R-:W-:Y:S01]  /*c3f0*/  HMMA.16816.F32 R60, R208.reuse, R4, R60 ;  /* 0x00000004d03c723c */ /* 0x060fe2000000183c */
[----:B------:R-:W5:Y:S04]  /*c400*/  LDL R5, [R1+0x2c] ;  /* 0x00002c0001057983 */ /* 0x000f680000100800 */
[----:B--2---:R-:W-:Y:S03]  /*c410*/  FMNMX.FTZ R3, R171, R0, !PT ;  /* 0x00000000ab037209 */ /* 0x004fe60007810000 */
[----:B------:R-:W-:Y:S01]  /*c420*/  HMMA.16816.F32 R64, R208, R6, R64 ;  /* 0x00000006d040723c */ /* 0x000fe20000001840 */
[----:B------:R-:W2:Y:S01]  /*c430*/  MUFU.TANH R202, R33 ;  /* 0x0000002100ca7308 */ /* 0x000ea20000002400 */
[----:B------:R-:W3:Y:S02]  /*c440*/  LDL.64 R6, [R1+0x40] ;  /* 0x0000400001067983 */ /* 0x000ee40000100a00 */
[----:B----4-:R-:W-:Y:S07]  /*c450*/  FMNMX.FTZ R0, R200, R2, !PT ;  /* 0x00000002c8007209 */ /* 0x010fee0007810000 */
[----:B------:R-:W4:Y:S01]  /*c460*/  MUFU.TANH R219, R36 ;  /* 0x0000002400db7308 */ /* 0x000f220000002400 */
[----:B-1----:R-:W-:Y:S04]  /*c470*/  FMNMX.FTZ R0, R201, R0, !PT ;  /* 0x00000000c9007209 */ /* 0x002fe80007810000 */
[----:B------:R-:W-:Y:S02]  /*c480*/  FMUL.FTZ R63, R63, c[0x0][0x320] ;  /* 0x0000c8003f3f7a20 */ /* 0x000fe40000410000 */
[----:B------:R-:W-:Y:S02]  /*c490*/  FMUL.FTZ R60, R60, c[0x0][0x320] ;  /* 0x0000c8003c3c7a20 */ /* 0x000fe40000410000 */
[----:B------:R-:W-:Y:S01]  /*c4a0*/  FMUL.FTZ R62, R62, c[0x0][0x320] ;  /* 0x0000c8003e3e7a20 */ /* 0x000fe20000410000 */
[----:B------:R-:W1:Y:S01]  /*c4b0*/  MUFU.TANH R245, R37 ;  /* 0x0000002500f57308 */ /* 0x000e620000002400 */
[----:B------:R-:W-:Y:S02]  /*c4c0*/  FMUL.FTZ R61, R61, c[0x0][0x320] ;  /* 0x0000c8003d3d7a20 */ /* 0x000fe40000410000 */
[----:B------:R-:W-:Y:S01]  /*c4d0*/  FMUL.FTZ R64, R64, c[0x0][0x320] ;  /* 0x0000c80040407a20 */ /* 0x000fe20000410000 */
[----:B--2---:R-:W-:Y:S01]  /*c4e0*/  FMNMX.FTZ R0, R202, R0, !PT ;  /* 0x00000000ca007209 */ /* 0x004fe20007810000 */
[----:B------:R-:W-:Y:S02]  /*c4f0*/  FMUL.FTZ R66, R66, c[0x0][0x320] ;  /* 0x0000c80042427a20 */ /* 0x000fe40000410000 */
[----:B------:R-:W-:Y:S03]  /*c500*/  FMUL.FTZ R65, R65, c[0x0][0x320] ;  /* 0x0000c80041417a20 */ /* 0x000fe60000410000 */
        /* <DEDUP_REMOVED lines=18> */
[----:B------:R-:W-:Y:S01]  /*c630*/  MUFU.TANH R8, R63 ;  /* 0x0000003f00087308 */ /* 0x000fe20000002400 */
[----:B----4-:R-:W-:Y:S09]  /*c640*/  FMNMX.FTZ R0, R167, R0, !PT ;  /* 0x00000000a7007209 */ /* 0x010ff20007810000 */
[----:B------:R1:W-:Y:S10]  /*c650*/  MUFU.TANH R11, R64 ;  /* 0x00000040000b7308 */ /* 0x0003f40000002400 */
[----:B------:R-:W2:Y:S10]  /*c660*/  MUFU.TANH R166, R56 ;  /* 0x0000003800a67308 */ /* 0x000eb40000002400 */
[----:B------:R-:W4:Y:S01]  /*c670*/  MUFU.TANH R190, R27 ;  /* 0x0000001b00be7308 */ /* 0x000f220000002400 */
[----:B-1----:R-:W-:Y:S09]  /*c680*/  MOV R64, R69 ;  /* 0x0000004500407202 */ /* 0x002ff20000000f00 */
[----:B------:R-:W1:Y:S01]  /*c690*/  MUFU.TANH R205, R30 ;  /* 0x0000001e00cd7308 */ /* 0x000e620000002400 */
[----:B--2---:R-:W-:Y:S01]  /*c6a0*/  FMNMX.FTZ R69, R166, R0, !PT ;  /* 0x00000000a6457209 */ /* 0x004fe20007810000 */
[----:B------:R-:W-:Y:S01]  /*c6b0*/  FMUL.FTZ R0, R67, c[0x0][0x320] ;  /* 0x0000c80043007a20 */ /* 0x000fe20000410000 */
[----:B------:R-:W-:Y:S02]  /*c6c0*/  MOV R67, R8 ;  /* 0x0000000800437202 */ /* 0x000fe40000000f00 */
[----:B------:R-:W2:Y:S05]  /*c6d0*/  LDL.64 R8, [R1+0x30] ;  /* 0x0000300001087983 */ /* 0x000eaa0000100a00 */
[----:B------:R-:W1:Y:S01]  /*c6e0*/  MUFU.TANH R213, R31 ;  /* 0x0000001f00d57308 */ /* 0x000e620000002400 */
[----:B----4-:R-:W-:Y:S09]  /*c6f0*/  FMNMX.FTZ R2, R190, R3, !PT ;  /* 0x00000003be027209 */ /* 0x010ff20007810000 */
[----:B------:R-:W4:Y:S01]  /*c700*/  MUFU.TANH R207, R34 ;  /* 0x0000002200cf7308 */ /* 0x000f220000002400 */
[----:B-1----:R-:W-:Y:S09]  /*c710*/  FMNMX.FTZ R2, R205, R2, !PT ;  /* 0x00000002cd027209 */ /* 0x002ff20007810000 */
[----:B------:R-:W1:Y:S01]  /*c720*/  MUFU.TANH R214, R35 ;  /* 0x0000002300d67308 */ /* 0x000e620000002400 */
[----:B------:R-:W-:Y:S09]  /*c730*/  FMNMX.FTZ R2, R213, R2, !PT ;  /* 0x00000002d5027209 */ /* 0x000ff20007810000 */
        /* <DEDUP_REMOVED lines=12> */
[----:B------:R-:W5:Y:S01]  /*c800*/  MUFU.TANH R196, R50 ;  /* 0x0000003200c47308 */ /* 0x000f620000002400 */
[----:B----4-:R-:W-:Y:S09]  /*c810*/  FMNMX.FTZ R2, R164, R2, !PT ;  /* 0x00000002a4027209 */ /* 0x010ff20007810000 */
[----:B------:R-:W4:Y:S01]  /*c820*/  MUFU.TANH R68, R51 ;  /* 0x0000003300447308 */ /* 0x000f220000002400 */
[----:B-1----:R-:W-:Y:S09]  /*c830*/  FMNMX.FTZ R2, R165, R2, !PT ;  /* 0x00000002a5027209 */ /* 0x002ff20007810000 */
[----:B------:R4:W1:Y:S01]  /*c840*/  MUFU.TANH R159, R57 ;  /* 0x00000039009f7308 */ /* 0x0008620000002400 */
[----:B-----5:R-:W-:Y:S09]  /*c850*/  FMNMX.FTZ R2, R196, R2, !PT ;  /* 0x00000002c4027209 */ /* 0x020ff20007810000 */
[----:B------:R-:W5:Y:S10]  /*c860*/  MUFU.TANH R203, R54 ;  /* 0x0000003600cb7308 */ /* 0x000f740000002400 */
[----:B------:R3:W-:Y:S01]  /*c870*/  MUFU.TANH R137, R0 ;  /* 0x0000000000897308 */ /* 0x0007e20000002400 */
[----:B----4-:R-:W-:Y:S02]  /*c880*/  MOV R57, R68 ;  /* 0x0000004400397202 */ /* 0x010fe40000000f00 */
[----:B-1----:R-:W-:Y:S02]  /*c890*/  FMNMX.FTZ R69, R159, R69, !PT ;  /* 0x000000459f457209 */ /* 0x002fe40007810000 */
[----:B------:R-:W-:Y:S05]  /*c8a0*/  FMNMX.FTZ R2, R57, R2, !PT ;  /* 0x0000000239027209 */ /* 0x000fea0007810000 */
[----:B------:R-:W1:Y:S01]  /*c8b0*/  MUFU.TANH R58, R58 ;  /* 0x0000003a003a7308 */ /* 0x000e620000002400 */
[----:B-----5:R-:W-:Y:S09]  /*c8c0*/  FMNMX.FTZ R2, R203, R2, !PT ;  /* 0x00000002cb027209 */ /* 0x020ff20007810000 */
[----:B------:R-:W4:Y:S01]  /*c8d0*/  MUFU.TANH R12, R59 ;  /* 0x0000003b000c7308 */ /* 0x000f220000002400 */
[----:B---3--:R-:W-:Y:S09]  /*c8e0*/  FMNMX.FTZ R0, R64, R2, !PT ;  /* 0x0000000240007209 */ /* 0x008ff20007810000 */
[----:B------:R-:W3:Y:S01]  /*c8f0*/  MUFU.TANH R198, R60 ;  /* 0x0000003c00c67308 */ /* 0x000ee20000002400 */
[----:B-1----:R-:W-:Y:S09]  /*c900*/  FMNMX.FTZ R0, R58, R0, !PT ;  /* 0x000000003a007209 */ /* 0x002ff20007810000 */
[----:B------:R-:W1:Y:S01]  /*c910*/  MUFU.TANH R59, R62 ;  /* 0x0000003e003b7308 */ /* 0x000e620000002400 */
[----:B----4-:R-:W-:Y:S09]  /*c920*/  FMNMX.FTZ R0, R12, R0, !PT ;  /* 0x000000000c007209 */ /* 0x010ff20007810000 */
[----:B------:R-:W4:Y:S01]  /*c930*/  MUFU.TANH R56, R61 ;  /* 0x0000003d00387308 */ /* 0x000f220000002400 */
[----:B---3--:R-:W-:Y:S09]  /*c940*/  FMNMX.FTZ R69, R198, R69, !PT ;  /* 0x00000045c6457209 */ /* 0x008ff20007810000 */
[----:B------:R-:W3:Y:S01]  /*c950*/  MUFU.TANH R136, R66 ;  /* 0x0000004200887308 */ /* 0x000ee20000002400 */
[----:B-1----:R-:W-:Y:S04]  /*c960*/  FMNMX.FTZ R0, R59, R0, !PT ;  /* 0x000000003b007209 */ /* 0x002fe80007810000 */
[----:B------:R-:W-:Y:S05]  /*c970*/  FMNMX.FTZ R0, R67, R0, !PT ;  /* 0x0000000043007209 */ /* 0x000fea0007810000 */
[----:B------:R-:W1:Y:S01]  /*c980*/  MUFU.TANH R65, R65 ;  /* 0x0000004100417308 */ /* 0x000e620000002400 */
[----:B----4-:R-:W-:Y:S04]  /*c990*/  FMNMX.FTZ R69, R56, R69, !PT ;  /* 0x0000004538457209 */ /* 0x010fe80007810000 */
[----:B------:R-:W-:Y:S02]  /*c9a0*/  FMNMX.FTZ R69, R11, R69, !PT ;  /* 0x000000450b457209 */ /* 0x000fe40007810000 */
[----:B---3--:R-:W-:Y:S02]  /*c9b0*/  FMNMX.FTZ R0, R136, R0, !PT ;  /* 0x0000000088007209 */ /* 0x008fe40007810000 */
[----:B------:R-:W-:Y:S02]  /*c9c0*/  MOV R66, R204 ;  /* 0x000000cc00427202 */ /* 0x000fe40000000f00 */
[----:B------:R-:W-:Y:S05]  /*c9d0*/  FMNMX.FTZ R0, R137, R0, !PT ;  /* 0x0000000089007209 */ /* 0x000fea0007810000 */
[----:B------:R-:W3:Y:S01]  /*c9e0*/  SHFL.BFLY PT, R2, R0, 0x2, 0x1f ;  /* 0x0c401f0000027f89 */ /* 0x000ee200000e0000 */
[----:B-1----:R-:W-:Y:S07]  /*c9f0*/  FMNMX.FTZ R69, R65, R69, !PT ;  /* 0x0000004541457209 */ /* 0x002fee0007810000 */
[----:B------:R-:W1:Y:S01]  /*ca00*/  SHFL.BFLY PT, R3, R69, 0x2, 0x1f ;  /* 0x0c401f0045037f89 */ /* 0x000e6200000e0000 */
[----:B---3--:R-:W-:Y:S02]  /*ca10*/  FMNMX.FTZ R0, R0, R2, !PT ;  /* 0x0000000200007209 */ /* 0x008fe40007810000 */
[----:B-1----:R-:W-:Y:S05]  /*ca20*/  FMNMX.FTZ R69, R69, R3, !PT ;  /* 0x0000000345457209 */ /* 0x002fea0007810000 */
[----:B------:R-:W1:Y:S08]  /*ca30*/  SHFL.BFLY PT, R3, R0, 0x1, 0x1f ;  /* 0x0c201f0000037f89 */ /* 0x000e7000000e0000 */
[----:B------:R-:W3:Y:S01]  /*ca40*/  SHFL.BFLY PT, R4, R69, 0x1, 0x1f ;  /* 0x0c201f0045047f89 */ /* 0x000ee200000e0000 */
[----:B-1----:R-:W-:Y:S05]  /*ca50*/  FMNMX.FTZ R68, R0, R3, !PT ;  /* 0x0000000300447209 */ /* 0x002fea0007810000 */
[----:B------:R-:W-:Y:S01]  /*ca60*/  FADD.FTZ R0, -R68, R71 ;  /* 0x0000004744007221 */ /* 0x000fe20000010100 */
[----:B---3--:R-:W-:Y:S03]  /*ca70*/  FMNMX.FTZ R69, R69, R4, !PT ;  /* 0x0000000445457209 */ /* 0x008fe60007810000 */
[----:B------:R-:W-:Y:S02]  /*ca80*/  FMUL.FTZ R0, R0, c[0x0][0x2d0] ;  /* 0x0000b40000007a20 */ /* 0x000fe40000410000 */
[C---:B------:R-:W-:Y:S02]  /*ca90*/  FMUL.FTZ R71, R69.reuse, c[0x0][0x2d0] ;  /* 0x0000b40045477a20 */ /* 0x040fe40000410000 */
[----:B------:R-:W-:Y:S01]  /*caa0*/  FADD.FTZ R2, -R69, R70 ;  /* 0x0000004645027221 */ /* 0x000fe20000010100 */
[----:B------:R-:W-:Y:S01]  /*cab0*/  MOV R70, R12 ;  /* 0x0000000c00467202 */ /* 0x000fe20000000f00 */
[--C-:B------:R-:W-:Y:S01]  /*cac0*/  FFMA.FTZ R3, R150, c[0x0][0x2d0], -R71.reuse ;  /* 0x0000b40096037a23 */ /* 0x100fe20000010847 */
[----:B------:R-:W-:Y:S01]  /*cad0*/  MOV R150, R11 ;  /* 0x0000000b00967202 */ /* 0x000fe20000000f00 */
[--C-:B------:R-:W-:Y:S01]  /*cae0*/  FFMA.FTZ R4, R149, c[0x0][0x2d0], -R71.reuse ;  /* 0x0000b40095047a23 */ /* 0x100fe20000010847 */
[----:B------:R-:W1:Y:S01]  /*caf0*/  MUFU.EX2 R0, R0 ;  /* 0x0000000000007308 */ /* 0x000e620000000800 */
[--C-:B------:R-:W-:Y:S01]  /*cb00*/  FFMA.FTZ R10, R151, c[0x0][0x2d0], -R71.reuse ;  /* 0x0000b400970a7a23 */ /* 0x100fe20000010847 */
[----:B------:R-:W-:Y:S01]  /*cb10*/  MOV R149, R203 ;  /* 0x000000cb00957202 */ /* 0x000fe20000000f00 */
[----:B------:R-:W-:Y:S01]  /*cb20*/  FMUL.FTZ R2, R2, c[0x0][0x2d0] ;  /* 0x0000b40002027a20 */ /* 0x000fe20000410000 */
[----:B------:R-:W-:Y:S01]  /*cb30*/  MOV R151, R159 ;  /* 0x0000009f00977202 */ /* 0x000fe20000000f00 */
[--C-:B------:R-:W-:Y:S01]  /*cb40*/  FFMA.FTZ R32, R138, c[0x0][0x2d0], -R71.reuse ;  /* 0x0000b4008a207a23 */ /* 0x100fe20000010847 */
[----:B------:R-:W-:Y:S01]  /*cb50*/  MOV R138, R59 ;  /* 0x0000003b008a7202 */ /* 0x000fe20000000f00 */
[--C-:B------:R-:W-:Y:S01]  /*cb60*/  FFMA.FTZ R40, R156, c[0x0][0x2d0], -R71.reuse ;  /* 0x0000b4009c287a23 */ /* 0x100fe20000010847 */
[----:B------:R-:W-:Y:S01]  /*cb70*/  MOV R156, R70 ;  /* 0x00000046009c7202 */ /* 0x000fe20000000f00 */
[----:B------:R-:W-:Y:S01]  /*cb80*/  FFMA.FTZ R70, R163, c[0x0][0x2d0], -R71 ;  /* 0x0000b400a3467a23 */ /* 0x000fe20000010847 */
[----:B------:R3:W-:Y:S10]  /*cb90*/  MUFU.EX2 R218, R3 ;  /* 0x0000000300da7308 */ /* 0x0007f40000000800 */
[----:B------:R4:W-:Y:S01]  /*cba0*/  MUFU.EX2 R217, R4 ;  /* 0x0000000400d97308 */ /* 0x0009e20000000800 */
[C---:B-1----:R-:W-:Y:S02]  /*cbb0*/  FMUL.FTZ R18, R0.reuse, R86 ;  /* 0x0000005600127220 */ /* 0x042fe40000410000 */
[C---:B------:R-:W-:Y:S02]  /*cbc0*/  FMUL.FTZ R19, R0.reuse, R87 ;  /* 0x0000005700137220 */ /* 0x040fe40000410000 */
[C---:B------:R-:W-:Y:S05]  /*cbd0*/  FMUL.FTZ R26, R0.reuse, R94 ;  /* 0x0000005e001a7220 */ /* 0x040fea0000410000 */
[----:B------:R1:W-:Y:S01]  /*cbe0*/  MUFU.EX2 R216, R10 ;  /* 0x0000000a00d87308 */ /* 0x0003e20000000800 */
[C---:B------:R-:W-:Y:S02]  /*cbf0*/  FMUL.FTZ R27, R0.reuse, R95 ;  /* 0x0000005f001b7220 */ /* 0x040fe40000410000 */
[----:B------:R-:W-:Y:S01]  /*cc00*/  FMUL.FTZ R34, R0, R102 ;  /* 0x0000006600227220 */ /* 0x000fe20000410000 */
[----:B---3--:R-:W-:Y:S01]  /*cc10*/  @P0 IADD3 R3, P1, R6, UR4, RZ ;  /* 0x0000000406030c10 */ /* 0x008fe2000ff3e0ff */
[C---:B------:R-:W-:Y:S02]  /*cc20*/  FMUL.FTZ R35, R0.reuse, R103 ;  /* 0x0000006700237220 */ /* 0x040fe40000410000 */
[C---:B------:R-:W-:Y:S01]  /*cc30*/  FMUL.FTZ R42, R0.reuse, R110 ;  /* 0x0000006e002a7220 */ /* 0x040fe20000410000 */
[----:B------:R-:W-:Y:S01]  /*cc40*/  @P0 LEA R6, P3, R3, c[0x0][0x1c8], 0x1 ;  /* 0x0000720003060a11 */ /* 0x000fe200078608ff */
[C---:B------:R-:W-:Y:S01]  /*cc50*/  FMUL.FTZ R43, R0.reuse, R111 ;  /* 0x0000006f002b7220 */ /* 0x040fe20000410000 */
[----:B------:R-:W3:Y:S01]  /*cc60*/  MUFU.EX2 R2, R2 ;  /* 0x0000000200027308 */ /* 0x000ee20000000800 */
[C---:B------:R-:W-:Y:S01]  /*cc70*/  FMUL.FTZ R51, R0.reuse, R119 ;  /* 0x0000007700337220 */ /* 0x040fe20000410000 */
[----:B------:R-:W-:Y:S01]  /*cc80*/  MOV R119, R196 ;  /* 0x000000c400777202 */ /* 0x000fe20000000f00 */
[C---:B------:R-:W-:Y:S01]  /*cc90*/  FMUL.FTZ R59, R0.reuse, R127 ;  /* 0x0000007f003b7220 */ /* 0x040fe20000410000 */
[----:B----4-:R-:W-:Y:S01]  /*cca0*/  @P0 IADD3 R4, P2, R5, UR4, RZ ;  /* 0x0000000405040c10 */ /* 0x010fe2000ff5e0ff */
[----:B------:R-:W-:Y:S01]  /*ccb0*/  FMUL.FTZ R50, R0, R118 ;  /* 0x0000007600327220 */ /* 0x000fe20000410000 */
[----:B--2---:R-:W-:Y:S02]  /*ccc0*/  @P0 IADD3.X R5, R9, UR13, RZ, P1, !PT ;  /* 0x0000000d09050c10 */ /* 0x004fe40008ffe4ff */
[----:B------:R-:W-:Y:S02]  /*ccd0*/  @P0 IADD3.X R9, R13, UR13, RZ, P2, !PT ;  /* 0x0000000d0d090c10 */ /* 0x000fe400097fe4ff */
[----:B------:R-:W-:Y:S01]  /*cce0*/  @P0 LEA.HI.X R7, R3, c[0x0][0x1cc], R5, 0x1, P3 ;  /* 0x0000730003070a11 */ /* 0x000fe200018f0c05 */
[----:B------:R-:W-:Y:S01]  /*ccf0*/  FFMA.FTZ R3, R148, c[0x0][0x2d0], -R71 ;  /* 0x0000b40094037a23 */ /* 0x000fe20000010847 */
[C---:B------:R-:W-:Y:S01]  /*cd00*/  @P0 LEA R8, P1, R4.reuse, c[0x0][0x1c8], 0x1 ;  /* 0x0000720004080a11 */ /* 0x040fe200078208ff */
[----:B------:R2:W-:Y:S01]  /*cd10*/  MUFU.EX2 R212, R32 ;  /* 0x0000002000d47308 */ /* 0x0005e20000000800 */
[----:B------:R-:W-:Y:S01]  /*cd20*/  MOV R148, R166 ;  /* 0x000000a600947202 */ /* 0x000fe20000000f00 */
[----:B------:R4:W-:Y:S01]  /*cd30*/  @P0 LDGSTS.E.BYPASS.LTC128B.128 [R243+0x8100], [R6.64], !P5 ;  /* 0x0810000006f30fae */ /* 0x0009e2000e901d52 */
[----:B------:R-:W-:Y:S02]  /*cd40*/  @P0 LEA.HI.X R9, R4, c[0x0][0x1cc], R9, 0x1, P1 ;  /* 0x0000730004090a11 */ /* 0x000fe400008f0c09 */
[----:B------:R-:W-:Y:S02]  /*cd50*/  @P0 IADD3 R4, P1, R6, UR7, RZ ;  /* 0x0000000706040c10 */ /* 0x000fe4000ff3e0ff */
[----:B------:R-:W-:Y:S02]  /*cd60*/  MOV R111, R57 ;  /* 0x00000039006f7202 */ /* 0x000fe40000000f00 */
[----:B------:R-:W-:Y:S01]  /*cd70*/  @P0 IADD3.X R5, R7, UR6, RZ, P1, !PT ;  /* 0x0000000607050c10 */ /* 0x000fe20008ffe4ff */
[----:B------:R5:W-:Y:S01]  /*cd80*/  MUFU.EX2 R215, R3 ;  /* 0x0000000300d77308 */ /* 0x000be20000000800 */
[----:B------:R5:W-:Y:S01]  /*cd90*/  @P0 LDGSTS.E.BYPASS.LTC128B.128 [R243+0xc100], [R8.64], !P4 ;  /* 0x0c10000008f30fae */ /* 0x000be2000e101d52 */
[----:B-1----:R-:W-:Y:S01]  /*cda0*/  @P0 IADD3 R10, P3, R4, UR12, RZ ;  /* 0x0000000c040a0c10 */ /* 0x002fe2000ff7e0ff */
[C---:B---3--:R-:W-:Y:S01]  /*cdb0*/  FMUL.FTZ R16, R2.reuse, R84 ;  /* 0x0000005402107220 */ /* 0x048fe20000410000 */
[----:B------:R-:W-:Y:S01]  /*cdc0*/  MOV R110, R149 ;  /* 0x00000095006e7202 */ /* 0x000fe20000000f00 */
[C---:B------:R-:W-:Y:S01]  /*cdd0*/  FMUL.FTZ R17, R2.reuse, R85 ;  /* 0x0000005502117220 */ /* 0x040fe20000410000 */
[----:B------:R-:W-:Y:S01]  /*cde0*/  @P0 IADD3.X R11, R5, UR9, RZ, P3, !PT ;  /* 0x00000009050b0c10 */ /* 0x000fe20009ffe4ff */
[C---:B------:R-:W-:Y:S01]  /*cdf0*/  FMUL.FTZ R24, R2.reuse, R92 ;  /* 0x0000005c02187220 */ /* 0x040fe20000410000 */
[----:B------:R-:W-:Y:S01]  /*ce00*/  MOV R149, R65 ;  /* 0x0000004100957202 */ /* 0x000fe20000000f00 */
[----:B------:R1:W-:Y:S01]  /*ce10*/  @P0 LDGSTS.E.BYPASS.LTC128B.128 [R243+0x9100], [R4.64], !P5 ;  /* 0x0910000004f30fae */ /* 0x0003e2000e901d52 */
[C---:B------:R-:W-:Y:S01]  /*ce20*/  FMUL.FTZ R25, R2.reuse, R93 ;  /* 0x0000005d02197220 */ /* 0x040fe20000410000 */
[----:B------:R3:W-:Y:S01]  /*ce30*/  MUFU.EX2 R204, R40 ;  /* 0x0000002800cc7308 */ /* 0x0007e20000000800 */
[C---:B------:R-:W-:Y:S02]  /*ce40*/  FMUL.FTZ R33, R2.reuse, R101 ;  /* 0x0000006502217220 */ /* 0x040fe40000410000 */
[C---:B--2---:R-:W-:Y:S02]  /*ce50*/  FMUL.FTZ R32, R2.reuse, R100 ;  /* 0x0000006402207220 */ /* 0x044fe40000410000 */
[C---:B------:R-:W-:Y:S01]  /*ce60*/  FMUL.FTZ R41, R2.reuse, R109 ;  /* 0x0000006d02297220 */ /* 0x040fe20000410000 */
[----:B------:R1:W-:Y:S01]  /*ce70*/  @P0 LDGSTS.E.BYPASS.LTC128B.128 [R243+0xd100], [R4.64+0x80], !P4 ;  /* 0x0d10008004f30fae */ /* 0x0003e2000e101d52 */
[----:B------:R-:W-:Y:S01]  /*ce80*/  FMUL.FTZ R57, R2, R125 ;  /* 0x0000007d02397220 */ /* 0x000fe20000410000 */
[----:B----4-:R-:W-:Y:S01]  /*ce90*/  @P0 IADD3 R6, P1, R4, UR7, RZ ;  /* 0x0000000704060c10 */ /* 0x010fe2000ff3e0ff */
[C---:B------:R-:W-:Y:S01]  /*cea0*/  FMUL.FTZ R49, R2.reuse, R117 ;  /* 0x0000007502317220 */ /* 0x040fe20000410000 */
[----:B------:R-:W-:Y:S01]  /*ceb0*/  MOV R109, R64 ;  /* 0x00000040006d7202 */ /* 0x000fe20000000f00 */
[----:B------:R-:W-:Y:S02]  /*cec0*/  FMUL.FTZ R64, R2, R132 ;  /* 0x0000008402407220 */ /* 0x000fe40000410000 */
[----:B-----5:R-:W-:Y:S02]  /*ced0*/  FMUL.FTZ R3, R68, c[0x0][0x2d0] ;  /* 0x0000b40044037a20 */ /* 0x020fe40000410000 */
[----:B------:R-:W-:Y:S02]  /*cee0*/  FMUL.FTZ R65, R2, R133 ;  /* 0x0000008502417220 */ /* 0x000fe40000410000 */
[--C-:B------:R-:W-:Y:S01]  /*cef0*/  FFMA.FTZ R7, R154, c[0x0][0x2d0], -R3.reuse ;  /* 0x0000b4009a077a23 */ /* 0x100fe20000010803 */
[----:B------:R-:W-:Y:S01]  /*cf00*/  MOV R154, R167 ;  /* 0x000000a7009a7202 */ /* 0x000fe20000000f00 */
[--C-:B------:R-:W-:Y:S01]  /*cf10*/  FFMA.FTZ R12, R155, c[0x0][0x2d0], -R3.reuse ;  /* 0x0000b4009b0c7a23 */ /* 0x100fe20000010803 */
[----:B------:R-:W-:Y:S01]  /*cf20*/  @P0 IADD3 R8, P2, R6, UR7, RZ ;  /* 0x0000000706080c10 */ /* 0x000fe2000ff5e0ff */
[----:B------:R2:W-:Y:S01]  /*cf30*/  MUFU.EX2 R167, R7 ;  /* 0x0000000700a77308 */ /* 0x0005e20000000800 */
[----:B------:R-:W-:Y:S01]  /*cf40*/  MOV R155, R164 ;  /* 0x000000a4009b7202 */ /* 0x000fe20000000f00 */
[--C-:B------:R-:W-:Y:S02]  /*cf50*/  FFMA.FTZ R48, R158, c[0x0][0x2d0], -R3.reuse ;  /* 0x0000b4009e307a23 */ /* 0x100fe40000010803 */
[----:B---3--:R-:W-:Y:S01]  /*cf60*/  FMUL.FTZ R40, R2, R108 ;  /* 0x0000006c02287220 */ /* 0x008fe20000410000 */
[----:B------:R-:W-:Y:S01]  /*cf70*/  MOV R108, R66 ;  /* 0x00000042006c7202 */ /* 0x000fe20000000f00 */
[----:B------:R-:W-:Y:S02]  /*cf80*/  FMUL.FTZ R66, R0, R134 ;  /* 0x0000008600427220 */ /* 0x000fe40000410000 */
[--C-:B------:R-:W-:Y:S02]  /*cf90*/  FFMA.FTZ R136, R136, c[0x0][0x2d0], -R3.reuse ;  /* 0x0000b40088887a23 */ /* 0x100fe40000010803 */
[----:B------:R-:W3:Y:S10]  /*cfa0*/  MUFU.EX2 R166, R12 ;  /* 0x0000000c00a67308 */ /* 0x000ef40000000800 */
[----:B------:R4:W-:Y:S01]  /*cfb0*/  MUFU.EX2 R159, R48 ;  /* 0x00000030009f7308 */ /* 0x0009e20000000800 */
[----:B--2---:R-:W-:Y:S02]  /*cfc0*/  @P0 IADD3.X R7, R5, UR6, RZ, P1, !PT ;  /* 0x0000000605070c10 */ /* 0x004fe40008ffe4ff */
[----:B-1----:R-:W-:Y:S02]  /*cfd0*/  @P0 IADD3 R4, P1, R6, UR12, RZ ;  /* 0x0000000c06040c10 */ /* 0x002fe4000ff3e0ff */
[C---:B------:R-:W-:Y:S01]  /*cfe0*/  @P0 IADD3.X R9, R7.reuse, UR6, RZ, P2, !PT ;  /* 0x0000000607090c10 */ /* 0x040fe200097fe4ff */
[----:B------:R1:W-:Y:S01]  /*cff0*/  @P0 LDGSTS.E.BYPASS.LTC128B.128 [R243+0xa100], [R6.64], !P5 ;  /* 0x0a10000006f30fae */ /* 0x0003e2000e901d52 */
[----:B------:R-:W-:Y:S03]  /*d000*/  @P0 IADD3.X R5, R7, UR9, RZ, P1, !PT ;  /* 0x0000000907050c10 */ /* 0x000fe60008ffe4ff */
[----:B------:R-:W-:Y:S04]  /*d010*/  MUFU.EX2 R136, R136 ;  /* 0x0000008800887308 */ /* 0x000fe80000000800 */
[----:B------:R2:W-:Y:S01]  /*d020*/  @P0 LDGSTS.E.BYPASS.LTC128B.128 [R243+0xe100], [R10.64], !P4 ;  /* 0x0e1000000af30fae */ /* 0x0005e2000e101d52 */
[----:B----4-:R-:W-:Y:S07]  /*d030*/  FMUL.FTZ R48, R2, R116 ;  /* 0x0000007402307220 */ /* 0x010fee0000410000 */
[----:B------:R4:W-:Y:S08]  /*d040*/  @P0 LDGSTS.E.BYPASS.LTC128B.128 [R243+0xb100], [R8.64], !P5 ;  /* 0x0b10000008f30fae */ /* 0x0009f0000e901d52 */
[----:B------:R5:W-:Y:S01]  /*d050*/  @P0 LDGSTS.E.BYPASS.LTC128B.128 [R243+0xf100], [R4.64], !P4 ;  /* 0x0f10000004f30fae */ /* 0x000be2000e101d52 */
[--C-:B-1----:R-:W-:Y:S01]  /*d060*/  FFMA.FTZ R6, R152, c[0x0][0x2d0], -R3.reuse ;  /* 0x0000b40098067a23 */ /* 0x102fe20000010803 */
[----:B------:R-:W-:Y:S01]  /*d070*/  MOV R152, R165 ;  /* 0x000000a500987202 */ /* 0x000fe20000000f00 */
[C---:B------:R-:W-:Y:S02]  /*d080*/  FMUL.FTZ R7, R0.reuse, R75 ;  /* 0x0000004b00077220 */ /* 0x040fe40000410000 */
[----:B------:R1:W-:Y:S03]  /*d090*/  MUFU.EX2 R165, R6 ;  /* 0x0000000600a57308 */ /* 0x0003e60000000800 */
[----:B------:R-:W1:Y:S01]  /*d0a0*/  LDSM.16.MT88.4 R12, [R221+0x100] ;  /* 0x00010000dd0c783b */ /* 0x000e620000004200 */
[C---:B--2---:R-:W-:Y:S02]  /*d0b0*/  FMUL.FTZ R10, R0.reuse, R78 ;  /* 0x0000004e000a7220 */ /* 0x044fe40000410000 */
[----:B------:R-:W-:Y:S05]  /*d0c0*/  FMUL.FTZ R11, R0, R79 ;  /* 0x0000004f000b7220 */ /* 0x000fea0000410000 */
[----:B------:R-:W2:Y:S01]  /*d0d0*/  LDSM.16.MT88.4 R20, [R222+0x100] ;  /* 0x00010000de14783b */ /* 0x000ea20000004200 */
[C---:B----4-:R-:W-:Y:S02]  /*d0e0*/  FMUL.FTZ R8, R2.reuse, R76 ;  /* 0x0000004c02087220 */ /* 0x050fe40000410000 */
[C---:B------:R-:W-:Y:S05]  /*d0f0*/  FMUL.FTZ R9, R2.reuse, R77 ;  /* 0x0000004d02097220 */ /* 0x040fea0000410000 */
[----:B------:R-:W4:Y:S01]  /*d100*/  LDSM.16.MT88.4 R28, [R225+0x100] ;  /* 0x00010000e11c783b */ /* 0x000f220000004200 */
[--C-:B-----5:R-:W-:Y:S01]  /*d110*/  FFMA.FTZ R4, R153, c[0x0][0x2d0], -R3.reuse ;  /* 0x0000b40099047a23 */ /* 0x120fe20000010803 */
[----:B------:R-:W-:Y:S01]  /*d120*/  MOV R153, R151 ;  /* 0x0000009700997202 */ /* 0x000fe20000000f00 */
[----:B------:R-:W-:Y:S01]  /*d130*/  FMUL.FTZ R5, R2, R73 ;  /* 0x0000004902057220 */ /* 0x000fe20000410000 */
[----:B---3--:R-:W-:Y:S01]  /*d140*/  F2FP.PACK_AB R73, R166, R167 ;  /* 0x000000a7a649723e */ /* 0x008fe200000000ff */
[----:B------:R3:W5:Y:S01]  /*d150*/  MUFU.EX2 R164, R4 ;  /* 0x0000000400a47308 */ /* 0x0007620000000800 */
[----:B-1----:R-:W-:Y:S01]  /*d160*/  FMUL.FTZ R6, R0, R74 ;  /* 0x0000004a00067220 */ /* 0x002fe20000410000 */
[----:B------:R-:W-:Y:S01]  /*d170*/  F2FP.PACK_AB R74, R215, R216 ;  /* 0x000000d8d74a723e */ /* 0x000fe200000000ff */
[----:B------:R-:W1:Y:S01]  /*d180*/  LDSM.16.MT88.4 R36, [R224+0x100] ;  /* 0x00010000e024783b */ /* 0x000e620000004200 */
[----:B------:R-:W-:Y:S01]  /*d190*/  MOV R151, R56 ;  /* 0x0000003800977202 */ /* 0x000fe20000000f00 */
[----:B------:R-:W-:Y:S01]  /*d1a0*/  FFMA.FTZ R56, R160, c[0x0][0x2d0], -R3 ;  /* 0x0000b400a0387a23 */ /* 0x000fe20000010803 */
[----:B------:R-:W-:Y:S04]  /*d1b0*/  MOV R160, R199 ;  /* 0x000000c700a07202 */ /* 0x000fe80000000f00 */
[----:B------:R2:W-:Y:S01]  /*d1c0*/  MUFU.EX2 R199, R70 ;  /* 0x0000004600c77308 */ /* 0x0005e20000000800 */
[----:B------:R-:W1:Y:S08]  /*d1d0*/  LDSM.16.MT88.4 R44, [R221+0x4100] ;  /* 0x00410000dd2c783b */ /* 0x000e700000004200 */
[----:B------:R-:W1:Y:S01]  /*d1e0*/  LDSM.16.MT88.4 R52, [R222+0x4100] ;  /* 0x00410000de34783b */ /* 0x000e620000004200 */
[----:B------:R4:W-:Y:S01]  /*d1f0*/  MUFU.EX2 R117, R56 ;  /* 0x0000003800757308 */ /* 0x0009e20000000800 */
[----:B---3--:R-:W-:Y:S01]  /*d200*/  FMUL.FTZ R4, R2, R72 ;  /* 0x0000004802047220 */ /* 0x008fe20000410000 */
[----:B------:R-:W-:Y:S02]  /*d210*/  F2FP.PACK_AB R72, R217, R218 ;  /* 0x000000dad948723e */ /* 0x000fe400000000ff */
[----:B-----5:R-:W-:Y:S03]  /*d220*/  F2FP.PACK_AB R75, R164, R165 ;  /* 0x000000a5a44b723e */ /* 0x020fe600000000ff */
[----:B------:R-:W3:Y:S04]  /*d230*/  LDSM.16.MT88.4 R60, [R225+0x4100] ;  /* 0x00410000e13c783b */ /* 0x000ee80000004200 */
[C---:B------:R-:W-:Y:S04]  /*d240*/  HMMA.16816.F32 R4, R72.reuse, R12, R4 ;  /* 0x0000000c4804723c */ /* 0x040fe80000001804 */
[----:B------:R-:W5:Y:S01]  /*d250*/  LDSM.16.MT88.4 R76, [R224+0x4100] ;  /* 0x00410000e04c783b */ /* 0x000f620000004200 */
[--C-:B--2---:R-:W-:Y:S02]  /*d260*/  FFMA.FTZ R70, R168, c[0x0][0x2d0], -R71.reuse ;  /* 0x0000b400a8467a23 */ /* 0x104fe40000010847 */
[C---:B------:R-:W-:Y:S01]  /*d270*/  FMUL.FTZ R12, R2.reuse, R80 ;  /* 0x00000050020c7220 */ /* 0x040fe20000410000 */
[C---:B------:R-:W-:Y:S04]  /*d280*/  HMMA.16816.F32 R8, R72.reuse, R14, R8 ;  /* 0x0000000e4808723c */ /* 0x040fe80000001808 */
[----:B------:R-:W-:Y:S01]  /*d290*/  LDSM.16.MT88.4 R84, [R222+0x900] ;  /* 0x00090000de54783b */ /* 0x000fe20000004200 */
[C---:B------:R-:W-:Y:S02]  /*d2a0*/  FMUL.FTZ R13, R2.reuse, R81 ;  /* 0x00000051020d7220 */ /* 0x040fe40000410000 */
[----:B----4-:R-:W-:Y:S02]  /*d2b0*/  FMUL.FTZ R56, R2, R124 ;  /* 0x0000007c02387220 */ /* 0x010fe40000410000 */
[C---:B------:R-:W-:Y:S03]  /*d2c0*/  FMUL.FTZ R14, R0.reuse, R82 ;  /* 0x00000052000e7220 */ /* 0x040fe60000410000 */
[----:B------:R-:W-:Y:S01]  /*d2d0*/  LDSM.16.MT88.4 R92, [R224+0x900] ;  /* 0x00090000e05c783b */ /* 0x000fe20000004200 */
[----:B------:R-:W-:Y:S07]  /*d2e0*/  FMUL.FTZ R15, R0, R83 ;  /* 0x00000053000f7220 */ /* 0x000fee0000410000 */
[----:B------:R-:W2:Y:S01]  /*d2f0*/  LDSM.16.MT88.4 R80, [R221+0x900] ;  /* 0x00090000dd50783b */ /* 0x000ea20000004200 */
[C---:B------:R-:W-:Y:S07]  /*d300*/  HMMA.16816.F32 R12, R72.reuse, R20, R12 ;  /* 0x00000014480c723c */ /* 0x040fee000000180c */
[----:B------:R-:W-:Y:S01]  /*d310*/  LDSM.16.MT88.4 R100, [R224+0x5100] ;  /* 0x00510000e064783b */ /* 0x000fe20000004200 */
[C---:B------:R-:W-:Y:S04]  /*d320*/  HMMA.16816.F32 R16, R72.reuse, R22, R16 ;  /* 0x000000164810723c */ /* 0x040fe80000001810 */
[C---:B------:R-:W-:Y:S02]  /*d330*/  FMUL.FTZ R20, R2.reuse, R88 ;  /* 0x0000005802147220 */ /* 0x040fe40000410000 */
[----:B------:R-:W-:Y:S01]  /*d340*/  FMUL.FTZ R21, R2, R89 ;  /* 0x0000005902157220 */ /* 0x000fe20000410000 */
[----:B------:R-:W0:Y:S01]  /*d350*/  LDGDEPBAR ;  /* 0x00000000000079af */ /* 0x000e220000000000 */
[C---:B------:R-:W-:Y:S04]  /*d360*/  FMUL.FTZ R22, R0.reuse, R90 ;  /* 0x0000005a00167220 */ /* 0x040fe80000410000 */
[----:B------:R-:W-:Y:S03]  /*d370*/  FMUL.FTZ R23, R0, R91 ;  /* 0x0000005b00177220 */ /* 0x000fe60000410000 */
[----:B------:R-:W4:Y:S04]  /*d380*/  LDSM.16.MT88.4 R88, [R225+0x900] ;  /* 0x00090000e158783b */ /* 0x000f280000004200 */
[C---:B------:R-:W-:Y:S07]  /*d390*/  HMMA.16816.F32 R20, R72.reuse, R28, R20 ;  /* 0x0000001c4814723c */ /* 0x040fee0000001814 */
[C---:B------:R-:W-:Y:S01]  /*d3a0*/  FMUL.FTZ R28, R2.reuse, R96 ;  /* 0x00000060021c7220 */ /* 0x040fe20000410000 */
[C---:B------:R-:W-:Y:S04]  /*d3b0*/  HMMA.16816.F32 R24, R72.reuse, R30, R24 ;  /* 0x0000001e4818723c */ /* 0x040fe80000001818 */
[----:B------:R-:W-:Y:S03]  /*d3c0*/  FMUL.FTZ R29, R2, R97 ;  /* 0x00000061021d7220 */ /* 0x000fe60000410000 */
[C---:B------:R-:W-:Y:S02]  /*d3d0*/  FMUL.FTZ R30, R0.reuse, R98 ;  /* 0x00000062001e7220 */ /* 0x040fe40000410000 */
[----:B------:R-:W-:Y:S02]  /*d3e0*/  FMUL.FTZ R31, R0, R99 ;  /* 0x00000063001f7220 */ /* 0x000fe40000410000 */
[----:B------:R-:W-:Y:S05]  /*d3f0*/  LDSM.16.MT88.4 R96, [R225+0x5100] ;  /* 0x00510000e160783b */ /* 0x000fea0000004200 */
[C---:B-1----:R-:W-:Y:S07]  /*d400*/  HMMA.16816.F32 R28, R72.reuse, R36, R28 ;  /* 0x00000024481c723c */ /* 0x042fee000000181c */
        /* <DEDUP_REMOVED lines=17> */
[C---:B-1----:R-:W-:Y:S07]  /*d520*/  FMUL.FTZ R44, R2.reuse, R112 ;  /* 0x00000070022c7220 */ /* 0x042fee0000410000 */
[C---:B------:R-:W-:Y:S07]  /*d530*/  HMMA.16816.F32 R44, R72.reuse, R52, R44 ;  /* 0x00000034482c723c */ /* 0x040fee000000182c */
[----:B------:R-:W-:Y:S01]  /*d540*/  FMUL.FTZ R53, R2, R121 ;  /* 0x0000007902357220 */ /* 0x000fe20000410000 */
[C---:B------:R-:W-:Y:S04]  /*d550*/  HMMA.16816.F32 R48, R72.reuse, R54, R48 ;  /* 0x000000364830723c */ /* 0x040fe80000001830 */
[----:B------:R-:W-:Y:S01]  /*d560*/  MOV R121, R155 ;  /* 0x0000009b00797202 */ /* 0x000fe20000000f00 */
[----:B------:R-:W-:Y:S01]  /*d570*/  FFMA.FTZ R52, R161, c[0x0][0x2d0], -R3 ;  /* 0x0000b400a1347a23 */ /* 0x000fe20000010803 */
[----:B------:R-:W-:Y:S01]  /*d580*/  MOV R155, R198 ;  /* 0x000000c6009b7202 */ /* 0x000fe20000000f00 */
[C---:B------:R-:W-:Y:S01]  /*d590*/  FMUL.FTZ R54, R0.reuse, R122 ;  /* 0x0000007a00367220 */ /* 0x040fe20000410000 */
[----:B------:R1:W-:Y:S01]  /*d5a0*/  MUFU.EX2 R198, R70 ;  /* 0x0000004600c67308 */ /* 0x0003e20000000800 */
[----:B------:R-:W-:Y:S03]  /*d5b0*/  MOV R161, R197 ;  /* 0x000000c500a17202 */ /* 0x000fe60000000f00 */
[----:B------:R-:W-:Y:S06]  /*d5c0*/  FMUL.FTZ R55, R0, R123 ;  /* 0x0000007b00377220 */ /* 0x000fec0000410000 */
[----:B------:R2:W2:Y:S01]  /*d5d0*/  MUFU.EX2 R118, R52 ;  /* 0x0000003400767308 */ /* 0x0004a20000000800 */
[----:B-1----:R-:W-:Y:S09]  /*d5e0*/  FFMA.FTZ R70, R170, c[0x0][0x2d0], -R71 ;  /* 0x0000b400aa467a23 */ /* 0x002ff20000010847 */
[----:B------:R1:W-:Y:S01]  /*d5f0*/  MUFU.EX2 R197, R70 ;  /* 0x0000004600c57308 */ /* 0x0003e20000000800 */
[----:B--2---:R-:W-:Y:S01]  /*d600*/  FMUL.FTZ R52, R2, R120 ;  /* 0x0000007802347220 */ /* 0x004fe20000410000 */
[----:B------:R-:W-:Y:S02]  /*d610*/  MOV R120, R152 ;  /* 0x0000009800787202 */ /* 0x000fe40000000f00 */
[----:B------:R-:W-:Y:S02]  /*d620*/  MOV R152, R154 ;  /* 0x0000009a00987202 */ /* 0x000fe40000000f00 */
[----:B------:R-:W-:Y:S02]  /*d630*/  MOV R154, R148 ;  /* 0x00000094009a7202 */ /* 0x000fe40000000f00 */
[C---:B---3--:R-:W-:Y:S03]  /*d640*/  HMMA.16816.F32 R52, R72.reuse, R60, R52 ;  /* 0x0000003c4834723c */ /* 0x048fe60000001834 */
[----:B------:R-:W-:Y:S01]  /*d650*/  MOV R148, R58 ;  /* 0x0000003a00947202 */ /* 0x000fe20000000f00 */
[----:B------:R-:W-:Y:S03]  /*d660*/  FMUL.FTZ R58, R0, R126 ;  /* 0x0000007e003a7220 */ /* 0x000fe60000410000 */
[----:B------:R-:W-:Y:S02]  /*d670*/  FFMA.FTZ R60, R162, c[0x0][0x2d0], -R3 ;  /* 0x0000b400a23c7a23 */ /* 0x000fe40000010803 */
[----:B------:R-:W-:Y:S02]  /*d680*/  FMUL.FTZ R61, R2, R129 ;  /* 0x00000081023d7220 */ /* 0x000fe40000410000 */
[C---:B------:R-:W-:Y:S01]  /*d690*/  HMMA.16816.F32 R56, R72.reuse, R62, R56 ;  /* 0x0000003e4838723c */ /* 0x040fe20000001838 */
[----:B------:R2:W3:Y:S02]  /*d6a0*/  MUFU.EX2 R116, R60 ;  /* 0x0000003c00747308 */ /* 0x0004e40000000800 */
[----:B-1----:R-:W-:Y:S04]  /*d6b0*/  FFMA.FTZ R70, R169, c[0x0][0x2d0], -R71 ;  /* 0x0000b400a9467a23 */ /* 0x002fe80000010847 */
[C---:B------:R-:W-:Y:S02]  /*d6c0*/  FMUL.FTZ R62, R0.reuse, R130 ;  /* 0x00000082003e7220 */ /* 0x040fe40000410000 */
[----:B------:R-:W-:Y:S02]  /*d6d0*/  FMUL.FTZ R63, R0, R131 ;  /* 0x00000083003f7220 */ /* 0x000fe40000410000 */
[----:B------:R1:W-:Y:S01]  /*d6e0*/  MUFU.EX2 R196, R70 ;  /* 0x0000004600c47308 */ /* 0x0003e20000000800 */
[----:B--2---:R-:W-:Y:S07]  /*d6f0*/  FMUL.FTZ R60, R2, R128 ;  /* 0x00000080023c7220 */ /* 0x004fee0000410000 */
[C---:B-----5:R-:W-:Y:S03]  /*d700*/  HMMA.16816.F32 R60, R72.reuse, R76, R60 ;  /* 0x0000004c483c723c */ /* 0x060fe6000000183c */
[--C-:B-1----:R-:W-:Y:S04]  /*d710*/  FFMA.FTZ R70, R188, c[0x0][0x2d0], -R3.reuse ;  /* 0x0000b400bc467a23 */ /* 0x102fe80000010803 */
[----:B------:R1:W-:Y:S01]  /*d720*/  MUFU.EX2 R127, R70 ;  /* 0x00000046007f7308 */ /* 0x0003e20000000800 */
[----:B------:R-:W-:Y:S01]  /*d730*/  HMMA.16816.F32 R64, R72, R78, R64 ;  /* 0x0000004e4840723c */ /* 0x000fe20000001840 */
[----:B------:R-:W2:Y:S06]  /*d740*/  LDSM.16.MT88.4 R76, [R221+0x4900] ;  /* 0x00490000dd4c783b */ /* 0x000eac0000004200 */
[----:B------:R-:W-:Y:S02]  /*d750*/  F2FP.PACK_AB R73, R118, R159 ;  /* 0x0000009f7649723e */ /* 0x000fe400000000ff */
[----:B---3--:R-:W-:Y:S03]  /*d760*/  F2FP.PACK_AB R75, R116, R117 ;  /* 0x00000075744b723e */ /* 0x008fe600000000ff */
[----:B------:R-:W-:Y:S02]  /*d770*/  F2FP.PACK_AB R72, R206, R212 ;  /* 0x000000d4ce48723e */ /* 0x000fe400000000ff */
[----:B------:R-:W-:Y:S07]  /*d780*/  F2FP.PACK_AB R74, R203, R204 ;  /* 0x000000cccb4a723e */ /* 0x000fee00000000ff */
[C---:B------:R-:W-:Y:S03]  /*d790*/  HMMA.16816.F32 R4, R72.reuse, R80, R4 ;  /* 0x000000504804723c */ /* 0x040fe60000001804 */
[--C-:B-1----:R-:W-:Y:S04]  /*d7a0*/  FFMA.FTZ R70, R189, c[0x0][0x2d0], -R3.reuse ;  /* 0x0000b400bd467a23 */ /* 0x102fe80000010803 */
[----:B------:R1:W3:Y:S01]  /*d7b0*/  MUFU.EX2 R126, R70 ;  /* 0x00000046007e7308 */ /* 0x0002e20000000800 */
[C---:B------:R-:W-:Y:S01]  /*d7c0*/  HMMA.16816.F32 R8, R72.reuse, R82, R8 ;  /* 0x000000524808723c */ /* 0x040fe20000001808 */
[----:B------:R-:W5:Y:S07]  /*d7d0*/  LDSM.16.MT88.4 R80, [R222+0x4900] ;  /* 0x00490000de50783b */ /* 0x000f6e0000004200 */
[C---:B------:R-:W-:Y:S08]  /*d7e0*/  HMMA.16816.F32 R12, R72.reuse, R84, R12 ;  /* 0x00000054480c723c */ /* 0x040ff0000000180c */
[C---:B------:R-:W-:Y:S01]  /*d7f0*/  HMMA.16816.F32 R16, R72.reuse, R86, R16 ;  /* 0x000000564810723c */ /* 0x040fe20000001810 */
[----:B------:R-:W3:Y:S03]  /*d800*/  LDSM.16.MT88.4 R84, [R225+0x4900] ;  /* 0x00490000e154783b */ /* 0x000ee60000004200 */
[--C-:B-1----:R-:W-:Y:S04]  /*d810*/  FFMA.FTZ R70, R171, c[0x0][0x2d0], -R3.reuse ;  /* 0x0000b400ab467a23 */ /* 0x102fe80000010803 */
[C---:B----4-:R-:W-:Y:S01]  /*d820*/  HMMA.16816.F32 R20, R72.reuse, R88, R20 ;  /* 0x000000584814723c */ /* 0x050fe20000001814 */
[----:B------:R1:W-:Y:S07]  /*d830*/  MUFU.EX2 R125, R70 ;  /* 0x00000046007d7308 */ /* 0x0003ee0000000800 */
[C---:B------:R-:W-:Y:S01]  /*d840*/  HMMA.16816.F32 R24, R72.reuse, R90, R24 ;  /* 0x0000005a4818723c */ /* 0x040fe20000001818 */
[----:B------:R-:W4:Y:S07]  /*d850*/  LDSM.16.MT88.4 R88, [R224+0x4900] ;  /* 0x00490000e058783b */ /* 0x000f2e0000004200 */
[C---:B------:R-:W-:Y:S08]  /*d860*/  HMMA.16816.F32 R28, R72.reuse, R92, R28 ;  /* 0x0000005c481c723c */ /* 0x040ff0000000181c */
[C---:B------:R-:W-:Y:S01]  /*d870*/  HMMA.16816.F32 R32, R72.reuse, R94, R32 ;  /* 0x0000005e4820723c */ /* 0x040fe20000001820 */
[----:B------:R-:W-:Y:S03]  /*d880*/  LDSM.16.MT88.4 R92, [R222+0x5100] ;  /* 0x00510000de5c783b */ /* 0x000fe60000004200 */
[----:B-1----:R-:W-:Y:S04]  /*d890*/  FFMA.FTZ R70, R190, c[0x0][0x2d0], -R3 ;  /* 0x0000b400be467a23 */ /* 0x002fe80000010803 */
[C---:B--2---:R-:W-:Y:S01]  /*d8a0*/  HMMA.16816.F32 R36, R72.reuse, R76, R36 ;  /* 0x0000004c4824723c */ /* 0x044fe20000001824 */
[----:B------:R1:W2:Y:S07]  /*d8b0*/  MUFU.EX2 R124, R70 ;  /* 0x00000046007c7308 */ /* 0x0002ae0000000800 */
[C---:B------:R-:W-:Y:S01]  /*d8c0*/  HMMA.16816.F32 R40, R72.reuse, R78, R40 ;  /* 0x0000004e4828723c */ /* 0x040fe20000001828 */
[----:B------:R-:W2:Y:S07]  /*d8d0*/  LDSM.16.MT88.4 R76, [R221+0x1100] ;  /* 0x00110000dd4c783b */ /* 0x000eae0000004200 */
[C---:B-----5:R-:W-:Y:S08]  /*d8e0*/  HMMA.16816.F32 R44, R72.reuse, R80, R44 ;  /* 0x00000050482c723c */ /* 0x060ff0000000182c */
[C---:B------:R-:W-:Y:S01]  /*d8f0*/  HMMA.16816.F32 R48, R72.reuse, R82, R48 ;  /* 0x000000524830723c */ /* 0x040fe20000001830 */
[----:B------:R-:W5:Y:S03]  /*d900*/  LDSM.16.MT88.4 R80, [R222+0x1100] ;  /* 0x00110000de50783b */ /* 0x000f660000004200 */
[--C-:B-1----:R-:W-:Y:S04]  /*d910*/  FFMA.FTZ R70, R191, c[0x0][0x2d0], -R71.reuse ;  /* 0x0000b400bf467a23 */ /* 0x102fe80000010847 */
[C---:B---3--:R-:W-:Y:S01]  /*d920*/  HMMA.16816.F32 R52, R72.reuse, R84, R52 ;  /* 0x000000544834723c */ /* 0x048fe20000001834 */
[----:B------:R1:W-:Y:S07]  /*d930*/  MUFU.EX2 R191, R70 ;  /* 0x0000004600bf7308 */ /* 0x0003ee0000000800 */
[C---:B------:R-:W-:Y:S01]  /*d940*/  HMMA.16816.F32 R56, R72.reuse, R86, R56 ;  /* 0x000000564838723c */ /* 0x040fe20000001838 */
[----:B------:R-:W3:Y:S07]  /*d950*/  LDSM.16.MT88.4 R84, [R225+0x1100] ;  /* 0x00110000e154783b */ /* 0x000eee0000004200 */
[C---:B----4-:R-:W-:Y:S08]  /*d960*/  HMMA.16816.F32 R60, R72.reuse, R88, R60 ;  /* 0x00000058483c723c */ /* 0x050ff0000000183c */
[----:B------:R-:W-:Y:S01]  /*d970*/  HMMA.16816.F32 R64, R72, R90, R64 ;  /* 0x0000005a4840723c */ /* 0x000fe20000001840 */
[----:B------:R-:W4:Y:S03]  /*d980*/  LDSM.16.MT88.4 R88, [R224+0x1100] ;  /* 0x00110000e058783b */ /* 0x000f260000004200 */
[--C-:B-1----:R-:W-:Y:S03]  /*d990*/  FFMA.FTZ R70, R200, c[0x0][0x2d0], -R71.reuse ;  /* 0x0000b400c8467a23 */ /* 0x102fe60000010847 */
[----:B------:R-:W-:Y:S01]  /*d9a0*/  F2FP.PACK_AB R73, R126, R127 ;  /* 0x0000007f7e49723e */ /* 0x000fe200000000ff */
[----:B------:R1:W1:Y:S01]  /*d9b0*/  MUFU.EX2 R189, R70 ;  /* 0x0000004600bd7308 */ /* 0x0002620000000800 */
[----:B--2---:R-:W-:Y:S03]  /*d9c0*/  F2FP.PACK_AB R75, R124, R125 ;  /* 0x0000007d7c4b723e */ /* 0x004fe600000000ff */
[----:B------:R-:W-:Y:S02]  /*d9d0*/  F2FP.PACK_AB R72, R198, R199 ;  /* 0x000000c7c648723e */ /* 0x000fe400000000ff */
[----:B------:R-:W-:Y:S07]  /*d9e0*/  F2FP.PACK_AB R74, R196, R197 ;  /* 0x000000c5c44a723e */ /* 0x000fee00000000ff */
        /* <DEDUP_REMOVED lines=8> */
[C---:B---3--:R-:W-:Y:S08]  /*da70*/  HMMA.16816.F32 R20, R72.reuse, R84, R20 ;  /* 0x000000544814723c */ /* 0x048ff00000001814 */
[C---:B------:R-:W-:Y:S01]  /*da80*/  HMMA.16816.F32 R24, R72.reuse, R86, R24 ;  /* 0x000000564818723c */ /* 0x040fe20000001818 */
[----:B------:R-:W3:Y:S03]  /*da90*/  LDSM.16.MT88.4 R84, [R225+0x1900] ;  /* 0x00190000e154783b */ /* 0x000ee60000004200 */
[----:B-1----:R-:W-:Y:S04]  /*daa0*/  FFMA.FTZ R70, R202, c[0x0][0x2d0], -R71 ;  /* 0x0000b400ca467a23 */ /* 0x002fe80000010847 */
[C---:B----4-:R-:W-:Y:S01]  /*dab0*/  HMMA.16816.F32 R28, R72.reuse, R88, R28 ;  /* 0x00000058481c723c */ /* 0x050fe2000000181c */
[----:B------:R1:W4:Y:S07]  /*dac0*/  MUFU.EX2 R188, R70 ;  /* 0x0000004600bc7308 */ /* 0x00032e0000000800 */
[C---:B------:R-:W-:Y:S01]  /*dad0*/  HMMA.16816.F32 R32, R72.reuse, R90, R32 ;  /* 0x0000005a4820723c */ /* 0x040fe20000001820 */
[----:B------:R-:W-:Y:S07]  /*dae0*/  LDSM.16.MT88.4 R88, [R222+0x5900] ;  /* 0x00590000de58783b */ /* 0x000fee0000004200 */
[C---:B--2---:R-:W-:Y:S08]  /*daf0*/  HMMA.16816.F32 R36, R72.reuse, R76, R36 ;  /* 0x0000004c4824723c */ /* 0x044ff00000001824 */
[C---:B------:R-:W-:Y:S01]  /*db00*/  HMMA.16816.F32 R40, R72.reuse, R78, R40 ;  /* 0x0000004e4828723c */ /* 0x040fe20000001828 */
[----:B------:R-:W2:Y:S03]  /*db10*/  LDSM.16.MT88.4 R76, [R224+0x1900] ;  /* 0x00190000e04c783b */ /* 0x000ea60000004200 */
[--C-:B-1----:R-:W-:Y:S04]  /*db20*/  FFMA.FTZ R70, R205, c[0x0][0x2d0], -R3.reuse ;  /* 0x0000b400cd467a23 */ /* 0x102fe80000010803 */
[C---:B------:R-:W-:Y:S01]  /*db30*/  HMMA.16816.F32 R44, R72.reuse, R92, R44 ;  /* 0x0000005c482c723c */ /* 0x040fe2000000182c */
[----:B------:R1:W-:Y:S07]  /*db40*/  MUFU.EX2 R158, R70 ;  /* 0x00000046009e7308 */ /* 0x0003ee0000000800 */
[C---:B------:R-:W-:Y:S01]  /*db50*/  HMMA.16816.F32 R48, R72.reuse, R94, R48 ;  /* 0x0000005e4830723c */ /* 0x040fe20000001830 */
[----:B------:R-:W-:Y:S07]  /*db60*/  LDSM.16.MT88.4 R92, [R222+0x6100] ;  /* 0x00610000de5c783b */ /* 0x000fee0000004200 */
[C---:B------:R-:W-:Y:S08]  /*db70*/  HMMA.16816.F32 R52, R72.reuse, R96, R52 ;  /* 0x000000604834723c */ /* 0x040ff00000001834 */
[C---:B------:R-:W-:Y:S01]  /*db80*/  HMMA.16816.F32 R56, R72.reuse, R98, R56 ;  /* 0x000000624838723c */ /* 0x040fe20000001838 */
[----:B------:R-:W-:Y:S03]  /*db90*/  LDSM.16.MT88.4 R96, [R225+0x6100] ;  /* 0x00610000e160783b */ /* 0x000fe60000004200 */
[--C-:B-1----:R-:W-:Y:S04]  /*dba0*/  FFMA.FTZ R70, R213, c[0x0][0x2d0], -R3.reuse ;  /* 0x0000b400d5467a23 */ /* 0x102fe80000010803 */
[C---:B------:R-:W-:Y:S01]  /*dbb0*/  HMMA.16816.F32 R60, R72.reuse, R100, R60 ;  /* 0x00000064483c723c */ /* 0x040fe2000000183c */
[----:B------:R1:W1:Y:S07]  /*dbc0*/  MUFU.EX2 R157, R70 ;  /* 0x00000046009d7308 */ /* 0x00026e0000000800 */
[----:B------:R-:W-:Y:S01]  /*dbd0*/  HMMA.16816.F32 R64, R72, R102, R64 ;  /* 0x000000664840723c */ /* 0x000fe20000001840 */
[----:B------:R-:W-:Y:S06]  /*dbe0*/  LDSM.16.MT88.4 R100, [R222+0x2900] ;  /* 0x00290000de64783b */ /* 0x000fec0000004200 */
[----:B------:R-:W-:Y:S02]  /*dbf0*/  F2FP.PACK_AB R72, R189, R191 ;  /* 0x000000bfbd48723e */ /* 0x000fe400000000ff */
[----:B----4-:R-:W-:Y:S03]  /*dc00*/  F2FP.PACK_AB R74, R188, R190 ;  /* 0x000000bebc4a723e */ /* 0x010fe600000000ff */
[--C-:B-1----:R-:W-:Y:S01]  /*dc10*/  FFMA.FTZ R70, R207, c[0x0][0x2d0], -R3.reuse ;  /* 0x0000b400cf467a23 */ /* 0x102fe20000010803 */
[----:B------:R-:W-:Y:S03]  /*dc20*/  F2FP.PACK_AB R73, R157, R158 ;  /* 0x0000009e9d49723e */ /* 0x000fe600000000ff */
[----:B------:R1:W-:Y:S02]  /*dc30*/  MUFU.EX2 R115, R70 ;  /* 0x0000004600737308 */ /* 0x0003e40000000800 */
[----:B-1----:R-:W-:Y:S08]  /*dc40*/  FFMA.FTZ R70, R214, c[0x0][0x2d0], -R3 ;  /* 0x0000b400d6467a23 */ /* 0x002ff00000010803 */
        /* <DEDUP_REMOVED lines=12> */
[C---:B---3--:R-:W-:Y:S08]  /*dd10*/  HMMA.16816.F32 R20, R72.reuse, R84, R20 ;  /* 0x000000544814723c */ /* 0x048ff00000001814 */
[C---:B------:R-:W-:Y:S01]  /*dd20*/  HMMA.16816.F32 R24, R72.reuse, R86, R24 ;  /* 0x000000564818723c */ /* 0x040fe20000001818 */
[----:B------:R-:W3:Y:S07]  /*dd30*/  LDSM.16.MT88.4 R84, [R225+0x5900] ;  /* 0x00590000e154783b */ /* 0x000eee0000004200 */
[C---:B--2---:R-:W-:Y:S04]  /*dd40*/  HMMA.16816.F32 R28, R72.reuse, R76, R28 ;  /* 0x0000004c481c723c */ /* 0x044fe8000000181c */
[--C-:B-1----:R-:W-:Y:S04]  /*dd50*/  FFMA.FTZ R70, R244, c[0x0][0x2d0], -R71.reuse ;  /* 0x0000b400f4467a23 */ /* 0x102fe80000010847 */
[C---:B------:R-:W-:Y:S01]  /*dd60*/  HMMA.16816.F32 R32, R72.reuse, R78, R32 ;  /* 0x0000004e4820723c */ /* 0x040fe20000001820 */
[----:B------:R1:W-:Y:S01]  /*dd70*/  MUFU.EX2 R169, R70 ;  /* 0x0000004600a97308 */ /* 0x0003e20000000800 */
[----:B------:R-:W2:Y:S06]  /*dd80*/  LDSM.16.MT88.4 R76, [R224+0x5900] ;  /* 0x00590000e04c783b */ /* 0x000eac0000004200 */
[C---:B----4-:R-:W-:Y:S08]  /*dd90*/  HMMA.16816.F32 R36, R72.reuse, R80, R36 ;  /* 0x000000504824723c */ /* 0x050ff00000001824 */
[C---:B------:R-:W-:Y:S01]  /*dda0*/  HMMA.16816.F32 R40, R72.reuse, R82, R40 ;  /* 0x000000524828723c */ /* 0x040fe20000001828 */
[----:B------:R-:W4:Y:S07]  /*ddb0*/  LDSM.16.MT88.4 R80, [R221+0x2100] ;  /* 0x00210000dd50783b */ /* 0x000f2e0000004200 */
[C---:B------:R-:W-:Y:S04]  /*ddc0*/  HMMA.16816.F32 R44, R72.reuse, R88, R44 ;  /* 0x00000058482c723c */ /* 0x040fe8000000182c */
[----:B-1----:R-:W-:Y:S04]  /*ddd0*/  FFMA.FTZ R70, R246, c[0x0][0x2d0], -R71 ;  /* 0x0000b400f6467a23 */ /* 0x002fe80000010847 */
[C---:B------:R-:W-:Y:S01]  /*dde0*/  HMMA.16816.F32 R48, R72.reuse, R90, R48 ;  /* 0x0000005a4830723c */ /* 0x040fe20000001830 */
[----:B------:R1:W1:Y:S01]  /*ddf0*/  MUFU.EX2 R168, R70 ;  /* 0x0000004600a87308 */ /* 0x0002620000000800 */
[----:B------:R-:W4:Y:S06]  /*de00*/  LDSM.16.MT88.4 R88, [R222+0x2100] ;  /* 0x00210000de58783b */ /* 0x000f2c0000004200 */
[C---:B---3--:R-:W-:Y:S08]  /*de10*/  HMMA.16816.F32 R52, R72.reuse, R84, R52 ;  /* 0x000000544834723c */ /* 0x048ff00000001834 */
[C---:B------:R-:W-:Y:S01]  /*de20*/  HMMA.16816.F32 R56, R72.reuse, R86, R56 ;  /* 0x000000564838723c */ /* 0x040fe20000001838 */
[----:B------:R-:W3:Y:S07]  /*de30*/  LDSM.16.MT88.4 R84, [R225+0x2100] ;  /* 0x00210000e154783b */ /* 0x000eee0000004200 */
        /* <DEDUP_REMOVED lines=17> */
[C---:B----4-:R-:W-:Y:S08]  /*df50*/  HMMA.16816.F32 R4, R72.reuse, R80, R4 ;  /* 0x000000504804723c */ /* 0x050ff00000001804 */
[C---:B------:R-:W-:Y:S01]  /*df60*/  HMMA.16816.F32 R8, R72.reuse, R82, R8 ;  /* 0x000000524808723c */ /* 0x040fe20000001808 */
[----:B------:R-:W4:Y:S07]  /*df70*/  LDSM.16.MT88.4 R80, [R221+0x6100] ;  /* 0x00610000dd50783b */ /* 0x000f2e0000004200 */
[C---:B------:R-:W-:Y:S04]  /*df80*/  HMMA.16816.F32 R12, R72.reuse, R88, R12 ;  /* 0x00000058480c723c */ /* 0x040fe8000000180c */
[--C-:B-1----:R-:W-:Y:S04]  /*df90*/  FFMA.FTZ R70, R252, c[0x0][0x2d0], -R71.reuse ;  /* 0x0000b400fc467a23 */ /* 0x102fe80000010847 */
[C---:B------:R-:W-:Y:S01]  /*dfa0*/  HMMA.16816.F32 R16, R72.reuse, R90, R16 ;  /* 0x0000005a4810723c */ /* 0x040fe20000001810 */
[----:B------:R1:W5:Y:S01]  /*dfb0*/  MUFU.EX2 R162, R70 ;  /* 0x0000004600a27308 */ /* 0x0003620000000800 */
[----:B------:R-:W5:Y:S06]  /*dfc0*/  LDSM.16.MT88.4 R88, [R224+0x6100] ;  /* 0x00610000e058783b */ /* 0x000f6c0000004200 */
        /* <DEDUP_REMOVED lines=37> */
[C---:B---3--:R-:W-:Y:S08]  /*e220*/  HMMA.16816.F32 R4, R72.reuse, R84, R4 ;  /* 0x000000544804723c */ /* 0x048ff00000001804 */
[C---:B------:R-:W-:Y:S01]  /*e230*/  HMMA.16816.F32 R8, R72.reuse, R86, R8 ;  /* 0x000000564808723c */ /* 0x040fe20000001808 */
[----:B------:R-:W3:Y:S07]  /*e240*/  LDSM.16.MT88.4 R84, [R221+0x6900] ;  /* 0x00690000dd54783b */ /* 0x000eee0000004200 */
[C---:B------:R-:W-:Y:S04]  /*e250*/  HMMA.16816.F32 R12, R72.reuse, R100, R12 ;  /* 0x00000064480c723c */ /* 0x040fe8000000180c */
[--C-:B-1----:R-:W-:Y:S01]  /*e260*/  FFMA.FTZ R70, R152, c[0x0][0x2d0], -R71.reuse ;  /* 0x0000b40098467a23 */ /* 0x102fe20000010847 */
[----:B------:R-:W-:Y:S03]  /*e270*/  MOV R152, R155 ;  /* 0x0000009b00987202 */ /* 0x000fe60000000f00 */
[C---:B------:R-:W-:Y:S01]  /*e280*/  HMMA.16816.F32 R16, R72.reuse, R102, R16 ;  /* 0x000000664810723c */ /* 0x040fe20000001810 */
[----:B------:R1:W5:Y:S01]  /*e290*/  MUFU.EX2 R155, R70 ;  /* 0x00000046009b7308 */ /* 0x0003620000000800 */
[----:B------:R-:W-:Y:S06]  /*e2a0*/  LDSM.16.MT88.4 R100, [R224+0x7100] ;  /* 0x00710000e064783b */ /* 0x000fec0000004200 */
[C---:B--2---:R-:W-:Y:S08]  /*e2b0*/  HMMA.16816.F32 R20, R72.reuse, R76, R20 ;  /* 0x0000004c4814723c */ /* 0x044ff00000001814 */
[C---:B------:R-:W-:Y:S01]  /*e2c0*/  HMMA.16816.F32 R24, R72.reuse, R78, R24 ;  /* 0x0000004e4818723c */ /* 0x040fe20000001818 */
[----:B------:R-:W2:Y:S07]  /*e2d0*/  LDSM.16.MT88.4 R76, [R225+0x6900] ;  /* 0x00690000e14c783b */ /* 0x000eae0000004200 */
[C---:B----4-:R-:W-:Y:S04]  /*e2e0*/  HMMA.16816.F32 R28, R72.reuse, R80, R28 ;  /* 0x00000050481c723c */ /* 0x050fe8000000181c */
[--C-:B-1----:R-:W-:Y:S04]  /*e2f0*/  FFMA.FTZ R70, R154, c[0x0][0x2d0], -R71.reuse ;  /* 0x0000b4009a467a23 */ /* 0x102fe80000010847 */
[C---:B------:R-:W-:Y:S01]  /*e300*/  HMMA.16816.F32 R32, R72.reuse, R82, R32 ;  /* 0x000000524820723c */ /* 0x040fe20000001820 */
[----:B------:R1:W-:Y:S01]  /*e310*/  MUFU.EX2 R154, R70 ;  /* 0x00000046009a7308 */ /* 0x0003e20000000800 */
[----:B------:R-:W4:Y:S06]  /*e320*/  LDSM.16.MT88.4 R80, [R224+0x6900] ;  /* 0x00690000e050783b */ /* 0x000f2c0000004200 */
        /* <DEDUP_REMOVED lines=11> */
[C---:B----4-:R-:W-:Y:S04]  /*e3e0*/  HMMA.16816.F32 R60, R72.reuse, R80, R60 ;  /* 0x00000050483c723c */ /* 0x050fe8000000183c */
[--C-:B-1----:R-:W-:Y:S01]  /*e3f0*/  FFMA.FTZ R70, R110, c[0x0][0x2d0], -R3.reuse ;  /* 0x0000b4006e467a23 */ /* 0x102fe20000010803 */
[----:B------:R-:W-:Y:S03]  /*e400*/  MOV R110, R139 ;  /* 0x0000008b006e7202 */ /* 0x000fe60000000f00 */
[----:B------:R-:W-:Y:S01]  /*e410*/  HMMA.16816.F32 R64, R72, R82, R64 ;  /* 0x000000524840723c */ /* 0x000fe20000001840 */
[----:B------:R1:W-:Y:S01]  /*e420*/  MUFU.EX2 R129, R70 ;  /* 0x0000004600817308 */ /* 0x0003e20000000800 */
[----:B------:R-:W4:Y:S05]  /*e430*/  LDSM.16.MT88.4 R80, [R225+0x3100] ;  /* 0x00310000e150783b */ /* 0x000f2a0000004200 */
[----:B-----5:R-:W-:Y:S02]  /*e440*/  F2FP.PACK_AB R72, R155, R156 ;  /* 0x0000009c9b48723e */ /* 0x020fe400000000ff */
[----:B------:R-:W-:Y:S03]  /*e450*/  F2FP.PACK_AB R74, R153, R154 ;  /* 0x0000009a994a723e */ /* 0x000fe600000000ff */
[--C-:B-1----:R-:W-:Y:S02]  /*e460*/  FFMA.FTZ R70, R109, c[0x0][0x2d0], -R3.reuse ;  /* 0x0000b4006d467a23 */ /* 0x102fe40000010803 */
[----:B------:R-:W5:Y:S02]  /*e470*/  LDL.LU R109, [R1+0x18] ;  /* 0x00001800016d7983 */ /* 0x000f640000300800 */
[----:B------:R1:W1:Y:S02]  /*e480*/  MUFU.EX2 R128, R70 ;  /* 0x0000004600807308 */ /* 0x0002640000000800 */
[--C-:B-1----:R-:W-:Y:S01]  /*e490*/  FFMA.FTZ R70, R148, c[0x0][0x2d0], -R3.reuse ;  /* 0x0000b40094467a23 */ /* 0x102fe20000010803 */
[----:B------:R-:W-:Y:S07]  /*e4a0*/  F2FP.PACK_AB R73, R128, R129 ;  /* 0x000000818049723e */ /* 0x000fee00000000ff */
[----:B------:R1:W-:Y:S02]  /*e4b0*/  MUFU.EX2 R148, R70 ;  /* 0x0000004600947308 */ /* 0x0003e40000000800 */
[----:B-1----:R-:W-:Y:S02]  /*e4c0*/  FFMA.FTZ R70, R108, c[0x0][0x2d0], -R3 ;  /* 0x0000b4006c467a23 */ /* 0x002fe40000010803 */
        /* <DEDUP_REMOVED lines=8> */
[C---:B--2---:R-:W-:Y:S04]  /*e550*/  HMMA.16816.F32 R12, R72.reuse, R76, R12 ;  /* 0x0000004c480c723c */ /* 0x044fe8000000180c */
[--C-:B-1----:R-:W-:Y:S04]  /*e560*/  FFMA.FTZ R70, R151, c[0x0][0x2d0], -R71.reuse ;  /* 0x0000b40097467a23 */ /* 0x102fe80000010847 */
[C---:B------:R-:W-:Y:S01]  /*e570*/  HMMA.16816.F32 R16, R72.reuse, R78, R16 ;  /* 0x0000004e4810723c */ /* 0x040fe20000001810 */
[----:B------:R1:W2:Y:S01]  /*e580*/  MUFU.EX2 R151, R70 ;  /* 0x0000004600977308 */ /* 0x0002a20000000800 */
[----:B------:R-:W3:Y:S06]  /*e590*/  LDSM.16.MT88.4 R76, [R221+0x3900] ;  /* 0x00390000dd4c783b */ /* 0x000eec0000004200 */
[C---:B----4-:R-:W-:Y:S08]  /*e5a0*/  HMMA.16816.F32 R20, R72.reuse, R80, R20 ;  /* 0x000000504814723c */ /* 0x050ff00000001814 */
[C---:B------:R-:W-:Y:S08]  /*e5b0*/  HMMA.16816.F32 R24, R72.reuse, R82, R24 ;  /* 0x000000524818723c */ /* 0x040ff00000001818 */
[C---:B------:R-:W-:Y:S04]  /*e5c0*/  HMMA.16816.F32 R28, R72.reuse, R88, R28 ;  /* 0x00000058481c723c */ /* 0x040fe8000000181c */
[--C-:B-1----:R-:W-:Y:S01]  /*e5d0*/  FFMA.FTZ R70, R150, c[0x0][0x2d0], -R71.reuse ;  /* 0x0000b40096467a23 */ /* 0x102fe20000010847 */
[----:B--2---:R-:W-:Y:S03]  /*e5e0*/  F2FP.PACK_AB R132, R151, R152 ;  /* 0x000000989784723e */ /* 0x004fe600000000ff */
        /* <DEDUP_REMOVED lines=13> */
[----:B--2---:R-:W-:Y:S03]  /*e6c0*/  F2FP.PACK_AB R134, R149, R150 ;  /* 0x000000969586723e */ /* 0x004fe600000000ff */
[----:B------:R-:W-:Y:S01]  /*e6d0*/  HMMA.16816.F32 R64, R72, R102, R64 ;  /* 0x000000664840723c */ /* 0x000fe20000001840 */
[----:B------:R1:W-:Y:S01]  /*e6e0*/  MUFU.EX2 R138, R70 ;  /* 0x00000046008a7308 */ /* 0x0003e20000000800 */
[----:B------:R-:W2:Y:S02]  /*e6f0*/  LDSM.16.MT88.4 R100, [R224+0x3900] ;  /* 0x00390000e064783b */ /* 0x000ea40000004200 */
[--C-:B-1----:R-:W-:Y:S02]  /*e700*/  FFMA.FTZ R70, R110, c[0x0][0x2d0], -R3.reuse ;  /* 0x0000b4006e467a23 */ /* 0x102fe40000010803 */
[----:B------:R-:W-:Y:S05]  /*e710*/  FFMA.FTZ R3, R137, c[0x0][0x2d0], -R3 ;  /* 0x0000b40089037a23 */ /* 0x000fea0000010803 */
[----:B------:R-:W1:Y:S10]  /*e720*/  MUFU.EX2 R71, R70 ;  /* 0x0000004600477308 */ /* 0x000e740000000800 */
[----:B------:R-:W4:Y:S01]  /*e730*/  MUFU.EX2 R70, R3 ;  /* 0x0000000300467308 */ /* 0x000f220000000800 */
[----:B-1----:R-:W-:Y:S02]  /*e740*/  F2FP.PACK_AB R133, R71, R138 ;  /* 0x0000008a4785723e */ /* 0x002fe400000000ff */
[----:B----4-:R-:W-:Y:S07]  /*e750*/  F2FP.PACK_AB R135, R70, R136 ;  /* 0x000000884687723e */ /* 0x010fee00000000ff */
[C---:B------:R-:W-:Y:S01]  /*e760*/  HMMA.16816.F32 R72, R132.reuse, R76, R4 ;  /* 0x0000004c8448723c */ /* 0x040fe20000001804 */
[----:B------:R-:W-:Y:S07]  /*e770*/  LDSM.16.MT88.4 R4, [R224+0x7900] ;  /* 0x00790000e004783b */ /* 0x000fee0000004200 */
[C---:B------:R-:W-:Y:S08]  /*e780*/  HMMA.16816.F32 R76, R132.reuse, R78, R8 ;  /* 0x0000004e844c723c */ /* 0x040ff00000001808 */
[C---:B------:R-:W-:Y:S04]  /*e790*/  HMMA.16816.F32 R80, R132.reuse, R104, R12 ;  /* 0x000000688450723c */ /* 0x040fe8000000180c */
[----:B-----5:R-:W-:Y:S04]  /*e7a0*/  FFMA.FTZ R2, R2, R109, R218 ;  /* 0x0000006d02027223 */ /* 0x020fe800000100da */
[----:B------:R-:W-:Y:S01]  /*e7b0*/  FADD.FTZ R2, R217, R2 ;  /* 0x00000002d9027221 */ /* 0x000fe20000010000 */
[C---:B------:R-:W-:Y:S03]  /*e7c0*/  HMMA.16816.F32 R84, R132.reuse, R106, R16 ;  /* 0x0000006a8454723c */ /* 0x040fe60000001810 */
[----:B------:R-:W-:Y:S04]  /*e7d0*/  FADD.FTZ R2, R216, R2 ;  /* 0x00000002d8027221 */ /* 0x000fe80000010000 */
[----:B------:R-:W-:Y:S01]  /*e7e0*/  FADD.FTZ R2, R215, R2 ;  /* 0x00000002d7027221 */ /* 0x000fe20000010000 */
[C---:B---3--:R-:W-:Y:S04]  /*e7f0*/  HMMA.16816.F32 R88, R132.reuse, R92, R20 ;  /* 0x0000005c8458723c */ /* 0x048fe80000001814 */
[----:B------:R-:W-:Y:S04]  /*e800*/  FADD.FTZ R2, R212, R2 ;  /* 0x00000002d4027221 */ /* 0x000fe80000010000 */
[----:B------:R-:W-:Y:S01]  /*e810*/  FADD.FTZ R2, R206, R2 ;  /* 0x00000002ce027221 */ /* 0x000fe20000010000 */
[C---:B------:R-:W-:Y:S03]  /*e820*/  HMMA.16816.F32 R92, R132.reuse, R94, R24 ;  /* 0x0000005e845c723c */ /* 0x040fe60000001818 */
[----:B------:R-:W-:Y:S04]  /*e830*/  FADD.FTZ R2, R204, R2 ;  /* 0x00000002cc027221 */ /* 0x000fe80000010000 */
[----:B------:R-:W-:Y:S01]  /*e840*/  FADD.FTZ R2, R203, R2 ;  /* 0x00000002cb027221 */ /* 0x000fe20000010000 */
[C---:B--2---:R-:W-:Y:S04]  /*e850*/  HMMA.16816.F32 R96, R132.reuse, R100, R28 ;  /* 0x000000648460723c */ /* 0x044fe8000000181c */
[----:B------:R-:W-:Y:S04]  /*e860*/  FADD.FTZ R2, R199, R2 ;  /* 0x00000002c7027221 */ /* 0x000fe80000010000 */
[----:B------:R-:W-:Y:S01]  /*e870*/  FADD.FTZ R2, R198, R2 ;  /* 0x00000002c6027221 */ /* 0x000fe20000010000 */
[C---:B------:R-:W-:Y:S03]  /*e880*/  HMMA.16816.F32 R100, R132.reuse, R102, R32 ;  /* 0x000000668464723c */ /* 0x040fe60000001820 */
[----:B------:R-:W-:Y:S04]  /*e890*/  FADD.FTZ R2, R197, R2 ;  /* 0x00000002c5027221 */ /* 0x000fe80000010000 */
[----:B------:R-:W-:Y:S05]  /*e8a0*/  FADD.FTZ R2, R196, R2 ;  /* 0x00000002c4027221 */ /* 0x000fea0000010000 */
[----:B------:R-:W-:Y:S04]  /*e8b0*/  FADD.FTZ R2, R191, R2 ;  /* 0x00000002bf027221 */ /* 0x000fe80000010000 */
[----:B------:R-:W-:Y:S02]  /*e8c0*/  FADD.FTZ R2, R189, R2 ;  /* 0x00000002bd027221 */ /* 0x000fe40000010000 */
[----:B------:R-:W-:Y:S02]  /*e8d0*/  FFMA.FTZ R0, R0, R108, R167 ;  /* 0x0000006c00007223 */ /* 0x000fe400000100a7 */
[----:B------:R-:W-:Y:S01]  /*e8e0*/  FADD.FTZ R2, R190, R2 ;  /* 0x00000002be027221 */ /* 0x000fe20000010000 */
[----:B------:R-:W1:Y:S01]  /*e8f0*/  LDSM.16.MT88.4 R108, [R221+0x7900] ;  /* 0x00790000dd6c783b */ /* 0x000e620000004200 */
        /* <DEDUP_REMOVED lines=13> */
[----:B------:R-:W-:Y:S01]  /*e9d0*/  FADD.FTZ R2, R162, R2 ;  /* 0x00000002a2027221 */ /* 0x000fe20000010000 */
[----:B------:R-:W2:Y:S01]  /*e9e0*/  LDSM.16.MT88.4 R116, [R222+0x7900] ;  /* 0x00790000de74783b */ /* 0x000ea20000004200 */
[----:B------:R-:W-:Y:S02]  /*e9f0*/  FADD.FTZ R0, R127, R0 ;  /* 0x000000007f007221 */ /* 0x000fe40000010000 */
[----:B------:R-:W-:Y:S02]  /*ea00*/  FADD.FTZ R2, R161, R2 ;  /* 0x00000002a1027221 */ /* 0x000fe40000010000 */
[----:B------:R-:W-:Y:S02]  /*ea10*/  FADD.FTZ R0, R126, R0 ;  /* 0x000000007e007221 */ /* 0x000fe40000010000 */
[----:B------:R-:W-:Y:S02]  /*ea20*/  FADD.FTZ R2, R160, R2 ;  /* 0x00000002a0027221 */ /* 0x000fe40000010000 */
[----:B------:R-:W-:Y:S02]  /*ea30*/  FADD.FTZ R0, R125, R0 ;  /* 0x000000007d007221 */ /* 0x000fe40000010000 */
[----:B------:R-:W-:Y:S01]  /*ea40*/  FADD.FTZ R2, R156, R2 ;  /* 0x000000029c027221 */ /* 0x000fe20000010000 */
[C---:B-1----:R-:W-:Y:S03]  /*ea50*/  HMMA.16816.F32 R104, R132.reuse, R108, R36 ;  /* 0x0000006c8468723c */ /* 0x042fe60000001824 */
[----:B------:R-:W-:Y:S02]  /*ea60*/  FADD.FTZ R0, R124, R0 ;  /* 0x000000007c007221 */ /* 0x000fe40000010000 */
[----:B------:R-:W1:Y:S01]  /*ea70*/  LDSM.16.MT88.4 R124, [R225+0x7900] ;  /* 0x00790000e17c783b */ /* 0x000e620000004200 */
[----:B------:R-:W-:Y:S02]  /*ea80*/  FADD.FTZ R2, R155, R2 ;  /* 0x000000029b027221 */ /* 0x000fe40000010000 */
[C---:B------:R-:W-:Y:S04]  /*ea90*/  HMMA.16816.F32 R108, R132.reuse, R110, R40 ;  /* 0x0000006e846c723c */ /* 0x040fe80000001828 */
[----:B------:R-:W-:Y:S02]  /*eaa0*/  FADD.FTZ R0, R158, R0 ;  /* 0x000000009e007221 */ /* 0x000fe40000010000 */
[----:B------:R-:W-:Y:S02]  /*eab0*/  FADD.FTZ R2, R154, R2 ;  /* 0x000000029a027221 */ /* 0x000fe40000010000 */
[----:B------:R-:W-:Y:S04]  /*eac0*/  FADD.FTZ R0, R157, R0 ;  /* 0x000000009d007221 */ /* 0x000fe80000010000 */
[----:B------:R-:W-:Y:S02]  /*ead0*/  FADD.FTZ R0, R115, R0 ;  /* 0x0000000073007221 */ /* 0x000fe40000010000 */
[----:B------:R-:W-:Y:S02]  /*eae0*/  FADD.FTZ R2, R153, R2 ;  /* 0x0000000299027221 */ /* 0x000fe40000010000 */
        /* <DEDUP_REMOVED lines=32> */
.L_x_504:
        /* <DEDUP_REMOVED lines=93> */
.L_x_500:
[----:B------:R-:W-:Y:S05]  /*f2c0*/  @P2 BRA `(.L_x_506) ;  /* 0x000012b000002947 */ /* 0x000fea0003800000 */
[----:B------:R-:W2:Y:S01]  /*f2d0*/  LDL R34, [R1+0x50] ;  /* 0x0000500001227983 */ /* 0x000ea20000100800 */
[----:B------:R-:W-:Y:S02]  /*f2e0*/  F2FP.PACK_AB R27, R27, R72 ;  /* 0x000000481b1b723e */ /* 0x000fe400000000ff */
[----:B------:R-:W-:Y:S01]  /*f2f0*/  F2FP.PACK_AB R75, R75, R74 ;  /* 0x0000004a4b4b723e */ /* 0x000fe200000000ff */
[----:B------:R-:W1:Y:S01]  /*f300*/  S2R R32, SR_TID.X ;  /* 0x0000000000207919 */ /* 0x000e620000002100 */
        /* <DEDUP_REMOVED lines=12> */
[----:B-1----:R-:W-:Y:S02]  /*f3d0*/  SHF.R.S32.HI R33, RZ, 0x1f, R32 ;  /* 0x0000001fff217819 */ /* 0x002fe40000011420 */
[----:B------:R-:W-:-:S02]  /*f3e0*/  F2FP.PACK_AB R24, R24, R100 ;  /* 0x000000641818723e */ /* 0x000fc400000000ff */
[CC--:B------:R-:W-:Y:S02]  /*f3f0*/  LEA.HI R2, R33.reuse, R32.reuse, RZ, 0x2 ;  /* 0x0000002021027211 */ /* 0x0c0fe400078f10ff */
[----:B------:R-:W-:Y:S02]  /*f400*/  LEA.HI R29, R33, R32, RZ, 0x5 ;  /* 0x00000020211d7211 */ /* 0x000fe400078f28ff */
[--C-:B------:R-:W-:Y:S02]  /*f410*/  SHF.R.S32.HI R4, RZ, 0x2, R2.reuse ;  /* 0x00000002ff047819 */ /* 0x100fe40000011402 */
[----:B------:R-:W-:Y:S02]  /*f420*/  SHF.R.S32.HI R0, RZ, 0x1f, R2 ;  /* 0x0000001fff007819 */ /* 0x000fe40000011402 */
[----:B------:R-:W-:Y:S02]  /*f430*/  SHF.R.S32.HI R28, RZ, 0x5, R29 ;  /* 0x00000005ff1c7819 */ /* 0x000fe4000001141d */
[----:B------:R-:W-:-:S02]  /*f440*/  LEA.HI R0, R0, R4, RZ, 0x3 ;  /* 0x0000000400007211 */ /* 0x000fc400078f18ff */
[----:B------:R-:W-:Y:S02]  /*f450*/  F2FP.PACK_AB R102, R103, R102 ;  /* 0x000000666766723e */ /* 0x000fe400000000ff */
[----:B------:R-:W-:Y:S02]  /*f460*/  LOP3.LUT R0, R0, 0xfffffff8, RZ, 0xc0, !PT ;  /* 0xfffffff800007812 */ /* 0x000fe400078ec0ff */
[----:B------:R-:W-:Y:S02]  /*f470*/  F2FP.PACK_AB R22, R22, R104 ;  /* 0x000000681616723e */ /* 0x000fe400000000ff */
[----:B------:R-:W-:Y:S01]  /*f480*/  F2FP.PACK_AB R107, R107, R106 ;  /* 0x0000006a6b6b723e */ /* 0x000fe200000000ff */
[----:B------:R-:W-:Y:S01]  /*f490*/  IMAD.IADD R4, R4, 0x1, -R0 ;  /* 0x0000000104047824 */ /* 0x000fe200078e0a00 */
[----:B------:R-:W-:Y:S02]  /*f4a0*/  LOP3.LUT R0, R2, 0xfffffffc, RZ, 0xc0, !PT ;  /* 0xfffffffc02007812 */ /* 0x000fe400078ec0ff */
[----:B------:R-:W-:Y:S01]  /*f4b0*/  F2FP.PACK_AB R21, R21, R108 ;  /* 0x0000006c1515723e */ /* 0x000fe200000000ff */
[C---:B------:R-:W-:Y:S01]  /*f4c0*/  IMAD.SHL.U32 R2, R4.reuse, 0x40, RZ ;  /* 0x0000004004027824 */ /* 0x040fe200078e00ff */
[----:B------:R-:W-:Y:S01]  /*f4d0*/  LOP3.LUT R3, R4, 0x1, RZ, 0xc0, !PT ;  /* 0x0000000104037812 */ /* 0x000fe200078ec0ff */
[----:B------:R-:W-:Y:S01]  /*f4e0*/  IMAD.IADD R23, R32, 0x1, -R0 ;  /* 0x0000000120177824 */ /* 0x000fe200078e0a00 */
[----:B------:R-:W-:-:S02]  /*f4f0*/  F2FP.PACK_AB R111, R111, R110 ;  /* 0x0000006e6f6f723e */ /* 0x000fc400000000ff */
[----:B------:R-:W-:Y:S01]  /*f500*/  LOP3.LUT R0, R2, 0x1c0, RZ, 0xc0, !PT ;  /* 0x000001c002007812 */ /* 0x000fe200078ec0ff */
[----:B------:R-:W-:Y:S01]  /*f510*/  IMAD R2, R28, 0x200, R23 ;  /* 0x000002001c027824 */ /* 0x000fe200078e0217 */
[----:B------:R-:W-:Y:S02]  /*f520*/  ISETP.NE.U32.AND P0, PT, R3, 0x1, PT ;  /* 0x000000010300780c */ /* 0x000fe40003f05070 */
[----:B------:R-:W-:Y:S02]  /*f530*/  LEA.HI R0, R0, R0, RZ, 0x1d ;  /* 0x0000000000007211 */ /* 0x000fe400078fe8ff */
[----:B------:R-:W-:Y:S01]  /*f540*/  R2P PR, R4, 0x6 ;  /* 0x0000000604007804 */ /* 0x000fe20000000000 */
[----:B------:R-:W-:Y:S01]  /*f550*/  IMAD.MOV.U32 R4, RZ, RZ, 0x20 ;  /* 0x00000020ff047424 */ /* 0x000fe200078e00ff */
[----:B------:R-:W-:Y:S01]  /*f560*/  F2FP.PACK_AB R20, R20, R112 ;  /* 0x000000701414723e */ /* 0x000fe200000000ff */
[----:B------:R-:W-:Y:S01]  /*f570*/  IMAD.U32 R0, R2, 0x2, R0 ;  /* 0x0000000202007824 */ /* 0x000fe200078e0000 */
[----:B------:R-:W-:-:S02]  /*f580*/  F2FP.PACK_AB R19, R19, R114 ;  /* 0x000000721313723e */ /* 0x000fc400000000ff */
[----:B------:R-:W-:Y:S01]  /*f590*/  SEL R4, R4, 0xffffffe0, !P1 ;  /* 0xffffffe004047807 */ /* 0x000fe20004800000 */
[----:B------:R-:W-:Y:S01]  /*f5a0*/  IMAD.SHL.U32 R0, R0, 0x2, RZ ;  /* 0x0000000200007824 */ /* 0x000fe200078e00ff */
[----:B------:R-:W-:Y:S01]  /*f5b0*/  BAR.SYNC.DEFER_BLOCKING 0x1, 0x100 ;  /* 0x0044000000007b1d */ /* 0x000fe20000010000 */
[----:B------:R-:W-:Y:S02]  /*f5c0*/  F2FP.PACK_AB R18, R18, R116 ;  /* 0x000000741212723e */ /* 0x000fe400000000ff */
[----:B------:R-:W-:Y:S02]  /*f5d0*/  F2FP.PACK_AB R17, R17, R118 ;  /* 0x000000761111723e */ /* 0x000fe400000000ff */
[C---:B------:R-:W-:Y:S02]  /*f5e0*/  IADD3 R3, R0.reuse, 0x80, RZ ;  /* 0x0000008000037810 */ /* 0x040fe40007ffe0ff */
[C---:B------:R-:W-:Y:S02]  /*f5f0*/  IADD3 R2, R0.reuse, 0x70, RZ ;  /* 0x0000007000027810 */ /* 0x040fe40007ffe0ff */
[----:B------:R-:W-:Y:S01]  /*f600*/  @P0 IADD3 R2, R3, 0x10, RZ ;  /* 0x0000001003020810 */ /* 0x000fe20007ffe0ff */
[----:B------:R-:W-:Y:S01]  /*f610*/  IMAD.IADD R3, R0, 0x1, R4 ;  /* 0x0000000100037824 */ /* 0x000fe200078e0204 */
[----:B------:R-:W-:-:S02]  /*f620*/  F2FP.PACK_AB R16, R16, R120 ;  /* 0x000000781010723e */ /* 0x000fc400000000ff */
[----:B------:R-:W-:Y:S01]  /*f630*/  F2FP.PACK_AB R13, R13, R122 ;  /* 0x0000007a0d0d723e */ /* 0x000fe200000000ff */
[----:B------:R-:W-:Y:S01]  /*f640*/  IMAD.IADD R4, R4, 0x1, R2 ;  /* 0x0000000104047824 */ /* 0x000fe200078e0202 */
[----:B------:R-:W-:Y:S02]  /*f650*/  F2FP.PACK_AB R12, R12, R124 ;  /* 0x0000007c0c0c723e */ /* 0x000fe400000000ff */
[----:B------:R-:W-:Y:S02]  /*f660*/  F2FP.PACK_AB R11, R11, R126 ;  /* 0x0000007e0b0b723e */ /* 0x000fe400000000ff */
[----:B------:R-:W-:Y:S02]  /*f670*/  F2FP.PACK_AB R9, R9, R128 ;  /* 0x000000800909723e */ /* 0x000fe400000000ff */
[----:B------:R-:W-:Y:S02]  /*f680*/  F2FP.PACK_AB R15, R15, R130 ;  /* 0x000000820f0f723e */ /* 0x000fe400000000ff */
[----:B------:R-:W-:Y:S01]  /*f690*/  F2FP.PACK_AB R14, R14, R132 ;  /* 0x000000840e0e723e */ /* 0x000fe200000000ff */
[----:B------:R1:W-:Y:S01]  /*f6a0*/  STS [R0+0x80], R27 ;  /* 0x0000801b00007388 */ /* 0x0003e20000000800 */
[----:B------:R-:W-:-:S02]  /*f6b0*/  F2FP.PACK_AB R10, R135, R134 ;  /* 0x00000086870a723e */ /* 0x000fc400000000ff */
[----:B------:R-:W-:Y:S01]  /*f6c0*/  ISETP.NE.U32.AND P0, PT, RZ, c[0x0][0x500], PT ;  /* 0x00014000ff007a0c */ /* 0x000fe20003f05070 */
[----:B------:R-:W-:Y:S01]  /*f6d0*/  STS [R0+0x480], R75 ;  /* 0x0004804b00007388 */ /* 0x000fe20000000800 */
[----:B------:R-:W-:Y:S02]  /*f6e0*/  ISETP.NE.U32.AND P1, PT, RZ, c[0x0][0x508], PT ;  /* 0x00014200ff007a0c */ /* 0x000fe40003f25070 */
        /* <DEDUP_REMOVED lines=53> */
.L_x_507:
[----:B---3--:R-:W-:Y:S01]  /*fa40*/  LOP3.LUT R0, R29, 0xffffffe0, RZ, 0xc0, !PT ;  /* 0xffffffe01d007812 */ /* 0x008fe200078ec0ff */
[----:B------:R-:W1:Y:S01]  /*fa50*/  S2R R13, SR_CTAID.Y ;  /* 0x00000000000d7919 */ /* 0x000e620000002600 */
[----:B------:R-:W-:Y:S01]  /*fa60*/  SHF.R.S32.HI R4, RZ, 0x1f, R28 ;  /* 0x0000001fff047819 */ /* 0x000fe2000001141c */
[----:B------:R-:W-:Y:S01]  /*fa70*/  IMAD.MOV.U32 R7, RZ, RZ, c[0x0][0x4e8] ;  /* 0x00013a00ff077624 */ /* 0x000fe200078e00ff */
[----:B------:R-:W-:Y:S01]  /*fa80*/  LEA.HI R16, R33, R32, RZ, 0x3 ;  /* 0x0000002021107211 */ /* 0x000fe200078f18ff */
[----:B------:R-:W-:Y:S01]  /*fa90*/  IMAD.IADD R0, R32, 0x1, -R0 ;  /* 0x0000000120007824 */ /* 0x000fe200078e0a00 */
[----:B------:R-:W2:Y:S01]  /*faa0*/  S2R R19, SR_CTAID.X ;  /* 0x0000000000137919 */ /* 0x000ea20000002500 */
[----:B------:R-:W-:Y:S01]  /*fab0*/  LEA.HI R4, R4, R28, RZ, 0x3 ;  /* 0x0000001c04047211 */ /* 0x000fe200078f18ff */
[----:B-----5:R-:W-:Y:S01]  /*fac0*/  IMAD R15, R15, c[0x0][0x4e8], RZ ;  /* 0x00013a000f0f7a24 */ /* 0x020fe200078e02ff */
[----:B------:R-:W-:Y:S01]  /*fad0*/  ISETP.NE.AND P1, PT, R7, 0x1, PT ;  /* 0x000000010700780c */ /* 0x000fe20003f25270 */
[----:B------:R-:W-:Y:S01]  /*fae0*/  BSSY B0, `(.L_x_508) ;  /* 0x0000079000007945 */ /* 0x000fe20003800000 */
[----:B------:R-:W-:-:S02]  /*faf0*/  SHF.R.S32.HI R6, RZ, 0x1f, R0 ;  /* 0x0000001fff067819 */ /* 0x000fc40000011400 */
[----:B------:R-:W-:Y:S02]  /*fb00*/  LOP3.LUT R5, R4, 0xffffff8, RZ, 0xc0, !PT ;  /* 0x0ffffff804057812 */ /* 0x000fe400078ec0ff */
[----:B------:R-:W-:Y:S02]  /*fb10*/  LEA.HI R4, R23, R23, RZ, 0x1 ;  /* 0x0000001717047211 */ /* 0x000fe400078f08ff */
[----:B------:R-:W-:Y:S02]  /*fb20*/  LEA.HI R6, R6, R0, RZ, 0x2 ;  /* 0x0000000006067211 */ /* 0x000fe400078f10ff */
[----:B------:R-:W-:Y:S02]  /*fb30*/  IADD3 R7, R28, -R5, RZ ;  /* 0x800000051c077210 */ /* 0x000fe40007ffe0ff */
[----:B------:R-:W-:Y:S02]  /*fb40*/  LOP3.LUT R4, R4, 0x1ffffffe, RZ, 0xc0, !PT ;  /* 0x1ffffffe04047812 */ /* 0x000fe400078ec0ff */
[----:B------:R-:W-:-:S02]  /*fb50*/  SHF.R.S32.HI R5, RZ, 0x2, R6 ;  /* 0x00000002ff057819 */ /* 0x000fc40000011406 */
[----:B------:R-:W-:Y:S01]  /*fb60*/  LOP3.LUT P2, RZ, R0, 0x3, RZ, 0xc0, !PT ;  /* 0x0000000300ff7812 */ /* 0x000fe2000784c0ff */
[----:B------:R-:W-:Y:S01]  /*fb70*/  IMAD R0, R3, c[0x0][0x3a0], RZ ;  /* 0x0000e80003007a24 */ /* 0x000fe200078e02ff */
[----:B------:R-:W-:Y:S01]  /*fb80*/  SEL R14, R34, RZ, !P0 ;  /* 0x000000ff220e7207 */ /* 0x000fe20004000000 */
[----:B------:R-:W-:Y:S01]  /*fb90*/  IMAD.IADD R8, R23, 0x1, -R4 ;  /* 0x0000000117087824 */ /* 0x000fe200078e0a04 */
[----:B------:R-:W-:Y:S01]  /*fba0*/  MOV R4, R2 ;  /* 0x0000000200047202 */ /* 0x000fe20000000f00 */
[----:B------:R-:W-:Y:S01]  /*fbb0*/  IMAD R17, R7, 0x10, R5 ;  /* 0x0000001007117824 */ /* 0x000fe200078e0205 */
[----:B-1----:R-:W-:Y:S01]  /*fbc0*/  SHF.R.S32.HI R7, RZ, 0x1f, R13 ;  /* 0x0000001fff077819 */ /* 0x002fe2000001140d */
[----:B------:R-:W-:Y:S01]  /*fbd0*/  IMAD R6, R2, c[0x0][0x3a4], R0 ;  /* 0x0000e90002067a24 */ /* 0x000fe200078e0200 */
[----:B------:R-:W-:Y:S01]  /*fbe0*/  LOP3.LUT R12, R16, 0xfffffff8, RZ, 0xc0, !PT ;  /* 0xfffffff8100c7812 */ /* 0x000fe200078ec0ff */
[----:B------:R-:W-:Y:S01]  /*fbf0*/  IMAD R0, R8, 0x8, R17 ;  /* 0x0000000808007824 */ /* 0x000fe200078e0211 */
[----:B------:R-:W-:Y:S01]  /*fc00*/  SHF.R.S32.HI R16, RZ, 0x3, R16 ;  /* 0x00000003ff107819 */ /* 0x000fe20000011410 */
[----:B------:R-:W-:Y:S01]  /*fc10*/  IMAD.MOV.U32 R5, RZ, RZ, R3 ;  /* 0x000000ffff057224 */ /* 0x000fe200078e0003 */
[----:B------:R-:W-:Y:S01]  /*fc20*/  LEA.HI R18, R33, R32, RZ, 0x6 ;  /* 0x0000002021127211 */ /* 0x000fe200078f30ff */
[----:B--2---:R-:W-:-:S02]  /*fc30*/  IMAD R8, R19, 0x80, R0 ;  /* 0x0000008013087824 */ /* 0x004fc400078e0200 */
[----:B------:R-:W-:-:S04]  /*fc40*/  IMAD.WIDE.U32 R2, R2, c[0x0][0x3a0], RZ ;  /* 0x0000e80002027a25 */ /* 0x000fc800078e00ff */
[----:B------:R-:W-:Y:S01]  /*fc50*/  IMAD.WIDE.U32 R10, R13, c[0x0][0x490], R4 ;  /* 0x000124000d0a7a25 */ /* 0x000fe200078e0004 */
[----:B------:R-:W-:Y:S02]  /*fc60*/  IADD3 R3, R3, R6, RZ ;  /* 0x0000000603037210 */ /* 0x000fe40007ffe0ff */
[----:B------:R-:W-:Y:S01]  /*fc70*/  SHF.R.S32.HI R6, RZ, 0x1f, R34 ;  /* 0x0000001fff067819 */ /* 0x000fe20000011422 */
[----:B------:R-:W-:Y:S02]  /*fc80*/  IMAD R4, R7, c[0x0][0x490], RZ ;  /* 0x0001240007047a24 */ /* 0x000fe400078e02ff */
[----:B------:R-:W-:-:S04]  /*fc90*/  @P1 IMAD.HI.U32 R9, R8, c[0x0][0x4ec], RZ ;  /* 0x00013b0008091a27 */ /* 0x000fc800078e00ff */
[----:B------:R-:W-:Y:S02]  /*fca0*/  IMAD R4, R13, c[0x0][0x494], R4 ;  /* 0x000125000d047a24 */ /* 0x000fe400078e0204 */
[----:B------:R-:W-:Y:S02]  /*fcb0*/  IMAD R7, R7, c[0x0][0x3e8], RZ ;  /* 0x0000fa0007077a24 */ /* 0x000fe400078e02ff */
[----:B------:R-:W-:Y:S01]  /*fcc0*/  IMAD.MOV.U32 R0, RZ, RZ, R8 ;  /* 0x000000ffff007224 */ /* 0x000fe200078e0008 */
[----:B------:R-:W-:Y:S01]  /*fcd0*/  @P1 SHF.R.U32.HI R0, RZ, c[0x0][0x4f0], R9 ;  /* 0x00013c00ff001a19 */ /* 0x000fe20000011609 */
[----:B------:R-:W-:Y:S01]  /*fce0*/  IMAD R7, R13, c[0x0][0x3ec], R7 ;  /* 0x0000fb000d077a24 */ /* 0x000fe200078e0207 */
[----:B------:R-:W-:Y:S01]  /*fcf0*/  IADD3 R5, R11, R4, RZ ;  /* 0x000000040b057210 */ /* 0x000fe20007ffe0ff */
        /* <DEDUP_REMOVED lines=37> */
[----:B------:R-:W-:Y:S01]  /*ff50*/  IADD3 R6, -R0, RZ, RZ ;  /* 0x000000ff00067210 */ /* 0x000fe20007ffe1ff */
[----:B------:R-:W-:Y:S01]  /*ff60*/  IMAD R5, R19, 0x80, R17 ;  /* 0x0000008013057824 */ /* 0x000fe200078e0211 */
[----:B------:R-:W-:Y:S01]  /*ff70*/  SHF.R.S32.HI R7, RZ, 0x1f, R0 ;  /* 0x0000001fff077819 */ /* 0x000fe20000011400 */
[----:B------:R-:W1:Y:S02]  /*ff80*/  SHFL.IDX PT, R11, R2, RZ, 0x1c1f ;  /* 0x001c1fff020b7589 */ /* 0x000e6400000e0000 */
[----:B------:R-:W-:Y:S01]  /*ff90*/  IMAD R6, R6, c[0x0][0x4e8], R13 ;  /* 0x00013a0006067a24 */ /* 0x000fe200078e020d */
[----:B------:R-:W-:Y:S01]  /*ffa0*/  ISETP.GE.OR P0, PT, R5, R15, P2 ;  /* 0x0000000f0500720c */ /* 0x000fe20001706670 */
[----:B------:R-:W-:Y:S01]  /*ffb0*/  SHFL.IDX PT, R8, R8, 0x1, 0x1c1f ;  /* 0x003c1f0008087f89 */ /* 0x000fe200000e0000 */
[----:B------:R-:W-:-:S03]  /*ffc0*/  IMAD R7, R7, c[0x0][0x3e0], RZ ;  /* 0x0000f80007077a24 */ /* 0x000fc600078e02ff */
[----:B------:R2:W3:Y:S01]  /*ffd0*/  SHFL.IDX PT, R9, R2, 0x1, 0x1c1f ;  /* 0x003c1f0002097f89 */ /* 0x0004e200000e0000 */
[----:B------:R-:W-:-:S07]  /*ffe0*/  IMAD R7, R0, c[0x0][0x3e4], R7 ;  /* 0x0000f90000077a24 */ /* 0x000fce00078e0207 */
[----:B-1----:R1:W-:Y:S01]  /*fff0*/  @!P0 ST.E [R10.64], R30 ;  /* 0x0000001e0a008985 */ /* 0x0023e2000c101912 */
[----:B--2---:R-:W-:Y:S02]  /*10000*/  MOV R2, R4 ;  /* 0x0000000400027202 */ /* 0x004fe40000000f00 */
[----:B------:R-:W-:-:S03]  /*10010*/  IADD3 R4, R5, 0x8, RZ ;  /* 0x0000000805047810 */ /* 0x000fc60007ffe0ff */
[----:B------:R-:W-:Y:S01]  /*10020*/  IMAD.WIDE.U32 R2, R0, c[0x0][0x3e0], R2 ;  /* 0x0000f80000027a25 */ /* 0x000fe200078e0002 */
[----:B------:R-:W-:Y:S02]  /*10030*/  SHF.R.S32.HI R0, RZ, 0x1f, R6 ;  /* 0x0000001fff007819 */ /* 0x000fe40000011406 */
[----:B------:R-:W-:Y:S01]  /*10040*/  ISETP.GE.OR P2, PT, R4, R15, P2 ;  /* 0x0000000f0400720c */ /* 0x000fe20001746670 */
[----:B------:R-:W-:Y:S02]  /*10050*/  IMAD.SHL.U32 R4, R18, 0x8, RZ ;  /* 0x0000000812047824 */ /* 0x000fe400078e00ff */
[----:B------:R-:W-:Y:S02]  /*10060*/  IMAD R0, R0, c[0x0][0x3d8], RZ ;  /* 0x0000f60000007a24 */ /* 0x000fe400078e02ff */
[----:B------:R-:W-:Y:S01]  /*10070*/  IMAD.IADD R3, R3, 0x1, R7 ;  /* 0x0000000103037824 */ /* 0x000fe200078e0207 */
[----:B------:R-:W-:Y:S01]  /*10080*/  LOP3.LUT R5, R14, 0x7ffffe00, R4, 0xf8, !PT ;  /* 0x7ffffe000e057812 */ /* 0x000fe200078ef804 */
[C---:B------:R-:W-:Y:S01]  /*10090*/  IMAD R4, R6.reuse, c[0x0][0x3dc], R0 ;  /* 0x0000f70006047a24 */ /* 0x040fe200078e0200 */
[----:B------:R-:W-:Y:S01]  /*100a0*/  LEA R7, R19, R16, 0x7 ;  /* 0x0000001013077211 */ /* 0x000fe200078e38ff */
[----:B------:R-:W-:Y:S01]  /*100b0*/  IMAD.WIDE.U32 R2, R6, c[0x0][0x3d8], R2 ;  /* 0x0000f60006027a25 */ /* 0x000fe200078e0002 */
[----:B------:R-:W-:-:S02]  /*100c0*/  SHF.L.U32 R0, R5, 0x1, RZ ;  /* 0x0000000105007819 */ /* 0x000fc400000006ff */
[----:B------:R-:W-:Y:S01]  /*100d0*/  IADD3 R6, R12, 0x40, RZ ;  /* 0x000000400c067810 */ /* 0x000fe20007ffe0ff */
[----:B---3--:R1:W-:Y:S01]  /*100e0*/  @!P2 ST.E [R8.64], R31 ;  /* 0x0000001f0800a985 */ /* 0x0083e2000c101912 */
[----:B------:R-:W-:Y:S01]  /*100f0*/  IMAD.IADD R3, R3, 0x1, R4 ;  /* 0x0000000103037824 */ /* 0x000fe200078e0204 */
[C---:B------:R-:W-:Y:S02]  /*10100*/  LEA R14, P0, R2.reuse, c[0x0][0x380], 0x1 ;  /* 0x0000e000020e7a11 */ /* 0x040fe400078008ff */
[----:B------:R1:W2:Y:S02]  /*10110*/  LDS.128 R24, [R0+0x1080] ;  /* 0x0010800000187984 */ /* 0x0002a40000000c00 */
[----:B------:R-:W-:Y:S02]  /*10120*/  LEA.HI.X R13, R2, c[0x0][0x384], R3, 0x1, P0 ;  /* 0x0000e100020d7a11 */ /* 0x000fe400000f0c03 */
        /* <DEDUP_REMOVED lines=20> */
.L_x_509:
[----:B------:R-:W-:Y:S05]  /*10270*/  BSYNC B0 ;  /* 0x0000000000007941 */ /* 0x000fea0003800000 */
.L_x_508:
        /* <DEDUP_REMOVED lines=15> */
.L_x_511:
[----:B------:R-:W-:Y:S05]  /*10370*/  BSYNC B0 ;  /* 0x0000000000007941 */ /* 0x000fea0003800000 */
.L_x_510:
        /* <DEDUP_REMOVED lines=15> */
.L_x_513:
[----:B------:R-:W-:Y:S05]  /*10470*/  BSYNC B0 ;  /* 0x0000000000007941 */ /* 0x000fea0003800000 */
.L_x_512:
        /* <DEDUP_REMOVED lines=16> */
.L_x_506:
        /* <DEDUP_REMOVED lines=19> */
.L_x_514:
        /* <DEDUP_REMOVED lines=15> */
[----:B------:R-:W-:Y:S02]  /*107a0*/  MOV R2, R4 ;  /* 0x0000000400027202 */ /* 0x000fe40000000f00 */
[----:B------:R-:W-:-:S13]  /*107b0*/  ISETP.NE.AND P0, PT, R0, 0x1, PT ;  /* 0x000000010000780c */ /* 0x000fda0003f05270 */
[----:B------:R-:W-:Y:S01]  /*107c0*/  @P0 IMAD.HI.U32 R7, R9, c[0x0][0x4ec], RZ ;  /* 0x00013b0009070a27 */ /* 0x000fe200078e00ff */
[----:B-1----:R-:W-:-:S03]  /*107d0*/  SHF.R.S32.HI R0, RZ, 0x1f, R8 ;  /* 0x0000001fff007819 */ /* 0x002fc60000011408 */
[----:B------:R-:W-:-:S04]  /*107e0*/  IMAD.WIDE.U32 R2, R8, c[0x0][0x490], R2 ;  /* 0x0001240008027a25 */ /* 0x000fc800078e0002 */
[----:B------:R-:W-:Y:S02]  /*107f0*/  IMAD R6, R0, c[0x0][0x490], RZ ;  /* 0x0001240000067a24 */ /* 0x000fe400078e02ff */
[----:B------:R-:W-:Y:S01]  /*10800*/  IMAD.MOV.U32 R0, RZ, RZ, R9 ;  /* 0x000000ffff007224 */ /* 0x000fe200078e0009 */
[----:B------:R-:W-:Y:S01]  /*10810*/  @P0 SHF.R.U32.HI R0, RZ, c[0x0][0x4f0], R7 ;  /* 0x00013c00ff000a19 */ /* 0x000fe20000011607 */
[----:B------:R-:W-:Y:S02]  /*10820*/  IMAD R6, R8, c[0x0][0x494], R6 ;  /* 0x0001250008067a24 */ /* 0x000fe400078e0206 */
[----:B------:R-:W-:Y:S01]  /*10830*/  IMAD R8, R11, c[0x0][0x498], RZ ;  /* 0x000126000b087a24 */ /* 0x000fe200078e02ff */
[----:B------:R-:W-:Y:S01]  /*10840*/  IADD3 R7, -R0, RZ, RZ ;  /* 0x000000ff00077210 */ /* 0x000fe20007ffe1ff */
[----:B------:R-:W-:Y:S02]  /*10850*/  IMAD.IADD R3, R6, 0x1, R3 ;  /* 0x0000000106037824 */ /* 0x000fe400078e0203 */
[----:B------:R-:W-:-:S02]  /*10860*/  IMAD R8, R10, c[0x0][0x49c], R8 ;  /* 0x000127000a087a24 */ /* 0x000fc400078e0208 */
[----:B------:R-:W-:Y:S01]  /*10870*/  IMAD R6, R7, c[0x0][0x4e8], R9 ;  /* 0x00013a0007067a24 */ /* 0x000fe200078e0209 */
[----:B------:R-:W-:Y:S01]  /*10880*/  SHF.R.S32.HI R9, RZ, 0x1f, R0 ;  /* 0x0000001fff097819 */ /* 0x000fe20000011400 */
[----:B------:R-:W-:-:S03]  /*10890*/  IMAD.WIDE.U32 R2, R10, c[0x0][0x498], R2 ;  /* 0x000126000a027a25 */ /* 0x000fc600078e0002 */
[----:B------:R-:W-:Y:S02]  /*108a0*/  SHF.R.S32.HI R7, RZ, 0x1f, R6 ;  /* 0x0000001fff077819 */ /* 0x000fe40000011406 */
[----:B------:R-:W-:-:S03]  /*108b0*/  IADD3 R2, P0, R0, R2, RZ ;  /* 0x0000000200027210 */ /* 0x000fc60007f1e0ff */
[----:B------:R-:W-:Y:S01]  /*108c0*/  IMAD R0, R7, c[0x0][0x488], RZ ;  /* 0x0001220007007a24 */ /* 0x000fe200078e02ff */
[----:B------:R-:W-:-:S03]  /*108d0*/  IADD3.X R3, R9, R3, R8, P0, !PT ;  /* 0x0000000309037210 */ /* 0x000fc600007fe408 */
[C---:B------:R-:W-:Y:S02]  /*108e0*/  IMAD R0, R6.reuse, c[0x0][0x48c], R0 ;  /* 0x0001230006007a24 */ /* 0x040fe400078e0200 */
[----:B------:R-:W-:-:S05]  /*108f0*/  IMAD.WIDE.U32 R2, R6, c[0x0][0x488], R2 ;  /* 0x0001220006027a25 */ /* 0x000fca00078e0002 */
[----:B------:R-:W-:Y:S02]  /*10900*/  IADD3 R0, R3, R0, RZ ;  /* 0x0000000003007210 */ /* 0x000fe40007ffe0ff */
[----:B------:R-:W-:-:S04]  /*10910*/  LEA R6, P0, R2, c[0x0][0x450], 0x2 ;  /* 0x0001140002067a11 */ /* 0x000fc800078010ff */
[----:B------:R-:W-:Y:S02]  /*10920*/  LEA.HI.X R7, R2, c[0x0][0x454], R0, 0x2, P0 ;  /* 0x0001150002077a11 */ /* 0x000fe400000f1400 */
[----:B------:R-:W-:-:S05]  /*10930*/  MOV R0, 0xff800000 ;  /* 0xff80000000007802 */ /* 0x000fca0000000f00 */
[----:B------:R1:W-:Y:S02]  /*10940*/  STG.E [R6.64], R0 ;  /* 0x0000000006007986 */ /* 0x0003e4000c101912 */
.L_x_516:
[----:B------:R-:W-:Y:S05]  /*10950*/  BSYNC B0 ;  /* 0x0000000000007941 */ /* 0x000fea0003800000 */
.L_x_515:
[----:B-1----:R-:W1:Y:S01]  /*10960*/  S2R R6, SR_CTAID.Y ;  /* 0x0000000000067919 */ /* 0x002e620000002600 */
[----:B------:R-:W-:Y:S01]  /*10970*/  IMAD R0, R5, c[0x0][0x3a0], RZ ;  /* 0x0000e80005007a24 */ /* 0x000fe200078e02ff */
[----:B------:R-:W-:Y:S01]  /*10980*/  SHF.R.S32.HI R5, RZ, 0x1f, R12 ;  /* 0x0000001fff057819 */ /* 0x000fe2000001140c */
[C---:B------:R-:W-:Y:S01]  /*10990*/  IMAD.WIDE.U32 R2, R4.reuse, c[0x0][0x3a0], RZ ;  /* 0x0000e80004027a25 */ /* 0x040fe200078e00ff */
[----:B------:R-:W2:Y:S01]  /*109a0*/  S2R R14, SR_CTAID.X ;  /* 0x00000000000e7919 */ /* 0x000ea20000002500 */
[----:B------:R-:W-:Y:S01]  /*109b0*/  MOV R8, c[0x0][0x4e8] ;  /* 0x00013a0000087a02 */ /* 0x000fe20000000f00 */
[----:B------:R-:W-:Y:S01]  /*109c0*/  BSSY B0, `(.L_x_517) ;  /* 0x0000035000007945 */ /* 0x000fe20003800000 */
[----:B------:R-:W-:Y:S01]  /*109d0*/  LEA.HI R5, R5, R12, RZ, 0x3 ;  /* 0x0000000c05057211 */ /* 0x000fe200078f18ff */
[----:B------:R-:W-:Y:S01]  /*109e0*/  IMAD R0, R4, c[0x0][0x3a4], R0 ;  /* 0x0000e90004007a24 */ /* 0x000fe200078e0200 */
[----:B------:R-:W-:Y:S02]  /*109f0*/  ISETP.NE.AND P0, PT, R8, 0x1, PT ;  /* 0x000000010800780c */ /* 0x000fe40003f05270 */
[----:B------:R-:W-:-:S02]  /*10a00*/  LOP3.LUT R4, R5, 0xfffffff8, RZ, 0xc0, !PT ;  /* 0xfffffff805047812 */ /* 0x000fc400078ec0ff */
[----:B------:R-:W-:Y:S02]  /*10a10*/  SHF.R.S32.HI R8, RZ, 0x3, R5 ;  /* 0x00000003ff087819 */ /* 0x000fe40000011405 */
[----:B------:R-:W-:Y:S01]  /*10a20*/  IADD3 R3, R3, R0, RZ ;  /* 0x0000000003037210 */ /* 0x000fe20007ffe0ff */
[----:B------:R-:W-:-:S05]  /*10a30*/  IMAD.IADD R12, R12, 0x1, -R4 ;  /* 0x000000010c0c7824 */ /* 0x000fca00078e0a04 */
[-C--:B------:R-:W-:Y:S02]  /*10a40*/  LEA R4, R12, R8.reuse, 0x5 ;  /* 0x000000080c047211 */ /* 0x080fe400078e28ff */
[----:B-1----:R-:W-:Y:S01]  /*10a50*/  SHF.R.S32.HI R7, RZ, 0x1f, R6 ;  /* 0x0000001fff077819 */ /* 0x002fe20000011406 */
[----:B------:R-:W-:Y:S01]  /*10a60*/  IMAD.WIDE.U32 R2, R6, c[0x0][0x3e8], R2 ;  /* 0x0000fa0006027a25 */ /* 0x000fe200078e0002 */
[----:B--2---:R-:W-:-:S03]  /*10a70*/  LEA R8, R14, R8, 0x7 ;  /* 0x000000080e087211 */ /* 0x004fc600078e38ff */
[----:B------:R-:W-:Y:S02]  /*10a80*/  IMAD R0, R7, c[0x0][0x3e8], RZ ;  /* 0x0000fa0007007a24 */ /* 0x000fe400078e02ff */
[----:B------:R-:W-:Y:S02]  /*10a90*/  IMAD R4, R14, 0x80, R4 ;  /* 0x000000800e047824 */ /* 0x000fe400078e0204 */
[----:B------:R-:W-:Y:S02]  /*10aa0*/  IMAD R0, R6, c[0x0][0x3ec], R0 ;  /* 0x0000fb0006007a24 */ /* 0x000fe400078e0200 */
[----:B------:R-:W-:-:S03]  /*10ab0*/  @P0 IMAD.HI.U32 R5, R4, c[0x0][0x4ec], RZ ;  /* 0x00013b0004050a27 */ /* 0x000fc600078e00ff */
[----:B------:R-:W-:Y:S01]  /*10ac0*/  IADD3 R3, R0, R3, RZ ;  /* 0x0000000300037210 */ /* 0x000fe20007ffe0ff */
[----:B------:R-:W-:Y:S01]  /*10ad0*/  IMAD R6, R11, c[0x0][0x3f0], RZ ;  /* 0x0000fc000b067a24 */ /* 0x000fe200078e02ff */
[----:B------:R-:W-:Y:S02]  /*10ae0*/  MOV R0, R4 ;  /* 0x0000000400007202 */ /* 0x000fe40000000f00 */
[----:B------:R-:W-:Y:S01]  /*10af0*/  @P0 SHF.R.U32.HI R0, RZ, c[0x0][0x4f0], R5 ;  /* 0x00013c00ff000a19 */ /* 0x000fe20000011605 */
[C---:B------:R-:W-:Y:S02]  /*10b00*/  IMAD R7, R10.reuse, c[0x0][0x3f4], R6 ;  /* 0x0000fd000a077a24 */ /* 0x040fe400078e0206 */
[----:B------:R-:W-:Y:S01]  /*10b10*/  IMAD.WIDE.U32 R2, R10, c[0x0][0x3f0], R2 ;  /* 0x0000fc000a027a25 */ /* 0x000fe200078e0002 */
[----:B------:R-:W-:-:S03]  /*10b20*/  SHF.R.S32.HI R6, RZ, 0x1f, R0 ;  /* 0x0000001fff067819 */ /* 0x000fc60000011400 */
[----:B------:R-:W-:Y:S01]  /*10b30*/  IMAD.MOV R5, RZ, RZ, -R0 ;  /* 0x000000ffff057224 */ /* 0x000fe200078e0a00 */
[----:B------:R-:W-:Y:S01]  /*10b40*/  IADD3 R3, R3, R7, RZ ;  /* 0x0000000703037210 */ /* 0x000fe20007ffe0ff */
[----:B------:R-:W-:Y:S02]  /*10b50*/  IMAD R6, R6, c[0x0][0x3e0], RZ ;  /* 0x0000f80006067a24 */ /* 0x000fe400078e02ff */
[----:B------:R-:W-:Y:S02]  /*10b60*/  IMAD R5, R5, c[0x0][0x4e8], R4 ;  /* 0x00013a0005057a24 */ /* 0x000fe400078e0204 */
[----:B------:R-:W-:-:S03]  /*10b70*/  IMAD.WIDE.U32 R2, R0, c[0x0][0x3e0], R2 ;  /* 0x0000f80000027a25 */ /* 0x000fc600078e0002 */
[----:B------:R-:W-:Y:S01]  /*10b80*/  SHF.R.S32.HI R4, RZ, 0x1f, R5 ;  /* 0x0000001fff047819 */ /* 0x000fe20000011405 */
[----:B------:R-:W-:Y:S02]  /*10b90*/  IMAD R0, R0, c[0x0][0x3e4], R6 ;  /* 0x0000f90000007a24 */ /* 0x000fe400078e0206 */
[----:B-----5:R-:W-:-:S03]  /*10ba0*/  IMAD R10, R13, c[0x0][0x4e8], RZ ;  /* 0x00013a000d0a7a24 */ /* 0x020fc600078e02ff */
[----:B------:R-:W-:Y:S01]  /*10bb0*/  IADD3 R3, R3, R0, RZ ;  /* 0x0000000003037210 */ /* 0x000fe20007ffe0ff */
[----:B------:R-:W-:-:S04]  /*10bc0*/  IMAD R0, R4, c[0x0][0x3d8], RZ ;  /* 0x0000f60004007a24 */ /* 0x000fc800078e02ff */
[C---:B------:R-:W-:Y:S02]  /*10bd0*/  IMAD R0, R5.reuse, c[0x0][0x3dc], R0 ;  /* 0x0000f70005007a24 */ /* 0x040fe400078e0200 */
[----:B------:R-:W-:-:S04]  /*10be0*/  IMAD.WIDE.U32 R2, R5, c[0x0][0x3d8], R2 ;  /* 0x0000f60005027a25 */ /* 0x000fc800078e0002 */
[----:B------:R-:W-:Y:S01]  /*10bf0*/  IMAD.IADD R0, R3, 0x1, R0 ;  /* 0x0000000103007824 */ /* 0x000fe200078e0200 */
[----:B------:R-:W-:-:S04]  /*10c00*/  LEA R11, P0, R2, c[0x0][0x380], 0x1 ;  /* 0x0000e000020b7a11 */ /* 0x000fc800078008ff */
        /* <DEDUP_REMOVED lines=16> */
.L_x_518:
[----:B------:R-:W-:Y:S05]  /*10d10*/  BSYNC B0 ;  /* 0x0000000000007941 */ /* 0x000fea0003800000 */
.L_x_517:
        /* <DEDUP_REMOVED lines=15> */
.L_x_520:
[----:B------:R-:W-:Y:S05]  /*10e10*/  BSYNC B0 ;  /* 0x0000000000007941 */ /* 0x000fea0003800000 */
.L_x_519:
        /* <DEDUP_REMOVED lines=15> */
.L_x_522:
[----:B------:R-:W-:Y:S05]  /*10f10*/  BSYNC B0 ;  /* 0x0000000000007941 */ /* 0x000fea0003800000 */
.L_x_521:
        /* <DEDUP_REMOVED lines=16> */
.L_x_523:
        /* <DEDUP_REMOVED lines=14> */
.L_x_1721:


//--------------------- .text._ZN7cutlass13device_kernelIN5flash19enable_sm80_to_sm89INS1_16FlashAttnFwdSm80INS1_25CollectiveMainloopFwdSm80ILi8ELi1ELb1EN4cute5tupleIJNS5_1CILi128EEES8_S8_EEELi128ENS_6half_tEfNS_4arch4Sm80ELb1ELb0ELb1ELb1ELb0ELb1ELb1ELb0EEENS1_21CollectiveEpilogueFwdIS9_NS6_IJNS7_ILi1EEESF_SF_EEESA_SC_Li256ELb1ELb1ELb0ELb0EEENS1_19SingleTileSchedulerILb1ELb0ELb1ELi128EEEEEEEEEvNT_6ParamsE --------------------------
	.section	.text._ZN7cutlass13device_kernelIN5flash19enable_sm80_to_sm89INS1_16FlashAttnFwdSm80INS1_25CollectiveMainloopFwdSm80ILi8ELi1ELb1EN4cute5tupleIJNS5_1CILi128EEES8_S8_EEELi128ENS_6half_tEfNS_4arch4Sm80ELb1ELb0ELb1ELb1ELb0ELb1ELb1ELb0EEENS1_21CollectiveEpilogueFwdIS9_NS6_IJNS7_ILi1EEESF_SF_EEESA_SC_Li256ELb1ELb1ELb0ELb0EEENS1_19SingleTileSchedulerILb1ELb0ELb1ELi128EEEEEEEEEvNT_6ParamsE,"ax",@progbits
	.sectioninfo	@"SHI_REGISTERS=255"
	.align	128
.text._ZN7cutlass13device_kernelIN5flash19enable_sm80_to_sm89INS1_16FlashAttnFwdSm80INS1_25CollectiveMainloopFwdSm80ILi8ELi1ELb1EN4cute5tupleIJNS5_1CILi128EEES8_S8_EEELi128ENS_6half_tEfNS_4arch4Sm80ELb1ELb0ELb1ELb1ELb0ELb1ELb1ELb0EEENS1_21CollectiveEpilogueFwdIS9_NS6_IJNS7_ILi1EEESF_SF_EEESA_SC_Li256ELb1ELb1ELb0ELb0EEENS1_19SingleTileSchedulerILb1ELb0ELb1ELi128EEEEEEEEEvNT_6ParamsE:
        .type           _ZN7cutlass13device_kernelIN5flash19enable_sm80_to_sm89INS1_16FlashAttnFwdSm80INS1_25CollectiveMainloopFwdSm80ILi8ELi1ELb1EN4cute5tupleIJNS5_1CILi128EEES8_S8_EEELi128ENS_6half_tEfNS_4arch4Sm80ELb1ELb0ELb1ELb1ELb0ELb1ELb1ELb0EEENS1_21CollectiveEpilogueFwdIS9_NS6_IJNS7_ILi1EEESF_SF_EEESA_SC_Li256ELb1ELb1ELb0ELb0EEENS1_19SingleTileSchedulerILb1ELb0ELb1ELi128EEEEEEEEEvNT_6ParamsE,@function
        .size           _ZN7cutlass13device_kernelIN5flash19enable_sm80_to_sm89INS1_16FlashAttnFwdSm80INS1_25CollectiveMainloopFwdSm80ILi8ELi1ELb1EN4cute5tupleIJNS5_1CILi128EEES8_S8_EEELi128ENS_6half_tEfNS_4arch4Sm80ELb1ELb0ELb1ELb1ELb0ELb1ELb1ELb0EEENS1_21CollectiveEpilogueFwdIS9_NS6_IJNS7_ILi1EEESF_SF_EEESA_SC_Li256ELb1ELb1ELb0ELb0EEENS1_19SingleTileSchedulerILb1ELb0ELb1ELi128EEEEEEEEEvNT_6ParamsE,(.L_x_1722 - _ZN7cutlass13device_kernelIN5flash19enable_sm80_to_sm89INS1_16FlashAttnFwdSm80INS1_25CollectiveMainloopFwdSm80ILi8ELi1ELb1EN4cute5tupleIJNS5_1CILi128EEES8_S8_EEELi128ENS_6half_tEfNS_4arch4Sm80ELb1ELb0ELb1ELb1ELb0ELb1ELb1ELb0EEENS1_21CollectiveEpilogueFwdIS9_NS6_IJNS7_ILi1EEESF_SF_EEESA_SC_Li256ELb1ELb1ELb0ELb0EEENS1_19SingleTileSchedulerILb1ELb0ELb1ELi128EEEEEEEEEvNT_6ParamsE)
        .other          _ZN7cutlass13device_kernelIN5flash19enable_sm80_to_sm89INS1_16FlashAttnFwdSm80INS1_25CollectiveMainloopFwdSm80ILi8ELi1ELb1EN4cute5tupleIJNS5_1CILi128EEES8_S8_EEELi128ENS_6half_tEfNS_4arch4Sm80ELb1ELb0ELb1ELb1ELb0ELb1ELb1ELb0EEENS1_21CollectiveEpilogueFwdIS9_NS6_IJNS7_ILi1EEESF_SF_EEESA_SC_Li256ELb1ELb1ELb0ELb0EEENS1_19SingleTileSchedulerILb1ELb0ELb1ELi128EEEEEEEEEvNT_6ParamsE,@"STO_CUDA_ENTRY STV_DEFAULT"
_ZN7cutlass13device_kernelIN5flash19enable_sm80_to_sm89INS1_16FlashAttnFwdSm80INS1_25CollectiveMainloopFwdSm80ILi8ELi1ELb1EN4cute5tupleIJNS5_1CILi128EEES8_S8_EEELi128ENS_6half_tEfNS_4arch4Sm80ELb1ELb0ELb1ELb1ELb0ELb1ELb1ELb0EEENS1_21CollectiveEpilogueFwdIS9_NS6_IJNS7_ILi1EEESF_SF_EEESA_SC_Li256ELb1ELb1ELb0ELb0EEENS1_19SingleTileSchedulerILb1ELb0ELb1ELi128EEEEEEEEEvNT_6ParamsE:
        /* <DEDUP_REMOVED lines=17> */
.L_x_525:
        /* <DEDUP_REMOVED lines=8> */
.L_x_527:
[----:B------:R-:W-:-:S04]  /*0190*/  MOV R0, c[0x0][0x54c] ;  /* 0x0001530000007a02 */ /* 0x000fc80000000f00 */
.L_x_526:
[----:B------:R-:W-:Y:S01]  /*01a0*/  USHF.L.U32 UR4, UR4, 0x7, URZ ;  /* 0x0000000704047899 */ /* 0x000fe2000800063f */
[----:B-----5:R-:W-:-:S05]  /*01b0*/  IMAD R0, R0, c[0x0][0x548], RZ ;  /* 0x0001520000007a24 */ /* 0x020fca00078e02ff */
[----:B------:R-:W-:-:S04]  /*01c0*/  MOV R12, UR4 ;  /* 0x00000004000c7c02 */ /* 0x000fc80008000f00 */
[----:B------:R-:W-:-:S04]  /*01d0*/  ISETP.GE.AND P0, PT, R12, R0, PT ;  /* 0x000000000c00720c */ /* 0x000fc80003f06270 */
[----:B------:R-:W-:-:S05]  /*01e0*/  SEL R0, R5, 0xffffffff, !P0 ;  /* 0xffffffff05007807 */ /* 0x000fca0004000000 */
[----:B------:R2:W-:Y:S01]  /*01f0*/  STL [R1+0x44], R0 ;  /* 0x0000440001007387 */ /* 0x0005e20000100800 */
[----:B------:R-:W-:Y:S05]  /*0200*/  BRA `(.L_x_528) ;  /* 0x0000014000007947 */ /* 0x000fea0003800000 */
.L_x_524:
[----:B------:R-:W-:-:S04]  /*0210*/  ISETP.NE.U32.AND P0, PT, RZ, c[0x0][0x568], PT ;  /* 0x00015a00ff007a0c */ /* 0x000fc80003f05070 */
[----:B------:R-:W-:-:S13]  /*0220*/  ISETP.NE.AND.EX P0, PT, RZ, c[0x0][0x56c], PT, P0 ;  /* 0x00015b00ff007a0c */ /* 0x000fda0003f05300 */
[----:B------:R-:W-:Y:S05]  /*0230*/  @!P0 BRA `(.L_x_529) ;  /* 0x0000002000008947 */ /* 0x000fea0003800000 */
[----:B------:R1:W5:Y:S01]  /*0240*/  LDG.E R0, [R2.64] ;  /* 0x0000000802007981 */ /* 0x000362000c1e1900 */
[----:B------:R-:W-:Y:S05]  /*0250*/  BRA `(.L_x_530) ;  /* 0x0000009000007947 */ /* 0x000fea0003800000 */
.L_x_529:
        /* <DEDUP_REMOVED lines=8> */
.L_x_531:
[----:B------:R-:W-:-:S04]  /*02e0*/  MOV R0, c[0x0][0x54c] ;  /* 0x0001530000007a02 */ /* 0x000fc80000000f00 */
.L_x_530:
[----:B------:R-:W-:Y:S01]  /*02f0*/  USHF.L.U32 UR4, UR4, 0x7, URZ ;  /* 0x0000000704047899 */ /* 0x000fe2000800063f */
[----:B-----5:R-:W-:-:S05]  /*0300*/  IMAD R0, R0, c[0x0][0x548], RZ ;  /* 0x0001520000007a24 */ /* 0x020fca00078e02ff */
[----:B------:R-:W-:-:S04]  /*0310*/  MOV R12, UR4 ;  /* 0x00000004000c7c02 */ /* 0x000fc80008000f00 */
[----:B------:R-:W-:-:S04]  /*0320*/  ISETP.GE.AND P0, PT, R12, R0, PT ;  /* 0x000000000c00720c */ /* 0x000fc80003f06270 */
[----:B------:R-:W-:-:S05]  /*0330*/  SEL R0, R5, 0xffffffff, !P0 ;  /* 0xffffffff05007807 */ /* 0x000fca0004000000 */
[----:B------:R2:W-:Y:S04]  /*0340*/  STL [R1+0x44], R0 ;  /* 0x0000440001007387 */ /* 0x0005e80000100800 */
.L_x_528:
[----:B------:R-:W3:Y:S02]  /*0350*/  LDL R18, [R1+0x44] ;  /* 0x0000440001127983 */ /* 0x000ee40000100800 */
[----:B---3--:R-:W-:-:S13]  /*0360*/  ISETP.GE.AND P0, PT, R18, RZ, PT ;  /* 0x000000ff1200720c */ /* 0x008fda0003f06270 */
[----:B------:R-:W-:Y:S05]  /*0370*/  @!P0 EXIT ;  /* 0x000000000000894d */ /* 0x000fea0003800000 */
[----:B------:R-:W-:Y:S01]  /*0380*/  ISETP.NE.U32.AND P0, PT, RZ, c[0x0][0x370], PT ;  /* 0x0000dc00ff007a0c */ /* 0x000fe20003f05070 */
[----:B--2---:R-:W-:Y:S01]  /*0390*/  IMAD.MOV.U32 R0, RZ, RZ, c[0x0][0x168] ;  /* 0x00005a00ff007624 */ /* 0x004fe200078e00ff */
[----:B------:R-:W-:Y:S01]  /*03a0*/  ISETP.NE.U32.AND P1, PT, RZ, c[0x0][0x360], PT ;  /* 0x0000d800ff007a0c */ /* 0x000fe20003f25070 */
[----:B------:R-:W-:Y:S01]  /*03b0*/  IMAD.MOV.U32 R179, RZ, RZ, RZ ;  /* 0x000000ffffb37224 */ /* 0x000fe200078e00ff */
[----:B------:R-:W-:Y:S01]  /*03c0*/  ISETP.NE.AND.EX P2, PT, RZ, c[0x0][0x374], PT, P0 ;  /* 0x0000dd00ff007a0c */ /* 0x000fe20003f45300 */
[----:B------:R-:W-:Y:S01]  /*03d0*/  IMAD.MOV.U32 R174, RZ, RZ, RZ ;  /* 0x000000ffffae7224 */ /* 0x000fe200078e00ff */
[----:B------:R-:W-:Y:S01]  /*03e0*/  ISETP.NE.AND.EX P0, PT, RZ, c[0x0][0x364], PT, P1 ;  /* 0x0000d900ff007a0c */ /* 0x000fe20003f05310 */
[----:B------:R-:W-:Y:S01]  /*03f0*/  IMAD.MOV.U32 R182, RZ, RZ, RZ ;  /* 0x000000ffffb67224 */ /* 0x000fe200078e00ff */
[----:B------:R-:W-:Y:S01]  /*0400*/  ISETP.NE.U32.AND P1, PT, RZ, c[0x0][0x348], PT ;  /* 0x0000d200ff007a0c */ /* 0x000fe20003f25070 */
[----:B------:R-:W-:Y:S01]  /*0410*/  IMAD.WIDE R6, R18, R14, c[0x0][0x348] ;  /* 0x0000d20012067625 */ /* 0x000fe200078e020e */
[----:B------:R-:W-:-:S02]  /*0420*/  ISETP.NE.U32.AND P5, PT, RZ, c[0x0][0x350], PT ;  /* 0x0000d400ff007a0c */ /* 0x000fc40003fa5070 */
[----:B------:R-:W-:Y:S01]  /*0430*/  ISETP.NE.U32.AND P3, PT, RZ, c[0x0][0x358], PT ;  /* 0x0000d600ff007a0c */ /* 0x000fe20003f65070 */
[CC--:B------:R-:W-:Y:S01]  /*0440*/  IMAD.WIDE R4, R18.reuse, R14.reuse, c[0x0][0x350] ;  /* 0x0000d40012047625 */ /* 0x0c0fe200078e020e */
[----:B------:R-:W-:Y:S02]  /*0450*/  ISETP.NE.AND.EX P1, PT, RZ, c[0x0][0x34c], PT, P1 ;  /* 0x0000d300ff007a0c */ /* 0x000fe40003f25310 */
[----:B------:R-:W-:Y:S01]  /*0460*/  ISETP.NE.AND.EX P5, PT, RZ, c[0x0][0x354], PT, P5 ;  /* 0x0000d500ff007a0c */ /* 0x000fe20003fa5350 */
[CC--:B------:R-:W-:Y:S01]  /*0470*/  @P2 IMAD.WIDE R10, R18.reuse, R14.reuse, c[0x0][0x370] ;  /* 0x0000dc00120a2625 */ /* 0x0c0fe200078e020e */
[----:B------:R-:W-:Y:S02]  /*0480*/  ISETP.NE.AND.EX P3, PT, RZ, c[0x0][0x35c], PT, P3 ;  /* 0x0000d700ff007a0c */ /* 0x000fe40003f65330 */
[----:B------:R-:W-:Y:S01]  /*0490*/  MOV R13, RZ ;  /* 0x000000ff000d7202 */ /* 0x000fe20000000f00 */
[CC--:B------:R-:W-:Y:S01]  /*04a0*/  @P0 IMAD.WIDE R8, R18.reuse, R14.reuse, c[0x0][0x360] ;  /* 0x0000d80012080625 */ /* 0x0c0fe200078e020e */
[----:B------:R2:W5:Y:S03]  /*04b0*/  @P2 LDG.E R179, [R10.64] ;  /* 0x000000080ab32981 */ /* 0x000566000c1e1900 */
[----:B-1----:R-:W-:Y:S01]  /*04c0*/  IMAD.WIDE R2, R18, R14, c[0x0][0x358] ;  /* 0x0000d60012027625 */ /* 0x002fe200078e020e */
[----:B------:R1:W3:Y:S04]  /*04d0*/  @P0 LDG.E R0, [R8.64] ;  /* 0x0000000808000981 */ /* 0x0002e8000c1e1900 */
[----:B------:R2:W5:Y:S04]  /*04e0*/  @P1 LDG.E R174, [R6.64] ;  /* 0x0000000806ae1981 */ /* 0x000568000c1e1900 */
[----:B------:R2:W5:Y:S04]  /*04f0*/  @P5 LDG.E R182, [R4.64] ;  /* 0x0000000804b65981 */ /* 0x000568000c1e1900 */
[----:B------:R2:W5:Y:S04]  /*0500*/  @P3 LDG.E R13, [R2.64] ;  /* 0x00000008020d3981 */ /* 0x000568000c1e1900 */
[----:B------:R-:W4:Y:S01]  /*0510*/  S2R R26, SR_CTAID.Y ;  /* 0x00000000001a7919 */ /* 0x000f220000002600 */
[----:B------:R-:W-:Y:S01]  /*0520*/  MOV R127, c[0x0][0x228] ;  /* 0x00008a00007f7a02 */ /* 0x000fe20000000f00 */
[----:B-1----:R-:W-:Y:S01]  /*0530*/  IMAD.MOV.U32 R8, RZ, RZ, c[0x0][0x1d0] ;  /* 0x00007400ff087624 */ /* 0x002fe200078e00ff */
[----:B----4-:R-:W-:Y:S01]  /*0540*/  SHF.R.S32.HI R214, RZ, 0x1f, R26 ;  /* 0x0000001fffd67819 */ /* 0x010fe2000001141a */
[----:B---3--:R2:W-:Y:S01]  /*0550*/  STL [R1+0x34], R0 ;  /* 0x0000340001007387 */ /* 0x0085e20000100800 */
[----:B------:R-:W-:Y:S01]  /*0560*/  IMAD.MOV.U32 R9, RZ, RZ, R0 ;  /* 0x000000ffff097224 */ /* 0x000fe200078e0000 */
[----:B------:R-:W-:Y:S05]  /*0570*/  @P0 BRA `(.L_x_532) ;  /* 0x0000005000000947 */ /* 0x000fea0003800000 */
[----:B------:R-:W-:Y:S05]  /*0580*/  @!P1 BRA `(.L_x_532) ;  /* 0x0000004000009947 */ /* 0x000fea0003800000 */
[----:B--2---:R1:W2:Y:S04]  /*0590*/  LDG.E R0, [R6.64] ;  /* 0x0000000806007981 */ /* 0x0042a8000c1e1900 */
[----:B-1----:R-:W2:Y:S02]  /*05a0*/  LDG.E R6, [R6.64+0x4] ;  /* 0x0000040806067981 */ /* 0x002ea4000c1e1900 */
[----:B--2---:R-:W-:-:S05]  /*05b0*/  IADD3 R9, -R0, R6, RZ ;  /* 0x0000000600097210 */ /* 0x004fca0007ffe1ff */
[----:B------:R1:W-:Y:S02]  /*05c0*/  STL [R1+0x34], R9 ;  /* 0x0000340901007387 */ /* 0x0003e40000100800 */
.L_x_532:
[----:B------:R-:W-:-:S04]  /*05d0*/  ISETP.NE.U32.AND P0, PT, RZ, c[0x0][0x368], PT ;  /* 0x0000da00ff007a0c */ /* 0x000fc80003f05070 */
[----:B------:R-:W-:-:S13]  /*05e0*/  ISETP.NE.AND.EX P0, PT, RZ, c[0x0][0x36c], PT, P0 ;  /* 0x0000db00ff007a0c */ /* 0x000fda0003f05300 */
[----:B------:R-:W-:Y:S05]  /*05f0*/  @!P0 BRA `(.L_x_533) ;  /* 0x0000003000008947 */ /* 0x000fea0003800000 */
[----:B--2---:R-:W-:-:S05]  /*0600*/  IMAD.WIDE R4, R18, R14, c[0x0][0x368] ;  /* 0x0000da0012047625 */ /* 0x004fca00078e020e */
[----:B------:R2:W5:Y:S01]  /*0610*/  LDG.E R8, [R4.64] ;  /* 0x0000000804087981 */ /* 0x000562000c1e1900 */
[----:B------:R-:W-:Y:S05]  /*0620*/  BRA `(.L_x_534) ;  /* 0x0000004000007947 */ /* 0x000fea0003800000 */
.L_x_533:
[----:B------:R-:W-:Y:S05]  /*0630*/  @!P5 BRA `(.L_x_534) ;  /* 0x000000300000d947 */ /* 0x000fea0003800000 */
[----:B--2---:R2:W3:Y:S04]  /*0640*/  LDG.E R0, [R4.64] ;  /* 0x0000000804007981 */ /* 0x0044e8000c1e1900 */
[----:B--2---:R-:W3:Y:S02]  /*0650*/  LDG.E R4, [R4.64+0x4] ;  /* 0x0000040804047981 */ /* 0x004ee4000c1e1900 */
[----:B---3--:R-:W-:Y:S02]  /*0660*/  IADD3 R8, -R0, R4, RZ ;  /* 0x0000000400087210 */ /* 0x008fe40007ffe1ff */
.L_x_534:
[----:B--2---:R2:W3:Y:S04]  /*0670*/  @P3 LDG.E R4, [R2.64] ;  /* 0x0000000802043981 */ /* 0x0044e8000c1e1900 */
[----:B------:R2:W3:Y:S01]  /*0680*/  @P3 LDG.E R0, [R2.64+0x4] ;  /* 0x0000040802003981 */ /* 0x0004e2000c1e1900 */
[----:B------:R-:W-:Y:S01]  /*0690*/  ISETP.NE.U32.AND P0, PT, RZ, c[0x0][0x378], PT ;  /* 0x0000de00ff007a0c */ /* 0x000fe20003f05070 */
[----:B-----5:R-:W-:-:S03]  /*06a0*/  IMAD.MOV.U32 R166, RZ, RZ, R8 ;  /* 0x000000ffffa67224 */ /* 0x020fc600078e0008 */
[----:B------:R-:W-:Y:S01]  /*06b0*/  ISETP.NE.AND.EX P0, PT, RZ, c[0x0][0x37c], PT, P0 ;  /* 0x0000df00ff007a0c */ /* 0x000fe20003f05300 */
[----:B------:R-:W-:-:S12]  /*06c0*/  IMAD.MOV.U32 R5, RZ, RZ, c[0x0][0x2c4] ;  /* 0x0000b100ff057624 */ /* 0x000fd800078e00ff */
[----:B--2---:R-:W-:-:S05]  /*06d0*/  @P0 IMAD.WIDE R2, R18, R14, c[0x0][0x378] ;  /* 0x0000de0012020625 */ /* 0x004fca00078e020e */
[----:B------:R2:W5:Y:S01]  /*06e0*/  @P0 LDG.E R166, [R2.64] ;  /* 0x0000000802a60981 */ /* 0x000562000c1e1900 */
[----:B------:R-:W-:Y:S01]  /*06f0*/  ISETP.NE.AND P0, PT, R5, 0x1, PT ;  /* 0x000000010500780c */ /* 0x000fe20003f05270 */
[----:B------:R-:W-:Y:S02]  /*0700*/  IMAD.IADD R5, R8, 0x1, -R179 ;  /* 0x0000000108057824 */ /* 0x000fe400078e0ab3 */
[----:B--2---:R-:W-:-:S05]  /*0710*/  IMAD.MOV.U32 R2, RZ, RZ, R12 ;  /* 0x000000ffff027224 */ /* 0x004fca00078e000c */
[----:B------:R2:W-:Y:S01]  /*0720*/  STL [R1+0xc], R2 ;  /* 0x00000c0201007387 */ /* 0x0005e20000100800 */
[----:B---3--:R-:W-:-:S04]  /*0730*/  @P3 IMAD.IADD R127, R0, 0x1, -R4 ;  /* 0x00000001007f3824 */ /* 0x008fc800078e0a04 */
[----:B------:R-:W-:Y:S01]  /*0740*/  @P0 IADD3 R0, R2, 0x7f, RZ ;  /* 0x0000007f02000810 */ /* 0x000fe20007ffe0ff */
[----:B------:R-:W-:-:S04]  /*0750*/  IMAD.IADD R3, R5, 0x1, R127 ;  /* 0x0000000105037824 */ /* 0x000fc800078e027f */
[----:B--2---:R-:W-:Y:S01]  /*0760*/  @P0 IMAD.HI.U32 R2, R0, c[0x0][0x2c8], RZ ;  /* 0x0000b20000020a27 */ /* 0x004fe200078e00ff */
[----:B------:R-:W-:Y:S02]  /*0770*/  IADD3 R0, R12, 0x7f, RZ ;  /* 0x0000007f0c007810 */ /* 0x000fe40007ffe0ff */
[C---:B------:R-:W-:Y:S01]  /*0780*/  IADD3 R191, R3.reuse, 0x80, -R9 ;  /* 0x0000008003bf7810 */ /* 0x040fe20007ffe809 */
[----:B------:R2:W-:Y:S01]  /*0790*/  STL [R1+0x28], R3 ;  /* 0x0000280301007387 */ /* 0x0005e20000100800 */
[----:B------:R-:W-:Y:S02]  /*07a0*/  @P0 SHF.R.U32.HI R0, RZ, c[0x0][0x2cc], R2 ;  /* 0x0000b300ff000a19 */ /* 0x000fe40000011602 */
[----:B------:R-:W-:-:S03]  /*07b0*/  IADD3 R2, R3, 0x7f, RZ ;  /* 0x0000007f03027810 */ /* 0x000fc60007ffe0ff */
[----:B------:R-:W-:-:S05]  /*07c0*/  IMAD.IADD R0, R191, 0x1, R0 ;  /* 0x00000001bf007824 */ /* 0x000fca00078e0200 */
[----:B------:R-:W-:-:S04]  /*07d0*/  SHF.R.S32.HI R4, RZ, 0x1f, R0 ;  /* 0x0000001fff047819 */ /* 0x000fc80000011400 */
[----:B------:R-:W-:-:S04]  /*07e0*/  LEA.HI R0, R4, R0, RZ, 0x7 ;  /* 0x0000000004007211 */ /* 0x000fc800078f38ff */
[----:B------:R-:W-:Y:S02]  /*07f0*/  SHF.R.S32.HI R0, RZ, 0x7, R0 ;  /* 0x00000007ff007819 */ /* 0x000fe40000011400 */
[----:B--2---:R-:W-:-:S04]  /*0800*/  SHF.R.S32.HI R3, RZ, 0x1f, R2 ;  /* 0x0000001fff037819 */ /* 0x004fc80000011402 */
[----:B------:R-:W-:-:S04]  /*0810*/  LEA.HI R2, R3, R2, RZ, 0x7 ;  /* 0x0000000203027211 */ /* 0x000fc800078f38ff */
[----:B------:R-:W-:-:S04]  /*0820*/  SHF.R.S32.HI R190, RZ, 0x7, R2 ;  /* 0x00000007ffbe7819 */ /* 0x000fc80000011402 */
[----:B------:R-:W-:Y:S01]  /*0830*/  IMNMX R2, R190, R0, PT ;  /* 0x00000000be027217 */ /* 0x000fe20003800200 */
[----:B------:R-:W-:-:S04]  /*0840*/  IMAD.MOV R0, RZ, RZ, -R5 ;  /* 0x000000ffff007224 */ /* 0x000fc800078e0a05 */
[----:B------:R-:W-:Y:S01]  /*0850*/  IMAD R3, R2, 0x80, -R5 ;  /* 0x0000008002037824 */ /* 0x000fe200078e0a05 */
        /* <DEDUP_REMOVED lines=11> */
[----:B------:R-:W-:-:S04]  /*0910*/  ISETP.NE.U32.AND P4, PT, RZ, c[0x0][0x340], PT ;  /* 0x0000d000ff007a0c */ /* 0x000fc80003f85070 */
[----:B------:R-:W-:-:S13]  /*0920*/  ISETP.NE.AND.EX P4, PT, RZ, c[0x0][0x344], PT, P4 ;  /* 0x0000d100ff007a0c */ /* 0x000fda0003f85340 */
[----:B------:R-:W-:-:S05]  /*0930*/  @P4 IMAD.WIDE R2, R18, R14, c[0x0][0x340] ;  /* 0x0000d00012024625 */ /* 0x000fca00078e020e */
[----:B------:R2:W3:Y:S01]  /*0940*/  @P4 LDG.E R16, [R2.64] ;  /* 0x0000000802104981 */ /* 0x0004e2000c1e1900 */
[----:B------:R-:W-:Y:S01]  /*0950*/  SHF.R.S32.HI R6, RZ, 0x1f, R213 ;  /* 0x0000001fff067819 */ /* 0x000fe200000114d5 */
[----:B------:R-:W-:Y:S01]  /*0960*/  IMAD.MOV.U32 R170, RZ, RZ, c[0x0][0x238] ;  /* 0x00008e00ffaa7624 */ /* 0x000fe200078e00ff */
[----:B-1----:R-:W-:Y:S01]  /*0970*/  SHF.R.S32.HI R9, RZ, 0x1f, R18 ;  /* 0x0000001fff097819 */ /* 0x002fe20000011412 */
        /* <DEDUP_REMOVED lines=26> */
[----:B--2---:R-:W-:Y:S01]  /*0b20*/  IMAD.WIDE.U32 R2, R154, c[0x0][0x238], R32 ;  /* 0x00008e009a027a25 */ /* 0x004fe200078e0020 */
        /* <DEDUP_REMOVED lines=47> */
[----:B------:R-:W-:Y:S01]  /*0e20*/  @P2 LEA R0, P3, R170, R20, 0x5 ;  /* 0x00000014aa002211 */ /* 0x000fe200078628ff */
        /* <DEDUP_REMOVED lines=35> */
[----:B---3--:R-:W-:Y:S01]  /*1060*/  @P4 SHF.R.S32.HI R17, RZ, 0x1f, R16 ;  /* 0x0000001fff114819 */ /* 0x008fe20000011410 */
        /* <DEDUP_REMOVED lines=179> */
[C---:B------:R-:W-:Y:S01]  /*1ba0*/  IADD3 R144, P1, R210.reuse, R134, RZ ;  /* 0x00000086d2907210 */ /* 0x040fe20007f3e0ff */
        /* <DEDUP_REMOVED lines=30> */
.L_x_582:
        /* <DEDUP_REMOVED lines=50> */
.L_x_540:
[----:B------:R-:W-:Y:S05]  /*20b0*/  BSYNC B0 ;  /* 0x0000000000007941 */ /* 0x000fea0003800000 */
.L_x_539:
        /* <DEDUP_REMOVED lines=40> */
.L_x_542:
[----:B------:R-:W-:Y:S05]  /*2340*/  BSYNC B0 ;  /* 0x0000000000007941 */ /* 0x000fea0003800000 */
.L_x_541:
        /* <DEDUP_REMOVED lines=40> */
.L_x_544:
[----:B------:R-:W-:Y:S05]  /*25d0*/  BSYNC B0 ;  /* 0x0000000000007941 */ /* 0x000fea0003800000 */
.L_x_543:
        /* <DEDUP_REMOVED lines=38> */
.L_x_546:
[----:B------:R-:W-:Y:S05]  /*2840*/  BSYNC B0 ;  /* 0x0000000000007941 */ /* 0x000fea0003800000 */
.L_x_545:
        /* <DEDUP_REMOVED lines=74> */
.L_x_550:
[----:B------:R-:W-:Y:S05]  /*2cf0*/  BSYNC B0 ;  /* 0x0000000000007941 */ /* 0x000fea0003800000 */
.L_x_549:
        /* <DEDUP_REMOVED lines=59> */
.L_x_548:
[----:B------:R-:W-:Y:S05]  /*30b0*/  BSYNC B1 ;  /* 0x0000000000017941 */ /* 0x000fea0003800000 */
.L_x_547:
        /* <DEDUP_REMOVED lines=62> */
.L_x_554:
[----:B------:R-:W-:Y:S05]  /*34a0*/  BSYNC B0 ;  /* 0x0000000000007941 */ /* 0x000fea0003800000 */
.L_x_553:
        /* <DEDUP_REMOVED lines=59> */
.L_x_552:
[----:B------:R-:W-:Y:S05]  /*3860*/  BSYNC B1 ;  /* 0x0000000000017941 */ /* 0x000fea0003800000 */
.L_x_551:
        /* <DEDUP_REMOVED lines=62> */
.L_x_558:
[----:B------:R-:W-:Y:S05]  /*3c50*/  BSYNC B0 ;  /* 0x0000000000007941 */ /* 0x000fea0003800000 */
.L_x_557:
        /* <DEDUP_REMOVED lines=59> */
.L_x_556:
[----:B------:R-:W-:Y:S05]  /*4010*/  BSYNC B1 ;  /* 0x0000000000017941 */ /* 0x000fea0003800000 */
.L_x_555:
        /* <DEDUP_REMOVED lines=60> */
.L_x_561:
[----:B------:R-:W-:Y:S05]  /*43e0*/  BSYNC B0 ;  /* 0x0000000000007941 */ /* 0x000fea0003800000 */
.L_x_560:
        /* <DEDUP_REMOVED lines=59> */
.L_x_538:
        /* <DEDUP_REMOVED lines=224> */
.L_x_563:
[----:B-1----:R-:W-:Y:S05]  /*55a0*/  BSYNC B0 ;  /* 0x0000000000007941 */ /* 0x002fea0003800000 */
.L_x_562:
        /* <DEDUP_REMOVED lines=115> */
.L_x_565:
[----:B------:R-:W-:Y:S05]  /*5ce0*/  BSYNC B0 ;  /* 0x0000000000007941 */ /* 0x000fea0003800000 */
.L_x_564:
        /* <DEDUP_REMOVED lines=115> */
.L_x_567:
[----:B------:R-:W-:Y:S05]  /*6420*/  BSYNC B0 ;  /* 0x0000000000007941 */ /* 0x000fea0003800000 */
.L_x_566:
        /* <DEDUP_REMOVED lines=116> */
.L_x_537:
        /* <DEDUP_REMOVED lines=19> */
.L_x_569:
[----:B------:R-:W-:Y:S05]  /*6ca0*/  BSYNC B0 ;  /* 0x0000000000007941 */ /* 0x000fea0003800000 */
.L_x_568:
        /* <DEDUP_REMOVED lines=19> */
.L_x_571:
[----:B------:R-:W-:Y:S05]  /*6de0*/  BSYNC B0 ;  /* 0x0000000000007941 */ /* 0x000fea0003800000 */
.L_x_570:
        /* <DEDUP_REMOVED lines=19> */
.L_x_573:
[----:B------:R-:W-:Y:S05]  /*6f20*/  BSYNC B0 ;  /* 0x0000000000007941 */ /* 0x000fea0003800000 */
.L_x_572:
        /* <DEDUP_REMOVED lines=18> */
.L_x_559:
[----:B------:R-:W-:Y:S05]  /*7050*/  BSYNC B2 ;  /* 0x0000000000027941 */ /* 0x000fea0003800000 */
.L_x_536:
        /* <DEDUP_REMOVED lines=28> */
[C---:B------:R-:W-:Y:S04]  /*7220*/  @P2 LEA R6, P0, R2.reuse, c[0x0][0x250], 0x1 ;  /* 0x0000940002062a11 */ /* 0x040fe800078008ff */
[----:B------:R-:W-:Y:S01]  /*7230*/  @P2 LEA.HI.X R7, R2, c[0x0][0x254], R3, 0x1, P0 ;  /* 0x0000950002072a11 */ /* 0x000fe200000f0c03 */
[----:B------:R-:W-:Y:S01]  /*7240*/  @P1 IMAD.MOV.U32 R3, RZ, RZ, R113 ;  /* 0x000000ffff031224 */ /* 0x000fe200078e0071 */
[----:B------:R-:W-:Y:S02]  /*7250*/  ISETP.GE.AND P0, PT, R5, 0x61, PT ;  /* 0x000000610500780c */ /* 0x000fe40003f06270 */
[-C--:B------:R-:W-:Y:S05]  /*7260*/  @P1 MOV R2, R102.reuse ;  /* 0x0000006600021202 */ /* 0x080fea0000000f00 */
[C---:B------:R-:W-:Y:S06]  /*7270*/  @P1 IMAD.WIDE.U32 R2, R9.reuse, c[0x0][0x258], R2 ;  /* 0x0000960009021a25 */ /* 0x040fec00078e0002 */
        /* <DEDUP_REMOVED lines=16> */
[C---:B------:R-:W-:Y:S11]  /*7380*/  IADD3 R0, -R13.reuse, R127, RZ ;  /* 0x0000007f0d007210 */ /* 0x040ff60007ffe1ff */
        /* <DEDUP_REMOVED lines=32> */
.L_x_575:
[----:B-1----:R-:W-:Y:S05]  /*7590*/  BSYNC B0 ;  /* 0x0000000000007941 */ /* 0x002fea0003800000 */
.L_x_574:
        /* <DEDUP_REMOVED lines=19> */
.L_x_577:
[----:B------:R-:W-:Y:S05]  /*76d0*/  BSYNC B0 ;  /* 0x0000000000007941 */ /* 0x000fea0003800000 */
.L_x_576:
        /* <DEDUP_REMOVED lines=19> */
.L_x_579:
[----:B------:R-:W-:Y:S05]  /*7810*/  BSYNC B0 ;  /* 0x0000000000007941 */ /* 0x000fea0003800000 */
.L_x_578:
        /* <DEDUP_REMOVED lines=19> */
.L_x_581:
[----:B------:R-:W-:Y:S05]  /*7950*/  BSYNC B0 ;  /* 0x0000000000007941 */ /* 0x000fea0003800000 */
.L_x_580:
        /* <DEDUP_REMOVED lines=20> */
[C---:B------:R-:W-:Y:S04]  /*7aa0*/  @P0 IADD3 R4, P1, R6.reuse, R171, RZ ;  /* 0x000000ab06040210 */ /* 0x040fe80007f3e0ff */
[----:B------:R2:W-:Y:S01]  /*7ab0*/  @P0 LDGSTS.E.BYPASS.LTC128B.128 [R75+0x9100], [R6.64], !P4 ;  /* 0x09100000064b0fae */ /* 0x0005e2000e101d48 */
[C---:B------:R-:W-:Y:S01]  /*7ac0*/  @P0 IMAD.X R5, R7.reuse, 0x1, R170, P1 ;  /* 0x0000000107050824 */ /* 0x040fe200008e06aa */
[----:B------:R-:W-:Y:S02]  /*7ad0*/  @P0 IADD3 R10, P1, R6, R131, RZ ;  /* 0x00000083060a0210 */ /* 0x000fe40007f3e0ff */
        /* <DEDUP_REMOVED lines=13> */
.L_x_535:
[----:B------:R-:W3:Y:S01]  /*7bb0*/  LDL.LU R28, [R1+0x40] ;  /* 0x00004000011c7983 */ /* 0x000ee20000300800 */
[----:B------:R-:W-:-:S03]  /*7bc0*/  IMAD.MOV.U32 R177, RZ, RZ, c[0x0][0x2c4] ;  /* 0x0000b100ffb17624 */ /* 0x000fc600078e00ff */
[----:B------:R-:W4:Y:S01]  /*7bd0*/  LDL R203, [R1+0xc] ;  /* 0x00000c0001cb7983 */ /* 0x000f220000100800 */
[----:B--2---:R-:W-:Y:S01]  /*7be0*/  IADD3 R5, R182, R179, RZ ;  /* 0x000000b3b6057210 */ /* 0x004fe20007ffe0ff */
[----:B------:R-:W-:Y:S01]  /*7bf0*/  CS2R R10, SRZ ;  /* 0x00000000000a7805 */ /* 0x000fe2000001ff00 */
[----:B------:R-:W-:Y:S01]  /*7c00*/  ISETP.NE.AND P3, PT, R177, 0x1, PT ;  /* 0x00000001b100780c */ /* 0x000fe20003f65270 */
[----:B------:R-:W-:Y:S01]  /*7c10*/  IMAD.MOV.U32 R134, RZ, RZ, RZ ;  /* 0x000000ffff867224 */ /* 0x000fe200078e00ff */
[----:B------:R-:W-:Y:S01]  /*7c20*/  PLOP3.LUT P2, PT, PT, PT, PT, 0x80, 0x0 ;  /* 0x000000000000781c */ /* 0x000fe20003f4f070 */
[----:B------:R-:W-:Y:S01]  /*7c30*/  CS2R R14, SRZ ;  /* 0x00000000000e7805 */ /* 0x000fe2000001ff00 */
[----:B------:R-:W-:Y:S01]  /*7c40*/  IMAD.MOV.U32 R132, RZ, RZ, RZ ;  /* 0x000000ffff847224 */ /* 0x000fe200078e00ff */
[----:B------:R-:W-:Y:S01]  /*7c50*/  MOV R130, RZ ;  /* 0x000000ff00827202 */ /* 0x000fe20000000f00 */
[----:B-1----:R-:W-:Y:S01]  /*7c60*/  CS2R R8, SRZ ;  /* 0x0000000000087805 */ /* 0x002fe2000001ff00 */
        /* <DEDUP_REMOVED lines=19> */
[----:B------:R-:W-:Y:S01]  /*7da0*/  CS2R R24, SRZ ;  /* 0x0000000000187805 */ /* 0x000fe2000001ff00 */
[----:B------:R-:W-:Y:S01]  /*7db0*/  IMAD.MOV.U32 R100, RZ, RZ, RZ ;  /* 0x000000ffff647224 */ /* 0x000fe200078e00ff */
        /* <DEDUP_REMOVED lines=17> */
[----:B---3--:R-:W-:-:S02]  /*7ed0*/  LOP3.LUT R28, R28, 0xffffffdf, RZ, 0xc0, !PT ;  /* 0xffffffdf1c1c7812 */ /* 0x008fc400078ec0ff */
[----:B----4-:R-:W-:Y:S02]  /*7ee0*/  IADD3 R0, R203, 0x7f, RZ ;  /* 0x0000007fcb007810 */ /* 0x010fe40007ffe0ff */
[----:B------:R-:W-:-:S03]  /*7ef0*/  @P3 LOP3.LUT R28, R28, 0x20, RZ, 0xfc, !PT ;  /* 0x000000201c1c3812 */ /* 0x000fc600078efcff */
[----:B------:R-:W-:Y:S02]  /*7f00*/  @P3 IMAD.HI.U32 R2, R0, c[0x0][0x2c8], RZ ;  /* 0x0000b20000023a27 */ /* 0x000fe400078e00ff */
[----:B------:R1:W-:Y:S03]  /*7f10*/  STL [R1+0x40], R28 ;  /* 0x0000401c01007387 */ /* 0x0003e60000100800 */
[----:B------:R-:W-:-:S05]  /*7f20*/  @P3 SHF.R.U32.HI R0, RZ, c[0x0][0x2cc], R2 ;  /* 0x0000b300ff003a19 */ /* 0x000fca0000011602 */
[----:B------:R-:W-:-:S05]  /*7f30*/  IMAD.IADD R0, R191, 0x1, R0 ;  /* 0x00000001bf007824 */ /* 0x000fca00078e0200 */
[----:B------:R-:W-:-:S04]  /*7f40*/  SHF.R.S32.HI R2, RZ, 0x1f, R0 ;  /* 0x0000001fff027819 */ /* 0x000fc80000011400 */
[----:B------:R-:W-:-:S04]  /*7f50*/  LEA.HI R0, R2, R0, RZ, 0x7 ;  /* 0x0000000002007211 */ /* 0x000fc800078f38ff */
[----:B------:R-:W-:-:S04]  /*7f60*/  SHF.R.S32.HI R0, RZ, 0x7, R0 ;  /* 0x00000007ff007819 */ /* 0x000fc80000011400 */
[----:B------:R-:W-:-:S04]  /*7f70*/  IMNMX R236, R190, R0, PT ;  /* 0x00000000beec7217 */ /* 0x000fc80003800200 */
[----:B------:R-:W-:-:S13]  /*7f80*/  ISETP.GE.AND P0, PT, R236, 0x1, PT ;  /* 0x00000001ec00780c */ /* 0x000fda0003f06270 */
[----:B------:R-:W-:Y:S05]  /*7f90*/  @!P0 BRA `(.L_x_583) ;  /* 0x000136c000008947 */ /* 0x000fea0003800000 */
[----:B-1----:R-:W2:Y:S01]  /*7fa0*/  LDL R22, [R1+0x44] ;  /* 0x0000440001167983 */ /* 0x002ea20000100800 */
[----:B------:R-:W-:-:S03]  /*7fb0*/  ISETP.NE.U32.AND P0, PT, RZ, c[0x0][0x340], PT ;  /* 0x0000d000ff007a0c */ /* 0x000fc60003f05070 */
[----:B------:R-:W3:Y:S01]  /*7fc0*/  LDL R201, [R1+0x28] ;  /* 0x0000280001c97983 */ /* 0x000ee20000100800 */
[----:B------:R-:W-:-:S03]  /*7fd0*/  ISETP.NE.AND.EX P2, PT, RZ, c[0x0][0x344], PT, P0 ;  /* 0x0000d100ff007a0c */ /* 0x000fc60003f45300 */
[----:B------:R-:W4:Y:S10]  /*7fe0*/  LDL R211, [R1+0x34] ;  /* 0x0000340001d37983 */ /* 0x000f340000100800 */
[----:B------:R-:W-:Y:S01]  /*7ff0*/  @P2 IMAD.MOV.U32 R2, RZ, RZ, 0x4 ;  /* 0x00000004ff022424 */ /* 0x000fe200078e00ff */
[----:B------:R-:W-:Y:S01]  /*8000*/  SHF.R.S32.HI R0, RZ, 0x1f, R174 ;  /* 0x0000001fff007819 */ /* 0x000fe200000114ae */
[----:B------:R-:W1:Y:S01]  /*8010*/  S2R R38, SR_CTAID.Y ;  /* 0x0000000000267919 */ /* 0x000e620000002600 */
[----:B------:R-:W-:-:S03]  /*8020*/  SHF.R.S32.HI R176, RZ, 0x1f, R213 ;  /* 0x0000001fffb07819 */ /* 0x000fc600000114d5 */
[----:B------:R-:W-:Y:S01]  /*8030*/  IMAD R0, R0, c[0x0][0x178], RZ ;  /* 0x00005e0000007a24 */ /* 0x000fe200078e02ff */
[----:B------:R-:W-:-:S03]  /*8040*/  LEA.HI R6, R176, R213, RZ, 0x3 ;  /* 0x000000d5b0067211 */ /* 0x000fc600078f18ff */
[----:B------:R-:W-:Y:S01]  /*8050*/  IMAD R0, R174, c[0x0][0x17c], R0 ;  /* 0x00005f00ae007a24 */ /* 0x000fe200078e0200 */
[----:B------:R-:W-:Y:S01]  /*8060*/  SHF.R.S32.HI R70, RZ, 0x3, R6 ;  /* 0x00000003ff467819 */ /* 0x000fe20000011406 */
[----:B------:R-:W-:Y:S01]  /*8070*/  IMAD R4, R214, c[0x0][0x1b8], RZ ;  /* 0x00006e00d6047a24 */ /* 0x000fe200078e02ff */
[----:B------:R-:W-:Y:S01]  /*8080*/  ISETP.NE.U32.AND P1, PT, RZ, c[0x0][0x348], PT ;  /* 0x0000d200ff007a0c */ /* 0x000fe20003f25070 */
[----:B--2---:R-:W-:-:S05]  /*8090*/  @P2 IMAD.WIDE R2, R22, R2, c[0x0][0x340] ;  /* 0x0000d00016022625 */ /* 0x004fca00078e0202 */
[----:B------:R2:W3:Y:S01]  /*80a0*/  @P2 LDG.E R12, [R2.64] ;  /* 0x00000008020c2981 */ /* 0x0004e2000c1e1900 */
[----:B-1----:R-:W-:Y:S01]  /*80b0*/  IMAD R4, R38, c[0x0][0x1bc], R4 ;  /* 0x00006f0026047a24 */ /* 0x002fe200078e0204 */
[----:B------:R-:W-:Y:S02]  /*80c0*/  SHF.R.S32.HI R11, RZ, 0x1f, R22 ;  /* 0x0000001fff0b7819 */ /* 0x000fe40000011416 */
[----:B------:R-:W-:Y:S01]  /*80d0*/  ISETP.NE.AND.EX P1, PT, RZ, c[0x0][0x34c], PT, P1 ;  /* 0x0000d300ff007a0c */ /* 0x000fe20003f25310 */
[----:B--2---:R-:W-:-:S04]  /*80e0*/  IMAD.WIDE.U32 R2, R174, c[0x0][0x178], RZ ;  /* 0x00005e00ae027a25 */ /* 0x004fc800078e00ff */
[----:B------:R-:W-:Y:S01]  /*80f0*/  IMAD.IADD R3, R3, 0x1, R0 ;  /* 0x0000000103037824 */ /* 0x000fe200078e0200 */
[----:B------:R-:W-:-:S05]  /*8100*/  LOP3.LUT R0, R6, 0xfffffff8, RZ, 0xc0, !PT ;  /* 0xfffffff806007812 */ /* 0x000fca00078ec0ff */
[----:B------:R-:W-:-:S04]  /*8110*/  IMAD.IADD R68, R213, 0x1, -R0 ;  /* 0x00000001d5447824 */ /* 0x000fc800078e0a00 */
[----:B------:R-:W-:Y:S02]  /*8120*/  IMAD R7, R68, 0x20, R70 ;  /* 0x0000002044077824 */ /* 0x000fe400078e0246 */
[----:B------:R-:W-:-:S04]  /*8130*/  IMAD.WIDE.U32 R2, R38, c[0x0][0x1b8], R2 ;  /* 0x00006e0026027a25 */ /* 0x000fc800078e0002 */
[----:B------:R-:W-:Y:S01]  /*8140*/  IMAD.IADD R7, R203, 0x1, R7 ;  /* 0x00000001cb077824 */ /* 0x000fe200078e0207 */
[----:B------:R-:W-:Y:S01]  /*8150*/  IADD3 R34, P0, R70, R5, RZ ;  /* 0x0000000546227210 */ /* 0x000fe20007f1e0ff */
[----:B------:R-:W-:Y:S01]  /*8160*/  IMAD.IADD R3, R3, 0x1, R4 ;  /* 0x0000000103037824 */ /* 0x000fe200078e0204 */
[----:B------:R-:W-:Y:S01]  /*8170*/  SHF.R.S32.HI R4, RZ, 0x1f, R5 ;  /* 0x0000001fff047819 */ /* 0x000fe20000011405 */
[----:B------:R-:W-:Y:S01]  /*8180*/  @P3 IMAD.HI.U32 R8, R7, c[0x0][0x2c8], RZ ;  /* 0x0000b20007083a27 */ /* 0x000fe200078e00ff */
[----:B------:R-:W-:Y:S02]  /*8190*/  SEL R5, R11, RZ, !P1 ;  /* 0x000000ff0b057207 */ /* 0x000fe40004800000 */
[----:B------:R-:W-:Y:S01]  /*81a0*/  SEL R0, R22, RZ, !P1 ;  /* 0x000000ff16007207 */ /* 0x000fe20004800000 */
[----:B------:R-:W-:Y:S01]  /*81b0*/  IMAD.MOV.U32 R6, RZ, RZ, R7 ;  /* 0x000000ffff067224 */ /* 0x000fe200078e0007 */
[----:B------:R-:W-:Y:S01]  /*81c0*/  LEA.HI.X.SX32 R37, R70, R4, 0x1, P0 ;  /* 0x0000000446257211 */ /* 0x000fe200000f0eff */
[----:B------:R-:W-:Y:S01]  /*81d0*/  IMAD R4, R5, c[0x0][0x1c0], RZ ;  /* 0x0000700005047a24 */ /* 0x000fe200078e02ff */
[----:B------:R-:W-:Y:S01]  /*81e0*/  @P3 SHF.R.U32.HI R6, RZ, c[0x0][0x2cc], R8 ;  /* 0x0000b300ff063a19 */ /* 0x000fe20000011608 */
[----:B------:R-:W-:-:S02]  /*81f0*/  IMAD.SHL.U32 R30, R68, 0x8, RZ ;  /* 0x00000008441e7824 */ /* 0x000fc400078e00ff */
[C---:B------:R-:W-:Y:S01]  /*8200*/  IMAD R4, R0.reuse, c[0x0][0x1c4], R4 ;  /* 0x0000710000047a24 */ /* 0x040fe200078e0204 */
[----:B------:R-:W-:Y:S01]  /*8210*/  SHF.R.S32.HI R8, RZ, 0x1f, R6 ;  /* 0x0000001fff087819 */ /* 0x000fe20000011406 */
[----:B------:R-:W-:-:S04]  /*8220*/  IMAD.WIDE.U32 R2, R0, c[0x0][0x1c0], R2 ;  /* 0x0000700000027a25 */ /* 0x000fc800078e0002 */
[----:B------:R-:W-:Y:S01]  /*8230*/  IMAD.MOV R0, RZ, RZ, -R6 ;  /* 0x000000ffff007224 */ /* 0x000fe200078e0a06 */
[----:B------:R-:W-:Y:S01]  /*8240*/  SHF.R.S32.HI R31, RZ, 0x1f, R30 ;  /* 0x0000001fff1f7819 */ /* 0x000fe2000001141e */
[----:B------:R-:W-:Y:S02]  /*8250*/  IMAD R9, R8, c[0x0][0x1b0], RZ ;  /* 0x00006c0008097a24 */ /* 0x000fe400078e02ff */
[----:B------:R-:W-:Y:S02]  /*8260*/  IMAD R5, R37, c[0x0][0x1e0], RZ ;  /* 0x0000780025057a24 */ /* 0x000fe400078e02ff */
[----:B------:R-:W-:Y:S02]  /*8270*/  IMAD R8, R0, c[0x0][0x2c4], R7 ;  /* 0x0000b10000087a24 */ /* 0x000fe400078e0207 */
[----:B------:R-:W-:Y:S02]  /*8280*/  IMAD.IADD R3, R3, 0x1, R4 ;  /* 0x0000000103037824 */ /* 0x000fe400078e0204 */
[C---:B------:R-:W-:Y:S01]  /*8290*/  IMAD R10, R34.reuse, c[0x0][0x1e4], R5 ;  /* 0x00007900220a7a24 */ /* 0x040fe200078e0205 */
[----:B------:R-:W-:Y:S01]  /*82a0*/  SHF.R.S32.HI R0, RZ, 0x1f, R8 ;  /* 0x0000001fff007819 */ /* 0x000fe20000011408 */
[----:B------:R-:W-:-:S04]  /*82b0*/  IMAD.WIDE.U32 R4, R34, c[0x0][0x1e0], R30 ;  /* 0x0000780022047a25 */ /* 0x000fc800078e001e */
[C---:B------:R-:W-:Y:S02]  /*82c0*/  IMAD R7, R6.reuse, c[0x0][0x1b4], R9 ;  /* 0x00006d0006077a24 */ /* 0x040fe400078e0209 */
[----:B------:R-:W-:-:S04]  /*82d0*/  IMAD.WIDE.U32 R2, R6, c[0x0][0x1b0], R2 ;  /* 0x00006c0006027a25 */ /* 0x000fc800078e0002 */
[----:B------:R-:W-:Y:S02]  /*82e0*/  IMAD.IADD R5, R5, 0x1, R10 ;  /* 0x0000000105057824 */ /* 0x000fe400078e020a */
[----:B------:R-:W-:Y:S02]  /*82f0*/  IMAD.IADD R3, R3, 0x1, R7 ;  /* 0x0000000103037824 */ /* 0x000fe400078e0207 */
[----:B------:R-:W-:Y:S02]  /*8300*/  IMAD R0, R0, c[0x0][0x1a8], RZ ;  /* 0x00006a0000007a24 */ /* 0x000fe400078e02ff */
[----:B------:R-:W-:Y:S01]  /*8310*/  IMAD.WIDE.U32 R6, R38, c[0x0][0x1e8], R4 ;  /* 0x00007a0026067a25 */ /* 0x000fe200078e0004 */
[----:B------:R-:W-:-:S03]  /*8320*/  ISETP.NE.U32.AND P1, PT, RZ, c[0x0][0x350], PT ;  /* 0x0000d400ff007a0c */ /* 0x000fc60003f25070 */
[C---:B------:R-:W-:Y:S02]  /*8330*/  IMAD R0, R8.reuse, c[0x0][0x1ac], R0 ;  /* 0x00006b0008007a24 */ /* 0x040fe400078e0200 */
[----:B------:R-:W-:Y:S01]  /*8340*/  IMAD.WIDE.U32 R4, R8, c[0x0][0x1a8], R2 ;  /* 0x00006a0008047a25 */ /* 0x000fe200078e0002 */
[----:B------:R-:W-:-:S03]  /*8350*/  ISETP.NE.AND.EX P1, PT, RZ, c[0x0][0x354], PT, P1 ;  /* 0x0000d500ff007a0c */ /* 0x000fc60003f25310 */
[----:B------:R-:W-:Y:S01]  /*8360*/  IMAD.IADD R0, R5, 0x1, R0 ;  /* 0x0000000105007824 */ /* 0x000fe200078e0200 */
[----:B------:R-:W-:Y:S01]  /*8370*/  LEA R24, P0, R4, c[0x0][0x160], 0x1 ;  /* 0x0000580004187a11 */ /* 0x000fe200078008ff */
[----:B------:R-:W-:Y:S01]  /*8380*/  IMAD R9, R214, c[0x0][0x1e8], RZ ;  /* 0x00007a00d6097a24 */ /* 0x000fe200078e02ff */
[----:B------:R-:W-:Y:S01]  /*8390*/  IADD3 R168, R236, -0x1, RZ ;  /* 0xffffffffeca87810 */ /* 0x000fe20007ffe0ff */
[----:B------:R-:W-:Y:S01]  /*83a0*/  IMAD.MOV.U32 R173, RZ, RZ, c[0x0][0x1e0] ;  /* 0x00007800ffad7624 */ /* 0x000fe200078e00ff */
[----:B------:R-:W-:Y:S01]  /*83b0*/  LEA.HI.X R23, R4, c[0x0][0x164], R0, 0x1, P0 ;  /* 0x0000590004177a11 */ /* 0x000fe200000f0c00 */
[----:B------:R-:W-:Y:S02]  /*83c0*/  IMAD.MOV.U32 R0, RZ, RZ, 0x7 ;  /* 0x00000007ff007424 */ /* 0x000fe400078e00ff */
[----:B------:R-:W-:-:S03]  /*83d0*/  IMAD R9, R38, c[0x0][0x1ec], R9 ;  /* 0x00007b0026097a24 */ /* 0x000fc600078e0209 */
[----:B------:R-:W-:Y:S01]  /*83e0*/  SHF.L.U64.HI R172, R173, R0, c[0x0][0x1e4] ;  /* 0x00007900adac7619 */ /* 0x000fe20000010200 */
[----:B------:R-:W-:Y:S01]  /*83f0*/  IMAD.IADD R7, R9, 0x1, R7 ;  /* 0x0000000109077824 */ /* 0x000fe200078e0207 */
[----:B------:R-:W-:Y:S01]  /*8400*/  SHF.R.S32.HI R86, RZ, 0x1f, R168 ;  /* 0x0000001fff567819 */ /* 0x000fe200000114a8 */
[C---:B------:R-:W-:Y:S02]  /*8410*/  IMAD.SHL.U32 R174, R173.reuse, 0x80, RZ ;  /* 0x00000080adae7824 */ /* 0x040fe400078e00ff */
[----:B------:R-:W-:Y:S02]  /*8420*/  IMAD.MOV.U32 R5, RZ, RZ, c[0x0][0x1e4] ;  /* 0x00007900ff057624 */ /* 0x000fe400078e00ff */
[----:B------:R-:W-:Y:S01]  /*8430*/  IMAD.WIDE.U32 R178, R173, 0x40, RZ ;  /* 0x00000040adb27825 */ /* 0x000fe200078e00ff */
[----:B------:R-:W1:Y:S03]  /*8440*/  SHFL.IDX PT, R8, R24, 0x1, 0x181f ;  /* 0x00381f0018087f89 */ /* 0x000e6600000e0000 */
[----:B------:R-:W-:-:S02]  /*8450*/  IMAD.MOV.U32 R117, RZ, RZ, R28 ;  /* 0x000000ffff757224 */ /* 0x000fc400078e001c */
[----:B----4-:R-:W-:Y:S02]  /*8460*/  IMAD R46, R211, c[0x0][0x2c4], RZ ;  /* 0x0000b100d32e7a24 */ /* 0x010fe400078e02ff */
[----:B------:R-:W-:Y:S01]  /*8470*/  IMAD.IADD R32, R203, 0x1, R70 ;  /* 0x00000001cb207824 */ /* 0x000fe200078e0246 */
[----:B------:R-:W2:Y:S04]  /*8480*/  SHFL.IDX PT, R14, R24, RZ, 0x181f ;  /* 0x00181fff180e7589 */ /* 0x000ea800000e0000 */
[----:B------:R-:W4:Y:S04]  /*8490*/  SHFL.IDX PT, R9, R23, 0x1, 0x181f ;  /* 0x00381f0017097f89 */ /* 0x000f2800000e0000 */
[----:B------:R-:W-:Y:S01]  /*84a0*/  BAR.SYNC.DEFER_BLOCKING 0x0 ;  /* 0x0000000000007b1d */ /* 0x000fe20000010000 */
[----:B------:R-:W-:-:S05]  /*84b0*/  ISETP.GE.AND P5, PT, R32, R46, PT ;  /* 0x0000002e2000720c */ /* 0x000fca0003fa6270 */
[----:B------:R-:W-:Y:S01]  /*84c0*/  SHFL.IDX PT, R15, R23, RZ, 0x181f ;  /* 0x00181fff170f7589 */ /* 0x000fe200000e0000 */
[----:B------:R-:W-:Y:S01]  /*84d0*/  IADD3 R33, R30, 0x40, RZ ;  /* 0x000000401e217810 */ /* 0x000fe20007ffe0ff */
[----:B------:R-:W-:-:S05]  /*84e0*/  IMAD.SHL.U32 R25, R70, 0x40, RZ ;  /* 0x0000004046197824 */ /* 0x000fca00078e00ff */
[----:B------:R-:W-:-:S04]  /*84f0*/  LOP3.LUT R25, R25, 0x1c0, RZ, 0xc0, !PT ;  /* 0x000001c019197812 */ /* 0x000fc800078ec0ff */
[----:B------:R-:W-:Y:S01]  /*8500*/  SHF.R.U32.HI R43, RZ, 0x3, R25 ;  /* 0x00000003ff2b7819 */ /* 0x000fe20000011619 */
[--C-:B---3--:R-:W-:Y:S01]  /*8510*/  @P2 IMAD.MOV.U32 R2, RZ, RZ, R12.reuse ;  /* 0x000000ffff022224 */ /* 0x108fe200078e000c */
[----:B------:R-:W-:Y:S01]  /*8520*/  @P2 SHF.R.S32.HI R3, RZ, 0x1f, R12 ;  /* 0x0000001fff032819 */ /* 0x000fe2000001140c */
[----:B------:R-:W-:Y:S02]  /*8530*/  @!P2 IMAD.MOV.U32 R2, RZ, RZ, R22 ;  /* 0x000000ffff02a224 */ /* 0x000fe400078e0016 */
[----:B------:R-:W-:-:S03]  /*8540*/  @!P2 IMAD.MOV.U32 R3, RZ, RZ, R11 ;  /* 0x000000ffff03a224 */ /* 0x000fc600078e000b */
[----:B------:R-:W-:Y:S01]  /*8550*/  SEL R36, R2, RZ, !P1 ;  /* 0x000000ff02247207 */ /* 0x000fe20004800000 */
[----:B------:R-:W-:Y:S01]  /*8560*/  IMAD.IADD R2, R201, 0x1, -R70 ;  /* 0x00000001c9027824 */ /* 0x000fe200078e0a46 */
[----:B------:R-:W-:-:S03]  /*8570*/  SEL R35, R3, RZ, !P1 ;  /* 0x000000ff03237207 */ /* 0x000fc60004800000 */
[----:B------:R-:W-:Y:S02]  /*8580*/  IMAD R22, R168, -0x80, R2 ;  /* 0xffffff80a8167824 */ /* 0x000fe400078e0202 */
[----:B------:R-:W-:Y:S02]  /*8590*/  IMAD R0, R35, c[0x0][0x1f0], RZ ;  /* 0x00007c0023007a24 */ /* 0x000fe400078e02ff */
[----:B------:R-:W-:Y:S01]  /*85a0*/  IMAD.WIDE.U32 R6, R36, c[0x0][0x1f0], R6 ;  /* 0x00007c0024067a25 */ /* 0x000fe200078e0006 */
[----:B------:R-:W-:-:S03]  /*85b0*/  ISETP.GE.AND P6, PT, R22, 0x1, PT ;  /* 0x000000011600780c */ /* 0x000fc60003fc6270 */
[----:B------:R-:W-:Y:S01]  /*85c0*/  IMAD R2, R36, c[0x0][0x1f4], R0 ;  /* 0x00007d0024027a24 */ /* 0x000fe200078e0200 */
[----:B------:R-:W-:Y:S01]  /*85d0*/  ISETP.GE.AND P2, PT, R22, 0x21, PT ;  /* 0x000000211600780c */ /* 0x000fe20003f46270 */
[----:B------:R-:W-:Y:S02]  /*85e0*/  IMAD R0, R172, R168, RZ ;  /* 0x000000a8ac007224 */ /* 0x000fe400078e02ff */
[----:B------:R-:W-:Y:S02]  /*85f0*/  IMAD.IADD R205, R7, 0x1, R2 ;  /* 0x0000000107cd7824 */ /* 0x000fe400078e0202 */
[----:B------:R-:W-:Y:S02]  /*8600*/  IMAD.MOV.U32 R204, RZ, RZ, R6 ;  /* 0x000000ffffcc7224 */ /* 0x000fe400078e0006 */
[-C--:B------:R-:W-:Y:S02]  /*8610*/  IMAD R0, R86, R174.reuse, R0 ;  /* 0x000000ae56007224 */ /* 0x080fe400078e0200 */
[----:B------:R-:W-:Y:S01]  /*8620*/  IMAD.WIDE.U32 R2, R168, R174, R204 ;  /* 0x000000aea8027225 */ /* 0x000fe200078e00cc */
[----:B------:R-:W-:-:S03]  /*8630*/  ISETP.GE.AND P4, PT, R22, 0x41, PT ;  /* 0x000000411600780c */ /* 0x000fc60003f86270 */
[----:B------:R-:W-:Y:S01]  /*8640*/  IMAD.IADD R3, R3, 0x1, R0 ;  /* 0x0000000103037824 */ /* 0x000fe200078e0200 */
[----:B------:R-:W-:-:S04]  /*8650*/  @P6 LEA R18, P0, R2, c[0x0][0x1c8], 0x1 ;  /* 0x0000720002126a11 */ /* 0x000fc800078008ff */
[----:B------:R-:W-:Y:S02]  /*8660*/  @P6 LEA.HI.X R19, R2, c[0x0][0x1cc], R3, 0x1, P0 ;  /* 0x0000730002136a11 */ /* 0x000fe400000f0c03 */
[C---:B------:R-:W-:Y:S02]  /*8670*/  @P2 LEA R0, P0, R173.reuse, R2, 0x5 ;  /* 0x00000002ad002211 */ /* 0x040fe400078028ff */
[----:B------:R-:W-:Y:S02]  /*8680*/  ISETP.GE.AND P3, PT, R22, 0x61, PT ;  /* 0x000000611600780c */ /* 0x000fe40003f66270 */
[----:B------:R-:W-:Y:S01]  /*8690*/  @P2 LEA.HI.X R4, R173, R3, R5, 0x5, P0 ;  /* 0x00000003ad042211 */ /* 0x000fe200000f2c05 */
[----:B------:R3:W-:Y:S01]  /*86a0*/  STL.64 [R1+0x58], R6 ;  /* 0x0000580601007387 */ /* 0x0007e20000100a00 */
[----:B------:R-:W-:-:S04]  /*86b0*/  @P2 LEA R20, P0, R0, c[0x0][0x1c8], 0x1 ;  /* 0x0000720000142a11 */ /* 0x000fc800078008ff */
[----:B------:R-:W-:Y:S02]  /*86c0*/  @P2 LEA.HI.X R21, R0, c[0x0][0x1cc], R4, 0x1, P0 ;  /* 0x0000730000152a11 */ /* 0x000fe400000f0c04 */
[----:B------:R-:W-:Y:S01]  /*86d0*/  @P4 IADD3 R0, P0, R2, R178, RZ ;  /* 0x000000b202004210 */ /* 0x000fe20007f1e0ff */
[----:B---3--:R-:W-:-:S04]  /*86e0*/  IMAD.SHL.U32 R6, R5, 0x40, RZ ;  /* 0x0000004005067824 */ /* 0x008fc800078e00ff */
[----:B------:R-:W-:Y:S02]  /*86f0*/  IMAD.IADD R200, R179, 0x1, R6 ;  /* 0x00000001b3c87824 */ /* 0x000fe400078e0206 */
[----:B------:R-:W-:Y:S02]  /*8700*/  @P3 IMAD R5, R5, 0x60, RZ ;  /* 0x0000006005053824 */ /* 0x000fe400078e02ff */
[--C-:B------:R-:W-:Y:S01]  /*8710*/  @P4 IMAD.X R4, R200, 0x1, R3.reuse, P0 ;  /* 0x00000001c8044824 */ /* 0x100fe200000e0603 */
[----:B------:R-:W-:Y:S01]  /*8720*/  @P4 LEA R28, P0, R0, c[0x0][0x1c8], 0x1 ;  /* 0x00007200001c4a11 */ /* 0x000fe200078008ff */
[----:B------:R-:W-:-:S03]  /*8730*/  @P3 IMAD.WIDE.U32 R2, R173, 0x60, R2 ;  /* 0x00000060ad023825 */ /* 0x000fc600078e0002 */
[----:B------:R-:W-:Y:S01]  /*8740*/  @P4 LEA.HI.X R29, R0, c[0x0][0x1cc], R4, 0x1, P0 ;  /* 0x00007300001d4a11 */ /* 0x000fe200000f0c04 */
[----:B------:R-:W-:Y:S01]  /*8750*/  @P3 IMAD.IADD R0, R5, 0x1, R3 ;  /* 0x0000000105003824 */ /* 0x000fe200078e0203 */
[----:B------:R-:W-:Y:S01]  /*8760*/  @P3 LEA R26, P0, R2, c[0x0][0x1c8], 0x1 ;  /* 0x00007200021a3a11 */ /* 0x000fe200078008ff */
[----:B------:R-:W3:Y:S01]  /*8770*/  SHFL.IDX PT, R4, R24, 0x2, 0x181f ;  /* 0x00581f0018047f89 */ /* 0x000ee200000e0000 */
[----:B------:R-:W-:Y:S02]  /*8780*/  IADD3 R3, R32, 0x20, RZ ;  /* 0x0000002020037810 */ /* 0x000fe40007ffe0ff */
[----:B------:R-:W-:Y:S01]  /*8790*/  @P3 LEA.HI.X R27, R2, c[0x0][0x1cc], R0, 0x1, P0 ;  /* 0x00007300021b3a11 */ /* 0x000fe200000f0c00 */
[----:B------:R-:W3:Y:S01]  /*87a0*/  SHFL.IDX PT, R5, R23, 0x2, 0x181f ;  /* 0x00581f0017057f89 */ /* 0x000ee200000e0000 */
[----:B------:R-:W-:Y:S02]  /*87b0*/  IADD3 R0, R32, 0x40, RZ ;  /* 0x0000004020007810 */ /* 0x000fe40007ffe0ff */
[-C--:B------:R-:W-:Y:S01]  /*87c0*/  ISETP.GE.AND P3, PT, R3, R46.reuse, PT ;  /* 0x0000002e0300720c */ /* 0x080fe20003f66270 */
[----:B------:R3:W3:Y:S01]  /*87d0*/  SHFL.IDX PT, R2, R24, 0x3, 0x181f ;  /* 0x00781f0018027f89 */ /* 0x0006e200000e0000 */
[----:B------:R-:W-:-:S02]  /*87e0*/  ISETP.GE.AND P4, PT, R0, R46, PT ;  /* 0x0000002e0000720c */ /* 0x000fc40003f86270 */
[----:B------:R-:W-:Y:S01]  /*87f0*/  IADD3 R0, R32, 0x60, RZ ;  /* 0x0000006020007810 */ /* 0x000fe20007ffe0ff */
[----:B------:R3:W3:Y:S03]  /*8800*/  SHFL.IDX PT, R3, R23, 0x3, 0x181f ;  /* 0x00781f0017037f89 */ /* 0x0006e600000e0000 */
[----:B------:R-:W-:Y:S02]  /*8810*/  ISETP.GE.AND P6, PT, R0, R46, PT ;  /* 0x0000002e0000720c */ /* 0x000fe40003fc6270 */
[----:B------:R-:W-:-:S03]  /*8820*/  @!P5 SHF.R.S32.HI R0, RZ, 0x1f, R33 ;  /* 0x0000001fff00d819 */ /* 0x000fc60000011421 */
[----:B-1----:R-:W-:Y:S02]  /*8830*/  @!P3 LEA R12, P0, R30, R8, 0x1 ;  /* 0x000000081e0cb211 */ /* 0x002fe400078008ff */
[----:B------:R-:W-:Y:S02]  /*8840*/  @!P5 LEA.HI R0, R0, R33, RZ, 0x3 ;  /* 0x000000210000d211 */ /* 0x000fe400078f18ff */
[C---:B--2---:R-:W-:Y:S02]  /*8850*/  @!P5 LEA R16, P1, R30.reuse, R14, 0x1 ;  /* 0x0000000e1e10d211 */ /* 0x044fe400078208ff */
[----:B----4-:R-:W-:Y:S02]  /*8860*/  @!P3 LEA.HI.X R13, R30, R9, R31, 0x1, P0 ;  /* 0x000000091e0db211 */ /* 0x010fe400000f0c1f */
[----:B------:R-:W-:Y:S02]  /*8870*/  @!P5 LOP3.LUT R0, R0, 0xfffffff8, RZ, 0xc0, !PT ;  /* 0xfffffff80000d812 */ /* 0x000fe400078ec0ff */
[----:B---3--:R-:W-:-:S02]  /*8880*/  LEA.HI R24, R176, R213, RZ, 0x6 ;  /* 0x000000d5b0187211 */ /* 0x008fc400078f30ff */
[C---:B------:R-:W-:Y:S02]  /*8890*/  @!P4 LEA R10, P0, R30.reuse, R4, 0x1 ;  /* 0x000000041e0ac211 */ /* 0x040fe400078008ff */
[----:B------:R-:W-:Y:S01]  /*88a0*/  @!P5 LEA.HI.X R17, R30, R15, R31, 0x1, P1 ;  /* 0x0000000f1e11d211 */ /* 0x000fe200008f0c1f */
[----:B------:R-:W-:Y:S01]  /*88b0*/  IMAD.SHL.U32 R24, R24, 0x8, RZ ;  /* 0x0000000818187824 */ /* 0x000fe200078e00ff */
[----:B------:R-:W-:Y:S01]  /*88c0*/  @!P3 SHF.R.S32.HI R23, RZ, 0x1f, R33 ;  /* 0x0000001fff17b819 */ /* 0x000fe20000011421 */
[----:B------:R-:W-:Y:S01]  /*88d0*/  @!P5 IMAD.WIDE R14, R0, 0x2, R14 ;  /* 0x00000002000ed825 */ /* 0x000fe200078e020e */
[C---:B------:R-:W-:Y:S02]  /*88e0*/  @!P4 LEA.HI.X R11, R30.reuse, R5, R31, 0x1, P0 ;  /* 0x000000051e0bc211 */ /* 0x040fe400000f0c1f */
[----:B------:R-:W-:Y:S02]  /*88f0*/  @!P6 LEA R6, P0, R30, R2, 0x1 ;  /* 0x000000021e06e211 */ /* 0x000fe400078008ff */
[----:B------:R-:W-:-:S02]  /*8900*/  @!P4 SHF.R.S32.HI R0, RZ, 0x1f, R33 ;  /* 0x0000001fff00c819 */ /* 0x000fc40000011421 */
[----:B------:R-:W-:Y:S02]  /*8910*/  @!P3 LEA.HI R23, R23, R33, RZ, 0x3 ;  /* 0x000000211717b211 */ /* 0x000fe400078f18ff */
[----:B------:R-:W-:Y:S02]  /*8920*/  LOP3.LUT R41, R24, 0xfffffe00, RZ, 0xc0, !PT ;  /* 0xfffffe0018297812 */ /* 0x000fe400078ec0ff */
[----:B------:R-:W-:Y:S02]  /*8930*/  LOP3.LUT R24, R25, 0x38, R30, 0xf8, !PT ;  /* 0x0000003819187812 */ /* 0x000fe400078ef81e */
[----:B------:R-:W-:Y:S02]  /*8940*/  @!P6 LEA.HI.X R7, R30, R3, R31, 0x1, P0 ;  /* 0x000000031e07e211 */ /* 0x000fe400000f0c1f */
[----:B------:R-:W-:Y:S02]  /*8950*/  @!P4 LEA.HI R0, R0, R33, RZ, 0x3 ;  /* 0x000000210000c211 */ /* 0x000fe400078f18ff */
[----:B------:R-:W-:-:S02]  /*8960*/  ISETP.GE.AND P1, PT, R30, c[0x0][0x198], PT ;  /* 0x000066001e007a0c */ /* 0x000fc40003f26270 */
[----:B------:R-:W-:Y:S02]  /*8970*/  ISETP.GE.AND P0, PT, R33, c[0x0][0x198], PT ;  /* 0x0000660021007a0c */ /* 0x000fe40003f06270 */
[----:B------:R-:W-:Y:S02]  /*8980*/  @!P3 LOP3.LUT R23, R23, 0xfffffff8, RZ, 0xc0, !PT ;  /* 0xfffffff81717b812 */ /* 0x000fe400078ec0ff */
[----:B------:R-:W-:Y:S02]  /*8990*/  LOP3.LUT R88, R41, R24, R43, 0xf6, !PT ;  /* 0x0000001829587212 */ /* 0x000fe400078ef62b */
[----:B------:R-:W-:Y:S01]  /*89a0*/  @!P4 LOP3.LUT R0, R0, 0xfffffff8, RZ, 0xc0, !PT ;  /* 0xfffffff80000c812 */ /* 0x000fe200078ec0ff */
[----:B------:R-:W-:-:S04]  /*89b0*/  @!P3 IMAD.WIDE R8, R23, 0x2, R8 ;  /* 0x000000021708b825 */ /* 0x000fc800078e0208 */
[----:B------:R-:W-:Y:S02]  /*89c0*/  @!P5 IMAD.SHL.U32 R23, R88, 0x2, RZ ;  /* 0x000000025817d824 */ /* 0x000fe400078e00ff */
[----:B------:R-:W-:-:S03]  /*89d0*/  @!P4 IMAD.WIDE R4, R0, 0x2, R4 ;  /* 0x000000020004c825 */ /* 0x000fc600078e0204 */
[----:B------:R1:W-:Y:S01]  /*89e0*/  @!P5 LDGSTS.E.BYPASS.LTC128B.128 [R23+0x100], [R16.64], !P1 ;  /* 0x001000001017dfae */ /* 0x0003e2000c901d48 */
[----:B------:R-:W-:-:S03]  /*89f0*/  @!P3 IMAD.SHL.U32 R0, R88, 0x2, RZ ;  /* 0x000000025800b824 */ /* 0x000fc600078e00ff */
[----:B------:R2:W-:Y:S04]  /*8a00*/  @!P5 LDGSTS.E.BYPASS.LTC128B.128 [R23+0x4100], [R14.64], !P0 ;  /* 0x041000000e17dfae */ /* 0x0005e8000c101d48 */
[----:B------:R3:W-:Y:S04]  /*8a10*/  @!P3 LDGSTS.E.BYPASS.LTC128B.128 [R0+0x1100], [R12.64], !P1 ;  /* 0x011000000c00bfae */ /* 0x0007e8000c901d48 */
[----:B------:R3:W-:Y:S01]  /*8a20*/  @!P3 LDGSTS.E.BYPASS.LTC128B.128 [R0+0x5100], [R8.64], !P0 ;  /* 0x051000000800bfae */ /* 0x0007e2000c101d48 */
[----:B------:R-:W-:Y:S02]  /*8a30*/  P2R R45, PR, RZ, 0x40 ;  /* 0x00000040ff2d7803 */ /* 0x000fe40000000000 */
[----:B---3--:R-:W-:-:S04]  /*8a40*/  @!P6 SHF.R.S32.HI R0, RZ, 0x1f, R33 ;  /* 0x0000001fff00e819 */ /* 0x008fc80000011421 */
[----:B------:R-:W-:Y:S01]  /*8a50*/  @!P6 LEA.HI R0, R0, R33, RZ, 0x3 ;  /* 0x000000210000e211 */ /* 0x000fe200078f18ff */
[----:B--2---:R-:W-:-:S03]  /*8a60*/  @!P4 IMAD.SHL.U32 R15, R88, 0x2, RZ ;  /* 0x00000002580fc824 */ /* 0x004fc600078e00ff */
[----:B------:R-:W-:Y:S01]  /*8a70*/  @!P6 LOP3.LUT R0, R0, 0xfffffff8, RZ, 0xc0, !PT ;  /* 0xfffffff80000e812 */ /* 0x000fe200078ec0ff */
[----:B------:R-:W-:Y:S01]  /*8a80*/  @!P6 IMAD.SHL.U32 R8, R88, 0x2, RZ ;  /* 0x000000025808e824 */ /* 0x000fe200078e00ff */
[----:B------:R-:W-:Y:S01]  /*8a90*/  P2R R14, PR, RZ, 0x20 ;  /* 0x00000020ff0e7803 */ /* 0x000fe20000000000 */
[----:B------:R2:W-:Y:S01]  /*8aa0*/  @!P4 LDGSTS.E.BYPASS.LTC128B.128 [R15+0x2100], [R10.64], !P1 ;  /* 0x021000000a0fcfae */ /* 0x0005e2000c901d48 */
[----:B------:R-:W-:Y:S01]  /*8ab0*/  ISETP.GE.AND P5, PT, R22, 0x1, PT ;  /* 0x000000011600780c */ /* 0x000fe20003fa6270 */
[----:B------:R-:W-:Y:S02]  /*8ac0*/  @!P6 IMAD.WIDE R2, R0, 0x2, R2 ;  /* 0x000000020002e825 */ /* 0x000fe400078e0202 */
[----:B------:R3:W-:Y:S04]  /*8ad0*/  @!P4 LDGSTS.E.BYPASS.LTC128B.128 [R15+0x6100], [R4.64], !P0 ;  /* 0x06100000040fcfae */ /* 0x0007e8000c101d48 */
[----:B------:R4:W-:Y:S04]  /*8ae0*/  @!P6 LDGSTS.E.BYPASS.LTC128B.128 [R8+0x3100], [R6.64], !P1 ;  /* 0x031000000608efae */ /* 0x0009e8000c901d48 */
[----:B------:R1:W-:Y:S01]  /*8af0*/  @!P6 LDGSTS.E.BYPASS.LTC128B.128 [R8+0x7100], [R2.64], !P0 ;  /* 0x071000000208efae */ /* 0x0003e2000c101d48 */
[----:B------:R-:W-:-:S02]  /*8b00*/  ISETP.GE.AND P6, PT, R30, c[0x0][0x1d4], PT ;  /* 0x000075001e007a0c */ /* 0x000fc40003fc6270 */
[----:B------:R-:W-:Y:S01]  /*8b10*/  ISETP.GE.AND P0, PT, R33, c[0x0][0x1d4], PT ;  /* 0x0000750021007a0c */ /* 0x000fe20003f06270 */
[----:B------:R-:W-:Y:S01]  /*8b20*/  @P5 IMAD.SHL.U32 R0, R88, 0x2, RZ ;  /* 0x0000000258005824 */ /* 0x000fe200078e00ff */
[----:B------:R-:W0:Y:S09]  /*8b30*/  LDGDEPBAR ;  /* 0x00000000000079af */ /* 0x000e320000000000 */
[----:B------:R1:W-:Y:S04]  /*8b40*/  @P5 LDGSTS.E.BYPASS.LTC128B.128 [R0+0x8100], [R18.64], !P6 ;  /* 0x0810000012005fae */ /* 0x0003e8000f101d48 */
[----:B------:R1:W-:Y:S01]  /*8b50*/  @P5 LDGSTS.E.BYPASS.LTC128B.128 [R0+0xc100], [R18.64+0x80], !P0 ;  /* 0x0c10008012005fae */ /* 0x0003e2000c101d48 */
[----:B---3--:R-:W-:Y:S01]  /*8b60*/  LEA.HI R5, R176, R213, RZ, 0x4 ;  /* 0x000000d5b0057211 */ /* 0x008fe200078f20ff */
[----:B-1----:R-:W-:-:S05]  /*8b70*/  @P2 IMAD.SHL.U32 R0, R88, 0x2, RZ ;  /* 0x0000000258002824 */ /* 0x002fca00078e00ff */
[----:B------:R1:W-:Y:S04]  /*8b80*/  @P2 LDGSTS.E.BYPASS.LTC128B.128 [R0+0x9100], [R20.64], !P6 ;  /* 0x0910000014002fae */ /* 0x0003e8000f101d48 */
[----:B------:R1:W-:Y:S01]  /*8b90*/  @P2 LDGSTS.E.BYPASS.LTC128B.128 [R0+0xd100], [R20.64+0x80], !P0 ;  /* 0x0d10008014002fae */ /* 0x0003e2000c101d48 */
[----:B------:R-:W-:Y:S02]  /*8ba0*/  ISETP.GE.AND P5, PT, R22, 0x41, PT ;  /* 0x000000411600780c */ /* 0x000fe40003fa6270 */
[----:B-1----:R-:W-:-:S05]  /*8bb0*/  LOP3.LUT R0, R5, 0xfffffff0, RZ, 0xc0, !PT ;  /* 0xfffffff005007812 */ /* 0x002fca00078ec0ff */
[----:B------:R-:W-:-:S05]  /*8bc0*/  IMAD.IADD R0, R213, 0x1, -R0 ;  /* 0x00000001d5007824 */ /* 0x000fca00078e0a00 */
[----:B------:R-:W-:-:S04]  /*8bd0*/  SHF.R.S32.HI R2, RZ, 0x1f, R0 ;  /* 0x0000001fff027819 */ /* 0x000fc80000011400 */
[----:B------:R-:W-:-:S04]  /*8be0*/  LEA.HI R9, R2, R0, RZ, 0x3 ;  /* 0x0000000002097211 */ /* 0x000fc800078f18ff */
[----:B------:R-:W-:-:S05]  /*8bf0*/  LOP3.LUT R2, R9, 0xfffffff8, RZ, 0xc0, !PT ;  /* 0xfffffff809027812 */ /* 0x000fca00078ec0ff */
[----:B----4-:R-:W-:Y:S02]  /*8c00*/  IMAD.IADD R8, R0, 0x1, -R2 ;  /* 0x0000000100087824 */ /* 0x010fe400078e0a02 */
[----:B------:R-:W-:-:S03]  /*8c10*/  IMAD.MOV.U32 R4, RZ, RZ, 0x10 ;  /* 0x00000010ff047424 */ /* 0x000fc600078e00ff */
[----:B------:R-:W-:-:S05]  /*8c20*/  R2P PR, R8, 0x6 ;  /* 0x0000000608007804 */ /* 0x000fca0000000000 */
[----:B------:R-:W-:Y:S02]  /*8c30*/  SEL R4, R4, 0xfffffff0, !P1 ;  /* 0xfffffff004047807 */ /* 0x000fe40004800000 */
[----:B------:R-:W-:Y:S01]  /*8c40*/  ISETP.GE.AND P1, PT, R22, 0x61, PT ;  /* 0x000000611600780c */ /* 0x000fe20003f26270 */
[----:B------:R-:W-:-:S05]  /*8c50*/  @P5 IMAD.SHL.U32 R0, R88, 0x2, RZ ;  /* 0x0000000258005824 */ /* 0x000fca00078e00ff */
[----:B------:R1:W-:Y:S04]  /*8c60*/  @P5 LDGSTS.E.BYPASS.LTC128B.128 [R0+0xa100], [R28.64], !P6 ;  /* 0x0a1000001c005fae */ /* 0x0003e8000f101d48 */
[----:B------:R1:W-:Y:S01]  /*8c70*/  @P5 LDGSTS.E.BYPASS.LTC128B.128 [R0+0xe100], [R28.64+0x80], !P0 ;  /* 0x0e1000801c005fae */ /* 0x0003e2000c101d48 */
[----:B------:R-:W-:-:S04]  /*8c80*/  SHF.R.S32.HI R3, RZ, 0x4, R5 ;  /* 0x00000004ff037819 */ /* 0x000fc80000011405 */
[----:B------:R-:W-:Y:S01]  /*8c90*/  LEA.HI R5, R5, R3, RZ, 0x1 ;  /* 0x0000000305057211 */ /* 0x000fe200078f08ff */
[----:B------:R-:W-:-:S03]  /*8ca0*/  IMAD.WIDE.U32 R6, R34, c[0x0][0x208], R30 ;  /* 0x0000820022067a25 */ /* 0x000fc600078e001e */
[----:B------:R-:W-:Y:S01]  /*8cb0*/  LOP3.LUT R5, R5, 0xfffffffe, RZ, 0xc0, !PT ;  /* 0xfffffffe05057812 */ /* 0x000fe200078ec0ff */
[----:B-1----:R-:W-:-:S05]  /*8cc0*/  @P1 IMAD.SHL.U32 R0, R88, 0x2, RZ ;  /* 0x0000000258001824 */ /* 0x002fca00078e00ff */
[----:B------:R1:W-:Y:S04]  /*8cd0*/  @P1 LDGSTS.E.BYPASS.LTC128B.128 [R0+0xb100], [R26.64], !P6 ;  /* 0x0b1000001a001fae */ /* 0x0003e8000f101d48 */
[----:B------:R1:W-:Y:S01]  /*8ce0*/  @P1 LDGSTS.E.BYPASS.LTC128B.128 [R0+0xf100], [R26.64+0x80], !P0 ;  /* 0x0f1000801a001fae */ /* 0x0003e2000c101d48 */
[----:B------:R-:W-:Y:S02]  /*8cf0*/  IMAD.IADD R85, R3, 0x1, -R5 ;  /* 0x0000000103557824 */ /* 0x000fe400078e0a05 */
[----:B--2---:R-:W-:Y:S01]  /*8d00*/  IMAD R10, R214, c[0x0][0x210], RZ ;  /* 0x00008400d60a7a24 */ /* 0x004fe200078e02ff */
[----:B------:R-:W-:Y:S01]  /*8d10*/  LOP3.LUT R117, R117, 0xfffffffe, RZ, 0xc0, !PT ;  /* 0xfffffffe75757812 */ /* 0x000fe200078ec0ff */
[----:B------:R-:W-:Y:S01]  /*8d20*/  IMAD.SHL.U32 R3, R85, 0x8, RZ ;  /* 0x0000000855037824 */ /* 0x000fe200078e00ff */
[----:B------:R2:W-:Y:S01]  /*8d30*/  STL.64 [R1+0x48], R204 ;  /* 0x000048cc01007387 */ /* 0x0005e20000100a00 */
[----:B-1----:R-:W-:-:S03]  /*8d40*/  IMAD R0, R37, c[0x0][0x208], RZ ;  /* 0x0000820025007a24 */ /* 0x002fc600078e02ff */
[----:B------:R-:W0:Y:S01]  /*8d50*/  LDGDEPBAR ;  /* 0x00000000000079af */ /* 0x000e220000000000 */
[----:B------:R-:W-:-:S04]  /*8d60*/  IMAD R0, R34, c[0x0][0x20c], R0 ;  /* 0x0000830022007a24 */ /* 0x000fc800078e0200 */
[----:B------:R-:W-:Y:S02]  /*8d70*/  IMAD.IADD R7, R7, 0x1, R0 ;  /* 0x0000000107077824 */ /* 0x000fe400078e0200 */
[----:B------:R-:W-:Y:S02]  /*8d80*/  IMAD.SHL.U32 R0, R8, 0x40, RZ ;  /* 0x0000004008007824 */ /* 0x000fe400078e00ff */
[----:B------:R-:W-:-:S03]  /*8d90*/  IMAD R8, R38, c[0x0][0x214], R10 ;  /* 0x0000850026087a24 */ /* 0x000fc600078e020a */
[----:B------:R-:W-:Y:S01]  /*8da0*/  LOP3.LUT R0, R0, 0x1c0, RZ, 0xc0, !PT ;  /* 0x000001c000007812 */ /* 0x000fe200078ec0ff */
[----:B------:R-:W-:-:S03]  /*8db0*/  IMAD.WIDE.U32 R6, R38, c[0x0][0x210], R6 ;  /* 0x0000840026067a25 */ /* 0x000fc600078e0006 */
[----:B------:R-:W-:Y:S01]  /*8dc0*/  LOP3.LUT R5, R0, 0x8, R3, 0xf8, !PT ;  /* 0x0000000800057812 */ /* 0x000fe200078ef803 */
[----:B------:R-:W-:Y:S01]  /*8dd0*/  IMAD.IADD R7, R8, 0x1, R7 ;  /* 0x0000000108077824 */ /* 0x000fe200078e0207 */
[----:B------:R-:W-:Y:S01]  /*8de0*/  SHF.R.U32.HI R3, RZ, 0x3, R0 ;  /* 0x00000003ff037819 */ /* 0x000fe20000011600 */
[----:B------:R-:W-:Y:S02]  /*8df0*/  IMAD R0, R35, c[0x0][0x218], RZ ;  /* 0x0000860023007a24 */ /* 0x000fe400078e02ff */
[----:B------:R-:W-:Y:S01]  /*8e00*/  IMAD.WIDE.U32 R92, R36, c[0x0][0x218], R6 ;  /* 0x00008600245c7a25 */ /* 0x000fe200078e0006 */
[----:B------:R-:W-:-:S03]  /*8e10*/  @P0 LOP3.LUT R117, R117, 0x1, RZ, 0xfc, !PT ;  /* 0x0000000175750812 */ /* 0x000fc600078efcff */
[----:B------:R-:W-:Y:S01]  /*8e20*/  IMAD R0, R36, c[0x0][0x21c], R0 ;  /* 0x0000870024007a24 */ /* 0x000fe200078e0200 */
[----:B------:R2:W-:Y:S03]  /*8e30*/  STL [R1+0x30], R200 ;  /* 0x000030c801007387 */ /* 0x0005e60000100800 */
[----:B------:R-:W-:Y:S01]  /*8e40*/  IMAD.IADD R91, R93, 0x1, R0 ;  /* 0x000000015d5b7824 */ /* 0x000fe200078e0200 */
[----:B------:R2:W-:Y:S04]  /*8e50*/  STL [R1+0x40], R117 ;  /* 0x0000407501007387 */ /* 0x0005e80000100800 */
[----:B------:R2:W-:Y:S04]  /*8e60*/  STL.64 [R1+0x60], R92 ;  /* 0x0000605c01007387 */ /* 0x0005e80000100a00 */
[----:B------:R2:W-:Y:S01]  /*8e70*/  STL [R1+0x54], R91 ;  /* 0x0000545b01007387 */ /* 0x0005e20000100800 */
[----:B------:R-:W-:Y:S01]  /*8e80*/  ISETP.LT.AND P0, PT, RZ, c[0x0][0x27c], PT ;  /* 0x00009f00ff007a0c */ /* 0x000fe20003f01270 */
[----:B------:R-:W-:Y:S01]  /*8e90*/  IMAD.MOV.U32 R2, RZ, RZ, 0x20 ;  /* 0x00000020ff027424 */ /* 0x000fe200078e00ff */
[----:B------:R-:W-:Y:S01]  /*8ea0*/  LOP3.LUT R5, R5, R3, RZ, 0x3c, !PT ;  /* 0x0000000305057212 */ /* 0x000fe200078e3cff */
[----:B------:R-:W-:Y:S01]  /*8eb0*/  IMAD.SHL.U32 R3, R9, 0x40, RZ ;  /* 0x0000004009037824 */ /* 0x000fe200078e00ff */
[----:B------:R-:W-:-:S02]  /*8ec0*/  ISETP.NE.AND P5, PT, R14, RZ, PT ;  /* 0x000000ff0e00720c */ /* 0x000fc40003fa5270 */
[----:B------:R-:W-:Y:S02]  /*8ed0*/  SEL R2, R2, 0xffffffe0, !P2 ;  /* 0xffffffe002027807 */ /* 0x000fe40005000000 */
[----:B------:R-:W-:-:S05]  /*8ee0*/  LOP3.LUT R3, R5, 0xfffffe00, R3, 0xf8, !PT ;  /* 0xfffffe0005037812 */ /* 0x000fca00078ef803 */
[----:B------:R-:W-:Y:S05]  /*8ef0*/  @P0 BRA `(.L_x_584) ;  /* 0x0000002000000947 */ /* 0x000fea0003800000 */
[----:B------:R-:W-:-:S04]  /*8f00*/  DEPBAR.LE SB0, 0x1 ;  /* 0x000080400000791a */ /* 0x000fc80000000000 */
[----:B------:R-:W-:Y:S05]  /*8f10*/  BRA `(.L_x_585) ;  /* 0x00004a6000007947 */ /* 0x000fea0003800000 */
.L_x_584:
[----:B------:R-:W-:Y:S01]  /*8f20*/  ULDC.U8 UR4, c[0x0][0x298] ;  /* 0x0000a60000047ab9 */ /* 0x000fe20000000000 */
[----:B-----5:R-:W-:Y:S01]  /*8f30*/  SHF.R.S32.HI R0, RZ, 0x1f, R166 ;  /* 0x0000001fff007819 */ /* 0x020fe200000114a6 */
[----:B------:R-:W-:Y:S01]  /*8f40*/  IMAD.WIDE.U32 R10, R166, c[0x0][0x280], RZ ;  /* 0x0000a000a60a7a25 */ /* 0x000fe200078e00ff */
[----:B------:R-:W-:Y:S01]  /*8f50*/  ISETP.NE.AND P0, PT, RZ, UR4, PT ;  /* 0x00000004ff007c0c */ /* 0x000fe2000bf05270 */
[----:B------:R-:W-:Y:S01]  /*8f60*/  BSSY B2, `(.L_x_585) ;  /* 0x00004a1000027945 */ /* 0x000fe20003800000 */
[----:B------:R-:W-:Y:S01]  /*8f70*/  SHF.L.U32 R47, R88, 0x1, RZ ;  /* 0x00000001582f7819 */ /* 0x000fe200000006ff */
[C---:B------:R-:W-:Y:S02]  /*8f80*/  IMAD R5, R0.reuse, c[0x0][0x280], RZ ;  /* 0x0000a00000057a24 */ /* 0x040fe400078e02ff */
[----:B------:R-:W-:Y:S02]  /*8f90*/  IMAD R0, R0, c[0x0][0x290], RZ ;  /* 0x0000a40000007a24 */ /* 0x000fe400078e02ff */
[----:B------:R-:W-:-:S02]  /*8fa0*/  IMAD R5, R166, c[0x0][0x284], R5 ;  /* 0x0000a100a6057a24 */ /* 0x000fc400078e0205 */
[----:B------:R-:W-:Y:S01]  /*8fb0*/  IMAD R6, R166, c[0x0][0x294], R0 ;  /* 0x0000a500a6067a24 */ /* 0x000fe200078e0200 */
[----:B------:R-:W-:Y:S01]  /*8fc0*/  LEA R0, R68, R32, 0x5 ;  /* 0x0000002044007211 */ /* 0x000fe200078e28ff */
[----:B------:R-:W-:Y:S01]  /*8fd0*/  IMAD.WIDE.U32 R12, R166, c[0x0][0x290], RZ ;  /* 0x0000a400a60c7a25 */ /* 0x000fe200078e00ff */
[----:B------:R-:W-:-:S04]  /*8fe0*/  IADD3 R9, R5, R11, RZ ;  /* 0x0000000b05097210 */ /* 0x000fc80007ffe0ff */
[----:B------:R-:W-:Y:S01]  /*8ff0*/  IADD3 R7, R6, R13, RZ ;  /* 0x0000000d06077210 */ /* 0x000fe20007ffe0ff */
[----:B------:R-:W-:Y:S05]  /*9000*/  @!P0 BRA `(.L_x_586) ;  /* 0x0000248000008947 */ /* 0x000fea0003800000 */
[----:B------:R-:W-:Y:S01]  /*9010*/  ISETP.NE.AND P1, PT, R177, 0x1, PT ;  /* 0x00000001b100780c */ /* 0x000fe20003f25270 */
[----:B------:R-:W-:Y:S01]  /*9020*/  BSSY B0, `(.L_x_587) ;  /* 0x000002f000007945 */ /* 0x000fe20003800000 */
[----:B------:R-:W-:Y:S01]  /*9030*/  MOV R8, R10 ;  /* 0x0000000a00087202 */ /* 0x000fe20000000f00 */
[----:B------:R-:W-:Y:S01]  /*9040*/  IMAD.SHL.U32 R38, R68, 0x4, RZ ;  /* 0x0000000444267824 */ /* 0x000fe200078e00ff */
        /* <DEDUP_REMOVED lines=9> */
[C---:B------:R-:W-:Y:S01]  /*90e0*/  IMAD R6, R5.reuse, c[0x0][0x280], RZ ;  /* 0x0000a00005067a24 */ /* 0x040fe200078e02ff */
[----:B------:R-:W-:Y:S01]  /*90f0*/  LEA R25, P0, R8, c[0x0][0x270], 0x1 ;  /* 0x00009c0008197a11 */ /* 0x000fe200078008ff */
[----:B------:R-:W-:Y:S02]  /*9100*/  IMAD R5, R5, c[0x0][0x290], RZ ;  /* 0x0000a40005057a24 */ /* 0x000fe400078e02ff */
[----:B------:R-:W-:-:S05]  /*9110*/  IMAD R6, R0, c[0x0][0x284], R6 ;  /* 0x0000a10000067a24 */ /* 0x000fca00078e0206 */
[----:B------:R-:W-:-:S04]  /*9120*/  IADD3 R6, R9, R6, RZ ;  /* 0x0000000609067210 */ /* 0x000fc80007ffe0ff */
[----:B------:R-:W-:Y:S01]  /*9130*/  LEA.HI.X R24, R8, c[0x0][0x274], R6, 0x1, P0 ;  /* 0x00009d0008187a11 */ /* 0x000fe200000f0c06 */
[----:B------:R-:W-:Y:S01]  /*9140*/  IMAD.MOV.U32 R6, RZ, RZ, R12 ;  /* 0x000000ffff067224 */ /* 0x000fe200078e000c */
[----:B------:R1:W3:Y:S03]  /*9150*/  SHFL.IDX PT, R8, R25, RZ, 0x181f ;  /* 0x00181fff19087589 */ /* 0x0002e600000e0000 */
[C---:B------:R-:W-:Y:S01]  /*9160*/  IMAD.WIDE.U32 R6, R0.reuse, c[0x0][0x290], R6 ;  /* 0x0000a40000067a25 */ /* 0x040fe200078e0006 */
[----:B------:R1:W4:Y:S03]  /*9170*/  SHFL.IDX PT, R9, R24, RZ, 0x181f ;  /* 0x00181fff18097589 */ /* 0x00032600000e0000 */
[----:B------:R-:W-:Y:S01]  /*9180*/  IMAD R0, R0, c[0x0][0x294], R5 ;  /* 0x0000a50000007a24 */ /* 0x000fe200078e0205 */
[----:B------:R-:W-:-:S04]  /*9190*/  LEA R19, P0, R6, c[0x0][0x288], 0x1 ;  /* 0x0000a20006137a11 */ /* 0x000fc800078008ff */
[----:B------:R-:W-:-:S04]  /*91a0*/  IADD3 R0, R7, R0, RZ ;  /* 0x0000000007007210 */ /* 0x000fc80007ffe0ff */
[----:B------:R-:W-:Y:S02]  /*91b0*/  LEA.HI.X R18, R6, c[0x0][0x28c], R0, 0x1, P0 ;  /* 0x0000a30006127a11 */ /* 0x000fe400000f0c00 */
[----:B------:R1:W2:Y:S04]  /*91c0*/  SHFL.IDX PT, R6, R19, RZ, 0x181f ;  /* 0x00181fff13067589 */ /* 0x0002a800000e0000 */
[----:B------:R1:W1:Y:S01]  /*91d0*/  SHFL.IDX PT, R7, R18, RZ, 0x181f ;  /* 0x00181fff12077589 */ /* 0x00026200000e0000 */
[----:B------:R-:W-:Y:S05]  /*91e0*/  @P5 BRA `(.L_x_588) ;  /* 0x0000012000005947 */ /* 0x000fea0003800000 */
[C---:B------:R-:W-:Y:S01]  /*91f0*/  ISETP.GE.AND P0, PT, R38.reuse, c[0x0][0x27c], PT ;  /* 0x00009f0026007a0c */ /* 0x040fe20003f06270 */
[----:B------:R-:W-:Y:S01]  /*9200*/  CS2R R14, SRZ ;  /* 0x00000000000e7805 */ /* 0x000fe2000001ff00 */
[----:B------:R-:W-:Y:S01]  /*9210*/  CS2R R16, SRZ ;  /* 0x0000000000107805 */ /* 0x000fe2000001ff00 */
[----:B------:R-:W-:-:S10]  /*9220*/  IADD3 R5, R38, 0x20, RZ ;  /* 0x0000002026057810 */ /* 0x000fd40007ffe0ff */
[----:B---34-:R-:W-:-:S04]  /*9230*/  @!P0 IMAD.WIDE R12, R38, 0x2, R8 ;  /* 0x00000002260c8825 */ /* 0x018fc800078e0208 */
[----:B-12---:R-:W-:Y:S01]  /*9240*/  @!P0 IMAD.WIDE R10, R38, 0x2, R6 ;  /* 0x00000002260a8825 */ /* 0x006fe200078e0206 */
        /* <DEDUP_REMOVED lines=12> */
.L_x_588:
[----:B------:R-:W-:Y:S05]  /*9310*/  BSYNC B0 ;  /* 0x0000000000007941 */ /* 0x000fea0003800000 */
.L_x_587:
[----:B-1---5:R-:W-:Y:S01]  /*9320*/  IMAD.MOV.U32 R11, RZ, RZ, R20 ;  /* 0x000000ffff0b7224 */ /* 0x022fe200078e0014 */
[----:B----4-:R1:W4:Y:S01]  /*9330*/  SHFL.IDX PT, R9, R24, 0x1, 0x181f ;  /* 0x00381f0018097f89 */ /* 0x01032200000e0000 */
        /* <DEDUP_REMOVED lines=8> */
[----:B------:R-:W-:Y:S01]  /*93c0*/  IMAD.MOV.U32 R10, RZ, RZ, R23 ;  /* 0x000000ffff0a7224 */ /* 0x000fe200078e0017 */
[----:B------:R-:W-:Y:S01]  /*93d0*/  PRMT R54, R54, 0x5410, R0 ;  /* 0x0000541036367816 */ /* 0x000fe20000000000 */
[----:B------:R-:W-:Y:S01]  /*93e0*/  IMAD.MOV.U32 R5, RZ, RZ, R16 ;  /* 0x000000ffff057224 */ /* 0x000fe200078e0010 */
[----:B---3--:R1:W3:Y:S01]  /*93f0*/  SHFL.IDX PT, R8, R25, 0x1, 0x181f ;  /* 0x00381f0019087f89 */ /* 0x0082e200000e0000 */
[----:B------:R-:W-:Y:S01]  /*9400*/  IMAD.MOV.U32 R0, RZ, RZ, R17 ;  /* 0x000000ffff007224 */ /* 0x000fe200078e0011 */
[----:B------:R-:W-:Y:S01]  /*9410*/  PRMT R55, R11, 0x7610, R55 ;  /* 0x000076100b377816 */ /* 0x000fe20000000037 */
[----:B------:R-:W-:Y:S01]  /*9420*/  CS2R R26, SRZ ;  /* 0x00000000001a7805 */ /* 0x000fe2000001ff00 */
[----:B------:R1:W2:Y:S01]  /*9430*/  SHFL.IDX PT, R7, R18, 0x1, 0x181f ;  /* 0x00381f0012077f89 */ /* 0x0002a200000e0000 */
[----:B------:R-:W-:Y:S01]  /*9440*/  PRMT R56, R10, 0x7610, R56 ;  /* 0x000076100a387816 */ /* 0x000fe20000000038 */
[----:B------:R-:W-:Y:S01]  /*9450*/  CS2R R30, SRZ ;  /* 0x00000000001e7805 */ /* 0x000fe2000001ff00 */
[----:B------:R-:W-:Y:S01]  /*9460*/  PRMT R39, R5, 0x7610, R39 ;  /* 0x0000761005277816 */ /* 0x000fe20000000027 */
[----:B--2---:R1:W2:Y:S01]  /*9470*/  SHFL.IDX PT, R6, R19, 0x1, 0x181f ;  /* 0x00381f0013067f89 */ /* 0x0042a200000e0000 */
[----:B------:R-:W-:Y:S01]  /*9480*/  PRMT R54, R0, 0x7610, R54 ;  /* 0x0000761000367816 */ /* 0x000fe20000000036 */
        /* <DEDUP_REMOVED lines=9> */
[----:B---34-:R-:W-:Y:S02]  /*9520*/  @!P1 IMAD.WIDE R12, R38, 0x2, R8 ;  /* 0x00000002260c9825 */ /* 0x018fe400078e0208 */
[----:B------:R-:W-:-:S03]  /*9530*/  @!P0 SHF.R.S32.HI R0, RZ, 0x1f, R5 ;  /* 0x0000001fff008819 */ /* 0x000fc60000011405 */
[----:B------:R3:W5:Y:S01]  /*9540*/  @!P1 LD.E.64 R26, [R12.64] ;  /* 0x000000080c1a9980 */ /* 0x000762000c101b00 */
[----:B------:R-:W-:-:S04]  /*9550*/  @!P0 LEA.HI R0, R0, R5, RZ, 0x2 ;  /* 0x0000000500008211 */ /* 0x000fc800078f10ff */
[----:B------:R-:W-:-:S05]  /*9560*/  @!P0 LOP3.LUT R0, R0, 0xfffffffc, RZ, 0xc0, !PT ;  /* 0xfffffffc00008812 */ /* 0x000fca00078ec0ff */
[----:B------:R-:W-:-:S04]  /*9570*/  @!P0 IMAD.WIDE R10, R0, 0x2, R8 ;  /* 0x00000002000a8825 */ /* 0x000fc800078e0208 */
[--C-:B--2---:R-:W-:Y:S01]  /*9580*/  @!P0 IMAD.WIDE R8, R0, 0x2, R6.reuse ;  /* 0x0000000200088825 */ /* 0x104fe200078e0206 */
[----:B------:R3:W5:Y:S03]  /*9590*/  @!P0 LD.E.64 R32, [R10.64] ;  /* 0x000000080a208980 */ /* 0x000766000c101b00 */
[----:B------:R-:W-:Y:S01]  /*95a0*/  @!P1 IMAD.WIDE R6, R38, 0x2, R6 ;  /* 0x0000000226069825 */ /* 0x000fe200078e0206 */
[----:B------:R3:W5:Y:S04]  /*95b0*/  @!P0 LD.E.64 R30, [R8.64] ;  /* 0x00000008081e8980 */ /* 0x000768000c101b00 */
[----:B------:R3:W5:Y:S02]  /*95c0*/  @!P1 LD.E.64 R28, [R6.64] ;  /* 0x00000008061c9980 */ /* 0x000764000c101b00 */
.L_x_590:
[----:B------:R-:W-:Y:S05]  /*95d0*/  BSYNC B0 ;  /* 0x0000000000007941 */ /* 0x000fea0003800000 */
.L_x_589:
[----:B---3-5:R-:W-:Y:S01]  /*95e0*/  IMAD.MOV.U32 R11, RZ, RZ, R32 ;  /* 0x000000ffff0b7224 */ /* 0x028fe200078e0020 */
        /* <DEDUP_REMOVED lines=12> */
[----:B------:R3:W1:Y:S01]  /*96b0*/  SHFL.IDX PT, R8, R25, 0x2, 0x181f ;  /* 0x00581f0019087f89 */ /* 0x00066200000e0000 */
        /* <DEDUP_REMOVED lines=10> */
[----:B------:R-:W-:Y:S01]  /*9760*/  CS2R R42, SRZ ;  /* 0x00000000002a7805 */ /* 0x000fe2000001ff00 */
[----:B------:R-:W-:Y:S01]  /*9770*/  CS2R R36, SRZ ;  /* 0x0000000000247805 */ /* 0x000fe2000001ff00 */
[----:B------:R-:W-:Y:S05]  /*9780*/  @P4 BRA `(.L_x_592) ;  /* 0x0000012000004947 */ /* 0x000fea0003800000 */
[C---:B----4-:R-:W-:Y:S01]  /*9790*/  IADD3 R5, R38.reuse, 0x20, RZ ;  /* 0x0000002026057810 */ /* 0x050fe20007ffe0ff */
[----:B------:R-:W-:Y:S01]  /*97a0*/  CS2R R34, SRZ ;  /* 0x0000000000227805 */ /* 0x000fe2000001ff00 */
[----:B------:R-:W-:Y:S01]  /*97b0*/  ISETP.GE.AND P1, PT, R38, c[0x0][0x27c], PT ;  /* 0x00009f0026007a0c */ /* 0x000fe20003f26270 */
[----:B------:R-:W-:Y:S01]  /*97c0*/  CS2R R36, SRZ ;  /* 0x0000000000247805 */ /* 0x000fe2000001ff00 */
[----:B------:R-:W-:Y:S01]  /*97d0*/  ISETP.GE.AND P0, PT, R5, c[0x0][0x27c], PT ;  /* 0x00009f0005007a0c */ /* 0x000fe20003f06270 */
[----:B------:R-:W-:Y:S01]  /*97e0*/  CS2R R40, SRZ ;  /* 0x0000000000287805 */ /* 0x000fe2000001ff00 */
[----:B------:R-:W-:-:S09]  /*97f0*/  CS2R R42, SRZ ;  /* 0x00000000002a7805 */ /* 0x000fd2000001ff00 */
[----:B-1----:R-:W-:Y:S02]  /*9800*/  @!P1 IMAD.WIDE R12, R38, 0x2, R8 ;  /* 0x00000002260c9825 */ /* 0x002fe400078e0208 */
        /* <DEDUP_REMOVED lines=10> */
.L_x_592:
[----:B----4-:R-:W-:Y:S05]  /*98b0*/  BSYNC B0 ;  /* 0x0000000000007941 */ /* 0x010fea0003800000 */
.L_x_591:
[----:B------:R-:W-:Y:S01]  /*98c0*/  ISETP.NE.AND P0, PT, R45, RZ, PT ;  /* 0x000000ff2d00720c */ /* 0x000fe20003f05270 */
[----:B-1---5:R-:W-:Y:S01]  /*98d0*/  IMAD.MOV.U32 R11, RZ, RZ, R40 ;  /* 0x000000ffff0b7224 */ /* 0x022fe200078e0028 */
[----:B------:R1:W4:Y:S01]  /*98e0*/  SHFL.IDX PT, R9, R24, 0x3, 0x181f ;  /* 0x00781f0018097f89 */ /* 0x00032200000e0000 */
        /* <DEDUP_REMOVED lines=11> */
[----:B------:R1:W3:Y:S01]  /*99a0*/  SHFL.IDX PT, R8, R25, 0x3, 0x181f ;  /* 0x00781f0019087f89 */ /* 0x0002e200000e0000 */
        /* <DEDUP_REMOVED lines=29> */
.L_x_594:
[----:B------:R-:W-:Y:S05]  /*9b80*/  BSYNC B0 ;  /* 0x0000000000007941 */ /* 0x000fea0003800000 */
.L_x_593:
[----:B--23--:R-:W-:Y:S01]  /*9b90*/  IMAD.IADD R6, R46, 0x1, -R203 ;  /* 0x000000012e067824 */ /* 0x00cfe200078e0acb */
[----:B------:R-:W-:-:S04]  /*9ba0*/  DEPBAR.LE SB0, 0x1 ;  /* 0x000080400000791a */ /* 0x000fc80000000000 */
[----:B-1----:R-:W-:Y:S01]  /*9bb0*/  IMNMX R25, R6, 0x80, PT ;  /* 0x0000008006197817 */ /* 0x002fe20003800200 */
[----:B-----5:R-:W-:Y:S01]  /*9bc0*/  IMAD.MOV.U32 R0, RZ, RZ, R52 ;  /* 0x000000ffff007224 */ /* 0x020fe200078e0034 */
[----:B------:R-:W-:Y:S01]  /*9bd0*/  BSSY B1, `(.L_x_595) ;  /* 0x000006c000017945 */ /* 0x000fe20003800000 */
[----:B------:R-:W-:Y:S01]  /*9be0*/  IMAD.MOV.U32 R7, RZ, RZ, R53 ;  /* 0x000000ffff077224 */ /* 0x000fe200078e0035 */
[----:B------:R-:W-:Y:S01]  /*9bf0*/  BAR.SYNC.DEFER_BLOCKING 0x0 ;  /* 0x0000000000007b1d */ /* 0x000fe20000010000 */
[----:B------:R-:W-:Y:S01]  /*9c00*/  ISETP.GE.AND P0, PT, R70, R25, PT ;  /* 0x000000194600720c */ /* 0x000fe20003f06270 */
[----:B------:R-:W-:Y:S02]  /*9c10*/  IMAD.MOV.U32 R5, RZ, RZ, R44 ;  /* 0x000000ffff057224 */ /* 0x000fe400078e002c */
[----:B------:R-:W-:Y:S01]  /*9c20*/  PRMT R67, R0, 0x5410, R7 ;  /* 0x0000541000437816 */ /* 0x000fe20000000007 */
[----:B------:R-:W-:Y:S01]  /*9c30*/  IMAD.MOV.U32 R7, RZ, RZ, R50 ;  /* 0x000000ffff077224 */ /* 0x000fe200078e0032 */
[----:B------:R-:W-:Y:S01]  /*9c40*/  MOV R0, R45 ;  /* 0x0000002d00007202 */ /* 0x000fe20000000f00 */
[----:B------:R-:W-:Y:S01]  /*9c50*/  IMAD.MOV.U32 R6, RZ, RZ, R51 ;  /* 0x000000ffff067224 */ /* 0x000fe200078e0033 */
[----:B------:R-:W-:-:S02]  /*9c60*/  PRMT R46, R46, 0x5410, R5 ;  /* 0x000054102e2e7816 */ /* 0x000fc40000000005 */
[----:B------:R-:W-:Y:S01]  /*9c70*/  PRMT R65, R65, 0x5410, R0 ;  /* 0x0000541041417816 */ /* 0x000fe20000000000 */
[----:B------:R-:W-:Y:S01]  /*9c80*/  IMAD.MOV.U32 R0, RZ, RZ, R49 ;  /* 0x000000ffff007224 */ /* 0x000fe200078e0031 */
[----:B------:R-:W-:Y:S02]  /*9c90*/  MOV R5, R48 ;  /* 0x0000003000057202 */ /* 0x000fe40000000f00 */
[----:B------:R-:W-:Y:S02]  /*9ca0*/  PRMT R66, R7, 0x5410, R6 ;  /* 0x0000541007427816 */ /* 0x000fe40000000006 */
[----:B------:R-:W-:Y:S02]  /*9cb0*/  PRMT R46, R5, 0x7610, R46 ;  /* 0x00007610052e7816 */ /* 0x000fe4000000002e */
[----:B------:R-:W-:Y:S01]  /*9cc0*/  PRMT R65, R0, 0x7610, R65 ;  /* 0x0000761000417816 */ /* 0x000fe20000000041 */
[----:B------:R-:W-:Y:S05]  /*9cd0*/  @P0 BRA `(.L_x_596) ;  /* 0x000005b000000947 */ /* 0x000fea0003800000 */
[----:B------:R-:W-:Y:S01]  /*9ce0*/  ISETP.GE.AND P0, PT, R38, c[0x0][0x27c], PT ;  /* 0x00009f0026007a0c */ /* 0x000fe20003f06270 */
[----:B------:R-:W-:-:S12]  /*9cf0*/  BSSY B0, `(.L_x_597) ;  /* 0x000002c000007945 */ /* 0x000fd80003800000 */
[----:B------:R-:W-:Y:S05]  /*9d00*/  @P0 BRA `(.L_x_598) ;  /* 0x000002a000000947 */ /* 0x000fea0003800000 */
[----:B----4-:R-:W1:Y:S01]  /*9d10*/  LDS.128 R8, [R47+0x100] ;  /* 0x000100002f087984 */ /* 0x010e620000000c00 */
[----:B------:R-:W-:Y:S02]  /*9d20*/  SHF.R.U32.HI R0, RZ, 0x10, R17 ;  /* 0x00000010ff007819 */ /* 0x000fe40000011611 */
[--C-:B------:R-:W-:Y:S02]  /*9d30*/  SHF.R.U64 R19, R14, 0x10, R15.reuse ;  /* 0x000000100e137819 */ /* 0x100fe4000000120f */
[----:B------:R-:W-:Y:S02]  /*9d40*/  SHF.R.U32.HI R5, RZ, 0x10, R15 ;  /* 0x00000010ff057819 */ /* 0x000fe4000001160f */
[----:B------:R-:W-:Y:S01]  /*9d50*/  SHF.R.U64 R18, R16, 0x10, R17 ;  /* 0x0000001010127819 */ /* 0x000fe20000001211 */
[----:B------:R-:W-:Y:S02]  /*9d60*/  HADD2.F32 R19, -RZ, R19.H0_H0 ;  /* 0x20000013ff137230 */ /* 0x000fe40000004100 */
[----:B------:R-:W-:-:S02]  /*9d70*/  HADD2.F32 R24, -RZ, R5.H0_H0 ;  /* 0x20000005ff187230 */ /* 0x000fc40000004100 */
[----:B------:R-:W-:Y:S02]  /*9d80*/  HADD2.F32 R5, -RZ, R39.H1_H1 ;  /* 0x30000027ff057230 */ /* 0x000fe40000004100 */
[--C-:B-1----:R-:W-:Y:S02]  /*9d90*/  HADD2.F32 R7, -RZ, R11.reuse.H0_H0 ;  /* 0x2000000bff077230 */ /* 0x102fe40000004100 */
[--C-:B------:R-:W-:Y:S02]  /*9da0*/  HADD2.F32 R14, -RZ, R10.reuse.H0_H0 ;  /* 0x2000000aff0e7230 */ /* 0x100fe40000004100 */
[----:B------:R-:W-:Y:S02]  /*9db0*/  HADD2.F32 R13, -RZ, R10.H1_H1 ;  /* 0x3000000aff0d7230 */ /* 0x000fe40000004100 */
[----:B------:R-:W-:Y:S02]  /*9dc0*/  HADD2.F32 R11, -RZ, R11.H1_H1 ;  /* 0x3000000bff0b7230 */ /* 0x000fe40000004100 */
[----:B------:R-:W-:-:S02]  /*9dd0*/  HADD2.F32 R10, -RZ, R0.H0_H0 ;  /* 0x20000000ff0a7230 */ /* 0x000fc40000004100 */
[--C-:B------:R-:W-:Y:S02]  /*9de0*/  HADD2.F32 R6, -RZ, R8.reuse.H0_H0 ;  /* 0x20000008ff067230 */ /* 0x100fe40000004100 */
[--C-:B------:R-:W-:Y:S02]  /*9df0*/  HADD2.F32 R16, -RZ, R9.reuse.H0_H0 ;  /* 0x20000009ff107230 */ /* 0x100fe40000004100 */
[----:B------:R-:W-:Y:S01]  /*9e00*/  HADD2.F32 R15, -RZ, R9.H1_H1 ;  /* 0x30000009ff0f7230 */ /* 0x000fe20000004100 */
[-C--:B------:R-:W-:Y:S01]  /*9e10*/  FMUL.FTZ R9, R11, R10.reuse ;  /* 0x0000000a0b097220 */ /* 0x080fe20000410000 */
[----:B------:R-:W-:Y:S01]  /*9e20*/  HADD2.F32 R8, -RZ, R8.H1_H1 ;  /* 0x30000008ff087230 */ /* 0x000fe20000004100 */
[C---:B------:R-:W-:Y:S01]  /*9e30*/  FMUL.FTZ R10, R7.reuse, R10 ;  /* 0x0000000a070a7220 */ /* 0x040fe20000410000 */
[----:B------:R-:W-:Y:S01]  /*9e40*/  HADD2.F32 R0, -RZ, R39.H0_H0 ;  /* 0x20000027ff007230 */ /* 0x000fe20000004100 */
[-C--:B------:R-:W-:Y:S01]  /*9e50*/  FFMA.FTZ R17, R7, R24.reuse, -R9 ;  /* 0x0000001807117223 */ /* 0x080fe20000010809 */
[----:B------:R-:W-:Y:S01]  /*9e60*/  HADD2.F32 R9, -RZ, R18.H0_H0 ;  /* 0x20000012ff097230 */ /* 0x000fe20000004100 */
[----:B------:R-:W-:-:S02]  /*9e70*/  FFMA.FTZ R11, R11, R24, R10 ;  /* 0x000000180b0b7223 */ /* 0x000fc4000001000a */
[-C--:B------:R-:W-:Y:S02]  /*9e80*/  FMUL.FTZ R12, R8, R0.reuse ;  /* 0x00000000080c7220 */ /* 0x080fe40000410000 */
[C---:B------:R-:W-:Y:S01]  /*9e90*/  FMUL.FTZ R7, R6.reuse, R0 ;  /* 0x0000000006077220 */ /* 0x040fe20000410000 */
[--C-:B------:R-:W-:Y:S01]  /*9ea0*/  HADD2.F32 R0, -RZ, R54.reuse.H0_H0 ;  /* 0x20000036ff007230 */ /* 0x100fe20000004100 */
[----:B------:R-:W-:Y:S01]  /*9eb0*/  FFMA.FTZ R12, R6, R5, -R12 ;  /* 0x00000005060c7223 */ /* 0x000fe2000001080c */
[----:B------:R-:W-:Y:S01]  /*9ec0*/  F2FP.PACK_AB R11, R11, R17 ;  /* 0x000000110b0b723e */ /* 0x000fe200000000ff */
[----:B------:R-:W-:Y:S01]  /*9ed0*/  FFMA.FTZ R8, R8, R5, R7 ;  /* 0x0000000508087223 */ /* 0x000fe20000010007 */
[----:B------:R-:W-:Y:S01]  /*9ee0*/  HADD2.F32 R5, -RZ, R54.H1_H1 ;  /* 0x30000036ff057230 */ /* 0x000fe20000004100 */
[-C--:B------:R-:W-:Y:S02]  /*9ef0*/  FMUL.FTZ R6, R13, R0.reuse ;  /* 0x000000000d067220 */ /* 0x080fe40000410000 */
[----:B------:R-:W-:Y:S01]  /*9f00*/  FMUL.FTZ R10, R14, R0 ;  /* 0x000000000e0a7220 */ /* 0x000fe20000410000 */
[----:B------:R-:W-:Y:S01]  /*9f10*/  F2FP.PACK_AB R8, R8, R12 ;  /* 0x0000000c0808723e */ /* 0x000fe200000000ff */
[----:B------:R-:W-:-:S02]  /*9f20*/  FMUL.FTZ R0, R15, R9 ;  /* 0x000000090f007220 */ /* 0x000fc40000410000 */
[----:B------:R-:W-:Y:S02]  /*9f30*/  FMUL.FTZ R9, R16, R9 ;  /* 0x0000000910097220 */ /* 0x000fe40000410000 */
[-C--:B------:R-:W-:Y:S02]  /*9f40*/  FFMA.FTZ R6, R14, R5.reuse, -R6 ;  /* 0x000000050e067223 */ /* 0x080fe40000010806 */
[----:B------:R-:W-:Y:S02]  /*9f50*/  FFMA.FTZ R10, R13, R5, R10 ;  /* 0x000000050d0a7223 */ /* 0x000fe4000001000a */
[-C--:B------:R-:W-:Y:S02]  /*9f60*/  FFMA.FTZ R0, R16, R19.reuse, -R0 ;  /* 0x0000001310007223 */ /* 0x080fe40000010800 */
[----:B------:R-:W-:Y:S01]  /*9f70*/  FFMA.FTZ R9, R15, R19, R9 ;  /* 0x000000130f097223 */ /* 0x000fe20000010009 */
[----:B------:R-:W-:-:S04]  /*9f80*/  F2FP.PACK_AB R10, R10, R6 ;  /* 0x000000060a0a723e */ /* 0x000fc800000000ff */
[----:B------:R-:W-:-:S05]  /*9f90*/  F2FP.PACK_AB R9, R9, R0 ;  /* 0x000000000909723e */ /* 0x000fca00000000ff */
[----:B------:R1:W-:Y:S02]  /*9fa0*/  STS.128 [R47+0x100], R8 ;  /* 0x000100082f007388 */ /* 0x0003e40000000c00 */
.L_x_598:
[----:B------:R-:W-:Y:S05]  /*9fb0*/  BSYNC B0 ;  /* 0x0000000000007941 */ /* 0x000fea0003800000 */
.L_x_597:
[----:B------:R-:W-:-:S04]  /*9fc0*/  IADD3 R0, R38, 0x20, RZ ;  /* 0x0000002026007810 */ /* 0x000fc80007ffe0ff */
[----:B------:R-:W-:-:S13]  /*9fd0*/  ISETP.GE.AND P0, PT, R0, c[0x0][0x27c], PT ;  /* 0x00009f0000007a0c */ /* 0x000fda0003f06270 */
[----:B------:R-:W-:Y:S05]  /*9fe0*/  @P0 BRA `(.L_x_596) ;  /* 0x000002a000000947 */ /* 0x000fea0003800000 */
[----:B-1--4-:R-:W1:Y:S01]  /*9ff0*/  LDS.128 R8, [R47+0x4100] ;  /* 0x004100002f087984 */ /* 0x012e620000000c00 */
[----:B------:R-:W-:Y:S02]  /*a000*/  SHF.R.U32.HI R0, RZ, 0x10, R23 ;  /* 0x00000010ff007819 */ /* 0x000fe40000011617 */
[----:B------:R-:W-:Y:S02]  /*a010*/  SHF.R.U32.HI R5, RZ, 0x10, R21 ;  /* 0x00000010ff057819 */ /* 0x000fe40000011615 */
[----:B------:R-:W-:Y:S02]  /*a020*/  SHF.R.U64 R17, R22, 0x10, R23 ;  /* 0x0000001016117819 */ /* 0x000fe40000001217 */
[----:B------:R-:W-:Y:S01]  /*a030*/  SHF.R.U64 R20, R20, 0x10, R21 ;  /* 0x0000001014147819 */ /* 0x000fe20000001215 */
[----:B------:R-:W-:Y:S02]  /*a040*/  HADD2.F32 R19, -RZ, R5.H0_H0 ;  /* 0x20000005ff137230 */ /* 0x000fe40000004100 */
[----:B------:R-:W-:-:S02]  /*a050*/  HADD2.F32 R5, -RZ, R55.H1_H1 ;  /* 0x30000037ff057230 */ /* 0x000fc40000004100 */
[--C-:B-1----:R-:W-:Y:S02]  /*a060*/  HADD2.F32 R7, -RZ, R11.reuse.H0_H0 ;  /* 0x2000000bff077230 */ /* 0x102fe40000004100 */
[--C-:B------:R-:W-:Y:S02]  /*a070*/  HADD2.F32 R14, -RZ, R10.reuse.H0_H0 ;  /* 0x2000000aff0e7230 */ /* 0x100fe40000004100 */
[----:B------:R-:W-:Y:S02]  /*a080*/  HADD2.F32 R13, -RZ, R10.H1_H1 ;  /* 0x3000000aff0d7230 */ /* 0x000fe40000004100 */
[----:B------:R-:W-:Y:S02]  /*a090*/  HADD2.F32 R11, -RZ, R11.H1_H1 ;  /* 0x3000000bff0b7230 */ /* 0x000fe40000004100 */
[----:B------:R-:W-:Y:S02]  /*a0a0*/  HADD2.F32 R10, -RZ, R0.H0_H0 ;  /* 0x20000000ff0a7230 */ /* 0x000fe40000004100 */
[----:B------:R-:W-:-:S02]  /*a0b0*/  HADD2.F32 R6, -RZ, R8.H0_H0 ;  /* 0x20000008ff067230 */ /* 0x000fc40000004100 */
        /* <DEDUP_REMOVED lines=8> */
[----:B------:R-:W-:Y:S02]  /*a140*/  FFMA.FTZ R11, R11, R19, R10 ;  /* 0x000000130b0b7223 */ /* 0x000fe4000001000a */
[----:B------:R-:W-:-:S02]  /*a150*/  FMUL.FTZ R12, R8, R0 ;  /* 0x00000000080c7220 */ /* 0x000fc40000410000 */
[C---:B------:R-:W-:Y:S01]  /*a160*/  FMUL.FTZ R7, R6.reuse, R0 ;  /* 0x0000000006077220 */ /* 0x040fe20000410000 */
[--C-:B------:R-:W-:Y:S01]  /*a170*/  HADD2.F32 R0, -RZ, R56.reuse.H0_H0 ;  /* 0x20000038ff007230 */ /* 0x100fe20000004100 */
[-C--:B------:R-:W-:Y:S01]  /*a180*/  FFMA.FTZ R12, R6, R5.reuse, -R12 ;  /* 0x00000005060c7223 */ /* 0x080fe2000001080c */
[----:B------:R-:W-:Y:S01]  /*a190*/  F2FP.PACK_AB R11, R11, R18 ;  /* 0x000000120b0b723e */ /* 0x000fe200000000ff */
[----:B------:R-:W-:Y:S01]  /*a1a0*/  FFMA.FTZ R8, R8, R5, R7 ;  /* 0x0000000508087223 */ /* 0x000fe20000010007 */
[----:B------:R-:W-:Y:S01]  /*a1b0*/  HADD2.F32 R5, -RZ, R56.H1_H1 ;  /* 0x30000038ff057230 */ /* 0x000fe20000004100 */
[-C--:B------:R-:W-:Y:S01]  /*a1c0*/  FMUL.FTZ R6, R13, R0.reuse ;  /* 0x000000000d067220 */ /* 0x080fe20000410000 */
[----:B------:R-:W-:Y:S01]  /*a1d0*/  HADD2.F32 R7, -RZ, R20.H0_H0 ;  /* 0x20000014ff077230 */ /* 0x000fe20000004100 */
        /* <DEDUP_REMOVED lines=11> */
.L_x_596:
[----:B------:R-:W-:Y:S05]  /*a290*/  BSYNC B1 ;  /* 0x0000000000017941 */ /* 0x000fea0003800000 */
.L_x_595:
[----:B------:R-:W-:Y:S01]  /*a2a0*/  IADD3 R0, R70, 0x20, RZ ;  /* 0x0000002046007810 */ /* 0x000fe20007ffe0ff */
[----:B------:R-:W-:Y:S03]  /*a2b0*/  BSSY B1, `(.L_x_599) ;  /* 0x000005e000017945 */ /* 0x000fe60003800000 */
[----:B------:R-:W-:-:S13]  /*a2c0*/  ISETP.GE.AND P0, PT, R0, R25, PT ;  /* 0x000000190000720c */ /* 0x000fda0003f06270 */
[----:B------:R-:W-:Y:S05]  /*a2d0*/  @P0 BRA `(.L_x_600) ;  /* 0x000005b000000947 */ /* 0x000fea0003800000 */
[----:B------:R-:W-:Y:S01]  /*a2e0*/  ISETP.GE.AND P0, PT, R38, c[0x0][0x27c], PT ;  /* 0x00009f0026007a0c */ /* 0x000fe20003f06270 */
[----:B------:R-:W-:-:S12]  /*a2f0*/  BSSY B0, `(.L_x_601) ;  /* 0x000002c000007945 */ /* 0x000fd80003800000 */
        /* <DEDUP_REMOVED lines=8> */
[----:B------:R-:W-:Y:S02]  /*a380*/  HADD2.F32 R19, -RZ, R19.H0_H0 ;  /* 0x20000013ff137230 */ /* 0x000fe40000004100 */
        /* <DEDUP_REMOVED lines=18> */
[-C--:B------:R-:W-:Y:S01]  /*a4b0*/  FFMA.FTZ R12, R6, R5.reuse, -R12 ;  /* 0x00000005060c7223 */ /* 0x080fe2000001080c */
        /* <DEDUP_REMOVED lines=15> */
.L_x_602:
[----:B------:R-:W-:Y:S05]  /*a5b0*/  BSYNC B0 ;  /* 0x0000000000007941 */ /* 0x000fea0003800000 */
.L_x_601:
        /* <DEDUP_REMOVED lines=28> */
[----:B------:R-:W-:Y:S01]  /*a780*/  HADD2.F32 R0, -RZ, R60.H0_H0 ;  /* 0x2000003cff007230 */ /* 0x000fe20000004100 */
[-C--:B------:R-:W-:Y:S01]  /*a790*/  FFMA.FTZ R12, R6, R5.reuse, -R12 ;  /* 0x00000005060c7223 */ /* 0x080fe2000001080c */
[----:B------:R-:W-:Y:S01]  /*a7a0*/  F2FP.PACK_AB R11, R11, R18 ;  /* 0x000000120b0b723e */ /* 0x000fe200000000ff */
[----:B------:R-:W-:Y:S01]  /*a7b0*/  FFMA.FTZ R8, R8, R5, R7 ;  /* 0x0000000508087223 */ /* 0x000fe20000010007 */
[----:B------:R-:W-:Y:S01]  /*a7c0*/  HADD2.F32 R5, -RZ, R61.H0_H0 ;  /* 0x2000003dff057230 */ /* 0x000fe20000004100 */
        /* <DEDUP_REMOVED lines=12> */
.L_x_600:
[----:B------:R-:W-:Y:S05]  /*a890*/  BSYNC B1 ;  /* 0x0000000000017941 */ /* 0x000fea0003800000 */
.L_x_599:
        /* <DEDUP_REMOVED lines=26> */
[----:B------:R-:W-:Y:S01]  /*aa40*/  HADD2.F32 R0, -RZ, R60.H1_H1 ;  /* 0x3000003cff007230 */ /* 0x000fe20000004100 */
        /* <DEDUP_REMOVED lines=22> */
.L_x_606:
[----:B------:R-:W-:Y:S05]  /*abb0*/  BSYNC B0 ;  /* 0x0000000000007941 */ /* 0x000fea0003800000 */
.L_x_605:
        /* <DEDUP_REMOVED lines=45> */
.L_x_604:
[----:B------:R-:W-:Y:S05]  /*ae90*/  BSYNC B1 ;  /* 0x0000000000017941 */ /* 0x000fea0003800000 */
.L_x_603:
[----:B------:R-:W-:-:S04]  /*aea0*/  IADD3 R0, R70, 0x60, RZ ;  /* 0x0000006046007810 */ /* 0x000fc80007ffe0ff */
        /* <DEDUP_REMOVED lines=47> */
.L_x_609:
[----:B------:R-:W-:Y:S05]  /*b1a0*/  BSYNC B0 ;  /* 0x0000000000007941 */ /* 0x000fea0003800000 */
.L_x_608:
        /* <DEDUP_REMOVED lines=9> */
[----:B------:R-:W-:-:S02]  /*b240*/  HADD2.F32 R5, -RZ, R67.H0_H0 ;  /* 0x20000043ff057230 */ /* 0x000fc40000004100 */
        /* <DEDUP_REMOVED lines=18> */
[----:B------:R-:W-:Y:S01]  /*b370*/  HADD2.F32 R0, -RZ, R66.H1_H1 ;  /* 0x30000042ff007230 */ /* 0x000fe20000004100 */
        /* <DEDUP_REMOVED lines=15> */
[----:B------:R1:W-:Y:S01]  /*b470*/  STS.128 [R47+0x7100], R8 ;  /* 0x007100082f007388 */ /* 0x0003e20000000c00 */
[----:B------:R-:W-:Y:S05]  /*b480*/  BRA `(.L_x_607) ;  /* 0x000024e000007947 */ /* 0x000fea0003800000 */
.L_x_586:
[----:B------:R-:W-:Y:S01]  /*b490*/  ISETP.NE.AND P0, PT, R177, 0x1, PT ;  /* 0x00000001b100780c */ /* 0x000fe20003f05270 */
[----:B------:R-:W-:Y:S01]  /*b4a0*/  IMAD.MOV.U32 R8, RZ, RZ, R10 ;  /* 0x000000ffff087224 */ /* 0x000fe200078e000a */
[----:B------:R-:W-:Y:S01]  /*b4b0*/  CS2R R22, SRZ ;  /* 0x0000000000167805 */ /* 0x000fe2000001ff00 */
[----:B------:R-:W-:-:S10]  /*b4c0*/  CS2R R20, SRZ ;  /* 0x0000000000147805 */ /* 0x000fd4000001ff00 */
[----:B------:R-:W-:-:S05]  /*b4d0*/  @P0 IMAD.HI.U32 R5, R0, c[0x0][0x2c8], RZ ;  /* 0x0000b20000050a27 */ /* 0x000fca00078e00ff */
[----:B------:R-:W-:-:S04]  /*b4e0*/  @P0 SHF.R.U32.HI R0, RZ, c[0x0][0x2cc], R5 ;  /* 0x0000b300ff000a19 */ /* 0x000fc80000011605 */
[----:B------:R-:W-:Y:S01]  /*b4f0*/  SHF.R.S32.HI R6, RZ, 0x1f, R0 ;  /* 0x0000001fff067819 */ /* 0x000fe20000011400 */
[----:B------:R-:W-:-:S04]  /*b500*/  IMAD.WIDE.U32 R8, R0, c[0x0][0x280], R8 ;  /* 0x0000a00000087a25 */ /* 0x000fc800078e0008 */
[----:B------:R-:W-:Y:S01]  /*b510*/  IMAD R5, R6, c[0x0][0x280], RZ ;  /* 0x0000a00006057a24 */ /* 0x000fe200078e02ff */
[----:B------:R-:W-:-:S03]  /*b520*/  LEA R14, P0, R8, c[0x0][0x270], 0x1 ;  /* 0x00009c00080e7a11 */ /* 0x000fc600078008ff */
[----:B------:R-:W-:-:S04]  /*b530*/  IMAD R5, R0, c[0x0][0x284], R5 ;  /* 0x0000a10000057a24 */ /* 0x000fc800078e0205 */
[----:B------:R-:W-:-:S05]  /*b540*/  IMAD.IADD R5, R9, 0x1, R5 ;  /* 0x0000000109057824 */ /* 0x000fca00078e0205 */
[----:B------:R-:W-:Y:S01]  /*b550*/  LEA.HI.X R13, R8, c[0x0][0x274], R5, 0x1, P0 ;  /* 0x00009d00080d7a11 */ /* 0x000fe200000f0c05 */
[----:B------:R-:W-:Y:S01]  /*b560*/  IMAD R5, R6, c[0x0][0x290], RZ ;  /* 0x0000a40006057a24 */ /* 0x000fe200078e02ff */
[----:B------:R-:W1:Y:S01]  /*b570*/  SHFL.IDX PT, R8, R14, RZ, 0x181f ;  /* 0x00181fff0e087589 */ /* 0x000e6200000e0000 */
[----:B------:R-:W-:-:S04]  /*b580*/  IMAD.MOV.U32 R6, RZ, RZ, R12 ;  /* 0x000000ffff067224 */ /* 0x000fc800078e000c */
[----:B------:R-:W-:-:S04]  /*b590*/  IMAD.WIDE.U32 R6, R0, c[0x0][0x290], R6 ;  /* 0x0000a40000067a25 */ /* 0x000fc800078e0006 */
[----:B------:R-:W-:Y:S01]  /*b5a0*/  IMAD R0, R0, c[0x0][0x294], R5 ;  /* 0x0000a50000007a24 */ /* 0x000fe200078e0205 */
[C---:B------:R-:W-:Y:S01]  /*b5b0*/  LEA R12, P0, R6.reuse, c[0x0][0x288], 0x1 ;  /* 0x0000a200060c7a11 */ /* 0x040fe200078008ff */
[----:B------:R-:W3:Y:S02]  /*b5c0*/  SHFL.IDX PT, R5, R13, RZ, 0x181f ;  /* 0x00181fff0d057589 */ /* 0x000ee400000e0000 */
[----:B------:R-:W-:Y:S02]  /*b5d0*/  IMAD.IADD R0, R7, 0x1, R0 ;  /* 0x0000000107007824 */ /* 0x000fe400078e0200 */
[----:B------:R-:W4:Y:S03]  /*b5e0*/  SHFL.IDX PT, R7, R12, RZ, 0x181f ;  /* 0x00181fff0c077589 */ /* 0x000f2600000e0000 */
[----:B------:R-:W-:Y:S02]  /*b5f0*/  LEA.HI.X R11, R6, c[0x0][0x28c], R0, 0x1, P0 ;  /* 0x0000a300060b7a11 */ /* 0x000fe400000f0c00 */
[----:B------:R-:W-:-:S13]  /*b600*/  ISETP.GE.OR P0, PT, R30, c[0x0][0x27c], P5 ;  /* 0x00009f001e007a0c */ /* 0x000fda0002f06670 */
[C---:B------:R-:W-:Y:S01]  /*b610*/  @!P0 IMAD.SHL.U32 R6, R30.reuse, 0x2, RZ ;  /* 0x000000021e068824 */ /* 0x040fe200078e00ff */
[----:B------:R-:W-:-:S04]  /*b620*/  @!P0 SHF.L.U64.HI R0, R30, 0x1, R31 ;  /* 0x000000011e008819 */ /* 0x000fc8000001021f */
[----:B-1----:R-:W-:-:S04]  /*b630*/  @!P0 IADD3 R8, P1, R8, R6, RZ ;  /* 0x0000000608088210 */ /* 0x002fc80007f3e0ff */
[----:B---3--:R-:W-:Y:S02]  /*b640*/  @!P0 IADD3.X R9, R5, R0, RZ, P1, !PT ;  /* 0x0000000005098210 */ /* 0x008fe40000ffe4ff */
[----:B------:R-:W1:Y:S01]  /*b650*/  SHFL.IDX PT, R5, R11, RZ, 0x181f ;  /* 0x00181fff0b057589 */ /* 0x000e6200000e0000 */
[----:B----4-:R-:W-:-:S03]  /*b660*/  @!P0 IADD3 R6, P1, R7, R6, RZ ;  /* 0x0000000607068210 */ /* 0x010fc60007f3e0ff */
[----:B------:R3:W4:Y:S01]  /*b670*/  @!P0 LD.E.128 R20, [R8.64] ;  /* 0x0000000808148980 */ /* 0x000722000c101d00 */
[----:B------:R-:W-:Y:S01]  /*b680*/  CS2R R18, SRZ ;  /* 0x0000000000127805 */ /* 0x000fe2000001ff00 */
[----:B------:R-:W-:Y:S01]  /*b690*/  CS2R R16, SRZ ;  /* 0x0000000000107805 */ /* 0x000fe2000001ff00 */
[----:B-1----:R-:W-:-:S05]  /*b6a0*/  @!P0 IMAD.X R7, R5, 0x1, R0, P1 ;  /* 0x0000000105078824 */ /* 0x002fca00008e0600 */
[----:B------:R1:W5:Y:S01]  /*b6b0*/  @!P0 LD.E.128 R16, [R6.64] ;  /* 0x0000000806108980 */ /* 0x000362000c101d00 */
[----:B------:R-:W-:Y:S03]  /*b6c0*/  BSSY B0, `(.L_x_610) ;  /* 0x0000025000007945 */ /* 0x000fe60003800000 */
[----:B------:R2:W2:Y:S01]  /*b6d0*/  SHFL.IDX PT, R10, R12, 0x1, 0x181f ;  /* 0x00381f000c0a7f89 */ /* 0x0004a200000e0000 */
[----:B------:R-:W-:-:S03]  /*b6e0*/  ISETP.GE.AND P1, PT, R30, c[0x0][0x27c], PT ;  /* 0x00009f001e007a0c */ /* 0x000fc60003f26270 */
[----:B---3--:R3:W2:Y:S01]  /*b6f0*/  SHFL.IDX PT, R9, R13, 0x1, 0x181f ;  /* 0x00381f000d097f89 */ /* 0x0086a200000e0000 */
[----:B------:R-:W-:-:S03]  /*b700*/  CS2R R38, SRZ ;  /* 0x0000000000267805 */ /* 0x000fc6000001ff00 */
[----:B------:R3:W2:Y:S01]  /*b710*/  SHFL.IDX PT, R15, R11, 0x1, 0x181f ;  /* 0x00381f000b0f7f89 */ /* 0x0006a200000e0000 */
[----:B------:R-:W-:Y:S01]  /*b720*/  CS2R R36, SRZ ;  /* 0x0000000000247805 */ /* 0x000fe2000001ff00 */
[----:B------:R-:W-:Y:S01]  /*b730*/  CS2R R34, SRZ ;  /* 0x0000000000227805 */ /* 0x000fe2000001ff00 */
[----:B------:R-:W-:Y:S01]  /*b740*/  CS2R R32, SRZ ;  /* 0x0000000000207805 */ /* 0x000fe2000001ff00 */
[----:B-1----:R3:W1:Y:S01]  /*b750*/  SHFL.IDX PT, R7, R14, 0x1, 0x181f ;  /* 0x00381f000e077f89 */ /* 0x00266200000e0000 */
[----:B----4-:R-:W-:-:S05]  /*b760*/  IMAD.MOV.U32 R0, RZ, RZ, R22 ;  /* 0x000000ffff007224 */ /* 0x010fca00078e0016 */
[----:B------:R-:W-:Y:S01]  /*b770*/  PRMT R69, R0, 0x7610, R69 ;  /* 0x0000761000457816 */ /* 0x000fe20000000045 */
[----:B------:R-:W-:Y:S01]  /*b780*/  IMAD.MOV.U32 R0, RZ, RZ, R23 ;  /* 0x000000ffff007224 */ /* 0x000fe200078e0017 */
[----:B------:R-:W-:Y:S01]  /*b790*/  MOV R6, R20 ;  /* 0x0000001400067202 */ /* 0x000fe20000000f00 */
[----:B------:R-:W-:-:S03]  /*b7a0*/  IMAD.MOV.U32 R5, RZ, RZ, R21 ;  /* 0x000000ffff057224 */ /* 0x000fc600078e0015 */
[----:B------:R-:W-:Y:S02]  /*b7b0*/  PRMT R44, R44, 0x5410, R0 ;  /* 0x000054102c2c7816 */ /* 0x000fe40000000000 */
[----:B------:R-:W-:Y:S01]  /*b7c0*/  PRMT R40, R5, 0x5410, R6 ;  /* 0x0000541005287816 */ /* 0x000fe20000000006 */
[----:B-----5:R-:W-:Y:S01]  /*b7d0*/  IMAD.MOV.U32 R0, RZ, RZ, R18 ;  /* 0x000000ffff007224 */ /* 0x020fe200078e0012 */
[----:B------:R-:W-:Y:S01]  /*b7e0*/  MOV R5, R16 ;  /* 0x0000001000057202 */ /* 0x000fe20000000f00 */
[----:B------:R-:W-:-:S03]  /*b7f0*/  IMAD.MOV.U32 R6, RZ, RZ, R19 ;  /* 0x000000ffff067224 */ /* 0x000fc600078e0013 */
[----:B------:R-:W-:Y:S01]  /*b800*/  PRMT R42, R0, 0x7610, R42 ;  /* 0x00007610002a7816 */ /* 0x000fe2000000002a */
[----:B------:R-:W-:Y:S01]  /*b810*/  IMAD.MOV.U32 R0, RZ, RZ, R17 ;  /* 0x000000ffff007224 */ /* 0x000fe200078e0011 */
[----:B------:R-:W-:-:S04]  /*b820*/  PRMT R44, R6, 0x7610, R44 ;  /* 0x00007610062c7816 */ /* 0x000fc8000000002c */
[----:B------:R-:W-:Y:S01]  /*b830*/  PRMT R29, R0, 0x5410, R5 ;  /* 0x00005410001d7816 */ /* 0x000fe20000000005 */
[----:B------:R-:W-:Y:S05]  /*b840*/  @P3 BRA `(.L_x_611) ;  /* 0x000000c000003947 */ /* 0x000fea0003800000 */
[----:B-123--:R-:W-:Y:S01]  /*b850*/  CS2R R36, SRZ ;  /* 0x0000000000247805 */ /* 0x00efe2000001ff00 */
[----:B------:R-:W-:Y:S01]  /*b860*/  CS2R R34, SRZ ;  /* 0x0000000000227805 */ /* 0x000fe2000001ff00 */
[----:B------:R-:W-:Y:S01]  /*b870*/  CS2R R32, SRZ ;  /* 0x0000000000207805 */ /* 0x000fe2000001ff00 */
[----:B------:R-:W-:Y:S05]  /*b880*/  @P1 BRA `(.L_x_611) ;  /* 0x0000008000001947 */ /* 0x000fea0003800000 */
[C---:B------:R-:W-:Y:S01]  /*b890*/  IMAD.SHL.U32 R0, R30.reuse, 0x2, RZ ;  /* 0x000000021e007824 */ /* 0x040fe200078e00ff */
[----:B------:R-:W-:-:S04]  /*b8a0*/  SHF.L.U64.HI R5, R30, 0x1, R31 ;  /* 0x000000011e057819 */ /* 0x000fc8000001021f */
[----:B------:R-:W-:-:S05]  /*b8b0*/  IADD3 R8, P0, R7, R0, RZ ;  /* 0x0000000007087210 */ /* 0x000fca0007f1e0ff */
[----:B------:R-:W-:Y:S01]  /*b8c0*/  IMAD.X R9, R9, 0x1, R5, P0 ;  /* 0x0000000109097824 */ /* 0x000fe200000e0605 */
[----:B------:R-:W-:-:S04]  /*b8d0*/  IADD3 R6, P0, R10, R0, RZ ;  /* 0x000000000a067210 */ /* 0x000fc80007f1e0ff */
[----:B------:R1:W5:Y:S01]  /*b8e0*/  LD.E.128 R36, [R8.64] ;  /* 0x0000000808247980 */ /* 0x000362000c101d00 */
[----:B------:R-:W-:-:S05]  /*b8f0*/  IMAD.X R7, R15, 0x1, R5, P0 ;  /* 0x000000010f077824 */ /* 0x000fca00000e0605 */
[----:B------:R1:W5:Y:S03]  /*b900*/  LD.E.128 R32, [R6.64] ;  /* 0x0000000806207980 */ /* 0x000366000c101d00 */
.L_x_611:
[----:B-123--:R-:W-:Y:S05]  /*b910*/  BSYNC B0 ;  /* 0x0000000000007941 */ /* 0x00efea0003800000 */
.L_x_610:
[----:B------:R-:W1:Y:S01]  /*b920*/  SHFL.IDX PT, R5, R14, 0x2, 0x181f ;  /* 0x00581f000e057f89 */ /* 0x000e6200000e0000 */
[----:B------:R-:W-:Y:S01]  /*b930*/  ISETP.GE.OR P0, PT, R30, c[0x0][0x27c], P4 ;  /* 0x00009f001e007a0c */ /* 0x000fe20002706670 */
[----:B------:R-:W-:Y:S01]  /*b940*/  CS2R R58, SRZ ;  /* 0x00000000003a7805 */ /* 0x000fe2000001ff00 */
[----:B------:R-:W-:Y:S01]  /*b950*/  CS2R R56, SRZ ;  /* 0x0000000000387805 */ /* 0x000fe2000001ff00 */
[----:B------:R-:W2:Y:S01]  /*b960*/  SHFL.IDX PT, R9, R13, 0x2, 0x181f ;  /* 0x00581f000d097f89 */ /* 0x000ea200000e0000 */
[----:B------:R-:W-:-:S03]  /*b970*/  ISETP.NE.AND P3, PT, R45, RZ, PT ;  /* 0x000000ff2d00720c */ /* 0x000fc60003f65270 */
[----:B------:R-:W3:Y:S04]  /*b980*/  SHFL.IDX PT, R6, R12, 0x2, 0x181f ;  /* 0x00581f000c067f89 */ /* 0x000ee800000e0000 */
[----:B------:R-:W4:Y:S02]  /*b990*/  SHFL.IDX PT, R10, R11, 0x2, 0x181f ;  /* 0x00581f000b0a7f89 */ /* 0x000f2400000e0000 */
[C---:B------:R-:W-:Y:S01]  /*b9a0*/  @!P0 IMAD.SHL.U32 R0, R30.reuse, 0x2, RZ ;  /* 0x000000021e008824 */ /* 0x040fe200078e00ff */
[----:B------:R-:W-:-:S04]  /*b9b0*/  @!P0 SHF.L.U64.HI R7, R30, 0x1, R31 ;  /* 0x000000011e078819 */ /* 0x000fc8000001021f */
[----:B-1----:R-:W-:-:S05]  /*b9c0*/  @!P0 IADD3 R8, P2, R5, R0, RZ ;  /* 0x0000000005088210 */ /* 0x002fca0007f5e0ff */
[----:B--2---:R-:W-:Y:S01]  /*b9d0*/  @!P0 IMAD.X R9, R9, 0x1, R7, P2 ;  /* 0x0000000109098824 */ /* 0x004fe200010e0607 */
[----:B---3--:R-:W-:Y:S01]  /*b9e0*/  @!P0 IADD3 R6, P2, R6, R0, RZ ;  /* 0x0000000006068210 */ /* 0x008fe20007f5e0ff */
[----:B------:R-:W-:-:S03]  /*b9f0*/  CS2R R54, SRZ ;  /* 0x0000000000367805 */ /* 0x000fc6000001ff00 */
[----:B------:R1:W2:Y:S01]  /*ba00*/  @!P0 LD.E.128 R56, [R8.64] ;  /* 0x0000000808388980 */ /* 0x0002a2000c101d00 */
[----:B------:R-:W-:Y:S01]  /*ba10*/  CS2R R52, SRZ ;  /* 0x0000000000347805 */ /* 0x000fe2000001ff00 */
[----:B----4-:R-:W-:-:S05]  /*ba20*/  @!P0 IMAD.X R7, R10, 0x1, R7, P2 ;  /* 0x000000010a078824 */ /* 0x010fca00010e0607 */
[----:B------:R3:W4:Y:S01]  /*ba30*/  @!P0 LD.E.128 R52, [R6.64] ;  /* 0x0000000806348980 */ /* 0x000722000c101d00 */
[----:B-----5:R-:W-:Y:S01]  /*ba40*/  IMAD.MOV.U32 R5, RZ, RZ, R36 ;  /* 0x000000ffff057224 */ /* 0x020fe200078e0024 */
[----:B------:R-:W-:Y:S01]  /*ba50*/  BSSY B0, `(.L_x_612) ;  /* 0x0000035000007945 */ /* 0x000fe20003800000 */
[----:B------:R-:W-:Y:S01]  /*ba60*/  IMAD.MOV.U32 R0, RZ, RZ, R37 ;  /* 0x000000ffff007224 */ /* 0x000fe200078e0025 */
[----:B------:R2:W2:Y:S01]  /*ba70*/  SHFL.IDX PT, R10, R13, 0x3, 0x181f ;  /* 0x00781f000d0a7f89 */ /* 0x0004a200000e0000 */
[----:B------:R-:W-:Y:S01]  /*ba80*/  CS2R R66, SRZ ;  /* 0x0000000000427805 */ /* 0x000fe2000001ff00 */
[----:B------:R-:W-:Y:S01]  /*ba90*/  PRMT R75, R75, 0x5410, R5 ;  /* 0x000054104b4b7816 */ /* 0x000fe20000000005 */
[----:B------:R-:W-:Y:S01]  /*baa0*/  IMAD.MOV.U32 R5, RZ, RZ, R32 ;  /* 0x000000ffff057224 */ /* 0x000fe200078e0020 */
[----:B------:R-:W-:Y:S01]  /*bab0*/  PRMT R73, R73, 0x5410, R0 ;  /* 0x0000541049497816 */ /* 0x000fe20000000000 */
[----:B------:R-:W-:Y:S01]  /*bac0*/  IMAD.MOV.U32 R0, RZ, RZ, R33 ;  /* 0x000000ffff007224 */ /* 0x000fe200078e0021 */
[----:B------:R-:W2:Y:S01]  /*bad0*/  SHFL.IDX PT, R11, R11, 0x3, 0x181f ;  /* 0x00781f000b0b7f89 */ /* 0x000ea200000e0000 */
[----:B------:R-:W-:Y:S01]  /*bae0*/  CS2R R64, SRZ ;  /* 0x0000000000407805 */ /* 0x000fe2000001ff00 */
[----:B------:R-:W-:Y:S01]  /*baf0*/  PRMT R75, R5, 0x7610, R75 ;  /* 0x00007610054b7816 */ /* 0x000fe2000000004b */
[----:B------:R-:W-:Y:S01]  /*bb00*/  CS2R R62, SRZ ;  /* 0x00000000003e7805 */ /* 0x000fe2000001ff00 */
[----:B------:R-:W-:Y:S01]  /*bb10*/  PRMT R73, R0, 0x7610, R73 ;  /* 0x0000761000497816 */ /* 0x000fe20000000049 */
[----:B------:R-:W-:Y:S01]  /*bb20*/  CS2R R60, SRZ ;  /* 0x00000000003c7805 */ /* 0x000fe2000001ff00 */
[----:B-1----:R1:W1:Y:S04]  /*bb30*/  SHFL.IDX PT, R8, R14, 0x3, 0x181f ;  /* 0x00781f000e087f89 */ /* 0x00226800000e0000 */
[----:B------:R1:W1:Y:S01]  /*bb40*/  SHFL.IDX PT, R9, R12, 0x3, 0x181f ;  /* 0x00781f000c097f89 */ /* 0x00026200000e0000 */
[----:B---3--:R-:W-:-:S02]  /*bb50*/  IMAD.MOV.U32 R7, RZ, RZ, R38 ;  /* 0x000000ffff077224 */ /* 0x008fc400078e0026 */
[----:B------:R-:W-:-:S03]  /*bb60*/  IMAD.MOV.U32 R6, RZ, RZ, R39 ;  /* 0x000000ffff067224 */ /* 0x000fc600078e0027 */
[----:B------:R-:W-:Y:S01]  /*bb70*/  PRMT R76, R76, 0x5410, R7 ;  /* 0x000054104c4c7816 */ /* 0x000fe20000000007 */
[----:B------:R-:W-:Y:S01]  /*bb80*/  IMAD.MOV.U32 R7, RZ, RZ, R34 ;  /* 0x000000ffff077224 */ /* 0x000fe200078e0022 */
[----:B------:R-:W-:Y:S01]  /*bb90*/  PRMT R74, R74, 0x5410, R6 ;  /* 0x000054104a4a7816 */ /* 0x000fe20000000006 */
[----:B------:R-:W-:-:S03]  /*bba0*/  IMAD.MOV.U32 R6, RZ, RZ, R35 ;  /* 0x000000ffff067224 */ /* 0x000fc600078e0023 */
[----:B------:R-:W-:Y:S02]  /*bbb0*/  PRMT R76, R7, 0x7610, R76 ;  /* 0x00007610074c7816 */ /* 0x000fe4000000004c */
[----:B------:R-:W-:Y:S01]  /*bbc0*/  PRMT R74, R6, 0x7610, R74 ;  /* 0x00007610064a7816 */ /* 0x000fe2000000004a */
[----:B--2---:R-:W-:Y:S02]  /*bbd0*/  IMAD.MOV.U32 R7, RZ, RZ, R58 ;  /* 0x000000ffff077224 */ /* 0x004fe400078e003a */
[----:B------:R-:W-:Y:S02]  /*bbe0*/  IMAD.MOV.U32 R6, RZ, RZ, R59 ;  /* 0x000000ffff067224 */ /* 0x000fe400078e003b */
[----:B------:R-:W-:Y:S01]  /*bbf0*/  IMAD.MOV.U32 R5, RZ, RZ, R56 ;  /* 0x000000ffff057224 */ /* 0x000fe200078e0038 */
[----:B------:R-:W-:Y:S01]  /*bc00*/  PRMT R80, R80, 0x5410, R7 ;  /* 0x0000541050507816 */ /* 0x000fe20000000007 */
[----:B------:R-:W-:Y:S01]  /*bc10*/  IMAD.MOV.U32 R0, RZ, RZ, R57 ;  /* 0x000000ffff007224 */ /* 0x000fe200078e0039 */
[----:B------:R-:W-:Y:S01]  /*bc20*/  PRMT R78, R78, 0x5410, R6 ;  /* 0x000054104e4e7816 */ /* 0x000fe20000000006 */
[----:B----4-:R-:W-:Y:S01]  /*bc30*/  IMAD.MOV.U32 R7, RZ, RZ, R54 ;  /* 0x000000ffff077224 */ /* 0x010fe200078e0036 */
[----:B------:R-:W-:Y:S01]  /*bc40*/  PRMT R79, R79, 0x5410, R5 ;  /* 0x000054104f4f7816 */ /* 0x000fe20000000005 */
[----:B------:R-:W-:Y:S01]  /*bc50*/  IMAD.MOV.U32 R6, RZ, RZ, R55 ;  /* 0x000000ffff067224 */ /* 0x000fe200078e0037 */
[----:B------:R-:W-:Y:S01]  /*bc60*/  PRMT R77, R77, 0x5410, R0 ;  /* 0x000054104d4d7816 */ /* 0x000fe20000000000 */
[----:B------:R-:W-:Y:S01]  /*bc70*/  IMAD.MOV.U32 R5, RZ, RZ, R52 ;  /* 0x000000ffff057224 */ /* 0x000fe200078e0034 */
[----:B------:R-:W-:Y:S01]  /*bc80*/  PRMT R80, R7, 0x7610, R80 ;  /* 0x0000761007507816 */ /* 0x000fe20000000050 */
[----:B------:R-:W-:Y:S01]  /*bc90*/  IMAD.MOV.U32 R0, RZ, RZ, R53 ;  /* 0x000000ffff007224 */ /* 0x000fe200078e0035 */
[----:B------:R-:W-:-:S02]  /*bca0*/  PRMT R78, R6, 0x7610, R78 ;  /* 0x00007610064e7816 */ /* 0x000fc4000000004e */
[----:B------:R-:W-:Y:S02]  /*bcb0*/  PRMT R79, R5, 0x7610, R79 ;  /* 0x00007610054f7816 */ /* 0x000fe4000000004f */
[----:B------:R-:W-:Y:S01]  /*bcc0*/  PRMT R77, R0, 0x7610, R77 ;  /* 0x00007610004d7816 */ /* 0x000fe2000000004d */
[----:B------:R-:W-:Y:S05]  /*bcd0*/  @P3 BRA `(.L_x_613) ;  /* 0x000000c000003947 */ /* 0x000fea0003800000 */
[----:B-1----:R-:W-:Y:S01]  /*bce0*/  CS2R R64, SRZ ;  /* 0x0000000000407805 */ /* 0x002fe2000001ff00 */
        /* <DEDUP_REMOVED lines=8> */
[----:B------:R-:W-:-:S03]  /*bd70*/  IMAD.X R7, R11, 0x1, R5, P0 ;  /* 0x000000010b077824 */ /* 0x000fc600000e0605 */
[----:B------:R1:W5:Y:S04]  /*bd80*/  LD.E.128 R64, [R8.64] ;  /* 0x0000000808407980 */ /* 0x000368000c101d00 */
[----:B------:R1:W5:Y:S02]  /*bd90*/  LD.E.128 R60, [R6.64] ;  /* 0x00000008063c7980 */ /* 0x000364000c101d00 */
.L_x_613:
[----:B-1----:R-:W-:Y:S05]  /*bda0*/  BSYNC B0 ;  /* 0x0000000000007941 */ /* 0x002fea0003800000 */
.L_x_612:
[----:B------:R-:W-:Y:S01]  /*bdb0*/  IMAD.IADD R6, R46, 0x1, -R203 ;  /* 0x000000012e067824 */ /* 0x000fe200078e0acb */
[----:B------:R-:W-:-:S04]  /*bdc0*/  DEPBAR.LE SB0, 0x1 ;  /* 0x000080400000791a */ /* 0x000fc80000000000 */
[----:B------:R-:W-:Y:S01]  /*bdd0*/  IMNMX R71, R6, 0x80, PT ;  /* 0x0000008006477817 */ /* 0x000fe20003800200 */
[----:B-----5:R-:W-:Y:S01]  /*bde0*/  IMAD.MOV.U32 R0, RZ, RZ, R66 ;  /* 0x000000ffff007224 */ /* 0x020fe200078e0042 */
[----:B------:R-:W-:Y:S01]  /*bdf0*/  BSSY B0, `(.L_x_614) ;  /* 0x000006f000007945 */ /* 0x000fe20003800000 */
[----:B------:R-:W-:Y:S01]  /*be00*/  IMAD.MOV.U32 R7, RZ, RZ, R67 ;  /* 0x000000ffff077224 */ /* 0x000fe200078e0043 */
[----:B------:R-:W-:Y:S01]  /*be10*/  BAR.SYNC.DEFER_BLOCKING 0x0 ;  /* 0x0000000000007b1d */ /* 0x000fe20000010000 */
[----:B------:R-:W-:Y:S01]  /*be20*/  ISETP.GE.OR P0, PT, R70, R71, P1 ;  /* 0x000000474600720c */ /* 0x000fe20000f06670 */
[----:B------:R-:W-:Y:S01]  /*be30*/  IMAD.MOV.U32 R5, RZ, RZ, R64 ;  /* 0x000000ffff057224 */ /* 0x000fe200078e0040 */
[----:B------:R-:W-:Y:S01]  /*be40*/  PRMT R84, R84, 0x5410, R0 ;  /* 0x0000541054547816 */ /* 0x000fe20000000000 */
[----:B------:R-:W-:Y:S01]  /*be50*/  IMAD.MOV.U32 R6, RZ, RZ, R63 ;  /* 0x000000ffff067224 */ /* 0x000fe200078e003f */
[----:B------:R-:W-:Y:S02]  /*be60*/  MOV R0, R65 ;  /* 0x0000004100007202 */ /* 0x000fe40000000f00 */
[----:B------:R-:W-:-:S02]  /*be70*/  PRMT R84, R5, 0x7610, R84 ;  /* 0x0000761005547816 */ /* 0x000fc40000000054 */
[----:B------:R-:W-:Y:S01]  /*be80*/  PRMT R82, R7, 0x5410, R0 ;  /* 0x0000541007527816 */ /* 0x000fe20000000000 */
[----:B------:R-:W-:Y:S01]  /*be90*/  IMAD.MOV.U32 R7, RZ, RZ, R62 ;  /* 0x000000ffff077224 */ /* 0x000fe200078e003e */
[----:B------:R-:W-:Y:S01]  /*bea0*/  MOV R5, R60 ;  /* 0x0000003c00057202 */ /* 0x000fe20000000f00 */
[----:B------:R-:W-:-:S03]  /*beb0*/  IMAD.MOV.U32 R0, RZ, RZ, R61 ;  /* 0x000000ffff007224 */ /* 0x000fc600078e003d */
[----:B------:R-:W-:Y:S02]  /*bec0*/  PRMT R83, R5, 0x5410, R7 ;  /* 0x0000541005537816 */ /* 0x000fe40000000007 */
[----:B------:R-:W-:Y:S01]  /*bed0*/  PRMT R81, R6, 0x5410, R0 ;  /* 0x0000541006517816 */ /* 0x000fe20000000000 */
[----:B------:R-:W-:Y:S05]  /*bee0*/  @P0 BRA `(.L_x_615) ;  /* 0x000005f000000947 */ /* 0x000fea0003800000 */
[----:B------:R-:W-:Y:S01]  /*bef0*/  MOV R0, c[0x0][0x27c] ;  /* 0x00009f0000007a02 */ /* 0x000fe20000000f00 */
[----:B------:R-:W1:Y:S01]  /*bf00*/  LDS.128 R8, [R47+0x100] ;  /* 0x000100002f087984 */ /* 0x000e620000000c00 */
[----:B------:R-:W-:Y:S02]  /*bf10*/  SHF.R.U32.HI R7, RZ, 0x10, R17 ;  /* 0x00000010ff077819 */ /* 0x000fe40000011611 */
[----:B------:R-:W-:Y:S02]  /*bf20*/  LEA.HI R0, R0, R68, RZ, 0x1d ;  /* 0x0000004400007211 */ /* 0x000fe400078fe8ff */
[----:B------:R-:W-:Y:S02]  /*bf30*/  SHF.R.U64 R51, R20, 0x10, R21 ;  /* 0x0000001014337819 */ /* 0x000fe40000001215 */
[----:B------:R-:W-:-:S02]  /*bf40*/  SHF.R.S32.HI R6, RZ, 0x1f, R0 ;  /* 0x0000001fff067819 */ /* 0x000fc40000011400 */
[----:B------:R-:W-:Y:S01]  /*bf50*/  SHF.L.U32 R5, R0, 0x3, RZ ;  /* 0x0000000300057819 */ /* 0x000fe200000006ff */
[----:B------:R-:W-:Y:S01]  /*bf60*/  HADD2.F32 R51, -RZ, R51.H0_H0 ;  /* 0x20000033ff337230 */ /* 0x000fe20000004100 */
[----:B------:R-:W-:Y:S02]  /*bf70*/  LEA.HI R0, R6, R0, RZ, 0x3 ;  /* 0x0000000006007211 */ /* 0x000fe400078f18ff */
[----:B------:R-:W-:Y:S02]  /*bf80*/  LOP3.LUT R5, R25, 0x38, R5, 0xf8, !PT ;  /* 0x0000003819057812 */ /* 0x000fe400078ef805 */
[----:B------:R-:W-:Y:S02]  /*bf90*/  SHF.L.U32 R0, R0, 0xa, RZ ;  /* 0x0000000a00007819 */ /* 0x000fe400000006ff */
[----:B------:R-:W-:Y:S02]  /*bfa0*/  LOP3.LUT R5, R5, R43, RZ, 0x3c, !PT ;  /* 0x0000002b05057212 */ /* 0x000fe400078e3cff */
[----:B------:R-:W-:-:S02]  /*bfb0*/  LOP3.LUT R0, R0, 0x7fffe000, RZ, 0xc0, !PT ;  /* 0x7fffe00000007812 */ /* 0x000fc400078ec0ff */
[----:B------:R-:W-:Y:S02]  /*bfc0*/  SHF.R.U32.HI R27, RZ, 0x10, R21 ;  /* 0x00000010ff1b7819 */ /* 0x000fe40000011615 */
[----:B------:R-:W-:Y:S02]  /*bfd0*/  IADD3 R0, R5, R0, R41 ;  /* 0x0000000005007210 */ /* 0x000fe40007ffe029 */
[--C-:B------:R-:W-:Y:S01]  /*bfe0*/  SHF.R.U64 R50, R22, 0x10, R23.reuse ;  /* 0x0000001016327819 */ /* 0x100fe20000001217 */
[----:B------:R-:W-:Y:S01]  /*bff0*/  HADD2.F32 R72, -RZ, R27.H0_H0 ;  /* 0x2000001bff487230 */ /* 0x000fe20000004100 */
[----:B------:R-:W-:Y:S01]  /*c000*/  SHF.L.U32 R43, R0, 0x1, RZ ;  /* 0x00000001002b7819 */ /* 0x000fe200000006ff */
[----:B------:R-:W-:Y:S01]  /*c010*/  HADD2.F32 R0, -RZ, R29.H0_H0 ;  /* 0x2000001dff007230 */ /* 0x000fe20000004100 */
[----:B------:R-:W-:Y:S01]  /*c020*/  SHF.R.U32.HI R28, RZ, 0x10, R23 ;  /* 0x00000010ff1c7819 */ /* 0x000fe20000011617 */
[----:B------:R-:W-:Y:S01]  /*c030*/  HADD2.F32 R50, -RZ, R50.H0_H0 ;  /* 0x20000032ff327230 */ /* 0x000fe20000004100 */
[----:B------:R-:W-:Y:S01]  /*c040*/  SHF.R.U64 R46, R18, 0x10, R19 ;  /* 0x00000010122e7819 */ /* 0x000fe20000001213 */
[----:B------:R-:W2:Y:S01]  /*c050*/  LDS.128 R12, [R43+0x100] ;  /* 0x000100002b0c7984 */ /* 0x000ea20000000c00 */
[----:B------:R-:W-:-:S02]  /*c060*/  SHF.R.U64 R48, R16, 0x10, R17 ;  /* 0x0000001010307819 */ /* 0x000fc40000001211 */
[----:B------:R-:W-:Y:S01]  /*c070*/  SHF.R.U32.HI R19, RZ, 0x10, R19 ;  /* 0x00000010ff137819 */ /* 0x000fe20000011613 */
[--C-:B-1----:R-:W-:Y:S02]  /*c080*/  HADD2.F32 R23, -RZ, R10.reuse.H0_H0 ;  /* 0x2000000aff177230 */ /* 0x102fe40000004100 */
[----:B------:R-:W-:Y:S02]  /*c090*/  HADD2.F32 R25, -RZ, R10.H1_H1 ;  /* 0x3000000aff197230 */ /* 0x000fe40000004100 */
[--C-:B------:R-:W-:Y:S02]  /*c0a0*/  HADD2.F32 R22, -RZ, R11.reuse.H0_H0 ;  /* 0x2000000bff167230 */ /* 0x100fe40000004100 */
[----:B------:R-:W-:Y:S02]  /*c0b0*/  HADD2.F32 R21, -RZ, R11.H1_H1 ;  /* 0x3000000bff157230 */ /* 0x000fe40000004100 */
[--C-:B------:R-:W-:Y:S02]  /*c0c0*/  HADD2.F32 R20, -RZ, R9.reuse.H0_H0 ;  /* 0x20000009ff147230 */ /* 0x100fe40000004100 */
[----:B------:R-:W-:-:S02]  /*c0d0*/  HADD2.F32 R18, -RZ, R9.H1_H1 ;  /* 0x30000009ff127230 */ /* 0x000fc40000004100 */
[--C-:B------:R-:W-:Y:S02]  /*c0e0*/  HADD2.F32 R24, -RZ, R8.reuse.H0_H0 ;  /* 0x20000008ff187230 */ /* 0x100fe40000004100 */
[----:B------:R-:W-:Y:S01]  /*c0f0*/  HADD2.F32 R26, -RZ, R8.H1_H1 ;  /* 0x30000008ff1a7230 */ /* 0x000fe20000004100 */
[-C--:B------:R-:W-:Y:S01]  /*c100*/  FMUL.FTZ R8, R20, R0.reuse ;  /* 0x0000000014087220 */ /* 0x080fe20000410000 */
[----:B------:R-:W-:Y:S02]  /*c110*/  HADD2.F32 R19, -RZ, R19.H0_H0 ;  /* 0x20000013ff137230 */ /* 0x000fe40000004100 */
[----:B--2---:R-:W-:Y:S02]  /*c120*/  HADD2.F32 R6, -RZ, R13.H0_H0 ;  /* 0x2000000dff067230 */ /* 0x004fe40000004100 */
[--C-:B------:R-:W-:Y:S02]  /*c130*/  HADD2.F32 R10, -RZ, R15.reuse.H0_H0 ;  /* 0x2000000fff0a7230 */ /* 0x100fe40000004100 */
[----:B------:R-:W-:Y:S01]  /*c140*/  HADD2.F32 R11, -RZ, R15.H1_H1 ;  /* 0x3000000fff0b7230 */ /* 0x000fe20000004100 */
[----:B------:R-:W-:Y:S01]  /*c150*/  FMUL.FTZ R41, R6, R0 ;  /* 0x0000000006297220 */ /* 0x000fe20000410000 */
[----:B------:R-:W-:-:S02]  /*c160*/  HADD2.F32 R15, -RZ, R7.H0_H0 ;  /* 0x20000007ff0f7230 */ /* 0x000fc40000004100 */
[--C-:B------:R-:W-:Y:S02]  /*c170*/  HADD2.F32 R9, -RZ, R12.reuse.H0_H0 ;  /* 0x2000000cff097230 */ /* 0x100fe40000004100 */
[----:B------:R-:W-:Y:S01]  /*c180*/  HADD2.F32 R17, -RZ, R12.H1_H1 ;  /* 0x3000000cff117230 */ /* 0x000fe20000004100 */
[----:B------:R-:W-:Y:S01]  /*c190*/  FMUL.FTZ R0, R18, R15 ;  /* 0x0000000f12007220 */ /* 0x000fe20000410000 */
[--C-:B------:R-:W-:Y:S02]  /*c1a0*/  HADD2.F32 R12, -RZ, R14.reuse.H0_H0 ;  /* 0x2000000eff0c7230 */ /* 0x100fe40000004100 */
[----:B------:R-:W-:Y:S02]  /*c1b0*/  HADD2.F32 R16, -RZ, R14.H1_H1 ;  /* 0x3000000eff107230 */ /* 0x000fe40000004100 */
[----:B------:R-:W-:Y:S02]  /*c1c0*/  HADD2.F32 R5, -RZ, R13.H1_H1 ;  /* 0x3000000dff057230 */ /* 0x000fe40000004100 */
[----:B------:R-:W-:-:S02]  /*c1d0*/  HADD2.F32 R14, -RZ, R40.H0_H0 ;  /* 0x20000028ff0e7230 */ /* 0x000fc40000004100 */
[----:B------:R-:W-:Y:S01]  /*c1e0*/  HADD2.F32 R7, -RZ, R29.H1_H1 ;  /* 0x3000001dff077230 */ /* 0x000fe20000004100 */
[C---:B------:R-:W-:Y:S01]  /*c1f0*/  FFMA.FTZ R45, R5.reuse, R72, R0 ;  /* 0x00000048052d7223 */ /* 0x040fe20000010000 */
[----:B------:R-:W-:Y:S01]  /*c200*/  HADD2.F32 R13, -RZ, R40.H1_H1 ;  /* 0x30000028ff0d7230 */ /* 0x000fe20000004100 */
[----:B------:R-:W-:Y:S01]  /*c210*/  FFMA.FTZ R49, R6, R14, R8 ;  /* 0x0000000e06317223 */ /* 0x000fe20000010008 */
[----:B------:R-:W-:Y:S01]  /*c220*/  HADD2.F32 R0, -RZ, R44.H0_H0 ;  /* 0x2000002cff007230 */ /* 0x000fe20000004100 */
[----:B------:R-:W-:Y:S01]  /*c230*/  FMUL.FTZ R40, R5, R15 ;  /* 0x0000000f05287220 */ /* 0x000fe20000410000 */
[----:B------:R-:W-:Y:S01]  /*c240*/  HADD2.F32 R5, -RZ, R42.H0_H0 ;  /* 0x2000002aff057230 */ /* 0x000fe20000004100 */
[-C--:B------:R-:W-:Y:S02]  /*c250*/  FMUL.FTZ R6, R24, R7.reuse ;  /* 0x0000000718067220 */ /* 0x080fe40000410000 */
[C---:B------:R-:W-:Y:S01]  /*c260*/  FMUL.FTZ R29, R9.reuse, R7 ;  /* 0x00000007091d7220 */ /* 0x040fe20000410000 */
[----:B------:R-:W-:Y:S01]  /*c270*/  HADD2.F32 R7, -RZ, R69.H0_H0 ;  /* 0x20000045ff077230 */ /* 0x000fe20000004100 */
[----:B------:R-:W-:Y:S01]  /*c280*/  FFMA.FTZ R42, R9, R13, R6 ;  /* 0x0000000d092a7223 */ /* 0x000fe20000010006 */
[----:B------:R-:W-:Y:S01]  /*c290*/  HADD2.F32 R6, -RZ, R44.H1_H1 ;  /* 0x3000002cff067230 */ /* 0x000fe20000004100 */
[----:B------:R-:W-:Y:S01]  /*c2a0*/  FMUL.FTZ R9, R23, R5 ;  /* 0x0000000517097220 */ /* 0x000fe20000410000 */
[----:B------:R-:W-:Y:S01]  /*c2b0*/  HADD2.F32 R69, -RZ, R28.H0_H0 ;  /* 0x2000001cff457230 */ /* 0x000fe20000004100 */
[----:B------:R-:W-:-:S02]  /*c2c0*/  FMUL.FTZ R8, R22, R0 ;  /* 0x0000000016087220 */ /* 0x000fc40000410000 */
[C---:B------:R-:W-:Y:S02]  /*c2d0*/  FMUL.FTZ R27, R12.reuse, R5 ;  /* 0x000000050c1b7220 */ /* 0x040fe40000410000 */
[----:B------:R-:W-:Y:S02]  /*c2e0*/  FFMA.FTZ R44, R12, R7, R9 ;  /* 0x000000070c2c7223 */ /* 0x000fe40000010009 */
[C---:B------:R-:W-:Y:S02]  /*c2f0*/  FMUL.FTZ R12, R10.reuse, R0 ;  /* 0x000000000a0c7220 */ /* 0x040fe40000410000 */
[----:B------:R-:W-:Y:S01]  /*c300*/  FFMA.FTZ R15, R10, R6, R8 ;  /* 0x000000060a0f7223 */ /* 0x000fe20000010008 */
[----:B------:R-:W-:Y:S01]  /*c310*/  HADD2.F32 R10, -RZ, R48.H0_H0 ;  /* 0x20000030ff0a7230 */ /* 0x000fe20000004100 */
[-C--:B------:R-:W-:Y:S01]  /*c320*/  FMUL.FTZ R0, R21, R19.reuse ;  /* 0x0000001315007220 */ /* 0x080fe20000410000 */
[----:B------:R-:W-:Y:S01]  /*c330*/  HADD2.F32 R8, -RZ, R46.H0_H0 ;  /* 0x2000002eff087230 */ /* 0x000fe20000004100 */
[----:B------:R-:W-:-:S02]  /*c340*/  FMUL.FTZ R9, R11, R19 ;  /* 0x000000130b097220 */ /* 0x000fc40000410000 */
[----:B------:R-:W-:Y:S02]  /*c350*/  FFMA.FTZ R11, R11, R69, R0 ;  /* 0x000000450b0b7223 */ /* 0x000fe40000010000 */
[----:B------:R-:W-:Y:S02]  /*c360*/  FMUL.FTZ R5, R26, R10 ;  /* 0x0000000a1a057220 */ /* 0x000fe40000410000 */
[----:B------:R-:W-:Y:S01]  /*c370*/  FMUL.FTZ R0, R25, R8 ;  /* 0x0000000819007220 */ /* 0x000fe20000410000 */
[----:B------:R-:W-:Y:S01]  /*c380*/  F2FP.PACK_AB R15, R11, R15 ;  /* 0x0000000f0b0f723e */ /* 0x000fe200000000ff */
[C---:B------:R-:W-:Y:S02]  /*c390*/  FMUL.FTZ R10, R17.reuse, R10 ;  /* 0x0000000a110a7220 */ /* 0x040fe40000410000 */
[----:B------:R-:W-:Y:S02]  /*c3a0*/  FMUL.FTZ R8, R16, R8 ;  /* 0x0000000810087220 */ /* 0x000fe40000410000 */
[----:B------:R-:W-:-:S02]  /*c3b0*/  FFMA.FTZ R19, R17, R51, R5 ;  /* 0x0000003311137223 */ /* 0x000fc40000010005 */
        /* <DEDUP_REMOVED lines=10> */
[----:B------:R-:W-:-:S02]  /*c460*/  FFMA.FTZ R7, R26, R51, -R10 ;  /* 0x000000331a077223 */ /* 0x000fc4000001080a */
[----:B------:R-:W-:Y:S01]  /*c470*/  FFMA.FTZ R6, R25, R50, -R8 ;  /* 0x0000003219067223 */ /* 0x000fe20000010808 */
[----:B------:R-:W-:Y:S02]  /*c480*/  F2FP.PACK_AB R11, R0, R5 ;  /* 0x00000005000b723e */ /* 0x000fe400000000ff */
[----:B------:R-:W-:Y:S02]  /*c490*/  F2FP.PACK_AB R8, R7, R18 ;  /* 0x000000120708723e */ /* 0x000fe400000000ff */
[----:B------:R-:W-:Y:S02]  /*c4a0*/  F2FP.PACK_AB R10, R6, R14 ;  /* 0x0000000e060a723e */ /* 0x000fe400000000ff */
[----:B------:R-:W-:-:S03]  /*c4b0*/  F2FP.PACK_AB R14, R28, R44 ;  /* 0x0000002c1c0e723e */ /* 0x000fc600000000ff */
[----:B------:R1:W-:Y:S04]  /*c4c0*/  STS.128 [R47+0x100], R8 ;  /* 0x000100082f007388 */ /* 0x0003e80000000c00 */
[----:B------:R1:W-:Y:S02]  /*c4d0*/  STS.128 [R43+0x100], R12 ;  /* 0x0001000c2b007388 */ /* 0x0003e40000000c00 */
.L_x_615:
[----:B------:R-:W-:Y:S05]  /*c4e0*/  BSYNC B0 ;  /* 0x0000000000007941 */ /* 0x000fea0003800000 */
.L_x_614:
[----:B------:R-:W-:Y:S01]  /*c4f0*/  IADD3 R0, R70, 0x20, RZ ;  /* 0x0000002046007810 */ /* 0x000fe20007ffe0ff */
[----:B------:R-:W-:Y:S03]  /*c500*/  BSSY B0, `(.L_x_616) ;  /* 0x000006c000007945 */ /* 0x000fe60003800000 */
[----:B------:R-:W-:-:S13]  /*c510*/  ISETP.GE.OR P0, PT, R0, R71, P1 ;  /* 0x000000470000720c */ /* 0x000fda0000f06670 */
[----:B------:R-:W-:Y:S05]  /*c520*/  @P0 BRA `(.L_x_617) ;  /* 0x0000069000000947 */ /* 0x000fea0003800000 */
[----:B------:R-:W-:Y:S02]  /*c530*/  MOV R7, c[0x0][0x27c] ;  /* 0x00009f0000077a02 */ /* 0x000fe40000000f00 */
[----:B------:R-:W-:Y:S02]  /*c540*/  SHF.R.S32.HI R5, RZ, 0x1f, R0 ;  /* 0x0000001fff057819 */ /* 0x000fe40000011400 */
[----:B------:R-:W-:Y:S02]  /*c550*/  LEA.HI R7, R7, R68, RZ, 0x1d ;  /* 0x0000004407077211 */ /* 0x000fe400078fe8ff */
[----:B------:R-:W-:Y:S02]  /*c560*/  SHF.L.U32 R6, R0, 0x6, RZ ;  /* 0x0000000600067819 */ /* 0x000fe400000006ff */
[----:B------:R-:W-:Y:S02]  /*c570*/  LEA.HI R5, R5, R0, RZ, 0x3 ;  /* 0x0000000005057211 */ /* 0x000fe400078f18ff */
[----:B-1----:R-:W-:-:S02]  /*c580*/  SHF.R.S32.HI R10, RZ, 0x1f, R7 ;  /* 0x0000001fff0a7819 */ /* 0x002fc40000011407 */
[----:B------:R-:W-:Y:S01]  /*c590*/  LOP3.LUT R0, R6, 0x1c0, RZ, 0xc0, !PT ;  /* 0x000001c006007812 */ /* 0x000fe200078ec0ff */
[----:B------:R-:W-:Y:S01]  /*c5a0*/  IMAD.SHL.U32 R6, R5, 0x40, RZ ;  /* 0x0000004005067824 */ /* 0x000fe200078e00ff */
[----:B------:R-:W-:Y:S02]  /*c5b0*/  SHF.L.U32 R8, R7, 0x3, RZ ;  /* 0x0000000307087819 */ /* 0x000fe400000006ff */
[----:B------:R-:W-:Y:S02]  /*c5c0*/  LEA.HI R7, R10, R7, RZ, 0x3 ;  /* 0x000000070a077211 */ /* 0x000fe400078f18ff */
[C---:B------:R-:W-:Y:S02]  /*c5d0*/  LOP3.LUT R9, R0.reuse, 0x38, R30, 0xf8, !PT ;  /* 0x0000003800097812 */ /* 0x040fe400078ef81e */
[----:B------:R-:W-:Y:S02]  /*c5e0*/  SHF.R.U32.HI R5, RZ, 0x3, R0 ;  /* 0x00000003ff057819 */ /* 0x000fe40000011600 */
[----:B------:R-:W-:Y:S01]  /*c5f0*/  LOP3.LUT R8, R0, 0x38, R8, 0xf8, !PT ;  /* 0x0000003800087812 */ /* 0x000fe200078ef808 */
[----:B------:R-:W-:Y:S01]  /*c600*/  IMAD.SHL.U32 R0, R7, 0x400, RZ ;  /* 0x0000040007007824 */ /* 0x000fe200078e00ff */
[----:B------:R-:W-:-:S02]  /*c610*/  LOP3.LUT R6, R6, 0xfffffe00, RZ, 0xc0, !PT ;  /* 0xfffffe0006067812 */ /* 0x000fc400078ec0ff */
[----:B------:R-:W-:Y:S02]  /*c620*/  SHF.R.U32.HI R16, RZ, 0x10, R37 ;  /* 0x00000010ff107819 */ /* 0x000fe40000011625 */
[----:B------:R-:W-:Y:S02]  /*c630*/  LOP3.LUT R9, R6, R9, R5, 0xf6, !PT ;  /* 0x0000000906097212 */ /* 0x000fe400078ef605 */
[----:B------:R-:W-:Y:S01]  /*c640*/  LOP3.LUT R5, R8, R5, RZ, 0x3c, !PT ;  /* 0x0000000508057212 */ /* 0x000fe200078e3cff */
[----:B------:R-:W-:Y:S01]  /*c650*/  HADD2.F32 R45, -RZ, R16.H0_H0 ;  /* 0x20000010ff2d7230 */ /* 0x000fe20000004100 */
[----:B------:R-:W-:Y:S02]  /*c660*/  LOP3.LUT R0, R0, 0x7fffe000, RZ, 0xc0, !PT ;  /* 0x7fffe00000007812 */ /* 0x000fe400078ec0ff */
[----:B------:R-:W-:Y:S02]  /*c670*/  SHF.L.U32 R41, R9, 0x1, RZ ;  /* 0x0000000109297819 */ /* 0x000fe400000006ff */
[----:B------:R-:W-:Y:S01]  /*c680*/  IADD3 R0, R5, R0, R6 ;  /* 0x0000000005007210 */ /* 0x000fe20007ffe006 */
[----:B------:R-:W-:Y:S01]  /*c690*/  HADD2.F32 R5, -RZ, R73.H0_H0 ;  /* 0x20000049ff057230 */ /* 0x000fe20000004100 */
[----:B------:R-:W-:Y:S01]  /*c6a0*/  SHF.R.U64 R43, R36, 0x10, R37 ;  /* 0x00000010242b7819 */ /* 0x000fe20000001225 */
[----:B------:R-:W1:Y:S01]  /*c6b0*/  LDS.128 R8, [R41+0x100] ;  /* 0x0001000029087984 */ /* 0x000e620000000c00 */
[----:B------:R-:W-:-:S02]  /*c6c0*/  SHF.L.U32 R40, R0, 0x1, RZ ;  /* 0x0000000100287819 */ /* 0x000fc400000006ff */
[--C-:B------:R-:W-:Y:S02]  /*c6d0*/  SHF.R.U32.HI R0, RZ, 0x10, R33.reuse ;  /* 0x00000010ff007819 */ /* 0x100fe40000011621 */
[----:B------:R-:W-:Y:S01]  /*c6e0*/  SHF.R.U64 R37, R32, 0x10, R33 ;  /* 0x0000001020257819 */ /* 0x000fe20000001221 */
[----:B------:R-:W2:Y:S01]  /*c6f0*/  LDS.128 R12, [R40+0x100] ;  /* 0x00010000280c7984 */ /* 0x000ea20000000c00 */
[----:B------:R-:W-:Y:S01]  /*c700*/  SHF.R.U64 R42, R38, 0x10, R39 ;  /* 0x00000010262a7819 */ /* 0x000fe20000001227 */
[----:B------:R-:W-:Y:S01]  /*c710*/  HADD2.F32 R27, -RZ, R0.H0_H0 ;  /* 0x20000000ff1b7230 */ /* 0x000fe20000004100 */
[--C-:B------:R-:W-:Y:S01]  /*c720*/  SHF.R.U64 R32, R34, 0x10, R35.reuse ;  /* 0x0000001022207819 */ /* 0x100fe20000001223 */
[----:B------:R-:W-:Y:S01]  /*c730*/  HADD2.F32 R0, -RZ, R74.H0_H0 ;  /* 0x2000004aff007230 */ /* 0x000fe20000004100 */
[----:B------:R-:W-:Y:S02]  /*c740*/  SHF.R.U32.HI R25, RZ, 0x10, R35 ;  /* 0x00000010ff197819 */ /* 0x000fe40000011623 */
[----:B------:R-:W-:Y:S01]  /*c750*/  SHF.R.U32.HI R26, RZ, 0x10, R39 ;  /* 0x00000010ff1a7819 */ /* 0x000fe20000011627 */
[----:B------:R-:W-:-:S02]  /*c760*/  HADD2.F32 R39, -RZ, R43.H0_H0 ;  /* 0x2000002bff277230 */ /* 0x000fc40000004100 */
[----:B------:R-:W-:Y:S02]  /*c770*/  HADD2.F32 R16, -RZ, R25.H0_H0 ;  /* 0x20000019ff107230 */ /* 0x000fe40000004100 */
[----:B------:R-:W-:Y:S02]  /*c780*/  HADD2.F32 R44, -RZ, R26.H0_H0 ;  /* 0x2000001aff2c7230 */ /* 0x000fe40000004100 */
[----:B-1----:R-:W-:Y:S02]  /*c790*/  HADD2.F32 R18, -RZ, R9.H0_H0 ;  /* 0x20000009ff127230 */ /* 0x002fe40000004100 */
[--C-:B------:R-:W-:Y:S02]  /*c7a0*/  HADD2.F32 R22, -RZ, R8.reuse.H0_H0 ;  /* 0x20000008ff167230 */ /* 0x100fe40000004100 */
[----:B------:R-:W-:Y:S02]  /*c7b0*/  HADD2.F32 R24, -RZ, R8.H1_H1 ;  /* 0x30000008ff187230 */ /* 0x000fe40000004100 */
[----:B--2---:R-:W-:-:S02]  /*c7c0*/  HADD2.F32 R8, -RZ, R13.H0_H0 ;  /* 0x2000000dff087230 */ /* 0x004fc40000004100 */
[----:B------:R-:W-:Y:S02]  /*c7d0*/  HADD2.F32 R7, -RZ, R13.H1_H1 ;  /* 0x3000000dff077230 */ /* 0x000fe40000004100 */
[----:B------:R-:W-:Y:S01]  /*c7e0*/  HADD2.F32 R17, -RZ, R9.H1_H1 ;  /* 0x30000009ff117230 */ /* 0x000fe20000004100 */
[-C--:B------:R-:W-:Y:S01]  /*c7f0*/  FMUL.FTZ R9, R18, R5.reuse ;  /* 0x0000000512097220 */ /* 0x080fe20000410000 */
[----:B------:R-:W-:Y:S01]  /*c800*/  HADD2.F32 R13, -RZ, R73.H1_H1 ;  /* 0x30000049ff0d7230 */ /* 0x000fe20000004100 */
[C---:B------:R-:W-:Y:S01]  /*c810*/  FMUL.FTZ R35, R8.reuse, R5 ;  /* 0x0000000508237220 */ /* 0x040fe20000410000 */
[----:B------:R-:W-:Y:S01]  /*c820*/  HADD2.F32 R20, -RZ, R11.H0_H0 ;  /* 0x2000000bff147230 */ /* 0x000fe20000004100 */
[----:B------:R-:W-:Y:S01]  /*c830*/  FMUL.FTZ R33, R7, R27 ;  /* 0x0000001b07217220 */ /* 0x000fe20000410000 */
[----:B------:R-:W-:Y:S01]  /*c840*/  HADD2.F32 R6, -RZ, R15.H0_H0 ;  /* 0x2000000fff067230 */ /* 0x000fe20000004100 */
[----:B------:R-:W-:Y:S01]  /*c850*/  FFMA.FTZ R38, R8, R13, R9 ;  /* 0x0000000d08267223 */ /* 0x000fe20000010009 */
[----:B------:R-:W-:Y:S01]  /*c860*/  HADD2.F32 R9, -RZ, R74.H1_H1 ;  /* 0x3000004aff097230 */ /* 0x000fe20000004100 */
[----:B------:R-:W-:Y:S01]  /*c870*/  FMUL.FTZ R8, R17, R27 ;  /* 0x0000001b11087220 */ /* 0x000fe20000410000 */
[----:B------:R-:W-:Y:S01]  /*c880*/  HADD2.F32 R19, -RZ, R11.H1_H1 ;  /* 0x3000000bff137230 */ /* 0x000fe20000004100 */
[-C--:B------:R-:W-:Y:S01]  /*c890*/  FMUL.FTZ R5, R20, R0.reuse ;  /* 0x0000000014057220 */ /* 0x080fe20000410000 */
[--C-:B------:R-:W-:Y:S01]  /*c8a0*/  HADD2.F32 R21, -RZ, R10.reuse.H0_H0 ;  /* 0x2000000aff157230 */ /* 0x100fe20000004100 */
[C---:B------:R-:W-:Y:S01]  /*c8b0*/  FMUL.FTZ R27, R6.reuse, R0 ;  /* 0x00000000061b7220 */ /* 0x040fe20000410000 */
[--C-:B------:R-:W-:Y:S01]  /*c8c0*/  HADD2.F32 R0, -RZ, R75.reuse.H0_H0 ;  /* 0x2000004bff007230 */ /* 0x100fe20000004100 */
[----:B------:R-:W-:Y:S01]  /*c8d0*/  FFMA.FTZ R36, R7, R45, R8 ;  /* 0x0000002d07247223 */ /* 0x000fe20000010008 */
[----:B------:R-:W-:Y:S01]  /*c8e0*/  HADD2.F32 R23, -RZ, R10.H1_H1 ;  /* 0x3000000aff177230 */ /* 0x000fe20000004100 */
[----:B------:R-:W-:Y:S01]  /*c8f0*/  FFMA.FTZ R34, R6, R9, R5 ;  /* 0x0000000906227223 */ /* 0x000fe20000010005 */
[----:B------:R-:W-:Y:S01]  /*c900*/  HADD2.F32 R11, -RZ, R12.H0_H0 ;  /* 0x2000000cff0b7230 */ /* 0x000fe20000004100 */
[----:B------:R-:W-:Y:S01]  /*c910*/  FMUL.FTZ R7, R22, R0 ;  /* 0x0000000016077220 */ /* 0x000fe20000410000 */
[----:B------:R-:W-:Y:S01]  /*c920*/  HADD2.F32 R8, -RZ, R75.H1_H1 ;  /* 0x3000004bff087230 */ /* 0x000fe20000004100 */
[----:B------:R-:W-:Y:S01]  /*c930*/  FMUL.FTZ R6, R19, R16 ;  /* 0x0000001013067220 */ /* 0x000fe20000410000 */
[----:B------:R-:W-:-:S02]  /*c940*/  HADD2.F32 R10, -RZ, R15.H1_H1 ;  /* 0x3000000fff0a7230 */ /* 0x000fc40000004100 */
[----:B------:R-:W-:Y:S01]  /*c950*/  HADD2.F32 R15, -RZ, R12.H1_H1 ;  /* 0x3000000cff0f7230 */ /* 0x000fe20000004100 */
[C---:B------:R-:W-:Y:S01]  /*c960*/  FFMA.FTZ R28, R11.reuse, R8, R7 ;  /* 0x000000080b1c7223 */ /* 0x040fe20000010007 */
[----:B------:R-:W-:Y:S01]  /*c970*/  HADD2.F32 R5, -RZ, R76.H0_H0 ;  /* 0x2000004cff057230 */ /* 0x000fe20000004100 */
[C---:B------:R-:W-:Y:S01]  /*c980*/  FMUL.FTZ R25, R10.reuse, R16 ;  /* 0x000000100a197220 */ /* 0x040fe20000410000 */
[----:B------:R-:W-:Y:S01]  /*c990*/  HADD2.F32 R12, -RZ, R14.H0_H0 ;  /* 0x2000000eff0c7230 */ /* 0x000fe20000004100 */
[----:B------:R-:W-:Y:S01]  /*c9a0*/  FMUL.FTZ R16, R11, R0 ;  /* 0x000000000b107220 */ /* 0x000fe20000410000 */
[----:B------:R-:W-:Y:S01]  /*c9b0*/  HADD2.F32 R7, -RZ, R37.H0_H0 ;  /* 0x20000025ff077230 */ /* 0x000fe20000004100 */
[----:B------:R-:W-:Y:S01]  /*c9c0*/  FFMA.FTZ R29, R10, R44, R6 ;  /* 0x0000002c0a1d7223 */ /* 0x000fe20000010006 */
[----:B------:R-:W-:Y:S01]  /*c9d0*/  HADD2.F32 R0, -RZ, R76.H1_H1 ;  /* 0x3000004cff007230 */ /* 0x000fe20000004100 */
[-C--:B------:R-:W-:Y:S01]  /*c9e0*/  FMUL.FTZ R6, R21, R5.reuse ;  /* 0x0000000515067220 */ /* 0x080fe20000410000 */
[----:B------:R-:W-:Y:S01]  /*c9f0*/  HADD2.F32 R10, -RZ, R32.H0_H0 ;  /* 0x20000020ff0a7230 */ /* 0x000fe20000004100 */
[----:B------:R-:W-:Y:S01]  /*ca00*/  FMUL.FTZ R11, R12, R5 ;  /* 0x000000050c0b7220 */ /* 0x000fe20000410000 */
[----:B------:R-:W-:Y:S01]  /*ca10*/  HADD2.F32 R14, -RZ, R14.H1_H1 ;  /* 0x3000000eff0e7230 */ /* 0x000fe20000004100 */
[----:B------:R-:W-:Y:S01]  /*ca20*/  FMUL.FTZ R5, R24, R7 ;  /* 0x0000000718057220 */ /* 0x000fe20000410000 */
[----:B------:R-:W-:Y:S01]  /*ca30*/  HADD2.F32 R37, -RZ, R42.H0_H0 ;  /* 0x2000002aff257230 */ /* 0x000fe20000004100 */
[----:B------:R-:W-:-:S02]  /*ca40*/  FFMA.FTZ R32, R12, R0, R6 ;  /* 0x000000000c207223 */ /* 0x000fc40000010006 */
[-C--:B------:R-:W-:Y:S02]  /*ca50*/  FMUL.FTZ R6, R23, R10.reuse ;  /* 0x0000000a17067220 */ /* 0x080fe40000410000 */
[C---:B------:R-:W-:Y:S02]  /*ca60*/  FMUL.FTZ R7, R15.reuse, R7 ;  /* 0x000000070f077220 */ /* 0x040fe40000410000 */
[----:B------:R-:W-:Y:S02]  /*ca70*/  FFMA.FTZ R15, R15, R39, R5 ;  /* 0x000000270f0f7223 */ /* 0x000fe40000010005 */
[C---:B------:R-:W-:Y:S02]  /*ca80*/  FMUL.FTZ R5, R14.reuse, R10 ;  /* 0x0000000a0e057220 */ /* 0x040fe40000410000 */
[----:B------:R-:W-:Y:S02]  /*ca90*/  FFMA.FTZ R26, R14, R37, R6 ;  /* 0x000000250e1a7223 */ /* 0x000fe40000010006 */
        /* <DEDUP_REMOVED lines=13> */
[----:B------:R-:W-:-:S02]  /*cb70*/  F2FP.PACK_AB R10, R26, R32 ;  /* 0x000000201a0a723e */ /* 0x000fc400000000ff */
[----:B------:R-:W-:Y:S02]  /*cb80*/  F2FP.PACK_AB R12, R7, R16 ;  /* 0x00000010070c723e */ /* 0x000fe400000000ff */
[----:B------:R-:W-:-:S05]  /*cb90*/  F2FP.PACK_AB R14, R0, R14 ;  /* 0x0000000e000e723e */ /* 0x000fca00000000ff */
[----:B------:R1:W-:Y:S04]  /*cba0*/  STS.128 [R41+0x100], R12 ;  /* 0x0001000c29007388 */ /* 0x0003e80000000c00 */
[----:B------:R1:W-:Y:S02]  /*cbb0*/  STS.128 [R40+0x100], R8 ;  /* 0x0001000828007388 */ /* 0x0003e40000000c00 */
.L_x_617:
[----:B------:R-:W-:Y:S05]  /*cbc0*/  BSYNC B0 ;  /* 0x0000000000007941 */ /* 0x000fea0003800000 */
.L_x_616:
        /* <DEDUP_REMOVED lines=27> */
[----:B------:R-:W-:Y:S01]  /*cd80*/  SHF.R.U32.HI R25, RZ, 0x10, R55 ;  /* 0x00000010ff197819 */ /* 0x000fe20000011637 */
[----:B------:R-:W1:Y:S01]  /*cd90*/  LDS.128 R8, [R37+0x100] ;  /* 0x0001000025087984 */ /* 0x000e620000000c00 */
[----:B------:R-:W-:-:S02]  /*cda0*/  SHF.L.U32 R35, R0, 0x1, RZ ;  /* 0x0000000100237819 */ /* 0x000fc400000006ff */
[----:B------:R-:W-:Y:S01]  /*cdb0*/  SHF.R.U32.HI R0, RZ, 0x10, R53 ;  /* 0x00000010ff007819 */ /* 0x000fe20000011635 */
[----:B------:R-:W-:Y:S01]  /*cdc0*/  HADD2.F32 R16, -RZ, R25.H0_H0 ;  /* 0x20000019ff107230 */ /* 0x000fe20000004100 */
[----:B------:R-:W-:Y:S01]  /*cdd0*/  SHF.R.U32.HI R26, RZ, 0x10, R59 ;  /* 0x00000010ff1a7819 */ /* 0x000fe2000001163b */
[----:B------:R-:W2:Y:S01]  /*cde0*/  LDS.128 R12, [R35+0x100] ;  /* 0x00010000230c7984 */ /* 0x000ea20000000c00 */
[----:B------:R-:W-:Y:S01]  /*cdf0*/  SHF.R.U64 R32, R52, 0x10, R53 ;  /* 0x0000001034207819 */ /* 0x000fe20000001235 */
[----:B------:R-:W-:Y:S01]  /*ce00*/  HADD2.F32 R27, -RZ, R0.H0_H0 ;  /* 0x20000000ff1b7230 */ /* 0x000fe20000004100 */
[----:B------:R-:W-:Y:S01]  /*ce10*/  SHF.R.U64 R38, R54, 0x10, R55 ;  /* 0x0000001036267819 */ /* 0x000fe20000001237 */
[----:B------:R-:W-:Y:S01]  /*ce20*/  HADD2.F32 R0, -RZ, R78.H0_H0 ;  /* 0x2000004eff007230 */ /* 0x000fe20000004100 */
[----:B------:R-:W-:Y:S01]  /*ce30*/  SHF.R.U64 R40, R56, 0x10, R57 ;  /* 0x0000001038287819 */ /* 0x000fe20000001239 */
[----:B------:R-:W-:Y:S01]  /*ce40*/  HADD2.F32 R43, -RZ, R26.H0_H0 ;  /* 0x2000001aff2b7230 */ /* 0x000fe20000004100 */
[----:B------:R-:W-:-:S03]  /*ce50*/  SHF.R.U64 R41, R58, 0x10, R59 ;  /* 0x000000103a297819 */ /* 0x000fc6000000123b */
[----:B------:R-:W-:Y:S02]  /*ce60*/  HADD2.F32 R40, -RZ, R40.H0_H0 ;  /* 0x20000028ff287230 */ /* 0x000fe40000004100 */
[----:B-1----:R-:W-:Y:S02]  /*ce70*/  HADD2.F32 R18, -RZ, R9.H0_H0 ;  /* 0x20000009ff127230 */ /* 0x002fe40000004100 */
[--C-:B------:R-:W-:Y:S02]  /*ce80*/  HADD2.F32 R22, -RZ, R8.reuse.H0_H0 ;  /* 0x20000008ff167230 */ /* 0x100fe40000004100 */
[----:B------:R-:W-:Y:S02]  /*ce90*/  HADD2.F32 R24, -RZ, R8.H1_H1 ;  /* 0x30000008ff187230 */ /* 0x000fe40000004100 */
[--C-:B--2---:R-:W-:Y:S02]  /*cea0*/  HADD2.F32 R8, -RZ, R13.reuse.H0_H0 ;  /* 0x2000000dff087230 */ /* 0x104fe40000004100 */
[----:B------:R-:W-:-:S02]  /*ceb0*/  HADD2.F32 R7, -RZ, R13.H1_H1 ;  /* 0x3000000dff077230 */ /* 0x000fc40000004100 */
        /* <DEDUP_REMOVED lines=39> */
[----:B------:R-:W-:Y:S02]  /*d130*/  FMUL.FTZ R6, R23, R10 ;  /* 0x0000000a17067220 */ /* 0x000fe40000410000 */
        /* <DEDUP_REMOVED lines=22> */
.L_x_619:
[----:B------:R-:W-:Y:S05]  /*d2a0*/  BSYNC B0 ;  /* 0x0000000000007941 */ /* 0x000fea0003800000 */
.L_x_618:
[----:B------:R-:W-:-:S04]  /*d2b0*/  IADD3 R5, R70, 0x60, RZ ;  /* 0x0000006046057810 */ /* 0x000fc80007ffe0ff */
        /* <DEDUP_REMOVED lines=8> */
[----:B------:R-:W-:Y:S01]  /*d340*/  SHF.L.U32 R8, R7, 0x3, RZ ;  /* 0x0000000307087819 */ /* 0x000fe200000006ff */
[----:B------:R-:W-:Y:S01]  /*d350*/  IMAD.SHL.U32 R6, R5, 0x40, RZ ;  /* 0x0000004005067824 */ /* 0x000fe200078e00ff */
[----:B------:R-:W-:Y:S02]  /*d360*/  LOP3.LUT R0, R0, 0x1c0, RZ, 0xc0, !PT ;  /* 0x000001c000007812 */ /* 0x000fe400078ec0ff */
        /* <DEDUP_REMOVED lines=12> */
[----:B------:R-:W-:-:S02]  /*d430*/  IADD3 R0, R5, R0, R6 ;  /* 0x0000000005007210 */ /* 0x000fc40007ffe006 */
[----:B------:R-:W-:Y:S01]  /*d440*/  SHF.R.U32.HI R5, RZ, 0x10, R63 ;  /* 0x00000010ff057819 */ /* 0x000fe2000001163f */
[----:B------:R-:W1:Y:S01]  /*d450*/  LDS.128 R8, [R37+0x100] ;  /* 0x0001000025087984 */ /* 0x000e620000000c00 */
[----:B------:R-:W-:Y:S01]  /*d460*/  SHF.L.U32 R35, R0, 0x1, RZ ;  /* 0x0000000100237819 */ /* 0x000fe200000006ff */
[----:B------:R-:W-:Y:S01]  /*d470*/  HADD2.F32 R0, -RZ, R81.H0_H0 ;  /* 0x20000051ff007230 */ /* 0x000fe20000004100 */
[----:B------:R-:W-:Y:S01]  /*d480*/  SHF.R.U32.HI R17, RZ, 0x10, R61 ;  /* 0x00000010ff117819 */ /* 0x000fe2000001163d */
[----:B------:R-:W-:Y:S01]  /*d490*/  HADD2.F32 R19, -RZ, R5.H0_H0 ;  /* 0x20000005ff137230 */ /* 0x000fe20000004100 */
[----:B------:R-:W-:Y:S01]  /*d4a0*/  SHF.R.U32.HI R18, RZ, 0x10, R65 ;  /* 0x00000010ff127819 */ /* 0x000fe20000011641 */
[----:B------:R-:W2:Y:S01]  /*d4b0*/  LDS.128 R12, [R35+0x100] ;  /* 0x00010000230c7984 */ /* 0x000ea20000000c00 */
[----:B------:R-:W-:Y:S01]  /*d4c0*/  HADD2.F32 R5, -RZ, R81.H1_H1 ;  /* 0x30000051ff057230 */ /* 0x000fe20000004100 */
[----:B------:R-:W-:Y:S01]  /*d4d0*/  SHF.R.U64 R31, R60, 0x10, R61 ;  /* 0x000000103c1f7819 */ /* 0x000fe2000000123d */
[----:B------:R-:W-:Y:S01]  /*d4e0*/  HADD2.F32 R17, -RZ, R17.H0_H0 ;  /* 0x20000011ff117230 */ /* 0x000fe20000004100 */
[----:B------:R-:W-:Y:S01]  /*d4f0*/  SHF.R.U64 R38, R62, 0x10, R63 ;  /* 0x000000103e267819 */ /* 0x000fe2000000123f */
[----:B------:R-:W-:Y:S01]  /*d500*/  HADD2.F32 R43, -RZ, R18.H0_H0 ;  /* 0x20000012ff2b7230 */ /* 0x000fe20000004100 */
[----:B------:R-:W-:-:S02]  /*d510*/  SHF.R.U64 R40, R64, 0x10, R65 ;  /* 0x0000001040287819 */ /* 0x000fc40000001241 */
[----:B------:R-:W-:Y:S01]  /*d520*/  SHF.R.U64 R41, R66, 0x10, R67 ;  /* 0x0000001042297819 */ /* 0x000fe20000001243 */
[----:B------:R-:W-:Y:S02]  /*d530*/  HADD2.F32 R38, -RZ, R38.H0_H0 ;  /* 0x20000026ff267230 */ /* 0x000fe40000004100 */
[----:B------:R-:W-:Y:S02]  /*d540*/  HADD2.F32 R40, -RZ, R40.H0_H0 ;  /* 0x20000028ff287230 */ /* 0x000fe40000004100 */
[----:B------:R-:W-:Y:S02]  /*d550*/  HADD2.F32 R41, -RZ, R41.H0_H0 ;  /* 0x20000029ff297230 */ /* 0x000fe40000004100 */
[--C-:B-1----:R-:W-:Y:S02]  /*d560*/  HADD2.F32 R22, -RZ, R11.reuse.H0_H0 ;  /* 0x2000000bff167230 */ /* 0x102fe40000004100 */
[----:B------:R-:W-:Y:S02]  /*d570*/  HADD2.F32 R21, -RZ, R11.H1_H1 ;  /* 0x3000000bff157230 */ /* 0x000fe40000004100 */
[----:B------:R-:W-:-:S02]  /*d580*/  HADD2.F32 R25, -RZ, R10.H0_H0 ;  /* 0x2000000aff197230 */ /* 0x000fc40000004100 */
[--C-:B--2---:R-:W-:Y:S02]  /*d590*/  HADD2.F32 R7, -RZ, R15.reuse.H0_H0 ;  /* 0x2000000fff077230 */ /* 0x104fe40000004100 */
[----:B------:R-:W-:Y:S02]  /*d5a0*/  HADD2.F32 R27, -RZ, R10.H1_H1 ;  /* 0x3000000aff1b7230 */ /* 0x000fe40000004100 */
[----:B------:R-:W-:Y:S01]  /*d5b0*/  HADD2.F32 R6, -RZ, R15.H1_H1 ;  /* 0x3000000fff067230 */ /* 0x000fe20000004100 */
[----:B------:R-:W-:Y:S01]  /*d5c0*/  FMUL.FTZ R36, R7, R0 ;  /* 0x0000000007247220 */ /* 0x000fe20000410000 */
[--C-:B------:R-:W-:Y:S02]  /*d5d0*/  HADD2.F32 R10, -RZ, R12.reuse.H0_H0 ;  /* 0x2000000cff0a7230 */ /* 0x100fe40000004100 */
[----:B------:R-:W-:Y:S01]  /*d5e0*/  HADD2.F32 R15, -RZ, R12.H1_H1 ;  /* 0x3000000cff0f7230 */ /* 0x000fe20000004100 */
[----:B------:R-:W-:Y:S01]  /*d5f0*/  FMUL.FTZ R33, R6, R19 ;  /* 0x0000001306217220 */ /* 0x000fe20000410000 */
[----:B------:R-:W-:-:S02]  /*d600*/  HADD2.F32 R24, -RZ, R9.H0_H0 ;  /* 0x20000009ff187230 */ /* 0x000fc40000004100 */
[----:B------:R-:W-:Y:S01]  /*d610*/  HADD2.F32 R23, -RZ, R9.H1_H1 ;  /* 0x30000009ff177230 */ /* 0x000fe20000004100 */
[----:B------:R-:W-:Y:S01]  /*d620*/  FMUL.FTZ R9, R22, R0 ;  /* 0x0000000016097220 */ /* 0x000fe20000410000 */
[----:B------:R-:W-:Y:S01]  /*d630*/  HADD2.F32 R12, -RZ, R82.H0_H0 ;  /* 0x20000052ff0c7230 */ /* 0x000fe20000004100 */
[----:B------:R-:W-:Y:S01]  /*d640*/  FMUL.FTZ R0, R21, R19 ;  /* 0x0000001315007220 */ /* 0x000fe20000410000 */
[--C-:B------:R-:W-:Y:S02]  /*d650*/  HADD2.F32 R26, -RZ, R8.reuse.H0_H0 ;  /* 0x20000008ff1a7230 */ /* 0x100fe40000004100 */
[----:B------:R-:W-:Y:S01]  /*d660*/  HADD2.F32 R28, -RZ, R8.H1_H1 ;  /* 0x30000008ff1c7230 */ /* 0x000fe20000004100 */
[----:B------:R-:W-:Y:S01]  /*d670*/  FFMA.FTZ R42, R7, R12, R9 ;  /* 0x0000000c072a7223 */ /* 0x000fe20000010009 */
[----:B------:R-:W-:Y:S01]  /*d680*/  HADD2.F32 R8, -RZ, R13.H0_H0 ;  /* 0x2000000dff087230 */ /* 0x000fe20000004100 */
[-C--:B------:R-:W-:Y:S01]  /*d690*/  FMUL.FTZ R7, R24, R5.reuse ;  /* 0x0000000518077220 */ /* 0x080fe20000410000 */
[----:B------:R-:W-:Y:S01]  /*d6a0*/  HADD2.F32 R9, -RZ, R82.H1_H1 ;  /* 0x30000052ff097230 */ /* 0x000fe20000004100 */
[----:B------:R-:W-:Y:S01]  /*d6b0*/  FFMA.FTZ R39, R6, R44, R0 ;  /* 0x0000002c06277223 */ /* 0x000fe20000010000 */
[----:B------:R-:W-:Y:S01]  /*d6c0*/  HADD2.F32 R0, -RZ, R83.H0_H0 ;  /* 0x20000053ff007230 */ /* 0x000fe20000004100 */
[C---:B------:R-:W-:Y:S01]  /*d6d0*/  FMUL.FTZ R29, R8.reuse, R5 ;  /* 0x00000005081d7220 */ /* 0x040fe20000410000 */
[----:B------:R-:W-:Y:S01]  /*d6e0*/  HADD2.F32 R13, -RZ, R13.H1_H1 ;  /* 0x3000000dff0d7230 */ /* 0x000fe20000004100 */
[----:B------:R-:W-:Y:S01]  /*d6f0*/  FFMA.FTZ R34, R8, R9, R7 ;  /* 0x0000000908227223 */ /* 0x000fe20000010007 */
[----:B------:R-:W-:Y:S01]  /*d700*/  HADD2.F32 R8, -RZ, R84.H0_H0 ;  /* 0x20000054ff087230 */ /* 0x000fe20000004100 */
[----:B------:R-:W-:Y:S01]  /*d710*/  FMUL.FTZ R7, R26, R0 ;  /* 0x000000001a077220 */ /* 0x000fe20000410000 */
[----:B------:R-:W-:Y:S01]  /*d720*/  HADD2.F32 R5, -RZ, R83.H1_H1 ;  /* 0x30000053ff057230 */ /* 0x000fe20000004100 */
[----:B------:R-:W-:Y:S01]  /*d730*/  FMUL.FTZ R6, R23, R17 ;  /* 0x0000001117067220 */ /* 0x000fe20000410000 */
[----:B------:R-:W-:Y:S01]  /*d740*/  HADD2.F32 R11, -RZ, R14.H0_H0 ;  /* 0x2000000eff0b7230 */ /* 0x000fe20000004100 */
[C---:B------:R-:W-:Y:S01]  /*d750*/  FFMA.FTZ R30, R10.reuse, R8, R7 ;  /* 0x000000080a1e7223 */ /* 0x040fe20000010007 */
[----:B------:R-:W-:Y:S01]  /*d760*/  HADD2.F32 R7, -RZ, R31.H0_H0 ;  /* 0x2000001fff077230 */ /* 0x000fe20000004100 */
[----:B------:R-:W-:Y:S01]  /*d770*/  FMUL.FTZ R18, R10, R0 ;  /* 0x000000000a127220 */ /* 0x000fe20000410000 */
[----:B------:R-:W-:Y:S01]  /*d780*/  HADD2.F32 R0, -RZ, R84.H1_H1 ;  /* 0x30000054ff007230 */ /* 0x000fe20000004100 */
[----:B------:R-:W-:Y:S01]  /*d790*/  FFMA.FTZ R32, R13, R43, R6 ;  /* 0x0000002b0d207223 */ /* 0x000fe20000010006 */
[----:B------:R-:W-:Y:S01]  /*d7a0*/  HADD2.F32 R14, -RZ, R14.H1_H1 ;  /* 0x3000000eff0e7230 */ /* 0x000fe20000004100 */
[----:B------:R-:W-:-:S02]  /*d7b0*/  FMUL.FTZ R6, R25, R5 ;  /* 0x0000000519067220 */ /* 0x000fc40000410000 */
[C---:B------:R-:W-:Y:S02]  /*d7c0*/  FMUL.FTZ R16, R11.reuse, R5 ;  /* 0x000000050b107220 */ /* 0x040fe40000410000 */
[----:B------:R-:W-:Y:S02]  /*d7d0*/  FMUL.FTZ R5, R28, R7 ;  /* 0x000000071c057220 */ /* 0x000fe40000410000 */
[----:B------:R-:W-:Y:S01]  /*d7e0*/  FFMA.FTZ R31, R11, R0, R6 ;  /* 0x000000000b1f7223 */ /* 0x000fe20000010006 */
[----:B------:R-:W-:Y:S01]  /*d7f0*/  F2FP.PACK_AB R11, R39, R42 ;  /* 0x0000002a270b723e */ /* 0x000fe200000000ff */
[----:B------:R-:W-:Y:S02]  /*d800*/  FMUL.FTZ R20, R13, R17 ;  /* 0x000000110d147220 */ /* 0x000fe40000410000 */
[----:B------:R-:W-:Y:S02]  /*d810*/  FMUL.FTZ R6, R27, R38 ;  /* 0x000000261b067220 */ /* 0x000fe40000410000 */
[----:B------:R-:W-:-:S02]  /*d820*/  FFMA.FTZ R17, R15, R40, R5 ;  /* 0x000000280f117223 */ /* 0x000fc40000010005 */
[----:B------:R-:W-:Y:S02]  /*d830*/  FMUL.FTZ R7, R15, R7 ;  /* 0x000000070f077220 */ /* 0x000fe40000410000 */
[C---:B------:R-:W-:Y:S02]  /*d840*/  FMUL.FTZ R5, R14.reuse, R38 ;  /* 0x000000260e057220 */ /* 0x040fe40000410000 */
[----:B------:R-:W-:Y:S02]  /*d850*/  FFMA.FTZ R19, R14, R41, R6 ;  /* 0x000000290e137223 */ /* 0x000fe40000010006 */
        /* <DEDUP_REMOVED lines=12> */
[----:B------:R-:W-:-:S03]  /*d920*/  FFMA.FTZ R5, R27, R41, -R5 ;  /* 0x000000291b057223 */ /* 0x000fc60000010805 */
[----:B------:R-:W-:Y:S02]  /*d930*/  F2FP.PACK_AB R12, R7, R12 ;  /* 0x0000000c070c723e */ /* 0x000fe400000000ff */
[----:B------:R-:W-:-:S05]  /*d940*/  F2FP.PACK_AB R14, R5, R14 ;  /* 0x0000000e050e723e */ /* 0x000fca00000000ff */
[----:B------:R1:W-:Y:S04]  /*d950*/  STS.128 [R37+0x100], R12 ;  /* 0x0001000c25007388 */ /* 0x0003e80000000c00 */
[----:B------:R1:W-:Y:S02]  /*d960*/  STS.128 [R35+0x100], R8 ;  /* 0x0001000823007388 */ /* 0x0003e40000000c00 */
.L_x_607:
[----:B------:R-:W-:Y:S05]  /*d970*/  BSYNC B2 ;  /* 0x0000000000027941 */ /* 0x000fea0003800000 */
.L_x_585:
[----:B------:R-:W-:Y:S01]  /*d980*/  LEA.HI R175, R176, R213, RZ, 0x5 ;  /* 0x000000d5b0af7211 */ /* 0x000fe200078f28ff */
[----:B------:R-:W-:Y:S01]  /*d990*/  BAR.SYNC.DEFER_BLOCKING 0x0 ;  /* 0x0000000000007b1d */ /* 0x000fe20000010000 */
[C---:B------:R-:W-:Y:S01]  /*d9a0*/  IMAD.SHL.U32 R0, R68.reuse, 0x40, RZ ;  /* 0x0000004044007824 */ /* 0x040fe200078e00ff */
[----:B------:R-:W-:Y:S01]  /*d9b0*/  LOP3.LUT P0, RZ, R68, 0x2, RZ, 0xc0, !PT ;  /* 0x0000000244ff7812 */ /* 0x000fe2000780c0ff */
[----:B------:R-:W-:Y:S01]  /*d9c0*/  IMAD.SHL.U32 R5, R70, 0x8, RZ ;  /* 0x0000000846057824 */ /* 0x000fe200078e00ff */
[----:B------:R-:W-:Y:S01]  /*d9d0*/  SHF.R.S32.HI R171, RZ, 0x5, R175 ;  /* 0x00000005ffab7819 */ /* 0x000fe200000114af */
[----:B------:R-:W-:Y:S01]  /*d9e0*/  IMAD.WIDE.U32 R6, R168, c[0x0][0x208], RZ ;  /* 0x00008200a8067a25 */ /* 0x000fe200078e00ff */
[----:B------:R-:W-:-:S02]  /*d9f0*/  LOP3.LUT R0, R0, 0x1c0, RZ, 0xc0, !PT ;  /* 0x000001c000007812 */ /* 0x000fc400078ec0ff */
[----:B------:R-:W-:Y:S01]  /*da00*/  LOP3.LUT P5, RZ, R117, 0x1, RZ, 0xc0, !PT ;  /* 0x0000000175ff7812 */ /* 0x000fe200078ac0ff */
[----:B------:R-:W-:Y:S01]  /*da10*/  IMAD R184, R171, 0x400, R3 ;  /* 0x00000400abb87824 */ /* 0x000fe200078e0203 */
[----:B------:R-:W-:Y:S01]  /*da20*/  LOP3.LUT R5, R0, 0x8, R5, 0xf8, !PT ;  /* 0x0000000800057812 */ /* 0x000fe200078ef805 */
[----:B------:R-:W-:Y:S01]  /*da30*/  IMAD.MOV.U32 R169, RZ, RZ, 0x6 ;  /* 0x00000006ffa97424 */ /* 0x000fe200078e00ff */
[----:B------:R-:W-:Y:S01]  /*da40*/  SHF.R.U32.HI R0, RZ, 0x3, R0 ;  /* 0x00000003ff007819 */ /* 0x000fe20000011600 */
[----:B------:R-:W-:Y:S01]  /*da50*/  IMAD R170, R168, -0x80, R201 ;  /* 0xffffff80a8aa7824 */ /* 0x000fe200078e02c9 */
[C---:B------:R-:W-:Y:S01]  /*da60*/  LEA R192, R184.reuse, 0x100, 0x1 ;  /* 0x00000100b8c07811 */ /* 0x040fe200078e08ff */
[----:B------:R-:W-:Y:S01]  /*da70*/  IMAD.SHL.U32 R184, R184, 0x2, RZ ;  /* 0x00000002b8b87824 */ /* 0x000fe200078e00ff */
[----:B------:R-:W-:Y:S01]  /*da80*/  LOP3.LUT R0, R5, R0, RZ, 0x3c, !PT ;  /* 0x0000000005007212 */ /* 0x000fe200078e3cff */
[----:B------:R-:W-:Y:S02]  /*da90*/  IMAD.SHL.U32 R235, R88, 0x2, RZ ;  /* 0x0000000258eb7824 */ /* 0x000fe400078e00ff */
[----:B------:R-:W-:-:S02]  /*daa0*/  IMAD R188, R4, 0x2, R192 ;  /* 0x0000000204bc7824 */ /* 0x000fc400078e02c0 */
[C---:B------:R-:W-:Y:S02]  /*dab0*/  IMAD R192, R2.reuse, 0x2, R192 ;  /* 0x0000000202c07824 */ /* 0x040fe400078e02c0 */
[----:B------:R-:W-:Y:S01]  /*dac0*/  IMAD R196, R2, 0x2, R188 ;  /* 0x0000000202c47824 */ /* 0x000fe200078e02bc */
[----:B------:R-:W-:Y:S01]  /*dad0*/  LDSM.16.M88.4 R140, [R184+0x100] ;  /* 0x00010000b88c783b */ /* 0x000fe20000000200 */
[----:B------:R-:W-:-:S03]  /*dae0*/  IMAD R0, R85, 0x200, R0 ;  /* 0x0000020055007824 */ /* 0x000fc600078e0200 */
[----:B------:R-:W-:Y:S01]  /*daf0*/  LDSM.16.M88.4 R144, [R188] ;  /* 0x00000000bc90783b */ /* 0x000fe20000000200 */
[----:B------:R-:W-:-:S03]  /*db00*/  IMAD.SHL.U32 R212, R0, 0x2, RZ ;  /* 0x0000000200d47824 */ /* 0x000fc600078e00ff */
[----:B------:R-:W-:Y:S02]  /*db10*/  LDSM.16.M88.4 R160, [R192] ;  /* 0x00000000c0a0783b */ /* 0x000fe40000000200 */
[C---:B------:R-:W-:Y:S02]  /*db20*/  IADD3 R0, R212.reuse, 0x8100, RZ ;  /* 0x00008100d4007810 */ /* 0x040fe40007ffe0ff */
[----:B------:R-:W-:Y:S01]  /*db30*/  LDSM.16.M88.4 R180, [R196] ;  /* 0x00000000c4b4783b */ /* 0x000fe20000000200 */
[----:B------:R-:W-:Y:S02]  /*db40*/  IADD3 R219, R212, 0x8120, RZ ;  /* 0x00008120d4db7810 */ /* 0x000fe40007ffe0ff */
[----:B------:R-:W-:Y:S01]  /*db50*/  @P0 IADD3 R219, R0, -0x20, RZ ;  /* 0xffffffe000db0810 */ /* 0x000fe20007ffe0ff */
[----:B------:R-:W-:Y:S01]  /*db60*/  LDSM.16.M88.4 R184, [R184+0x4100] ;  /* 0x00410000b8b8783b */ /* 0x000fe20000000200 */
[----:B------:R-:W-:Y:S02]  /*db70*/  IMAD R0, R86, c[0x0][0x208], RZ ;  /* 0x0000820056007a24 */ /* 0x000fe400078e02ff */
[----:B------:R-:W-:Y:S01]  /*db80*/  IADD3 R234, R219, 0x800, RZ ;  /* 0x00000800dbea7810 */ /* 0x000fe20007ffe0ff */
[----:B------:R-:W-:Y:S01]  /*db90*/  LDSM.16.M88.4 R188, [R188+0x4000] ;  /* 0x00400000bcbc783b */ /* 0x000fe20000000200 */
[----:B------:R-:W-:Y:S01]  /*dba0*/  IMAD R5, R168, c[0x0][0x20c], R0 ;  /* 0x00008300a8057a24 */ /* 0x000fe200078e0200 */
[----:B------:R-:W-:-:S02]  /*dbb0*/  LEA R0, P0, R6, R92, 0x7 ;  /* 0x0000005c06007211 */ /* 0x000fc400078038ff */
[----:B------:R-:W-:Y:S01]  /*dbc0*/  LDSM.16.M88.4 R192, [R192+0x4000] ;  /* 0x00400000c0c0783b */ /* 0x000fe20000000200 */
[----:B------:R-:W-:Y:S01]  /*dbd0*/  IMAD.IADD R5, R7, 0x1, R5 ;  /* 0x0000000107057824 */ /* 0x000fe200078e0205 */
[C---:B------:R-:W-:Y:S02]  /*dbe0*/  IADD3 R233, R219.reuse, 0x1000, RZ ;  /* 0x00001000dbe97810 */ /* 0x040fe40007ffe0ff */
[----:B------:R-:W-:Y:S01]  /*dbf0*/  LDSM.16.M88.4 R196, [R196+0x4000] ;  /* 0x00400000c4c4783b */ /* 0x000fe20000000200 */
[----:B------:R-:W-:Y:S02]  /*dc00*/  IADD3 R232, R219, 0x1800, RZ ;  /* 0x00001800dbe87810 */ /* 0x000fe40007ffe0ff */
[----:B------:R-:W-:Y:S01]  /*dc10*/  LEA.HI.X R7, R6, R91, R5, 0x7, P0 ;  /* 0x0000005b06077211 */ /* 0x000fe200000f3c05 */
[----:B------:R-:W-:Y:S01]  /*dc20*/  BAR.SYNC.DEFER_BLOCKING 0x0 ;  /* 0x0000000000007b1d */ /* 0x000fe20000010000 */
[----:B------:R-:W-:Y:S01]  /*dc30*/  IMAD.MOV.U32 R5, RZ, RZ, c[0x0][0x208] ;  /* 0x00008200ff057624 */ /* 0x000fe200078e00ff */
[----:B------:R-:W-:-:S02]  /*dc40*/  LEA R6, P0, R0, c[0x0][0x1f8], 0x1 ;  /* 0x00007e0000067a11 */ /* 0x000fc400078008ff */
[C---:B------:R-:W-:Y:S02]  /*dc50*/  IADD3 R231, R219.reuse, 0x2000, RZ ;  /* 0x00002000dbe77810 */ /* 0x040fe40007ffe0ff */
[----:B------:R-:W-:Y:S01]  /*dc60*/  LEA.HI.X R7, R0, c[0x0][0x1fc], R7, 0x1, P0 ;  /* 0x00007f0000077a11 */ /* 0x000fe200000f0c07 */
[----:B------:R-:W-:Y:S01]  /*dc70*/  IMAD.IADD R0, R170, 0x1, -R70 ;  /* 0x00000001aa007824 */ /* 0x000fe200078e0a46 */
[C---:B------:R-:W-:Y:S02]  /*dc80*/  IADD3 R230, R219.reuse, 0x2800, RZ ;  /* 0x00002800dbe67810 */ /* 0x040fe40007ffe0ff */
[C---:B------:R-:W-:Y:S02]  /*dc90*/  IADD3 R229, R219.reuse, 0x3000, RZ ;  /* 0x00003000dbe57810 */ /* 0x040fe40007ffe0ff */
[----:B------:R-:W-:Y:S02]  /*dca0*/  ISETP.LT.OR P4, PT, R0, 0x1, P6 ;  /* 0x000000010000780c */ /* 0x000fe40003781670 */
[----:B------:R-:W-:-:S02]  /*dcb0*/  IADD3 R228, R219, 0x3800, RZ ;  /* 0x00003800dbe47810 */ /* 0x000fc40007ffe0ff */
[C---:B------:R-:W-:Y:S02]  /*dcc0*/  IADD3 R227, R219.reuse, 0x4000, RZ ;  /* 0x00004000dbe37810 */ /* 0x040fe40007ffe0ff */
[C---:B------:R-:W-:Y:S02]  /*dcd0*/  IADD3 R226, R219.reuse, 0x4800, RZ ;  /* 0x00004800dbe27810 */ /* 0x040fe40007ffe0ff */
[C---:B------:R-:W-:Y:S02]  /*dce0*/  IADD3 R225, R219.reuse, 0x5000, RZ ;  /* 0x00005000dbe17810 */ /* 0x040fe40007ffe0ff */
[----:B------:R-:W-:Y:S01]  /*dcf0*/  IADD3 R224, R219, 0x5800, RZ ;  /* 0x00005800dbe07810 */ /* 0x000fe20007ffe0ff */
[----:B------:R-:W-:-:S04]  /*dd00*/  DEPBAR.LE SB0, 0x0 ;  /* 0x000080000000791a */ /* 0x000fc80000000000 */
[----:B------:R-:W-:Y:S01]  /*dd10*/  BAR.SYNC.DEFER_BLOCKING 0x0 ;  /* 0x0000000000007b1d */ /* 0x000fe20000010000 */
[C---:B------:R-:W-:Y:S02]  /*dd20*/  IADD3 R223, R219.reuse, 0x6000, RZ ;  /* 0x00006000dbdf7810 */ /* 0x040fe40007ffe0ff */
[C---:B------:R-:W-:Y:S02]  /*dd30*/  IADD3 R222, R219.reuse, 0x6800, RZ ;  /* 0x00006800dbde7810 */ /* 0x040fe40007ffe0ff */
[C---:B------:R-:W-:Y:S02]  /*dd40*/  IADD3 R221, R219.reuse, 0x7000, RZ ;  /* 0x00007000dbdd7810 */ /* 0x040fe40007ffe0ff */
[----:B------:R-:W-:Y:S01]  /*dd50*/  IADD3 R220, R219, 0x7800, RZ ;  /* 0x00007800dbdc7810 */ /* 0x000fe20007ffe0ff */
[----:B------:R-:W3:Y:S04]  /*dd60*/  LDSM.16.M88.4 R16, [R212+0x8900] ;  /* 0x00890000d410783b */ /* 0x000ee80000000200 */
[----:B-1----:R-:W1:Y:S04]  /*dd70*/  LDSM.16.M88.4 R12, [R212+0x9100] ;  /* 0x00910000d40c783b */ /* 0x002e680000000200 */
[----:B------:R-:W2:Y:S04]  /*dd80*/  LDSM.16.M88.4 R24, [R212+0x9900] ;  /* 0x00990000d418783b */ /* 0x000ea80000000200 */
[----:B----4-:R-:W4:Y:S04]  /*dd90*/  LDSM.16.M88.4 R8, [R212+0x8100] ;  /* 0x00810000d408783b */ /* 0x010f280000000200 */
[----:B------:R-:W1:Y:S04]  /*dda0*/  LDSM.16.M88.4 R32, [R219+0x1800] ;  /* 0x00180000db20783b */ /* 0x000e680000000200 */
[----:B------:R-:W2:Y:S04]  /*ddb0*/  LDSM.16.M88.4 R52, [R212+0xa100] ;  /* 0x00a10000d434783b */ /* 0x000ea80000000200 */
[----:B------:R-:W2:Y:S04]  /*ddc0*/  LDSM.16.M88.4 R40, [R219+0x1000] ;  /* 0x00100000db28783b */ /* 0x000ea80000000200 */
[----:B------:R-:W2:Y:S04]  /*ddd0*/  LDSM.16.M88.4 R64, [R219+0x2000] ;  /* 0x00200000db40783b */ /* 0x000ea80000000200 */
[----:B------:R-:W2:Y:S04]  /*dde0*/  LDSM.16.M88.4 R44, [R219+0x800] ;  /* 0x00080000db2c783b */ /* 0x000ea80000000200 */
[----:B------:R-:W4:Y:S01]  /*ddf0*/  LDSM.16.M88.4 R48, [R219] ;  /* 0x00000000db30783b */ /* 0x000f220000000200 */
[C---:B---3--:R-:W-:Y:S03]  /*de00*/  HMMA.16816.F32 R36, R140.reuse, R16, RZ ;  /* 0x000000108c24723c */ /* 0x048fe600000018ff */
[----:B------:R-:W3:Y:S05]  /*de10*/  LDSM.16.M88.4 R72, [R212+0xa900] ;  /* 0x00a90000d448783b */ /* 0x000eea0000000200 */
[C---:B------:R-:W-:Y:S08]  /*de20*/  HMMA.16816.F32 R28, R140.reuse, R18, RZ ;  /* 0x000000128c1c723c */ /* 0x040ff000000018ff */
[C---:B-1----:R-:W-:Y:S08]  /*de30*/  HMMA.16816.F32 R20, R140.reuse, R12, RZ ;  /* 0x0000000c8c14723c */ /* 0x042ff000000018ff */
[C---:B------:R-:W-:Y:S08]  /*de40*/  HMMA.16816.F32 R16, R140.reuse, R14, RZ ;  /* 0x0000000e8c10723c */ /* 0x040ff000000018ff */
[C---:B--2---:R-:W-:Y:S08]  /*de50*/  HMMA.16816.F32 R12, R140.reuse, R24, RZ ;  /* 0x000000188c0c723c */ /* 0x044ff000000018ff */
[C---:B----4-:R-:W-:Y:S08]  /*de60*/  HMMA.16816.F32 R60, R140.reuse, R8, RZ ;  /* 0x000000088c3c723c */ /* 0x050ff000000018ff */
[C---:B------:R-:W-:Y:S08]  /*de70*/  HMMA.16816.F32 R56, R140.reuse, R10, RZ ;  /* 0x0000000a8c38723c */ /* 0x040ff000000018ff */
[----:B------:R-:W-:Y:S08]  /*de80*/  HMMA.16816.F32 R8, R140, R26, RZ ;  /* 0x0000001a8c08723c */ /* 0x000ff000000018ff */
[----:B------:R-:W-:Y:S07]  /*de90*/  HMMA.16816.F32 R76, R144, R32, R12 ;  /* 0x00000020904c723c */ /* 0x000fee000000180c */
[C---:B------:R-:W-:Y:S01]  /*dea0*/  IMAD.SHL.U32 R32, R5.reuse, 0x40, RZ ;  /* 0x0000004005207824 */ /* 0x040fe200078e00ff */
[C---:B------:R-:W-:Y:S08]  /*deb0*/  HMMA.16816.F32 R24, R140.reuse, R52, RZ ;  /* 0x000000348c18723c */ /* 0x040ff000000018ff */
[----:B------:R-:W-:Y:S08]  /*dec0*/  HMMA.16816.F32 R12, R140, R54, RZ ;  /* 0x000000368c0c723c */ /* 0x000ff000000018ff */
[C---:B------:R-:W-:Y:S07]  /*ded0*/  HMMA.16816.F32 R100, R144.reuse, R42, R16 ;  /* 0x0000002a9064723c */ /* 0x040fee0000001810 */
[----:B------:R-:W-:Y:S01]  /*dee0*/  SHF.L.U64.HI R19, R5, R169, c[0x0][0x20c] ;  /* 0x0000830005137619 */ /* 0x000fe200000102a9 */
[C---:B------:R-:W-:Y:S07]  /*def0*/  HMMA.16816.F32 R96, R144.reuse, R34, R8 ;  /* 0x000000229060723c */ /* 0x040fee0000001808 */
[----:B------:R-:W-:Y:S01]  /*df00*/  IADD3 R10, P0, R32, R6, RZ ;  /* 0x00000006200a7210 */ /* 0x000fe20007f1e0ff */
[----:B------:R-:W-:Y:S01]  /*df10*/  HMMA.16816.F32 R80, R144, R40, R20 ;  /* 0x000000289050723c */ /* 0x000fe20000001814 */
[----:B------:R-:W-:Y:S02]  /*df20*/  LDSM.16.M88.4 R40, [R219+0x2800] ;  /* 0x00280000db28783b */ /* 0x000fe40000000200 */
[----:B------:R-:W-:Y:S01]  /*df30*/  IADD3 R8, P1, R10, R32, RZ ;  /* 0x000000200a087210 */ /* 0x000fe20007f3e0ff */
[----:B------:R-:W-:Y:S01]  /*df40*/  IMAD.X R11, R19, 0x1, R7, P0 ;  /* 0x00000001130b7824 */ /* 0x000fe200000e0607 */
[----:B------:R-:W-:-:S03]  /*df50*/  IADD3 R5, P0, R32, 0x80, RZ ;  /* 0x0000008020057810 */ /* 0x000fc60007f1e0ff */
[----:B------:R-:W-:Y:S01]  /*df60*/  HMMA.16816.F32 R84, R144, R64, R24 ;  /* 0x000000409054723c */ /* 0x000fe20000001818 */
[----:B------:R-:W1:Y:S01]  /*df70*/  LDSM.16.M88.4 R24, [R212+0xb100] ;  /* 0x00b10000d418783b */ /* 0x000e620000000200 */
[--C-:B------:R-:W-:Y:S01]  /*df80*/  IMAD.X R9, R11, 0x1, R19.reuse, P1 ;  /* 0x000000010b097824 */ /* 0x100fe200008e0613 */
[----:B------:R-:W-:Y:S01]  /*df90*/  ISETP.LT.OR P1, PT, R0, 0x21, P6 ;  /* 0x000000210000780c */ /* 0x000fe20003721670 */
[----:B------:R-:W-:Y:S01]  /*dfa0*/  IMAD.X R18, RZ, RZ, R19, P0 ;  /* 0x000000ffff127224 */ /* 0x000fe200000e0613 */
[----:B------:R-:W-:-:S03]  /*dfb0*/  IADD3 R16, P0, R5, R10, RZ ;  /* 0x0000000a05107210 */ /* 0x000fc60007f1e0ff */
[----:B------:R-:W-:Y:S01]  /*dfc0*/  HMMA.16816.F32 R92, R144, R66, R12 ;  /* 0x00000042905c723c */ /* 0x000fe2000000180c */
[----:B------:R-:W-:Y:S01]  /*dfd0*/  STL [R1+0x2c], R18 ;  /* 0x00002c1201007387 */ /* 0x000fe20000100800 */
[----:B------:R-:W-:-:S05]  /*dfe0*/  IMAD.X R17, R18, 0x1, R11, P0 ;  /* 0x0000000112117824 */ /* 0x000fca00000e060b */
[----:B------:R-:W-:Y:S01]  /*dff0*/  IADD3 R12, P3, P2, R32, 0x80, R6 ;  /* 0x00000080200c7810 */ /* 0x000fe20007a7e006 */
[C---:B------:R-:W-:Y:S01]  /*e000*/  HMMA.16816.F32 R104, R144.reuse, R46, R28 ;  /* 0x0000002e9068723c */ /* 0x040fe2000000181c */
[----:B------:R-:W2:Y:S01]  /*e010*/  LDSM.16.M88.4 R28, [R212+0xb900] ;  /* 0x00b90000d41c783b */ /* 0x000ea20000000200 */
[----:B------:R-:W-:Y:S02]  /*e020*/  IADD3 R14, P0, R8, R32, RZ ;  /* 0x00000020080e7210 */ /* 0x000fe40007f1e0ff */
[----:B------:R-:W-:Y:S02]  /*e030*/  IADD3.X R13, R19, RZ, R7, P3, P2 ;  /* 0x000000ff130d7210 */ /* 0x000fe40001fe4407 */
[C---:B------:R-:W-:Y:S01]  /*e040*/  ISETP.LT.OR P2, PT, R0.reuse, 0x1, P5 ;  /* 0x000000010000780c */ /* 0x040fe20002f41670 */
[----:B------:R-:W-:Y:S01]  /*e050*/  IMAD.X R15, R9, 0x1, R19, P0 ;  /* 0x00000001090f7824 */ /* 0x000fe200000e0613 */
[----:B------:R-:W-:Y:S01]  /*e060*/  ISETP.LT.OR P5, PT, R0, 0x21, P5 ;  /* 0x000000210000780c */ /* 0x000fe20002fa1670 */
[----:B------:R-:W-:Y:S01]  /*e070*/  HMMA.16816.F32 R112, R144, R48, R60 ;  /* 0x000000309070723c */ /* 0x000fe2000000183c */
[----:B------:R-:W-:-:S07]  /*e080*/  LOP3.LUT P3, RZ, R68, 0x4, RZ, 0xc0, !PT ;  /* 0x0000000444ff7812 */ /* 0x000fce000786c0ff */
[C---:B------:R-:W-:Y:S01]  /*e090*/  HMMA.16816.F32 R48, R144.reuse, R50, R56 ;  /* 0x000000329030723c */ /* 0x040fe20000001838 */
[----:B------:R-:W-:Y:S07]  /*e0a0*/  LDSM.16.M88.4 R56, [R219+0x3800] ;  /* 0x00380000db38783b */ /* 0x000fee0000000200 */
[----:B------:R-:W-:Y:S01]  /*e0b0*/  HMMA.16816.F32 R108, R144, R44, R36 ;  /* 0x0000002c906c723c */ /* 0x000fe20000001824 */
[----:B------:R-:W4:Y:S04]  /*e0c0*/  LDSM.16.M88.4 R44, [R219+0x3000] ;  /* 0x00300000db2c783b */ /* 0x000f280000000200 */
[----:B------:R-:W-:Y:S01]  /*e0d0*/  @!PT LDS RZ, [RZ] ;  /* 0x00000000fffff984 */ /* 0x000fe20000000800 */
[----:B------:R-:W-:Y:S01]  /*e0e0*/  @!PT LDS RZ, [RZ] ;  /* 0x00000000fffff984 */ /* 0x000fe20000000800 */
[----:B------:R-:W-:Y:S01]  /*e0f0*/  @!PT LDS RZ, [RZ] ;  /* 0x00000000fffff984 */ /* 0x000fe20000000800 */
[----:B------:R2:W-:Y:S01]  /*e100*/  LDGSTS.E.BYPASS.LTC128B.128 [R235+0x100], [R6.64], !P4 ;  /* 0x0010000006eb7fae */ /* 0x0005e2000e101d48 */
[----:B------:R-:W-:-:S02]  /*e110*/  ISETP.LT.OR P4, PT, R0, 0x41, P6 ;  /* 0x000000410000780c */ /* 0x000fc40003781670 */
[C---:B---3--:R-:W-:Y:S01]  /*e120*/  HMMA.16816.F32 R20, R140.reuse, R72, RZ ;  /* 0x000000488c14723c */ /* 0x048fe200000018ff */
[----:B------:R2:W-:Y:S04]  /*e130*/  LDGSTS.E.BYPASS.LTC128B.128 [R235+0x4100], [R6.64+0x80], !P2 ;  /* 0x0410008006eb7fae */ /* 0x0005e8000d101d48 */
[----:B------:R3:W-:Y:S01]  /*e140*/  LDGSTS.E.BYPASS.LTC128B.128 [R235+0x1100], [R10.64], !P1 ;  /* 0x011000000aeb7fae */ /* 0x0007e2000c901d48 */
[----:B------:R-:W-:Y:S02]  /*e150*/  ISETP.LT.OR P1, PT, R0, 0x61, P6 ;  /* 0x000000610000780c */ /* 0x000fe40003721670 */
[----:B-1----:R-:W-:Y:S01]  /*e160*/  HMMA.16816.F32 R36, R140, R24, RZ ;  /* 0x000000188c24723c */ /* 0x002fe200000018ff */
[----:B------:R1:W-:Y:S01]  /*e170*/  LDGSTS.E.BYPASS.LTC128B.128 [R235+0x5100], [R12.64], !P5 ;  /* 0x051000000ceb7fae */ /* 0x0003e2000e901d48 */
[----:B------:R-:W-:-:S03]  /*e180*/  LOP3.LUT P5, RZ, R117, 0x1, RZ, 0xc0, !PT ;  /* 0x0000000175ff7812 */ /* 0x000fc600078ac0ff */
[----:B------:R3:W-:Y:S01]  /*e190*/  LDGSTS.E.BYPASS.LTC128B.128 [R235+0x2100], [R8.64], !P4 ;  /* 0x0210000008eb7fae */ /* 0x0007e2000e101d48 */
[----:B------:R-:W-:Y:S02]  /*e1a0*/  ISETP.LT.OR P2, PT, R0, 0x41, P5 ;  /* 0x000000410000780c */ /* 0x000fe40002f41670 */
[----:B------:R-:W-:Y:S08]  /*e1b0*/  HMMA.16816.F32 R32, R140, R74, RZ ;  /* 0x0000004a8c20723c */ /* 0x000ff000000018ff */
[----:B------:R-:W-:Y:S03]  /*e1c0*/  HMMA.16816.F32 R88, R144, R40, R20 ;  /* 0x000000289058723c */ /* 0x000fe60000001814 */
[----:B------:R1:W-:Y:S01]  /*e1d0*/  LDGSTS.E.BYPASS.LTC128B.128 [R235+0x6100], [R16.64], !P2 ;  /* 0x0610000010eb7fae */ /* 0x0003e2000d101d48 */
[----:B--2---:R-:W-:-:S03]  /*e1e0*/  IADD3 R6, P0, R5, R8, RZ ;  /* 0x0000000805067210 */ /* 0x004fc60007f1e0ff */
[----:B------:R2:W-:Y:S01]  /*e1f0*/  LDGSTS.E.BYPASS.LTC128B.128 [R235+0x3100], [R14.64], !P1 ;  /* 0x031000000eeb7fae */ /* 0x0005e2000c901d48 */
[----:B------:R-:W-:Y:S01]  /*e200*/  HMMA.16816.F32 R20, R140, R26, RZ ;  /* 0x0000001a8c14723c */ /* 0x000fe200000018ff */
[----:B------:R-:W-:Y:S01]  /*e210*/  IMAD.X R7, R18, 0x1, R9, P0 ;  /* 0x0000000112077824 */ /* 0x000fe200000e0609 */
[----:B------:R-:W-:Y:S01]  /*e220*/  ISETP.LT.OR P0, PT, R0, 0x61, P5 ;  /* 0x000000610000780c */ /* 0x000fe20002f01670 */
[----:B------:R-:W-:-:S05]  /*e230*/  IMAD.MOV.U32 R0, RZ, RZ, 0x40 ;  /* 0x00000040ff007424 */ /* 0x000fca00078e00ff */
[----:B------:R-:W-:Y:S01]  /*e240*/  SEL R0, R0, 0xffffffc0, !P3 ;  /* 0xffffffc000007807 */ /* 0x000fe20005800000 */
[----:B---3--:R-:W-:Y:S04]  /*e250*/  HMMA.16816.F32 R8, R140, R30, RZ ;  /* 0x0000001e8c08723c */ /* 0x008fe800000018ff */
[----:B------:R-:W-:Y:S02]  /*e260*/  IMAD.IADD R218, R212, 0x1, R0 ;  /* 0x00000001d4da7824 */ /* 0x000fe400078e0200 */
[----:B------:R3:W-:Y:S01]  /*e270*/  LDGSTS.E.BYPASS.LTC128B.128 [R235+0x7100], [R6.64], !P0 ;  /* 0x0710000006eb7fae */ /* 0x0007e2000c101d48 */
[----:B------:R-:W-:Y:S01]  /*e280*/  IMAD.IADD R215, R0, 0x1, R219 ;  /* 0x0000000100d77824 */ /* 0x000fe200078e02db */
[C---:B------:R-:W-:Y:S01]  /*e290*/  HMMA.16816.F32 R72, R144.reuse, R42, R32 ;  /* 0x0000002a9048723c */ /* 0x040fe20000001820 */
[----:B------:R-:W-:Y:S01]  /*e2a0*/  ISETP.GE.AND P0, PT, R236, 0x2, PT ;  /* 0x00000002ec00780c */ /* 0x000fe20003f06270 */
[----:B------:R-:W3:Y:S04]  /*e2b0*/  LDSM.16.M88.4 R24, [R218+0x8100] ;  /* 0x00810000da18783b */ /* 0x000ee80000000200 */
[----:B------:R-:W-:Y:S02]  /*e2c0*/  LDSM.16.M88.4 R32, [R218+0x9100] ;  /* 0x00910000da20783b */ /* 0x000fe40000000200 */
[----:B----4-:R-:W-:Y:S02]  /*e2d0*/  HMMA.16816.F32 R68, R144, R44, R36 ;  /* 0x0000002c9044723c */ /* 0x010fe40000001824 */
[----:B-1----:R-:W-:Y:S04]  /*e2e0*/  LDSM.16.M88.4 R16, [R218+0x9900] ;  /* 0x00990000da10783b */ /* 0x002fe80000000200 */
[----:B------:R-:W0:Y:S02]  /*e2f0*/  LDGDEPBAR ;  /* 0x00000000000079af */ /* 0x000e240000000000 */
[----:B--2---:R-:W-:Y:S02]  /*e300*/  HMMA.16816.F32 R12, R140, R28, RZ ;  /* 0x0000001c8c0c723c */ /* 0x004fe400000018ff */
[----:B------:R-:W1:Y:S06]  /*e310*/  LDSM.16.M88.4 R28, [R218+0x8900] ;  /* 0x00890000da1c783b */ /* 0x000e6c0000000200 */
[C---:B------:R-:W-:Y:S01]  /*e320*/  HMMA.16816.F32 R64, R144.reuse, R46, R20 ;  /* 0x0000002e9040723c */ /* 0x040fe20000001814 */
[----:B------:R-:W-:Y:S11]  /*e330*/  LDSM.16.M88.4 R20, [R218+0xb100] ;  /* 0x00b10000da14783b */ /* 0x000ff60000000200 */
[----:B------:R-:W-:Y:S04]  /*e340*/  @!UPT UIADD3 URZ, URZ, URZ, URZ ;  /* 0x0000003f3f3ff290 */ /* 0x000fe8000fffe03f */
[C---:B------:R-:W-:Y:S01]  /*e350*/  HMMA.16816.F32 R60, R144.reuse, R56, R12 ;  /* 0x00000038903c723c */ /* 0x040fe2000000180c */
[----:B------:R-:W-:Y:S07]  /*e360*/  LDSM.16.M88.4 R12, [R218+0xa900] ;  /* 0x00a90000da0c783b */ /* 0x000fee0000000200 */
[----:B------:R-:W-:Y:S01]  /*e370*/  HMMA.16816.F32 R56, R144, R58, R8 ;  /* 0x0000003a9038723c */ /* 0x000fe20000001808 */
[----:B------:R-:W2:Y:S07]  /*e380*/  LDSM.16.M88.4 R8, [R218+0xa100] ;  /* 0x00a10000da08783b */ /* 0x000eae0000000200 */
[C---:B---3--:R-:W-:Y:S08]  /*e390*/  HMMA.16816.F32 R44, R160.reuse, R26, R48 ;  /* 0x0000001aa02c723c */ /* 0x048ff00000001830 */
[C---:B-1----:R-:W-:Y:S08]  /*e3a0*/  HMMA.16816.F32 R48, R160.reuse, R28, R108 ;  /* 0x0000001ca030723c */ /* 0x042ff0000000186c */
[C---:B------:R-:W-:Y:S01]  /*e3b0*/  HMMA.16816.F32 R40, R160.reuse, R30, R104 ;  /* 0x0000001ea028723c */ /* 0x040fe20000001868 */
[----:B------:R-:W1:Y:S07]  /*e3c0*/  LDSM.16.M88.4 R28, [R218+0xb900] ;  /* 0x00b90000da1c783b */ /* 0x000e6e0000000200 */
[C---:B------:R-:W-:Y:S08]  /*e3d0*/  HMMA.16816.F32 R36, R160.reuse, R32, R80 ;  /* 0x00000020a024723c */ /* 0x040ff00000001850 */
[C---:B------:R-:W-:Y:S01]  /*e3e0*/  HMMA.16816.F32 R52, R160.reuse, R24, R112 ;  /* 0x00000018a034723c */ /* 0x040fe20000001870 */
[----:B------:R-:W3:Y:S07]  /*e3f0*/  LDSM.16.M88.4 R24, [R215] ;  /* 0x00000000d718783b */ /* 0x000eee0000000200 */
[C---:B------:R-:W-:Y:S08]  /*e400*/  HMMA.16816.F32 R80, R160.reuse, R18, R96 ;  /* 0x00000012a050723c */ /* 0x040ff00000001860 */
[C---:B--2---:R-:W-:Y:S08]  /*e410*/  HMMA.16816.F32 R84, R160.reuse, R8, R84 ;  /* 0x00000008a054723c */ /* 0x044ff00000001854 */
[C---:B------:R-:W-:Y:S01]  /*e420*/  HMMA.16816.F32 R92, R160.reuse, R10, R92 ;  /* 0x0000000aa05c723c */ /* 0x040fe2000000185c */
[----:B------:R-:W2:Y:S07]  /*e430*/  LDSM.16.M88.4 R8, [R215+0x800] ;  /* 0x00080000d708783b */ /* 0x000eae0000000200 */
[C---:B------:R-:W-:Y:S08]  /*e440*/  HMMA.16816.F32 R32, R160.reuse, R34, R100 ;  /* 0x00000022a020723c */ /* 0x040ff00000001864 */
[C---:B------:R-:W-:Y:S01]  /*e450*/  HMMA.16816.F32 R76, R160.reuse, R16, R76 ;  /* 0x00000010a04c723c */ /* 0x040fe2000000184c */
[----:B------:R-:W4:Y:S07]  /*e460*/  LDSM.16.M88.4 R16, [R215+0x1000] ;  /* 0x00100000d710783b */ /* 0x000f2e0000000200 */
[C---:B------:R-:W-:Y:S08]  /*e470*/  HMMA.16816.F32 R96, R160.reuse, R12, R88 ;  /* 0x0000000ca060723c */ /* 0x040ff00000001858 */
[C---:B------:R-:W-:Y:S08]  /*e480*/  HMMA.16816.F32 R100, R160.reuse, R20, R68 ;  /* 0x00000014a064723c */ /* 0x040ff00000001844 */
[C---:B------:R-:W-:Y:S01]  /*e490*/  HMMA.16816.F32 R88, R160.reuse, R22, R64 ;  /* 0x00000016a058723c */ /* 0x040fe20000001840 */
[----:B------:R-:W4:Y:S07]  /*e4a0*/  LDSM.16.M88.4 R20, [R215+0x1800] ;  /* 0x00180000d714783b */ /* 0x000f2e0000000200 */
[C---:B------:R-:W-:Y:S01]  /*e4b0*/  HMMA.16816.F32 R108, R160.reuse, R14, R72 ;  /* 0x0000000ea06c723c */ /* 0x040fe20000001848 */
[----:B------:R-:W-:Y:S07]  /*e4c0*/  LDSM.16.M88.4 R12, [R215+0x3000] ;  /* 0x00300000d70c783b */ /* 0x000fee0000000200 */
[C---:B-1----:R-:W-:Y:S08]  /*e4d0*/  HMMA.16816.F32 R72, R160.reuse, R28, R60 ;  /* 0x0000001ca048723c */ /* 0x042ff0000000183c */
[----:B------:R-:W-:Y:S01]  /*e4e0*/  HMMA.16816.F32 R68, R160, R30, R56 ;  /* 0x0000001ea044723c */ /* 0x000fe20000001838 */
[----:B------:R-:W1:Y:S07]  /*e4f0*/  LDSM.16.M88.4 R28, [R215+0x2000] ;  /* 0x00200000d71c783b */ /* 0x000e6e0000000200 */
[C---:B---3--:R-:W-:Y:S08]  /*e500*/  HMMA.16816.F32 R64, R180.reuse, R24, R52 ;  /* 0x00000018b440723c */ /* 0x048ff00000001834 */
[C---:B--2---:R-:W-:Y:S08]  /*e510*/  HMMA.16816.F32 R56, R180.reuse, R8, R48 ;  /* 0x00000008b438723c */ /* 0x044ff00000001830 */
[C---:B------:R-:W-:Y:S01]  /*e520*/  HMMA.16816.F32 R52, R180.reuse, R10, R40 ;  /* 0x0000000ab434723c */ /* 0x040fe20000001828 */
[----:B------:R-:W-:Y:S07]  /*e530*/  LDSM.16.M88.4 R8, [R215+0x3800] ;  /* 0x00380000d708783b */ /* 0x000fee0000000200 */
[C---:B----4-:R-:W-:Y:S08]  /*e540*/  HMMA.16816.F32 R48, R180.reuse, R16, R36 ;  /* 0x00000010b430723c */ /* 0x050ff00000001824 */
[C---:B------:R-:W-:Y:S01]  /*e550*/  HMMA.16816.F32 R60, R180.reuse, R26, R44 ;  /* 0x0000001ab43c723c */ /* 0x040fe2000000182c */
[----:B------:R-:W2:Y:S07]  /*e560*/  LDSM.16.M88.4 R24, [R215+0x2800] ;  /* 0x00280000d718783b */ /* 0x000eae0000000200 */
[C---:B------:R-:W-:Y:S01]  /*e570*/  HMMA.16816.F32 R40, R180.reuse, R20, R76 ;  /* 0x00000014b428723c */ /* 0x040fe2000000184c */
[----:B------:R-:W-:Y:S07]  /*e580*/  LDSM.16.M88.4 R76, [R219+0x4800] ;  /* 0x00480000db4c783b */ /* 0x000fee0000000200 */
[C---:B------:R-:W-:Y:S01]  /*e590*/  HMMA.16816.F32 R36, R180.reuse, R22, R80 ;  /* 0x00000016b424723c */ /* 0x040fe20000001850 */
[----:B------:R-:W3:Y:S07]  /*e5a0*/  LDSM.16.M88.4 R20, [R212+0xc100] ;  /* 0x00c10000d414783b */ /* 0x000eee0000000200 */
[C---:B------:R-:W-:Y:S01]  /*e5b0*/  HMMA.16816.F32 R44, R180.reuse, R18, R32 ;  /* 0x00000012b42c723c */ /* 0x040fe20000001820 */
[----:B------:R-:W-:Y:S07]  /*e5c0*/  LDSM.16.M88.4 R16, [R212+0xd900] ;  /* 0x00d90000d410783b */ /* 0x000fee0000000200 */
[C---:B-1----:R-:W-:Y:S08]  /*e5d0*/  HMMA.16816.F32 R32, R180.reuse, R28, R84 ;  /* 0x0000001cb420723c */ /* 0x042ff00000001854 */
[C---:B------:R-:W-:Y:S01]  /*e5e0*/  HMMA.16816.F32 R92, R180.reuse, R30, R92 ;  /* 0x0000001eb45c723c */ /* 0x040fe2000000185c */
[----:B------:R-:W1:Y:S07]  /*e5f0*/  LDSM.16.M88.4 R28, [R212+0xc900] ;  /* 0x00c90000d41c783b */ /* 0x000e6e0000000200 */
[C---:B------:R-:W-:Y:S08]  /*e600*/  HMMA.16816.F32 R136, R180.reuse, R12, R100 ;  /* 0x0000000cb488723c */ /* 0x040ff00000001864 */
[C---:B------:R-:W-:Y:S01]  /*e610*/  HMMA.16816.F32 R132, R180.reuse, R14, R88 ;  /* 0x0000000eb484723c */ /* 0x040fe20000001858 */
[----:B------:R-:W4:Y:S07]  /*e620*/  LDSM.16.M88.4 R12, [R212+0xe100] ;  /* 0x00e10000d40c783b */ /* 0x000f2e0000000200 */
[C---:B--2---:R-:W-:Y:S08]  /*e630*/  HMMA.16816.F32 R96, R180.reuse, R24, R96 ;  /* 0x00000018b460723c */ /* 0x044ff00000001860 */
[----:B------:R-:W-:Y:S01]  /*e640*/  HMMA.16816.F32 R108, R180, R26, R108 ;  /* 0x0000001ab46c723c */ /* 0x000fe2000000186c */
[----:B------:R-:W2:Y:S07]  /*e650*/  LDSM.16.M88.4 R24, [R212+0xd100] ;  /* 0x00d10000d418783b */ /* 0x000eae0000000200 */
[----:B---3--:R-:W-:Y:S01]  /*e660*/  HMMA.16816.F32 R116, R184, R22, R60 ;  /* 0x00000016b874723c */ /* 0x008fe2000000183c */
[----:B------:R-:W3:Y:S07]  /*e670*/  LDSM.16.M88.4 R60, [R212+0xf100] ;  /* 0x00f10000d43c783b */ /* 0x000eee0000000200 */
[C---:B------:R-:W-:Y:S01]  /*e680*/  HMMA.16816.F32 R128, R180.reuse, R8, R72 ;  /* 0x00000008b480723c */ /* 0x040fe20000001848 */
[----:B------:R-:W-:Y:S07]  /*e690*/  LDSM.16.M88.4 R72, [R219+0x5000] ;  /* 0x00500000db48783b */ /* 0x000fee0000000200 */
[----:B------:R-:W-:Y:S01]  /*e6a0*/  HMMA.16816.F32 R124, R180, R10, R68 ;  /* 0x0000000ab47c723c */ /* 0x000fe20000001844 */
[----:B------:R-:W2:Y:S04]  /*e6b0*/  LDSM.16.M88.4 R8, [R212+0xe900] ;  /* 0x00e90000d408783b */ /* 0x000ea80000000200 */
[----:B------:R-:W-:Y:S03]  /*e6c0*/  LDSM.16.M88.4 R68, [R219+0x5800] ;  /* 0x00580000db44783b */ /* 0x000fe60000000200 */
[C---:B-1----:R-:W-:Y:S01]  /*e6d0*/  HMMA.16816.F32 R104, R184.reuse, R30, R52 ;  /* 0x0000001eb868723c */ /* 0x042fe20000001834 */
[----:B------:R-:W1:Y:S07]  /*e6e0*/  LDSM.16.M88.4 R52, [R212+0xf900] ;  /* 0x00f90000d434783b */ /* 0x000e6e0000000200 */
[C---:B------:R-:W-:Y:S01]  /*e6f0*/  HMMA.16816.F32 R112, R184.reuse, R28, R56 ;  /* 0x0000001cb870723c */ /* 0x040fe20000001838 */
[----:B------:R-:W1:Y:S04]  /*e700*/  LDSM.16.M88.4 R56, [R219+0x4000] ;  /* 0x00400000db38783b */ /* 0x000e680000000200 */
[----:B------:R-:W-:Y:S03]  /*e710*/  LDSM.16.M88.4 R28, [R219+0x7800] ;  /* 0x00780000db1c783b */ /* 0x000fe60000000200 */
[C---:B------:R-:W-:Y:S08]  /*e720*/  HMMA.16816.F32 R120, R184.reuse, R20, R64 ;  /* 0x00000014b878723c */ /* 0x040ff00000001840 */
[C---:B----4-:R-:W-:Y:S01]  /*e730*/  HMMA.16816.F32 R64, R184.reuse, R12, R32 ;  /* 0x0000000cb840723c */ /* 0x050fe20000001820 */
[----:B------:R-:W4:Y:S07]  /*e740*/  LDSM.16.M88.4 R32, [R219+0x7000] ;  /* 0x00700000db20783b */ /* 0x000f2e0000000200 */
[C---:B------:R-:W-:Y:S01]  /*e750*/  HMMA.16816.F32 R80, R184.reuse, R18, R36 ;  /* 0x00000012b850723c */ /* 0x040fe20000001824 */
[----:B------:R-:W1:Y:S07]  /*e760*/  LDSM.16.M88.4 R36, [R219+0x6800] ;  /* 0x00680000db24783b */ /* 0x000e6e0000000200 */
[C---:B------:R-:W-:Y:S08]  /*e770*/  HMMA.16816.F32 R84, R184.reuse, R16, R40 ;  /* 0x00000010b854723c */ /* 0x040ff00000001828 */
[C---:B--2---:R-:W-:Y:S08]  /*e780*/  HMMA.16816.F32 R100, R184.reuse, R24, R48 ;  /* 0x00000018b864723c */ /* 0x044ff00000001830 */
[C---:B---3--:R-:W-:Y:S08]  /*e790*/  HMMA.16816.F32 R16, R184.reuse, R62, R132 ;  /* 0x0000003eb810723c */ /* 0x048ff00000001884 */
[C---:B------:R-:W-:Y:S01]  /*e7a0*/  HMMA.16816.F32 R88, R184.reuse, R26, R44 ;  /* 0x0000001ab858723c */ /* 0x040fe2000000182c */
[----:B------:R-:W2:Y:S07]  /*e7b0*/  LDSM.16.M88.4 R44, [R219+0x6000] ;  /* 0x00600000db2c783b */ /* 0x000eae0000000200 */
[C---:B------:R-:W-:Y:S01]  /*e7c0*/  HMMA.16816.F32 R48, R184.reuse, R14, R92 ;  /* 0x0000000eb830723c */ /* 0x040fe2000000185c */
[----:B------:R-:W3:Y:S07]  /*e7d0*/  LDSM.16.M88.4 R92, [R218+0xc100] ;  /* 0x00c10000da5c783b */ /* 0x000eee0000000200 */
[C---:B------:R-:W-:Y:S08]  /*e7e0*/  HMMA.16816.F32 R40, R184.reuse, R8, R96 ;  /* 0x00000008b828723c */ /* 0x040ff00000001860 */
[C---:B------:R-:W-:Y:S08]  /*e7f0*/  HMMA.16816.F32 R24, R184.reuse, R10, R108 ;  /* 0x0000000ab818723c */ /* 0x040ff0000000186c */
[C---:B-1----:R-:W-:Y:S08]  /*e800*/  HMMA.16816.F32 R12, R184.reuse, R52, R128 ;  /* 0x00000034b80c723c */ /* 0x042ff00000001880 */
[----:B------:R-:W-:Y:S08]  /*e810*/  HMMA.16816.F32 R8, R184, R54, R124 ;  /* 0x00000036b808723c */ /* 0x000ff0000000187c */
[----:B------:R-:W-:Y:S08]  /*e820*/  HMMA.16816.F32 R52, R188, R56, R120 ;  /* 0x00000038bc34723c */ /* 0x000ff00000001878 */
[----:B------:R-:W-:Y:S01]  /*e830*/  HMMA.16816.F32 R20, R184, R60, R136 ;  /* 0x0000003cb814723c */ /* 0x000fe20000001888 */
[----:B------:R-:W1:Y:S07]  /*e840*/  LDSM.16.M88.4 R60, [R218+0xc900] ;  /* 0x00c90000da3c783b */ /* 0x000e6e0000000200 */
[C---:B------:R-:W-:Y:S01]  /*e850*/  HMMA.16816.F32 R56, R188.reuse, R58, R116 ;  /* 0x0000003abc38723c */ /* 0x040fe20000001874 */
[----:B------:R-:W1:Y:S07]  /*e860*/  LDSM.16.M88.4 R116, [R218+0xd100] ;  /* 0x00d10000da74783b */ /* 0x000e6e0000000200 */
[C---:B------:R-:W-:Y:S08]  /*e870*/  HMMA.16816.F32 R132, R188.reuse, R76, R112 ;  /* 0x0000004cbc84723c */ /* 0x040ff00000001870 */
[C---:B----4-:R-:W-:Y:S01]  /*e880*/  HMMA.16816.F32 R112, R188.reuse, R34, R16 ;  /* 0x00000022bc70723c */ /* 0x050fe20000001810 */
[----:B------:R-:W4:Y:S07]  /*e890*/  LDSM.16.M88.4 R16, [R218+0xd900] ;  /* 0x00d90000da10783b */ /* 0x000f2e0000000200 */
[C---:B------:R-:W-:Y:S08]  /*e8a0*/  HMMA.16816.F32 R76, R188.reuse, R78, R104 ;  /* 0x0000004ebc4c723c */ /* 0x040ff00000001868 */
[C---:B------:R-:W-:Y:S01]  /*e8b0*/  HMMA.16816.F32 R108, R188.reuse, R28, R12 ;  /* 0x0000001cbc6c723c */ /* 0x040fe2000000180c */
[----:B------:R-:W1:Y:S07]  /*e8c0*/  LDSM.16.M88.4 R12, [R218+0xe100] ;  /* 0x00e10000da0c783b */ /* 0x000e6e0000000200 */
[C---:B------:R-:W-:Y:S01]  /*e8d0*/  HMMA.16816.F32 R128, R188.reuse, R72, R100 ;  /* 0x00000048bc80723c */ /* 0x040fe20000001864 */
[----:B------:R-:W-:Y:S07]  /*e8e0*/  LDSM.16.M88.4 R100, [R215+0x4000] ;  /* 0x00400000d764783b */ /* 0x000fee0000000200 */
[C---:B------:R-:W-:Y:S01]  /*e8f0*/  HMMA.16816.F32 R120, R188.reuse, R38, R24 ;  /* 0x00000026bc78723c */ /* 0x040fe20000001818 */
[----:B------:R-:W-:Y:S07]  /*e900*/  LDSM.16.M88.4 R24, [R218+0xf100] ;  /* 0x00f10000da18783b */ /* 0x000fee0000000200 */
[C---:B------:R-:W-:Y:S01]  /*e910*/  HMMA.16816.F32 R104, R188.reuse, R30, R8 ;  /* 0x0000001ebc68723c */ /* 0x040fe20000001808 */
[----:B------:R-:W1:Y:S07]  /*e920*/  LDSM.16.M88.4 R8, [R218+0xe900] ;  /* 0x00e90000da08783b */ /* 0x000e6e0000000200 */
[C---:B------:R-:W-:Y:S01]  /*e930*/  HMMA.16816.F32 R156, R188.reuse, R74, R88 ;  /* 0x0000004abc9c723c */ /* 0x040fe20000001858 */
[----:B------:R-:W-:Y:S07]  /*e940*/  LDSM.16.M88.4 R72, [R215+0x5800] ;  /* 0x00580000d748783b */ /* 0x000fee0000000200 */
[C---:B-----5:R-:W-:Y:S01]  /*e950*/  HMMA.16816.F32 R164, R188.reuse, R68, R84 ;  /* 0x00000044bca4723c */ /* 0x060fe20000001854 */
[----:B------:R-:W1:Y:S07]  /*e960*/  LDSM.16.M88.4 R84, [R218+0xf900] ;  /* 0x00f90000da54783b */ /* 0x000e6e0000000200 */
[C---:B------:R-:W-:Y:S01]  /*e970*/  HMMA.16816.F32 R152, R188.reuse, R70, R80 ;  /* 0x00000046bc98723c */ /* 0x040fe20000001850 */
[----:B------:R-:W1:Y:S07]  /*e980*/  LDSM.16.M88.4 R68, [R215+0x6000] ;  /* 0x00600000d744783b */ /* 0x000e6e0000000200 */
[C---:B--2---:R-:W-:Y:S01]  /*e990*/  HMMA.16816.F32 R148, R188.reuse, R44, R64 ;  /* 0x0000002cbc94723c */ /* 0x044fe20000001840 */
[----:B------:R-:W-:Y:S07]  /*e9a0*/  LDSM.16.M88.4 R64, [R215+0x6800] ;  /* 0x00680000d740783b */ /* 0x000fee0000000200 */
[C---:B------:R-:W-:Y:S08]  /*e9b0*/  HMMA.16816.F32 R136, R188.reuse, R46, R48 ;  /* 0x0000002ebc88723c */ /* 0x040ff00000001830 */
[C---:B------:R-:W-:Y:S08]  /*e9c0*/  HMMA.16816.F32 R124, R188.reuse, R36, R40 ;  /* 0x00000024bc7c723c */ /* 0x040ff00000001828 */
[----:B------:R-:W-:Y:S08]  /*e9d0*/  HMMA.16816.F32 R20, R188, R32, R20 ;  /* 0x00000020bc14723c */ /* 0x000ff00000001814 */
[C---:B---3--:R-:W-:Y:S08]  /*e9e0*/  HMMA.16816.F32 R88, R192.reuse, R94, R56 ;  /* 0x0000005ec058723c */ /* 0x048ff00000001838 */
[C---:B------:R-:W-:Y:S01]  /*e9f0*/  HMMA.16816.F32 R96, R192.reuse, R92, R52 ;  /* 0x0000005cc060723c */ /* 0x040fe20000001834 */
[----:B------:R-:W-:Y:S07]  /*ea00*/  LDSM.16.M88.4 R92, [R215+0x4800] ;  /* 0x00480000d75c783b */ /* 0x000fee0000000200 */
[C---:B-1----:R-:W-:Y:S08]  /*ea10*/  HMMA.16816.F32 R80, R192.reuse, R60, R132 ;  /* 0x0000003cc050723c */ /* 0x042ff00000001884 */
[C---:B------:R-:W-:Y:S01]  /*ea20*/  HMMA.16816.F32 R56, R192.reuse, R116, R128 ;  /* 0x00000074c038723c */ /* 0x040fe20000001880 */
[----:B------:R-:W1:Y:S07]  /*ea30*/  LDSM.16.M88.4 R128, [R215+0x7000] ;  /* 0x00700000d780783b */ /* 0x000e6e0000000200 */
[C---:B------:R-:W-:Y:S01]  /*ea40*/  HMMA.16816.F32 R60, R192.reuse, R62, R76 ;  /* 0x0000003ec03c723c */ /* 0x040fe2000000184c */
[----:B------:R-:W2:Y:S07]  /*ea50*/  LDSM.16.M88.4 R76, [R215+0x5000] ;  /* 0x00500000d74c783b */ /* 0x000eae0000000200 */
[----:B------:R-:W-:Y:S01]  /*ea60*/  HMMA.16816.F32 R52, R192, R118, R156 ;  /* 0x00000076c034723c */ /* 0x000fe2000000189c */
[----:B------:R-:W3:Y:S01]  /*ea70*/  LDSM.16.M88.4 R116, [R215+0x7800] ;  /* 0x00780000d774783b */ /* 0x000ee20000000200 */
[----:B------:R-:W-:-:S06]  /*ea80*/  DEPBAR.LE SB0, 0x0 ;  /* 0x000080000000791a */ /* 0x000fcc0000000000 */
[C---:B----4-:R-:W-:Y:S08]  /*ea90*/  HMMA.16816.F32 R48, R192.reuse, R16, R164 ;  /* 0x00000010c030723c */ /* 0x050ff000000018a4 */
        /* <DEDUP_REMOVED lines=17> */
[C---:B--2---:R-:W-:Y:S08]  /*ebb0*/  HMMA.16816.F32 R56, R196.reuse, R76, R56 ;  /* 0x0000004cc438723c */ /* 0x044ff00000001838 */
[C---:B------:R-:W-:Y:S08]  /*ebc0*/  HMMA.16816.F32 R52, R196.reuse, R78, R52 ;  /* 0x0000004ec434723c */ /* 0x040ff00000001834 */
[C---:B------:R-:W-:Y:S08]  /*ebd0*/  HMMA.16816.F32 R36, R196.reuse, R70, R36 ;  /* 0x00000046c424723c */ /* 0x040ff00000001824 */
[C---:B------:R-:W-:Y:S08]  /*ebe0*/  HMMA.16816.F32 R32, R196.reuse, R64, R32 ;  /* 0x00000040c420723c */ /* 0x040ff00000001820 */
[C---:B------:R-:W-:Y:S08]  /*ebf0*/  HMMA.16816.F32 R28, R196.reuse, R66, R28 ;  /* 0x00000042c41c723c */ /* 0x040ff0000000181c */
[C---:B------:R-:W-:Y:S08]  /*ec00*/  HMMA.16816.F32 R16, R196.reuse, R130, R16 ;  /* 0x00000082c410723c */ /* 0x040ff00000001810 */
[C---:B---3--:R-:W-:Y:S08]  /*ec10*/  HMMA.16816.F32 R20, R196.reuse, R116, R12 ;  /* 0x00000074c414723c */ /* 0x048ff0000000180c */
[----:B------:R-:W-:Y:S01]  /*ec20*/  HMMA.16816.F32 R24, R196, R118, R8 ;  /* 0x00000076c418723c */ /* 0x000fe20000001808 */
[----:B------:R-:W-:Y:S06]  /*ec30*/  BAR.SYNC.DEFER_BLOCKING 0x0 ;  /* 0x0000000000007b1d */ /* 0x000fec0000010000 */
[----:B------:R-:W-:Y:S09]  /*ec40*/  @!P0 BRA `(.L_x_620) ;  /* 0x0000023000008947 */ /* 0x000ff20003800000 */
[----:B------:R-:W-:Y:S01]  /*ec50*/  IADD3 R0, R236, -0x2, RZ ;  /* 0xfffffffeec007810 */ /* 0x000fe20007ffe0ff */
        /* <DEDUP_REMOVED lines=34> */
.L_x_620:
[----:B------:R-:W-:Y:S01]  /*ee80*/  FMUL.FTZ R0, R89, c[0x0][0x320] ;  /* 0x0000c80059007a20 */ /* 0x000fe20000410000 */
[----:B---3--:R-:W-:Y:S01]  /*ee90*/  LEA.HI R6, R176, R213, RZ, 0x2 ;  /* 0x000000d5b0067211 */ /* 0x008fe200078f10ff */
[----:B------:R-:W-:Y:S01]  /*eea0*/  FMUL.FTZ R5, R82, c[0x0][0x320] ;  /* 0x0000c80052057a20 */ /* 0x000fe20000410000 */
[----:B------:R-:W-:Y:S01]  /*eeb0*/  SHF.R.S32.HI R8, RZ, 0x1f, R171 ;  /* 0x0000001fff087819 */ /* 0x000fe200000114ab */
[----:B------:R1:W-:Y:S01]  /*eec0*/  MUFU.TANH R77, R0 ;  /* 0x00000000004d7308 */ /* 0x0003e20000002400 */
[----:B------:R-:W-:Y:S01]  /*eed0*/  LOP3.LUT R6, R6, 0xfffffffc, RZ, 0xc0, !PT ;  /* 0xfffffffc06067812 */ /* 0x000fe200078ec0ff */
[----:B------:R-:W-:Y:S01]  /*eee0*/  FMUL.FTZ R7, R22, c[0x0][0x320] ;  /* 0x0000c80016077a20 */ /* 0x000fe20000410000 */
[----:B------:R-:W-:Y:S01]  /*eef0*/  LEA.HI R8, R8, R171, RZ, 0x3 ;  /* 0x000000ab08087211 */ /* 0x000fe200078f18ff */
[----:B------:R-:W-:Y:S01]  /*ef00*/  FMUL.FTZ R15, R27, c[0x0][0x320] ;  /* 0x0000c8001b0f7a20 */ /* 0x000fe20000410000 */
[----:B------:R-:W-:Y:S01]  /*ef10*/  ISETP.NE.AND P5, PT, R177, 0x1, PT ;  /* 0x00000001b100780c */ /* 0x000fe20003fa5270 */
[----:B------:R-:W0:Y:S01]  /*ef20*/  LDGDEPBAR ;  /* 0x00000000000079af */ /* 0x000e220000000000 */
[----:B------:R-:W-:-:S03]  /*ef30*/  LOP3.LUT R8, R8, 0xffffff8, RZ, 0xc0, !PT ;  /* 0x0ffffff808087812 */ /* 0x000fc600078ec0ff */
[----:B------:R-:W-:Y:S02]  /*ef40*/  MUFU.TANH R15, R15 ;  /* 0x0000000f000f7308 */ /* 0x000fe40000002400 */
[----:B------:R-:W-:Y:S02]  /*ef50*/  IMAD.IADD R10, R171, 0x1, -R8 ;  /* 0x00000001ab0a7824 */ /* 0x000fe400078e0a08 */
[----:B-1----:R-:W-:-:S04]  /*ef60*/  FMUL.FTZ R0, R80, c[0x0][0x320] ;  /* 0x0000c80050007a20 */ /* 0x002fc80000410000 */
        /* <DEDUP_REMOVED lines=58> */
[----:B------:R1:W3:Y:S02]  /*f310*/  MUFU.TANH R11, R0 ;  /* 0x00000000000b7308 */ /* 0x0002e40000002400 */
[----:B-1----:R-:W-:-:S06]  /*f320*/  FMUL.FTZ R0, R44, c[0x0][0x320] ;  /* 0x0000c8002c007a20 */ /* 0x002fcc0000410000 */
[----:B------:R1:W-:Y:S08]  /*f330*/  MUFU.TANH R44, R5 ;  /* 0x00000005002c7308 */ /* 0x0003f00000002400 */
[----:B------:R4:W5:Y:S01]  /*f340*/  MUFU.TANH R25, R0 ;  /* 0x0000000000197308 */ /* 0x0009620000002400 */
[----:B-1----:R-:W-:Y:S02]  /*f350*/  IMAD.IADD R5, R213, 0x1, -R6 ;  /* 0x00000001d5057824 */ /* 0x002fe400078e0a06 */
[----:B----4-:R-:W-:-:S05]  /*f360*/  FMUL.FTZ R0, R75, c[0x0][0x320] ;  /* 0x0000c8004b007a20 */ /* 0x010fca0000410000 */
        /* <DEDUP_REMOVED lines=26> */
[----:B------:R-:W-:Y:S08]  /*f510*/  MUFU.TANH R31, R7 ;  /* 0x00000007001f7308 */ /* 0x000ff00000002400 */
        /* <DEDUP_REMOVED lines=14> */
[----:B------:R1:W4:Y:S02]  /*f600*/  MUFU.TANH R13, R0 ;  /* 0x00000000000d7308 */ /* 0x0003240000002400 */
[----:B-1----:R-:W-:-:S05]  /*f610*/  LOP3.LUT R0, R175, 0xffffffe0, RZ, 0xc0, !PT ;  /* 0xffffffe0af007812 */ /* 0x002fca00078ec0ff */
[----:B------:R-:W-:Y:S02]  /*f620*/  IMAD.IADD R0, R213, 0x1, -R0 ;  /* 0x00000001d5007824 */ /* 0x000fe400078e0a00 */
[----:B------:R-:W-:-:S03]  /*f630*/  IMAD.SHL.U32 R213, R3, 0x2, RZ ;  /* 0x0000000203d57824 */ /* 0x000fc600078e00ff */
[----:B------:R-:W-:Y:S01]  /*f640*/  SHF.R.S32.HI R9, RZ, 0x1f, R0 ;  /* 0x0000001fff097819 */ /* 0x000fe20000011400 */
[----:B------:R-:W-:Y:S01]  /*f650*/  IMAD R217, R2, 0x2, R213 ;  /* 0x0000000202d97824 */ /* 0x000fe200078e02d5 */
[----:B------:R-:W-:Y:S02]  /*f660*/  LEA R214, R4, R213, 0x1 ;  /* 0x000000d504d67211 */ /* 0x000fe400078e08ff */
[----:B------:R-:W-:Y:S02]  /*f670*/  LEA.HI R6, R9, R0, RZ, 0x2 ;  /* 0x0000000009067211 */ /* 0x000fe400078f10ff */
[----:B------:R-:W-:Y:S01]  /*f680*/  LEA.HI R9, R5, R5, RZ, 0x1 ;  /* 0x0000000505097211 */ /* 0x000fe200078f08ff */
[----:B------:R-:W-:Y:S01]  /*f690*/  IMAD R216, R2, 0x2, R214 ;  /* 0x0000000202d87824 */ /* 0x000fe200078e02d6 */
[C---:B------:R-:W-:Y:S02]  /*f6a0*/  LEA.HI.SX32 R7, R6.reuse, R203, 0x1e ;  /* 0x000000cb06077211 */ /* 0x040fe400078ff2ff */
[----:B------:R-:W-:Y:S01]  /*f6b0*/  LOP3.LUT R8, R9, 0x1ffffffe, RZ, 0xc0, !PT ;  /* 0x1ffffffe09087812 */ /* 0x000fe200078ec0ff */
[----:B------:R-:W-:Y:S01]  /*f6c0*/  FMUL.FTZ R9, R23, c[0x0][0x320] ;  /* 0x0000c80017097a20 */ /* 0x000fe20000410000 */
[----:B------:R-:W-:Y:S01]  /*f6d0*/  LOP3.LUT R6, R6, 0x7ffffffc, RZ, 0xc0, !PT ;  /* 0x7ffffffc06067812 */ /* 0x000fe200078ec0ff */
[----:B------:R-:W-:-:S02]  /*f6e0*/  IMAD R7, R10, 0x10, R7 ;  /* 0x000000100a077824 */ /* 0x000fc400078e0207 */
[----:B------:R-:W-:Y:S01]  /*f6f0*/  IMAD.IADD R5, R5, 0x1, -R8 ;  /* 0x0000000105057824 */ /* 0x000fe200078e0a08 */
[----:B------:R1:W-:Y:S01]  /*f700*/  MUFU.TANH R22, R9 ;  /* 0x0000000900167308 */ /* 0x0003e20000002400 */
[----:B------:R-:W-:Y:S02]  /*f710*/  IMAD.IADD R6, R0, 0x1, -R6 ;  /* 0x0000000100067824 */ /* 0x000fe400078e0a06 */
[----:B------:R-:W-:Y:S01]  /*f720*/  FMUL.FTZ R0, R83, c[0x0][0x320] ;  /* 0x0000c80053007a20 */ /* 0x000fe20000410000 */
[----:B------:R-:W-:Y:S01]  /*f730*/  LEA R7, R5, R7, 0x3 ;  /* 0x0000000705077211 */ /* 0x000fe200078e18ff */
[----:B------:R-:W-:Y:S02]  /*f740*/  FMUL.FTZ R5, R50, c[0x0][0x320] ;  /* 0x0000c80032057a20 */ /* 0x000fe40000410000 */
[----:B------:R-:W-:Y:S01]  /*f750*/  IMAD.SHL.U32 R10, R6, 0x2, RZ ;  /* 0x00000002060a7824 */ /* 0x000fe200078e00ff */
[----:B------:R-:W-:Y:S01]  /*f760*/  MUFU.TANH R60, R0 ;  /* 0x00000000003c7308 */ /* 0x000fe20000002400 */
[----:B------:R-:W-:Y:S01]  /*f770*/  @P5 IMAD.HI.U32 R8, R7, c[0x0][0x2c8], RZ ;  /* 0x0000b20007085a27 */ /* 0x000fe200078e00ff */
[----:B------:R2:W-:Y:S03]  /*f780*/  STL [R1+0x18], R7 ;  /* 0x0000180701007387 */ /* 0x0005e60000100800 */
[----:B------:R-:W-:Y:S01]  /*f790*/  IMAD.IADD R6, R170, 0x1, -R10 ;  /* 0x00000001aa067824 */ /* 0x000fe200078e0a0a */
[----:B------:R-:W-:Y:S02]  /*f7a0*/  STL [R1+0x24], R10 ;  /* 0x0000240a01007387 */ /* 0x000fe40000100800 */
[----:B------:R3:W-:Y:S01]  /*f7b0*/  MUFU.TANH R18, R5 ;  /* 0x0000000500127308 */ /* 0x0007e20000002400 */
[----:B-1----:R-:W-:-:S02]  /*f7c0*/  IMAD.MOV.U32 R9, RZ, RZ, -0x80 ;  /* 0xffffff80ff097424 */ /* 0x002fc400078e00ff */
[----:B---3--:R-:W-:Y:S01]  /*f7d0*/  IMAD.MOV.U32 R5, RZ, RZ, R7 ;  /* 0x000000ffff057224 */ /* 0x008fe200078e0007 */
[----:B------:R-:W-:Y:S01]  /*f7e0*/  @P5 SHF.R.U32.HI R5, RZ, c[0x0][0x2cc], R8 ;  /* 0x0000b300ff055a19 */ /* 0x000fe20000011608 */
[----:B--2---:R-:W-:-:S04]  /*f7f0*/  FMUL.FTZ R7, R51, c[0x0][0x320] ;  /* 0x0000c80033077a20 */ /* 0x004fc80000410000 */
[----:B------:R-:W1:Y:S01]  /*f800*/  SHFL.IDX PT, R8, R5, RZ, 0x1c1f ;  /* 0x001c1fff05087589 */ /* 0x000e6200000e0000 */
[----:B------:R2:W-:Y:S03]  /*f810*/  MUFU.TANH R17, R7 ;  /* 0x0000000700117308 */ /* 0x0005e60000002400 */
[----:B--2---:R2:W3:Y:S02]  /*f820*/  SHFL.IDX PT, R7, R5, 0x1, 0x1c1f ;  /* 0x003c1f0005077f89 */ /* 0x0044e400000e0000 */
[----:B--2---:R-:W-:-:S04]  /*f830*/  FMUL.FTZ R5, R26, c[0x0][0x320] ;  /* 0x0000c8001a057a20 */ /* 0x004fc80000410000 */
[----:B------:R2:W-:Y:S02]  /*f840*/  MUFU.TANH R19, R5 ;  /* 0x0000000500137308 */ /* 0x0005e40000002400 */
[----:B--2---:R-:W-:-:S05]  /*f850*/  IMAD R5, R168, R9, 0x1 ;  /* 0x00000001a8057424 */ /* 0x004fca00078e0209 */
[----:B------:R-:W-:Y:S01]  /*f860*/  IADD3 R0, -R10, R5, R201 ;  /* 0x000000050a007210 */ /* 0x000fe20007ffe1c9 */
[----:B------:R-:W-:-:S03]  /*f870*/  FMUL.FTZ R5, R99, c[0x0][0x320] ;  /* 0x0000c80063057a20 */ /* 0x000fc60000410000 */
[----:B------:R-:W-:Y:S01]  /*f880*/  IADD3 R0, R0, -R211, RZ ;  /* 0x800000d300007210 */ /* 0x000fe20007ffe0ff */
[----:B------:R1:W2:Y:S04]  /*f890*/  MUFU.TANH R12, R5 ;  /* 0x00000005000c7308 */ /* 0x0002a80000002400 */
[C---:B-1----:R-:W-:Y:S02]  /*f8a0*/  IMAD.IADD R5, R0.reuse, 0x1, R8 ;  /* 0x0000000100057824 */ /* 0x042fe400078e0208 */
[----:B---3--:R-:W-:Y:S02]  /*f8b0*/  IMAD.IADD R0, R0, 0x1, R7 ;  /* 0x0000000100007824 */ /* 0x008fe400078e0207 */
[----:B------:R-:W-:Y:S01]  /*f8c0*/  FMUL.FTZ R7, R74, c[0x0][0x320] ;  /* 0x0000c8004a077a20 */ /* 0x000fe20000410000 */
[----:B------:R-:W-:Y:S01]  /*f8d0*/  IMNMX R5, R6, R5, PT ;  /* 0x0000000506057217 */ /* 0x000fe20003800200 */
[----:B------:R-:W-:Y:S01]  /*f8e0*/  FMUL.FTZ R8, R42, c[0x0][0x320] ;  /* 0x0000c8002a087a20 */ /* 0x000fe20000410000 */
[----:B------:R-:W-:-:S02]  /*f8f0*/  IMNMX R0, R6, R0, PT ;  /* 0x0000000006007217 */ /* 0x000fc40003800200 */
[C---:B------:R-:W-:Y:S01]  /*f900*/  ISETP.GT.AND P0, PT, R5.reuse, RZ, PT ;  /* 0x000000ff0500720c */ /* 0x040fe20003f04270 */
[----:B------:R1:W3:Y:S01]  /*f910*/  MUFU.TANH R6, R7 ;  /* 0x0000000700067308 */ /* 0x0002e20000002400 */
[C---:B------:R-:W-:Y:S02]  /*f920*/  ISETP.GT.AND P1, PT, R5.reuse, 0x1, PT ;  /* 0x000000010500780c */ /* 0x040fe40003f24270 */
[C---:B------:R-:W-:Y:S02]  /*f930*/  ISETP.GT.AND P2, PT, R5.reuse, 0x8, PT ;  /* 0x000000080500780c */ /* 0x040fe40003f44270 */
[----:B------:R-:W-:Y:S02]  /*f940*/  FSEL R9, R16, -INF , P1 ;  /* 0xff80000010097808 */ /* 0x000fe40000800000 */
[----:B------:R-:W-:Y:S01]  /*f950*/  ISETP.GT.AND P1, PT, R5, 0x11, PT ;  /* 0x000000110500780c */ /* 0x000fe20003f24270 */
[----:B------:R4:W2:Y:S01]  /*f960*/  MUFU.TANH R16, R8 ;  /* 0x0000000800107308 */ /* 0x0008a20000002400 */
[----:B------:R-:W-:-:S02]  /*f970*/  FSEL R10, R11, -INF , P2 ;  /* 0xff8000000b0a7808 */ /* 0x000fc40001000000 */
[----:B------:R-:W-:Y:S02]  /*f980*/  ISETP.GT.AND P2, PT, R5, 0x18, PT ;  /* 0x000000180500780c */ /* 0x000fe40003f44270 */
[----:B------:R-:W-:Y:S02]  /*f990*/  FSEL R29, R69, -INF , P1 ;  /* 0xff800000451d7808 */ /* 0x000fe40000800000 */
[----:B------:R-:W-:Y:S02]  /*f9a0*/  ISETP.GT.AND P1, PT, R5, 0x21, PT ;  /* 0x000000210500780c */ /* 0x000fe40003f24270 */
[----:B-1----:R-:W-:Y:S02]  /*f9b0*/  FSEL R7, R21, -INF , P0 ;  /* 0xff80000015077808 */ /* 0x002fe40000000000 */
[----:B------:R-:W-:Y:S02]  /*f9c0*/  ISETP.GT.AND P0, PT, R5, 0x10, PT ;  /* 0x000000100500780c */ /* 0x000fe40003f04270 */
[----:B------:R-:W-:-:S02]  /*f9d0*/  FSEL R30, R68, -INF , P2 ;  /* 0xff800000441e7808 */ /* 0x000fc40001000000 */
[----:B------:R-:W-:Y:S02]  /*f9e0*/  FSEL R28, R76, -INF , P0 ;  /* 0xff8000004c1c7808 */ /* 0x000fe40000000000 */
[C---:B------:R-:W-:Y:S02]  /*f9f0*/  ISETP.GT.AND P0, PT, R5.reuse, 0x20, PT ;  /* 0x000000200500780c */ /* 0x040fe40003f04270 */
[----:B------:R-:W-:Y:S02]  /*fa00*/  ISETP.GT.AND P2, PT, R5, 0x28, PT ;  /* 0x000000280500780c */ /* 0x000fe40003f44270 */
[----:B------:R-:W-:Y:S02]  /*fa10*/  FSEL R66, R66, -INF , P0 ;  /* 0xff80000042427808 */ /* 0x000fe40000000000 */
[----:B------:R-:W-:Y:S02]  /*fa20*/  FSEL R67, R67, -INF , P1 ;  /* 0xff80000043437808 */ /* 0x000fe40000800000 */
[----:B------:R-:W-:-:S02]  /*fa30*/  ISETP.GT.AND P0, PT, R5, 0x30, PT ;  /* 0x000000300500780c */ /* 0x000fc40003f04270 */
[C---:B------:R-:W-:Y:S02]  /*fa40*/  ISETP.GT.AND P1, PT, R5.reuse, 0x31, PT ;  /* 0x000000310500780c */ /* 0x040fe40003f24270 */
[----:B------:R-:W-:Y:S02]  /*fa50*/  ISETP.GT.AND P3, PT, R5, 0x9, PT ;  /* 0x000000090500780c */ /* 0x000fe40003f64270 */
        /* <DEDUP_REMOVED lines=10> */
[----:B-----5:R-:W-:Y:S02]  /*fb00*/  FSEL R164, R25, -INF , P0 ;  /* 0xff80000019a47808 */ /* 0x020fe40000000000 */
        /* <DEDUP_REMOVED lines=20> */
[C---:B------:R-:W-:Y:S02]  /*fc50*/  ISETP.GT.AND P3, PT, R5.reuse, 0x49, PT ;  /* 0x000000490500780c */ /* 0x040fe40003f64270 */
[----:B------:R-:W-:Y:S02]  /*fc60*/  FSEL R241, R40, -INF , P2 ;  /* 0xff80000028f17808 */ /* 0x000fe40001000000 */
[----:B------:R-:W-:Y:S01]  /*fc70*/  ISETP.GT.AND P2, PT, R5, 0x78, PT ;  /* 0x000000780500780c */ /* 0x000fe20003f44270 */
[----:B------:R-:W-:Y:S01]  /*fc80*/  LDSM.16.MT88.4 R40, [R214+0x4100] ;  /* 0x00410000d628783b */ /* 0x000fe20000004200 */
[----:B------:R-:W-:-:S02]  /*fc90*/  FSEL R200, R36, -INF , P0 ;  /* 0xff80000024c87808 */ /* 0x000fc40000000000 */
[----:B------:R-:W-:Y:S02]  /*fca0*/  FSEL R170, R33, -INF , P1 ;  /* 0xff80000021aa7808 */ /* 0x000fe40000800000 */
[C---:B------:R-:W-:Y:S02]  /*fcb0*/  ISETP.GT.AND P0, PT, R0.reuse, RZ, PT ;  /* 0x000000ff0000720c */ /* 0x040fe40003f04270 */
[----:B------:R-:W-:Y:S02]  /*fcc0*/  ISETP.GT.AND P1, PT, R0, 0x1, PT ;  /* 0x000000010000780c */ /* 0x000fe40003f24270 */
[----:B------:R-:W-:Y:S02]  /*fcd0*/  FSEL R167, R167, -INF , P3 ;  /* 0xff800000a7a77808 */ /* 0x000fe40001800000 */
[----:B------:R-:W-:Y:S02]  /*fce0*/  ISETP.GT.AND P3, PT, R5, 0x59, PT ;  /* 0x000000590500780c */ /* 0x000fe40003f64270 */
[----:B------:R-:W-:-:S02]  /*fcf0*/  FMNMX.FTZ R69, R7, R9, !PT ;  /* 0x0000000907457209 */ /* 0x000fc40007810000 */
[----:B------:R-:W-:Y:S02]  /*fd00*/  FSEL R78, R32, -INF , P2 ;  /* 0xff800000204e7808 */ /* 0x000fe40001000000 */
[----:B------:R-:W-:Y:S02]  /*fd10*/  ISETP.GT.AND P2, PT, R0, 0x8, PT ;  /* 0x000000080000780c */ /* 0x000fe40003f44270 */
[----:B----4-:R-:W-:Y:S02]  /*fd20*/  FSEL R8, R13, -INF , P0 ;  /* 0xff8000000d087808 */ /* 0x010fe40000000000 */
[----:B--2---:R-:W-:Y:S02]  /*fd30*/  FSEL R12, R12, -INF , P1 ;  /* 0xff8000000c0c7808 */ /* 0x004fe40000800000 */
[----:B------:R-:W-:Y:S02]  /*fd40*/  FSEL R179, R49, -INF , P3 ;  /* 0xff80000031b37808 */ /* 0x000fe40001800000 */
[----:B------:R-:W-:-:S02]  /*fd50*/  ISETP.GT.AND P3, PT, R5, 0x69, PT ;  /* 0x000000690500780c */ /* 0x000fc40003f64270 */
[----:B------:R-:W-:Y:S02]  /*fd60*/  FMNMX.FTZ R69, R10, R69, !PT ;  /* 0x000000450a457209 */ /* 0x000fe40007810000 */
[----:B------:R-:W-:Y:S02]  /*fd70*/  ISETP.GT.AND P4, PT, R5, 0x79, PT ;  /* 0x000000790500780c */ /* 0x000fe40003f84270 */
        /* <DEDUP_REMOVED lines=34> */
[----:B------:R-:W-:Y:S01]  /*ffa0*/  FMNMX.FTZ R5, R96, R5, !PT ;  /* 0x0000000560057209 */ /* 0x000fe20007810000 */
[----:B------:R-:W-:Y:S01]  /*ffb0*/  LDSM.16.MT88.4 R24, [R213+0x100] ;  /* 0x00010000d518783b */ /* 0x000fe20000004200 */
        /* <DEDUP_REMOVED lines=14> */
[----:B---3--:R-:W-:Y:S02]  /*100a0*/  FSEL R154, R6, -INF , P2 ;  /* 0xff800000069a7808 */ /* 0x008fe40001000000 */
        /* <DEDUP_REMOVED lines=15> */
[C---:B------:R-:W-:Y:S02]  /*101a0*/  ISETP.GT.AND P2, PT, R0.reuse, 0x49, PT ;  /* 0x000000490000780c */ /* 0x040fe40003f44270 */
        /* <DEDUP_REMOVED lines=37> */
[----:B------:R-:W-:Y:S01]  /*10400*/  FMNMX.FTZ R5, R208, R5, !PT ;  /* 0x00000005d0057209 */ /* 0x000fe20007810000 */
[----:B------:R-:W-:Y:S01]  /*10410*/  LDSM.16.MT88.4 R32, [R217+0x4100] ;  /* 0x00410000d920783b */ /* 0x000fe20000004200 */
        /* <DEDUP_REMOVED lines=8> */
[----:B------:R-:W-:Y:S02]  /*104a0*/  FSEL R247, R72, -INF , P4 ;  /* 0xff80000048f77808 */ /* 0x000fe40002000000 */
[----:B------:R-:W-:Y:S02]  /*104b0*/  FMNMX.FTZ R69, R78, R69, !PT ;  /* 0x000000454e457209 */ /* 0x000fe40007810000 */
[----:B------:R-:W-:Y:S02]  /*104c0*/  ISETP.GT.AND P0, PT, R0, 0x79, PT ;  /* 0x000000790000780c */ /* 0x000fe40003f04270 */
[----:B------:R-:W-:Y:S02]  /*104d0*/  FSEL R248, R19, -INF , P1 ;  /* 0xff80000013f87808 */ /* 0x000fe40000800000 */
[----:B------:R-:W-:Y:S01]  /*104e0*/  FMNMX.FTZ R0, R249, R5, !PT ;  /* 0x00000005f9007209 */ /* 0x000fe20007810000 */
[----:B------:R-:W-:Y:S01]  /*104f0*/  LDSM.16.MT88.4 R16, [R214+0x100] ;  /* 0x00010000d610783b */ /* 0x000fe20000004200 */
[----:B------:R-:W-:-:S02]  /*10500*/  FMNMX.FTZ R69, R247, R69, !PT ;  /* 0x00000045f7457209 */ /* 0x000fc40007810000 */
[----:B------:R-:W-:Y:S02]  /*10510*/  FSEL R171, R15, -INF , P0 ;  /* 0xff8000000fab7808 */ /* 0x000fe40000000000 */
[----:B------:R-:W-:Y:S01]  /*10520*/  FMNMX.FTZ R0, R248, R0, !PT ;  /* 0x00000000f8007209 */ /* 0x000fe20007810000 */
[----:B------:R-:W1:Y:S03]  /*10530*/  SHFL.BFLY PT, R6, R69, 0x2, 0x1f ;  /* 0x0c401f0045067f89 */ /* 0x000e6600000e0000 */
        /* <DEDUP_REMOVED lines=14> */
[----:B------:R-:W-:Y:S01]  /*10620*/  FFMA.FTZ R2, R28, c[0x0][0x2d0], -R5 ;  /* 0x0000b4001c027a23 */ /* 0x000fe20000010805 */
[----:B------:R-:W-:Y:S01]  /*10630*/  FSEL R0, R0, RZ, P0 ;  /* 0x000000ff00007208 */ /* 0x000fe20000000000 */
[----:B------:R1:W-:Y:S04]  /*10640*/  MUFU.EX2 R204, R6 ;  /* 0x0000000600cc7308 */ /* 0x0003e80000000800 */
[----:B------:R-:W-:-:S04]  /*10650*/  FFMA.FTZ R3, R8, c[0x0][0x2d0], -R0 ;  /* 0x0000b40008037a23 */ /* 0x000fc80000010800 */
[----:B------:R2:W-:Y:S01]  /*10660*/  MUFU.EX2 R92, R3 ;  /* 0x00000003005c7308 */ /* 0x0005e20000000800 */
[----:B-1----:R-:W-:-:S07]  /*10670*/  FFMA.FTZ R6, R9, c[0x0][0x2d0], -R5 ;  /* 0x0000b40009067a23 */ /* 0x002fce0000010805 */
[----:B------:R1:W-:Y:S01]  /*10680*/  MUFU.EX2 R168, R2 ;  /* 0x0000000200a87308 */ /* 0x0003e20000000800 */
[----:B--2---:R-:W-:-:S07]  /*10690*/  FFMA.FTZ R3, R12, c[0x0][0x2d0], -R0 ;  /* 0x0000b4000c037a23 */ /* 0x004fce0000010800 */
[----:B------:R2:W3:Y:S08]  /*106a0*/  MUFU.EX2 R7, R6 ;  /* 0x0000000600077308 */ /* 0x0004f00000000800 */
[----:B------:R4:W5:Y:S01]  /*106b0*/  MUFU.EX2 R178, R3 ;  /* 0x0000000300b27308 */ /* 0x0009620000000800 */
[--C-:B-1----:R-:W-:Y:S02]  /*106c0*/  FFMA.FTZ R2, R29, c[0x0][0x2d0], -R5.reuse ;  /* 0x0000b4001d027a23 */ /* 0x102fe40000010805 */
[----:B--2---:R-:W-:-:S05]  /*106d0*/  FFMA.FTZ R6, R10, c[0x0][0x2d0], -R5 ;  /* 0x0000b4000a067a23 */ /* 0x004fca0000010805 */
[----:B------:R1:W-:Y:S01]  /*106e0*/  MUFU.EX2 R202, R2 ;  /* 0x0000000200ca7308 */ /* 0x0003e20000000800 */
[----:B---3--:R-:W-:Y:S01]  /*106f0*/  F2FP.PACK_AB R8, R7, R204 ;  /* 0x000000cc0708723e */ /* 0x008fe200000000ff */
[----:B----4-:R-:W-:-:S06]  /*10700*/  FFMA.FTZ R3, R13, c[0x0][0x2d0], -R0 ;  /* 0x0000b4000d037a23 */ /* 0x010fcc0000010800 */
[----:B------:R2:W-:Y:S01]  /*10710*/  MUFU.EX2 R23, R6 ;  /* 0x0000000600177308 */ /* 0x0005e20000000800 */
[----:B-----5:R-:W-:-:S07]  /*10720*/  F2FP.PACK_AB R9, R178, R92 ;  /* 0x0000005cb209723e */ /* 0x020fce00000000ff */
[----:B------:R3:W-:Y:S01]  /*10730*/  MUFU.EX2 R205, R3 ;  /* 0x0000000300cd7308 */ /* 0x0007e20000000800 */
[--C-:B-1----:R-:W-:Y:S02]  /*10740*/  FFMA.FTZ R2, R30, c[0x0][0x2d0], -R5.reuse ;  /* 0x0000b4001e027a23 */ /* 0x102fe40000010805 */
[----:B------:R-:W-:Y:S01]  /*10750*/  LDSM.16.MT88.4 R28, [R216+0x4100] ;  /* 0x00410000d81c783b */ /* 0x000fe20000004200 */
[----:B--2---:R-:W-:-:S04]  /*10760*/  FFMA.FTZ R6, R11, c[0x0][0x2d0], -R5 ;  /* 0x0000b4000b067a23 */ /* 0x004fc80000010805 */
[----:B------:R1:W-:Y:S01]  /*10770*/  MUFU.EX2 R210, R2 ;  /* 0x0000000200d27308 */ /* 0x0003e20000000800 */
[----:B---3--:R-:W-:-:S07]  /*10780*/  FFMA.FTZ R3, R14, c[0x0][0x2d0], -R0 ;  /* 0x0000b4000e037a23 */ /* 0x008fce0000010800 */
[----:B------:R-:W2:Y:S01]  /*10790*/  MUFU.EX2 R39, R6 ;  /* 0x0000000600277308 */ /* 0x000ea20000000800 */
[----:B------:R-:W3:Y:S07]  /*107a0*/  LDSM.16.MT88.4 R12, [R217+0x100] ;  /* 0x00010000d90c783b */ /* 0x000eee0000004200 */
[----:B------:R4:W5:Y:S01]  /*107b0*/  MUFU.EX2 R132, R3 ;  /* 0x0000000300847308 */ /* 0x0009620000000800 */
[----:B-1----:R-:W-:Y:S02]  /*107c0*/  FFMA.FTZ R2, R45, c[0x0][0x2d0], -R5 ;  /* 0x0000b4002d027a23 */ /* 0x002fe40000010805 */
[----:B--2---:R-:W-:-:S05]  /*107d0*/  IMAD.MOV.U32 R4, RZ, RZ, R39 ;  /* 0x000000ffff047224 */ /* 0x004fca00078e0027 */
[----:B------:R1:W-:Y:S01]  /*107e0*/  MUFU.EX2 R6, R2 ;  /* 0x0000000200067308 */ /* 0x0003e20000000800 */
[----:B------:R-:W-:Y:S01]  /*107f0*/  LDSM.16.MT88.4 R36, [R213+0x4100] ;  /* 0x00410000d524783b */ /* 0x000fe20000004200 */
[----:B----4-:R-:W-:Y:S01]  /*10800*/  IMAD.MOV.U32 R3, RZ, RZ, R23 ;  /* 0x000000ffff037224 */ /* 0x010fe200078e0017 */
[----:B-----5:R-:W-:Y:S02]  /*10810*/  F2FP.PACK_AB R11, R132, R205 ;  /* 0x000000cd840b723e */ /* 0x020fe400000000ff */
[----:B------:R-:W2:Y:S02]  /*10820*/  LDSM.16.MT88.4 R20, [R216+0x100] ;  /* 0x00010000d814783b */ /* 0x000ea40000004200 */
[----:B------:R-:W-:Y:S01]  /*10830*/  F2FP.PACK_AB R10, R4, R3 ;  /* 0x00000003040a723e */ /* 0x000fe200000000ff */
[----:B-1----:R-:W-:-:S06]  /*10840*/  FFMA.FTZ R2, R44, c[0x0][0x2d0], -R0 ;  /* 0x0000b4002c027a23 */ /* 0x002fcc0000010800 */
[C---:B------:R-:W-:Y:S01]  /*10850*/  HMMA.16816.F32 R80, R8.reuse, R16, RZ ;  /* 0x000000100850723c */ /* 0x040fe200000018ff */
[----:B------:R1:W-:Y:S07]  /*10860*/  MUFU.EX2 R252, R2 ;  /* 0x0000000200fc7308 */ /* 0x0003ee0000000800 */
[C---:B---3--:R-:W-:Y:S08]  /*10870*/  HMMA.16816.F32 R52, R8.reuse, R12, RZ ;  /* 0x0000000c0834723c */ /* 0x048ff000000018ff */
[----:B------:R-:W-:Y:S01]  /*10880*/  HMMA.16816.F32 R56, R8, R14, RZ ;  /* 0x0000000e0838723c */ /* 0x000fe200000018ff */
[----:B------:R-:W3:Y:S01]  /*10890*/  LDSM.16.MT88.4 R12, [R214+0x900] ;  /* 0x00090000d60c783b */ /* 0x000ee20000004200 */
[----:B-1----:R-:W-:-:S04]  /*108a0*/  FFMA.FTZ R2, R60, c[0x0][0x2d0], -R0 ;  /* 0x0000b4003c027a23 */ /* 0x002fc80000010800 */
[----:B------:R1:W4:Y:S02]  /*108b0*/  MUFU.EX2 R250, R2 ;  /* 0x0000000200fa7308 */ /* 0x0003240000000800 */
[C---:B------:R-:W-:Y:S01]  /*108c0*/  HMMA.16816.F32 R72, R8.reuse, R18, RZ ;  /* 0x000000120848723c */ /* 0x040fe200000018ff */
[----:B------:R-:W5:Y:S07]  /*108d0*/  LDSM.16.MT88.4 R16, [R213+0x900] ;  /* 0x00090000d510783b */ /* 0x000f6e0000004200 */
[----:B------:R-:W-:Y:S01]  /*108e0*/  HMMA.16816.F32 R88, R8, R24, RZ ;  /* 0x000000180858723c */ /* 0x000fe200000018ff */
[----:B-1----:R-:W-:Y:S01]  /*108f0*/  FFMA.FTZ R2, R65, c[0x0][0x2d0], -R0 ;  /* 0x0000b40041027a23 */ /* 0x002fe20000010800 */
[----:B------:R-:W-:-:S06]  /*10900*/  MOV R65, R78 ;  /* 0x0000004e00417202 */ /* 0x000fcc0000000f00 */
[C---:B------:R-:W-:Y:S01]  /*10910*/  HMMA.16816.F32 R84, R8.reuse, R26, RZ ;  /* 0x0000001a0854723c */ /* 0x040fe200000018ff */
[----:B------:R-:W1:Y:S01]  /*10920*/  LDSM.16.MT88.4 R24, [R217+0x900] ;  /* 0x00090000d918783b */ /* 0x000e620000004200 */
[----:B------:R3:W-:Y:S06]  /*10930*/  MUFU.EX2 R251, R2 ;  /* 0x0000000200fb7308 */ /* 0x0007ec0000000800 */
[C---:B--2---:R-:W-:Y:S08]  /*10940*/  HMMA.16816.F32 R48, R8.reuse, R20, RZ ;  /* 0x000000140830723c */ /* 0x044ff000000018ff */
[----:B------:R-:W-:Y:S01]  /*10950*/  HMMA.16816.F32 R44, R8, R22, RZ ;  /* 0x00000016082c723c */ /* 0x000fe200000018ff */
[----:B------:R-:W2:Y:S01]  /*10960*/  LDSM.16.MT88.4 R20, [R216+0x900] ;  /* 0x00090000d814783b */ /* 0x000ea20000004200 */
[----:B---3--:R-:W-:-:S02]  /*10970*/  FFMA.FTZ R2, R64, c[0x0][0x2d0], -R0 ;  /* 0x0000b40040027a23 */ /* 0x008fc40000010800 */
[----:B------:R-:W-:-:S04]  /*10980*/  IMAD.MOV.U32 R64, RZ, RZ, R92 ;  /* 0x000000ffff407224 */ /* 0x000fc800078e005c */
[----:B------:R-:W3:Y:S01]  /*10990*/  MUFU.EX2 R2, R2 ;  /* 0x0000000200027308 */ /* 0x000ee20000000800 */
[C---:B------:R-:W-:Y:S08]  /*109a0*/  HMMA.16816.F32 R60, R8.reuse, R36, RZ ;  /* 0x00000024083c723c */ /* 0x040ff000000018ff */
[C---:B------:R-:W-:Y:S01]  /*109b0*/  HMMA.16816.F32 R76, R8.reuse, R38, RZ ;  /* 0x00000026084c723c */ /* 0x040fe200000018ff */
[----:B------:R-:W1:Y:S07]  /*109c0*/  LDSM.16.MT88.4 R36, [R214+0x4900] ;  /* 0x00490000d624783b */ /* 0x000e6e0000004200 */
[C---:B------:R-:W-:Y:S08]  /*109d0*/  HMMA.16816.F32 R104, R8.reuse, R40, RZ ;  /* 0x000000280868723c */ /* 0x040ff000000018ff */
[C---:B------:R-:W-:Y:S08]  /*109e0*/  HMMA.16816.F32 R100, R8.reuse, R42, RZ ;  /* 0x0000002a0864723c */ /* 0x040ff000000018ff */
[C---:B------:R-:W-:Y:S08]  /*109f0*/  HMMA.16816.F32 R112, R8.reuse, R32, RZ ;  /* 0x000000200870723c */ /* 0x040ff000000018ff */
[C---:B------:R-:W-:Y:S01]  /*10a00*/  HMMA.16816.F32 R120, R8.reuse, R34, RZ ;  /* 0x000000220878723c */ /* 0x040fe200000018ff */
[----:B------:R-:W-:Y:S07]  /*10a10*/  LDSM.16.MT88.4 R32, [R213+0x1100] ;  /* 0x00110000d520783b */ /* 0x000fee0000004200 */
[C---:B------:R-:W-:Y:S08]  /*10a20*/  HMMA.16816.F32 R128, R8.reuse, R28, RZ ;  /* 0x0000001c0880723c */ /* 0x040ff000000018ff */
[----:B------:R-:W-:Y:S01]  /*10a30*/  HMMA.16816.F32 R116, R8, R30, RZ ;  /* 0x0000001e0874723c */ /* 0x000fe200000018ff */
[----:B------:R-:W1:Y:S06]  /*10a40*/  LDSM.16.MT88.4 R28, [R213+0x4900] ;  /* 0x00490000d51c783b */ /* 0x000e6c0000004200 */
[----:B------:R-:W-:-:S02]  /*10a50*/  F2FP.PACK_AB R8, R202, R168 ;  /* 0x000000a8ca08723e */ /* 0x000fc400000000ff */
[----:B----4-:R-:W-:Y:S02]  /*10a60*/  F2FP.PACK_AB R9, R250, R252 ;  /* 0x000000fcfa09723e */ /* 0x010fe400000000ff */
[----:B------:R-:W-:Y:S02]  /*10a70*/  F2FP.PACK_AB R10, R6, R210 ;  /* 0x000000d2060a723e */ /* 0x000fe400000000ff */
[----:B---3--:R-:W-:-:S07]  /*10a80*/  F2FP.PACK_AB R11, R2, R251 ;  /* 0x000000fb020b723e */ /* 0x008fce00000000ff */
[C---:B------:R-:W-:Y:S07]  /*10a90*/  HMMA.16816.F32 R124, R8.reuse, R12, R80 ;  /* 0x0000000c087c723c */ /* 0x040fee0000001850 */
[----:B------:R-:W-:Y:S01]  /*10aa0*/  IMAD.MOV.U32 R82, RZ, RZ, R2 ;  /* 0x000000ffff527224 */ /* 0x000fe200078e0002 */
[----:B-----5:R-:W-:Y:S01]  /*10ab0*/  HMMA.16816.F32 R136, R8, R16, R88 ;  /* 0x000000100888723c */ /* 0x020fe20000001858 */
[----:B------:R-:W-:Y:S02]  /*10ac0*/  FFMA.FTZ R2, R66, c[0x0][0x2d0], -R5 ;  /* 0x0000b40042027a23 */ /* 0x000fe40000010805 */
[----:B------:R-:W-:-:S02]  /*10ad0*/  IMAD.MOV.U32 R83, RZ, RZ, R236 ;  /* 0x000000ffff537224 */ /* 0x000fc400078e00ec */
[----:B------:R3:W-:Y:S03]  /*10ae0*/  MUFU.EX2 R245, R2 ;  /* 0x0000000200f57308 */ /* 0x0007e60000000800 */
[C---:B------:R-:W-:Y:S01]  /*10af0*/  HMMA.16816.F32 R88, R8.reuse, R18, R84 ;  /* 0x000000120858723c */ /* 0x040fe20000001854 */
[----:B------:R-:W4:Y:S07]  /*10b00*/  LDSM.16.MT88.4 R16, [R217+0x4900] ;  /* 0x00490000d910783b */ /* 0x000f2e0000004200 */
[----:B------:R-:W-:Y:S01]  /*10b10*/  HMMA.16816.F32 R108, R8, R14, R72 ;  /* 0x0000000e086c723c */ /* 0x000fe20000001848 */
[----:B------:R-:W5:Y:S01]  /*10b20*/  LDSM.16.MT88.4 R12, [R216+0x4900] ;  /* 0x00490000d80c783b */ /* 0x000f620000004200 */
[----:B---3--:R-:W-:-:S06]  /*10b30*/  FFMA.FTZ R2, R67, c[0x0][0x2d0], -R5 ;  /* 0x0000b40043027a23 */ /* 0x008fcc0000010805 */
[C---:B-1----:R-:W-:Y:S01]  /*10b40*/  HMMA.16816.F32 R40, R8.reuse, R24, R52 ;  /* 0x000000180828723c */ /* 0x042fe20000001834 */
[----:B------:R1:W3:Y:S07]  /*10b50*/  MUFU.EX2 R244, R2 ;  /* 0x0000000200f47308 */ /* 0x0002ee0000000800 */
[C---:B------:R-:W-:Y:S01]  /*10b60*/  HMMA.16816.F32 R92, R8.reuse, R26, R56 ;  /* 0x0000001a085c723c */ /* 0x040fe20000001838 */
[----:B------:R-:W3:Y:S07]  /*10b70*/  LDSM.16.MT88.4 R24, [R217+0x1100] ;  /* 0x00110000d918783b */ /* 0x000eee0000004200 */
[----:B--2---:R-:W-:Y:S01]  /*10b80*/  HMMA.16816.F32 R84, R8, R20, R48 ;  /* 0x000000140854723c */ /* 0x004fe20000001830 */
[----:B-1----:R-:W-:-:S02]  /*10b90*/  FFMA.FTZ R2, R71, c[0x0][0x2d0], -R5 ;  /* 0x0000b40047027a23 */ /* 0x002fc40000010805 */
[----:B------:R-:W-:Y:S02]  /*10ba0*/  IMAD.MOV.U32 R71, RZ, RZ, R132 ;  /* 0x000000ffff477224 */ /* 0x000fe400078e0084 */
[----:B------:R1:W-:Y:S03]  /*10bb0*/  MUFU.EX2 R240, R2 ;  /* 0x0000000200f07308 */ /* 0x0003e60000000800 */
[C---:B------:R-:W-:Y:S01]  /*10bc0*/  HMMA.16816.F32 R44, R8.reuse, R22, R44 ;  /* 0x00000016082c723c */ /* 0x040fe2000000182c */
[----:B------:R-:W2:Y:S07]  /*10bd0*/  LDSM.16.MT88.4 R20, [R216+0x1100] ;  /* 0x00110000d814783b */ /* 0x000eae0000004200 */
[----:B------:R-:W-:Y:S01]  /*10be0*/  HMMA.16816.F32 R72, R8, R38, R100 ;  /* 0x000000260848723c */ /* 0x000fe20000001864 */
[----:B-1----:R-:W-:-:S06]  /*10bf0*/  FFMA.FTZ R2, R99, c[0x0][0x2d0], -R5 ;  /* 0x0000b40063027a23 */ /* 0x002fcc0000010805 */
[----:B------:R-:W-:Y:S01]  /*10c00*/  IMAD.MOV.U32 R38, RZ, RZ, R210 ;  /* 0x000000ffff267224 */ /* 0x000fe200078e00d2 */
[----:B------:R-:W-:Y:S01]  /*10c10*/  HMMA.16816.F32 R56, R8, R28, R60 ;  /* 0x0000001c0838723c */ /* 0x000fe2000000183c */
[----:B------:R1:W-:Y:S01]  /*10c20*/  MUFU.EX2 R242, R2 ;  /* 0x0000000200f27308 */ /* 0x0003e20000000800 */
[----:B------:R-:W-:Y:S01]  /*10c30*/  IMAD.MOV.U32 R103, RZ, RZ, R64 ;  /* 0x000000ffff677224 */ /* 0x000fe200078e0040 */
[----:B------:R-:W-:-:S05]  /*10c40*/  MOV R39, R65 ;  /* 0x0000004100277202 */ /* 0x000fca0000000f00 */
[C---:B------:R-:W-:Y:S01]  /*10c50*/  HMMA.16816.F32 R52, R8.reuse, R30, R76 ;  /* 0x0000001e0834723c */ /* 0x040fe2000000184c */
[----:B------:R-:W2:Y:S07]  /*10c60*/  LDSM.16.MT88.4 R28, [R214+0x1100] ;  /* 0x00110000d61c783b */ /* 0x000eae0000004200 */
[----:B------:R-:W-:Y:S01]  /*10c70*/  HMMA.16816.F32 R132, R8, R36, R104 ;  /* 0x000000240884723c */ /* 0x000fe20000001868 */
[----:B-1----:R-:W-:Y:S02]  /*10c80*/  FFMA.FTZ R2, R70, c[0x0][0x2d0], -R0 ;  /* 0x0000b40046027a23 */ /* 0x002fe40000010800 */
[----:B------:R-:W-:-:S02]  /*10c90*/  IMAD.MOV.U32 R70, RZ, RZ, R170 ;  /* 0x000000ffff467224 */ /* 0x000fc400078e00aa */
[----:B------:R1:W-:Y:S01]  /*10ca0*/  MUFU.EX2 R237, R2 ;  /* 0x0000000200ed7308 */ /* 0x0003e20000000800 */
[----:B------:R-:W-:Y:S01]  /*10cb0*/  IMAD.MOV.U32 R170, RZ, RZ, R211 ;  /* 0x000000ffffaa7224 */ /* 0x000fe200078e00d3 */
[----:B------:R-:W-:Y:S01]  /*10cc0*/  MOV R37, R82 ;  /* 0x0000005200257202 */ /* 0x000fe20000000f00 */
[----:B------:R-:W-:Y:S01]  /*10cd0*/  IMAD.MOV.U32 R36, RZ, RZ, R83 ;  /* 0x000000ffff247224 */ /* 0x000fe200078e0053 */
[C---:B----4-:R-:W-:Y:S07]  /*10ce0*/  HMMA.16816.F32 R64, R8.reuse, R18, R120 ;  /* 0x000000120840723c */ /* 0x050fee0000001878 */
[----:B------:R-:W-:Y:S01]  /*10cf0*/  IMAD.MOV.U32 R123, RZ, RZ, R204 ;  /* 0x000000ffff7b7224 */ /* 0x000fe200078e00cc */
[----:B------:R-:W-:Y:S01]  /*10d00*/  HMMA.16816.F32 R80, R8, R16, R112 ;  /* 0x000000100850723c */ /* 0x000fe20000001870 */
[----:B------:R-:W-:Y:S01]  /*10d10*/  MOV R122, R203 ;  /* 0x000000cb007a7202 */ /* 0x000fe20000000f00 */
[----:B------:R-:W-:Y:S01]  /*10d20*/  LDSM.16.MT88.4 R16, [R216+0x5100] ;  /* 0x00510000d810783b */ /* 0x000fe20000004200 */
[----:B-1----:R-:W-:-:S04]  /*10d30*/  FFMA.FTZ R2, R96, c[0x0][0x2d0], -R0 ;  /* 0x0000b40060027a23 */ /* 0x002fc80000010800 */
[----:B------:R1:W4:Y:S01]  /*10d40*/  MUFU.EX2 R236, R2 ;  /* 0x0000000200ec7308 */ /* 0x0003220000000800 */
[C---:B-----5:R-:W-:Y:S08]  /*10d50*/  HMMA.16816.F32 R60, R8.reuse, R12, R128 ;  /* 0x0000000c083c723c */ /* 0x060ff00000001880 */
[----:B------:R-:W-:Y:S01]  /*10d60*/  HMMA.16816.F32 R48, R8, R14, R116 ;  /* 0x0000000e0830723c */ /* 0x000fe20000001874 */
[----:B------:R-:W5:Y:S01]  /*10d70*/  LDSM.16.MT88.4 R12, [R213+0x5100] ;  /* 0x00510000d50c783b */ /* 0x000f620000004200 */
[----:B-1----:R-:W-:-:S05]  /*10d80*/  FFMA.FTZ R2, R98, c[0x0][0x2d0], -R0 ;  /* 0x0000b40062027a23 */ /* 0x002fca0000010800 */
[----:B---3--:R-:W-:Y:S02]  /*10d90*/  F2FP.PACK_AB R8, R244, R245 ;  /* 0x000000f5f408723e */ /* 0x008fe400000000ff */
[----:B----4-:R-:W-:Y:S01]  /*10da0*/  F2FP.PACK_AB R9, R236, R237 ;  /* 0x000000edec09723e */ /* 0x010fe200000000ff */
[----:B------:R1:W-:Y:S01]  /*10db0*/  MUFU.EX2 R211, R2 ;  /* 0x0000000200d37308 */ /* 0x0003e20000000800 */
[----:B------:R-:W-:Y:S01]  /*10dc0*/  F2FP.PACK_AB R10, R242, R240 ;  /* 0x000000f0f20a723e */ /* 0x000fe200000000ff */
[----:B-1----:R-:W-:-:S06]  /*10dd0*/  FFMA.FTZ R2, R97, c[0x0][0x2d0], -R0 ;  /* 0x0000b40061027a23 */ /* 0x002fcc0000010800 */
[----:B------:R1:W3:Y:S02]  /*10de0*/  MUFU.EX2 R210, R2 ;  /* 0x0000000200d27308 */ /* 0x0002e40000000800 */
[----:B-1----:R-:W-:Y:S01]  /*10df0*/  FFMA.FTZ R2, R150, c[0x0][0x2d0], -R5 ;  /* 0x0000b40096027a23 */ /* 0x002fe20000010805 */
[----:B---3--:R-:W-:Y:S01]  /*10e00*/  F2FP.PACK_AB R11, R210, R211 ;  /* 0x000000d3d20b723e */ /* 0x008fe200000000ff */
[----:B------:R-:W-:-:S04]  /*10e10*/  IMAD.MOV.U32 R150, RZ, RZ, R205 ;  /* 0x000000ffff967224 */ /* 0x000fc800078e00cd */
[----:B------:R1:W-:Y:S02]  /*10e20*/  MUFU.EX2 R205, R2 ;  /* 0x0000000200cd7308 */ /* 0x0003e40000000800 */
[C---:B------:R-:W-:Y:S08]  /*10e30*/  HMMA.16816.F32 R104, R8.reuse, R26, R92 ;  /* 0x0000001a0868723c */ /* 0x040ff0000000185c */
[----:B--2---:R-:W-:Y:S01]  /*10e40*/  HMMA.16816.F32 R92, R8, R20, R84 ;  /* 0x00000014085c723c */ /* 0x004fe20000001854 */
[----:B-1----:R-:W-:-:S02]  /*10e50*/  FFMA.FTZ R2, R151, c[0x0][0x2d0], -R5 ;  /* 0x0000b40097027a23 */ /* 0x002fc40000010805 */
[----:B------:R-:W-:Y:S02]  /*10e60*/  IMAD.MOV.U32 R151, RZ, RZ, R103 ;  /* 0x000000ffff977224 */ /* 0x000fe400078e0067 */
[----:B------:R1:W2:Y:S03]  /*10e70*/  MUFU.EX2 R204, R2 ;  /* 0x0000000200cc7308 */ /* 0x0002a60000000800 */
[C---:B------:R-:W-:Y:S01]  /*10e80*/  HMMA.16816.F32 R84, R8.reuse, R22, R44 ;  /* 0x000000160854723c */ /* 0x040fe2000000182c */
[----:B------:R-:W3:Y:S06]  /*10e90*/  LDSM.16.MT88.4 R20, [R217+0x5100] ;  /* 0x00510000d914783b */ /* 0x000eec0000004200 */
[----:B------:R-:W-:Y:S01]  /*10ea0*/  MOV R47, R36 ;  /* 0x00000024002f7202 */ /* 0x000fe20000000f00 */
[----:B------:R-:W-:Y:S01]  /*10eb0*/  HMMA.16816.F32 R96, R8, R24, R40 ;  /* 0x000000180860723c */ /* 0x000fe20000001828 */
[----:B------:R-:W4:Y:S04]  /*10ec0*/  LDSM.16.MT88.4 R40, [R214+0x5100] ;  /* 0x00510000d628783b */ /* 0x000f280000004200 */
[----:B------:R-:W-:Y:S01]  /*10ed0*/  LDSM.16.MT88.4 R24, [R216+0x1900] ;  /* 0x00190000d818783b */ /* 0x000fe20000004200 */
[----:B-1----:R-:W-:-:S02]  /*10ee0*/  FFMA.FTZ R2, R153, c[0x0][0x2d0], -R5 ;  /* 0x0000b40099027a23 */ /* 0x002fc40000010805 */
[C---:B------:R-:W-:Y:S01]  /*10ef0*/  HMMA.16816.F32 R76, R8.reuse, R32, R136 ;  /* 0x00000020084c723c */ /* 0x040fe20000001888 */
[----:B------:R-:W-:Y:S01]  /*10f00*/  IMAD.MOV.U32 R153, RZ, RZ, R202 ;  /* 0x000000ffff997224 */ /* 0x000fe200078e00ca */
[----:B------:R1:W-:Y:S05]  /*10f10*/  MUFU.EX2 R203, R2 ;  /* 0x0000000200cb7308 */ /* 0x0003ea0000000800 */
[----:B------:R-:W-:Y:S01]  /*10f20*/  IMAD.MOV.U32 R139, RZ, RZ, R39 ;  /* 0x000000ffff8b7224 */ /* 0x000fe200078e0027 */
[----:B------:R-:W-:Y:S01]  /*10f30*/  HMMA.16816.F32 R88, R8, R34, R88 ;  /* 0x000000220858723c */ /* 0x000fe20000001858 */
[----:B------:R-:W-:Y:S01]  /*10f40*/  IMAD.MOV.U32 R136, RZ, RZ, R37 ;  /* 0x000000ffff887224 */ /* 0x000fe200078e0025 */
[----:B------:R-:W-:Y:S01]  /*10f50*/  LDSM.16.MT88.4 R32, [R214+0x1900] ;  /* 0x00190000d620783b */ /* 0x000fe20000004200 */
[----:B------:R-:W-:-:S02]  /*10f60*/  IMAD.MOV.U32 R137, RZ, RZ, R71 ;  /* 0x000000ffff897224 */ /* 0x000fc400078e0047 */
[----:B------:R-:W-:Y:S02]  /*10f70*/  IMAD.MOV.U32 R71, RZ, RZ, R200 ;  /* 0x000000ffff477224 */ /* 0x000fe400078e00c8 */
[----:B------:R-:W-:Y:S01]  /*10f80*/  IMAD.MOV.U32 R138, RZ, RZ, R4 ;  /* 0x000000ffff8a7224 */ /* 0x000fe200078e0004 */
[C---:B------:R-:W-:Y:S01]  /*10f90*/  HMMA.16816.F32 R116, R8.reuse, R28, R124 ;  /* 0x0000001c0874723c */ /* 0x040fe2000000187c */
[----:B-1----:R-:W-:Y:S02]  /*10fa0*/  FFMA.FTZ R2, R155, c[0x0][0x2d0], -R5 ;  /* 0x0000b4009b027a23 */ /* 0x002fe40000010805 */
[----:B------:R-:W-:Y:S02]  /*10fb0*/  IMAD.MOV.U32 R155, RZ, RZ, R123 ;  /* 0x000000ffff9b7224 */ /* 0x000fe400078e007b */
[----:B------:R1:W-:Y:S03]  /*10fc0*/  MUFU.EX2 R202, R2 ;  /* 0x0000000200ca7308 */ /* 0x0003e60000000800 */
[C---:B------:R-:W-:Y:S01]  /*10fd0*/  HMMA.16816.F32 R108, R8.reuse, R30, R108 ;  /* 0x0000001e086c723c */ /* 0x040fe2000000186c */
[----:B------:R-:W-:Y:S07]  /*10fe0*/  LDSM.16.MT88.4 R28, [R217+0x1900] ;  /* 0x00190000d91c783b */ /* 0x000fee0000004200 */
[----:B-----5:R-:W-:Y:S01]  /*10ff0*/  HMMA.16816.F32 R112, R8, R12, R56 ;  /* 0x0000000c0870723c */ /* 0x020fe20000001838 */
[----:B-1----:R-:W-:-:S07]  /*11000*/  FFMA.FTZ R2, R148, c[0x0][0x2d0], -R0 ;  /* 0x0000b40094027a23 */ /* 0x002fce0000010800 */
[C---:B---3--:R-:W-:Y:S01]  /*11010*/  HMMA.16816.F32 R128, R8.reuse, R20, R80 ;  /* 0x000000140880723c */ /* 0x048fe20000001850 */
[----:B------:R-:W-:Y:S02]  /*11020*/  IMAD.MOV.U32 R148, RZ, RZ, R201 ;  /* 0x000000ffff947224 */ /* 0x000fe400078e00c9 */
[----:B------:R1:W-:Y:S05]  /*11030*/  MUFU.EX2 R201, R2 ;  /* 0x0000000200c97308 */ /* 0x0003ea0000000800 */
[C---:B------:R-:W-:Y:S01]  /*11040*/  HMMA.16816.F32 R100, R8.reuse, R14, R52 ;  /* 0x0000000e0864723c */ /* 0x040fe20000001834 */
[----:B------:R-:W-:Y:S07]  /*11050*/  LDSM.16.MT88.4 R12, [R213+0x5900] ;  /* 0x00590000d50c783b */ /* 0x000fee0000004200 */
[----:B----4-:R-:W-:Y:S01]  /*11060*/  HMMA.16816.F32 R132, R8, R40, R132 ;  /* 0x000000280884723c */ /* 0x010fe20000001884 */
[----:B-1----:R-:W-:-:S02]  /*11070*/  FFMA.FTZ R2, R149, c[0x0][0x2d0], -R0 ;  /* 0x0000b40095027a23 */ /* 0x002fc40000010800 */
[----:B------:R-:W-:Y:S02]  /*11080*/  IMAD.MOV.U32 R149, RZ, RZ, R38 ;  /* 0x000000ffff957224 */ /* 0x000fe400078e0026 */
[----:B------:R-:W1:Y:S01]  /*11090*/  LDSM.16.MT88.4 R36, [R213+0x1900] ;  /* 0x00190000d524783b */ /* 0x000e620000004200 */
[----:B------:R3:W4:Y:S02]  /*110a0*/  MUFU.EX2 R200, R2 ;  /* 0x0000000200c87308 */ /* 0x0007240000000800 */
[C---:B------:R-:W-:Y:S08]  /*110b0*/  HMMA.16816.F32 R124, R8.reuse, R42, R72 ;  /* 0x0000002a087c723c */ /* 0x040ff00000001848 */
[----:B------:R-:W-:Y:S01]  /*110c0*/  HMMA.16816.F32 R80, R8, R16, R60 ;  /* 0x000000100850723c */ /* 0x000fe2000000183c */
[----:B---3--:R-:W-:-:S07]  /*110d0*/  FFMA.FTZ R2, R154, c[0x0][0x2d0], -R0 ;  /* 0x0000b4009a027a23 */ /* 0x008fce0000010800 */
[C---:B------:R-:W-:Y:S01]  /*110e0*/  HMMA.16816.F32 R56, R8.reuse, R18, R48 ;  /* 0x000000120838723c */ /* 0x040fe20000001830 */
[----:B------:R-:W-:Y:S01]  /*110f0*/  IMAD.MOV.U32 R154, RZ, RZ, R178 ;  /* 0x000000ffff9a7224 */ /* 0x000fe200078e00b2 */
[----:B------:R-:W-:Y:S01]  /*11100*/  LDSM.16.MT88.4 R16, [R213+0x2100] ;  /* 0x00210000d510783b */ /* 0x000fe20000004200 */
[----:B------:R3:W-:Y:S02]  /*11110*/  MUFU.EX2 R4, R2 ;  /* 0x0000000200047308 */ /* 0x0007e40000000800 */
[----:B---3--:R-:W-:Y:S01]  /*11120*/  FFMA.FTZ R2, R152, c[0x0][0x2d0], -R0 ;  /* 0x0000b40098027a23 */ /* 0x008fe20000010800 */
[----:B------:R-:W-:Y:S02]  /*11130*/  MOV R152, R122 ;  /* 0x0000007a00987202 */ /* 0x000fe40000000f00 */
[----:B------:R-:W-:Y:S03]  /*11140*/  HMMA.16816.F32 R120, R8, R22, R64 ;  /* 0x000000160878723c */ /* 0x000fe60000001840 */
[----:B------:R-:W3:Y:S01]  /*11150*/  MUFU.EX2 R178, R2 ;  /* 0x0000000200b27308 */ /* 0x000ee20000000800 */
[----:B------:R-:W-:Y:S03]  /*11160*/  LDSM.16.MT88.4 R20, [R216+0x5900] ;  /* 0x00590000d814783b */ /* 0x000fe60000004200 */
[----:B--2---:R-:W-:-:S02]  /*11170*/  F2FP.PACK_AB R8, R204, R205 ;  /* 0x000000cdcc08723e */ /* 0x004fc400000000ff */
[----:B----4-:R-:W-:Y:S02]  /*11180*/  F2FP.PACK_AB R9, R200, R201 ;  /* 0x000000c9c809723e */ /* 0x010fe400000000ff */
[----:B------:R-:W-:Y:S02]  /*11190*/  F2FP.PACK_AB R10, R202, R203 ;  /* 0x000000cbca0a723e */ /* 0x000fe400000000ff */
[----:B---3--:R-:W-:Y:S01]  /*111a0*/  F2FP.PACK_AB R11, R178, R4 ;  /* 0x00000004b20b723e */ /* 0x008fe200000000ff */
[----:B------:R-:W-:-:S06]  /*111b0*/  FFMA.FTZ R2, R164, c[0x0][0x2d0], -R5 ;  /* 0x0000b400a4027a23 */ /* 0x000fcc0000010805 */
[C---:B-1----:R-:W-:Y:S08]  /*111c0*/  HMMA.16816.F32 R72, R8.reuse, R36, R76 ;  /* 0x000000240848723c */ /* 0x042ff0000000184c */
[C---:B------:R-:W-:Y:S08]  /*111d0*/  HMMA.16816.F32 R64, R8.reuse, R38, R88 ;  /* 0x000000260840723c */ /* 0x040ff00000001858 */
[C---:B------:R-:W-:Y:S07]  /*111e0*/  HMMA.16816.F32 R60, R8.reuse, R32, R116 ;  /* 0x00000020083c723c */ /* 0x040fee0000001874 */
[----:B------:R-:W-:Y:S01]  /*111f0*/  MOV R117, R137 ;  /* 0x0000008900757202 */ /* 0x000fe20000000f00 */
[----:B------:R-:W-:Y:S01]  /*11200*/  HMMA.16816.F32 R52, R8, R34, R108 ;  /* 0x000000220834723c */ /* 0x000fe2000000186c */
[----:B------:R-:W1:Y:S01]  /*11210*/  LDSM.16.MT88.4 R32, [R214+0x5900] ;  /* 0x00590000d620783b */ /* 0x000e620000004200 */
[----:B------:R-:W-:-:S02]  /*11220*/  IMAD.MOV.U32 R137, RZ, RZ, R171 ;  /* 0x000000ffff897224 */ /* 0x000fc400078e00ab */
[----:B------:R2:W-:Y:S01]  /*11230*/  MUFU.EX2 R171, R2 ;  /* 0x0000000200ab7308 */ /* 0x0005e20000000800 */
[----:B------:R-:W-:Y:S02]  /*11240*/  IMAD.MOV.U32 R118, RZ, RZ, R136 ;  /* 0x000000ffff767224 */ /* 0x000fe400078e0088 */
[----:B------:R-:W-:Y:S01]  /*11250*/  IMAD.MOV.U32 R136, RZ, RZ, R170 ;  /* 0x000000ffff887224 */ /* 0x000fe200078e00aa */
[----:B------:R-:W-:Y:S01]  /*11260*/  HMMA.16816.F32 R40, R8, R24, R92 ;  /* 0x000000180828723c */ /* 0x000fe2000000185c */
[----:B------:R-:W-:Y:S02]  /*11270*/  IMAD.MOV.U32 R116, RZ, RZ, R138 ;  /* 0x000000ffff747224 */ /* 0x000fe400078e008a */
[----:B------:R-:W-:Y:S02]  /*11280*/  IMAD.MOV.U32 R138, RZ, RZ, R168 ;  /* 0x000000ffff8a7224 */ /* 0x000fe400078e00a8 */
[----:B------:R-:W-:-:S03]  /*11290*/  IMAD.MOV.U32 R119, RZ, RZ, R47 ;  /* 0x000000ffff777224 */ /* 0x000fc600078e002f */
[----:B------:R-:W-:Y:S01]  /*112a0*/  HMMA.16816.F32 R36, R8, R26, R84 ;  /* 0x0000001a0824723c */ /* 0x000fe20000001854 */
[----:B------:R-:W3:Y:S01]  /*112b0*/  LDSM.16.MT88.4 R24, [R217+0x5900] ;  /* 0x00590000d918783b */ /* 0x000ee20000004200 */
[----:B--2---:R-:W-:-:S04]  /*112c0*/  FFMA.FTZ R2, R165, c[0x0][0x2d0], -R5 ;  /* 0x0000b400a5027a23 */ /* 0x004fc80000010805 */
[----:B------:R2:W4:Y:S02]  /*112d0*/  MUFU.EX2 R170, R2 ;  /* 0x0000000200aa7308 */ /* 0x0005240000000800 */
[C---:B------:R-:W-:Y:S08]  /*112e0*/  HMMA.16816.F32 R76, R8.reuse, R12, R112 ;  /* 0x0000000c084c723c */ /* 0x040ff00000001870 */
[----:B------:R-:W-:Y:S01]  /*112f0*/  HMMA.16816.F32 R84, R8, R14, R100 ;  /* 0x0000000e0854723c */ /* 0x000fe20000001864 */
[----:B------:R-:W5:Y:S01]  /*11300*/  LDSM.16.MT88.4 R12, [R214+0x2100] ;  /* 0x00210000d60c783b */ /* 0x000f620000004200 */
[----:B--2---:R-:W-:-:S06]  /*11310*/  FFMA.FTZ R2, R166, c[0x0][0x2d0], -R5 ;  /* 0x0000b400a6027a23 */ /* 0x004fcc0000010805 */
[C---:B------:R-:W-:Y:S01]  /*11320*/  HMMA.16816.F32 R44, R8.reuse, R28, R96 ;  /* 0x0000001c082c723c */ /* 0x040fe20000001860 */
[----:B------:R2:W-:Y:S07]  /*11330*/  MUFU.EX2 R168, R2 ;  /* 0x0000000200a87308 */ /* 0x0005ee0000000800 */
[C---:B------:R-:W-:Y:S01]  /*11340*/  HMMA.16816.F32 R48, R8.reuse, R30, R104 ;  /* 0x0000001e0830723c */ /* 0x040fe20000001868 */
[----:B------:R-:W4:Y:S07]  /*11350*/  LDSM.16.MT88.4 R28, [R217+0x2100] ;  /* 0x00210000d91c783b */ /* 0x000f2e0000004200 */
[----:B-1----:R-:W-:Y:S01]  /*11360*/  HMMA.16816.F32 R92, R8, R32, R132 ;  /* 0x00000020085c723c */ /* 0x002fe20000001884 */
[----:B--2---:R-:W-:Y:S01]  /*11370*/  FFMA.FTZ R2, R167, c[0x0][0x2d0], -R5 ;  /* 0x0000b400a7027a23 */ /* 0x004fe20000010805 */
[----:B------:R-:W-:Y:S01]  /*11380*/  MOV R167, R154 ;  /* 0x0000009a00a77202 */ /* 0x000fe20000000f00 */
[----:B------:R-:W-:-:S02]  /*11390*/  IMAD.MOV.U32 R154, RZ, RZ, R155 ;  /* 0x000000ffff9a7224 */ /* 0x000fc400078e009b */
[----:B------:R1:W2:Y:S03]  /*113a0*/  MUFU.EX2 R166, R2 ;  /* 0x0000000200a67308 */ /* 0x0002a60000000800 */
[C---:B------:R-:W-:Y:S01]  /*113b0*/  HMMA.16816.F32 R108, R8.reuse, R34, R124 ;  /* 0x00000022086c723c */ /* 0x040fe2000000187c */
[----:B------:R-:W2:Y:S01]  /*113c0*/  LDSM.16.MT88.4 R32, [R216+0x2100] ;  /* 0x00210000d820783b */ /* 0x000ea20000004200 */
[----:B------:R-:W-:Y:S01]  /*113d0*/  IMAD.MOV.U32 R134, RZ, RZ, R116 ;  /* 0x000000ffff867224 */ /* 0x000fe200078e0074 */
[----:B------:R-:W-:Y:S01]  /*113e0*/  MOV R135, R117 ;  /* 0x0000007500877202 */ /* 0x000fe20000000f00 */
[----:B------:R-:W-:Y:S01]  /*113f0*/  IMAD.MOV.U32 R116, RZ, RZ, R119 ;  /* 0x000000ffff747224 */ /* 0x000fe200078e0077 */
[----:B------:R-:W-:Y:S01]  /*11400*/  MOV R119, R148 ;  /* 0x0000009400777202 */ /* 0x000fe20000000f00 */
[----:B------:R-:W-:Y:S02]  /*11410*/  IMAD.MOV.U32 R148, RZ, RZ, R153 ;  /* 0x000000ffff947224 */ /* 0x000fe400078e0099 */
[----:B---3--:R-:W-:Y:S01]  /*11420*/  HMMA.16816.F32 R128, R8, R24, R128 ;  /* 0x000000180880723c */ /* 0x008fe20000001880 */
[----:B------:R-:W-:Y:S01]  /*11430*/  IMAD.MOV.U32 R117, RZ, RZ, R152 ;  /* 0x000000ffff757224 */ /* 0x000fe200078e0098 */
[----:B------:R-:W-:Y:S01]  /*11440*/  MOV R132, R119 ;  /* 0x0000007700847202 */ /* 0x000fe20000000f00 */
[----:B-1----:R-:W-:-:S05]  /*11450*/  FFMA.FTZ R2, R156, c[0x0][0x2d0], -R0 ;  /* 0x0000b4009c027a23 */ /* 0x002fca0000010800 */
[C---:B------:R-:W-:Y:S01]  /*11460*/  HMMA.16816.F32 R120, R8.reuse, R26, R120 ;  /* 0x0000001a0878723c */ /* 0x040fe20000001878 */
[----:B------:R-:W1:Y:S01]  /*11470*/  LDSM.16.MT88.4 R24, [R213+0x6100] ;  /* 0x00610000d518783b */ /* 0x000e620000004200 */
[----:B------:R3:W-:Y:S06]  /*11480*/  MUFU.EX2 R165, R2 ;  /* 0x0000000200a57308 */ /* 0x0007ec0000000800 */
[C---:B------:R-:W-:Y:S08]  /*11490*/  HMMA.16816.F32 R112, R8.reuse, R20, R80 ;  /* 0x000000140870723c */ /* 0x040ff00000001850 */
[----:B------:R-:W-:Y:S01]  /*114a0*/  HMMA.16816.F32 R100, R8, R22, R56 ;  /* 0x000000160864723c */ /* 0x000fe20000001838 */
[----:B------:R-:W1:Y:S01]  /*114b0*/  LDSM.16.MT88.4 R20, [R214+0x6100] ;  /* 0x00610000d614783b */ /* 0x000e620000004200 */
[----:B---3--:R-:W-:-:S04]  /*114c0*/  FFMA.FTZ R2, R157, c[0x0][0x2d0], -R0 ;  /* 0x0000b4009d027a23 */ /* 0x008fc80000010800 */
[----:B------:R3:W3:Y:S01]  /*114d0*/  MUFU.EX2 R164, R2 ;  /* 0x0000000200a47308 */ /* 0x0006e20000000800 */
[----:B----4-:R-:W-:Y:S02]  /*114e0*/  F2FP.PACK_AB R8, R170, R171 ;  /* 0x000000abaa08723e */ /* 0x010fe400000000ff */
[----:B--2---:R-:W-:Y:S01]  /*114f0*/  F2FP.PACK_AB R10, R166, R168 ;  /* 0x000000a8a60a723e */ /* 0x004fe200000000ff */
[----:B---3--:R-:W-:Y:S01]  /*11500*/  FFMA.FTZ R2, R159, c[0x0][0x2d0], -R0 ;  /* 0x0000b4009f027a23 */ /* 0x008fe20000010800 */
[----:B------:R-:W-:Y:S01]  /*11510*/  F2FP.PACK_AB R9, R164, R165 ;  /* 0x000000a5a409723e */ /* 0x000fe200000000ff */
[----:B------:R-:W-:Y:S02]  /*11520*/  IMAD.MOV.U32 R159, RZ, RZ, R148 ;  /* 0x000000ffff9f7224 */ /* 0x000fe400078e0094 */
[----:B------:R2:W-:Y:S02]  /*11530*/  MUFU.EX2 R157, R2 ;  /* 0x00000002009d7308 */ /* 0x0005e40000000800 */
[----:B--2---:R-:W-:-:S02]  /*11540*/  FFMA.FTZ R2, R158, c[0x0][0x2d0], -R0 ;  /* 0x0000b4009e027a23 */ /* 0x004fc40000010800 */
[----:B------:R-:W-:-:S04]  /*11550*/  IMAD.MOV.U32 R158, RZ, RZ, R136 ;  /* 0x000000ffff9e7224 */ /* 0x000fc800078e0088 */
[----:B------:R2:W3:Y:S02]  /*11560*/  MUFU.EX2 R156, R2 ;  /* 0x00000002009c7308 */ /* 0x0004e40000000800 */
[----:B--2---:R-:W-:Y:S01]  /*11570*/  FFMA.FTZ R2, R175, c[0x0][0x2d0], -R5 ;  /* 0x0000b400af027a23 */ /* 0x004fe20000010805 */
[----:B---3--:R-:W-:Y:S01]  /*11580*/  F2FP.PACK_AB R11, R156, R157 ;  /* 0x0000009d9c0b723e */ /* 0x008fe200000000ff */
[----:B------:R-:W-:-:S04]  /*11590*/  IMAD.MOV.U32 R175, RZ, RZ, R137 ;  /* 0x000000ffffaf7224 */ /* 0x000fc800078e0089 */
[----:B------:R2:W-:Y:S02]  /*115a0*/  MUFU.EX2 R155, R2 ;  /* 0x00000002009b7308 */ /* 0x0005e40000000800 */
[C---:B------:R-:W-:Y:S08]  /*115b0*/  HMMA.16816.F32 R104, R8.reuse, R16, R72 ;  /* 0x000000100868723c */ /* 0x040ff00000001848 */
[----:B------:R-:W-:Y:S01]  /*115c0*/  HMMA.16816.F32 R96, R8, R18, R64 ;  /* 0x000000120860723c */ /* 0x000fe20000001840 */
[----:B------:R-:W3:Y:S01]  /*115d0*/  LDSM.16.MT88.4 R16, [R217+0x6100] ;  /* 0x00610000d910783b */ /* 0x000ee20000004200 */
[----:B--2---:R-:W-:-:S02]  /*115e0*/  FFMA.FTZ R2, R176, c[0x0][0x2d0], -R5 ;  /* 0x0000b400b0027a23 */ /* 0x004fc40000010805 */
[----:B------:R-:W-:Y:S02]  /*115f0*/  IMAD.MOV.U32 R176, RZ, RZ, R154 ;  /* 0x000000ffffb07224 */ /* 0x000fe400078e009a */
[----:B------:R2:W4:Y:S02]  /*11600*/  MUFU.EX2 R154, R2 ;  /* 0x00000002009a7308 */ /* 0x0005240000000800 */
[C---:B-----5:R-:W-:Y:S08]  /*11610*/  HMMA.16816.F32 R88, R8.reuse, R12, R60 ;  /* 0x0000000c0858723c */ /* 0x060ff0000000183c */
[----:B------:R-:W-:Y:S01]  /*11620*/  HMMA.16816.F32 R80, R8, R14, R52 ;  /* 0x0000000e0850723c */ /* 0x000fe20000001834 */
[----:B------:R-:W5:Y:S01]  /*11630*/  LDSM.16.MT88.4 R12, [R216+0x6100] ;  /* 0x00610000d80c783b */ /* 0x000f620000004200 */
[----:B--2---:R-:W-:-:S06]  /*11640*/  FFMA.FTZ R2, R177, c[0x0][0x2d0], -R5 ;  /* 0x0000b400b1027a23 */ /* 0x004fcc0000010805 */
[----:B------:R-:W-:Y:S01]  /*11650*/  HMMA.16816.F32 R72, R8, R28, R44 ;  /* 0x0000001c0848723c */ /* 0x000fe2000000182c */
[----:B------:R-:W-:Y:S01]  /*11660*/  IMAD.MOV.U32 R177, RZ, RZ, R167 ;  /* 0x000000ffffb17224 */ /* 0x000fe200078e00a7 */
[----:B------:R2:W-:Y:S01]  /*11670*/  MUFU.EX2 R153, R2 ;  /* 0x0000000200997308 */ /* 0x0005e20000000800 */
[----:B------:R-:W-:Y:S02]  /*11680*/  IMAD.MOV.U32 R167, RZ, RZ, R118 ;  /* 0x000000ffffa77224 */ /* 0x000fe400078e0076 */
[----:B------:R-:W-:-:S03]  /*11690*/  IMAD.MOV.U32 R118, RZ, RZ, R149 ;  /* 0x000000ffff767224 */ /* 0x000fc600078e0095 */
[----:B------:R-:W-:Y:S01]  /*116a0*/  HMMA.16816.F32 R64, R8, R30, R48 ;  /* 0x0000001e0840723c */ /* 0x000fe20000001830 */
[----:B------:R-:W-:Y:S01]  /*116b0*/  LDSM.16.MT88.4 R28, [R214+0x2900] ;  /* 0x00290000d61c783b */ /* 0x000fe20000004200 */
[----:B------:R-:W-:-:S06]  /*116c0*/  IMAD.MOV.U32 R133, RZ, RZ, R118 ;  /* 0x000000ffff857224 */ /* 0x000fcc00078e0076 */
[C---:B------:R-:W-:Y:S01]  /*116d0*/  HMMA.16816.F32 R60, R8.reuse, R32, R40 ;  /* 0x00000020083c723c */ /* 0x040fe20000001828 */
[----:B--2---:R-:W-:Y:S02]  /*116e0*/  FFMA.FTZ R2, R179, c[0x0][0x2d0], -R5 ;  /* 0x0000b400b3027a23 */ /* 0x004fe40000010805 */
[----:B------:R-:W-:Y:S02]  /*116f0*/  IMAD.MOV.U32 R179, RZ, RZ, R151 ;  /* 0x000000ffffb37224 */ /* 0x000fe400078e0097 */
[----:B------:R2:W-:Y:S03]  /*11700*/  MUFU.EX2 R152, R2 ;  /* 0x0000000200987308 */ /* 0x0005e60000000800 */
[C---:B------:R-:W-:Y:S01]  /*11710*/  HMMA.16816.F32 R52, R8.reuse, R34, R36 ;  /* 0x000000220834723c */ /* 0x040fe20000001824 */
[----:B------:R-:W4:Y:S07]  /*11720*/  LDSM.16.MT88.4 R32, [R213+0x2900] ;  /* 0x00290000d520783b */ /* 0x000f2e0000004200 */
[----:B-1----:R-:W-:Y:S01]  /*11730*/  HMMA.16816.F32 R44, R8, R24, R76 ;  /* 0x00000018082c723c */ /* 0x002fe2000000184c */
[----:B--2---:R-:W-:-:S07]  /*11740*/  FFMA.FTZ R2, R169, c[0x0][0x2d0], -R0 ;  /* 0x0000b400a9027a23 */ /* 0x004fce0000010800 */
[C---:B------:R-:W-:Y:S01]  /*11750*/  HMMA.16816.F32 R48, R8.reuse, R26, R84 ;  /* 0x0000001a0830723c */ /* 0x040fe20000001854 */
[----:B------:R-:W1:Y:S01]  /*11760*/  LDSM.16.MT88.4 R24, [R217+0x2900] ;  /* 0x00290000d918783b */ /* 0x000e620000004200 */
[----:B------:R-:W-:Y:S01]  /*11770*/  IMAD.MOV.U32 R169, RZ, RZ, R150 ;  /* 0x000000ffffa97224 */ /* 0x000fe200078e0096 */
[----:B------:R2:W-:Y:S05]  /*11780*/  MUFU.EX2 R151, R2 ;  /* 0x0000000200977308 */ /* 0x0005ea0000000800 */
[C---:B------:R-:W-:Y:S08]  /*11790*/  HMMA.16816.F32 R36, R8.reuse, R22, R108 ;  /* 0x000000160824723c */ /* 0x040ff0000000186c */
[----:B---3--:R-:W-:Y:S01]  /*117a0*/  HMMA.16816.F32 R76, R8, R18, R120 ;  /* 0x00000012084c723c */ /* 0x008fe20000001878 */
[----:B--2---:R-:W-:-:S02]  /*117b0*/  FFMA.FTZ R2, R173, c[0x0][0x2d0], -R0 ;  /* 0x0000b400ad027a23 */ /* 0x004fc40000010800 */
[----:B------:R-:W-:Y:S02]  /*117c0*/  IMAD.MOV.U32 R173, RZ, RZ, R138 ;  /* 0x000000ffffad7224 */ /* 0x000fe400078e008a */
[----:B------:R2:W3:Y:S03]  /*117d0*/  MUFU.EX2 R150, R2 ;  /* 0x0000000200967308 */ /* 0x0004e60000000800 */
[C---:B------:R-:W-:Y:S01]  /*117e0*/  HMMA.16816.F32 R40, R8.reuse, R20, R92 ;  /* 0x000000140828723c */ /* 0x040fe2000000185c */
[----:B------:R-:W1:Y:S07]  /*117f0*/  LDSM.16.MT88.4 R20, [R216+0x2900] ;  /* 0x00290000d814783b */ /* 0x000e6e0000004200 */
[----:B------:R-:W-:Y:S01]  /*11800*/  HMMA.16816.F32 R56, R8, R16, R128 ;  /* 0x000000100838723c */ /* 0x000fe20000001880 */
[----:B------:R-:W-:Y:S01]  /*11810*/  LDSM.16.MT88.4 R16, [R214+0x6900] ;  /* 0x00690000d610783b */ /* 0x000fe20000004200 */
[----:B--2---:R-:W-:-:S06]  /*11820*/  FFMA.FTZ R2, R172, c[0x0][0x2d0], -R0 ;  /* 0x0000b400ac027a23 */ /* 0x004fcc0000010800 */
[C---:B-----5:R-:W-:Y:S01]  /*11830*/  HMMA.16816.F32 R120, R8.reuse, R12, R112 ;  /* 0x0000000c0878723c */ /* 0x060fe20000001870 */
[----:B------:R-:W-:Y:S01]  /*11840*/  MOV R172, R135 ;  /* 0x0000008700ac7202 */ /* 0x000fe20000000f00 */
[----:B------:R-:W-:Y:S01]  /*11850*/  IMAD.MOV.U32 R135, RZ, RZ, R167 ;  /* 0x000000ffff877224 */ /* 0x000fe200078e00a7 */
[----:B------:R2:W-:Y:S01]  /*11860*/  MUFU.EX2 R149, R2 ;  /* 0x0000000200957308 */ /* 0x0005e20000000800 */
[----:B------:R-:W-:Y:S02]  /*11870*/  IMAD.MOV.U32 R167, RZ, RZ, R116 ;  /* 0x000000ffffa77224 */ /* 0x000fe400078e0074 */
[----:B------:R-:W-:Y:S02]  /*11880*/  IMAD.MOV.U32 R131, RZ, RZ, R71 ;  /* 0x000000ffff837224 */ /* 0x000fe400078e0047 */
[----:B------:R-:W-:Y:S01]  /*11890*/  HMMA.16816.F32 R108, R8, R14, R100 ;  /* 0x0000000e086c723c */ /* 0x000fe20000001864 */
[----:B------:R-:W5:Y:S06]  /*118a0*/  LDSM.16.MT88.4 R12, [R213+0x6900] ;  /* 0x00690000d50c783b */ /* 0x000f6c0000004200 */
[----:B----4-:R-:W-:-:S02]  /*118b0*/  F2FP.PACK_AB R8, R154, R155 ;  /* 0x0000009b9a08723e */ /* 0x010fc400000000ff */
[----:B---3--:R-:W-:Y:S01]  /*118c0*/  F2FP.PACK_AB R9, R150, R151 ;  /* 0x000000979609723e */ /* 0x008fe200000000ff */
[----:B--2---:R-:W-:Y:S01]  /*118d0*/  FFMA.FTZ R2, R174, c[0x0][0x2d0], -R0 ;  /* 0x0000b400ae027a23 */ /* 0x004fe20000010800 */
[----:B------:R-:W-:Y:S01]  /*118e0*/  F2FP.PACK_AB R10, R152, R153 ;  /* 0x00000099980a723e */ /* 0x000fe200000000ff */
[----:B------:R-:W-:Y:S02]  /*118f0*/  IMAD.MOV.U32 R174, RZ, RZ, R134 ;  /* 0x000000ffffae7224 */ /* 0x000fe400078e0086 */
[----:B------:R-:W2:Y:S01]  /*11900*/  MUFU.EX2 R148, R2 ;  /* 0x0000000200947308 */ /* 0x000ea20000000800 */
[----:B------:R-:W-:Y:S01]  /*11910*/  IMAD.MOV.U32 R134, RZ, RZ, R117 ;  /* 0x000000ffff867224 */ /* 0x000fe200078e0075 */
[----:B--2---:R-:W-:Y:S01]  /*11920*/  F2FP.PACK_AB R11, R148, R149 ;  /* 0x00000095940b723e */ /* 0x004fe200000000ff */
[----:B------:R-:W-:Y:S01]  /*11930*/  FFMA.FTZ R2, R238, c[0x0][0x2d0], -R5 ;  /* 0x0000b400ee027a23 */ /* 0x000fe20000010805 */
[----:B------:R-:W-:-:S04]  /*11940*/  MOV R238, R139 ;  /* 0x0000008b00ee7202 */ /* 0x000fc80000000f00 */
[----:B------:R2:W-:Y:S01]  /*11950*/  MUFU.EX2 R139, R2 ;  /* 0x00000002008b7308 */ /* 0x0005e20000000800 */
[C---:B------:R-:W-:Y:S08]  /*11960*/  HMMA.16816.F32 R124, R8.reuse, R34, R96 ;  /* 0x00000022087c723c */ /* 0x040ff00000001860 */
[----:B-1----:R-:W-:Y:S01]  /*11970*/  HMMA.16816.F32 R96, R8, R24, R72 ;  /* 0x000000180860723c */ /* 0x002fe20000001848 */
[----:B--2---:R-:W-:-:S07]  /*11980*/  FFMA.FTZ R2, R239, c[0x0][0x2d0], -R5 ;  /* 0x0000b400ef027a23 */ /* 0x004fce0000010805 */
[----:B------:R-:W-:Y:S01]  /*11990*/  HMMA.16816.F32 R100, R8, R26, R64 ;  /* 0x0000001a0864723c */ /* 0x000fe20000001840 */
[----:B------:R-:W1:Y:S01]  /*119a0*/  LDSM.16.MT88.4 R24, [R217+0x6900] ;  /* 0x00690000d918783b */ /* 0x000e620000004200 */
[----:B------:R2:W3:Y:S01]  /*119b0*/  MUFU.EX2 R138, R2 ;  /* 0x00000002008a7308 */ /* 0x0004e20000000800 */
[----:B------:R-:W-:-:S05]  /*119c0*/  IMAD.MOV.U32 R239, RZ, RZ, R70 ;  /* 0x000000ffffef7224 */ /* 0x000fca00078e0046 */
[C---:B------:R-:W-:Y:S01]  /*119d0*/  HMMA.16816.F32 R116, R8.reuse, R32, R104 ;  /* 0x000000200874723c */ /* 0x040fe20000001868 */
[----:B------:R-:W4:Y:S07]  /*119e0*/  LDSM.16.MT88.4 R32, [R216+0x6900] ;  /* 0x00690000d820783b */ /* 0x000f2e0000004200 */
[----:B------:R-:W-:Y:S01]  /*119f0*/  HMMA.16816.F32 R112, R8, R28, R88 ;  /* 0x0000001c0870723c */ /* 0x000fe20000001858 */
[----:B--2---:R-:W-:Y:S01]  /*11a00*/  FFMA.FTZ R2, R241, c[0x0][0x2d0], -R5 ;  /* 0x0000b400f1027a23 */ /* 0x004fe20000010805 */
[----:B------:R-:W-:Y:S01]  /*11a10*/  MOV R241, R177 ;  /* 0x000000b100f17202 */ /* 0x000fe20000000f00 */
[----:B------:R-:W-:-:S02]  /*11a20*/  IMAD.MOV.U32 R177, RZ, RZ, R6 ;  /* 0x000000ffffb17224 */ /* 0x000fc400078e0006 */
[----:B------:R2:W-:Y:S03]  /*11a30*/  MUFU.EX2 R137, R2 ;  /* 0x0000000200897308 */ /* 0x0005e60000000800 */
[C---:B------:R-:W-:Y:S08]  /*11a40*/  HMMA.16816.F32 R88, R8.reuse, R22, R52 ;  /* 0x000000160858723c */ /* 0x040ff00000001834 */
[----:B-----5:R-:W-:Y:S01]  /*11a50*/  HMMA.16816.F32 R64, R8, R14, R48 ;  /* 0x0000000e0840723c */ /* 0x020fe20000001830 */
[----:B--2---:R-:W-:-:S07]  /*11a60*/  FFMA.FTZ R2, R243, c[0x0][0x2d0], -R5 ;  /* 0x0000b400f3027a23 */ /* 0x004fce0000010805 */
[C---:B------:R-:W-:Y:S01]  /*11a70*/  HMMA.16816.F32 R84, R8.reuse, R12, R44 ;  /* 0x0000000c0854723c */ /* 0x040fe2000000182c */
[----:B------:R-:W-:Y:S01]  /*11a80*/  IMAD.MOV.U32 R243, RZ, RZ, R176 ;  /* 0x000000fffff37224 */ /* 0x000fe200078e00b0 */
[----:B------:R2:W-:Y:S01]  /*11a90*/  MUFU.EX2 R136, R2 ;  /* 0x0000000200887308 */ /* 0x0005e20000000800 */
[----:B------:R-:W-:Y:S01]  /*11aa0*/  MOV R176, R135 ;  /* 0x0000008700b07202 */ /* 0x000fe20000000f00 */
[----:B------:R-:W-:Y:S04]  /*11ab0*/  LDSM.16.MT88.4 R12, [R216+0x3100] ;  /* 0x00310000d80c783b */ /* 0x000fe80000004200 */
[C---:B-1----:R-:W-:Y:S08]  /*11ac0*/  HMMA.16816.F32 R48, R8.reuse, R24, R56 ;  /* 0x000000180830723c */ /* 0x042ff00000001838 */
[----:B------:R-:W-:Y:S01]  /*11ad0*/  HMMA.16816.F32 R52, R8, R26, R76 ;  /* 0x0000001a0834723c */ /* 0x000fe2000000184c */
[----:B------:R-:W1:Y:S01]  /*11ae0*/  LDSM.16.MT88.4 R24, [R213+0x7100] ;  /* 0x00710000d518783b */ /* 0x000e620000004200 */
[----:B--2---:R-:W-:-:S02]  /*11af0*/  FFMA.FTZ R2, R206, c[0x0][0x2d0], -R0 ;  /* 0x0000b400ce027a23 */ /* 0x004fc40000010800 */
[----:B------:R-:W-:Y:S01]  /*11b00*/  IMAD.MOV.U32 R206, RZ, RZ, R7 ;  /* 0x000000ffffce7224 */ /* 0x000fe200078e0007 */
[----:B------:R-:W-:Y:S01]  /*11b10*/  LDSM.16.MT88.4 R76, [R213+0x3900] ;  /* 0x00390000d54c783b */ /* 0x000fe20000004200 */
[----:B------:R2:W-:Y:S02]  /*11b20*/  MUFU.EX2 R71, R2 ;  /* 0x0000000200477308 */ /* 0x0005e40000000800 */
[C---:B------:R-:W-:Y:S01]  /*11b30*/  HMMA.16816.F32 R92, R8.reuse, R20, R60 ;  /* 0x00000014085c723c */ /* 0x040fe2000000183c */
[----:B------:R-:W5:Y:S07]  /*11b40*/  LDSM.16.MT88.4 R20, [R214+0x3100] ;  /* 0x00310000d614783b */ /* 0x000f6e0000004200 */
[----:B------:R-:W-:Y:S01]  /*11b50*/  HMMA.16816.F32 R60, R8, R16, R40 ;  /* 0x00000010083c723c */ /* 0x000fe20000001828 */
[----:B--2---:R-:W-:-:S07]  /*11b60*/  FFMA.FTZ R2, R207, c[0x0][0x2d0], -R0 ;  /* 0x0000b400cf027a23 */ /* 0x004fce0000010800 */
[C---:B------:R-:W-:Y:S01]  /*11b70*/  HMMA.16816.F32 R40, R8.reuse, R18, R36 ;  /* 0x000000120828723c */ /* 0x040fe20000001824 */
[----:B------:R-:W2:Y:S01]  /*11b80*/  LDSM.16.MT88.4 R16, [R217+0x3100] ;  /* 0x00310000d910783b */ /* 0x000ea20000004200 */
[----:B------:R1:W1:Y:S06]  /*11b90*/  MUFU.EX2 R70, R2 ;  /* 0x0000000200467308 */ /* 0x00026c0000000800 */
[C---:B------:R-:W-:Y:S01]  /*11ba0*/  HMMA.16816.F32 R104, R8.reuse, R30, R80 ;  /* 0x0000001e0868723c */ /* 0x040fe20000001850 */
[----:B------:R-:W2:Y:S07]  /*11bb0*/  LDSM.16.MT88.4 R28, [R213+0x3100] ;  /* 0x00310000d51c783b */ /* 0x000eae0000004200 */
[----:B----4-:R-:W-:Y:S01]  /*11bc0*/  HMMA.16816.F32 R44, R8, R32, R120 ;  /* 0x00000020082c723c */ /* 0x010fe20000001878 */
[----:B-1----:R-:W-:-:S04]  /*11bd0*/  FFMA.FTZ R2, R208, c[0x0][0x2d0], -R0 ;  /* 0x0000b400d0027a23 */ /* 0x002fc80000010800 */
[----:B------:R1:W-:Y:S03]  /*11be0*/  MUFU.EX2 R59, R2 ;  /* 0x00000002003b7308 */ /* 0x0003e60000000800 */
[----:B------:R-:W-:Y:S01]  /*11bf0*/  HMMA.16816.F32 R36, R8, R34, R108 ;  /* 0x000000220824723c */ /* 0x000fe2000000186c */
[----:B------:R-:W4:Y:S04]  /*11c00*/  LDSM.16.MT88.4 R32, [R214+0x7100] ;  /* 0x00710000d620783b */ /* 0x000f280000004200 */
[----:B------:R-:W-:Y:S02]  /*11c10*/  LDSM.16.MT88.4 R108, [R213+0x7900] ;  /* 0x00790000d56c783b */ /* 0x000fe40000004200 */
[----:B---3--:R-:W-:-:S02]  /*11c20*/  F2FP.PACK_AB R8, R138, R139 ;  /* 0x0000008b8a08723e */ /* 0x008fc400000000ff */
[----:B------:R-:W-:Y:S02]  /*11c30*/  F2FP.PACK_AB R9, R70, R71 ;  /* 0x000000474609723e */ /* 0x000fe400000000ff */
[----:B------:R-:W-:Y:S01]  /*11c40*/  F2FP.PACK_AB R10, R136, R137 ;  /* 0x00000089880a723e */ /* 0x000fe200000000ff */
[----:B-1----:R-:W-:-:S04]  /*11c50*/  FFMA.FTZ R2, R209, c[0x0][0x2d0], -R0 ;  /* 0x0000b400d1027a23 */ /* 0x002fc80000010800 */
[----:B------:R1:W3:Y:S02]  /*11c60*/  MUFU.EX2 R58, R2 ;  /* 0x00000002003a7308 */ /* 0x0002e40000000800 */
[----:B-1----:R-:W-:Y:S01]  /*11c70*/  FFMA.FTZ R2, R131, c[0x0][0x2d0], -R5 ;  /* 0x0000b40083027a23 */ /* 0x002fe20000010805 */
[----:B---3--:R-:W-:-:S05]  /*11c80*/  F2FP.PACK_AB R11, R58, R59 ;  /* 0x0000003b3a0b723e */ /* 0x008fca00000000ff */
[----:B------:R1:W-:Y:S02]  /*11c90*/  MUFU.EX2 R57, R2 ;  /* 0x0000000200397308 */ /* 0x0003e40000000800 */
[C---:B------:R-:W-:Y:S08]  /*11ca0*/  HMMA.16816.F32 R64, R8.reuse, R26, R64 ;  /* 0x0000001a0840723c */ /* 0x040ff00000001840 */
[----:B------:R-:W-:Y:S01]  /*11cb0*/  HMMA.16816.F32 R128, R8, R24, R84 ;  /* 0x000000180880723c */ /* 0x000fe20000001854 */
[----:B------:R-:W-:Y:S01]  /*11cc0*/  LDSM.16.MT88.4 R84, [R214+0x3900] ;  /* 0x00390000d654783b */ /* 0x000fe20000004200 */
[----:B-1----:R-:W-:-:S02]  /*11cd0*/  FFMA.FTZ R2, R239, c[0x0][0x2d0], -R5 ;  /* 0x0000b400ef027a23 */ /* 0x002fc40000010805 */
[----:B------:R-:W-:Y:S02]  /*11ce0*/  IMAD.MOV.U32 R239, RZ, RZ, R179 ;  /* 0x000000ffffef7224 */ /* 0x000fe400078e00b3 */
[----:B------:R1:W-:Y:S01]  /*11cf0*/  MUFU.EX2 R56, R2 ;  /* 0x0000000200387308 */ /* 0x0003e20000000800 */
[----:B------:R-:W-:Y:S01]  /*11d00*/  IMAD.MOV.U32 R179, RZ, RZ, R133 ;  /* 0x000000ffffb37224 */ /* 0x000fe200078e0085 */
[C---:B-----5:R-:W-:Y:S08]  /*11d10*/  HMMA.16816.F32 R80, R8.reuse, R20, R112 ;  /* 0x000000140850723c */ /* 0x060ff00000001870 */
[----:B------:R-:W-:Y:S01]  /*11d20*/  HMMA.16816.F32 R20, R8, R22, R104 ;  /* 0x000000160814723c */ /* 0x000fe20000001868 */
[----:B-1----:R-:W-:-:S02]  /*11d30*/  FFMA.FTZ R2, R238, c[0x0][0x2d0], -R5 ;  /* 0x0000b400ee027a23 */ /* 0x002fc40000010805 */
[----:B------:R-:W-:Y:S01]  /*11d40*/  IMAD.MOV.U32 R238, RZ, RZ, R169 ;  /* 0x000000ffffee7224 */ /* 0x000fe200078e00a9 */
[----:B------:R-:W-:Y:S01]  /*11d50*/  MOV R169, R159 ;  /* 0x0000009f00a97202 */ /* 0x000fe20000000f00 */
[----:B------:R1:W-:Y:S03]  /*11d60*/  MUFU.EX2 R27, R2 ;  /* 0x00000002001b7308 */ /* 0x0003e60000000800 */
[----:B--2---:R-:W-:Y:S01]  /*11d70*/  HMMA.16816.F32 R96, R8, R16, R96 ;  /* 0x000000100860723c */ /* 0x004fe20000001860 */
[----:B------:R-:W-:-:S07]  /*11d80*/  IMAD.MOV.U32 R159, RZ, RZ, R134 ;  /* 0x000000ffff9f7224 */ /* 0x000fce00078e0086 */
[C---:B------:R-:W-:Y:S01]  /*11d90*/  HMMA.16816.F32 R104, R8.reuse, R18, R100 ;  /* 0x000000120868723c */ /* 0x040fe20000001864 */
[----:B------:R-:W2:Y:S04]  /*11da0*/  LDSM.16.MT88.4 R16, [R217+0x7100] ;  /* 0x00710000d910783b */ /* 0x000ea80000004200 */
[----:B------:R-:W-:Y:S01]  /*11db0*/  LDSM.16.MT88.4 R100, [R216+0x3900] ;  /* 0x00390000d864783b */ /* 0x000fe20000004200 */
[----:B-1----:R-:W-:Y:S02]  /*11dc0*/  FFMA.FTZ R2, R247, c[0x0][0x2d0], -R5 ;  /* 0x0000b400f7027a23 */ /* 0x002fe40000010805 */
[C---:B------:R-:W-:Y:S01]  /*11dd0*/  HMMA.16816.F32 R112, R8.reuse, R12, R92 ;  /* 0x0000000c0870723c */ /* 0x040fe2000000185c */
[----:B------:R-:W-:Y:S01]  /*11de0*/  LDSM.16.MT88.4 R92, [R217+0x3900] ;  /* 0x00390000d95c783b */ /* 0x000fe20000004200 */
[----:B------:R1:W3:Y:S06]  /*11df0*/  MUFU.EX2 R26, R2 ;  /* 0x00000002001a7308 */ /* 0x0002ec0000000800 */
[C---:B------:R-:W-:Y:S01]  /*11e00*/  HMMA.16816.F32 R120, R8.reuse, R14, R88 ;  /* 0x0000000e0878723c */ /* 0x040fe20000001858 */
[----:B------:R-:W5:Y:S07]  /*11e10*/  LDSM.16.MT88.4 R12, [R216+0x7100] ;  /* 0x00710000d80c783b */ /* 0x000f6e0000004200 */
[----:B------:R-:W-:Y:S01]  /*11e20*/  HMMA.16816.F32 R72, R8, R28, R116 ;  /* 0x0000001c0848723c */ /* 0x000fe20000001874 */
[----:B------:R-:W5:Y:S01]  /*11e30*/  LDSM.16.MT88.4 R116, [R214+0x7900] ;  /* 0x00790000d674783b */ /* 0x000f620000004200 */
[----:B-1----:R-:W-:Y:S01]  /*11e40*/  FFMA.FTZ R2, R246, c[0x0][0x2d0], -R0 ;  /* 0x0000b400f6027a23 */ /* 0x002fe20000010800 */
[----:B---3--:R-:W-:-:S03]  /*11e50*/  F2FP.PACK_AB R134, R26, R27 ;  /* 0x0000001b1a86723e */ /* 0x008fc600000000ff */
[----:B------:R1:W-:Y:S02]  /*11e60*/  MUFU.EX2 R25, R2 ;  /* 0x0000000200197308 */ /* 0x0003e40000000800 */
[C---:B------:R-:W-:Y:S01]  /*11e70*/  HMMA.16816.F32 R28, R8.reuse, R30, R124 ;  /* 0x0000001e081c723c */ /* 0x040fe2000000187c */
[----:B------:R-:W3:Y:S07]  /*11e80*/  LDSM.16.MT88.4 R124, [R217+0x7900] ;  /* 0x00790000d97c783b */ /* 0x000eee0000004200 */
[----:B----4-:R-:W-:Y:S01]  /*11e90*/  HMMA.16816.F32 R60, R8, R32, R60 ;  /* 0x00000020083c723c */ /* 0x010fe2000000183c */
[----:B-1----:R-:W-:-:S07]  /*11ea0*/  FFMA.FTZ R2, R249, c[0x0][0x2d0], -R0 ;  /* 0x0000b400f9027a23 */ /* 0x002fce0000010800 */
[C---:B------:R-:W-:Y:S01]  /*11eb0*/  HMMA.16816.F32 R40, R8.reuse, R34, R40 ;  /* 0x000000220828723c */ /* 0x040fe20000001828 */
[----:B------:R1:W4:Y:S07]  /*11ec0*/  MUFU.EX2 R24, R2 ;  /* 0x0000000200187308 */ /* 0x00032e0000000800 */
[C---:B--2---:R-:W-:Y:S08]  /*11ed0*/  HMMA.16816.F32 R48, R8.reuse, R16, R48 ;  /* 0x000000100830723c */ /* 0x044ff00000001830 */
[----:B------:R-:W-:Y:S01]  /*11ee0*/  HMMA.16816.F32 R52, R8, R18, R52 ;  /* 0x000000120834723c */ /* 0x000fe20000001834 */
[--C-:B-1----:R-:W-:Y:S01]  /*11ef0*/  FFMA.FTZ R2, R248, c[0x0][0x2d0], -R0.reuse ;  /* 0x0000b400f8027a23 */ /* 0x102fe20000010800 */
[----:B----4-:R-:W-:Y:S01]  /*11f00*/  F2FP.PACK_AB R133, R24, R25 ;  /* 0x000000191885723e */ /* 0x010fe200000000ff */
[----:B------:R-:W-:-:S02]  /*11f10*/  FFMA.FTZ R0, R175, c[0x0][0x2d0], -R0 ;  /* 0x0000b400af007a23 */ /* 0x000fc40000010800 */
[----:B------:R1:W-:Y:S01]  /*11f20*/  MUFU.EX2 R7, R2 ;  /* 0x0000000200077308 */ /* 0x0003e20000000800 */
[----:B------:R-:W-:Y:S02]  /*11f30*/  IMAD.MOV.U32 R175, RZ, RZ, R158 ;  /* 0x000000ffffaf7224 */ /* 0x000fe400078e009e */
[----:B-----5:R-:W-:Y:S01]  /*11f40*/  HMMA.16816.F32 R44, R8, R12, R44 ;  /* 0x0000000c082c723c */ /* 0x020fe2000000182c */
[----:B------:R-:W-:Y:S01]  /*11f50*/  IMAD.MOV.U32 R158, RZ, RZ, R132 ;  /* 0x000000ffff9e7224 */ /* 0x000fe200078e0084 */
[----:B------:R-:W-:-:S03]  /*11f60*/  F2FP.PACK_AB R132, R56, R57 ;  /* 0x000000393884723e */ /* 0x000fc600000000ff */
[----:B------:R2:W4:Y:S03]  /*11f70*/  MUFU.EX2 R6, R0 ;  /* 0x0000000000067308 */ /* 0x0005260000000800 */
[----:B------:R-:W-:Y:S01]  /*11f80*/  HMMA.16816.F32 R36, R8, R14, R36 ;  /* 0x0000000e0824723c */ /* 0x000fe20000001824 */
[----:B------:R-:W5:Y:S01]  /*11f90*/  LDSM.16.MT88.4 R8, [R216+0x7900] ;  /* 0x00790000d808783b */ /* 0x000f620000004200 */
[----:B-1----:R-:W-:-:S04]  /*11fa0*/  FADD.FTZ R2, R243, R206 ;  /* 0x000000cef3027221 */ /* 0x002fc80000010000 */
[----:B------:R-:W-:Y:S02]  /*11fb0*/  FADD.FTZ R3, R3, R2 ;  /* 0x0000000203037221 */ /* 0x000fe40000010000 */
[----:B--2---:R-:W-:Y:S01]  /*11fc0*/  FADD.FTZ R0, R239, R241 ;  /* 0x000000f1ef007221 */ /* 0x004fe20000010000 */
[----:B----4-:R-:W-:-:S03]  /*11fd0*/  F2FP.PACK_AB R135, R6, R7 ;  /* 0x000000070687723e */ /* 0x010fc600000000ff */
        /* <DEDUP_REMOVED lines=18> */
[----:B------:R-:W-:Y:S01]  /*12100*/  IADD3 R236, R167, -0x2, RZ ;  /* 0xfffffffea7ec7810 */ /* 0x000fe20007ffe0ff */
[----:B------:R-:W-:Y:S01]  /*12110*/  FADD.FTZ R0, R240, R0 ;  /* 0x00000000f0007221 */ /* 0x000fe20000010000 */
[----:B------:R-:W-:Y:S01]  /*12120*/  HMMA.16816.F32 R100, R132, R102, R120 ;  /* 0x000000668464723c */ /* 0x000fe20000001878 */
[----:B------:R-:W-:Y:S02]  /*12130*/  FADD.FTZ R2, R211, R2 ;  /* 0x00000002d3027221 */ /* 0x000fe40000010000 */
[----:B------:R-:W-:-:S02]  /*12140*/  FADD.FTZ R0, R242, R0 ;  /* 0x00000000f2007221 */ /* 0x000fc40000010000 */
[----:B------:R-:W-:Y:S02]  /*12150*/  FADD.FTZ R2, R210, R2 ;  /* 0x00000002d2027221 */ /* 0x000fe40000010000 */
        /* <DEDUP_REMOVED lines=8> */
[----:B------:R-:W-:Y:S01]  /*121e0*/  FADD.FTZ R0, R202, R0 ;  /* 0x00000000ca007221 */ /* 0x000fe20000010000 */
[----:B------:R-:W1:Y:S01]  /*121f0*/  @P5 S2R R4, SR_CTAID.X ;  /* 0x0000000000045919 */ /* 0x000e620000002500 */
        /* <DEDUP_REMOVED lines=12> */
[----:B---3--:R-:W-:Y:S01]  /*122c0*/  HMMA.16816.F32 R120, R132, R124, R48 ;  /* 0x0000007c8478723c */ /* 0x008fe20000001830 */
[----:B------:R-:W-:-:S02]  /*122d0*/  FADD.FTZ R2, R151, R2 ;  /* 0x0000000297027221 */ /* 0x000fc40000010000 */
[----:B------:R-:W-:Y:S02]  /*122e0*/  FADD.FTZ R3, R154, R0 ;  /* 0x000000009a037221 */ /* 0x000fe40000010000 */
[----:B-1----:R-:W-:Y:S02]  /*122f0*/  @P5 IMAD.SHL.U32 R0, R4, 0x80, RZ ;  /* 0x0000008004005824 */ /* 0x002fe400078e00ff */
[----:B------:R-:W-:Y:S01]  /*12300*/  FADD.FTZ R2, R150, R2 ;  /* 0x0000000296027221 */ /* 0x000fe20000010000 */
[----:B------:R-:W-:Y:S01]  /*12310*/  HMMA.16816.F32 R76, R132, R78, R28 ;  /* 0x0000004e844c723c */ /* 0x000fe2000000181c */
[----:B------:R-:W-:Y:S02]  /*12320*/  FADD.FTZ R3, R153, R3 ;  /* 0x0000000399037221 */ /* 0x000fe40000010000 */
[----:B------:R-:W-:-:S04]  /*12330*/  @P5 IMAD.HI.U32 R0, R0, c[0x0][0x2c8], RZ ;  /* 0x0000b20000005a27 */ /* 0x000fc800078e00ff */
[----:B------:R-:W-:Y:S01]  /*12340*/  FADD.FTZ R2, R149, R2 ;  /* 0x0000000295027221 */ /* 0x000fe20000010000 */
[----:B------:R-:W-:Y:S01]  /*12350*/  @P5 SHF.R.U32.HI R159, RZ, c[0x0][0x2cc], R0 ;  /* 0x0000b300ff9f5a19 */ /* 0x000fe20000011600 */
[----:B------:R-:W-:Y:S01]  /*12360*/  FADD.FTZ R3, R152, R3 ;  /* 0x0000000398037221 */ /* 0x000fe20000010000 */
[C---:B------:R-:W-:Y:S01]  /*12370*/  HMMA.16816.F32 R84, R132.reuse, R86, R20 ;  /* 0x000000568454723c */ /* 0x040fe20000001814 */
[----:B------:R-:W-:Y:S01]  /*12380*/  FADD.FTZ R2, R148, R2 ;  /* 0x0000000294027221 */ /* 0x000fe20000010000 */
[----:B------:R-:W-:Y:S01]  /*12390*/  IADD3 R0, R159, R158, -R175 ;  /* 0x0000009e9f007210 */ /* 0x000fe20007ffe8af */
[----:B------:R-:W-:Y:S02]  /*123a0*/  FADD.FTZ R3, R139, R3 ;  /* 0x000000038b037221 */ /* 0x000fe40000010000 */
[----:B------:R-:W-:Y:S01]  /*123b0*/  FADD.FTZ R5, R71, R2 ;  /* 0x0000000247057221 */ /* 0x000fe20000010000 */
[----:B------:R-:W-:Y:S01]  /*123c0*/  SHF.R.S32.HI R2, RZ, 0x1f, R0 ;  /* 0x0000001fff027819 */ /* 0x000fe20000011400 */
[----:B------:R-:W-:Y:S01]  /*123d0*/  FADD.FTZ R4, R138, R3 ;  /* 0x000000038a047221 */ /* 0x000fe20000010000 */
[----:B------:R-:W-:Y:S01]  /*123e0*/  HMMA.16816.F32 R108, R132, R110, R64 ;  /* 0x0000006e846c723c */ /* 0x000fe20000001840 */
[----:B------:R-:W-:-:S02]  /*123f0*/  FADD.FTZ R3, R70, R5 ;  /* 0x0000000546037221 */ /* 0x000fc40000010000 */
        /* <DEDUP_REMOVED lines=19> */
[C---:B-----5:R-:W-:Y:S02]  /*12530*/  HMMA.16816.F32 R128, R132.reuse, R8, R44 ;  /* 0x000000088480723c */ /* 0x060fe4000000182c */
[----:B------:R1:W-:Y:S04]  /*12540*/  STL [R1+0x20], R0 ;  /* 0x0000200001007387 */ /* 0x0003e80000100800 */
[----:B------:R1:W-:Y:S02]  /*12550*/  STL [R1+0x1c], R2 ;  /* 0x00001c0201007387 */ /* 0x0003e40000100800 */
[----:B------:R-:W-:Y:S01]  /*12560*/  HMMA.16816.F32 R132, R132, R10, R36 ;  /* 0x0000000a8484723c */ /* 0x000fe20000001824 */
[----:B------:R-:W-:Y:S07]  /*12570*/  @!P0 BRA `(.L_x_621) ;  /* 0x00004a2000008947 */ /* 0x000fee0003800000 */
[----:B------:R-:W2:Y:S04]  /*12580*/  LDL.64 R174, [R1+0x60] ;  /* 0x0000600001ae7983 */ /* 0x000ea80000100a00 */
[----:B------:R-:W3:Y:S04]  /*12590*/  LDL.64 R172, [R1+0x58] ;  /* 0x0000580001ac7983 */ /* 0x000ee80000100a00 */
[----:B------:R-:W4:Y:S04]  /*125a0*/  LDL R167, [R1+0x18] ;  /* 0x0000180001a77983 */ /* 0x000f280000100800 */
[----:B------:R-:W5:Y:S04]  /*125b0*/  LDL.64 R158, [R1+0x48] ;  /* 0x00004800019e7983 */ /* 0x000f680000100a00 */
[----:B------:R-:W5:Y:S01]  /*125c0*/  LDL.64 R176, [R1+0x50] ;  /* 0x0000500001b07983 */ /* 0x000f620000100a00 */
[----:B------:R-:W-:Y:S01]  /*125d0*/  IMAD.MOV.U32 R70, RZ, RZ, R68 ;  /* 0x000000ffff467224 */ /* 0x000fe200078e0044 */
[----:B-1----:R-:W-:Y:S01]  /*125e0*/  MOV R3, R69 ;  /* 0x0000004500037202 */ /* 0x002fe20000000f00 */
[----:B------:R-:W-:Y:S01]  /*125f0*/  IMAD.MOV.U32 R200, RZ, RZ, R236 ;  /* 0x000000ffffc87224 */ /* 0x000fe200078e00ec */
[----:B--2---:R-:W-:-:S02]  /*12600*/  IADD3 R2, P1, R174, 0x40, RZ ;  /* 0x00000040ae027810 */ /* 0x004fc40007f3e0ff */
[----:B---3--:R-:W-:-:S03]  /*12610*/  IADD3 R0, P0, R172, 0x40, RZ ;  /* 0x00000040ac007810 */ /* 0x008fc60007f1e0ff */
[----:B------:R5:W-:Y:S01]  /*12620*/  STL [R1+0x10], R2 ;  /* 0x0000100201007387 */ /* 0x000be20000100800 */
[----:B----4-:R-:W-:-:S03]  /*12630*/  @P5 IMAD.HI.U32 R4, R167, c[0x0][0x2c8], RZ ;  /* 0x0000b200a7045a27 */ /* 0x010fc600078e00ff */
[----:B------:R1:W-:Y:S04]  /*12640*/  STL [R1+0x8], R0 ;  /* 0x0000080001007387 */ /* 0x0003e80000100800 */
[----:B------:R2:W-:Y:S01]  /*12650*/  @P5 STL [R1+0x14], R4 ;  /* 0x0000140401005387 */ /* 0x0005e20000100800 */
[----:B-----5:R-:W-:Y:S01]  /*12660*/  IADD3.X R2, RZ, R177, RZ, P1, !PT ;  /* 0x000000b1ff027210 */ /* 0x020fe20000ffe4ff */
[----:B-1----:R-:W-:-:S05]  /*12670*/  IMAD.X R0, RZ, RZ, R159, P0 ;  /* 0x000000ffff007224 */ /* 0x002fca00000e069f */
[----:B------:R2:W-:Y:S04]  /*12680*/  STL [R1+0x4], R0 ;  /* 0x0000040001007387 */ /* 0x0005e80000100800 */
[----:B------:R2:W-:Y:S02]  /*12690*/  STL [R1+0xc], R2 ;  /* 0x00000c0201007387 */ /* 0x0005e40000100800 */
.L_x_622:
[----:B------:R-:W3:Y:S01]  /*126a0*/  LDL.64 R170, [R1+0x60] ;  /* 0x0000600001aa7983 */ /* 0x000ee20000100a00 */
[----:B------:R-:W-:Y:S04]  /*126b0*/  DEPBAR.LE SB0, 0x0 ;  /* 0x000080000000791a */ /* 0x000fe80000000000 */
[C---:B------:R-:W-:Y:S01]  /*126c0*/  ISETP.GE.AND P0, PT, R200.reuse, RZ, PT ;  /* 0x000000ffc800720c */ /* 0x040fe20003f06270 */
[----:B------:R-:W4:Y:S01]  /*126d0*/  LDL R164, [R1+0x10] ;  /* 0x0000100001a47983 */ /* 0x000f220000100800 */
[----:B------:R-:W-:Y:S02]  /*126e0*/  MOV R169, 0x6 ;  /* 0x0000000600a97802 */ /* 0x000fe40000000f00 */
[----:B------:R-:W-:Y:S01]  /*126f0*/  MOV R205, 0xffffff80 ;  /* 0xffffff8000cd7802 */ /* 0x000fe20000000f00 */
[----:B------:R-:W5:Y:S01]  /*12700*/  LDL.64 R166, [R1+0x50] ;  /* 0x0000500001a67983 */ /* 0x000f620000100a00 */
[----:B------:R-:W-:Y:S02]  /*12710*/  MOV R239, c[0x0][0x1e0] ;  /* 0x0000780000ef7a02 */ /* 0x000fe40000000f00 */
[C---:B------:R-:W-:Y:S03]  /*12720*/  IADD3 R236, R200.reuse, -0x1, RZ ;  /* 0xffffffffc8ec7810 */ /* 0x040fe60007ffe0ff */
[----:B--2---:R-:W2:Y:S02]  /*12730*/  LDL R203, [R1+0x40] ;  /* 0x0000400001cb7983 */ /* 0x004ea40000100800 */
[----:B------:R-:W-:Y:S01]  /*12740*/  @P0 SHF.R.S32.HI R0, RZ, 0x1f, R200 ;  /* 0x0000001fff000819 */ /* 0x000fe200000114c8 */
[----:B------:R-:W-:Y:S01]  /*12750*/  @P0 IMAD.WIDE.U32 R68, R200, c[0x0][0x208], RZ ;  /* 0x00008200c8440a25 */ /* 0x000fe200078e00ff */
[----:B------:R-:W2:Y:S03]  /*12760*/  LDL R168, [R1+0xc] ;  /* 0x00000c0001a87983 */ /* 0x000ea60000100800 */
[----:B------:R-:W-:Y:S01]  /*12770*/  @P0 IMAD R0, R0, c[0x0][0x208], RZ ;  /* 0x0000820000000a24 */ /* 0x000fe200078e02ff */
[----:B------:R-:W2:Y:S01]  /*12780*/  LDL R71, [R1+0x2c] ;  /* 0x00002c0001477983 */ /* 0x000ea20000100800 */
[----:B------:R-:W-:Y:S02]  /*12790*/  @P0 IMAD.SHL.U32 R2, R68, 0x80, RZ ;  /* 0x0000008044020824 */ /* 0x000fe400078e00ff */
[----:B------:R-:W-:Y:S01]  /*127a0*/  @P0 IMAD R0, R200, c[0x0][0x20c], R0 ;  /* 0x00008300c8000a24 */ /* 0x000fe200078e0200 */
[----:B------:R-:W-:Y:S03]  /*127b0*/  BAR.SYNC.DEFER_BLOCKING 0x0 ;  /* 0x0000000000007b1d */ /* 0x000fe60000010000 */
[----:B------:R-:W-:Y:S05]  /*127c0*/  @P0 IMAD.IADD R69, R69, 0x1, R0 ;  /* 0x0000000145450824 */ /* 0x000fea00078e0200 */
[----:B------:R-:W-:Y:S01]  /*127d0*/  @P0 SHF.L.U64.HI R68, R68, 0x7, R69 ;  /* 0x0000000744440819 */ /* 0x000fe20000010245 */
[----:B------:R-:W1:Y:S08]  /*127e0*/  LDSM.16.M88.4 R8, [R212+0x8100] ;  /* 0x00810000d408783b */ /* 0x000e700000000200 */
[----:B------:R-:W1:Y:S08]  /*127f0*/  LDSM.16.M88.4 R16, [R212+0x8900] ;  /* 0x00890000d410783b */ /* 0x000e700000000200 */
[----:B------:R-:W1:Y:S08]  /*12800*/  LDSM.16.M88.4 R24, [R212+0x9100] ;  /* 0x00910000d418783b */ /* 0x000e700000000200 */
[----:B------:R-:W2:Y:S04]  /*12810*/  LDL R201, [R1+0x34] ;  /* 0x0000340001c97983 */ /* 0x000ea80000100800 */
        /* <DEDUP_REMOVED lines=15> */
[----:B------:R-:W1:Y:S02]  /*12910*/  LDSM.16.M88.4 R156, [R232] ;  /* 0x00000000e89c783b */ /* 0x000e640000000200 */
[C---:B------:R-:W-:Y:S06]  /*12920*/  HMMA.16816.F32 R32, R140.reuse, R34, RZ ;  /* 0x000000228c20723c */ /* 0x040fec00000018ff */
[----:B------:R-:W2:Y:S02]  /*12930*/  LDL R204, [R1+0x24] ;  /* 0x0000240001cc7983 */ /* 0x000ea40000100800 */
[C---:B------:R-:W-:Y:S02]  /*12940*/  HMMA.16816.F32 R36, R140.reuse, R40, RZ ;  /* 0x000000288c24723c */ /* 0x040fe400000018ff */
[----:B------:R-:W2:Y:S06]  /*12950*/  LDL R202, [R1+0x28] ;  /* 0x0000280001ca7983 */ /* 0x000eac0000100800 */
        /* <DEDUP_REMOVED lines=12> */
[----:B------:R-:W3:Y:S07]  /*12a20*/  LDSM.16.M88.4 R148, [R230] ;  /* 0x00000000e694783b */ /* 0x000eee0000000200 */
[C---:B------:R-:W-:Y:S08]  /*12a30*/  HMMA.16816.F32 R20, R144.reuse, R152, R20 ;  /* 0x000000989014723c */ /* 0x040ff00000001814 */
[C---:B------:R-:W-:Y:S01]  /*12a40*/  HMMA.16816.F32 R24, R144.reuse, R154, R24 ;  /* 0x0000009a9018723c */ /* 0x040fe20000001818 */
[----:B------:R-:W4:Y:S07]  /*12a50*/  LDSM.16.M88.4 R152, [R229] ;  /* 0x00000000e598783b */ /* 0x000f2e0000000200 */
[C---:B------:R-:W-:Y:S08]  /*12a60*/  HMMA.16816.F32 R28, R144.reuse, R156, R28 ;  /* 0x0000009c901c723c */ /* 0x040ff0000000181c */
[C---:B------:R-:W-:Y:S01]  /*12a70*/  HMMA.16816.F32 R32, R144.reuse, R158, R32 ;  /* 0x0000009e9020723c */ /* 0x040fe20000001820 */
[----:B------:R-:W2:Y:S07]  /*12a80*/  LDSM.16.M88.4 R156, [R228] ;  /* 0x00000000e49c783b */ /* 0x000eae0000000200 */
[C---:B-1----:R-:W-:Y:S08]  /*12a90*/  HMMA.16816.F32 R36, R144.reuse, R136, R36 ;  /* 0x000000889024723c */ /* 0x042ff00000001824 */
[C---:B------:R-:W-:Y:S08]  /*12aa0*/  HMMA.16816.F32 R40, R144.reuse, R138, R40 ;  /* 0x0000008a9028723c */ /* 0x040ff00000001828 */
[C---:B---3--:R-:W-:Y:S01]  /*12ab0*/  HMMA.16816.F32 R44, R144.reuse, R148, R44 ;  /* 0x00000094902c723c */ /* 0x048fe2000000182c */
[----:B------:R-:W-:Y:S03]  /*12ac0*/  MOV R171, c[0x0][0x208] ;  /* 0x0000820000ab7a02 */ /* 0x000fe60000000f00 */
[C---:B------:R-:W-:Y:S02]  /*12ad0*/  @P0 IADD3 R0, P1, R2.reuse, R170, RZ ;  /* 0x000000aa02000210 */ /* 0x040fe40007f3e0ff */
[----:B----4-:R-:W-:Y:S01]  /*12ae0*/  @P0 IADD3 R2, P2, R2, R164, RZ ;  /* 0x000000a402020210 */ /* 0x010fe20007f5e0ff */
[----:B------:R-:W-:Y:S01]  /*12af0*/  IMAD.SHL.U32 R171, R171, 0x40, RZ ;  /* 0x00000040abab7824 */ /* 0x000fe200078e00ff */
[C---:B------:R-:W-:Y:S04]  /*12b00*/  HMMA.16816.F32 R48, R144.reuse, R150, R48 ;  /* 0x000000969030723c */ /* 0x040fe80000001830 */
[----:B------:R-:W-:Y:S02]  /*12b10*/  @P0 LEA R164, P3, R0, c[0x0][0x1f8], 0x1 ;  /* 0x00007e0000a40a11 */ /* 0x000fe400078608ff */
[C---:B-----5:R-:W-:Y:S02]  /*12b20*/  @P0 IADD3.X R69, R68.reuse, R167, RZ, P1, !PT ;  /* 0x000000a744450210 */ /* 0x060fe40000ffe4ff */
[C---:B------:R-:W-:Y:S03]  /*12b30*/  HMMA.16816.F32 R52, R144.reuse, R152, R52 ;  /* 0x000000989034723c */ /* 0x040fe60000001834 */
[----:B--2---:R-:W-:Y:S01]  /*12b40*/  LOP3.LUT P4, RZ, R203, 0x1, RZ, 0xc0, !PT ;  /* 0x00000001cbff7812 */ /* 0x004fe2000788c0ff */
[----:B------:R-:W-:Y:S01]  /*12b50*/  @P0 IMAD.X R68, R68, 0x1, R168, P2 ;  /* 0x0000000144440824 */ /* 0x000fe200010e06a8 */
[----:B------:R-:W-:Y:S01]  /*12b60*/  @P0 LEA.HI.X R165, R0, c[0x0][0x1fc], R69, 0x1, P3 ;  /* 0x00007f0000a50a11 */ /* 0x000fe200018f0c45 */
[----:B------:R-:W-:Y:S01]  /*12b70*/  IMAD.MOV.U32 R168, RZ, RZ, c[0x0][0x208] ;  /* 0x00008200ffa87624 */ /* 0x000fe200078e00ff */
[C---:B------:R-:W-:Y:S01]  /*12b80*/  @P0 LEA R166, P1, R2.reuse, c[0x0][0x1f8], 0x1 ;  /* 0x00007e0002a60a11 */ /* 0x040fe200078208ff */
[C---:B------:R-:W-:Y:S01]  /*12b90*/  HMMA.16816.F32 R56, R144.reuse, R154, R56 ;  /* 0x0000009a9038723c */ /* 0x040fe20000001838 */
[----:B------:R-:W-:Y:S01]  /*12ba0*/  IMAD.MOV.U32 R0, RZ, RZ, c[0x0][0x2c4] ;  /* 0x0000b100ff007624 */ /* 0x000fe200078e00ff */
[----:B------:R-:W-:Y:S01]  /*12bb0*/  @!PT LDS RZ, [RZ] ;  /* 0x00000000fffff984 */ /* 0x000fe20000000800 */
[----:B------:R-:W-:Y:S01]  /*12bc0*/  @!PT LDS RZ, [RZ] ;  /* 0x00000000fffff984 */ /* 0x000fe20000000800 */
[----:B------:R-:W-:Y:S01]  /*12bd0*/  @!PT LDS RZ, [RZ] ;  /* 0x00000000fffff984 */ /* 0x000fe20000000800 */
[----:B------:R1:W-:Y:S02]  /*12be0*/  @P0 LDGSTS.E.BYPASS.LTC128B.128 [R235+0x100], [R164.64], !P6 ;  /* 0x00100000a4eb0fae */ /* 0x0003e4000f101d48 */
[----:B------:R-:W-:Y:S02]  /*12bf0*/  @P0 LEA.HI.X R167, R2, c[0x0][0x1fc], R68, 0x1, P1 ;  /* 0x00007f0002a70a11 */ /* 0x000fe400008f0c44 */
[----:B------:R-:W-:Y:S02]  /*12c00*/  SHF.L.U64.HI R168, R168, R169, c[0x0][0x20c] ;  /* 0x00008300a8a87619 */ /* 0x000fe400000102a9 */
[C---:B------:R-:W-:Y:S02]  /*12c10*/  HMMA.16816.F32 R60, R144.reuse, R156, R60 ;  /* 0x0000009c903c723c */ /* 0x040fe4000000183c */
[----:B------:R2:W-:Y:S02]  /*12c20*/  @P0 LDGSTS.E.BYPASS.LTC128B.128 [R235+0x4100], [R166.64], !P4 ;  /* 0x04100000a6eb0fae */ /* 0x0005e4000e101d48 */
[-C--:B------:R-:W-:Y:S02]  /*12c30*/  @P0 IADD3 R68, P1, R164, R171.reuse, RZ ;  /* 0x000000aba4440210 */ /* 0x080fe40007f3e0ff */
[----:B------:R-:W-:Y:S02]  /*12c40*/  IADD3 R170, R171, 0x80, RZ ;  /* 0x00000080abaa7810 */ /* 0x000fe40007ffe0ff */
[----:B------:R-:W-:Y:S02]  /*12c50*/  HMMA.16816.F32 R64, R144, R158, R64 ;  /* 0x0000009e9040723c */ /* 0x000fe40000001840 */
[----:B------:R-:W3:Y:S02]  /*12c60*/  LDL R2, [R1+0x14] ;  /* 0x0000140001027983 */ /* 0x000ee40000100800 */
[----:B------:R-:W-:Y:S02]  /*12c70*/  @P0 IADD3.X R69, R165, R168, RZ, P1, !PT ;  /* 0x000000a8a5450210 */ /* 0x000fe40000ffe4ff */
[CC--:B------:R-:W-:Y:S03]  /*12c80*/  @P0 IADD3 R136, P1, R68.reuse, R171.reuse, RZ ;  /* 0x000000ab44880210 */ /* 0x0c0fe60007f3e0ff */
[----:B------:R4:W-:Y:S03]  /*12c90*/  @P0 LDGSTS.E.BYPASS.LTC128B.128 [R235+0x1100], [R68.64], !P6 ;  /* 0x0110000044eb0fae */ /* 0x0009e6000f101d48 */
[C-C-:B------:R-:W-:Y:S01]  /*12ca0*/  @P0 IMAD.X R137, R69.reuse, 0x1, R168.reuse, P1 ;  /* 0x0000000145890824 */ /* 0x140fe200008e06a8 */
[-C--:B-1----:R-:W-:Y:S02]  /*12cb0*/  @P0 IADD3 R164, P3, R68, R170.reuse, RZ ;  /* 0x000000aa44a40210 */ /* 0x082fe40007f7e0ff */
[C---:B------:R-:W-:Y:S02]  /*12cc0*/  @P0 IADD3 R138, P2, R136.reuse, R171, RZ ;  /* 0x000000ab888a0210 */ /* 0x040fe40007f5e0ff */
[----:B------:R4:W-:Y:S01]  /*12cd0*/  @P0 LDGSTS.E.BYPASS.LTC128B.128 [R235+0x5100], [R68.64+0x80], !P4 ;  /* 0x0510008044eb0fae */ /* 0x0009e2000e101d48 */
[-C--:B------:R-:W-:Y:S02]  /*12ce0*/  @P0 IADD3.X R165, R69, R71.reuse, RZ, P3, !PT ;  /* 0x0000004745a50210 */ /* 0x080fe40001ffe4ff */
[C---:B------:R-:W-:Y:S05]  /*12cf0*/  @P0 IMAD.X R139, R137.reuse, 0x1, R168, P2 ;  /* 0x00000001898b0824 */ /* 0x040fea00010e06a8 */
[----:B------:R1:W-:Y:S08]  /*12d00*/  @P0 LDGSTS.E.BYPASS.LTC128B.128 [R235+0x2100], [R136.64], !P6 ;  /* 0x0210000088eb0fae */ /* 0x0003f0000f101d48 */
[----:B------:R2:W-:Y:S08]  /*12d10*/  @P0 LDGSTS.E.BYPASS.LTC128B.128 [R235+0x6100], [R164.64], !P4 ;  /* 0x06100000a4eb0fae */ /* 0x0005f0000e101d48 */
[----:B------:R1:W-:Y:S01]  /*12d20*/  @P0 LDGSTS.E.BYPASS.LTC128B.128 [R235+0x3100], [R138.64], !P6 ;  /* 0x031000008aeb0fae */ /* 0x0003e2000f101d48 */
[----:B----4-:R-:W-:Y:S04]  /*12d30*/  @P0 IADD3 R68, P1, R136, R170, RZ ;  /* 0x000000aa88440210 */ /* 0x010fe80007f3e0ff */
[----:B------:R-:W-:Y:S02]  /*12d40*/  @P0 IADD3.X R69, R137, R71, RZ, P1, !PT ;  /* 0x0000004789450210 */ /* 0x000fe40000ffe4ff */
[----:B------:R-:W-:Y:S02]  /*12d50*/  ISETP.NE.AND P1, PT, R0, 0x1, PT ;  /* 0x000000010000780c */ /* 0x000fe40003f25270 */
[----:B------:R4:W3:Y:S04]  /*12d60*/  LDL R0, [R1+0x18] ;  /* 0x0000180001007983 */ /* 0x0008e80000100800 */
[----:B------:R5:W-:Y:S08]  /*12d70*/  @P0 LDGSTS.E.BYPASS.LTC128B.128 [R235+0x7100], [R68.64], !P4 ;  /* 0x0710000044eb0fae */ /* 0x000bf0000e101d48 */
[----:B------:R-:W-:Y:S08]  /*12d80*/  LDSM.16.M88.4 R148, [R218+0x8900] ;  /* 0x00890000da94783b */ /* 0x000ff00000000200 */
[----:B-1----:R-:W1:Y:S08]  /*12d90*/  LDSM.16.M88.4 R136, [R218+0x8100] ;  /* 0x00810000da88783b */ /* 0x002e700000000200 */
[----:B--2---:R-:W2:Y:S08]  /*12da0*/  LDSM.16.M88.4 R164, [R218+0x9100] ;  /* 0x00910000daa4783b */ /* 0x004eb00000000200 */
[----:B------:R-:W0:Y:S08]  /*12db0*/  LDGDEPBAR ;  /* 0x00000000000079af */ /* 0x000e300000000000 */
[----:B------:R-:W2:Y:S08]  /*12dc0*/  LDSM.16.M88.4 R168, [R218+0x9900] ;  /* 0x00990000daa8783b */ /* 0x000eb00000000200 */
[----:B------:R-:W2:Y:S01]  /*12dd0*/  LDSM.16.M88.4 R172, [R218+0xa100] ;  /* 0x00a10000daac783b */ /* 0x000ea20000000200 */
        /* <DEDUP_REMOVED lines=8> */
[C---:B--2---:R-:W-:Y:S07]  /*12e60*/  HMMA.16816.F32 R20, R160.reuse, R164, R20 ;  /* 0x000000a4a014723c */ /* 0x044fee0000001814 */
[----:B------:R-:W2:Y:S01]  /*12e70*/  LDSM.16.M88.4 R148, [R215+0x800] ;  /* 0x00080000d794783b */ /* 0x000ea20000000200 */
[C---:B------:R-:W-:Y:S07]  /*12e80*/  HMMA.16816.F32 R24, R160.reuse, R166, R24 ;  /* 0x000000a6a018723c */ /* 0x040fee0000001818 */
[----:B------:R-:W-:Y:S01]  /*12e90*/  LDSM.16.M88.4 R164, [R215+0x1800] ;  /* 0x00180000d7a4783b */ /* 0x000fe20000000200 */
        /* <DEDUP_REMOVED lines=8> */
[----:B------:R-:W-:Y:S07]  /*12f20*/  LDSM.16.M88.4 R176, [R215+0x3000] ;  /* 0x00300000d7b0783b */ /* 0x000fee0000000200 */
[C---:B------:R-:W-:Y:S08]  /*12f30*/  HMMA.16816.F32 R52, R160.reuse, R152, R52 ;  /* 0x00000098a034723c */ /* 0x040ff00000001834 */
[C---:B------:R-:W-:Y:S01]  /*12f40*/  HMMA.16816.F32 R56, R160.reuse, R154, R56 ;  /* 0x0000009aa038723c */ /* 0x040fe20000001838 */
[----:B------:R-:W1:Y:S07]  /*12f50*/  LDSM.16.M88.4 R152, [R215+0x1000] ;  /* 0x00100000d798783b */ /* 0x000e6e0000000200 */
[C---:B------:R-:W-:Y:S08]  /*12f60*/  HMMA.16816.F32 R60, R160.reuse, R156, R60 ;  /* 0x0000009ca03c723c */ /* 0x040ff0000000183c */
[----:B------:R-:W-:Y:S01]  /*12f70*/  HMMA.16816.F32 R64, R160, R158, R64 ;  /* 0x0000009ea040723c */ /* 0x000fe20000001840 */
[----:B------:R-:W3:Y:S07]  /*12f80*/  LDSM.16.M88.4 R156, [R215+0x3800] ;  /* 0x00380000d79c783b */ /* 0x000eee0000000200 */
        /* <DEDUP_REMOVED lines=21> */
[C---:B---3--:R-:W-:Y:S04]  /*130e0*/  HMMA.16816.F32 R60, R180.reuse, R156, R60 ;  /* 0x0000009cb43c723c */ /* 0x048fe8000000183c */
[----:B------:R-:W-:Y:S04]  /*130f0*/  @P1 SHF.R.U32.HI R0, RZ, c[0x0][0x2cc], R2 ;  /* 0x0000b300ff001a19 */ /* 0x000fe80000011602 */
[----:B------:R-:W-:Y:S01]  /*13100*/  HMMA.16816.F32 R64, R180, R158, R64 ;  /* 0x0000009eb440723c */ /* 0x000fe20000001840 */
[----:B------:R-:W3:Y:S07]  /*13110*/  LDSM.16.M88.4 R156, [R212+0xf900] ;  /* 0x00f90000d49c783b */ /* 0x000eee0000000200 */
[C---:B------:R-:W-:Y:S01]  /*13120*/  HMMA.16816.F32 R4, R184.reuse, R136, R4 ;  /* 0x00000088b804723c */ /* 0x040fe20000001804 */
[----:B------:R-:W-:Y:S07]  /*13130*/  SHFL.IDX PT, R2, R0, RZ, 0x1c1f ;  /* 0x001c1fff00027589 */ /* 0x000fee00000e0000 */
[C---:B------:R-:W-:Y:S01]  /*13140*/  HMMA.16816.F32 R8, R184.reuse, R138, R8 ;  /* 0x0000008ab808723c */ /* 0x040fe20000001808 */
[----:B------:R-:W3:Y:S07]  /*13150*/  LDSM.16.M88.4 R136, [R227] ;  /* 0x00000000e388783b */ /* 0x000eee0000000200 */
[C---:B--2---:R-:W-:Y:S08]  /*13160*/  HMMA.16816.F32 R12, R184.reuse, R148, R12 ;  /* 0x00000094b80c723c */ /* 0x044ff0000000180c */
[C---:B------:R-:W-:Y:S01]  /*13170*/  HMMA.16816.F32 R16, R184.reuse, R150, R16 ;  /* 0x00000096b810723c */ /* 0x040fe20000001810 */
[----:B------:R-:W2:Y:S07]  /*13180*/  LDSM.16.M88.4 R148, [R226] ;  /* 0x00000000e294783b */ /* 0x000eae0000000200 */
[C---:B-1----:R-:W-:Y:S08]  /*13190*/  HMMA.16816.F32 R20, R184.reuse, R152, R20 ;  /* 0x00000098b814723c */ /* 0x042ff00000001814 */
[C---:B------:R-:W-:Y:S01]  /*131a0*/  HMMA.16816.F32 R24, R184.reuse, R154, R24 ;  /* 0x0000009ab818723c */ /* 0x040fe20000001818 */
[----:B------:R-:W1:Y:S07]  /*131b0*/  LDSM.16.M88.4 R152, [R225] ;  /* 0x00000000e198783b */ /* 0x000e6e0000000200 */
[C---:B------:R-:W-:Y:S08]  /*131c0*/  HMMA.16816.F32 R28, R184.reuse, R164, R28 ;  /* 0x000000a4b81c723c */ /* 0x040ff0000000181c */
[C---:B------:R-:W-:Y:S01]  /*131d0*/  HMMA.16816.F32 R32, R184.reuse, R166, R32 ;  /* 0x000000a6b820723c */ /* 0x040fe20000001820 */
[----:B------:R-:W-:Y:S07]  /*131e0*/  LDSM.16.M88.4 R164, [R223] ;  /* 0x00000000dfa4783b */ /* 0x000fee0000000200 */
        /* <DEDUP_REMOVED lines=14> */
[----:B------:R-:W4:Y:S07]  /*132d0*/  LDSM.16.M88.4 R136, [R218+0xc100] ;  /* 0x00c10000da88783b */ /* 0x000f2e0000000200 */
        /* <DEDUP_REMOVED lines=20> */
[----:B------:R-:W3:Y:S07]  /*13420*/  LDSM.16.M88.4 R176, [R218+0xf900] ;  /* 0x00f90000dab0783b */ /* 0x000eee0000000200 */
        /* <DEDUP_REMOVED lines=37> */
[----:B------:R-:W-:Y:S02]  /*13680*/  FMUL.FTZ R19, R19, c[0x0][0x320] ;  /* 0x0000c80013137a20 */ /* 0x000fe40000410000 */
[----:B------:R-:W-:Y:S02]  /*13690*/  FMUL.FTZ R16, R16, c[0x0][0x320] ;  /* 0x0000c80010107a20 */ /* 0x000fe40000410000 */
[----:B------:R-:W-:Y:S01]  /*136a0*/  FMUL.FTZ R17, R17, c[0x0][0x320] ;  /* 0x0000c80011117a20 */ /* 0x000fe20000410000 */
[----:B------:R3:W-:Y:S01]  /*136b0*/  MUFU.TANH R154, R7 ;  /* 0x00000007009a7308 */ /* 0x0007e20000002400 */
[----:B------:R-:W-:Y:S09]  /*136c0*/  FMUL.FTZ R18, R18, c[0x0][0x320] ;  /* 0x0000c80012127a20 */ /* 0x000ff20000410000 */
[----:B-----5:R-:W-:Y:S10]  /*136d0*/  MUFU.TANH R68, R18 ;  /* 0x0000001200447308 */ /* 0x020ff40000002400 */
[----:B------:R-:W-:Y:S01]  /*136e0*/  MUFU.TANH R153, R8 ;  /* 0x0000000800997308 */ /* 0x000fe20000002400 */
[----:B---3--:R-:W3:Y:S09]  /*136f0*/  LDSM.16.M88.4 R4, [R215+0x5000] ;  /* 0x00500000d704783b */ /* 0x008ef20000000200 */
[----:B------:R-:W-:Y:S10]  /*13700*/  MUFU.TANH R69, R17 ;  /* 0x0000001100457308 */ /* 0x000ff40000002400 */
[----:B------:R-:W-:Y:S10]  /*13710*/  MUFU.TANH R152, R9 ;  /* 0x0000000900987308 */ /* 0x000ff40000002400 */
[----:B------:R-:W-:Y:S10]  /*13720*/  MUFU.TANH R149, R10 ;  /* 0x0000000a00957308 */ /* 0x000ff40000002400 */
[----:B------:R4:W5:Y:S01]  /*13730*/  MUFU.TANH R148, R11 ;  /* 0x0000000b00947308 */ /* 0x0009620000002400 */
[C---:B---3--:R-:W-:Y:S09]  /*13740*/  HMMA.16816.F32 R20, R196.reuse, R4, R20 ;  /* 0x00000004c414723c */ /* 0x048ff20000001814 */
[----:B------:R-:W-:Y:S01]  /*13750*/  MUFU.TANH R139, R12 ;  /* 0x0000000c008b7308 */ /* 0x000fe20000002400 */
[C---:B------:R-:W-:Y:S01]  /*13760*/  HMMA.16816.F32 R24, R196.reuse, R6, R24 ;  /* 0x00000006c418723c */ /* 0x040fe20000001818 */
[----:B------:R-:W-:Y:S08]  /*13770*/  LDSM.16.M88.4 R4, [R215+0x6000] ;  /* 0x00600000d704783b */ /* 0x000ff00000000200 */
[----:B------:R-:W-:Y:S01]  /*13780*/  MUFU.TANH R138, R13 ;  /* 0x0000000d008a7308 */ /* 0x000fe20000002400 */
[----:B----4-:R-:W3:Y:S04]  /*13790*/  LDSM.16.M88.4 R8, [R215+0x5800] ;  /* 0x00580000d708783b */ /* 0x010ee80000000200 */
[----:B------:R-:W-:Y:S05]  /*137a0*/  FMUL.FTZ R20, R20, c[0x0][0x320] ;  /* 0x0000c80014147a20 */ /* 0x000fea0000410000 */
[----:B------:R-:W-:Y:S01]  /*137b0*/  MUFU.TANH R137, R14 ;  /* 0x0000000e00897308 */ /* 0x000fe20000002400 */
        /* <DEDUP_REMOVED lines=8> */
[----:B------:R1:W-:Y:S10]  /*13840*/  MUFU.TANH R71, R16 ;  /* 0x0000001000477308 */ /* 0x0003f40000002400 */
[----:B------:R-:W1:Y:S01]  /*13850*/  MUFU.TANH R150, R19 ;  /* 0x0000001300967308 */ /* 0x000e620000002400 */
[C---:B---3--:R-:W-:Y:S01]  /*13860*/  HMMA.16816.F32 R28, R196.reuse, R8, R28 ;  /* 0x00000008c41c723c */ /* 0x048fe2000000181c */
[----:B----4-:R-:W-:Y:S08]  /*13870*/  LDSM.16.M88.4 R12, [R215+0x7800] ;  /* 0x00780000d70c783b */ /* 0x010ff00000000200 */
[----:B------:R-:W-:Y:S01]  /*13880*/  MUFU.TANH R151, R20 ;  /* 0x0000001400977308 */ /* 0x000fe20000002400 */
[C---:B------:R-:W-:Y:S01]  /*13890*/  HMMA.16816.F32 R32, R196.reuse, R10, R32 ;  /* 0x0000000ac420723c */ /* 0x040fe20000001820 */
[----:B------:R-:W3:Y:S08]  /*138a0*/  LDSM.16.M88.4 R8, [R215+0x6800] ;  /* 0x00680000d708783b */ /* 0x000ef00000000200 */
[----:B------:R-:W4:Y:S01]  /*138b0*/  MUFU.TANH R23, R23 ;  /* 0x0000001700177308 */ /* 0x000f220000002400 */
[C---:B------:R-:W-:Y:S04]  /*138c0*/  HMMA.16816.F32 R36, R196.reuse, R4, R36 ;  /* 0x00000004c424723c */ /* 0x040fe80000001824 */
[----:B------:R-:W-:Y:S04]  /*138d0*/  FMUL.FTZ R31, R31, c[0x0][0x320] ;  /* 0x0000c8001f1f7a20 */ /* 0x000fe80000410000 */
[C---:B------:R-:W-:Y:S01]  /*138e0*/  HMMA.16816.F32 R40, R196.reuse, R6, R40 ;  /* 0x00000006c428723c */ /* 0x040fe20000001828 */
[----:B------:R-:W1:Y:S01]  /*138f0*/  MUFU.TANH R21, R21 ;  /* 0x0000001500157308 */ /* 0x000e620000002400 */
[----:B------:R-:W1:Y:S01]  /*13900*/  LDSM.16.M88.4 R4, [R215+0x7000] ;  /* 0x00700000d704783b */ /* 0x000e620000000200 */
[----:B------:R-:W-:Y:S04]  /*13910*/  DEPBAR.LE SB0, 0x0 ;  /* 0x000080000000791a */ /* 0x000fe80000000000 */
        /* <DEDUP_REMOVED lines=9> */
[----:B------:R-:W-:Y:S01]  /*139b0*/  FMUL.FTZ R37, R37, c[0x0][0x320] ;  /* 0x0000c80025257a20 */ /* 0x000fe20000410000 */
[C---:B---3--:R-:W-:Y:S01]  /*139c0*/  HMMA.16816.F32 R44, R196.reuse, R8, R44 ;  /* 0x00000008c42c723c */ /* 0x048fe2000000182c */
[----:B------:R3:W2:Y:S04]  /*139d0*/  SHFL.IDX PT, R8, R0, 0x1, 0x1c1f ;  /* 0x003c1f0000087f89 */ /* 0x0006a800000e0000 */
[----:B------:R-:W-:Y:S03]  /*139e0*/  FMUL.FTZ R40, R40, c[0x0][0x320] ;  /* 0x0000c80028287a20 */ /* 0x000fe60000410000 */
[----:B------:R-:W2:Y:S01]  /*139f0*/  MUFU.TANH R27, R27 ;  /* 0x0000001b001b7308 */ /* 0x000ea20000002400 */
[C---:B------:R-:W-:Y:S03]  /*13a00*/  HMMA.16816.F32 R48, R196.reuse, R10, R48 ;  /* 0x0000000ac430723c */ /* 0x040fe60000001830 */
[----:B------:R-:W-:Y:S02]  /*13a10*/  FMUL.FTZ R41, R41, c[0x0][0x320] ;  /* 0x0000c80029297a20 */ /* 0x000fe40000410000 */
[----:B------:R-:W-:Y:S02]  /*13a20*/  FMUL.FTZ R38, R38, c[0x0][0x320] ;  /* 0x0000c80026267a20 */ /* 0x000fe40000410000 */
[----:B------:R-:W-:Y:S02]  /*13a30*/  FMUL.FTZ R43, R43, c[0x0][0x320] ;  /* 0x0000c8002b2b7a20 */ /* 0x000fe40000410000 */
[----:B------:R-:W-:Y:S01]  /*13a40*/  MUFU.TANH R19, R40 ;  /* 0x0000002800137308 */ /* 0x000fe20000002400 */
[C---:B-1----:R-:W-:Y:S03]  /*13a50*/  HMMA.16816.F32 R52, R196.reuse, R4, R52 ;  /* 0x00000004c434723c */ /* 0x042fe60000001834 */
[----:B------:R-:W-:Y:S02]  /*13a60*/  FMUL.FTZ R33, R33, c[0x0][0x320] ;  /* 0x0000c80021217a20 */ /* 0x000fe40000410000 */
[----:B------:R-:W-:Y:S02]  /*13a70*/  FMUL.FTZ R42, R42, c[0x0][0x320] ;  /* 0x0000c8002a2a7a20 */ /* 0x000fe40000410000 */
[----:B---3--:R-:W-:Y:S01]  /*13a80*/  IMAD R0, R200, R205, 0x1 ;  /* 0x00000001c8007424 */ /* 0x008fe200078e02cd */
[C---:B------:R-:W-:Y:S01]  /*13a90*/  HMMA.16816.F32 R56, R196.reuse, R6, R56 ;  /* 0x00000006c438723c */ /* 0x040fe20000001838 */
[----:B------:R-:W-:Y:S03]  /*13aa0*/  MUFU.TANH R20, R41 ;  /* 0x0000002900147308 */ /* 0x000fe60000002400 */
[----:B------:R-:W-:Y:S01]  /*13ab0*/  IADD3 R0, R202, R0, -R204 ;  /* 0x00000000ca007210 */ /* 0x000fe20007ffe8cc */
[----:B------:R-:W-:Y:S02]  /*13ac0*/  FMUL.FTZ R35, R35, c[0x0][0x320] ;  /* 0x0000c80023237a20 */ /* 0x000fe40000410000 */
[----:B------:R-:W-:Y:S01]  /*13ad0*/  FMUL.FTZ R48, R48, c[0x0][0x320] ;  /* 0x0000c80030307a20 */ /* 0x000fe20000410000 */
[C---:B------:R-:W-:Y:S03]  /*13ae0*/  HMMA.16816.F32 R60, R196.reuse, R12, R60 ;  /* 0x0000000cc43c723c */ /* 0x040fe6000000183c */
[----:B------:R-:W-:Y:S01]  /*13af0*/  MUFU.TANH R43, R43 ;  /* 0x0000002b002b7308 */ /* 0x000fe20000002400 */
[----:B------:R-:W-:Y:S02]  /*13b00*/  FMUL.FTZ R49, R49, c[0x0][0x320] ;  /* 0x0000c80031317a20 */ /* 0x000fe40000410000 */
[----:B------:R-:W-:Y:S02]  /*13b10*/  FMUL.FTZ R45, R45, c[0x0][0x320] ;  /* 0x0000c8002d2d7a20 */ /* 0x000fe40000410000 */
[----:B------:R-:W-:Y:S04]  /*13b20*/  HMMA.16816.F32 R64, R196, R14, R64 ;  /* 0x0000000ec440723c */ /* 0x000fe80000001840 */
[----:B------:R-:W-:Y:S01]  /*13b30*/  FMUL.FTZ R46, R46, c[0x0][0x320] ;  /* 0x0000c8002e2e7a20 */ /* 0x000fe20000410000 */
[----:B------:R1:W-:Y:S01]  /*13b40*/  MUFU.TANH R6, R48 ;  /* 0x0000003000067308 */ /* 0x0003e20000002400 */
[----:B------:R-:W-:Y:S02]  /*13b50*/  IMAD.IADD R0, R0, 0x1, -R201 ;  /* 0x0000000100007824 */ /* 0x000fe400078e0ac9 */
[----:B------:R-:W-:Y:S04]  /*13b60*/  FMUL.FTZ R10, R57, c[0x0][0x320] ;  /* 0x0000c800390a7a20 */ /* 0x000fe80000410000 */
[----:B------:R-:W-:Y:S01]  /*13b70*/  FMUL.FTZ R5, R56, c[0x0][0x320] ;  /* 0x0000c80038057a20 */ /* 0x000fe20000410000 */
[C---:B------:R-:W-:Y:S01]  /*13b80*/  IADD3 R2, R0.reuse, R2, RZ ;  /* 0x0000000200027210 */ /* 0x040fe20007ffe0ff */
[----:B--2---:R-:W-:Y:S01]  /*13b90*/  IMAD.IADD R0, R0, 0x1, R8 ;  /* 0x0000000100007824 */ /* 0x004fe200078e0208 */
        /* <DEDUP_REMOVED lines=8> */
[----:B------:R-:W-:Y:S01]  /*13c20*/  ISETP.GT.AND P1, PT, R0, 0x9, PT ;  /* 0x000000090000780c */ /* 0x000fe20003f24270 */
[----:B------:R-:W-:Y:S01]  /*13c30*/  FMUL.FTZ R54, R54, c[0x0][0x320] ;  /* 0x0000c80036367a20 */ /* 0x000fe20000410000 */
[----:B------:R-:W3:Y:S01]  /*13c40*/  MUFU.TANH R24, R24 ;  /* 0x0000001800187308 */ /* 0x000ee20000002400 */
[----:B------:R-:W-:Y:S01]  /*13c50*/  ISETP.GT.AND P2, PT, R2, RZ, PT ;  /* 0x000000ff0200720c */ /* 0x000fe20003f44270 */
        /* <DEDUP_REMOVED lines=8> */
[----:B------:R-:W2:Y:S01]  /*13ce0*/  MUFU.TANH R31, R31 ;  /* 0x0000001f001f7308 */ /* 0x000ea20000002400 */
[----:B------:R-:W-:Y:S01]  /*13cf0*/  ISETP.GT.AND P2, PT, R2, 0x9, PT ;  /* 0x000000090200780c */ /* 0x000fe20003f44270 */
[----:B------:R-:W-:Y:S01]  /*13d00*/  FMUL.FTZ R61, R61, c[0x0][0x320] ;  /* 0x0000c8003d3d7a20 */ /* 0x000fe20000410000 */
[----:B-----5:R-:W-:Y:S01]  /*13d10*/  FSEL R18, R148, -INF , P1 ;  /* 0xff80000094127808 */ /* 0x020fe20000800000 */
[----:B------:R-:W-:Y:S01]  /*13d20*/  FMUL.FTZ R64, R64, c[0x0][0x320] ;  /* 0x0000c80040407a20 */ /* 0x000fe20000410000 */
[----:B------:R-:W-:Y:S01]  /*13d30*/  ISETP.GT.AND P1, PT, R0, 0x11, PT ;  /* 0x000000110000780c */ /* 0x000fe20003f24270 */
[----:B------:R-:W-:Y:S01]  /*13d40*/  FMUL.FTZ R65, R65, c[0x0][0x320] ;  /* 0x0000c80041417a20 */ /* 0x000fe20000410000 */
[----:B------:R-:W-:Y:S01]  /*13d50*/  FSEL R16, R154, -INF , P3 ;  /* 0xff8000009a107808 */ /* 0x000fe20001800000 */
[----:B------:R-:W-:Y:S01]  /*13d60*/  FMUL.FTZ R55, R55, c[0x0][0x320] ;  /* 0x0000c80037377a20 */ /* 0x000fe20000410000 */
[----:B------:R-:W-:Y:S01]  /*13d70*/  ISETP.GT.AND P3, PT, R2, 0x10, PT ;  /* 0x000000100200780c */ /* 0x000fe20003f64270 */
[----:B------:R-:W5:Y:S01]  /*13d80*/  MUFU.TANH R25, R25 ;  /* 0x0000001900197308 */ /* 0x000f620000002400 */
[----:B------:R-:W-:Y:S01]  /*13d90*/  FSEL R12, R152, -INF , P2 ;  /* 0xff800000980c7808 */ /* 0x000fe20001000000 */
[----:B------:R-:W-:Y:S01]  /*13da0*/  FMUL.FTZ R58, R58, c[0x0][0x320] ;  /* 0x0000c8003a3a7a20 */ /* 0x000fe20000410000 */
[----:B-1----:R-:W-:Y:S01]  /*13db0*/  FSEL R48, R136, -INF , P1 ;  /* 0xff80000088307808 */ /* 0x002fe20000800000 */
[----:B------:R-:W-:Y:S01]  /*13dc0*/  FMUL.FTZ R59, R59, c[0x0][0x320] ;  /* 0x0000c8003b3b7a20 */ /* 0x000fe20000410000 */
[----:B------:R-:W-:Y:S01]  /*13dd0*/  ISETP.GT.AND P1, PT, R0, 0x19, PT ;  /* 0x000000190000780c */ /* 0x000fe20003f24270 */
[----:B------:R-:W-:Y:S01]  /*13de0*/  FMUL.FTZ R62, R62, c[0x0][0x320] ;  /* 0x0000c8003e3e7a20 */ /* 0x000fe20000410000 */
[----:B------:R-:W-:Y:S01]  /*13df0*/  FSEL R17, R149, -INF , P0 ;  /* 0xff80000095117808 */ /* 0x000fe20000000000 */
[----:B------:R-:W-:Y:S01]  /*13e00*/  FMUL.FTZ R63, R63, c[0x0][0x320] ;  /* 0x0000c8003f3f7a20 */ /* 0x000fe20000410000 */
[----:B------:R-:W-:Y:S01]  /*13e10*/  ISETP.GT.AND P0, PT, R0, 0x10, PT ;  /* 0x000000100000780c */ /* 0x000fe20003f04270 */
[----:B------:R-:W1:Y:S01]  /*13e20*/  MUFU.TANH R26, R26 ;  /* 0x0000001a001a7308 */ /* 0x000e620000002400 */
[C---:B------:R-:W-:Y:S01]  /*13e30*/  ISETP.GT.AND P2, PT, R2.reuse, 0x11, PT ;  /* 0x000000110200780c */ /* 0x040fe20003f44270 */
[----:B------:R-:W-:Y:S01]  /*13e40*/  FMUL.FTZ R67, R67, c[0x0][0x320] ;  /* 0x0000c80043437a20 */ /* 0x000fe20000410000 */
[----:B------:R-:W-:Y:S02]  /*13e50*/  FSEL R32, R139, -INF , P3 ;  /* 0xff8000008b207808 */ /* 0x000fe40001800000 */
[----:B------:R-:W-:Y:S02]  /*13e60*/  ISETP.GT.AND P3, PT, R2, 0x18, PT ;  /* 0x000000180200780c */ /* 0x000fe40003f64270 */
[----:B------:R-:W-:Y:S02]  /*13e70*/  FSEL R40, R138, -INF , P2 ;  /* 0xff8000008a287808 */ /* 0x000fe40001000000 */
[----:B------:R-:W-:Y:S01]  /*13e80*/  ISETP.GT.AND P2, PT, R2, 0x19, PT ;  /* 0x000000190200780c */ /* 0x000fe20003f44270 */
[----:B------:R-:W1:Y:S01]  /*13e90*/  MUFU.TANH R28, R28 ;  /* 0x0000001c001c7308 */ /* 0x000e620000002400 */
[----:B------:R-:W-:Y:S02]  /*13ea0*/  FSEL R41, R137, -INF , P0 ;  /* 0xff80000089297808 */ /* 0x000fe40000000000 */
[----:B------:R-:W-:Y:S02]  /*13eb0*/  ISETP.GT.AND P0, PT, R0, 0x18, PT ;  /* 0x000000180000780c */ /* 0x000fe40003f04270 */
[----:B------:R-:W-:Y:S02]  /*13ec0*/  FSEL R150, R150, -INF , P1 ;  /* 0xff80000096967808 */ /* 0x000fe40000800000 */
[----:B------:R-:W-:Y:S02]  /*13ed0*/  ISETP.GT.AND P1, PT, R0, 0x21, PT ;  /* 0x000000210000780c */ /* 0x000fe40003f24270 */
[----:B--2---:R-:W-:Y:S01]  /*13ee0*/  FSEL R49, R71, -INF , P3 ;  /* 0xff80000047317808 */ /* 0x004fe20001800000 */
[----:B------:R-:W2:Y:S01]  /*13ef0*/  MUFU.TANH R29, R29 ;  /* 0x0000001d001d7308 */ /* 0x000ea20000002400 */
[----:B------:R-:W-:Y:S02]  /*13f00*/  ISETP.GT.AND P3, PT, R2, 0x20, PT ;  /* 0x000000200200780c */ /* 0x000fe40003f64270 */
[----:B----4-:R-:W-:Y:S02]  /*13f10*/  FSEL R154, R23, -INF , P1 ;  /* 0xff800000179a7808 */ /* 0x010fe40000800000 */
[----:B------:R-:W-:Y:S02]  /*13f20*/  ISETP.GT.AND P1, PT, R0, 0x29, PT ;  /* 0x000000290000780c */ /* 0x000fe40003f24270 */
[C---:B------:R-:W-:Y:S02]  /*13f30*/  ISETP.GT.AND P4, PT, R2.reuse, 0x8, PT ;  /* 0x000000080200780c */ /* 0x040fe40003f84270 */
[----:B------:R-:W-:Y:S01]  /*13f40*/  FSEL R56, R69, -INF , P2 ;  /* 0xff80000045387808 */ /* 0x000fe20001000000 */
[----:B------:R-:W4:Y:S01]  /*13f50*/  MUFU.TANH R30, R30 ;  /* 0x0000001e001e7308 */ /* 0x000f220000002400 */
[----:B------:R-:W-:Y:S02]  /*13f60*/  ISETP.GT.AND P2, PT, R2, 0x21, PT ;  /* 0x000000210200780c */ /* 0x000fe40003f44270 */
[----:B------:R-:W-:Y:S02]  /*13f70*/  FSEL R57, R68, -INF , P0 ;  /* 0xff80000044397808 */ /* 0x000fe40000000000 */
[----:B------:R-:W-:Y:S02]  /*13f80*/  ISETP.GT.AND P0, PT, R0, 0x20, PT ;  /* 0x000000200000780c */ /* 0x000fe40003f04270 */
[----:B------:R-:W-:Y:S02]  /*13f90*/  FSEL R151, R151, -INF , P3 ;  /* 0xff80000097977808 */ /* 0x000fe40001800000 */
[----:B------:R-:W-:Y:S01]  /*13fa0*/  ISETP.GT.AND P3, PT, R2, 0x28, PT ;  /* 0x000000280200780c */ /* 0x000fe20003f64270 */
[----:B------:R-:W1:Y:S01]  /*13fb0*/  MUFU.TANH R35, R35 ;  /* 0x0000002300237308 */ /* 0x000e620000002400 */
[----:B------:R-:W-:Y:S02]  /*13fc0*/  FSEL R152, R21, -INF , P2 ;  /* 0xff80000015987808 */ /* 0x000fe40001000000 */
[----:B------:R-:W-:Y:S02]  /*13fd0*/  FSEL R9, R153, -INF , P4 ;  /* 0xff80000099097808 */ /* 0x000fe40002000000 */
[----:B------:R-:W-:Y:S02]  /*13fe0*/  FSEL R153, R22, -INF , P0 ;  /* 0xff80000016997808 */ /* 0x000fe40000000000 */
[C---:B------:R-:W-:Y:S02]  /*13ff0*/  ISETP.GT.AND P0, PT, R0.reuse, 0x28, PT ;  /* 0x000000280000780c */ /* 0x040fe40003f04270 */
[----:B------:R-:W-:Y:S01]  /*14000*/  FSEL R158, R27, -INF , P1 ;  /* 0xff8000001b9e7808 */ /* 0x000fe20000800000 */
[----:B------:R-:W2:Y:S01]  /*14010*/  MUFU.TANH R39, R39 ;  /* 0x0000002700277308 */ /* 0x000ea20000002400 */
[----:B------:R-:W-:Y:S02]  /*14020*/  ISETP.GT.AND P1, PT, R0, 0x31, PT ;  /* 0x000000310000780c */ /* 0x000fe40003f24270 */
[----:B------:R-:W-:Y:S02]  /*14030*/  ISETP.GT.AND P2, PT, R2, 0x29, PT ;  /* 0x000000290200780c */ /* 0x000fe40003f44270 */
[----:B---3--:R-:W-:Y:S02]  /*14040*/  FSEL R155, R24, -INF , P3 ;  /* 0xff800000189b7808 */ /* 0x008fe40001800000 */
[C---:B------:R-:W-:Y:S02]  /*14050*/  ISETP.GT.AND P3, PT, R2.reuse, 0x30, PT ;  /* 0x000000300200780c */ /* 0x040fe40003f64270 */
[----:B------:R-:W-:Y:S01]  /*14060*/  FSEL R166, R31, -INF , P1 ;  /* 0xff8000001fa67808 */ /* 0x000fe20000800000 */
[----:B------:R-:W3:Y:S01]  /*14070*/  MUFU.TANH R33, R33 ;  /* 0x0000002100217308 */ /* 0x000ee20000002400 */
[----:B-----5:R-:W-:Y:S02]  /*14080*/  FSEL R156, R25, -INF , P2 ;  /* 0xff800000199c7808 */ /* 0x020fe40001000000 */
[----:B------:R-:W-:Y:S02]  /*14090*/  ISETP.GT.AND P2, PT, R2, 0x31, PT ;  /* 0x000000310200780c */ /* 0x000fe40003f44270 */
[----:B-1----:R-:W-:Y:S02]  /*140a0*/  FSEL R157, R26, -INF , P0 ;  /* 0xff8000001a9d7808 */ /* 0x002fe40000000000 */
[C---:B------:R-:W-:Y:S02]  /*140b0*/  ISETP.GT.AND P0, PT, R0.reuse, 0x30, PT ;  /* 0x000000300000780c */ /* 0x040fe40003f04270 */
[----:B------:R-:W-:Y:S01]  /*140c0*/  ISETP.GT.AND P1, PT, R0, 0x39, PT ;  /* 0x000000390000780c */ /* 0x000fe20003f24270 */
[----:B------:R-:W1:Y:S01]  /*140d0*/  MUFU.TANH R34, R34 ;  /* 0x0000002200227308 */ /* 0x000e620000002400 */
[----:B------:R-:W-:Y:S02]  /*140e0*/  FSEL R159, R28, -INF , P3 ;  /* 0xff8000001c9f7808 */ /* 0x000fe40001800000 */
[----:B------:R-:W-:Y:S02]  /*140f0*/  ISETP.GT.AND P3, PT, R2, 0x38, PT ;  /* 0x000000380200780c */ /* 0x000fe40003f64270 */
[----:B--2---:R-:W-:Y:S02]  /*14100*/  FSEL R164, R29, -INF , P2 ;  /* 0xff8000001da47808 */ /* 0x004fe40001000000 */
[----:B----4-:R-:W-:Y:S02]  /*14110*/  FSEL R165, R30, -INF , P0 ;  /* 0xff8000001ea57808 */ /* 0x010fe40000000000 */
[----:B------:R-:W-:Y:S01]  /*14120*/  ISETP.GT.AND P0, PT, R0, 0x38, PT ;  /* 0x000000380000780c */ /* 0x000fe20003f04270 */
[----:B------:R-:W2:Y:S01]  /*14130*/  MUFU.TANH R36, R36 ;  /* 0x0000002400247308 */ /* 0x000ea20000002400 */
[----:B------:R-:W-:Y:S02]  /*14140*/  ISETP.GT.AND P2, PT, R2, 0x39, PT ;  /* 0x000000390200780c */ /* 0x000fe40003f44270 */
[----:B------:R-:W-:Y:S02]  /*14150*/  FSEL R170, R35, -INF , P1 ;  /* 0xff80000023aa7808 */ /* 0x000fe40000800000 */
[----:B------:R-:W-:Y:S02]  /*14160*/  ISETP.GT.AND P1, PT, R0, 0x41, PT ;  /* 0x000000410000780c */ /* 0x000fe40003f24270 */
[----:B------:R-:W-:Y:S02]  /*14170*/  FSEL R167, R167, -INF , P3 ;  /* 0xff800000a7a77808 */ /* 0x000fe40001800000 */
[----:B------:R-:W-:Y:S01]  /*14180*/  ISETP.GT.AND P3, PT, R2, 0x40, PT ;  /* 0x000000400200780c */ /* 0x000fe20003f64270 */
[----:B------:R-:W4:Y:S01]  /*14190*/  MUFU.TANH R37, R37 ;  /* 0x0000002500257308 */ /* 0x000f220000002400 */
[----:B------:R-:W-:Y:S02]  /*141a0*/  FSEL R175, R39, -INF , P1 ;  /* 0xff80000027af7808 */ /* 0x000fe40000800000 */
[----:B------:R-:W-:Y:S02]  /*141b0*/  ISETP.GT.AND P1, PT, R0, 0x49, PT ;  /* 0x000000490000780c */ /* 0x000fe40003f24270 */
[----:B---3--:R-:W-:Y:S02]  /*141c0*/  FSEL R168, R33, -INF , P2 ;  /* 0xff80000021a87808 */ /* 0x008fe40001000000 */
[----:B------:R-:W-:Y:S02]  /*141d0*/  ISETP.GT.AND P2, PT, R2, 0x41, PT ;  /* 0x000000410200780c */ /* 0x000fe40003f44270 */
[----:B-1----:R-:W-:Y:S01]  /*141e0*/  FSEL R169, R34, -INF , P0 ;  /* 0xff80000022a97808 */ /* 0x002fe20000000000 */
[----:B------:R-:W1:Y:S01]  /*141f0*/  MUFU.TANH R38, R38 ;  /* 0x0000002600267308 */ /* 0x000e620000002400 */
[----:B------:R-:W-:Y:S02]  /*14200*/  ISETP.GT.AND P0, PT, R0, 0x40, PT ;  /* 0x000000400000780c */ /* 0x000fe40003f04270 */
[----:B------:R-:W-:Y:S02]  /*14210*/  FSEL R201, R43, -INF , P1 ;  /* 0xff8000002bc97808 */ /* 0x000fe40000800000 */
[----:B--2---:R-:W-:Y:S02]  /*14220*/  FSEL R171, R36, -INF , P3 ;  /* 0xff80000024ab7808 */ /* 0x004fe40001800000 */
[----:B------:R-:W-:Y:S02]  /*14230*/  ISETP.GT.AND P3, PT, R2, 0x48, PT ;  /* 0x000000480200780c */ /* 0x000fe40003f64270 */
[----:B------:R-:W-:Y:S01]  /*14240*/  ISETP.GT.AND P1, PT, R0, 0x58, PT ;  /* 0x000000580000780c */ /* 0x000fe20003f24270 */
[----:B------:R-:W2:Y:S01]  /*14250*/  MUFU.TANH R42, R42 ;  /* 0x0000002a002a7308 */ /* 0x000ea20000002400 */
[----:B------:R-:W-:Y:S02]  /*14260*/  FSEL R177, R19, -INF , P3 ;  /* 0xff80000013b17808 */ /* 0x000fe40001800000 */
[C---:B------:R-:W-:Y:S01]  /*14270*/  ISETP.GT.AND P3, PT, R2.reuse, 0x51, PT ;  /* 0x000000510200780c */ /* 0x040fe20003f64270 */
[----:B------:R-:W3:Y:S01]  /*14280*/  LDL R19, [R1+0x30] ;  /* 0x0000300001137983 */ /* 0x000ee20000100800 */
[----:B----4-:R-:W-:Y:S02]  /*14290*/  FSEL R173, R37, -INF , P2 ;  /* 0xff80000025ad7808 */ /* 0x010fe40001000000 */
[----:B------:R-:W-:Y:S02]  /*142a0*/  ISETP.GT.AND P2, PT, R2, 0x49, PT ;  /* 0x000000490200780c */ /* 0x000fe40003f44270 */
[----:B------:R-:W-:Y:S01]  /*142b0*/  FMNMX.FTZ R4, R7, R3, !PT ;  /* 0x0000000307047209 */ /* 0x000fe20007810000 */
[----:B------:R-:W4:Y:S01]  /*142c0*/  MUFU.TANH R50, R50 ;  /* 0x0000003200327308 */ /* 0x000f220000002400 */
[----:B------:R-:W-:Y:S02]  /*142d0*/  FSEL R178, R20, -INF , P2 ;  /* 0xff80000014b27808 */ /* 0x000fe40001000000 */
[----:B------:R-:W5:Y:S01]  /*142e0*/  LDL.64 R20, [R1+0x58] ;  /* 0x0000580001147983 */ /* 0x000f620000100a00 */
[----:B-1----:R-:W-:Y:S02]  /*142f0*/  FSEL R174, R38, -INF , P0 ;  /* 0xff80000026ae7808 */ /* 0x002fe40000000000 */
[----:B------:R-:W-:Y:S02]  /*14300*/  ISETP.GT.AND P0, PT, R0, 0x48, PT ;  /* 0x000000480000780c */ /* 0x000fe40003f04270 */
[----:B------:R-:W-:Y:S02]  /*14310*/  FMNMX.FTZ R4, R8, R4, !PT ;  /* 0x0000000408047209 */ /* 0x000fe40007810000 */
[----:B------:R-:W1:Y:S01]  /*14320*/  MUFU.TANH R45, R45 ;  /* 0x0000002d002d7308 */ /* 0x000e620000002400 */
[----:B------:R-:W-:Y:S02]  /*14330*/  ISETP.GT.AND P4, PT, R2, 0x50, PT ;  /* 0x000000500200780c */ /* 0x000fe40003f84270 */
[----:B------:R-:W-:Y:S02]  /*14340*/  FMNMX.FTZ R4, R9, R4, !PT ;  /* 0x0000000409047209 */ /* 0x000fe40007810000 */
[----:B--2---:R-:W-:Y:S02]  /*14350*/  FSEL R179, R42, -INF , P0 ;  /* 0xff8000002ab37808 */ /* 0x004fe40000000000 */
[----:B------:R-:W-:Y:S02]  /*14360*/  ISETP.GT.AND P0, PT, R0, 0x50, PT ;  /* 0x000000500000780c */ /* 0x000fe40003f04270 */
[----:B------:R-:W-:Y:S01]  /*14370*/  FMNMX.FTZ R4, R12, R4, !PT ;  /* 0x000000040c047209 */ /* 0x000fe20007810000 */
[----:B------:R-:W2:Y:S01]  /*14380*/  MUFU.TANH R46, R46 ;  /* 0x0000002e002e7308 */ /* 0x000ea20000002400 */
[----:B------:R-:W-:Y:S02]  /*14390*/  ISETP.GT.AND P2, PT, R0, 0x51, PT ;  /* 0x000000510000780c */ /* 0x000fe40003f44270 */
[----:B------:R-:W-:Y:S02]  /*143a0*/  FMNMX.FTZ R4, R32, R4, !PT ;  /* 0x0000000420047209 */ /* 0x000fe40007810000 */
[----:B----4-:R-:W-:Y:S02]  /*143b0*/  FSEL R210, R50, -INF , P1 ;  /* 0xff80000032d27808 */ /* 0x010fe40000800000 */
[----:B------:R-:W-:Y:S02]  /*143c0*/  ISETP.GT.AND P1, PT, R2, 0x68, PT ;  /* 0x000000680200780c */ /* 0x000fe40003f24270 */
[----:B------:R-:W-:Y:S01]  /*143d0*/  FMNMX.FTZ R4, R40, R4, !PT ;  /* 0x0000000428047209 */ /* 0x000fe20007810000 */
[----:B------:R-:W4:Y:S01]  /*143e0*/  MUFU.TANH R14, R5 ;  /* 0x00000005000e7308 */ /* 0x000f220000002400 */
[C---:B------:R-:W-:Y:S02]  /*143f0*/  ISETP.GT.AND P5, PT, R2.reuse, 0x70, PT ;  /* 0x000000700200780c */ /* 0x040fe40003fa4270 */
[----:B------:R-:W-:Y:S02]  /*14400*/  FMNMX.FTZ R4, R49, R4, !PT ;  /* 0x0000000431047209 */ /* 0x000fe40007810000 */
[----:B-1----:R-:W-:Y:S02]  /*14410*/  FSEL R204, R45, -INF , P3 ;  /* 0xff8000002dcc7808 */ /* 0x002fe40001800000 */
[----:B------:R-:W-:Y:S02]  /*14420*/  ISETP.GT.AND P3, PT, R2, 0x59, PT ;  /* 0x000000590200780c */ /* 0x000fe40003f64270 */
[----:B------:R-:W-:Y:S01]  /*14430*/  FMNMX.FTZ R4, R56, R4, !PT ;  /* 0x0000000438047209 */ /* 0x000fe20007810000 */
[----:B------:R-:W1:Y:S01]  /*14440*/  MUFU.TANH R51, R51 ;  /* 0x0000003300337308 */ /* 0x000e620000002400 */
[----:B------:R-:W-:Y:S02]  /*14450*/  FSEL R208, R11, -INF , P3 ;  /* 0xff8000000bd07808 */ /* 0x000fe40001800000 */
[----:B------:R-:W3:Y:S01]  /*14460*/  LDL R11, [R1+0x8] ;  /* 0x00000800010b7983 */ /* 0x000ee20000100800 */
[----:B--2---:R-:W-:Y:S02]  /*14470*/  FSEL R207, R46, -INF , P0 ;  /* 0xff8000002ecf7808 */ /* 0x004fe40000000000 */
[----:B------:R-:W-:Y:S02]  /*14480*/  ISETP.GT.AND P0, PT, R0, 0x59, PT ;  /* 0x000000590000780c */ /* 0x000fe40003f04270 */
[----:B------:R-:W-:Y:S02]  /*14490*/  FMNMX.FTZ R4, R151, R4, !PT ;  /* 0x0000000497047209 */ /* 0x000fe40007810000 */
[----:B------:R-:W2:Y:S01]  /*144a0*/  MUFU.TANH R10, R10 ;  /* 0x0000000a000a7308 */ /* 0x000ea20000002400 */
[----:B------:R-:W-:Y:S02]  /*144b0*/  ISETP.GT.AND P3, PT, R2, 0x78, PT ;  /* 0x000000780200780c */ /* 0x000fe40003f64270 */
[----:B------:R-:W-:Y:S02]  /*144c0*/  FMNMX.FTZ R4, R152, R4, !PT ;  /* 0x0000000498047209 */ /* 0x000fe40007810000 */
[----:B----4-:R-:W-:Y:S02]  /*144d0*/  FSEL R249, R14, -INF , P1 ;  /* 0xff8000000ef97808 */ /* 0x010fe40000800000 */
[----:B------:R-:W4:Y:S01]  /*144e0*/  LDL.64 R14, [R1+0x48] ;  /* 0x00004800010e7983 */ /* 0x000f220000100a00 */
[----:B------:R-:W-:Y:S02]  /*144f0*/  FMNMX.FTZ R4, R155, R4, !PT ;  /* 0x000000049b047209 */ /* 0x000fe40007810000 */
[----:B------:R-:W-:Y:S01]  /*14500*/  FMNMX.FTZ R5, R13, R70, !PT ;  /* 0x000000460d057209 */ /* 0x000fe20007810000 */
[----:B------:R-:W2:Y:S01]  /*14510*/  MUFU.TANH R44, R44 ;  /* 0x0000002c002c7308 */ /* 0x000ea20000002400 */
[----:B------:R-:W-:Y:S02]  /*14520*/  FMNMX.FTZ R4, R156, R4, !PT ;  /* 0x000000049c047209 */ /* 0x000fe40007810000 */
[----:B-1----:R-:W-:Y:S02]  /*14530*/  FSEL R237, R51, -INF , P0 ;  /* 0xff80000033ed7808 */ /* 0x002fe40000000000 */
[----:B------:R-:W-:Y:S02]  /*14540*/  ISETP.GT.AND P0, PT, R2, 0x69, PT ;  /* 0x000000690200780c */ /* 0x000fe40003f04270 */
[----:B------:R-:W-:Y:S02]  /*14550*/  FMNMX.FTZ R5, R16, R5, !PT ;  /* 0x0000000510057209 */ /* 0x000fe40007810000 */
[----:B------:R-:W-:Y:S01]  /*14560*/  FMNMX.FTZ R4, R159, R4, !PT ;  /* 0x000000049f047209 */ /* 0x000fe20007810000 */
[----:B------:R-:W1:Y:S01]  /*14570*/  MUFU.TANH R47, R47 ;  /* 0x0000002f002f7308 */ /* 0x000e620000002400 */
[----:B------:R-:W-:Y:S02]  /*14580*/  FMNMX.FTZ R5, R17, R5, !PT ;  /* 0x0000000511057209 */ /* 0x000fe40007810000 */
[----:B--2---:R-:W-:Y:S02]  /*14590*/  FSEL R252, R10, -INF , P0 ;  /* 0xff8000000afc7808 */ /* 0x004fe40000000000 */
[----:B------:R-:W2:Y:S01]  /*145a0*/  LDL R10, [R1+0x4] ;  /* 0x00000400010a7983 */ /* 0x000ea20000100800 */
[----:B------:R-:W-:Y:S02]  /*145b0*/  FMNMX.FTZ R4, R164, R4, !PT ;  /* 0x00000004a4047209 */ /* 0x000fe40007810000 */
[----:B------:R-:W-:Y:S02]  /*145c0*/  FMNMX.FTZ R5, R18, R5, !PT ;  /* 0x0000000512057209 */ /* 0x000fe40007810000 */
[----:B------:R-:W-:Y:S01]  /*145d0*/  FMNMX.FTZ R4, R167, R4, !PT ;  /* 0x00000004a7047209 */ /* 0x000fe20007810000 */
[----:B------:R-:W1:Y:S01]  /*145e0*/  MUFU.TANH R52, R52 ;  /* 0x0000003400347308 */ /* 0x000e620000002400 */
[----:B------:R-:W-:Y:S02]  /*145f0*/  FMNMX.FTZ R5, R41, R5, !PT ;  /* 0x0000000529057209 */ /* 0x000fe40007810000 */
[----:B------:R-:W-:Y:S02]  /*14600*/  FMNMX.FTZ R4, R168, R4, !PT ;  /* 0x00000004a8047209 */ /* 0x000fe40007810000 */
        /* <DEDUP_REMOVED lines=8> */
[----:B------:R-:W-:Y:S01]  /*14690*/  FSEL R202, R44, -INF , P4 ;  /* 0xff8000002cca7808 */ /* 0x000fe20002000000 */
[----:B------:R-:W1:Y:S01]  /*146a0*/  MUFU.TANH R60, R60 ;  /* 0x0000003c003c7308 */ /* 0x000e620000002400 */
[----:B------:R-:W-:Y:S02]  /*146b0*/  FMNMX.FTZ R4, R178, R4, !PT ;  /* 0x00000004b2047209 */ /* 0x000fe40007810000 */
[----:B------:R-:W-:Y:S02]  /*146c0*/  FMNMX.FTZ R5, R154, R5, !PT ;  /* 0x000000059a057209 */ /* 0x000fe40007810000 */
[----:B------:R-:W-:Y:S02]  /*146d0*/  ISETP.GT.AND P4, PT, R2, 0x58, PT ;  /* 0x000000580200780c */ /* 0x000fe40003f84270 */
[----:B------:R-:W-:Y:S02]  /*146e0*/  FMNMX.FTZ R4, R202, R4, !PT ;  /* 0x00000004ca047209 */ /* 0x000fe40007810000 */
[----:B------:R-:W-:Y:S01]  /*146f0*/  FMNMX.FTZ R5, R157, R5, !PT ;  /* 0x000000059d057209 */ /* 0x000fe20007810000 */
[----:B------:R-:W1:Y:S01]  /*14700*/  MUFU.TANH R61, R61 ;  /* 0x0000003d003d7308 */ /* 0x000e620000002400 */
[----:B------:R-:W-:Y:S02]  /*14710*/  FSEL R209, R6, -INF , P4 ;  /* 0xff80000006d17808 */ /* 0x000fe40002000000 */
[----:B------:R-:W-:Y:S02]  /*14720*/  FMNMX.FTZ R4, R204, R4, !PT ;  /* 0x00000004cc047209 */ /* 0x000fe40007810000 */
[----:B------:R-:W-:Y:S02]  /*14730*/  FMNMX.FTZ R5, R158, R5, !PT ;  /* 0x000000059e057209 */ /* 0x000fe40007810000 */
[----:B------:R-:W-:Y:S02]  /*14740*/  ISETP.GT.AND P4, PT, R2, 0x60, PT ;  /* 0x000000600200780c */ /* 0x000fe40003f84270 */
[----:B------:R-:W-:Y:S01]  /*14750*/  FMNMX.FTZ R4, R209, R4, !PT ;  /* 0x00000004d1047209 */ /* 0x000fe20007810000 */
[----:B------:R-:W1:Y:S01]  /*14760*/  MUFU.TANH R64, R64 ;  /* 0x0000004000407308 */ /* 0x000e620000002400 */
[----:B------:R-:W-:Y:S02]  /*14770*/  FMNMX.FTZ R5, R165, R5, !PT ;  /* 0x00000005a5057209 */ /* 0x000fe40007810000 */
[----:B-1----:R-:W-:Y:S02]  /*14780*/  FSEL R206, R47, -INF , P2 ;  /* 0xff8000002fce7808 */ /* 0x002fe40001000000 */
[----:B------:R-:W-:Y:S02]  /*14790*/  FSEL R245, R52, -INF , P4 ;  /* 0xff80000034f57808 */ /* 0x000fe40002000000 */
[----:B------:R-:W-:Y:S02]  /*147a0*/  ISETP.GT.AND P2, PT, R2, 0x61, PT ;  /* 0x000000610200780c */ /* 0x000fe40003f44270 */
[----:B------:R-:W-:Y:S01]  /*147b0*/  FMNMX.FTZ R4, R208, R4, !PT ;  /* 0x00000004d0047209 */ /* 0x000fe20007810000 */
[----:B------:R-:W1:Y:S01]  /*147c0*/  MUFU.TANH R65, R65 ;  /* 0x0000004100417308 */ /* 0x000e620000002400 */
[----:B------:R-:W-:Y:S02]  /*147d0*/  FMNMX.FTZ R5, R166, R5, !PT ;  /* 0x00000005a6057209 */ /* 0x000fe40007810000 */
[----:B------:R-:W-:Y:S02]  /*147e0*/  FSEL R247, R53, -INF , P2 ;  /* 0xff80000035f77808 */ /* 0x000fe40001000000 */
[----:B------:R-:W-:Y:S02]  /*147f0*/  FMNMX.FTZ R69, R245, R4, !PT ;  /* 0x00000004f5457209 */ /* 0x000fe40007810000 */
[----:B------:R-:W-:Y:S02]  /*14800*/  FMNMX.FTZ R5, R169, R5, !PT ;  /* 0x00000005a9057209 */ /* 0x000fe40007810000 */
[----:B------:R-:W-:Y:S01]  /*14810*/  FMNMX.FTZ R69, R247, R69, !PT ;  /* 0x00000045f7457209 */ /* 0x000fe20007810000 */
[----:B------:R-:W1:Y:S01]  /*14820*/  MUFU.TANH R54, R54 ;  /* 0x0000003600367308 */ /* 0x000e620000002400 */
[----:B------:R-:W-:Y:S02]  /*14830*/  FMNMX.FTZ R5, R170, R5, !PT ;  /* 0x00000005aa057209 */ /* 0x000fe40007810000 */
[----:B------:R-:W-:Y:S02]  /*14840*/  FMNMX.FTZ R69, R249, R69, !PT ;  /* 0x00000045f9457209 */ /* 0x000fe40007810000 */
[----:B------:R-:W-:Y:S02]  /*14850*/  FMNMX.FTZ R5, R174, R5, !PT ;  /* 0x00000005ae057209 */ /* 0x000fe40007810000 */
[----:B------:R-:W-:Y:S02]  /*14860*/  FSEL R172, R60, -INF , P5 ;  /* 0xff8000003cac7808 */ /* 0x000fe40002800000 */
[----:B------:R-:W-:Y:S01]  /*14870*/  ISETP.GT.AND P4, PT, R2, 0x71, PT ;  /* 0x000000710200780c */ /* 0x000fe20003f84270 */
[----:B------:R-:W1:Y:S01]  /*14880*/  MUFU.TANH R55, R55 ;  /* 0x0000003700377308 */ /* 0x000e620000002400 */
[----:B------:R-:W-:Y:S02]  /*14890*/  FMNMX.FTZ R69, R252, R69, !PT ;  /* 0x00000045fc457209 */ /* 0x000fe40007810000 */
[----:B------:R-:W-:Y:S02]  /*148a0*/  ISETP.GT.AND P2, PT, R2, 0x79, PT ;  /* 0x000000790200780c */ /* 0x000fe40003f44270 */
[----:B------:R-:W-:Y:S01]  /*148b0*/  FMNMX.FTZ R2, R175, R5, !PT ;  /* 0x00000005af027209 */ /* 0x000fe20007810000 */
[----:B------:R-:W-:Y:S01]  /*148c0*/  FMUL.FTZ R5, R66, c[0x0][0x320] ;  /* 0x0000c80042057a20 */ /* 0x000fe20000410000 */
[----:B------:R-:W-:Y:S02]  /*148d0*/  FSEL R176, R61, -INF , P4 ;  /* 0xff8000003db07808 */ /* 0x000fe40002000000 */
[----:B------:R-:W-:Y:S01]  /*148e0*/  FMNMX.FTZ R69, R172, R69, !PT ;  /* 0x00000045ac457209 */ /* 0x000fe20007810000 */
[----:B------:R-:W1:Y:S01]  /*148f0*/  MUFU.TANH R58, R58 ;  /* 0x0000003a003a7308 */ /* 0x000e620000002400 */
[----:B------:R-:W-:Y:S02]  /*14900*/  FMNMX.FTZ R2, R179, R2, !PT ;  /* 0x00000002b3027209 */ /* 0x000fe40007810000 */
[----:B------:R-:W-:Y:S02]  /*14910*/  LOP3.LUT P5, RZ, R203, 0x1, RZ, 0xc0, !PT ;  /* 0x00000001cbff7812 */ /* 0x000fe400078ac0ff */
[----:B------:R-:W-:Y:S02]  /*14920*/  FSEL R203, R64, -INF , P3 ;  /* 0xff80000040cb7808 */ /* 0x000fe40001800000 */
[----:B------:R-:W-:Y:S02]  /*14930*/  FMNMX.FTZ R69, R176, R69, !PT ;  /* 0x00000045b0457209 */ /* 0x000fe40007810000 */
[----:B------:R-:W-:Y:S01]  /*14940*/  FMNMX.FTZ R2, R201, R2, !PT ;  /* 0x00000002c9027209 */ /* 0x000fe20007810000 */
[----:B------:R-:W1:Y:S02]  /*14950*/  MUFU.TANH R59, R59 ;  /* 0x0000003b003b7308 */ /* 0x000e640000002400 */
[----:B-1----:R-:W-:Y:S02]  /*14960*/  FSEL R205, R65, -INF , P2 ;  /* 0xff80000041cd7808 */ /* 0x002fe40001000000 */
[----:B------:R-:W-:Y:S02]  /*14970*/  FMNMX.FTZ R69, R203, R69, !PT ;  /* 0x00000045cb457209 */ /* 0x000fe40007810000 */
[----:B------:R-:W-:Y:S02]  /*14980*/  FMNMX.FTZ R2, R207, R2, !PT ;  /* 0x00000002cf027209 */ /* 0x000fe40007810000 */
[----:B------:R-:W-:Y:S02]  /*14990*/  FMNMX.FTZ R69, R205, R69, !PT ;  /* 0x00000045cd457209 */ /* 0x000fe40007810000 */
[----:B------:R-:W-:Y:S01]  /*149a0*/  FMNMX.FTZ R2, R206, R2, !PT ;  /* 0x00000002ce027209 */ /* 0x000fe20007810000 */
[----:B------:R-:W1:Y:S01]  /*149b0*/  MUFU.TANH R62, R62 ;  /* 0x0000003e003e7308 */ /* 0x000e620000002400 */
[----:B------:R-:W-:Y:S01]  /*149c0*/  ISETP.GT.AND P1, PT, R0, 0x60, PT ;  /* 0x000000600000780c */ /* 0x000fe20003f24270 */
[----:B------:R-:W1:Y:S01]  /*149d0*/  SHFL.BFLY PT, R4, R69, 0x2, 0x1f ;  /* 0x0c401f0045047f89 */ /* 0x000e6200000e0000 */
[----:B------:R-:W-:Y:S02]  /*149e0*/  FMNMX.FTZ R2, R210, R2, !PT ;  /* 0x00000002d2027209 */ /* 0x000fe40007810000 */
[----:B------:R-:W-:Y:S02]  /*149f0*/  FSEL R238, R54, -INF , P1 ;  /* 0xff80000036ee7808 */ /* 0x000fe40000800000 */
[C---:B------:R-:W-:Y:S02]  /*14a00*/  ISETP.GT.AND P0, PT, R0.reuse, 0x61, PT ;  /* 0x000000610000780c */ /* 0x040fe40003f04270 */
[----:B------:R-:W-:Y:S01]  /*14a10*/  FMNMX.FTZ R2, R237, R2, !PT ;  /* 0x00000002ed027209 */ /* 0x000fe20007810000 */
[----:B------:R-:W1:Y:S01]  /*14a20*/  MUFU.TANH R63, R63 ;  /* 0x0000003f003f7308 */ /* 0x000e620000002400 */
[----:B------:R-:W-:Y:S02]  /*14a30*/  FSEL R240, R55, -INF , P0 ;  /* 0xff80000037f07808 */ /* 0x000fe40000000000 */
[----:B------:R-:W-:Y:S02]  /*14a40*/  ISETP.GT.AND P3, PT, R0, 0x68, PT ;  /* 0x000000680000780c */ /* 0x000fe40003f64270 */
[----:B------:R-:W-:Y:S02]  /*14a50*/  FMNMX.FTZ R2, R238, R2, !PT ;  /* 0x00000002ee027209 */ /* 0x000fe40007810000 */
[----:B------:R-:W-:Y:S02]  /*14a60*/  ISETP.GT.AND P0, PT, R0, 0x69, PT ;  /* 0x000000690000780c */ /* 0x000fe40003f04270 */
[----:B------:R-:W-:Y:S01]  /*14a70*/  FSEL R242, R58, -INF , P3 ;  /* 0xff8000003af27808 */ /* 0x000fe20001800000 */
[----:B------:R-:W1:Y:S01]  /*14a80*/  MUFU.TANH R5, R5 ;  /* 0x0000000500057308 */ /* 0x000e620000002400 */
[----:B------:R-:W-:Y:S02]  /*14a90*/  FMNMX.FTZ R2, R240, R2, !PT ;  /* 0x00000002f0027209 */ /* 0x000fe40007810000 */
[----:B------:R-:W-:Y:S02]  /*14aa0*/  ISETP.GT.AND P1, PT, R0, 0x70, PT ;  /* 0x000000700000780c */ /* 0x000fe40003f24270 */
[----:B------:R-:W-:Y:S02]  /*14ab0*/  FSEL R246, R59, -INF , P0 ;  /* 0xff8000003bf67808 */ /* 0x000fe40000000000 */
[----:B------:R-:W-:Y:S02]  /*14ac0*/  FMNMX.FTZ R2, R242, R2, !PT ;  /* 0x00000002f2027209 */ /* 0x000fe40007810000 */
[----:B-1----:R-:W-:Y:S01]  /*14ad0*/  FSEL R211, R62, -INF , P1 ;  /* 0xff8000003ed37808 */ /* 0x002fe20000800000 */
[----:B------:R-:W1:Y:S01]  /*14ae0*/  MUFU.TANH R71, R67 ;  /* 0x0000004300477308 */ /* 0x000e620000002400 */
[----:B------:R-:W-:Y:S02]  /*14af0*/  ISETP.GT.AND P0, PT, R0, 0x71, PT ;  /* 0x000000710000780c */ /* 0x000fe40003f04270 */
[----:B------:R-:W-:Y:S02]  /*14b00*/  FMNMX.FTZ R2, R246, R2, !PT ;  /* 0x00000002f6027209 */ /* 0x000fe40007810000 */
[----:B------:R-:W-:Y:S02]  /*14b10*/  FMNMX.FTZ R69, R69, R4, !PT ;  /* 0x0000000445457209 */ /* 0x000fe40007810000 */
[----:B------:R-:W-:Y:S02]  /*14b20*/  FSEL R63, R63, -INF , P0 ;  /* 0xff8000003f3f7808 */ /* 0x000fe40000000000 */
[C---:B------:R-:W-:Y:S01]  /*14b30*/  ISETP.GT.AND P1, PT, R0.reuse, 0x78, PT ;  /* 0x000000780000780c */ /* 0x040fe20003f24270 */
[----:B------:R-:W1:Y:S01]  /*14b40*/  SHFL.BFLY PT, R4, R69, 0x1, 0x1f ;  /* 0x0c201f0045047f89 */ /* 0x000e6200000e0000 */
[----:B------:R-:W-:Y:S02]  /*14b50*/  FMNMX.FTZ R2, R211, R2, !PT ;  /* 0x00000002d3027209 */ /* 0x000fe40007810000 */
[----:B------:R-:W-:Y:S02]  /*14b60*/  ISETP.GT.AND P0, PT, R0, 0x79, PT ;  /* 0x000000790000780c */ /* 0x000fe40003f04270 */
[----:B------:R-:W-:Y:S02]  /*14b70*/  FMNMX.FTZ R0, R63, R2, !PT ;  /* 0x000000023f007209 */ /* 0x000fe40007810000 */
[----:B------:R-:W-:Y:S02]  /*14b80*/  FSEL R251, R5, -INF , P1 ;  /* 0xff80000005fb7808 */ /* 0x000fe40000800000 */
[----:B------:R-:W-:Y:S02]  /*14b90*/  ISETP.GE.AND P2, PT, R200, 0x1, PT ;  /* 0x00000001c800780c */ /* 0x000fe40003f46270 */
[----:B------:R-:W-:Y:S02]  /*14ba0*/  FMNMX.FTZ R0, R251, R0, !PT ;  /* 0x00000000fb007209 */ /* 0x000fe40007810000 */
[----:B-1----:R-:W-:Y:S04]  /*14bb0*/  FSEL R71, R71, -INF , P0 ;  /* 0xff80000047477808 */ /* 0x002fe80000000000 */
[----:B------:R-:W-:Y:S05]  /*14bc0*/  FMNMX.FTZ R0, R71, R0, !PT ;  /* 0x0000000047007209 */ /* 0x000fea0007810000 */
[----:B------:R-:W-:Y:S01]  /*14bd0*/  @P2 SHF.R.S32.HI R6, RZ, 0x1f, R236 ;  /* 0x0000001fff062819 */ /* 0x000fe200000114ec */
[----:B------:R-:W1:Y:S01]  /*14be0*/  SHFL.BFLY PT, R2, R0, 0x2, 0x1f ;  /* 0x0c401f0000027f89 */ /* 0x000e6200000e0000 */
[----:B------:R-:W-:Y:S01]  /*14bf0*/  FMNMX.FTZ R69, R69, R4, !PT ;  /* 0x0000000445457209 */ /* 0x000fe20007810000 */
[----:B------:R-:W-:Y:S03]  /*14c00*/  @P2 IMAD.WIDE.U32 R4, R236, c[0x0][0x1e0], RZ ;  /* 0x00007800ec042a25 */ /* 0x000fe600078e00ff */
[C---:B------:R-:W-:Y:S01]  /*14c10*/  FSETP.NEU.FTZ.AND P1, PT, R69.reuse, -INF , PT ;  /* 0xff8000004500780b */ /* 0x040fe20003f3d000 */
[----:B------:R-:W-:Y:S02]  /*14c20*/  FMUL.FTZ R149, R69, c[0x0][0x2d0] ;  /* 0x0000b40045957a20 */ /* 0x000fe40000410000 */
[----:B------:R-:W-:Y:S03]  /*14c30*/  @P2 IMAD R6, R6, c[0x0][0x1e0], RZ ;  /* 0x0000780006062a24 */ /* 0x000fe600078e02ff */
[----:B------:R-:W-:Y:S01]  /*14c40*/  FSEL R149, R149, RZ, P1 ;  /* 0x000000ff95957208 */ /* 0x000fe20000800000 */
[----:B------:R-:W-:Y:S04]  /*14c50*/  @P2 IMAD R6, R236, c[0x0][0x1e4], R6 ;  /* 0x00007900ec062a24 */ /* 0x000fe800078e0206 */
[----:B------:R-:W-:Y:S01]  /*14c60*/  FFMA.FTZ R7, R7, c[0x0][0x2d0], -R149 ;  /* 0x0000b40007077a23 */ /* 0x000fe20000010895 */
[----:B------:R-:W-:Y:S01]  /*14c70*/  @P2 IADD3 R5, R5, R6, RZ ;  /* 0x0000000605052210 */ /* 0x000fe20007ffe0ff */
[C---:B------:R-:W-:Y:S02]  /*14c80*/  @P2 IMAD.SHL.U32 R6, R4.reuse, 0x80, RZ ;  /* 0x0000008004062824 */ /* 0x040fe400078e00ff */
[----:B------:R5:W-:Y:S01]  /*14c90*/  MUFU.EX2 R248, R7 ;  /* 0x0000000700f87308 */ /* 0x000be20000000800 */
[----:B------:R-:W-:Y:S02]  /*14ca0*/  @P2 SHF.L.U64.HI R4, R4, 0x7, R5 ;  /* 0x0000000704042819 */ /* 0x000fe40000010205 */
[----:B-1----:R-:W-:Y:S05]  /*14cb0*/  FMNMX.FTZ R0, R0, R2, !PT ;  /* 0x0000000200007209 */ /* 0x002fea0007810000 */
[----:B------:R-:W1:Y:S01]  /*14cc0*/  SHFL.BFLY PT, R2, R0, 0x1, 0x1f ;  /* 0x0c201f0000027f89 */ /* 0x000e6200000e0000 */
[--C-:B-----5:R-:W-:Y:S04]  /*14cd0*/  FFMA.FTZ R7, R8, c[0x0][0x2d0], -R149.reuse ;  /* 0x0000b40008077a23 */ /* 0x120fe80000010895 */
[----:B------:R-:W5:Y:S01]  /*14ce0*/  MUFU.EX2 R43, R7 ;  /* 0x00000007002b7308 */ /* 0x000f620000000800 */
[----:B-1----:R-:W-:Y:S02]  /*14cf0*/  FMNMX.FTZ R68, R0, R2, !PT ;  /* 0x0000000200447209 */ /* 0x002fe40007810000 */
[----:B------:R-:W-:Y:S03]  /*14d00*/  @P2 IADD3 R5, P3, R6, R20, RZ ;  /* 0x0000001406052210 */ /* 0x000fe60007f7e0ff */
[----:B------:R-:W-:Y:S02]  /*14d10*/  FMUL.FTZ R148, R68, c[0x0][0x2d0] ;  /* 0x0000b40044947a20 */ /* 0x000fe40000410000 */
[----:B------:R-:W-:Y:S01]  /*14d20*/  IMAD.MOV.U32 R20, RZ, RZ, 0x6 ;  /* 0x00000006ff147424 */ /* 0x000fe200078e00ff */
[----:B-----5:R-:W-:Y:S02]  /*14d30*/  F2FP.PACK_AB R136, R43, R248 ;  /* 0x000000f82b88723e */ /* 0x020fe400000000ff */
[----:B---3--:R-:W-:Y:S01]  /*14d40*/  @P2 IADD3 R0, P0, R6, R11, RZ ;  /* 0x0000000b06002210 */ /* 0x008fe20007f1e0ff */
[--C-:B------:R-:W-:Y:S04]  /*14d50*/  FFMA.FTZ R6, R9, c[0x0][0x2d0], -R149.reuse ;  /* 0x0000b40009067a23 */ /* 0x100fe80000010895 */
[----:B------:R-:W-:Y:S01]  /*14d60*/  MUFU.EX2 R51, R6 ;  /* 0x0000000600337308 */ /* 0x000fe20000000800 */
[----:B----4-:R-:W-:Y:S01]  /*14d70*/  @P2 IADD3.X R2, R4, R15, RZ, P3, !PT ;  /* 0x0000000f04022210 */ /* 0x010fe20001ffe4ff */
[----:B------:R-:W-:Y:S01]  /*14d80*/  IMAD.SHL.U32 R14, R239, 0x40, RZ ;  /* 0x00000040ef0e7824 */ /* 0x000fe200078e00ff */
[C---:B------:R-:W-:Y:S02]  /*14d90*/  @P2 LEA R8, P3, R5.reuse, c[0x0][0x1c8], 0x1 ;  /* 0x0000720005082a11 */ /* 0x040fe400078608ff */
[----:B------:R-:W-:Y:S02]  /*14da0*/  MOV R15, c[0x0][0x1e0] ;  /* 0x00007800000f7a02 */ /* 0x000fe40000000f00 */
[----:B------:R-:W-:Y:S01]  /*14db0*/  @P2 LEA.HI.X R9, R5, c[0x0][0x1cc], R2, 0x1, P3 ;  /* 0x0000730005092a11 */ /* 0x000fe200018f0c02 */
[----:B------:R-:W-:Y:S04]  /*14dc0*/  FFMA.FTZ R2, R12, c[0x0][0x2d0], -R149 ;  /* 0x0000b4000c027a23 */ /* 0x000fe80000010895 */
[----:B------:R1:W-:Y:S01]  /*14dd0*/  @P2 LDGSTS.E.BYPASS.LTC128B.128 [R235+0x8100], [R8.64], !P6 ;  /* 0x0810000008eb2fae */ /* 0x0003e2000f101d48 */
[----:B------:R-:W3:Y:S01]  /*14de0*/  MUFU.EX2 R59, R2 ;  /* 0x00000002003b7308 */ /* 0x000ee20000000800 */
[----:B--2---:R-:W-:Y:S01]  /*14df0*/  @P2 IMAD.X R4, R4, 0x1, R10, P0 ;  /* 0x0000000104042824 */ /* 0x004fe200000e060a */
[C---:B------:R-:W-:Y:S04]  /*14e00*/  @P2 LEA R10, P0, R0.reuse, c[0x0][0x1c8], 0x1 ;  /* 0x00007200000a2a11 */ /* 0x040fe800078008ff */
[----:B------:R-:W-:Y:S02]  /*14e10*/  @P2 LEA.HI.X R11, R0, c[0x0][0x1cc], R4, 0x1, P0 ;  /* 0x00007300000b2a11 */ /* 0x000fe400000f0c04 */
[----:B------:R-:W-:Y:S02]  /*14e20*/  FSETP.NEU.FTZ.AND P0, PT, R68, -INF , PT ;  /* 0xff8000004400780b */ /* 0x000fe40003f1d000 */
[----:B------:R-:W-:Y:S01]  /*14e30*/  @P2 IADD3 R0, P3, R14, 0x80, RZ ;  /* 0x000000800e002810 */ /* 0x000fe20007f7e0ff */
[----:B------:R2:W-:Y:S01]  /*14e40*/  @P2 LDGSTS.E.BYPASS.LTC128B.128 [R235+0xc100], [R10.64], !P5 ;  /* 0x0c1000000aeb2fae */ /* 0x0005e2000e901d48 */
[----:B------:R-:W-:Y:S02]  /*14e50*/  FSEL R148, R148, RZ, P0 ;  /* 0x000000ff94947208 */ /* 0x000fe40000000000 */
[C---:B------:R-:W-:Y:S02]  /*14e60*/  @P2 SHF.L.U32 R14, R15.reuse, 0x6, RZ ;  /* 0x000000060f0e2819 */ /* 0x040fe400000006ff */
[----:B------:R-:W-:Y:S01]  /*14e70*/  @P2 SHF.L.U64.HI R15, R15, R20, c[0x0][0x1e4] ;  /* 0x000079000f0f2619 */ /* 0x000fe20000010214 */
[--C-:B------:R-:W-:Y:S01]  /*14e80*/  FFMA.FTZ R5, R13, c[0x0][0x2d0], -R148.reuse ;  /* 0x0000b4000d057a23 */ /* 0x100fe20000010894 */
[----:B---3--:R-:W-:Y:S01]  /*14e90*/  F2FP.PACK_AB R138, R59, R51 ;  /* 0x000000333b8a723e */ /* 0x008fe200000000ff */
[--C-:B------:R-:W-:Y:S02]  /*14ea0*/  FFMA.FTZ R13, R16, c[0x0][0x2d0], -R148.reuse ;  /* 0x0000b400100d7a23 */ /* 0x100fe40000010894 */
[----:B------:R3:W-:Y:S01]  /*14eb0*/  MUFU.EX2 R42, R5 ;  /* 0x00000005002a7308 */ /* 0x0007e20000000800 */
[----:B------:R-:W-:Y:S01]  /*14ec0*/  @P2 IMAD.X R2, RZ, RZ, R19, P3 ;  /* 0x000000ffff022224 */ /* 0x000fe200018e0613 */
[-C--:B------:R-:W-:Y:S01]  /*14ed0*/  @P2 IADD3 R4, P3, R8, R14.reuse, RZ ;  /* 0x0000000e08042210 */ /* 0x080fe20007f7e0ff */
[--C-:B-1----:R-:W-:Y:S07]  /*14ee0*/  FFMA.FTZ R8, R17, c[0x0][0x2d0], -R148.reuse ;  /* 0x0000b40011087a23 */ /* 0x102fee0000010894 */
[----:B------:R-:W1:Y:S10]  /*14ef0*/  MUFU.EX2 R50, R13 ;  /* 0x0000000d00327308 */ /* 0x000e740000000800 */
[----:B------:R4:W-:Y:S01]  /*14f00*/  MUFU.EX2 R58, R8 ;  /* 0x00000008003a7308 */ /* 0x0009e20000000800 */
[----:B---3--:R-:W-:Y:S02]  /*14f10*/  @P2 IADD3.X R5, R9, R15, RZ, P3, !PT ;  /* 0x0000000f09052210 */ /* 0x008fe40001ffe4ff */
[C---:B------:R-:W-:Y:S03]  /*14f20*/  @P2 IADD3 R6, P3, R4.reuse, R14, RZ ;  /* 0x0000000e04062210 */ /* 0x040fe60007f7e0ff */
[----:B------:R3:W-:Y:S02]  /*14f30*/  @P2 LDGSTS.E.BYPASS.LTC128B.128 [R235+0x9100], [R4.64], !P6 ;  /* 0x0910000004eb2fae */ /* 0x0007e4000f101d48 */
[C-C-:B------:R-:W-:Y:S01]  /*14f40*/  @P2 IMAD.X R7, R5.reuse, 0x1, R15.reuse, P3 ;  /* 0x0000000105072824 */ /* 0x140fe200018e060f */
[----:B------:R-:W-:Y:S02]  /*14f50*/  @P2 IADD3 R12, P3, R4, R0, RZ ;  /* 0x00000000040c2210 */ /* 0x000fe40007f7e0ff */
[----:B-1----:R-:W-:Y:S02]  /*14f60*/  F2FP.PACK_AB R137, R50, R42 ;  /* 0x0000002a3289723e */ /* 0x002fe400000000ff */
[----:B------:R-:W-:Y:S01]  /*14f70*/  @P2 IADD3.X R13, R5, R2, RZ, P3, !PT ;  /* 0x00000002050d2210 */ /* 0x000fe20001ffe4ff */
[----:B------:R3:W-:Y:S01]  /*14f80*/  @P2 LDGSTS.E.BYPASS.LTC128B.128 [R235+0xd100], [R4.64+0x80], !P5 ;  /* 0x0d10008004eb2fae */ /* 0x0007e2000e901d48 */
[C---:B------:R-:W-:Y:S05]  /*14f90*/  @P2 IADD3 R14, P3, R6.reuse, R14, RZ ;  /* 0x0000000e060e2210 */ /* 0x040fea0007f7e0ff */
[----:B------:R-:W-:Y:S01]  /*14fa0*/  @P2 IMAD.X R15, R7, 0x1, R15, P3 ;  /* 0x00000001070f2824 */ /* 0x000fe200018e060f */
[----:B----4-:R-:W-:Y:S01]  /*14fb0*/  @P2 IADD3 R8, P3, R6, R0, RZ ;  /* 0x0000000006082210 */ /* 0x010fe20007f7e0ff */
[----:B------:R1:W-:Y:S01]  /*14fc0*/  @P2 LDGSTS.E.BYPASS.LTC128B.128 [R235+0xa100], [R6.64], !P6 ;  /* 0x0a10000006eb2fae */ /* 0x0003e2000f101d48 */
[----:B------:R-:W-:Y:S02]  /*14fd0*/  FSEL R0, R69, RZ, P1 ;  /* 0x000000ff45007208 */ /* 0x000fe40000800000 */
[----:B------:R-:W-:Y:S02]  /*14fe0*/  @P2 IADD3.X R9, R7, R2, RZ, P3, !PT ;  /* 0x0000000207092210 */ /* 0x000fe40001ffe4ff */
[----:B------:R-:W-:Y:S01]  /*14ff0*/  FSEL R2, R68, RZ, P0 ;  /* 0x000000ff44027208 */ /* 0x000fe20000000000 */
[----:B------:R-:W-:Y:S02]  /*15000*/  FADD.FTZ R0, -R0, R3 ;  /* 0x0000000300007221 */ /* 0x000fe40000010100 */
[----:B------:R4:W-:Y:S02]  /*15010*/  @P2 LDGSTS.E.BYPASS.LTC128B.128 [R235+0xe100], [R12.64], !P5 ;  /* 0x0e1000000ceb2fae */ /* 0x0009e4000e901d48 */
[----:B------:R-:W-:Y:S04]  /*15020*/  FMUL.FTZ R0, R0, c[0x0][0x2d0] ;  /* 0x0000b40000007a20 */ /* 0x000fe80000410000 */
[----:B------:R5:W1:Y:S02]  /*15030*/  MUFU.EX2 R3, R0 ;  /* 0x0000000000037308 */ /* 0x000a640000000800 */
[----:B------:R4:W-:Y:S01]  /*15040*/  @P2 LDGSTS.E.BYPASS.LTC128B.128 [R235+0xb100], [R14.64], !P6 ;  /* 0x0b1000000eeb2fae */ /* 0x0009e2000f101d48 */
[----:B---3--:R-:W-:Y:S07]  /*15050*/  FFMA.FTZ R4, R18, c[0x0][0x2d0], -R148 ;  /* 0x0000b40012047a23 */ /* 0x008fee0000010894 */
[----:B------:R3:W-:Y:S01]  /*15060*/  @P2 LDGSTS.E.BYPASS.LTC128B.128 [R235+0xf100], [R8.64], !P5 ;  /* 0x0f10000008eb2fae */ /* 0x0007e2000e901d48 */
[----:B------:R-:W2:Y:S07]  /*15070*/  MUFU.EX2 R60, R4 ;  /* 0x00000004003c7308 */ /* 0x000eae0000000800 */
[----:B------:R-:W-:Y:S01]  /*15080*/  LDSM.16.MT88.4 R20, [R214+0x100] ;  /* 0x00010000d614783b */ /* 0x000fe20000004200 */
[----:B-----5:R-:W-:Y:S01]  /*15090*/  FADD.FTZ R0, -R2, R70 ;  /* 0x0000004602007221 */ /* 0x020fe20000010100 */
[----:B------:R-:W-:Y:S01]  /*150a0*/  MOV R70, R63 ;  /* 0x0000003f00467202 */ /* 0x000fe20000000f00 */
[--C-:B------:R-:W-:Y:S05]  /*150b0*/  FFMA.FTZ R2, R32, c[0x0][0x2d0], -R149.reuse ;  /* 0x0000b40020027a23 */ /* 0x100fea0000010895 */
[----:B------:R-:W-:Y:S01]  /*150c0*/  LDSM.16.MT88.4 R28, [R217+0x100] ;  /* 0x00010000d91c783b */ /* 0x000fe20000004200 */
[----:B------:R-:W-:Y:S01]  /*150d0*/  FMUL.FTZ R0, R0, c[0x0][0x2d0] ;  /* 0x0000b40000007a20 */ /* 0x000fe20000410000 */
[----:B------:R5:W5:Y:S01]  /*150e0*/  MUFU.EX2 R61, R2 ;  /* 0x00000002003d7308 */ /* 0x000b620000000800 */
[C---:B-1----:R-:W-:Y:S02]  /*150f0*/  FMUL.FTZ R5, R3.reuse, R73 ;  /* 0x0000004903057220 */ /* 0x042fe40000410000 */
[C---:B------:R-:W-:Y:S01]  /*15100*/  FMUL.FTZ R32, R3.reuse, R100 ;  /* 0x0000006403207220 */ /* 0x040fe20000410000 */
[----:B------:R-:W-:Y:S02]  /*15110*/  MOV R100, R211 ;  /* 0x000000d300647202 */ /* 0x000fe40000000f00 */
[----:B----4-:R-:W1:Y:S01]  /*15120*/  LDSM.16.MT88.4 R12, [R213+0x100] ;  /* 0x00010000d50c783b */ /* 0x010e620000004200 */
[----:B--2---:R-:W-:Y:S01]  /*15130*/  F2FP.PACK_AB R139, R60, R58 ;  /* 0x0000003a3c8b723e */ /* 0x004fe200000000ff */
[C---:B------:R-:W-:Y:S02]  /*15140*/  FMUL.FTZ R4, R3.reuse, R72 ;  /* 0x0000004803047220 */ /* 0x040fe40000410000 */
[C---:B---3--:R-:W-:Y:S01]  /*15150*/  FMUL.FTZ R8, R3.reuse, R76 ;  /* 0x0000004c03087220 */ /* 0x048fe20000410000 */
[----:B------:R-:W2:Y:S01]  /*15160*/  MUFU.EX2 R0, R0 ;  /* 0x0000000000007308 */ /* 0x000ea20000000800 */
[C---:B------:R-:W-:Y:S02]  /*15170*/  FMUL.FTZ R9, R3.reuse, R77 ;  /* 0x0000004d03097220 */ /* 0x040fe40000410000 */
[C---:B------:R-:W-:Y:S01]  /*15180*/  FMUL.FTZ R16, R3.reuse, R84 ;  /* 0x0000005403107220 */ /* 0x040fe20000410000 */
[----:B------:R-:W3:Y:S01]  /*15190*/  LDSM.16.MT88.4 R36, [R216+0x100] ;  /* 0x00010000d824783b */ /* 0x000ee20000004200 */
[C---:B------:R-:W-:Y:S01]  /*151a0*/  FMUL.FTZ R17, R3.reuse, R85 ;  /* 0x0000005503117220 */ /* 0x040fe20000410000 */
[----:B------:R-:W-:Y:S01]  /*151b0*/  MOV R85, R59 ;  /* 0x0000003b00557202 */ /* 0x000fe20000000f00 */
[C---:B------:R-:W-:Y:S02]  /*151c0*/  FMUL.FTZ R24, R3.reuse, R92 ;  /* 0x0000005c03187220 */ /* 0x040fe40000410000 */
[C---:B------:R-:W-:Y:S02]  /*151d0*/  FMUL.FTZ R25, R3.reuse, R93 ;  /* 0x0000005d03197220 */ /* 0x040fe40000410000 */
[C---:B------:R-:W-:Y:S01]  /*151e0*/  FMUL.FTZ R33, R3.reuse, R101 ;  /* 0x0000006503217220 */ /* 0x040fe20000410000 */
[----:B------:R-:W4:Y:S01]  /*151f0*/  LDSM.16.MT88.4 R44, [R213+0x4100] ;  /* 0x00410000d52c783b */ /* 0x000f220000004200 */
[----:B------:R-:W-:Y:S02]  /*15200*/  IMAD.MOV.U32 R84, RZ, RZ, R60 ;  /* 0x000000ffff547224 */ /* 0x000fe400078e003c */
[----:B-----5:R-:W-:Y:S02]  /*15210*/  FFMA.FTZ R2, R40, c[0x0][0x2d0], -R149 ;  /* 0x0000b40028027a23 */ /* 0x020fe40000010895 */
[C---:B------:R-:W-:Y:S02]  /*15220*/  FMUL.FTZ R40, R3.reuse, R108 ;  /* 0x0000006c03287220 */ /* 0x040fe40000410000 */
[----:B------:R5:W3:Y:S01]  /*15230*/  MUFU.EX2 R250, R2 ;  /* 0x0000000200fa7308 */ /* 0x000ae20000000800 */
[----:B------:R-:W3:Y:S01]  /*15240*/  LDSM.16.MT88.4 R52, [R214+0x4100] ;  /* 0x00410000d634783b */ /* 0x000ee20000004200 */
[----:B------:R-:W-:Y:S02]  /*15250*/  IMAD.MOV.U32 R108, RZ, RZ, R61 ;  /* 0x000000ffff6c7224 */ /* 0x000fe400078e003d */
[----:B------:R-:W-:Y:S02]  /*15260*/  FMUL.FTZ R64, R3, R132 ;  /* 0x0000008403407220 */ /* 0x000fe40000410000 */
[C---:B--2---:R-:W-:Y:S02]  /*15270*/  FMUL.FTZ R6, R0.reuse, R74 ;  /* 0x0000004a00067220 */ /* 0x044fe40000410000 */
[C---:B------:R-:W-:Y:S01]  /*15280*/  FMUL.FTZ R7, R0.reuse, R75 ;  /* 0x0000004b00077220 */ /* 0x040fe20000410000 */
[----:B------:R-:W2:Y:S01]  /*15290*/  LDSM.16.MT88.4 R60, [R217+0x4100] ;  /* 0x00410000d93c783b */ /* 0x000ea20000004200 */
[C---:B------:R-:W-:Y:S02]  /*152a0*/  FMUL.FTZ R10, R0.reuse, R78 ;  /* 0x0000004e000a7220 */ /* 0x040fe40000410000 */
[C---:B------:R-:W-:Y:S02]  /*152b0*/  FMUL.FTZ R11, R0.reuse, R79 ;  /* 0x0000004f000b7220 */ /* 0x040fe40000410000 */
[C---:B------:R-:W-:Y:S01]  /*152c0*/  FMUL.FTZ R26, R0.reuse, R94 ;  /* 0x0000005e001a7220 */ /* 0x040fe20000410000 */
[C---:B-1----:R-:W-:Y:S02]  /*152d0*/  HMMA.16816.F32 R4, R136.reuse, R12, R4 ;  /* 0x0000000c8804723c */ /* 0x042fe40000001804 */
[----:B------:R-:W1:Y:S03]  /*152e0*/  LDSM.16.MT88.4 R72, [R216+0x4100] ;  /* 0x00410000d848783b */ /* 0x000e660000004200 */
[C---:B------:R-:W-:Y:S01]  /*152f0*/  FMUL.FTZ R19, R0.reuse, R87 ;  /* 0x0000005700137220 */ /* 0x040fe20000410000 */
[----:B------:R-:W-:Y:S01]  /*15300*/  MOV R87, R51 ;  /* 0x0000003300577202 */ /* 0x000fe20000000f00 */
[C---:B------:R-:W-:Y:S01]  /*15310*/  FMUL.FTZ R51, R0.reuse, R119 ;  /* 0x0000007700337220 */ /* 0x040fe20000410000 */
[C---:B------:R-:W-:Y:S02]  /*15320*/  HMMA.16816.F32 R8, R136.reuse, R14, R8 ;  /* 0x0000000e8808723c */ /* 0x040fe40000001808 */
[----:B------:R-:W1:Y:S02]  /*15330*/  LDSM.16.MT88.4 R76, [R213+0x900] ;  /* 0x00090000d54c783b */ /* 0x000e640000004200 */
[----:B-----5:R-:W-:Y:S02]  /*15340*/  FFMA.FTZ R2, R41, c[0x0][0x2d0], -R148 ;  /* 0x0000b40029027a23 */ /* 0x020fe40000010894 */
[C---:B------:R-:W-:Y:S02]  /*15350*/  FMUL.FTZ R12, R3.reuse, R80 ;  /* 0x00000050030c7220 */ /* 0x040fe40000410000 */
[----:B------:R5:W-:Y:S01]  /*15360*/  MUFU.EX2 R244, R2 ;  /* 0x0000000200f47308 */ /* 0x000be20000000800 */
[C---:B------:R-:W-:Y:S01]  /*15370*/  FMUL.FTZ R13, R3.reuse, R81 ;  /* 0x00000051030d7220 */ /* 0x040fe20000410000 */
[----:B------:R-:W0:Y:S02]  /*15380*/  LDGDEPBAR ;  /* 0x00000000000079af */ /* 0x000e240000000000 */
[C---:B------:R-:W-:Y:S02]  /*15390*/  FMUL.FTZ R14, R0.reuse, R82 ;  /* 0x00000052000e7220 */ /* 0x040fe40000410000 */
[C---:B------:R-:W-:Y:S02]  /*153a0*/  FMUL.FTZ R15, R0.reuse, R83 ;  /* 0x00000053000f7220 */ /* 0x040fe40000410000 */
[C---:B------:R-:W-:Y:S02]  /*153b0*/  FMUL.FTZ R27, R0.reuse, R95 ;  /* 0x0000005f001b7220 */ /* 0x040fe40000410000 */
[----:B------:R-:W1:Y:S01]  /*153c0*/  LDSM.16.MT88.4 R80, [R214+0x900] ;  /* 0x00090000d650783b */ /* 0x000e620000004200 */
[----:B------:R-:W-:Y:S02]  /*153d0*/  IMAD.MOV.U32 R132, RZ, RZ, R87 ;  /* 0x000000ffff847224 */ /* 0x000fe400078e0057 */
[C---:B------:R-:W-:Y:S03]  /*153e0*/  HMMA.16816.F32 R12, R136.reuse, R20, R12 ;  /* 0x00000014880c723c */ /* 0x040fe6000000180c */
[----:B------:R-:W-:Y:S02]  /*153f0*/  FMUL.FTZ R35, R0, R103 ;  /* 0x0000006700237220 */ /* 0x000fe40000410000 */
[----:B------:R-:W-:Y:S01]  /*15400*/  IMAD.MOV.U32 R103, RZ, RZ, R205 ;  /* 0x000000ffff677224 */ /* 0x000fe200078e00cd */
[----:B------:R-:W-:Y:S01]  /*15410*/  LDSM.16.MT88.4 R92, [R217+0x4900] ;  /* 0x00490000d95c783b */ /* 0x000fe20000004200 */
[C---:B------:R-:W-:Y:S02]  /*15420*/  FMUL.FTZ R20, R3.reuse, R88 ;  /* 0x0000005803147220 */ /* 0x040fe40000410000 */
[----:B------:R-:W-:Y:S03]  /*15430*/  IMAD.MOV.U32 R88, RZ, RZ, R50 ;  /* 0x000000ffff587224 */ /* 0x000fe600078e0032 */
[----:B-----5:R-:W-:Y:S02]  /*15440*/  FFMA.FTZ R2, R48, c[0x0][0x2d0], -R148 ;  /* 0x0000b40030027a23 */ /* 0x020fe40000010894 */
[C---:B------:R-:W-:Y:S02]  /*15450*/  FMUL.FTZ R50, R0.reuse, R118 ;  /* 0x0000007600327220 */ /* 0x040fe40000410000 */
[----:B------:R5:W1:Y:S01]  /*15460*/  MUFU.EX2 R243, R2 ;  /* 0x0000000200f37308 */ /* 0x000a620000000800 */
[C---:B------:R-:W-:Y:S02]  /*15470*/  FMUL.FTZ R48, R3.reuse, R116 ;  /* 0x0000007403307220 */ /* 0x040fe40000410000 */
[C---:B------:R-:W-:Y:S02]  /*15480*/  FMUL.FTZ R18, R0.reuse, R86 ;  /* 0x0000005600127220 */ /* 0x040fe40000410000 */
[----:B------:R-:W-:Y:S01]  /*15490*/  FMUL.FTZ R34, R0, R102 ;  /* 0x0000006600227220 */ /* 0x000fe20000410000 */
[----:B------:R-:W-:Y:S01]  /*154a0*/  MOV R102, R203 ;  /* 0x000000cb00667202 */ /* 0x000fe20000000f00 */
[----:B------:R-:W-:Y:S02]  /*154b0*/  IMAD.MOV.U32 R86, RZ, RZ, R58 ;  /* 0x000000ffff567224 */ /* 0x000fe400078e003a */
[----:B------:R-:W-:Y:S01]  /*154c0*/  FFMA.FTZ R100, R100, c[0x0][0x2d0], -R148 ;  /* 0x0000b40064647a23 */ /* 0x000fe20000010894 */
[C---:B------:R-:W-:Y:S03]  /*154d0*/  HMMA.16816.F32 R16, R136.reuse, R22, R16 ;  /* 0x000000168810723c */ /* 0x040fe60000001810 */
[----:B------:R-:W-:Y:S01]  /*154e0*/  FMUL.FTZ R21, R3, R89 ;  /* 0x0000005903157220 */ /* 0x000fe20000410000 */
[----:B------:R-:W-:Y:S01]  /*154f0*/  MOV R89, R43 ;  /* 0x0000002b00597202 */ /* 0x000fe20000000f00 */
[C---:B------:R-:W-:Y:S02]  /*15500*/  FMUL.FTZ R59, R0.reuse, R127 ;  /* 0x0000007f003b7220 */ /* 0x040fe40000410000 */
[C---:B------:R-:W-:Y:S02]  /*15510*/  FMUL.FTZ R23, R0.reuse, R91 ;  /* 0x0000005b00177220 */ /* 0x040fe40000410000 */
[----:B------:R-:W-:Y:S03]  /*15520*/  FMUL.FTZ R22, R0, R90 ;  /* 0x0000005a00167220 */ /* 0x000fe60000410000 */
[----:B------:R-:W-:Y:S02]  /*15530*/  IMAD.MOV.U32 R90, RZ, RZ, R42 ;  /* 0x000000ffff5a7224 */ /* 0x000fe400078e002a */
[--C-:B-----5:R-:W-:Y:S02]  /*15540*/  FFMA.FTZ R2, R49, c[0x0][0x2d0], -R149.reuse ;  /* 0x0000b40031027a23 */ /* 0x120fe40000010895 */
[C---:B------:R-:W-:Y:S02]  /*15550*/  HMMA.16816.F32 R20, R136.reuse, R28, R20 ;  /* 0x0000001c8814723c */ /* 0x040fe40000001814 */
[----:B------:R5:W-:Y:S01]  /*15560*/  MUFU.EX2 R241, R2 ;  /* 0x0000000200f17308 */ /* 0x000be20000000800 */
[C---:B------:R-:W-:Y:S02]  /*15570*/  FMUL.FTZ R49, R3.reuse, R117 ;  /* 0x0000007503317220 */ /* 0x040fe40000410000 */
[--C-:B------:R-:W-:Y:S02]  /*15580*/  FFMA.FTZ R102, R102, c[0x0][0x2d0], -R149.reuse ;  /* 0x0000b40066667a23 */ /* 0x100fe40000010895 */
[C---:B------:R-:W-:Y:S01]  /*15590*/  FMUL.FTZ R28, R3.reuse, R96 ;  /* 0x00000060031c7220 */ /* 0x040fe20000410000 */
[C---:B------:R-:W-:Y:S04]  /*155a0*/  HMMA.16816.F32 R24, R136.reuse, R30, R24 ;  /* 0x0000001e8818723c */ /* 0x040fe80000001818 */
[C---:B------:R-:W-:Y:S02]  /*155b0*/  FMUL.FTZ R29, R3.reuse, R97 ;  /* 0x00000061031d7220 */ /* 0x040fe40000410000 */
[C---:B------:R-:W-:Y:S02]  /*155c0*/  FMUL.FTZ R58, R0.reuse, R126 ;  /* 0x0000007e003a7220 */ /* 0x040fe40000410000 */
[C---:B------:R-:W-:Y:S04]  /*155d0*/  FMUL.FTZ R30, R0.reuse, R98 ;  /* 0x00000062001e7220 */ /* 0x040fe80000410000 */
[C---:B------:R-:W-:Y:S02]  /*155e0*/  FMUL.FTZ R31, R0.reuse, R99 ;  /* 0x00000063001f7220 */ /* 0x040fe40000410000 */
[----:B------:R-:W-:Y:S01]  /*155f0*/  LDSM.16.MT88.4 R96, [R214+0x1100] ;  /* 0x00110000d660783b */ /* 0x000fe20000004200 */
[C---:B------:R-:W-:Y:S01]  /*15600*/  FMUL.FTZ R41, R3.reuse, R109 ;  /* 0x0000006d03297220 */ /* 0x040fe20000410000 */
[----:B------:R-:W-:Y:S01]  /*15610*/  MOV R109, R84 ;  /* 0x00000054006d7202 */ /* 0x000fe20000000f00 */
[----:B------:R-:W-:Y:S02]  /*15620*/  FMUL.FTZ R42, R0, R110 ;  /* 0x0000006e002a7220 */ /* 0x000fe40000410000 */
[C---:B---3--:R-:W-:Y:S03]  /*15630*/  HMMA.16816.F32 R28, R136.reuse, R36, R28 ;  /* 0x00000024881c723c */ /* 0x048fe6000000181c */
[----:B-----5:R-:W-:Y:S02]  /*15640*/  FFMA.FTZ R2, R56, c[0x0][0x2d0], -R149 ;  /* 0x0000b40038027a23 */ /* 0x020fe40000010895 */
[----:B------:R-:W-:Y:S02]  /*15650*/  IMAD.MOV.U32 R110, RZ, RZ, R85 ;  /* 0x000000ffff6e7224 */ /* 0x000fe400078e0055 */
[----:B------:R3:W-:Y:S01]  /*15660*/  MUFU.EX2 R239, R2 ;  /* 0x0000000200ef7308 */ /* 0x0007e20000000800 */
[C---:B------:R-:W-:Y:S04]  /*15670*/  HMMA.16816.F32 R32, R136.reuse, R38, R32 ;  /* 0x000000268820723c */ /* 0x040fe80000001820 */
[C---:B------:R-:W-:Y:S02]  /*15680*/  FMUL.FTZ R36, R3.reuse, R104 ;  /* 0x0000006803247220 */ /* 0x040fe40000410000 */
[C---:B------:R-:W-:Y:S01]  /*15690*/  FMUL.FTZ R37, R3.reuse, R105 ;  /* 0x0000006903257220 */ /* 0x040fe20000410000 */
[----:B------:R-:W5:Y:S01]  /*156a0*/  LDL.LU R104, [R1+0x1c] ;  /* 0x00001c0001687983 */ /* 0x000f620000300800 */
[C---:B------:R-:W-:Y:S04]  /*156b0*/  FMUL.FTZ R38, R0.reuse, R106 ;  /* 0x0000006a00267220 */ /* 0x040fe80000410000 */
[C---:B------:R-:W-:Y:S02]  /*156c0*/  FMUL.FTZ R39, R0.reuse, R107 ;  /* 0x0000006b00277220 */ /* 0x040fe40000410000 */
[C---:B------:R-:W-:Y:S01]  /*156d0*/  FMUL.FTZ R43, R0.reuse, R111 ;  /* 0x0000006f002b7220 */ /* 0x040fe20000410000 */
[----:B------:R-:W-:Y:S01]  /*156e0*/  MOV R111, R86 ;  /* 0x00000056006f7202 */ /* 0x000fe20000000f00 */
[C---:B------:R-:W-:Y:S01]  /*156f0*/  FMUL.FTZ R56, R3.reuse, R124 ;  /* 0x0000007c03387220 */ /* 0x040fe20000410000 */
[----:B------:R-:W1:Y:S01]  /*15700*/  LDSM.16.MT88.4 R84, [R217+0x900] ;  /* 0x00090000d954783b */ /* 0x000e620000004200 */
[----:B------:R-:W-:Y:S01]  /*15710*/  FMUL.FTZ R65, R3, R133 ;  /* 0x0000008503417220 */ /* 0x000fe20000410000 */
[C---:B----4-:R-:W-:Y:S03]  /*15720*/  HMMA.16816.F32 R36, R136.reuse, R44, R36 ;  /* 0x0000002c8824723c */ /* 0x050fe60000001824 */
[----:B------:R-:W-:Y:S01]  /*15730*/  MOV R133, R88 ;  /* 0x0000005800857202 */ /* 0x000fe20000000f00 */
[----:B---3--:R-:W-:Y:S02]  /*15740*/  FFMA.FTZ R2, R57, c[0x0][0x2d0], -R148 ;  /* 0x0000b40039027a23 */ /* 0x008fe40000010894 */
[C---:B------:R-:W-:Y:S02]  /*15750*/  FMUL.FTZ R57, R3.reuse, R125 ;  /* 0x0000007d03397220 */ /* 0x040fe40000410000 */
[C---:B------:R-:W-:Y:S01]  /*15760*/  HMMA.16816.F32 R40, R136.reuse, R46, R40 ;  /* 0x0000002e8828723c */ /* 0x040fe20000001828 */
[----:B------:R3:W-:Y:S03]  /*15770*/  MUFU.EX2 R119, R2 ;  /* 0x0000000200777308 */ /* 0x0007e60000000800 */
[C---:B------:R-:W-:Y:S02]  /*15780*/  FMUL.FTZ R44, R3.reuse, R112 ;  /* 0x00000070032c7220 */ /* 0x040fe40000410000 */
[C---:B------:R-:W-:Y:S02]  /*15790*/  FMUL.FTZ R45, R3.reuse, R113 ;  /* 0x00000071032d7220 */ /* 0x040fe40000410000 */
[C---:B------:R-:W-:Y:S04]  /*157a0*/  FMUL.FTZ R46, R0.reuse, R114 ;  /* 0x00000072002e7220 */ /* 0x040fe80000410000 */
[C---:B------:R-:W-:Y:S02]  /*157b0*/  FMUL.FTZ R47, R0.reuse, R115 ;  /* 0x00000073002f7220 */ /* 0x040fe40000410000 */
[C---:B------:R-:W-:Y:S02]  /*157c0*/  FMUL.FTZ R66, R0.reuse, R134 ;  /* 0x0000008600427220 */ /* 0x040fe40000410000 */
[----:B------:R-:W-:Y:S02]  /*157d0*/  IMAD.MOV.U32 R134, RZ, RZ, R89 ;  /* 0x000000ffff867224 */ /* 0x000fe400078e0059 */
[----:B------:R-:W-:Y:S01]  /*157e0*/  FMUL.FTZ R67, R0, R135 ;  /* 0x0000008700437220 */ /* 0x000fe20000410000 */
[C---:B------:R-:W-:Y:S03]  /*157f0*/  HMMA.16816.F32 R44, R136.reuse, R52, R44 ;  /* 0x00000034882c723c */ /* 0x040fe6000000182c */
[----:B------:R-:W-:Y:S01]  /*15800*/  MOV R135, R90 ;  /* 0x0000005a00877202 */ /* 0x000fe20000000f00 */
[----:B------:R-:W-:Y:S01]  /*15810*/  IMAD.MOV.U32 R101, RZ, RZ, R70 ;  /* 0x000000ffff657224 */ /* 0x000fe200078e0046 */
[----:B------:R-:W4:Y:S01]  /*15820*/  LDSM.16.MT88.4 R88, [R216+0x900] ;  /* 0x00090000d858783b */ /* 0x000f220000004200 */
[--C-:B---3--:R-:W-:Y:S02]  /*15830*/  FFMA.FTZ R2, R150, c[0x0][0x2d0], -R148.reuse ;  /* 0x0000b40096027a23 */ /* 0x108fe40000010894 */
[C---:B------:R-:W-:Y:S02]  /*15840*/  HMMA.16816.F32 R48, R136.reuse, R54, R48 ;  /* 0x000000368830723c */ /* 0x040fe40000001830 */
[----:B------:R3:W1:Y:S02]  /*15850*/  MUFU.EX2 R118, R2 ;  /* 0x0000000200767308 */ /* 0x0006640000000800 */
[C---:B------:R-:W-:Y:S02]  /*15860*/  FMUL.FTZ R52, R3.reuse, R120 ;  /* 0x0000007803347220 */ /* 0x040fe40000410000 */
[----:B------:R-:W-:Y:S02]  /*15870*/  FMUL.FTZ R53, R3, R121 ;  /* 0x0000007903357220 */ /* 0x000fe40000410000 */
[C---:B------:R-:W-:Y:S04]  /*15880*/  FMUL.FTZ R54, R0.reuse, R122 ;  /* 0x0000007a00367220 */ /* 0x040fe80000410000 */
[C---:B------:R-:W-:Y:S02]  /*15890*/  FMUL.FTZ R55, R0.reuse, R123 ;  /* 0x0000007b00377220 */ /* 0x040fe40000410000 */
[----:B------:R-:W-:Y:S02]  /*158a0*/  FFMA.FTZ R101, R101, c[0x0][0x2d0], -R148 ;  /* 0x0000b40065657a23 */ /* 0x000fe40000010894 */
[----:B------:R-:W-:Y:S02]  /*158b0*/  FFMA.FTZ R70, R167, c[0x0][0x2d0], -R149 ;  /* 0x0000b400a7467a23 */ /* 0x000fe40000010895 */
[----:B------:R-:W-:Y:S01]  /*158c0*/  IMAD.MOV.U32 R167, RZ, RZ, R135 ;  /* 0x000000ffffa77224 */ /* 0x000fe200078e0087 */
[C---:B--2---:R-:W-:Y:S01]  /*158d0*/  HMMA.16816.F32 R52, R136.reuse, R60, R52 ;  /* 0x0000003c8834723c */ /* 0x044fe20000001834 */
[----:B------:R-:W2:Y:S01]  /*158e0*/  LDL.LU R135, [R1+0x20] ;  /* 0x0000200001877983 */ /* 0x000ea20000300800 */
[----:B------:R-:W-:Y:S01]  /*158f0*/  MUFU.EX2 R106, R70 ;  /* 0x00000046006a7308 */ /* 0x000fe20000000800 */
[--C-:B---3--:R-:W-:Y:S05]  /*15900*/  FFMA.FTZ R2, R151, c[0x0][0x2d0], -R149.reuse ;  /* 0x0000b40097027a23 */ /* 0x108fea0000010895 */
[C---:B------:R-:W-:Y:S04]  /*15910*/  HMMA.16816.F32 R56, R136.reuse, R62, R56 ;  /* 0x0000003e8838723c */ /* 0x040fe80000001838 */
[----:B------:R3:W-:Y:S01]  /*15920*/  MUFU.EX2 R117, R2 ;  /* 0x0000000200757308 */ /* 0x0007e20000000800 */
[C---:B------:R-:W-:Y:S02]  /*15930*/  FMUL.FTZ R60, R3.reuse, R128 ;  /* 0x00000080033c7220 */ /* 0x040fe40000410000 */
[----:B------:R-:W-:Y:S02]  /*15940*/  FMUL.FTZ R61, R3, R129 ;  /* 0x00000081033d7220 */ /* 0x000fe40000410000 */
[C---:B------:R-:W-:Y:S03]  /*15950*/  FMUL.FTZ R62, R0.reuse, R130 ;  /* 0x00000082003e7220 */ /* 0x040fe60000410000 */
[----:B------:R-:W-:Y:S07]  /*15960*/  FMUL.FTZ R63, R0, R131 ;  /* 0x00000083003f7220 */ /* 0x000fee0000410000 */
[C---:B-1----:R-:W-:Y:S07]  /*15970*/  HMMA.16816.F32 R60, R136.reuse, R72, R60 ;  /* 0x00000048883c723c */ /* 0x042fee000000183c */
[----:B------:R-:W-:Y:S01]  /*15980*/  F2FP.PACK_AB R72, R250, R108 ;  /* 0x0000006cfa48723e */ /* 0x000fe200000000ff */
[----:B------:R-:W-:Y:S01]  /*15990*/  HMMA.16816.F32 R64, R136, R74, R64 ;  /* 0x0000004a8840723c */ /* 0x000fe20000001840 */
[----:B------:R-:W-:Y:S03]  /*159a0*/  MUFU.EX2 R136, R101 ;  /* 0x0000006500887308 */ /* 0x000fe60000000800 */
[--C-:B---3--:R-:W-:Y:S01]  /*159b0*/  FFMA.FTZ R2, R152, c[0x0][0x2d0], -R149.reuse ;  /* 0x0000b40098027a23 */ /* 0x108fe20000010895 */
[----:B------:R-:W-:Y:S02]  /*159c0*/  F2FP.PACK_AB R73, R243, R244 ;  /* 0x000000f4f349723e */ /* 0x000fe400000000ff */
[----:B------:R-:W-:Y:S01]  /*159d0*/  IMAD.MOV.U32 R138, RZ, RZ, R176 ;  /* 0x000000ffff8a7224 */ /* 0x000fe200078e00b0 */
[----:B------:R-:W-:Y:S03]  /*159e0*/  MOV R137, R172 ;  /* 0x000000ac00897202 */ /* 0x000fe60000000f00 */
[----:B------:R1:W3:Y:S01]  /*159f0*/  MUFU.EX2 R211, R2 ;  /* 0x0000000200d37308 */ /* 0x0002e20000000800 */
[----:B------:R-:W-:Y:S01]  /*15a00*/  F2FP.PACK_AB R75, R118, R119 ;  /* 0x00000077764b723e */ /* 0x000fe200000000ff */
[--C-:B------:R-:W-:Y:S01]  /*15a10*/  FFMA.FTZ R70, R138, c[0x0][0x2d0], -R149.reuse ;  /* 0x0000b4008a467a23 */ /* 0x100fe20000010895 */
[----:B------:R-:W-:Y:S07]  /*15a20*/  F2FP.PACK_AB R74, R239, R241 ;  /* 0x000000f1ef4a723e */ /* 0x000fee00000000ff */
[C---:B------:R-:W-:Y:S08]  /*15a30*/  HMMA.16816.F32 R4, R72.reuse, R76, R4 ;  /* 0x0000004c4804723c */ /* 0x040ff00000001804 */
[C---:B------:R-:W-:Y:S01]  /*15a40*/  HMMA.16816.F32 R8, R72.reuse, R78, R8 ;  /* 0x0000004e4808723c */ /* 0x040fe20000001808 */
[----:B------:R-:W3:Y:S03]  /*15a50*/  LDSM.16.MT88.4 R76, [R213+0x4900] ;  /* 0x00490000d54c783b */ /* 0x000ee60000004200 */
[--C-:B-1----:R-:W-:Y:S04]  /*15a60*/  FFMA.FTZ R2, R153, c[0x0][0x2d0], -R148.reuse ;  /* 0x0000b40099027a23 */ /* 0x102fe80000010894 */
[C---:B------:R-:W-:Y:S01]  /*15a70*/  HMMA.16816.F32 R12, R72.reuse, R80, R12 ;  /* 0x00000050480c723c */ /* 0x040fe2000000180c */
[----:B------:R1:W-:Y:S07]  /*15a80*/  MUFU.EX2 R116, R2 ;  /* 0x0000000200747308 */ /* 0x0003ee0000000800 */
[C---:B------:R-:W-:Y:S01]  /*15a90*/  HMMA.16816.F32 R16, R72.reuse, R82, R16 ;  /* 0x000000524810723c */ /* 0x040fe20000001810 */
[----:B------:R-:W3:Y:S07]  /*15aa0*/  LDSM.16.MT88.4 R80, [R214+0x4900] ;  /* 0x00490000d650783b */ /* 0x000eee0000004200 */
[C---:B------:R-:W-:Y:S08]  /*15ab0*/  HMMA.16816.F32 R20, R72.reuse, R84, R20 ;  /* 0x000000544814723c */ /* 0x040ff00000001814 */
[C---:B------:R-:W-:Y:S01]  /*15ac0*/  HMMA.16816.F32 R24, R72.reuse, R86, R24 ;  /* 0x000000564818723c */ /* 0x040fe20000001818 */
[----:B------:R-:W3:Y:S03]  /*15ad0*/  LDSM.16.MT88.4 R84, [R216+0x4900] ;  /* 0x00490000d854783b */ /* 0x000ee60000004200 */
[--C-:B-1----:R-:W-:Y:S04]  /*15ae0*/  FFMA.FTZ R2, R154, c[0x0][0x2d0], -R148.reuse ;  /* 0x0000b4009a027a23 */ /* 0x102fe80000010894 */
[C---:B----4-:R-:W-:Y:S01]  /*15af0*/  HMMA.16816.F32 R28, R72.reuse, R88, R28 ;  /* 0x00000058481c723c */ /* 0x050fe2000000181c */
[----:B------:R1:W4:Y:S07]  /*15b00*/  MUFU.EX2 R205, R2 ;  /* 0x0000000200cd7308 */ /* 0x00032e0000000800 */
[C---:B------:R-:W-:Y:S01]  /*15b10*/  HMMA.16816.F32 R32, R72.reuse, R90, R32 ;  /* 0x0000005a4820723c */ /* 0x040fe20000001820 */
[----:B------:R-:W4:Y:S07]  /*15b20*/  LDSM.16.MT88.4 R88, [R213+0x1100] ;  /* 0x00110000d558783b */ /* 0x000f2e0000004200 */
[C---:B---3--:R-:W-:Y:S08]  /*15b30*/  HMMA.16816.F32 R36, R72.reuse, R76, R36 ;  /* 0x0000004c4824723c */ /* 0x048ff00000001824 */
[C---:B------:R-:W-:Y:S01]  /*15b40*/  HMMA.16816.F32 R40, R72.reuse, R78, R40 ;  /* 0x0000004e4828723c */ /* 0x040fe20000001828 */
[----:B------:R-:W3:Y:S03]  /*15b50*/  LDSM.16.MT88.4 R76, [R217+0x1100] ;  /* 0x00110000d94c783b */ /* 0x000ee60000004200 */
[--C-:B-1----:R-:W-:Y:S04]  /*15b60*/  FFMA.FTZ R2, R155, c[0x0][0x2d0], -R149.reuse ;  /* 0x0000b4009b027a23 */ /* 0x102fe80000010895 */
[C---:B------:R-:W-:Y:S01]  /*15b70*/  HMMA.16816.F32 R44, R72.reuse, R80, R44 ;  /* 0x00000050482c723c */ /* 0x040fe2000000182c */
[----:B------:R1:W-:Y:S07]  /*15b80*/  MUFU.EX2 R203, R2 ;  /* 0x0000000200cb7308 */ /* 0x0003ee0000000800 */
[C---:B------:R-:W-:Y:S01]  /*15b90*/  HMMA.16816.F32 R48, R72.reuse, R82, R48 ;  /* 0x000000524830723c */ /* 0x040fe20000001830 */
[----:B------:R-:W2:Y:S07]  /*15ba0*/  LDSM.16.MT88.4 R80, [R216+0x1100] ;  /* 0x00110000d850783b */ /* 0x000eae0000004200 */
[C---:B------:R-:W-:Y:S08]  /*15bb0*/  HMMA.16816.F32 R52, R72.reuse, R92, R52 ;  /* 0x0000005c4834723c */ /* 0x040ff00000001834 */
[C---:B------:R-:W-:Y:S01]  /*15bc0*/  HMMA.16816.F32 R56, R72.reuse, R94, R56 ;  /* 0x0000005e4838723c */ /* 0x040fe20000001838 */
[----:B------:R-:W-:Y:S03]  /*15bd0*/  LDSM.16.MT88.4 R92, [R216+0x5900] ;  /* 0x00590000d85c783b */ /* 0x000fe60000004200 */
[--C-:B-1----:R-:W-:Y:S04]  /*15be0*/  FFMA.FTZ R2, R156, c[0x0][0x2d0], -R149.reuse ;  /* 0x0000b4009c027a23 */ /* 0x102fe80000010895 */
[C---:B------:R-:W-:Y:S01]  /*15bf0*/  HMMA.16816.F32 R60, R72.reuse, R84, R60 ;  /* 0x00000054483c723c */ /* 0x040fe2000000183c */
[----:B------:R1:W1:Y:S07]  /*15c00*/  MUFU.EX2 R127, R2 ;  /* 0x00000002007f7308 */ /* 0x00026e0000000800 */
[----:B------:R-:W-:Y:S01]  /*15c10*/  HMMA.16816.F32 R64, R72, R86, R64 ;  /* 0x000000564840723c */ /* 0x000fe20000001840 */
[----:B------:R-:W2:Y:S06]  /*15c20*/  LDSM.16.MT88.4 R84, [R213+0x5100] ;  /* 0x00510000d554783b */ /* 0x000eac0000004200 */
[----:B------:R-:W-:Y:S02]  /*15c30*/  F2FP.PACK_AB R72, R211, R117 ;  /* 0x00000075d348723e */ /* 0x000fe400000000ff */
[----:B----4-:R-:W-:Y:S03]  /*15c40*/  F2FP.PACK_AB R73, R205, R116 ;  /* 0x00000074cd49723e */ /* 0x010fe600000000ff */
[--C-:B-1----:R-:W-:Y:S01]  /*15c50*/  FFMA.FTZ R2, R157, c[0x0][0x2d0], -R148.reuse ;  /* 0x0000b4009d027a23 */ /* 0x102fe20000010894 */
[----:B------:R-:W-:Y:S03]  /*15c60*/  F2FP.PACK_AB R74, R127, R203 ;  /* 0x000000cb7f4a723e */ /* 0x000fe600000000ff */
[----:B------:R1:W-:Y:S02]  /*15c70*/  MUFU.EX2 R126, R2 ;  /* 0x00000002007e7308 */ /* 0x0003e40000000800 */
[----:B-1----:R-:W-:Y:S08]  /*15c80*/  FFMA.FTZ R2, R158, c[0x0][0x2d0], -R148 ;  /* 0x0000b4009e027a23 */ /* 0x002ff00000010894 */
[----:B------:R1:W4:Y:S01]  /*15c90*/  MUFU.EX2 R125, R2 ;  /* 0x00000002007d7308 */ /* 0x0003220000000800 */
[----:B-----5:R-:W-:Y:S09]  /*15ca0*/  FFMA.FTZ R104, R3, R104, R248 ;  /* 0x0000006803687223 */ /* 0x020ff200000100f8 */
[----:B------:R-:W5:Y:S01]  /*15cb0*/  MUFU.EX2 R3, R100 ;  /* 0x0000006400037308 */ /* 0x000f620000000800 */
[--C-:B-1----:R-:W-:Y:S01]  /*15cc0*/  FFMA.FTZ R2, R159, c[0x0][0x2d0], -R149.reuse ;  /* 0x0000b4009f027a23 */ /* 0x102fe20000010895 */
[----:B----4-:R-:W-:Y:S08]  /*15cd0*/  F2FP.PACK_AB R75, R125, R126 ;  /* 0x0000007e7d4b723e */ /* 0x010ff000000000ff */
[----:B------:R1:W-:Y:S01]  /*15ce0*/  MUFU.EX2 R124, R2 ;  /* 0x00000002007c7308 */ /* 0x0003e20000000800 */
[C---:B------:R-:W-:Y:S08]  /*15cf0*/  HMMA.16816.F32 R4, R72.reuse, R88, R4 ;  /* 0x000000584804723c */ /* 0x040ff00000001804 */
[C---:B------:R-:W-:Y:S01]  /*15d00*/  HMMA.16816.F32 R8, R72.reuse, R90, R8 ;  /* 0x0000005a4808723c */ /* 0x040fe20000001808 */
[----:B------:R-:W4:Y:S07]  /*15d10*/  LDSM.16.MT88.4 R88, [R214+0x5100] ;  /* 0x00510000d658783b */ /* 0x000f2e0000004200 */
[C---:B------:R-:W-:Y:S04]  /*15d20*/  HMMA.16816.F32 R12, R72.reuse, R96, R12 ;  /* 0x00000060480c723c */ /* 0x040fe8000000180c */
[----:B-1----:R-:W-:Y:S04]  /*15d30*/  FFMA.FTZ R2, R164, c[0x0][0x2d0], -R149 ;  /* 0x0000b400a4027a23 */ /* 0x002fe80000010895 */
[C---:B------:R-:W-:Y:S01]  /*15d40*/  HMMA.16816.F32 R16, R72.reuse, R98, R16 ;  /* 0x000000624810723c */ /* 0x040fe20000001810 */
[----:B------:R1:W1:Y:S01]  /*15d50*/  MUFU.EX2 R176, R2 ;  /* 0x0000000200b07308 */ /* 0x0002620000000800 */
[----:B------:R-:W-:Y:S06]  /*15d60*/  LDSM.16.MT88.4 R96, [R214+0x2100] ;  /* 0x00210000d660783b */ /* 0x000fec0000004200 */
[C---:B---3--:R-:W-:Y:S08]  /*15d70*/  HMMA.16816.F32 R20, R72.reuse, R76, R20 ;  /* 0x0000004c4814723c */ /* 0x048ff00000001814 */
[C---:B------:R-:W-:Y:S01]  /*15d80*/  HMMA.16816.F32 R24, R72.reuse, R78, R24 ;  /* 0x0000004e4818723c */ /* 0x040fe20000001818 */
[----:B------:R-:W3:Y:S03]  /*15d90*/  LDSM.16.MT88.4 R76, [R217+0x5100] ;  /* 0x00510000d94c783b */ /* 0x000ee60000004200 */
[----:B--2---:R-:W-:Y:S04]  /*15da0*/  FFMA.FTZ R0, R0, R135, R167 ;  /* 0x0000008700007223 */ /* 0x004fe800000100a7 */
[C---:B------:R-:W-:Y:S04]  /*15db0*/  HMMA.16816.F32 R28, R72.reuse, R80, R28 ;  /* 0x00000050481c723c */ /* 0x040fe8000000181c */
[----:B-1----:R-:W-:Y:S02]  /*15dc0*/  FFMA.FTZ R2, R165, c[0x0][0x2d0], -R148 ;  /* 0x0000b400a5027a23 */ /* 0x002fe40000010894 */
[----:B------:R-:W-:Y:S01]  /*15dd0*/  FADD.FTZ R0, R133, R0 ;  /* 0x0000000085007221 */ /* 0x000fe20000010000 */
[----:B-----5:R-:W-:Y:S01]  /*15de0*/  F2FP.PACK_AB R133, R136, R3 ;  /* 0x000000038885723e */ /* 0x020fe200000000ff */
[C---:B------:R-:W-:Y:S01]  /*15df0*/  HMMA.16816.F32 R32, R72.reuse, R82, R32 ;  /* 0x000000524820723c */ /* 0x040fe20000001820 */
[----:B------:R1:W-:Y:S01]  /*15e00*/  MUFU.EX2 R107, R2 ;  /* 0x00000002006b7308 */ /* 0x0003e20000000800 */
[----:B------:R-:W2:Y:S02]  /*15e10*/  LDSM.16.MT88.4 R80, [R216+0x5100] ;  /* 0x00510000d850783b */ /* 0x000ea40000004200 */
[----:B------:R-:W-:Y:S04]  /*15e20*/  FADD.FTZ R0, R111, R0 ;  /* 0x000000006f007221 */ /* 0x000fe80000010000 */
[C---:B------:R-:W-:Y:S04]  /*15e30*/  HMMA.16816.F32 R36, R72.reuse, R84, R36 ;  /* 0x000000544824723c */ /* 0x040fe80000001824 */
[----:B------:R-:W-:Y:S04]  /*15e40*/  FADD.FTZ R0, R109, R0 ;  /* 0x000000006d007221 */ /* 0x000fe80000010000 */
[C---:B------:R-:W-:Y:S01]  /*15e50*/  HMMA.16816.F32 R40, R72.reuse, R86, R40 ;  /* 0x000000564828723c */ /* 0x040fe20000001828 */
[----:B------:R-:W5:Y:S03]  /*15e60*/  LDSM.16.MT88.4 R84, [R213+0x1900] ;  /* 0x00190000d554783b */ /* 0x000f660000004200 */
[----:B------:R-:W-:Y:S04]  /*15e70*/  FADD.FTZ R0, R244, R0 ;  /* 0x00000000f4007221 */ /* 0x000fe80000010000 */
[C---:B----4-:R-:W-:Y:S04]  /*15e80*/  HMMA.16816.F32 R44, R72.reuse, R88, R44 ;  /* 0x00000058482c723c */ /* 0x050fe8000000182c */
[----:B-1----:R-:W-:Y:S02]  /*15e90*/  FFMA.FTZ R2, R166, c[0x0][0x2d0], -R148 ;  /* 0x0000b400a6027a23 */ /* 0x002fe40000010894 */
[----:B------:R-:W-:Y:S02]  /*15ea0*/  FADD.FTZ R0, R243, R0 ;  /* 0x00000000f3007221 */ /* 0x000fe40000010000 */
[C---:B------:R-:W-:Y:S01]  /*15eb0*/  HMMA.16816.F32 R48, R72.reuse, R90, R48 ;  /* 0x0000005a4830723c */ /* 0x040fe20000001830 */
[----:B------:R1:W4:Y:S01]  /*15ec0*/  MUFU.EX2 R172, R2 ;  /* 0x0000000200ac7308 */ /* 0x0003220000000800 */
[----:B------:R-:W5:Y:S02]  /*15ed0*/  LDSM.16.MT88.4 R88, [R214+0x1900] ;  /* 0x00190000d658783b */ /* 0x000f640000004200 */
[----:B------:R-:W-:Y:S04]  /*15ee0*/  FADD.FTZ R0, R119, R0 ;  /* 0x0000000077007221 */ /* 0x000fe80000010000 */
[C---:B---3--:R-:W-:Y:S04]  /*15ef0*/  HMMA.16816.F32 R52, R72.reuse, R76, R52 ;  /* 0x0000004c4834723c */ /* 0x048fe80000001834 */
[----:B------:R-:W-:Y:S04]  /*15f00*/  FADD.FTZ R0, R118, R0 ;  /* 0x0000000076007221 */ /* 0x000fe80000010000 */
[C---:B------:R-:W-:Y:S01]  /*15f10*/  HMMA.16816.F32 R56, R72.reuse, R78, R56 ;  /* 0x0000004e4838723c */ /* 0x040fe20000001838 */
[----:B------:R-:W3:Y:S03]  /*15f20*/  LDSM.16.MT88.4 R76, [R217+0x1900] ;  /* 0x00190000d94c783b */ /* 0x000ee60000004200 */
[----:B------:R-:W-:Y:S04]  /*15f30*/  FADD.FTZ R0, R116, R0 ;  /* 0x0000000074007221 */ /* 0x000fe80000010000 */
[C---:B--2---:R-:W-:Y:S04]  /*15f40*/  HMMA.16816.F32 R60, R72.reuse, R80, R60 ;  /* 0x00000050483c723c */ /* 0x044fe8000000183c */
[--C-:B-1----:R-:W-:Y:S02]  /*15f50*/  FFMA.FTZ R2, R168, c[0x0][0x2d0], -R149.reuse ;  /* 0x0000b400a8027a23 */ /* 0x102fe40000010895 */
[----:B------:R-:W-:Y:S02]  /*15f60*/  FADD.FTZ R0, R205, R0 ;  /* 0x00000000cd007221 */ /* 0x000fe40000010000 */
[----:B------:R-:W-:Y:S01]  /*15f70*/  HMMA.16816.F32 R64, R72, R82, R64 ;  /* 0x000000524840723c */ /* 0x000fe20000001840 */
[----:B------:R1:W2:Y:S01]  /*15f80*/  MUFU.EX2 R166, R2 ;  /* 0x0000000200a67308 */ /* 0x0002a20000000800 */
[----:B------:R-:W3:Y:S02]  /*15f90*/  LDSM.16.MT88.4 R80, [R216+0x1900] ;  /* 0x00190000d850783b */ /* 0x000ee40000004200 */
[----:B------:R-:W-:Y:S03]  /*15fa0*/  FADD.FTZ R0, R126, R0 ;  /* 0x000000007e007221 */ /* 0x000fe60000010000 */
[----:B------:R-:W-:Y:S01]  /*15fb0*/  F2FP.PACK_AB R72, R176, R124 ;  /* 0x0000007cb048723e */ /* 0x000fe200000000ff */
[----:B------:R-:W-:Y:S01]  /*15fc0*/  FADD.FTZ R0, R125, R0 ;  /* 0x000000007d007221 */ /* 0x000fe20000010000 */
[C---:B----4-:R-:W-:Y:S03]  /*15fd0*/  F2FP.PACK_AB R73, R172.reuse, R107 ;  /* 0x0000006bac49723e */ /* 0x050fe600000000ff */
[----:B------:R-:W-:Y:S04]  /*15fe0*/  FADD.FTZ R0, R107, R0 ;  /* 0x000000006b007221 */ /* 0x000fe80000010000 */
[----:B------:R-:W-:Y:S02]  /*15ff0*/  FADD.FTZ R0, R172, R0 ;  /* 0x00000000ac007221 */ /* 0x000fe40000010000 */
[--C-:B-1----:R-:W-:Y:S01]  /*16000*/  FFMA.FTZ R2, R169, c[0x0][0x2d0], -R148.reuse ;  /* 0x0000b400a9027a23 */ /* 0x102fe20000010894 */
[----:B--2---:R-:W-:Y:S03]  /*16010*/  F2FP.PACK_AB R74, R166, R106 ;  /* 0x0000006aa64a723e */ /* 0x004fe600000000ff */
[----:B------:R1:W2:Y:S02]  /*16020*/  MUFU.EX2 R105, R2 ;  /* 0x0000000200697308 */ /* 0x0002a40000000800 */
[----:B-1----:R-:W-:Y:S02]  /*16030*/  FFMA.FTZ R2, R170, c[0x0][0x2d0], -R148 ;  /* 0x0000b400aa027a23 */ /* 0x002fe40000010894 */
[----:B--2---:R-:W-:Y:S06]  /*16040*/  FADD.FTZ R0, R105, R0 ;  /* 0x0000000069007221 */ /* 0x004fec0000010000 */
[----:B------:R1:W2:Y:S02]  /*16050*/  MUFU.EX2 R165, R2 ;  /* 0x0000000200a57308 */ /* 0x0002a40000000800 */
[--C-:B-1----:R-:W-:Y:S01]  /*16060*/  FFMA.FTZ R2, R171, c[0x0][0x2d0], -R149.reuse ;  /* 0x0000b400ab027a23 */ /* 0x102fe20000010895 */
[C---:B--2---:R-:W-:Y:S01]  /*16070*/  F2FP.PACK_AB R75, R165.reuse, R105 ;  /* 0x00000069a54b723e */ /* 0x044fe200000000ff */
[----:B------:R-:W-:Y:S06]  /*16080*/  FADD.FTZ R0, R165, R0 ;  /* 0x00000000a5007221 */ /* 0x000fec0000010000 */
[----:B------:R1:W-:Y:S01]  /*16090*/  MUFU.EX2 R159, R2 ;  /* 0x00000002009f7308 */ /* 0x0003e20000000800 */
[C---:B-----5:R-:W-:Y:S08]  /*160a0*/  HMMA.16816.F32 R4, R72.reuse, R84, R4 ;  /* 0x000000544804723c */ /* 0x060ff00000001804 */
[C---:B------:R-:W-:Y:S01]  /*160b0*/  HMMA.16816.F32 R8, R72.reuse, R86, R8 ;  /* 0x000000564808723c */ /* 0x040fe20000001808 */
[----:B------:R-:W2:Y:S07]  /*160c0*/  LDSM.16.MT88.4 R84, [R213+0x5900] ;  /* 0x00590000d554783b */ /* 0x000eae0000004200 */
[C---:B------:R-:W-:Y:S04]  /*160d0*/  HMMA.16816.F32 R12, R72.reuse, R88, R12 ;  /* 0x00000058480c723c */ /* 0x040fe8000000180c */
        /* <DEDUP_REMOVED lines=8> */
[--C-:B-1----:R-:W-:Y:S04]  /*16160*/  FFMA.FTZ R2, R174, c[0x0][0x2d0], -R148.reuse ;  /* 0x0000b400ae027a23 */ /* 0x102fe80000010894 */
[C---:B------:R-:W-:Y:S01]  /*16170*/  HMMA.16816.F32 R32, R72.reuse, R82, R32 ;  /* 0x000000524820723c */ /* 0x040fe20000001820 */
[----:B------:R1:W5:Y:S01]  /*16180*/  MUFU.EX2 R115, R2 ;  /* 0x0000000200737308 */ /* 0x0003620000000800 */
[----:B------:R-:W3:Y:S06]  /*16190*/  LDSM.16.MT88.4 R80, [R213+0x2100] ;  /* 0x00210000d550783b */ /* 0x000eec0000004200 */
[C---:B--2---:R-:W-:Y:S08]  /*161a0*/  HMMA.16816.F32 R36, R72.reuse, R84, R36 ;  /* 0x000000544824723c */ /* 0x044ff00000001824 */
[C---:B------:R-:W-:Y:S01]  /*161b0*/  HMMA.16816.F32 R40, R72.reuse, R86, R40 ;  /* 0x000000564828723c */ /* 0x040fe20000001828 */
[----:B------:R-:W2:Y:S07]  /*161c0*/  LDSM.16.MT88.4 R84, [R217+0x2100] ;  /* 0x00210000d954783b */ /* 0x000eae0000004200 */
[C---:B----4-:R-:W-:Y:S04]  /*161d0*/  HMMA.16816.F32 R44, R72.reuse, R88, R44 ;  /* 0x00000058482c723c */ /* 0x050fe8000000182c */
[----:B-1----:R-:W-:Y:S02]  /*161e0*/  FFMA.FTZ R2, R175, c[0x0][0x2d0], -R148 ;  /* 0x0000b400af027a23 */ /* 0x002fe40000010894 */
[----:B-----5:R-:W-:Y:S02]  /*161f0*/  FADD.FTZ R0, R115, R0 ;  /* 0x0000000073007221 */ /* 0x020fe40000010000 */
[C---:B------:R-:W-:Y:S01]  /*16200*/  HMMA.16816.F32 R48, R72.reuse, R90, R48 ;  /* 0x0000005a4830723c */ /* 0x040fe20000001830 */
[----:B------:R1:W4:Y:S01]  /*16210*/  MUFU.EX2 R114, R2 ;  /* 0x0000000200727308 */ /* 0x0003220000000800 */
[----:B------:R-:W-:Y:S06]  /*16220*/  LDSM.16.MT88.4 R88, [R214+0x6100] ;  /* 0x00610000d658783b */ /* 0x000fec0000004200 */
[C---:B---3--:R-:W-:Y:S08]  /*16230*/  HMMA.16816.F32 R52, R72.reuse, R76, R52 ;  /* 0x0000004c4834723c */ /* 0x048ff00000001834 */
[C---:B------:R-:W-:Y:S01]  /*16240*/  HMMA.16816.F32 R56, R72.reuse, R78, R56 ;  /* 0x0000004e4838723c */ /* 0x040fe20000001838 */
[----:B------:R-:W3:Y:S07]  /*16250*/  LDSM.16.MT88.4 R76, [R216+0x2100] ;  /* 0x00210000d84c783b */ /* 0x000eee0000004200 */
[C---:B------:R-:W-:Y:S04]  /*16260*/  HMMA.16816.F32 R60, R72.reuse, R92, R60 ;  /* 0x0000005c483c723c */ /* 0x040fe8000000183c */
[--C-:B-1----:R-:W-:Y:S02]  /*16270*/  FFMA.FTZ R2, R177, c[0x0][0x2d0], -R149.reuse ;  /* 0x0000b400b1027a23 */ /* 0x102fe40000010895 */
[----:B----4-:R-:W-:Y:S02]  /*16280*/  FADD.FTZ R0, R114, R0 ;  /* 0x0000000072007221 */ /* 0x010fe40000010000 */
[----:B------:R-:W-:Y:S01]  /*16290*/  HMMA.16816.F32 R64, R72, R94, R64 ;  /* 0x0000005e4840723c */ /* 0x000fe20000001840 */
[----:B------:R1:W-:Y:S01]  /*162a0*/  MUFU.EX2 R113, R2 ;  /* 0x0000000200717308 */ /* 0x0003e20000000800 */
[----:B------:R-:W-:Y:S05]  /*162b0*/  LDSM.16.MT88.4 R92, [R216+0x6100] ;  /* 0x00610000d85c783b */ /* 0x000fea0000004200 */
[----:B------:R-:W-:Y:S02]  /*162c0*/  F2FP.PACK_AB R72, R164, R159 ;  /* 0x0000009fa448723e */ /* 0x000fe400000000ff */
[----:B------:R-:W-:Y:S03]  /*162d0*/  F2FP.PACK_AB R73, R114, R115 ;  /* 0x000000737249723e */ /* 0x000fe600000000ff */
[--C-:B-1----:R-:W-:Y:S04]  /*162e0*/  FFMA.FTZ R2, R178, c[0x0][0x2d0], -R149.reuse ;  /* 0x0000b400b2027a23 */ /* 0x102fe80000010895 */
[----:B------:R1:W4:Y:S02]  /*162f0*/  MUFU.EX2 R158, R2 ;  /* 0x00000002009e7308 */ /* 0x0003240000000800 */
[--C-:B-1----:R-:W-:Y:S01]  /*16300*/  FFMA.FTZ R2, R179, c[0x0][0x2d0], -R148.reuse ;  /* 0x0000b400b3027a23 */ /* 0x102fe20000010894 */
[----:B----4-:R-:W-:Y:S07]  /*16310*/  F2FP.PACK_AB R74, R158, R113 ;  /* 0x000000719e4a723e */ /* 0x010fee00000000ff */
[----:B------:R1:W4:Y:S02]  /*16320*/  MUFU.EX2 R112, R2 ;  /* 0x0000000200707308 */ /* 0x0003240000000800 */
[----:B-1----:R-:W-:Y:S02]  /*16330*/  FFMA.FTZ R2, R201, c[0x0][0x2d0], -R148 ;  /* 0x0000b400c9027a23 */ /* 0x002fe40000010894 */
[----:B----4-:R-:W-:Y:S06]  /*16340*/  FADD.FTZ R0, R112, R0 ;  /* 0x0000000070007221 */ /* 0x010fec0000010000 */
[----:B------:R1:W4:Y:S02]  /*16350*/  MUFU.EX2 R157, R2 ;  /* 0x00000002009d7308 */ /* 0x0003240000000800 */
[--C-:B-1----:R-:W-:Y:S01]  /*16360*/  FFMA.FTZ R2, R202, c[0x0][0x2d0], -R149.reuse ;  /* 0x0000b400ca027a23 */ /* 0x102fe20000010895 */
[C---:B----4-:R-:W-:Y:S01]  /*16370*/  F2FP.PACK_AB R75, R157.reuse, R112 ;  /* 0x000000709d4b723e */ /* 0x050fe200000000ff */
[----:B------:R-:W-:Y:S06]  /*16380*/  FADD.FTZ R0, R157, R0 ;  /* 0x000000009d007221 */ /* 0x000fec0000010000 */
[----:B------:R1:W-:Y:S01]  /*16390*/  MUFU.EX2 R156, R2 ;  /* 0x00000002009c7308 */ /* 0x0003e20000000800 */
[C---:B------:R-:W-:Y:S08]  /*163a0*/  HMMA.16816.F32 R4, R72.reuse, R80, R4 ;  /* 0x000000504804723c */ /* 0x040ff00000001804 */
[C---:B------:R-:W-:Y:S01]  /*163b0*/  HMMA.16816.F32 R8, R72.reuse, R82, R8 ;  /* 0x000000524808723c */ /* 0x040fe20000001808 */
[----:B------:R-:W4:Y:S07]  /*163c0*/  LDSM.16.MT88.4 R80, [R213+0x6100] ;  /* 0x00610000d550783b */ /* 0x000f2e0000004200 */
[C---:B------:R-:W-:Y:S04]  /*163d0*/  HMMA.16816.F32 R12, R72.reuse, R96, R12 ;  /* 0x00000060480c723c */ /* 0x040fe8000000180c */
[--C-:B-1----:R-:W-:Y:S04]  /*163e0*/  FFMA.FTZ R2, R204, c[0x0][0x2d0], -R149.reuse ;  /* 0x0000b400cc027a23 */ /* 0x102fe80000010895 */
[C---:B------:R-:W-:Y:S01]  /*163f0*/  HMMA.16816.F32 R16, R72.reuse, R98, R16 ;  /* 0x000000624810723c */ /* 0x040fe20000001810 */
[----:B------:R1:W-:Y:S01]  /*16400*/  MUFU.EX2 R155, R2 ;  /* 0x00000002009b7308 */ /* 0x0003e20000000800 */
[----:B------:R-:W-:Y:S06]  /*16410*/  LDSM.16.MT88.4 R96, [R217+0x2900] ;  /* 0x00290000d960783b */ /* 0x000fec0000004200 */
[C---:B--2---:R-:W-:Y:S08]  /*16420*/  HMMA.16816.F32 R20, R72.reuse, R84, R20 ;  /* 0x000000544814723c */ /* 0x044ff00000001814 */
[C---:B------:R-:W-:Y:S01]  /*16430*/  HMMA.16816.F32 R24, R72.reuse, R86, R24 ;  /* 0x000000564818723c */ /* 0x040fe20000001818 */
[----:B------:R-:W2:Y:S07]  /*16440*/  LDSM.16.MT88.4 R84, [R217+0x6100] ;  /* 0x00610000d954783b */ /* 0x000eae0000004200 */
[C---:B---3--:R-:W-:Y:S04]  /*16450*/  HMMA.16816.F32 R28, R72.reuse, R76, R28 ;  /* 0x0000004c481c723c */ /* 0x048fe8000000181c */
[--C-:B-1----:R-:W-:Y:S04]  /*16460*/  FFMA.FTZ R2, R207, c[0x0][0x2d0], -R148.reuse ;  /* 0x0000b400cf027a23 */ /* 0x102fe80000010894 */
[C---:B------:R-:W-:Y:S01]  /*16470*/  HMMA.16816.F32 R32, R72.reuse, R78, R32 ;  /* 0x0000004e4820723c */ /* 0x040fe20000001820 */
[----:B------:R1:W3:Y:S01]  /*16480*/  MUFU.EX2 R123, R2 ;  /* 0x00000002007b7308 */ /* 0x0002e20000000800 */
[----:B------:R-:W5:Y:S06]  /*16490*/  LDSM.16.MT88.4 R76, [R213+0x2900] ;  /* 0x00290000d54c783b */ /* 0x000f6c0000004200 */
[C---:B----4-:R-:W-:Y:S08]  /*164a0*/  HMMA.16816.F32 R36, R72.reuse, R80, R36 ;  /* 0x000000504824723c */ /* 0x050ff00000001824 */
[C---:B------:R-:W-:Y:S01]  /*164b0*/  HMMA.16816.F32 R40, R72.reuse, R82, R40 ;  /* 0x000000524828723c */ /* 0x040fe20000001828 */
[----:B------:R-:W4:Y:S07]  /*164c0*/  LDSM.16.MT88.4 R80, [R214+0x2900] ;  /* 0x00290000d650783b */ /* 0x000f2e0000004200 */
[C---:B------:R-:W-:Y:S04]  /*164d0*/  HMMA.16816.F32 R44, R72.reuse, R88, R44 ;  /* 0x00000058482c723c */ /* 0x040fe8000000182c */
[----:B-1----:R-:W-:Y:S02]  /*164e0*/  FFMA.FTZ R2, R206, c[0x0][0x2d0], -R148 ;  /* 0x0000b400ce027a23 */ /* 0x002fe40000010894 */
[----:B---3--:R-:W-:Y:S02]  /*164f0*/  FADD.FTZ R0, R123, R0 ;  /* 0x000000007b007221 */ /* 0x008fe40000010000 */
[C---:B------:R-:W-:Y:S01]  /*16500*/  HMMA.16816.F32 R48, R72.reuse, R90, R48 ;  /* 0x0000005a4830723c */ /* 0x040fe20000001830 */
[----:B------:R1:W3:Y:S01]  /*16510*/  MUFU.EX2 R122, R2 ;  /* 0x00000002007a7308 */ /* 0x0002e20000000800 */
[----:B------:R-:W-:Y:S06]  /*16520*/  LDSM.16.MT88.4 R88, [R213+0x6900] ;  /* 0x00690000d558783b */ /* 0x000fec0000004200 */
[C---:B--2---:R-:W-:Y:S08]  /*16530*/  HMMA.16816.F32 R52, R72.reuse, R84, R52 ;  /* 0x000000544834723c */ /* 0x044ff00000001834 */
[C---:B------:R-:W-:Y:S01]  /*16540*/  HMMA.16816.F32 R56, R72.reuse, R86, R56 ;  /* 0x000000564838723c */ /* 0x040fe20000001838 */
[----:B------:R-:W2:Y:S07]  /*16550*/  LDSM.16.MT88.4 R84, [R216+0x2900] ;  /* 0x00290000d854783b */ /* 0x000eae0000004200 */
[C---:B------:R-:W-:Y:S04]  /*16560*/  HMMA.16816.F32 R60, R72.reuse, R92, R60 ;  /* 0x0000005c483c723c */ /* 0x040fe8000000183c */
[--C-:B-1----:R-:W-:Y:S02]  /*16570*/  FFMA.FTZ R2, R209, c[0x0][0x2d0], -R149.reuse ;  /* 0x0000b400d1027a23 */ /* 0x102fe40000010895 */
[C---:B---3--:R-:W-:Y:S02]  /*16580*/  FADD.FTZ R0, R122.reuse, R0 ;  /* 0x000000007a007221 */ /* 0x048fe40000010000 */
        /* <DEDUP_REMOVED lines=9> */
[----:B------:R1:W3:Y:S02]  /*16620*/  MUFU.EX2 R120, R2 ;  /* 0x0000000200787308 */ /* 0x0002e40000000800 */
[----:B-1----:R-:W-:Y:S02]  /*16630*/  FFMA.FTZ R2, R237, c[0x0][0x2d0], -R148 ;  /* 0x0000b400ed027a23 */ /* 0x002fe40000010894 */
[----:B---3--:R-:W-:Y:S06]  /*16640*/  FADD.FTZ R0, R120, R0 ;  /* 0x0000000078007221 */ /* 0x008fec0000010000 */
[----:B------:R1:W3:Y:S02]  /*16650*/  MUFU.EX2 R153, R2 ;  /* 0x0000000200997308 */ /* 0x0002e40000000800 */
[--C-:B-1----:R-:W-:Y:S01]  /*16660*/  FFMA.FTZ R2, R245, c[0x0][0x2d0], -R149.reuse ;  /* 0x0000b400f5027a23 */ /* 0x102fe20000010895 */
[C---:B---3--:R-:W-:Y:S01]  /*16670*/  F2FP.PACK_AB R75, R153.reuse, R120 ;  /* 0x00000078994b723e */ /* 0x048fe200000000ff */
[----:B------:R-:W-:Y:S06]  /*16680*/  FADD.FTZ R0, R153, R0 ;  /* 0x0000000099007221 */ /* 0x000fec0000010000 */
[----:B------:R1:W-:Y:S01]  /*16690*/  MUFU.EX2 R152, R2 ;  /* 0x0000000200987308 */ /* 0x0003e20000000800 */
[C---:B-----5:R-:W-:Y:S08]  /*166a0*/  HMMA.16816.F32 R4, R72.reuse, R76, R4 ;  /* 0x0000004c4804723c */ /* 0x060ff00000001804 */
[C---:B------:R-:W-:Y:S01]  /*166b0*/  HMMA.16816.F32 R8, R72.reuse, R78, R8 ;  /* 0x0000004e4808723c */ /* 0x040fe20000001808 */
[----:B------:R-:W3:Y:S07]  /*166c0*/  LDSM.16.MT88.4 R76, [R214+0x6900] ;  /* 0x00690000d64c783b */ /* 0x000eee0000004200 */
[C---:B----4-:R-:W-:Y:S04]  /*166d0*/  HMMA.16816.F32 R12, R72.reuse, R80, R12 ;  /* 0x00000050480c723c */ /* 0x050fe8000000180c */
        /* <DEDUP_REMOVED lines=14> */
[----:B------:R-:W-:Y:S07]  /*167c0*/  LDSM.16.MT88.4 R88, [R217+0x3100] ;  /* 0x00310000d958783b */ /* 0x000fee0000004200 */
[C---:B---3--:R-:W-:Y:S04]  /*167d0*/  HMMA.16816.F32 R44, R72.reuse, R76, R44 ;  /* 0x0000004c482c723c */ /* 0x048fe8000000182c */
[----:B-1----:R-:W-:Y:S02]  /*167e0*/  FFMA.FTZ R2, R240, c[0x0][0x2d0], -R148 ;  /* 0x0000b400f0027a23 */ /* 0x002fe40000010894 */
[----:B--2---:R-:W-:Y:S02]  /*167f0*/  FADD.FTZ R0, R131, R0 ;  /* 0x0000000083007221 */ /* 0x004fe40000010000 */
[C---:B------:R-:W-:Y:S01]  /*16800*/  HMMA.16816.F32 R48, R72.reuse, R78, R48 ;  /* 0x0000004e4830723c */ /* 0x040fe20000001830 */
[----:B------:R1:W2:Y:S01]  /*16810*/  MUFU.EX2 R130, R2 ;  /* 0x0000000200827308 */ /* 0x0002a20000000800 */
[----:B------:R-:W3:Y:S06]  /*16820*/  LDSM.16.MT88.4 R76, [R213+0x3100] ;  /* 0x00310000d54c783b */ /* 0x000eec0000004200 */
[C---:B----4-:R-:W-:Y:S08]  /*16830*/  HMMA.16816.F32 R52, R72.reuse, R80, R52 ;  /* 0x000000504834723c */ /* 0x050ff00000001834 */
[C---:B------:R-:W-:Y:S01]  /*16840*/  HMMA.16816.F32 R56, R72.reuse, R82, R56 ;  /* 0x000000524838723c */ /* 0x040fe20000001838 */
[----:B------:R-:W4:Y:S07]  /*16850*/  LDSM.16.MT88.4 R80, [R214+0x3100] ;  /* 0x00310000d650783b */ /* 0x000f2e0000004200 */
[C---:B-----5:R-:W-:Y:S04]  /*16860*/  HMMA.16816.F32 R60, R72.reuse, R84, R60 ;  /* 0x00000054483c723c */ /* 0x060fe8000000183c */
[--C-:B-1----:R-:W-:Y:S02]  /*16870*/  FFMA.FTZ R2, R249, c[0x0][0x2d0], -R149.reuse ;  /* 0x0000b400f9027a23 */ /* 0x102fe40000010895 */
[C---:B--2---:R-:W-:Y:S02]  /*16880*/  FADD.FTZ R0, R130.reuse, R0 ;  /* 0x0000000082007221 */ /* 0x044fe40000010000 */
[----:B------:R-:W-:Y:S01]  /*16890*/  HMMA.16816.F32 R64, R72, R86, R64 ;  /* 0x000000564840723c */ /* 0x000fe20000001840 */
[----:B------:R1:W-:Y:S01]  /*168a0*/  MUFU.EX2 R129, R2 ;  /* 0x0000000200817308 */ /* 0x0003e20000000800 */
[----:B------:R-:W2:Y:S05]  /*168b0*/  LDSM.16.MT88.4 R84, [R213+0x7100] ;  /* 0x00710000d554783b */ /* 0x000eaa0000004200 */
[----:B------:R-:W-:Y:S02]  /*168c0*/  F2FP.PACK_AB R72, R151, R152 ;  /* 0x000000989748723e */ /* 0x000fe400000000ff */
[----:B------:R-:W-:Y:S03]  /*168d0*/  F2FP.PACK_AB R73, R130, R131 ;  /* 0x000000838249723e */ /* 0x000fe600000000ff */
[--C-:B-1----:R-:W-:Y:S04]  /*168e0*/  FFMA.FTZ R2, R252, c[0x0][0x2d0], -R149.reuse ;  /* 0x0000b400fc027a23 */ /* 0x102fe80000010895 */
[----:B------:R1:W5:Y:S02]  /*168f0*/  MUFU.EX2 R150, R2 ;  /* 0x0000000200967308 */ /* 0x0003640000000800 */
[--C-:B-1----:R-:W-:Y:S01]  /*16900*/  FFMA.FTZ R2, R242, c[0x0][0x2d0], -R148.reuse ;  /* 0x0000b400f2027a23 */ /* 0x102fe20000010894 */
[----:B-----5:R-:W-:Y:S07]  /*16910*/  F2FP.PACK_AB R74, R150, R129 ;  /* 0x00000081964a723e */ /* 0x020fee00000000ff */
[----:B------:R1:W5:Y:S02]  /*16920*/  MUFU.EX2 R128, R2 ;  /* 0x0000000200807308 */ /* 0x0003640000000800 */
[----:B-1----:R-:W-:Y:S02]  /*16930*/  FFMA.FTZ R2, R246, c[0x0][0x2d0], -R148 ;  /* 0x0000b400f6027a23 */ /* 0x002fe40000010894 */
[----:B-----5:R-:W-:Y:S06]  /*16940*/  FADD.FTZ R0, R128, R0 ;  /* 0x0000000080007221 */ /* 0x020fec0000010000 */
[----:B------:R-:W1:Y:S02]  /*16950*/  MUFU.EX2 R139, R2 ;  /* 0x00000002008b7308 */ /* 0x000e640000000800 */
[----:B-1----:R-:W-:Y:S01]  /*16960*/  F2FP.PACK_AB R75, R139, R128 ;  /* 0x000000808b4b723e */ /* 0x002fe200000000ff */
[--C-:B------:R-:W-:Y:S02]  /*16970*/  FFMA.FTZ R2, R137, c[0x0][0x2d0], -R149.reuse ;  /* 0x0000b40089027a23 */ /* 0x100fe40000010895 */
[----:B------:R-:W-:Y:S05]  /*16980*/  FFMA.FTZ R149, R103, c[0x0][0x2d0], -R149 ;  /* 0x0000b40067957a23 */ /* 0x000fea0000010895 */
[----:B------:R-:W-:Y:S01]  /*16990*/  MUFU.EX2 R137, R70 ;  /* 0x0000004600897308 */ /* 0x000fe20000000800 */
[--C-:B------:R-:W-:Y:S01]  /*169a0*/  FFMA.FTZ R103, R251, c[0x0][0x2d0], -R148.reuse ;  /* 0x0000b400fb677a23 */ /* 0x100fe20000010894 */
[C---:B---3--:R-:W-:Y:S03]  /*169b0*/  HMMA.16816.F32 R4, R72.reuse, R76, R4 ;  /* 0x0000004c4804723c */ /* 0x048fe60000001804 */
[----:B------:R-:W-:Y:S02]  /*169c0*/  FFMA.FTZ R148, R71, c[0x0][0x2d0], -R148 ;  /* 0x0000b40047947a23 */ /* 0x000fe40000010894 */
[----:B------:R-:W-:Y:S03]  /*169d0*/  FADD.FTZ R0, R139, R0 ;  /* 0x000000008b007221 */ /* 0x000fe60000010000 */
[----:B------:R-:W-:Y:S01]  /*169e0*/  MUFU.EX2 R71, R102 ;  /* 0x0000006600477308 */ /* 0x000fe20000000800 */
[C---:B------:R-:W-:Y:S01]  /*169f0*/  HMMA.16816.F32 R8, R72.reuse, R78, R8 ;  /* 0x0000004e4808723c */ /* 0x040fe20000001808 */
[----:B------:R-:W1:Y:S02]  /*16a00*/  LDSM.16.MT88.4 R76, [R217+0x7100] ;  /* 0x00710000d94c783b */ /* 0x000e640000004200 */
[----:B------:R-:W-:Y:S05]  /*16a10*/  FADD.FTZ R3, R3, R0 ;  /* 0x0000000003037221 */ /* 0x000fea0000010000 */
[C---:B----4-:R-:W-:Y:S01]  /*16a20*/  HMMA.16816.F32 R12, R72.reuse, R80, R12 ;  /* 0x00000050480c723c */ /* 0x050fe2000000180c */
[----:B------:R3:W-:Y:S03]  /*16a30*/  MUFU.EX2 R70, R103 ;  /* 0x0000006700467308 */ /* 0x0007e60000000800 */
[----:B------:R-:W-:Y:S04]  /*16a40*/  FADD.FTZ R3, R136, R3 ;  /* 0x0000000388037221 */ /* 0x000fe80000010000 */
[C---:B------:R-:W-:Y:S01]  /*16a50*/  HMMA.16816.F32 R16, R72.reuse, R82, R16 ;  /* 0x000000524810723c */ /* 0x040fe20000001810 */
[----:B------:R-:W4:Y:S02]  /*16a60*/  LDSM.16.MT88.4 R80, [R216+0x7100] ;  /* 0x00710000d850783b */ /* 0x000f240000004200 */
[----:B------:R-:W-:Y:S05]  /*16a70*/  MUFU.EX2 R149, R149 ;  /* 0x0000009500957308 */ /* 0x000fea0000000800 */
[C---:B------:R-:W-:Y:S05]  /*16a80*/  HMMA.16816.F32 R20, R72.reuse, R88, R20 ;  /* 0x000000584814723c */ /* 0x040fea0000001814 */
[----:B------:R-:W5:Y:S03]  /*16a90*/  MUFU.EX2 R148, R148 ;  /* 0x0000009400947308 */ /* 0x000f660000000800 */
[C---:B------:R-:W-:Y:S01]  /*16aa0*/  HMMA.16816.F32 R24, R72.reuse, R90, R24 ;  /* 0x0000005a4818723c */ /* 0x040fe20000001818 */
[----:B------:R-:W-:Y:S06]  /*16ab0*/  LDSM.16.MT88.4 R88, [R214+0x3900] ;  /* 0x00390000d658783b */ /* 0x000fec0000004200 */
[----:B------:R1:W1:Y:S01]  /*16ac0*/  MUFU.EX2 R138, R2 ;  /* 0x00000002008a7308 */ /* 0x0002620000000800 */
[C---:B------:R-:W-:Y:S01]  /*16ad0*/  HMMA.16816.F32 R28, R72.reuse, R92, R28 ;  /* 0x0000005c481c723c */ /* 0x040fe2000000181c */
[----:B---3--:R-:W-:Y:S07]  /*16ae0*/  LDSM.16.MT88.4 R100, [R216+0x3900] ;  /* 0x00390000d864783b */ /* 0x008fee0000004200 */
[C---:B------:R-:W-:Y:S01]  /*16af0*/  HMMA.16816.F32 R32, R72.reuse, R94, R32 ;  /* 0x0000005e4820723c */ /* 0x040fe20000001820 */
[----:B------:R-:W-:Y:S03]  /*16b00*/  LDSM.16.MT88.4 R92, [R217+0x3900] ;  /* 0x00390000d95c783b */ /* 0x000fe60000004200 */
[----:B-----5:R-:W-:Y:S04]  /*16b10*/  F2FP.PACK_AB R135, R148, R70 ;  /* 0x000000469487723e */ /* 0x020fe800000000ff */
[C---:B--2---:R-:W-:Y:S04]  /*16b20*/  HMMA.16816.F32 R36, R72.reuse, R84, R36 ;  /* 0x000000544824723c */ /* 0x044fe80000001824 */
[----:B-1----:R-:W-:Y:S04]  /*16b30*/  FADD.FTZ R2, R134, R104 ;  /* 0x0000006886027221 */ /* 0x002fe80000010000 */
[C---:B------:R-:W-:Y:S01]  /*16b40*/  HMMA.16816.F32 R40, R72.reuse, R86, R40 ;  /* 0x000000564828723c */ /* 0x040fe20000001828 */
[----:B------:R-:W1:Y:S03]  /*16b50*/  LDSM.16.MT88.4 R84, [R213+0x3900] ;  /* 0x00390000d554783b */ /* 0x000e660000004200 */
[----:B------:R-:W-:Y:S01]  /*16b60*/  FADD.FTZ R2, R132, R2 ;  /* 0x0000000284027221 */ /* 0x000fe20000010000 */
[----:B------:R-:W-:Y:S02]  /*16b70*/  F2FP.PACK_AB R132, R137, R138 ;  /* 0x0000008a8984723e */ /* 0x000fe400000000ff */
[----:B------:R-:W-:Y:S01]  /*16b80*/  F2FP.PACK_AB R134, R149, R71 ;  /* 0x000000479586723e */ /* 0x000fe200000000ff */
[C---:B------:R-:W-:Y:S04]  /*16b90*/  HMMA.16816.F32 R44, R72.reuse, R96, R44 ;  /* 0x00000060482c723c */ /* 0x040fe8000000182c */
[----:B------:R-:W-:Y:S04]  /*16ba0*/  FADD.FTZ R2, R110, R2 ;  /* 0x000000026e027221 */ /* 0x000fe80000010000 */
[C---:B------:R-:W-:Y:S04]  /*16bb0*/  HMMA.16816.F32 R48, R72.reuse, R98, R48 ;  /* 0x000000624830723c */ /* 0x040fe80000001830 */
[----:B------:R-:W-:Y:S02]  /*16bc0*/  FADD.FTZ R2, R108, R2 ;  /* 0x000000026c027221 */ /* 0x000fe40000010000 */
[----:B------:R-:W2:Y:S02]  /*16bd0*/  LDSM.16.MT88.4 R108, [R213+0x7900] ;  /* 0x00790000d56c783b */ /* 0x000ea40000004200 */
[C---:B------:R-:W-:Y:S04]  /*16be0*/  HMMA.16816.F32 R52, R72.reuse, R76, R52 ;  /* 0x0000004c4834723c */ /* 0x040fe80000001834 */
[----:B------:R-:W-:Y:S04]  /*16bf0*/  FADD.FTZ R2, R250, R2 ;  /* 0x00000002fa027221 */ /* 0x000fe80000010000 */
[C---:B------:R-:W-:Y:S04]  /*16c00*/  HMMA.16816.F32 R56, R72.reuse, R78, R56 ;  /* 0x0000004e4838723c */ /* 0x040fe80000001838 */
[----:B------:R-:W-:Y:S04]  /*16c10*/  FADD.FTZ R2, R241, R2 ;  /* 0x00000002f1027221 */ /* 0x000fe80000010000 */
[C---:B----4-:R-:W-:Y:S04]  /*16c20*/  HMMA.16816.F32 R60, R72.reuse, R80, R60 ;  /* 0x00000050483c723c */ /* 0x050fe8000000183c */
[----:B------:R-:W-:Y:S04]  /*16c30*/  FADD.FTZ R2, R239, R2 ;  /* 0x00000002ef027221 */ /* 0x000fe80000010000 */
[----:B------:R-:W-:Y:S04]  /*16c40*/  HMMA.16816.F32 R64, R72, R82, R64 ;  /* 0x000000524840723c */ /* 0x000fe80000001840 */
[----:B------:R-:W-:Y:S02]  /*16c50*/  FADD.FTZ R2, R117, R2 ;  /* 0x0000000275027221 */ /* 0x000fe40000010000 */
[----:B------:R-:W3:Y:S02]  /*16c60*/  LDSM.16.MT88.4 R116, [R214+0x7900] ;  /* 0x00790000d674783b */ /* 0x000ee40000004200 */
[C---:B-1----:R-:W-:Y:S05]  /*16c70*/  HMMA.16816.F32 R72, R132.reuse, R84, R4 ;  /* 0x000000548448723c */ /* 0x042fea0000001804 */
[----:B------:R-:W-:Y:S01]  /*16c80*/  FADD.FTZ R2, R211, R2 ;  /* 0x00000002d3027221 */ /* 0x000fe20000010000 */
[----:B------:R-:W-:Y:S02]  /*16c90*/  LDSM.16.MT88.4 R4, [R216+0x7900] ;  /* 0x00790000d804783b */ /* 0x000fe40000004200 */
[C---:B------:R-:W-:Y:S04]  /*16ca0*/  HMMA.16816.F32 R76, R132.reuse, R86, R8 ;  /* 0x00000056844c723c */ /* 0x040fe80000001808 */
[----:B------:R-:W-:Y:S02]  /*16cb0*/  FADD.FTZ R2, R203, R2 ;  /* 0x00000002cb027221 */ /* 0x000fe40000010000 */
[----:B------:R-:W4:Y:S02]  /*16cc0*/  LDL R8, [R1] ;  /* 0x0000000001087983 */ /* 0x000f240000100800 */
[C---:B------:R-:W-:Y:S04]  /*16cd0*/  HMMA.16816.F32 R80, R132.reuse, R88, R12 ;  /* 0x000000588450723c */ /* 0x040fe8000000180c */
[----:B------:R-:W-:Y:S04]  /*16ce0*/  FADD.FTZ R2, R127, R2 ;  /* 0x000000027f027221 */ /* 0x000fe80000010000 */
[C---:B------:R-:W-:Y:S04]  /*16cf0*/  HMMA.16816.F32 R84, R132.reuse, R90, R16 ;  /* 0x0000005a8454723c */ /* 0x040fe80000001810 */
[----:B------:R-:W-:Y:S02]  /*16d00*/  FADD.FTZ R2, R124, R2 ;  /* 0x000000027c027221 */ /* 0x000fe40000010000 */
[----:B------:R-:W1:Y:S02]  /*16d10*/  LDSM.16.MT88.4 R124, [R217+0x7900] ;  /* 0x00790000d97c783b */ /* 0x000e640000004200 */
[C---:B------:R-:W-:Y:S04]  /*16d20*/  HMMA.16816.F32 R88, R132.reuse, R92, R20 ;  /* 0x0000005c8458723c */ /* 0x040fe80000001814 */
[----:B------:R-:W-:Y:S04]  /*16d30*/  FADD.FTZ R2, R176, R2 ;  /* 0x00000002b0027221 */ /* 0x000fe80000010000 */
[C---:B------:R-:W-:Y:S04]  /*16d40*/  HMMA.16816.F32 R92, R132.reuse, R94, R24 ;  /* 0x0000005e845c723c */ /* 0x040fe80000001818 */
[----:B------:R-:W-:Y:S04]  /*16d50*/  FADD.FTZ R2, R106, R2 ;  /* 0x000000026a027221 */ /* 0x000fe80000010000 */
[C---:B------:R-:W-:Y:S04]  /*16d60*/  HMMA.16816.F32 R96, R132.reuse, R100, R28 ;  /* 0x000000648460723c */ /* 0x040fe8000000181c */
[----:B------:R-:W-:Y:S04]  /*16d70*/  FADD.FTZ R2, R166, R2 ;  /* 0x00000002a6027221 */ /* 0x000fe80000010000 */
[C---:B------:R-:W-:Y:S04]  /*16d80*/  HMMA.16816.F32 R100, R132.reuse, R102, R32 ;  /* 0x000000668464723c */ /* 0x040fe80000001820 */
[----:B------:R-:W-:Y:S04]  /*16d90*/  FADD.FTZ R2, R159, R2 ;  /* 0x000000029f027221 */ /* 0x000fe80000010000 */
[C---:B--2---:R-:W-:Y:S04]  /*16da0*/  HMMA.16816.F32 R104, R132.reuse, R108, R36 ;  /* 0x0000006c8468723c */ /* 0x044fe80000001824 */
[----:B------:R-:W-:Y:S04]  /*16db0*/  FADD.FTZ R2, R164, R2 ;  /* 0x00000002a4027221 */ /* 0x000fe80000010000 */
[C---:B------:R-:W-:Y:S04]  /*16dc0*/  HMMA.16816.F32 R108, R132.reuse, R110, R40 ;  /* 0x0000006e846c723c */ /* 0x040fe80000001828 */
[----:B------:R-:W-:Y:S04]  /*16dd0*/  FADD.FTZ R2, R113, R2 ;  /* 0x0000000271027221 */ /* 0x000fe80000010000 */
[C---:B---3--:R-:W-:Y:S04]  /*16de0*/  HMMA.16816.F32 R112, R132.reuse, R116, R44 ;  /* 0x000000748470723c */ /* 0x048fe8000000182c */
[----:B------:R-:W-:Y:S04]  /*16df0*/  FADD.FTZ R2, R158, R2 ;  /* 0x000000029e027221 */ /* 0x000fe80000010000 */
[C---:B------:R-:W-:Y:S04]  /*16e00*/  HMMA.16816.F32 R116, R132.reuse, R118, R48 ;  /* 0x000000768474723c */ /* 0x040fe80000001830 */
[----:B------:R-:W-:Y:S04]  /*16e10*/  FADD.FTZ R2, R156, R2 ;  /* 0x000000029c027221 */ /* 0x000fe80000010000 */
        /* <DEDUP_REMOVED lines=21> */
[----:B----4-:R-:W-:Y:S02]  /*16f70*/  ISETP.GT.AND P0, PT, R200, R8, PT ;  /* 0x00000008c800720c */ /* 0x010fe40003f04270 */
[----:B------:R-:W-:Y:S11]  /*16f80*/  MOV R200, R236 ;  /* 0x000000ec00c87202 */ /* 0x000ff60000000f00 */
[----:B-1----:R-:W-:-:S05]  /*16f90*/  @P0 BRA `(.L_x_622) ;  /* 0xffffb70000000947 */ /* 0x002fca000383ffff */
.L_x_621:
[----:B------:R-:W-:-:S13]  /*16fa0*/  ISETP.GE.AND P0, PT, R236, RZ, PT ;  /* 0x000000ffec00720c */ /* 0x000fda0003f06270 */
[----:B------:R-:W-:Y:S05]  /*16fb0*/  @!P0 BRA `(.L_x_623) ;  /* 0x000040d000008947 */ /* 0x000fea0003800000 */
[----:B------:R-:W2:Y:S01]  /*16fc0*/  LDL.64 R10, [R1+0x48] ;  /* 0x00004800010a7983 */ /* 0x000ea20000100a00 */
[----:B------:R-:W-:Y:S02]  /*16fd0*/  UMOV UR6, 0x6 ;  /* 0x0000000600067882 */ /* 0x000fe40000000000 */
[----:B------:R-:W-:Y:S01]  /*16fe0*/  ULDC.64 UR4, c[0x0][0x1e0] ;  /* 0x0000780000047ab9 */ /* 0x000fe20000000a00 */
[----:B-1----:R-:W2:Y:S04]  /*16ff0*/  LDL.LU R2, [R1+0x30] ;  /* 0x0000300001027983 */ /* 0x002ea80000300800 */
[----:B------:R-:W3:Y:S04]  /*17000*/  LDL.64 R8, [R1+0x58] ;  /* 0x0000580001087983 */ /* 0x000ee80000100a00 */
[----:B------:R-:W4:Y:S04]  /*17010*/  LDL.LU.64 R6, [R1+0x60] ;  /* 0x0000600001067983 */ /* 0x000f280000300a00 */
[----:B------:R-:W5:Y:S01]  /*17020*/  LDL.LU.64 R4, [R1+0x50] ;  /* 0x0000500001047983 */ /* 0x000f620000300a00 */
[----:B------:R-:W-:Y:S01]  /*17030*/  IMAD.MOV.U32 R0, RZ, RZ, c[0x0][0x1e0] ;  /* 0x00007800ff007624 */ /* 0x000fe200078e00ff */
[----:B------:R-:W-:Y:S01]  /*17040*/  USHF.L.U64.HI UR6, UR4, UR6, UR5 ;  /* 0x0000000604067299 */ /* 0x000fe20008010205 */
[----:B------:R-:W-:Y:S01]  /*17050*/  MOV R71, R68 ;  /* 0x0000004400477202 */ /* 0x000fe20000000f00 */
[----:B------:R-:W-:Y:S01]  /*17060*/  USHF.L.U32 UR10, UR4, 0x6, URZ ;  /* 0x00000006040a7899 */ /* 0x000fe2000800063f */
[----:B------:R-:W-:Y:S01]  /*17070*/  IMAD.SHL.U32 R0, R0, 0x40, RZ ;  /* 0x0000004000007824 */ /* 0x000fe200078e00ff */
[----:B------:R-:W-:Y:S01]  /*17080*/  UMOV UR7, 0x7 ;  /* 0x0000000700077882 */ /* 0x000fe20000000000 */
[----:B------:R-:W-:Y:S01]  /*17090*/  IMAD.MOV.U32 R70, RZ, RZ, R69 ;  /* 0x000000ffff467224 */ /* 0x000fe200078e0045 */
[----:B------:R-:W-:-:S02]  /*170a0*/  ULDC.64 UR4, c[0x0][0x208] ;  /* 0x0000820000047ab9 */ /* 0x000fc40000000a00 */
[----:B------:R-:W-:Y:S01]  /*170b0*/  IADD3 R0, P0, R0, 0x80, RZ ;  /* 0x0000008000007810 */ /* 0x000fe20007f1e0ff */
[----:B------:R-:W-:Y:S02]  /*170c0*/  USHF.L.U64.HI UR5, UR4, UR7, UR5 ;  /* 0x0000000704057299 */ /* 0x000fe40008010205 */
[----:B------:R-:W-:Y:S02]  /*170d0*/  USHF.L.U32 UR4, UR4, 0x7, URZ ;  /* 0x0000000704047899 */ /* 0x000fe4000800063f */
[----:B------:R1:W-:Y:S01]  /*170e0*/  STL [R1+0x28], R0 ;  /* 0x0000280001007387 */ /* 0x0003e20000100800 */
[----:B--2---:R-:W-:Y:S02]  /*170f0*/  IADD3.X R10, RZ, R2, RZ, P0, !PT ;  /* 0x00000002ff0a7210 */ /* 0x004fe400007fe4ff */
[----:B---3--:R-:W-:Y:S02]  /*17100*/  IADD3 RZ, P1, R8, 0x40, RZ ;  /* 0x0000004008ff7810 */ /* 0x008fe40007f3e0ff */
[----:B----4-:R-:W-:-:S03]  /*17110*/  IADD3 R2, P0, R6, 0x40, RZ ;  /* 0x0000004006027810 */ /* 0x010fc60007f1e0ff */
[----:B-1----:R-:W-:Y:S01]  /*17120*/  IMAD.X R0, RZ, RZ, R11, P1 ;  /* 0x000000ffff007224 */ /* 0x002fe200008e060b */
[----:B-----5:R-:W-:Y:S01]  /*17130*/  MOV R4, R6 ;  /* 0x0000000600047202 */ /* 0x020fe20000000f00 */
[----:B------:R-:W-:-:S03]  /*17140*/  IMAD.X R3, RZ, RZ, R5, P0 ;  /* 0x000000ffff037224 */ /* 0x000fc600000e0605 */
[----:B------:R1:W-:Y:S04]  /*17150*/  STL [R1+0x3c], R0 ;  /* 0x00003c0001007387 */ /* 0x0003e80000100800 */
[----:B------:R2:W-:Y:S01]  /*17160*/  STL [R1+0x24], R10 ;  /* 0x0000240a01007387 */ /* 0x0005e20000100800 */
[----:B-1----:R-:W-:-:S05]  /*17170*/  IADD3 R0, R8, 0x40, RZ ;  /* 0x0000004008007810 */ /* 0x002fca0007ffe0ff */
[----:B------:R2:W-:Y:S04]  /*17180*/  STL [R1+0x38], R0 ;  /* 0x0000380001007387 */ /* 0x0005e80000100800 */
[----:B------:R2:W-:Y:S04]  /*17190*/  STL.64 [R1+0x50], R4 ;  /* 0x0000500401007387 */ /* 0x0005e80000100a00 */
[----:B------:R2:W-:Y:S02]  /*171a0*/  STL.64 [R1+0x30], R2 ;  /* 0x0000300201007387 */ /* 0x0005e40000100a00 */
.L_x_624:
[----:B-12---:R-:W2:Y:S01]  /*171b0*/  LDL R0, [R1+0x40] ;  /* 0x0000400001007983 */ /* 0x006ea20000100800 */
[----:B------:R-:W-:Y:S04]  /*171c0*/  DEPBAR.LE SB0, 0x0 ;  /* 0x000080000000791a */ /* 0x000fe80000000000 */
[----:B------:R-:W3:Y:S01]  /*171d0*/  LDL.64 R156, [R1+0x50] ;  /* 0x00005000019c7983 */ /* 0x000ee20000100a00 */
[----:B------:R-:W-:Y:S02]  /*171e0*/  SHF.R.S32.HI R68, RZ, 0x1f, R236 ;  /* 0x0000001fff447819 */ /* 0x000fe400000114ec */
[----:B------:R-:W-:Y:S02]  /*171f0*/  MOV R202, c[0x0][0x208] ;  /* 0x0000820000ca7a02 */ /* 0x000fe40000000f00 */
[----:B------:R-:W-:Y:S01]  /*17200*/  MOV R200, 0x6 ;  /* 0x0000000600c87802 */ /* 0x000fe20000000f00 */
[----:B------:R-:W4:Y:S01]  /*17210*/  LDL.64 R2, [R1+0x30] ;  /* 0x0000300001027983 */ /* 0x000f220000100a00 */
[----:B------:R-:W-:Y:S02]  /*17220*/  SHF.L.U32 R202, R202, 0x6, RZ ;  /* 0x00000006caca7819 */ /* 0x000fe400000006ff */
[----:B------:R-:W-:Y:S02]  /*17230*/  MOV R179, c[0x0][0x208] ;  /* 0x0000820000b37a02 */ /* 0x000fe40000000f00 */
[----:B------:R-:W-:Y:S01]  /*17240*/  IADD3 R201, R202, 0x80, RZ ;  /* 0x00000080cac97810 */ /* 0x000fe20007ffe0ff */
[----:B------:R-:W5:Y:S01]  /*17250*/  LDL R178, [R1+0x2c] ;  /* 0x00002c0001b27983 */ /* 0x000f620000100800 */
[----:B------:R-:W-:Y:S03]  /*17260*/  SHF.L.U64.HI R179, R179, R200, c[0x0][0x20c] ;  /* 0x00008300b3b37619 */ /* 0x000fe600000102c8 */
[----:B------:R-:W-:Y:S08]  /*17270*/  BAR.SYNC.DEFER_BLOCKING 0x0 ;  /* 0x0000000000007b1d */ /* 0x000ff00000010000 */
        /* <DEDUP_REMOVED lines=21> */
[C---:B------:R-:W-:Y:S06]  /*173d0*/  HMMA.16816.F32 R36, R140.reuse, R40, RZ ;  /* 0x000000288c24723c */ /* 0x040fec00000018ff */
[----:B------:R-:W-:Y:S02]  /*173e0*/  LDSM.16.M88.4 R172, [R228] ;  /* 0x00000000e4ac783b */ /* 0x000fe40000000200 */
        /* <DEDUP_REMOVED lines=8> */
[C---:B------:R-:W-:Y:S08]  /*17470*/  HMMA.16816.F32 R8, R144.reuse, R138, R8 ;  /* 0x0000008a9008723c */ /* 0x040ff00000001808 */
[C---:B------:R-:W-:Y:S08]  /*17480*/  HMMA.16816.F32 R12, R144.reuse, R148, R12 ;  /* 0x00000094900c723c */ /* 0x040ff0000000180c */
[C---:B------:R-:W-:Y:S08]  /*17490*/  HMMA.16816.F32 R16, R144.reuse, R150, R16 ;  /* 0x000000969010723c */ /* 0x040ff00000001810 */
[C---:B------:R-:W-:Y:S08]  /*174a0*/  HMMA.16816.F32 R20, R144.reuse, R152, R20 ;  /* 0x000000989014723c */ /* 0x040ff00000001814 */
[C---:B------:R-:W-:Y:S03]  /*174b0*/  HMMA.16816.F32 R24, R144.reuse, R154, R24 ;  /* 0x0000009a9018723c */ /* 0x040fe60000001818 */
[----:B--2---:R-:W-:Y:S01]  /*174c0*/  LOP3.LUT P4, RZ, R0, 0x1, RZ, 0xc0, !PT ;  /* 0x0000000100ff7812 */ /* 0x004fe2000788c0ff */
[C---:B------:R-:W-:Y:S02]  /*174d0*/  IMAD R0, R236.reuse, UR5, RZ ;  /* 0x00000005ec007c24 */ /* 0x040fe4000f8e02ff */
[----:B---3--:R-:W-:Y:S02]  /*174e0*/  IMAD.WIDE.U32 R136, R236, UR4, R156 ;  /* 0x00000004ec887c25 */ /* 0x008fe4000f8e009c */
[----:B------:R-:W-:Y:S04]  /*174f0*/  LDSM.16.M88.4 R156, [R231] ;  /* 0x00000000e79c783b */ /* 0x000fe80000000200 */
[----:B------:R-:W-:Y:S01]  /*17500*/  IMAD R0, R68, UR4, R0 ;  /* 0x0000000444007c24 */ /* 0x000fe2000f8e0200 */
[----:B------:R-:W-:Y:S01]  /*17510*/  LEA R68, P1, R136, c[0x0][0x1f8], 0x1 ;  /* 0x00007e0088447a11 */ /* 0x000fe200078208ff */
[----:B----4-:R-:W-:Y:S03]  /*17520*/  IMAD.WIDE.U32 R2, R236, UR4, R2 ;  /* 0x00000004ec027c25 */ /* 0x010fe6000f8e0002 */
[----:B------:R-:W-:Y:S02]  /*17530*/  IADD3 R69, R137, R0, RZ ;  /* 0x0000000089457210 */ /* 0x000fe40007ffe0ff */
[----:B------:R-:W-:Y:S02]  /*17540*/  LEA R176, P0, R2, c[0x0][0x1f8], 0x1 ;  /* 0x00007e0002b07a11 */ /* 0x000fe400078008ff */
[----:B------:R-:W-:Y:S02]  /*17550*/  LEA.HI.X R69, R136, c[0x0][0x1fc], R69, 0x1, P1 ;  /* 0x00007f0088457a11 */ /* 0x000fe400008f0c45 */
[----:B------:R-:W1:Y:S01]  /*17560*/  LDSM.16.M88.4 R136, [R232] ;  /* 0x00000000e888783b */ /* 0x000e620000000200 */
[----:B------:R-:W-:Y:S04]  /*17570*/  IADD3 R0, R0, R3, RZ ;  /* 0x0000000300007210 */ /* 0x000fe80007ffe0ff */
[----:B------:R-:W-:Y:S02]  /*17580*/  LEA.HI.X R177, R2, c[0x0][0x1fc], R0, 0x1, P0 ;  /* 0x00007f0002b17a11 */ /* 0x000fe400000f0c00 */
[----:B------:R-:W-:Y:S01]  /*17590*/  IADD3 R2, P0, R68, R202, RZ ;  /* 0x000000ca44027210 */ /* 0x000fe20007f1e0ff */
[----:B------:R-:W-:Y:S01]  /*175a0*/  @!PT LDS RZ, [RZ] ;  /* 0x00000000fffff984 */ /* 0x000fe20000000800 */
[----:B------:R-:W-:Y:S01]  /*175b0*/  @!PT LDS RZ, [RZ] ;  /* 0x00000000fffff984 */ /* 0x000fe20000000800 */
[----:B------:R-:W-:Y:S01]  /*175c0*/  @!PT LDS RZ, [RZ] ;  /* 0x00000000fffff984 */ /* 0x000fe20000000800 */
[----:B------:R2:W-:Y:S03]  /*175d0*/  LDGSTS.E.BYPASS.LTC128B.128 [R235+0x100], [R68.64], !P6 ;  /* 0x0010000044eb7fae */ /* 0x0005e6000f101d48 */
[----:B------:R-:W-:Y:S02]  /*175e0*/  IADD3.X R3, R69, R179, RZ, P0, !PT ;  /* 0x000000b345037210 */ /* 0x000fe400007fe4ff */
[C---:B------:R-:W-:Y:S03]  /*175f0*/  IADD3 R150, P2, R2.reuse, R201, RZ ;  /* 0x000000c902967210 */ /* 0x040fe60007f5e0ff */
[----:B------:R3:W-:Y:S01]  /*17600*/  LDGSTS.E.BYPASS.LTC128B.128 [R235+0x4100], [R176.64], !P4 ;  /* 0x04100000b0eb7fae */ /* 0x0007e2000e101d48 */
[C---:B-----5:R-:W-:Y:S07]  /*17610*/  IADD3.X R151, R3.reuse, R178, RZ, P2, !PT ;  /* 0x000000b203977210 */ /* 0x060fee00017fe4ff */
[----:B------:R4:W-:Y:S08]  /*17620*/  LDGSTS.E.BYPASS.LTC128B.128 [R235+0x1100], [R2.64], !P6 ;  /* 0x0110000002eb7fae */ /* 0x0009f0000f101d48 */
[----:B------:R4:W-:Y:S01]  /*17630*/  LDGSTS.E.BYPASS.LTC128B.128 [R235+0x5100], [R2.64+0x80], !P4 ;  /* 0x0510008002eb7fae */ /* 0x0009e2000e101d48 */
[-C--:B--2---:R-:W-:Y:S04]  /*17640*/  IADD3 R68, P0, R2, R202.reuse, RZ ;  /* 0x000000ca02447210 */ /* 0x084fe80007f1e0ff */
[-C--:B------:R-:W-:Y:S01]  /*17650*/  IADD3.X R69, R3, R179.reuse, RZ, P0, !PT ;  /* 0x000000b303457210 */ /* 0x080fe200007fe4ff */
[C---:B-1----:R-:W-:Y:S03]  /*17660*/  HMMA.16816.F32 R28, R144.reuse, R136, R28 ;  /* 0x00000088901c723c */ /* 0x042fe6000000181c */
[C---:B------:R-:W-:Y:S01]  /*17670*/  IADD3 R148, P1, R68.reuse, R202, RZ ;  /* 0x000000ca44947210 */ /* 0x040fe20007f3e0ff */
[----:B------:R1:W-:Y:S03]  /*17680*/  LDGSTS.E.BYPASS.LTC128B.128 [R235+0x2100], [R68.64], !P6 ;  /* 0x0210000044eb7fae */ /* 0x0003e6000f101d48 */
[C---:B------:R-:W-:Y:S01]  /*17690*/  IADD3.X R149, R69.reuse, R179, RZ, P1, !PT ;  /* 0x000000b345957210 */ /* 0x040fe20000ffe4ff */
[C---:B------:R-:W-:Y:S04]  /*176a0*/  HMMA.16816.F32 R32, R144.reuse, R138, R32 ;  /* 0x0000008a9020723c */ /* 0x040fe80000001820 */
[----:B------:R2:W-:Y:S04]  /*176b0*/  LDGSTS.E.BYPASS.LTC128B.128 [R235+0x6100], [R150.64], !P4 ;  /* 0x0610000096eb7fae */ /* 0x0005e8000e101d48 */
[C---:B------:R-:W-:Y:S04]  /*176c0*/  HMMA.16816.F32 R36, R144.reuse, R156, R36 ;  /* 0x0000009c9024723c */ /* 0x040fe80000001824 */
[----:B------:R2:W-:Y:S01]  /*176d0*/  LDGSTS.E.BYPASS.LTC128B.128 [R235+0x3100], [R148.64], !P6 ;  /* 0x0310000094eb7fae */ /* 0x0005e2000f101d48 */
[----:B----4-:R-:W-:Y:S03]  /*176e0*/  IADD3 R2, P0, R68, R201, RZ ;  /* 0x000000c944027210 */ /* 0x010fe60007f1e0ff */
        /* <DEDUP_REMOVED lines=26> */
[----:B---3--:R-:W-:Y:S01]  /*17890*/  LDSM.16.M88.4 R176, [R224] ;  /* 0x00000000e0b0783b */ /* 0x008fe20000000200 */
[C---:B------:R-:W-:Y:S07]  /*178a0*/  HMMA.16816.F32 R24, R160.reuse, R154, R24 ;  /* 0x0000009aa018723c */ /* 0x040fee0000001818 */
[----:B------:R-:W3:Y:S01]  /*178b0*/  LDSM.16.M88.4 R152, [R218+0xb900] ;  /* 0x00b90000da98783b */ /* 0x000ee20000000200 */
[C---:B-1----:R-:W-:Y:S07]  /*178c0*/  HMMA.16816.F32 R28, R160.reuse, R156, R28 ;  /* 0x0000009ca01c723c */ /* 0x042fee000000181c */
[----:B------:R-:W-:Y:S01]  /*178d0*/  LDSM.16.M88.4 R200, [R223] ;  /* 0x00000000dfc8783b */ /* 0x000fe20000000200 */
        /* <DEDUP_REMOVED lines=10> */
[C---:B------:R-:W-:Y:S08]  /*17980*/  HMMA.16816.F32 R52, R160.reuse, R136, R52 ;  /* 0x00000088a034723c */ /* 0x040ff00000001834 */
[C---:B------:R-:W-:Y:S01]  /*17990*/  HMMA.16816.F32 R56, R160.reuse, R138, R56 ;  /* 0x0000008aa038723c */ /* 0x040fe20000001838 */
[----:B------:R-:W2:Y:S07]  /*179a0*/  LDSM.16.M88.4 R136, [R215+0x1800] ;  /* 0x00180000d788783b */ /* 0x000eae0000000200 */
[C---:B---3--:R-:W-:Y:S08]  /*179b0*/  HMMA.16816.F32 R60, R160.reuse, R152, R60 ;  /* 0x00000098a03c723c */ /* 0x048ff0000000183c */
[----:B------:R-:W-:Y:S01]  /*179c0*/  HMMA.16816.F32 R64, R160, R154, R64 ;  /* 0x0000009aa040723c */ /* 0x000fe20000001840 */
[----:B------:R-:W3:Y:S07]  /*179d0*/  LDSM.16.M88.4 R152, [R215+0x2000] ;  /* 0x00200000d798783b */ /* 0x000eee0000000200 */
        /* <DEDUP_REMOVED lines=50> */
[----:B------:R-:W-:Y:S07]  /*17d00*/  LDSM.16.M88.4 R152, [R218+0xc100] ;  /* 0x00c10000da98783b */ /* 0x000fee0000000200 */
[C---:B-1----:R-:W-:Y:S08]  /*17d10*/  HMMA.16816.F32 R12, R188.reuse, R148, R12 ;  /* 0x00000094bc0c723c */ /* 0x042ff0000000180c */
[C---:B------:R-:W-:Y:S01]  /*17d20*/  HMMA.16816.F32 R16, R188.reuse, R150, R16 ;  /* 0x00000096bc10723c */ /* 0x040fe20000001810 */
[----:B------:R-:W1:Y:S07]  /*17d30*/  LDSM.16.M88.4 R148, [R220] ;  /* 0x00000000dc94783b */ /* 0x000e6e0000000200 */
        /* <DEDUP_REMOVED lines=8> */
[----:B------:R-:W-:Y:S07]  /*17dc0*/  LDSM.16.M88.4 R200, [R218+0xf100] ;  /* 0x00f10000dac8783b */ /* 0x000fee0000000200 */
[C---:B-----5:R-:W-:Y:S08]  /*17dd0*/  HMMA.16816.F32 R44, R188.reuse, R156, R44 ;  /* 0x0000009cbc2c723c */ /* 0x060ff0000000182c */
[C---:B------:R-:W-:Y:S01]  /*17de0*/  HMMA.16816.F32 R48, R188.reuse, R158, R48 ;  /* 0x0000009ebc30723c */ /* 0x040fe20000001830 */
[----:B------:R-:W5:Y:S07]  /*17df0*/  LDSM.16.M88.4 R156, [R218+0xe100] ;  /* 0x00e10000da9c783b */ /* 0x000f6e0000000200 */
[C---:B--2---:R-:W-:Y:S08]  /*17e00*/  HMMA.16816.F32 R52, R188.reuse, R136, R52 ;  /* 0x00000088bc34723c */ /* 0x044ff00000001834 */
[C---:B------:R-:W-:Y:S01]  /*17e10*/  HMMA.16816.F32 R56, R188.reuse, R138, R56 ;  /* 0x0000008abc38723c */ /* 0x040fe20000001838 */
[----:B------:R-:W2:Y:S07]  /*17e20*/  LDSM.16.M88.4 R136, [R215+0x4800] ;  /* 0x00480000d788783b */ /* 0x000eae0000000200 */
[C---:B-1----:R-:W-:Y:S08]  /*17e30*/  HMMA.16816.F32 R60, R188.reuse, R148, R60 ;  /* 0x00000094bc3c723c */ /* 0x042ff0000000183c */
[----:B------:R-:W-:Y:S08]  /*17e40*/  HMMA.16816.F32 R64, R188, R150, R64 ;  /* 0x00000096bc40723c */ /* 0x000ff00000001840 */
[C---:B------:R-:W-:Y:S08]  /*17e50*/  HMMA.16816.F32 R4, R192.reuse, R152, R4 ;  /* 0x00000098c004723c */ /* 0x040ff00000001804 */
[C---:B------:R-:W-:Y:S08]  /*17e60*/  HMMA.16816.F32 R8, R192.reuse, R154, R8 ;  /* 0x0000009ac008723c */ /* 0x040ff00000001808 */
        /* <DEDUP_REMOVED lines=31> */
[----:B------:R-:W-:Y:S02]  /*18060*/  FMUL.FTZ R15, R15, c[0x0][0x320] ;  /* 0x0000c8000f0f7a20 */ /* 0x000fe40000410000 */
[----:B------:R-:W-:Y:S01]  /*18070*/  FMUL.FTZ R13, R13, c[0x0][0x320] ;  /* 0x0000c8000d0d7a20 */ /* 0x000fe20000410000 */
[----:B-1----:R-:W-:Y:S01]  /*18080*/  FMNMX.FTZ R0, R149, R70, !PT ;  /* 0x0000004695007209 */ /* 0x002fe20007810000 */
[----:B------:R-:W-:Y:S02]  /*18090*/  FMUL.FTZ R17, R17, c[0x0][0x320] ;  /* 0x0000c80011117a20 */ /* 0x000fe40000410000 */
[----:B------:R-:W-:Y:S02]  /*180a0*/  FMUL.FTZ R18, R18, c[0x0][0x320] ;  /* 0x0000c80012127a20 */ /* 0x000fe40000410000 */
[----:B------:R-:W-:Y:S01]  /*180b0*/  FMUL.FTZ R19, R19, c[0x0][0x320] ;  /* 0x0000c80013137a20 */ /* 0x000fe20000410000 */
[----:B------:R-:W4:Y:S01]  /*180c0*/  MUFU.TANH R154, R6 ;  /* 0x00000006009a7308 */ /* 0x000f220000002400 */
[----:B------:R-:W-:Y:S01]  /*180d0*/  FMUL.FTZ R16, R16, c[0x0][0x320] ;  /* 0x0000c80010107a20 */ /* 0x000fe20000410000 */
[----:B--2---:R-:W-:Y:S08]  /*180e0*/  FMNMX.FTZ R0, R150, R0, !PT ;  /* 0x0000000096007209 */ /* 0x004ff00007810000 */
[----:B------:R1:W2:Y:S01]  /*180f0*/  MUFU.TANH R155, R7 ;  /* 0x00000007009b7308 */ /* 0x0002a20000002400 */
[----:B---3--:R-:W3:Y:S09]  /*18100*/  LDL R12, [R1+0x28] ;  /* 0x00002800010c7983 */ /* 0x008ef20000100800 */
[----:B------:R-:W5:Y:S01]  /*18110*/  MUFU.TANH R151, R8 ;  /* 0x0000000800977308 */ /* 0x000f620000002400 */
[----:B----4-:R-:W-:Y:S09]  /*18120*/  FMNMX.FTZ R3, R154, R71, !PT ;  /* 0x000000479a037209 */ /* 0x010ff20007810000 */
[----:B------:R-:W4:Y:S01]  /*18130*/  MUFU.TANH R148, R9 ;  /* 0x0000000900947308 */ /* 0x000f220000002400 */
[----:B-1----:R-:W1:Y:S01]  /*18140*/  LDSM.16.M88.4 R4, [R215+0x5000] ;  /* 0x00500000d704783b */ /* 0x002e620000000200 */
[----:B--2---:R-:W-:Y:S08]  /*18150*/  FMNMX.FTZ R3, R155, R3, !PT ;  /* 0x000000039b037209 */ /* 0x004ff00007810000 */
[----:B------:R-:W2:Y:S01]  /*18160*/  MUFU.TANH R152, R10 ;  /* 0x0000000a00987308 */ /* 0x000ea20000002400 */
[----:B-----5:R-:W-:Y:S09]  /*18170*/  FMNMX.FTZ R0, R151, R0, !PT ;  /* 0x0000000097007209 */ /* 0x020ff20007810000 */
[----:B------:R5:W1:Y:S01]  /*18180*/  MUFU.TANH R153, R11 ;  /* 0x0000000b00997308 */ /* 0x000a620000002400 */
[----:B----4-:R-:W-:Y:S04]  /*18190*/  FMNMX.FTZ R0, R148, R0, !PT ;  /* 0x0000000094007209 */ /* 0x010fe80007810000 */
[----:B------:R-:W-:Y:S05]  /*181a0*/  FMNMX.FTZ R0, R138, R0, !PT ;  /* 0x000000008a007209 */ /* 0x000fea0007810000 */
[----:B------:R-:W4:Y:S01]  /*181b0*/  MUFU.TANH R158, R14 ;  /* 0x0000000e009e7308 */ /* 0x000f220000002400 */
[----:B--2---:R-:W-:Y:S09]  /*181c0*/  FMNMX.FTZ R3, R152, R3, !PT ;  /* 0x0000000398037209 */ /* 0x004ff20007810000 */
[----:B------:R2:W2:Y:S01]  /*181d0*/  MUFU.TANH R165, R15 ;  /* 0x0000000f00a57308 */ /* 0x0004a20000002400 */
[----:B-----5:R-:W5:Y:S01]  /*181e0*/  LDSM.16.M88.4 R8, [R215+0x5800] ;  /* 0x00580000d708783b */ /* 0x020f620000000200 */
[C---:B-1----:R-:W-:Y:S03]  /*181f0*/  HMMA.16816.F32 R20, R196.reuse, R4, R20 ;  /* 0x00000004c414723c */ /* 0x042fe60000001814 */
[----:B------:R-:W-:Y:S05]  /*18200*/  FMNMX.FTZ R3, R153, R3, !PT ;  /* 0x0000000399037209 */ /* 0x000fea0007810000 */
[----:B------:R1:W1:Y:S01]  /*18210*/  MUFU.TANH R139, R13 ;  /* 0x0000000d008b7308 */ /* 0x0002620000002400 */
[C---:B------:R-:W-:Y:S01]  /*18220*/  HMMA.16816.F32 R24, R196.reuse, R6, R24 ;  /* 0x00000006c418723c */ /* 0x040fe20000001818 */
[----:B------:R-:W5:Y:S02]  /*18230*/  LDSM.16.M88.4 R4, [R215+0x6000] ;  /* 0x00600000d704783b */ /* 0x000f640000000200 */
[----:B----4-:R-:W-:Y:S06]  /*18240*/  FMNMX.FTZ R3, R158, R3, !PT ;  /* 0x000000039e037209 */ /* 0x010fec0007810000 */
[----:B------:R-:W4:Y:S01]  /*18250*/  MUFU.TANH R156, R16 ;  /* 0x00000010009c7308 */ /* 0x000f220000002400 */
[----:B--2---:R-:W2:Y:S02]  /*18260*/  LDL.64 R14, [R1+0x58] ;  /* 0x00005800010e7983 */ /* 0x004ea40000100a00 */
[----:B------:R-:W-:Y:S03]  /*18270*/  FMNMX.FTZ R3, R165, R3, !PT ;  /* 0x00000003a5037209 */ /* 0x000fe60007810000 */
[----:B------:R-:W-:Y:S04]  /*18280*/  FMUL.FTZ R20, R20, c[0x0][0x320] ;  /* 0x0000c80014147a20 */ /* 0x000fe80000410000 */
[----:B------:R-:W5:Y:S01]  /*18290*/  MUFU.TANH R157, R17 ;  /* 0x00000011009d7308 */ /* 0x000f620000002400 */
[----:B------:R-:W-:Y:S02]  /*182a0*/  FMUL.FTZ R21, R21, c[0x0][0x320] ;  /* 0x0000c80015157a20 */ /* 0x000fe40000410000 */
[----:B------:R-:W-:Y:S01]  /*182b0*/  FMUL.FTZ R22, R22, c[0x0][0x320] ;  /* 0x0000c80016167a20 */ /* 0x000fe20000410000 */
[----:B-1----:R-:W2:Y:S01]  /*182c0*/  LDL R13, [R1+0x24] ;  /* 0x00002400010d7983 */ /* 0x002ea20000100800 */
[----:B------:R-:W-:Y:S01]  /*182d0*/  FMUL.FTZ R23, R23, c[0x0][0x320] ;  /* 0x0000c80017177a20 */ /* 0x000fe20000410000 */
[----:B------:R-:W-:Y:S01]  /*182e0*/  FMNMX.FTZ R0, R139, R0, !PT ;  /* 0x000000008b007209 */ /* 0x000fe20007810000 */
[----:B------:R-:W-:Y:S02]  /*182f0*/  FMUL.FTZ R24, R24, c[0x0][0x320] ;  /* 0x0000c80018187a20 */ /* 0x000fe40000410000 */
[----:B------:R-:W-:Y:S01]  /*18300*/  FMUL.FTZ R25, R25, c[0x0][0x320] ;  /* 0x0000c80019197a20 */ /* 0x000fe20000410000 */
[----:B------:R-:W1:Y:S01]  /*18310*/  MUFU.TANH R167, R20 ;  /* 0x0000001400a77308 */ /* 0x000e620000002400 */
[----:B------:R-:W-:Y:S02]  /*18320*/  FMUL.FTZ R26, R26, c[0x0][0x320] ;  /* 0x0000c8001a1a7a20 */ /* 0x000fe40000410000 */
[----:B------:R-:W-:Y:S01]  /*18330*/  FMUL.FTZ R27, R27, c[0x0][0x320] ;  /* 0x0000c8001b1b7a20 */ /* 0x000fe20000410000 */
[C---:B-----5:R-:W-:Y:S03]  /*18340*/  HMMA.16816.F32 R28, R196.reuse, R8, R28 ;  /* 0x00000008c41c723c */ /* 0x060fe6000000181c */
[----:B----4-:R-:W-:Y:S03]  /*18350*/  FMNMX.FTZ R0, R156, R0, !PT ;  /* 0x000000009c007209 */ /* 0x010fe60007810000 */
[----:B------:R-:W4:Y:S02]  /*18360*/  MUFU.TANH R164, R18 ;  /* 0x0000001200a47308 */ /* 0x000f240000002400 */
[C---:B------:R-:W-:Y:S01]  /*18370*/  HMMA.16816.F32 R32, R196.reuse, R10, R32 ;  /* 0x0000000ac420723c */ /* 0x040fe20000001820 */
[----:B------:R-:W5:Y:S03]  /*18380*/  LDSM.16.M88.4 R8, [R215+0x6800] ;  /* 0x00680000d708783b */ /* 0x000f660000000200 */
[----:B------:R-:W-:Y:S04]  /*18390*/  FMNMX.FTZ R0, R157, R0, !PT ;  /* 0x000000009d007209 */ /* 0x000fe80007810000 */
        /* <DEDUP_REMOVED lines=8> */
[----:B----4-:R-:W-:Y:S01]  /*18420*/  FMNMX.FTZ R3, R164, R3, !PT ;  /* 0x00000003a4037209 */ /* 0x010fe20007810000 */
[----:B------:R-:W-:Y:S02]  /*18430*/  FMUL.FTZ R30, R30, c[0x0][0x320] ;  /* 0x0000c8001e1e7a20 */ /* 0x000fe40000410000 */
[----:B------:R-:W-:Y:S03]  /*18440*/  FMUL.FTZ R31, R31, c[0x0][0x320] ;  /* 0x0000c8001f1f7a20 */ /* 0x000fe60000410000 */
[----:B------:R-:W4:Y:S01]  /*18450*/  MUFU.TANH R174, R24 ;  /* 0x0000001800ae7308 */ /* 0x000f220000002400 */
        /* <DEDUP_REMOVED lines=8> */
[C---:B------:R-:W-:Y:S01]  /*184e0*/  HMMA.16816.F32 R44, R196.reuse, R8, R44 ;  /* 0x00000008c42c723c */ /* 0x040fe2000000182c */
[----:B------:R-:W2:Y:S02]  /*184f0*/  LDL.64 R8, [R1+0x48] ;  /* 0x0000480001087983 */ /* 0x000ea40000100a00 */
[----:B------:R-:W-:Y:S01]  /*18500*/  FMUL.FTZ R35, R35, c[0x0][0x320] ;  /* 0x0000c80023237a20 */ /* 0x000fe20000410000 */
[----:B-1----:R-:W-:Y:S01]  /*18510*/  FMNMX.FTZ R3, R166, R3, !PT ;  /* 0x00000003a6037209 */ /* 0x002fe20007810000 */
[----:B------:R-:W-:Y:S03]  /*18520*/  FMUL.FTZ R32, R32, c[0x0][0x320] ;  /* 0x0000c80020207a20 */ /* 0x000fe60000410000 */
[----:B------:R-:W-:Y:S01]  /*18530*/  MUFU.TANH R173, R25 ;  /* 0x0000001900ad7308 */ /* 0x000fe20000002400 */
[C---:B------:R-:W-:Y:S01]  /*18540*/  HMMA.16816.F32 R48, R196.reuse, R10, R48 ;  /* 0x0000000ac430723c */ /* 0x040fe20000001830 */
[----:B------:R-:W2:Y:S02]  /*18550*/  LDL R11, [R1+0x38] ;  /* 0x00003800010b7983 */ /* 0x000ea40000100800 */
[----:B------:R-:W-:Y:S02]  /*18560*/  FMUL.FTZ R40, R40, c[0x0][0x320] ;  /* 0x0000c80028287a20 */ /* 0x000fe40000410000 */
[----:B------:R-:W2:Y:S01]  /*18570*/  LDL R10, [R1+0x3c] ;  /* 0x00003c00010a7983 */ /* 0x000ea20000100800 */
[----:B------:R-:W-:Y:S01]  /*18580*/  FMUL.FTZ R41, R41, c[0x0][0x320] ;  /* 0x0000c80029297a20 */ /* 0x000fe20000410000 */
[----:B----4-:R-:W-:Y:S01]  /*18590*/  FMNMX.FTZ R0, R174, R0, !PT ;  /* 0x00000000ae007209 */ /* 0x010fe20007810000 */
        /* <DEDUP_REMOVED lines=28> */
[----:B------:R-:W-:Y:S03]  /*18760*/  FMUL.FTZ R56, R56, c[0x0][0x320] ;  /* 0x0000c80038387a20 */ /* 0x000fe60000410000 */
[----:B------:R-:W-:Y:S01]  /*18770*/  MUFU.TANH R242, R49 ;  /* 0x0000003100f27308 */ /* 0x000fe20000002400 */
[C---:B-1----:R-:W-:Y:S08]  /*18780*/  HMMA.16816.F32 R60, R196.reuse, R4, R60 ;  /* 0x00000004c43c723c */ /* 0x042ff0000000183c */
[----:B------:R-:W-:Y:S01]  /*18790*/  HMMA.16816.F32 R64, R196, R6, R64 ;  /* 0x00000006c440723c */ /* 0x000fe20000001840 */
[----:B------:R-:W1:Y:S10]  /*187a0*/  MUFU.TANH R204, R29 ;  /* 0x0000001d00cc7308 */ /* 0x000e740000002400 */
[----:B------:R-:W5:Y:S05]  /*187b0*/  MUFU.TANH R205, R32 ;  /* 0x0000002000cd7308 */ /* 0x000f6a0000002400 */
[----:B------:R-:W-:Y:S02]  /*187c0*/  FMUL.FTZ R60, R60, c[0x0][0x320] ;  /* 0x0000c8003c3c7a20 */ /* 0x000fe40000410000 */
[----:B------:R-:W-:Y:S02]  /*187d0*/  FMUL.FTZ R61, R61, c[0x0][0x320] ;  /* 0x0000c8003d3d7a20 */ /* 0x000fe40000410000 */
[----:B------:R-:W-:Y:S01]  /*187e0*/  FMUL.FTZ R62, R62, c[0x0][0x320] ;  /* 0x0000c8003e3e7a20 */ /* 0x000fe20000410000 */
[----:B------:R4:W-:Y:S01]  /*187f0*/  MUFU.TANH R48, R60 ;  /* 0x0000003c00307308 */ /* 0x0009e20000002400 */
[----:B------:R-:W-:Y:S02]  /*18800*/  FMUL.FTZ R63, R63, c[0x0][0x320] ;  /* 0x0000c8003f3f7a20 */ /* 0x000fe40000410000 */
[----:B------:R-:W-:Y:S02]  /*18810*/  FMUL.FTZ R64, R64, c[0x0][0x320] ;  /* 0x0000c80040407a20 */ /* 0x000fe40000410000 */
[----:B------:R-:W-:Y:S02]  /*18820*/  FMUL.FTZ R66, R66, c[0x0][0x320] ;  /* 0x0000c80042427a20 */ /* 0x000fe40000410000 */
[----:B------:R-:W-:Y:S03]  /*18830*/  FMUL.FTZ R65, R65, c[0x0][0x320] ;  /* 0x0000c80041417a20 */ /* 0x000fe60000410000 */
[----:B------:R-:W1:Y:S10]  /*18840*/  MUFU.TANH R206, R33 ;  /* 0x0000002100ce7308 */ /* 0x000e740000002400 */
[----:B------:R-:W5:Y:S01]  /*18850*/  MUFU.TANH R244, R36 ;  /* 0x0000002400f47308 */ /* 0x000f620000002400 */
[----:B----4-:R-:W-:Y:S02]  /*18860*/  MOV R60, R2 ;  /* 0x00000002003c7202 */ /* 0x010fe40000000f00 */
[----:B------:R-:W-:Y:S02]  /*18870*/  FMNMX.FTZ R2, R173, R0, !PT ;  /* 0x00000000ad027209 */ /* 0x000fe40007810000 */
[----:B------:R-:W-:Y:S05]  /*18880*/  FMNMX.FTZ R0, R177, R3, !PT ;  /* 0x00000003b1007209 */ /* 0x000fea0007810000 */
[----:B------:R-:W4:Y:S01]  /*18890*/  MUFU.TANH R246, R37 ;  /* 0x0000002500f67308 */ /* 0x000f220000002400 */
[----:B------:R-:W-:Y:S02]  /*188a0*/  FMNMX.FTZ R2, R179, R2, !PT ;  /* 0x00000002b3027209 */ /* 0x000fe40007810000 */
[----:B------:R-:W-:Y:S02]  /*188b0*/  FMNMX.FTZ R3, R175, R0, !PT ;  /* 0x00000000af037209 */ /* 0x000fe40007810000 */
[----:B-1----:R-:W-:Y:S04]  /*188c0*/  FMNMX.FTZ R0, R204, R2, !PT ;  /* 0x00000002cc007209 */ /* 0x002fe80007810000 */
[----:B-----5:R-:W-:Y:S01]  /*188d0*/  FMNMX.FTZ R0, R205, R0, !PT ;  /* 0x00000000cd007209 */ /* 0x020fe20007810000 */
[----:B------:R-:W1:Y:S03]  /*188e0*/  MUFU.TANH R245, R40 ;  /* 0x0000002800f57308 */ /* 0x000e660000002400 */
[----:B------:R-:W-:Y:S04]  /*188f0*/  FMNMX.FTZ R0, R206, R0, !PT ;  /* 0x00000000ce007209 */ /* 0x000fe80007810000 */
[----:B------:R-:W-:Y:S03]  /*18900*/  FMNMX.FTZ R0, R244, R0, !PT ;  /* 0x00000000f4007209 */ /* 0x000fe60007810000 */
[----:B------:R-:W5:Y:S01]  /*18910*/  MUFU.TANH R178, R27 ;  /* 0x0000001b00b27308 */ /* 0x000f620000002400 */
[----:B----4-:R-:W-:Y:S09]  /*18920*/  FMNMX.FTZ R0, R246, R0, !PT ;  /* 0x00000000f6007209 */ /* 0x010ff20007810000 */
[----:B------:R-:W4:Y:S01]  /*18930*/  MUFU.TANH R247, R41 ;  /* 0x0000002900f77308 */ /* 0x000f220000002400 */
[----:B-1----:R-:W-:Y:S09]  /*18940*/  FMNMX.FTZ R0, R245, R0, !PT ;  /* 0x00000000f5007209 */ /* 0x002ff20007810000 */
[----:B------:R-:W1:Y:S01]  /*18950*/  MUFU.TANH R210, R30 ;  /* 0x0000001e00d27308 */ /* 0x000e620000002400 */
[----:B-----5:R-:W-:Y:S09]  /*18960*/  FMNMX.FTZ R2, R178, R3, !PT ;  /* 0x00000003b2027209 */ /* 0x020ff20007810000 */
        /* <DEDUP_REMOVED lines=8> */
[----:B------:R-:W-:Y:S01]  /*189f0*/  MUFU.TANH R251, R43 ;  /* 0x0000002b00fb7308 */ /* 0x000fe20000002400 */
[----:B-1----:R-:W-:Y:S04]  /*18a00*/  FMNMX.FTZ R0, R201, R0, !PT ;  /* 0x00000000c9007209 */ /* 0x002fe80007810000 */
[----:B------:R-:W-:Y:S05]  /*18a10*/  FMNMX.FTZ R0, R202, R0, !PT ;  /* 0x00000000ca007209 */ /* 0x000fea0007810000 */
[----:B------:R1:W-:Y:S01]  /*18a20*/  MUFU.TANH R43, R58 ;  /* 0x0000003a002b7308 */ /* 0x0003e20000002400 */
[----:B-----5:R-:W-:Y:S09]  /*18a30*/  FMNMX.FTZ R2, R237, R2, !PT ;  /* 0x00000002ed027209 */ /* 0x020ff20007810000 */
[----:B------:R-:W-:Y:S10]  /*18a40*/  MUFU.TANH R241, R52 ;  /* 0x0000003400f17308 */ /* 0x000ff40000002400 */
[----:B------:R-:W4:Y:S01]  /*18a50*/  MUFU.TANH R239, R35 ;  /* 0x0000002300ef7308 */ /* 0x000f220000002400 */
[----:B-1----:R-:W-:Y:S04]  /*18a60*/  MOV R58, R242 ;  /* 0x000000f2003a7202 */ /* 0x002fe80000000f00 */
[----:B------:R-:W-:Y:S05]  /*18a70*/  FMNMX.FTZ R0, R58, R0, !PT ;  /* 0x000000003a007209 */ /* 0x000fea0007810000 */
[----:B------:R1:W-:Y:S10]  /*18a80*/  MUFU.TANH R169, R56 ;  /* 0x0000003800a97308 */ /* 0x0003f40000002400 */
[----:B------:R-:W5:Y:S01]  /*18a90*/  MUFU.TANH R249, R38 ;  /* 0x0000002600f97308 */ /* 0x000f620000002400 */
[----:B----4-:R-:W-:Y:S09]  /*18aa0*/  FMNMX.FTZ R2, R239, R2, !PT ;  /* 0x00000002ef027209 */ /* 0x010ff20007810000 */
[----:B------:R-:W4:Y:S01]  /*18ab0*/  MUFU.TANH R250, R39 ;  /* 0x0000002700fa7308 */ /* 0x000f220000002400 */
[----:B-1----:R-:W-:Y:S04]  /*18ac0*/  MOV R56, R241 ;  /* 0x000000f100387202 */ /* 0x002fe80000000f00 */
[----:B------:R-:W-:Y:S05]  /*18ad0*/  FMNMX.FTZ R0, R56, R0, !PT ;  /* 0x0000000038007209 */ /* 0x000fea0007810000 */
[----:B------:R-:W1:Y:S01]  /*18ae0*/  MUFU.TANH R209, R53 ;  /* 0x0000003500d17308 */ /* 0x000e620000002400 */
[----:B-----5:R-:W-:Y:S09]  /*18af0*/  FMNMX.FTZ R2, R249, R2, !PT ;  /* 0x00000002f9027209 */ /* 0x020ff20007810000 */
[----:B------:R-:W5:Y:S01]  /*18b00*/  MUFU.TANH R248, R42 ;  /* 0x0000002a00f87308 */ /* 0x000f620000002400 */
[----:B----4-:R-:W-:Y:S09]  /*18b10*/  FMNMX.FTZ R2, R250, R2, !PT ;  /* 0x00000002fa027209 */ /* 0x010ff20007810000 */
[----:B------:R-:W4:Y:S01]  /*18b20*/  MUFU.TANH R200, R46 ;  /* 0x0000002e00c87308 */ /* 0x000f220000002400 */
[----:B-1----:R-:W-:Y:S04]  /*18b30*/  FMNMX.FTZ R0, R209, R0, !PT ;  /* 0x00000000d1007209 */ /* 0x002fe80007810000 */
[----:B------:R-:W-:Y:S01]  /*18b40*/  FMNMX.FTZ R69, R169, R0, !PT ;  /* 0x00000000a9457209 */ /* 0x000fe20007810000 */
[----:B------:R-:W-:Y:S04]  /*18b50*/  FMUL.FTZ R0, R67, c[0x0][0x320] ;  /* 0x0000c80043007a20 */ /* 0x000fe80000410000 */
[----:B------:R-:W1:Y:S01]  /*18b60*/  MUFU.TANH R203, R47 ;  /* 0x0000002f00cb7308 */ /* 0x000e620000002400 */
[----:B-----5:R-:W-:Y:S04]  /*18b70*/  FMNMX.FTZ R2, R248, R2, !PT ;  /* 0x00000002f8027209 */ /* 0x020fe80007810000 */
[----:B------:R-:W-:Y:S05]  /*18b80*/  FMNMX.FTZ R2, R251, R2, !PT ;  /* 0x00000002fb027209 */ /* 0x000fea0007810000 */
[----:B------:R-:W5:Y:S01]  /*18b90*/  MUFU.TANH R243, R50 ;  /* 0x0000003200f37308 */ /* 0x000f620000002400 */
[----:B----4-:R-:W-:Y:S09]  /*18ba0*/  FMNMX.FTZ R2, R200, R2, !PT ;  /* 0x00000002c8027209 */ /* 0x010ff20007810000 */
[----:B------:R5:W4:Y:S01]  /*18bb0*/  MUFU.TANH R168, R57 ;  /* 0x0000003900a87308 */ /* 0x000b220000002400 */
[----:B-1----:R-:W-:Y:S09]  /*18bc0*/  FMNMX.FTZ R2, R203, R2, !PT ;  /* 0x00000002cb027209 */ /* 0x002ff20007810000 */
[----:B------:R-:W-:Y:S10]  /*18bd0*/  MUFU.TANH R240, R54 ;  /* 0x0000003600f07308 */ /* 0x000ff40000002400 */
[----:B------:R-:W1:Y:S01]  /*18be0*/  MUFU.TANH R159, R51 ;  /* 0x00000033009f7308 */ /* 0x000e620000002400 */
[----:B-----5:R-:W-:Y:S02]  /*18bf0*/  MOV R57, R243 ;  /* 0x000000f300397202 */ /* 0x020fe40000000f00 */
[----:B----4-:R-:W-:Y:S02]  /*18c00*/  FMNMX.FTZ R69, R168, R69, !PT ;  /* 0x00000045a8457209 */ /* 0x010fe40007810000 */
[----:B------:R-:W-:Y:S05]  /*18c10*/  FMNMX.FTZ R2, R57, R2, !PT ;  /* 0x0000000239027209 */ /* 0x000fea0007810000 */
[----:B------:R4:W5:Y:S01]  /*18c20*/  MUFU.TANH R49, R61 ;  /* 0x0000003d00317308 */ /* 0x0009620000002400 */
[----:B------:R-:W-:Y:S09]  /*18c30*/  FMNMX.FTZ R69, R48, R69, !PT ;  /* 0x0000004530457209 */ /* 0x000ff20007810000 */
[----:B------:R-:W2:Y:S01]  /*18c40*/  MUFU.TANH R207, R55 ;  /* 0x0000003700cf7308 */ /* 0x000ea20000002400 */
[----:B-1----:R-:W-:Y:S09]  /*18c50*/  FMNMX.FTZ R2, R159, R2, !PT ;  /* 0x000000029f027209 */ /* 0x002ff20007810000 */
[----:B------:R2:W-:Y:S01]  /*18c60*/  MUFU.TANH R137, R0 ;  /* 0x0000000000897308 */ /* 0x0005e20000002400 */
[----:B----4-:R-:W-:Y:S02]  /*18c70*/  MOV R61, R240 ;  /* 0x000000f0003d7202 */ /* 0x010fe40000000f00 */
[----:B-----5:R-:W-:Y:S02]  /*18c80*/  FMNMX.FTZ R69, R49, R69, !PT ;  /* 0x0000004531457209 */ /* 0x020fe40007810000 */
[----:B------:R-:W-:Y:S05]  /*18c90*/  FMNMX.FTZ R2, R61, R2, !PT ;  /* 0x000000023d027209 */ /* 0x000fea0007810000 */
[----:B------:R-:W1:Y:S10]  /*18ca0*/  MUFU.TANH R50, R62 ;  /* 0x0000003e00327308 */ /* 0x000e740000002400 */
[----:B------:R-:W4:Y:S01]  /*18cb0*/  MUFU.TANH R59, R63 ;  /* 0x0000003f003b7308 */ /* 0x000f220000002400 */
[----:B--2---:R-:W-:Y:S04]  /*18cc0*/  FMNMX.FTZ R0, R207, R2, !PT ;  /* 0x00000002cf007209 */ /* 0x004fe80007810000 */
[----:B------:R-:W-:Y:S05]  /*18cd0*/  FMNMX.FTZ R0, R43, R0, !PT ;  /* 0x000000002b007209 */ /* 0x000fea0007810000 */
[----:B------:R-:W2:Y:S01]  /*18ce0*/  MUFU.TANH R16, R64 ;  /* 0x0000004000107308 */ /* 0x000ea20000002400 */
[----:B------:R-:W-:Y:S04]  /*18cf0*/  FMNMX.FTZ R0, R60, R0, !PT ;  /* 0x000000003c007209 */ /* 0x000fe80007810000 */
[----:B-1----:R-:W-:Y:S05]  /*18d00*/  FMNMX.FTZ R0, R50, R0, !PT ;  /* 0x0000000032007209 */ /* 0x002fea0007810000 */
[----:B------:R-:W1:Y:S01]  /*18d10*/  MUFU.TANH R136, R66 ;  /* 0x0000004200887308 */ /* 0x000e620000002400 */
[----:B----4-:R-:W-:Y:S09]  /*18d20*/  FMNMX.FTZ R0, R59, R0, !PT ;  /* 0x000000003b007209 */ /* 0x010ff20007810000 */
[----:B------:R-:W4:Y:S01]  /*18d30*/  MUFU.TANH R51, R65 ;  /* 0x0000004100337308 */ /* 0x000f220000002400 */
[----:B--2---:R-:W-:Y:S02]  /*18d40*/  FMNMX.FTZ R69, R16, R69, !PT ;  /* 0x0000004510457209 */ /* 0x004fe40007810000 */
[----:B-1----:R-:W-:Y:S04]  /*18d50*/  FMNMX.FTZ R0, R136, R0, !PT ;  /* 0x0000000088007209 */ /* 0x002fe80007810000 */
[----:B------:R-:W-:Y:S05]  /*18d60*/  FMNMX.FTZ R0, R137, R0, !PT ;  /* 0x0000000089007209 */ /* 0x000fea0007810000 */
[----:B------:R-:W1:Y:S01]  /*18d70*/  SHFL.BFLY PT, R2, R0, 0x2, 0x1f ;  /* 0x0c401f0000027f89 */ /* 0x000e6200000e0000 */
[----:B----4-:R-:W-:Y:S07]  /*18d80*/  FMNMX.FTZ R69, R51, R69, !PT ;  /* 0x0000004533457209 */ /* 0x010fee0007810000 */
[----:B------:R-:W2:Y:S01]  /*18d90*/  SHFL.BFLY PT, R3, R69, 0x2, 0x1f ;  /* 0x0c401f0045037f89 */ /* 0x000ea200000e0000 */
[----:B-1----:R-:W-:Y:S02]  /*18da0*/  FMNMX.FTZ R0, R0, R2, !PT ;  /* 0x0000000200007209 */ /* 0x002fe40007810000 */
[----:B--2---:R-:W-:Y:S05]  /*18db0*/  FMNMX.FTZ R69, R69, R3, !PT ;  /* 0x0000000345457209 */ /* 0x004fea0007810000 */
[----:B------:R-:W1:Y:S08]  /*18dc0*/  SHFL.BFLY PT, R3, R0, 0x1, 0x1f ;  /* 0x0c201f0000037f89 */ /* 0x000e7000000e0000 */
[----:B------:R-:W2:Y:S01]  /*18dd0*/  SHFL.BFLY PT, R4, R69, 0x1, 0x1f ;  /* 0x0c201f0045047f89 */ /* 0x000ea200000e0000 */
[----:B-1----:R-:W-:Y:S02]  /*18de0*/  FMNMX.FTZ R68, R0, R3, !PT ;  /* 0x0000000300447209 */ /* 0x002fe40007810000 */
[----:B------:R-:W-:Y:S03]  /*18df0*/  @P0 SHF.R.S32.HI R3, RZ, 0x1f, R236 ;  /* 0x0000001fff030819 */ /* 0x000fe600000114ec */
[----:B------:R-:W-:Y:S02]  /*18e00*/  FADD.FTZ R0, -R68, R71 ;  /* 0x0000004744007221 */ /* 0x000fe40000010100 */
[----:B------:R-:W-:Y:S01]  /*18e10*/  @P0 IMAD R3, R3, c[0x0][0x1e0], RZ ;  /* 0x0000780003030a24 */ /* 0x000fe200078e02ff */
[----:B--2---:R-:W-:Y:S01]  /*18e20*/  FMNMX.FTZ R69, R69, R4, !PT ;  /* 0x0000000445457209 */ /* 0x004fe20007810000 */
[C---:B------:R-:W-:Y:S04]  /*18e30*/  @P0 IMAD.WIDE.U32 R4, R236.reuse, c[0x0][0x1e0], RZ ;  /* 0x00007800ec040a25 */ /* 0x040fe800078e00ff */
[----:B------:R-:W-:Y:S02]  /*18e40*/  FMUL.FTZ R71, R69, c[0x0][0x2d0] ;  /* 0x0000b40045477a20 */ /* 0x000fe40000410000 */
[----:B------:R-:W-:Y:S02]  /*18e50*/  @P0 IMAD R3, R236, c[0x0][0x1e4], R3 ;  /* 0x00007900ec030a24 */ /* 0x000fe400078e0203 */
[----:B------:R-:W-:Y:S01]  /*18e60*/  FFMA.FTZ R6, R149, c[0x0][0x2d0], -R71 ;  /* 0x0000b40095067a23 */ /* 0x000fe20000010847 */
[----:B------:R-:W-:Y:S01]  /*18e70*/  MOV R149, R51 ;  /* 0x0000003300957202 */ /* 0x000fe20000000f00 */
[----:B------:R-:W-:Y:S01]  /*18e80*/  FADD.FTZ R2, -R69, R70 ;  /* 0x0000004645027221 */ /* 0x000fe20000010100 */
[----:B------:R-:W-:Y:S01]  /*18e90*/  @P0 IADD3 R5, R5, R3, RZ ;  /* 0x0000000305050210 */ /* 0x000fe20007ffe0ff */
[----:B------:R1:W-:Y:S01]  /*18ea0*/  MUFU.EX2 R243, R6 ;  /* 0x0000000600f37308 */ /* 0x0003e20000000800 */
[----:B------:R-:W-:Y:S01]  /*18eb0*/  @P0 SHF.L.U32 R3, R4, 0x7, RZ ;  /* 0x0000000704030819 */ /* 0x000fe200000006ff */
[----:B------:R-:W-:Y:S01]  /*18ec0*/  FMUL.FTZ R2, R2, c[0x0][0x2d0] ;  /* 0x0000b40002027a20 */ /* 0x000fe20000410000 */
[----:B------:R-:W-:Y:S01]  /*18ed0*/  @P0 SHF.L.U64.HI R4, R4, 0x7, R5 ;  /* 0x0000000704040819 */ /* 0x000fe20000010205 */
[----:B------:R-:W-:Y:S01]  /*18ee0*/  FMUL.FTZ R0, R0, c[0x0][0x2d0] ;  /* 0x0000b40000007a20 */ /* 0x000fe20000410000 */
[C---:B------:R-:W-:Y:S01]  /*18ef0*/  @P0 IADD3 R5, P1, R3.reuse, R14, RZ ;  /* 0x0000000e03050210 */ /* 0x040fe20007f3e0ff */
[--C-:B------:R-:W-:Y:S01]  /*18f00*/  FFMA.FTZ R32, R138, c[0x0][0x2d0], -R71.reuse ;  /* 0x0000b4008a207a23 */ /* 0x100fe20000010847 */
[----:B------:R-:W-:Y:S01]  /*18f10*/  @P0 IADD3 R3, P2, R3, R11, RZ ;  /* 0x0000000b03030210 */ /* 0x000fe20007f5e0ff */
[--C-:B------:R-:W-:Y:S01]  /*18f20*/  FFMA.FTZ R40, R156, c[0x0][0x2d0], -R71.reuse ;  /* 0x0000b4009c287a23 */ /* 0x100fe20000010847 */
[C---:B------:R-:W-:Y:S01]  /*18f30*/  @P0 IADD3.X R7, R4.reuse, R9, RZ, P1, !PT ;  /* 0x0000000904070210 */ /* 0x040fe20000ffe4ff */
[--C-:B------:R-:W-:Y:S01]  /*18f40*/  FFMA.FTZ R9, R151, c[0x0][0x2d0], -R71.reuse ;  /* 0x0000b40097097a23 */ /* 0x100fe20000010847 */
[----:B------:R-:W-:Y:S01]  /*18f50*/  @P0 LEA R8, P1, R3, c[0x0][0x1c8], 0x1 ;  /* 0x0000720003080a11 */ /* 0x000fe200078208ff */
[----:B------:R-:W2:Y:S01]  /*18f60*/  MUFU.EX2 R2, R2 ;  /* 0x0000000200027308 */ /* 0x000ea20000000800 */
[----:B------:R-:W-:Y:S01]  /*18f70*/  @P0 IADD3.X R4, R4, R10, RZ, P2, !PT ;  /* 0x0000000a04040210 */ /* 0x000fe200017fe4ff */
[--C-:B------:R-:W-:Y:S01]  /*18f80*/  FFMA.FTZ R70, R167, c[0x0][0x2d0], -R71.reuse ;  /* 0x0000b400a7467a23 */ /* 0x100fe20000010847 */
[----:B------:R-:W-:Y:S02]  /*18f90*/  MOV R138, R50 ;  /* 0x00000032008a7202 */ /* 0x000fe40000000f00 */
[----:B------:R-:W-:Y:S02]  /*18fa0*/  MOV R156, R60 ;  /* 0x0000003c009c7202 */ /* 0x000fe40000000f00 */
[----:B------:R-:W-:Y:S03]  /*18fb0*/  MOV R151, R49 ;  /* 0x0000003100977202 */ /* 0x000fe60000000f00 */
[----:B------:R4:W-:Y:S01]  /*18fc0*/  MUFU.EX2 R241, R9 ;  /* 0x0000000900f17308 */ /* 0x0009e20000000800 */
[--C-:B-1----:R-:W-:Y:S01]  /*18fd0*/  FFMA.FTZ R6, R150, c[0x0][0x2d0], -R71.reuse ;  /* 0x0000b40096067a23 */ /* 0x102fe20000010847 */
[----:B------:R-:W-:Y:S08]  /*18fe0*/  MOV R150, R16 ;  /* 0x0000001000967202 */ /* 0x000ff00000000f00 */
[----:B------:R1:W-:Y:S01]  /*18ff0*/  MUFU.EX2 R242, R6 ;  /* 0x0000000600f27308 */ /* 0x0003e20000000800 */
[C---:B--2---:R-:W-:Y:S02]  /*19000*/  FMUL.FTZ R16, R2.reuse, R84 ;  /* 0x0000005402107220 */ /* 0x044fe40000410000 */
[C---:B------:R-:W-:Y:S02]  /*19010*/  FMUL.FTZ R17, R2.reuse, R85 ;  /* 0x0000005502117220 */ /* 0x040fe40000410000 */
[C---:B------:R-:W-:Y:S05]  /*19020*/  FMUL.FTZ R24, R2.reuse, R92 ;  /* 0x0000005c02187220 */ /* 0x040fea0000410000 */
[----:B------:R-:W2:Y:S01]  /*19030*/  MUFU.EX2 R0, R0 ;  /* 0x0000000000007308 */ /* 0x000ea20000000800 */
[C---:B------:R-:W-:Y:S02]  /*19040*/  FMUL.FTZ R25, R2.reuse, R93 ;  /* 0x0000005d02197220 */ /* 0x040fe40000410000 */
[----:B------:R-:W-:Y:S01]  /*19050*/  FMUL.FTZ R33, R2, R101 ;  /* 0x0000006502217220 */ /* 0x000fe20000410000 */
[----:B----4-:R-:W-:Y:S01]  /*19060*/  @P0 LEA.HI.X R9, R3, c[0x0][0x1cc], R4, 0x1, P1 ;  /* 0x0000730003090a11 */ /* 0x010fe200008f0c04 */
[----:B------:R-:W-:Y:S01]  /*19070*/  FFMA.FTZ R3, R148, c[0x0][0x2d0], -R71 ;  /* 0x0000b40094037a23 */ /* 0x000fe20000010847 */
[----:B------:R-:W-:Y:S01]  /*19080*/  MOV R148, R43 ;  /* 0x0000002b00947202 */ /* 0x000fe20000000f00 */
[C---:B------:R-:W-:Y:S01]  /*19090*/  FMUL.FTZ R41, R2.reuse, R109 ;  /* 0x0000006d02297220 */ /* 0x040fe20000410000 */
[----:B------:R-:W-:Y:S01]  /*190a0*/  MOV R109, R207 ;  /* 0x000000cf006d7202 */ /* 0x000fe20000000f00 */
[C---:B------:R-:W-:Y:S01]  /*190b0*/  FMUL.FTZ R49, R2.reuse, R117 ;  /* 0x0000007502317220 */ /* 0x040fe20000410000 */
[----:B------:R4:W-:Y:S01]  /*190c0*/  MUFU.EX2 R240, R3 ;  /* 0x0000000300f07308 */ /* 0x0009e20000000800 */
[C---:B------:R-:W-:Y:S02]  /*190d0*/  FMUL.FTZ R64, R2.reuse, R132 ;  /* 0x0000008402407220 */ /* 0x040fe40000410000 */
[----:B------:R-:W-:Y:S01]  /*190e0*/  FMUL.FTZ R65, R2, R133 ;  /* 0x0000008502417220 */ /* 0x000fe20000410000 */
[C---:B-1----:R-:W-:Y:S04]  /*190f0*/  @P0 LEA R6, P3, R5.reuse, c[0x0][0x1c8], 0x1 ;  /* 0x0000720005060a11 */ /* 0x042fe800078608ff */
[----:B------:R-:W-:Y:S02]  /*19100*/  @P0 LEA.HI.X R7, R5, c[0x0][0x1cc], R7, 0x1, P3 ;  /* 0x0000730005070a11 */ /* 0x000fe400018f0c07 */
[----:B------:R-:W-:Y:S01]  /*19110*/  @P0 IADD3 R4, P1, R6, UR10, RZ ;  /* 0x0000000a06040c10 */ /* 0x000fe2000ff3e0ff */
[----:B------:R1:W-:Y:S02]  /*19120*/  MUFU.EX2 R211, R32 ;  /* 0x0000002000d37308 */ /* 0x0003e40000000800 */
[----:B------:R5:W-:Y:S01]  /*19130*/  @P0 LDGSTS.E.BYPASS.LTC128B.128 [R235+0x8100], [R6.64], !P6 ;  /* 0x0810000006eb0fae */ /* 0x000be2000f101d48 */
[----:B------:R-:W-:Y:S01]  /*19140*/  @P0 IADD3.X R5, R7, UR6, RZ, P1, !PT ;  /* 0x0000000607050c10 */ /* 0x000fe20008ffe4ff */
[----:B--2---:R-:W-:Y:S01]  /*19150*/  FMUL.FTZ R18, R0, R86 ;  /* 0x0000005600127220 */ /* 0x004fe20000410000 */
[----:B---3--:R-:W-:Y:S01]  /*19160*/  @P0 IADD3 R10, P3, R4, R12, RZ ;  /* 0x0000000c040a0210 */ /* 0x008fe20007f7e0ff */
[C---:B------:R-:W-:Y:S02]  /*19170*/  FMUL.FTZ R19, R0.reuse, R87 ;  /* 0x0000005700137220 */ /* 0x040fe40000410000 */
[C---:B------:R-:W-:Y:S01]  /*19180*/  FMUL.FTZ R26, R0.reuse, R94 ;  /* 0x0000005e001a7220 */ /* 0x040fe20000410000 */
[C---:B------:R-:W-:Y:S01]  /*19190*/  @P0 IADD3.X R11, R5.reuse, R13, RZ, P3, !PT ;  /* 0x0000000d050b0210 */ /* 0x040fe20001ffe4ff */
[----:B------:R2:W-:Y:S01]  /*191a0*/  @P0 LDGSTS.E.BYPASS.LTC128B.128 [R235+0xc100], [R8.64], !P4 ;  /* 0x0c10000008eb0fae */ /* 0x0005e2000e101d48 */
[----:B------:R-:W-:Y:S01]  /*191b0*/  FMUL.FTZ R27, R0, R95 ;  /* 0x0000005f001b7220 */ /* 0x000fe20000410000 */
[----:B------:R3:W-:Y:S01]  /*191c0*/  MUFU.EX2 R208, R40 ;  /* 0x0000002800d07308 */ /* 0x0007e20000000800 */
[----:B----4-:R-:W-:Y:S02]  /*191d0*/  FMUL.FTZ R3, R68, c[0x0][0x2d0] ;  /* 0x0000b40044037a20 */ /* 0x010fe40000410000 */
[C---:B------:R-:W-:Y:S02]  /*191e0*/  FMUL.FTZ R34, R0.reuse, R102 ;  /* 0x0000006600227220 */ /* 0x040fe40000410000 */
[C---:B------:R-:W-:Y:S01]  /*191f0*/  FMUL.FTZ R35, R0.reuse, R103 ;  /* 0x0000006700237220 */ /* 0x040fe20000410000 */
[----:B------:R4:W-:Y:S01]  /*19200*/  @P0 LDGSTS.E.BYPASS.LTC128B.128 [R235+0x9100], [R4.64], !P6 ;  /* 0x0910000004eb0fae */ /* 0x0009e2000f101d48 */
[C---:B------:R-:W-:Y:S01]  /*19210*/  FMUL.FTZ R42, R0.reuse, R110 ;  /* 0x0000006e002a7220 */ /* 0x040fe20000410000 */
[----:B------:R-:W-:Y:S01]  /*19220*/  MOV R110, R61 ;  /* 0x0000003d006e7202 */ /* 0x000fe20000000f00 */
[C---:B------:R-:W-:Y:S01]  /*19230*/  FMUL.FTZ R43, R0.reuse, R111 ;  /* 0x0000006f002b7220 */ /* 0x040fe20000410000 */
[----:B------:R-:W-:Y:S01]  /*19240*/  MOV R111, R159 ;  /* 0x0000009f006f7202 */ /* 0x000fe20000000f00 */
[----:B------:R-:W-:Y:S02]  /*19250*/  FMUL.FTZ R50, R0, R118 ;  /* 0x0000007600327220 */ /* 0x000fe40000410000 */
[----:B-1----:R-:W-:Y:S01]  /*19260*/  FMUL.FTZ R32, R2, R100 ;  /* 0x0000006402207220 */ /* 0x002fe20000410000 */
[----:B------:R4:W-:Y:S01]  /*19270*/  @P0 LDGSTS.E.BYPASS.LTC128B.128 [R235+0xd100], [R4.64+0x80], !P4 ;  /* 0x0d10008004eb0fae */ /* 0x0009e2000e101d48 */
[----:B------:R-:W-:Y:S01]  /*19280*/  FMUL.FTZ R51, R0, R119 ;  /* 0x0000007700337220 */ /* 0x000fe20000410000 */
[----:B------:R-:W-:Y:S01]  /*19290*/  MOV R119, R57 ;  /* 0x0000003900777202 */ /* 0x000fe20000000f00 */
[--C-:B-----5:R-:W-:Y:S01]  /*192a0*/  FFMA.FTZ R7, R154, c[0x0][0x2d0], -R3.reuse ;  /* 0x0000b4009a077a23 */ /* 0x120fe20000010803 */
[----:B------:R-:W-:Y:S01]  /*192b0*/  @P0 IADD3 R6, P1, R4, UR10, RZ ;  /* 0x0000000a04060c10 */ /* 0x000fe2000ff3e0ff */
[----:B------:R-:W-:Y:S01]  /*192c0*/  FMUL.FTZ R57, R2, R125 ;  /* 0x0000007d02397220 */ /* 0x000fe20000410000 */
[----:B------:R-:W-:Y:S01]  /*192d0*/  MOV R154, R169 ;  /* 0x000000a9009a7202 */ /* 0x000fe20000000f00 */
[----:B------:R1:W-:Y:S01]  /*192e0*/  MUFU.EX2 R171, R7 ;  /* 0x0000000700ab7308 */ /* 0x0003e20000000800 */
[----:B------:R-:W-:Y:S02]  /*192f0*/  FMUL.FTZ R66, R0, R134 ;  /* 0x0000008600427220 */ /* 0x000fe40000410000 */
[----:B---3--:R-:W-:Y:S01]  /*19300*/  FMUL.FTZ R40, R2, R108 ;  /* 0x0000006c02287220 */ /* 0x008fe20000410000 */
[----:B--2---:R-:W-:Y:S01]  /*19310*/  @P0 IADD3 R8, P2, R6, UR10, RZ ;  /* 0x0000000a06080c10 */ /* 0x004fe2000ff5e0ff */
[----:B------:R-:W-:Y:S01]  /*19320*/  FMUL.FTZ R67, R0, R135 ;  /* 0x0000008700437220 */ /* 0x000fe20000410000 */
[----:B------:R-:W-:Y:S01]  /*19330*/  MOV R108, R56 ;  /* 0x00000038006c7202 */ /* 0x000fe20000000f00 */
[--C-:B------:R-:W-:Y:S01]  /*19340*/  FFMA.FTZ R56, R164, c[0x0][0x2d0], -R3.reuse ;  /* 0x0000b400a4387a23 */ /* 0x100fe20000010803 */
[----:B------:R-:W-:Y:S01]  /*19350*/  MOV R164, R58 ;  /* 0x0000003a00a47202 */ /* 0x000fe20000000f00 */
[----:B------:R-:W-:Y:S02]  /*19360*/  FMUL.FTZ R58, R0, R126 ;  /* 0x0000007e003a7220 */ /* 0x000fe40000410000 */
[----:B------:R2:W-:Y:S01]  /*19370*/  MUFU.EX2 R117, R56 ;  /* 0x0000003800757308 */ /* 0x0005e20000000800 */
[--C-:B------:R-:W-:Y:S09]  /*19380*/  FFMA.FTZ R136, R136, c[0x0][0x2d0], -R3.reuse ;  /* 0x0000b40088887a23 */ /* 0x100ff20000010803 */
[----:B------:R-:W-:Y:S01]  /*19390*/  MUFU.EX2 R136, R136 ;  /* 0x0000008800887308 */ /* 0x000fe20000000800 */
[----:B-1----:R-:W-:Y:S02]  /*193a0*/  @P0 IADD3.X R7, R5, UR6, RZ, P1, !PT ;  /* 0x0000000605070c10 */ /* 0x002fe40008ffe4ff */
[----:B----4-:R-:W-:Y:S01]  /*193b0*/  @P0 IADD3 R4, P1, R6, R12, RZ ;  /* 0x0000000c06040210 */ /* 0x010fe20007f3e0ff */
[--C-:B------:R-:W-:Y:S01]  /*193c0*/  FFMA.FTZ R12, R155, c[0x0][0x2d0], -R3.reuse ;  /* 0x0000b4009b0c7a23 */ /* 0x100fe20000010803 */
[C---:B------:R-:W-:Y:S01]  /*193d0*/  @P0 IADD3.X R9, R7.reuse, UR6, RZ, P2, !PT ;  /* 0x0000000607090c10 */ /* 0x040fe200097fe4ff */
[----:B------:R1:W-:Y:S01]  /*193e0*/  @P0 LDGSTS.E.BYPASS.LTC128B.128 [R235+0xa100], [R6.64], !P6 ;  /* 0x0a10000006eb0fae */ /* 0x0003e2000f101d48 */
[----:B------:R-:W-:Y:S03]  /*193f0*/  @P0 IADD3.X R5, R7, R13, RZ, P1, !PT ;  /* 0x0000000d07050210 */ /* 0x000fe60000ffe4ff */
[----:B------:R3:W4:Y:S01]  /*19400*/  MUFU.EX2 R170, R12 ;  /* 0x0000000c00aa7308 */ /* 0x0007220000000800 */
[----:B------:R-:W-:Y:S01]  /*19410*/  MOV R155, R48 ;  /* 0x00000030009b7202 */ /* 0x000fe20000000f00 */
[--C-:B------:R-:W-:Y:S02]  /*19420*/  FFMA.FTZ R48, R158, c[0x0][0x2d0], -R3.reuse ;  /* 0x0000b4009e307a23 */ /* 0x100fe40000010803 */
[----:B--2---:R-:W-:Y:S01]  /*19430*/  FMUL.FTZ R56, R2, R124 ;  /* 0x0000007c02387220 */ /* 0x004fe20000410000 */
[----:B------:R2:W-:Y:S05]  /*19440*/  @P0 LDGSTS.E.BYPASS.LTC128B.128 [R235+0xe100], [R10.64], !P4 ;  /* 0x0e1000000aeb0fae */ /* 0x0005ea000e101d48 */
[----:B------:R5:W-:Y:S03]  /*19450*/  MUFU.EX2 R159, R48 ;  /* 0x00000030009f7308 */ /* 0x000be60000000800 */
[----:B------:R4:W-:Y:S08]  /*19460*/  @P0 LDGSTS.E.BYPASS.LTC128B.128 [R235+0xb100], [R8.64], !P6 ;  /* 0x0b10000008eb0fae */ /* 0x0009f0000f101d48 */
[----:B------:R4:W-:Y:S01]  /*19470*/  @P0 LDGSTS.E.BYPASS.LTC128B.128 [R235+0xf100], [R4.64], !P4 ;  /* 0x0f10000004eb0fae */ /* 0x0009e2000e101d48 */
[--C-:B-1----:R-:W-:Y:S01]  /*19480*/  FFMA.FTZ R6, R152, c[0x0][0x2d0], -R3.reuse ;  /* 0x0000b40098067a23 */ /* 0x102fe20000010803 */
[----:B------:R-:W-:Y:S01]  /*19490*/  MOV R152, R209 ;  /* 0x000000d100987202 */ /* 0x000fe20000000f00 */
[C---:B------:R-:W-:Y:S02]  /*194a0*/  FMUL.FTZ R7, R0.reuse, R75 ;  /* 0x0000004b00077220 */ /* 0x040fe40000410000 */
[----:B------:R1:W-:Y:S03]  /*194b0*/  MUFU.EX2 R169, R6 ;  /* 0x0000000600a97308 */ /* 0x0003e60000000800 */
[----:B---3--:R-:W3:Y:S01]  /*194c0*/  LDSM.16.MT88.4 R12, [R213+0x100] ;  /* 0x00010000d50c783b */ /* 0x008ee20000004200 */
[C---:B--2---:R-:W-:Y:S02]  /*194d0*/  FMUL.FTZ R10, R0.reuse, R78 ;  /* 0x0000004e000a7220 */ /* 0x044fe40000410000 */
[----:B------:R-:W-:Y:S02]  /*194e0*/  FMUL.FTZ R11, R0, R79 ;  /* 0x0000004f000b7220 */ /* 0x000fe40000410000 */
[C---:B-----5:R-:W-:Y:S03]  /*194f0*/  FMUL.FTZ R48, R2.reuse, R116 ;  /* 0x0000007402307220 */ /* 0x060fe60000410000 */
[----:B------:R-:W2:Y:S01]  /*19500*/  LDSM.16.MT88.4 R20, [R214+0x100] ;  /* 0x00010000d614783b */ /* 0x000ea20000004200 */
[C---:B----4-:R-:W-:Y:S02]  /*19510*/  FMUL.FTZ R8, R2.reuse, R76 ;  /* 0x0000004c02087220 */ /* 0x050fe40000410000 */
[C---:B------:R-:W-:Y:S05]  /*19520*/  FMUL.FTZ R9, R2.reuse, R77 ;  /* 0x0000004d02097220 */ /* 0x040fea0000410000 */
[----:B------:R-:W4:Y:S01]  /*19530*/  LDSM.16.MT88.4 R28, [R217+0x100] ;  /* 0x00010000d91c783b */ /* 0x000f220000004200 */
[----:B------:R-:W-:Y:S01]  /*19540*/  FFMA.FTZ R4, R153, c[0x0][0x2d0], -R3 ;  /* 0x0000b40099047a23 */ /* 0x000fe20000010803 */
[----:B------:R-:W-:Y:S01]  /*19550*/  MOV R153, R168 ;  /* 0x000000a800997202 */ /* 0x000fe20000000f00 */
[----:B------:R-:W-:Y:S01]  /*19560*/  FMUL.FTZ R5, R2, R73 ;  /* 0x0000004902057220 */ /* 0x000fe20000410000 */
[----:B------:R-:W-:Y:S01]  /*19570*/  F2FP.PACK_AB R73, R170, R171 ;  /* 0x000000abaa49723e */ /* 0x000fe200000000ff */
[----:B------:R5:W2:Y:S01]  /*19580*/  MUFU.EX2 R168, R4 ;  /* 0x0000000400a87308 */ /* 0x000aa20000000800 */
[----:B-1----:R-:W-:Y:S01]  /*19590*/  FMUL.FTZ R6, R0, R74 ;  /* 0x0000004a00067220 */ /* 0x002fe20000410000 */
[----:B------:R-:W-:Y:S01]  /*195a0*/  F2FP.PACK_AB R74, R240, R241 ;  /* 0x000000f1f04a723e */ /* 0x000fe200000000ff */
[----:B------:R-:W1:Y:S08]  /*195b0*/  LDSM.16.MT88.4 R36, [R216+0x100] ;  /* 0x00010000d824783b */ /* 0x000e700000004200 */
[----:B------:R-:W1:Y:S08]  /*195c0*/  LDSM.16.MT88.4 R44, [R213+0x4100] ;  /* 0x00410000d52c783b */ /* 0x000e700000004200 */
[----:B------:R-:W1:Y:S01]  /*195d0*/  LDSM.16.MT88.4 R52, [R214+0x4100] ;  /* 0x00410000d634783b */ /* 0x000e620000004200 */
[----:B-----5:R-:W-:Y:S01]  /*195e0*/  FMUL.FTZ R4, R2, R72 ;  /* 0x0000004802047220 */ /* 0x020fe20000410000 */
[----:B------:R-:W-:Y:S02]  /*195f0*/  F2FP.PACK_AB R72, R242, R243 ;  /* 0x000000f3f248723e */ /* 0x000fe400000000ff */
[----:B--2---:R-:W-:Y:S04]  /*19600*/  F2FP.PACK_AB R75, R168, R169 ;  /* 0x000000a9a84b723e */ /* 0x004fe800000000ff */
[----:B------:R-:W2:Y:S03]  /*19610*/  LDSM.16.MT88.4 R60, [R217+0x4100] ;  /* 0x00410000d93c783b */ /* 0x000ea60000004200 */
[C---:B---3--:R-:W-:Y:S05]  /*19620*/  HMMA.16816.F32 R4, R72.reuse, R12, R4 ;  /* 0x0000000c4804723c */ /* 0x048fea0000001804 */
[----:B------:R-:W3:Y:S02]  /*19630*/  LDSM.16.MT88.4 R76, [R216+0x4100] ;  /* 0x00410000d84c783b */ /* 0x000ee40000004200 */
[C---:B------:R-:W-:Y:S01]  /*19640*/  FMUL.FTZ R12, R2.reuse, R80 ;  /* 0x00000050020c7220 */ /* 0x040fe20000410000 */
[C---:B------:R-:W-:Y:S05]  /*19650*/  HMMA.16816.F32 R8, R72.reuse, R14, R8 ;  /* 0x0000000e4808723c */ /* 0x040fea0000001808 */
[----:B------:R-:W-:Y:S01]  /*19660*/  LDSM.16.MT88.4 R84, [R214+0x900] ;  /* 0x00090000d654783b */ /* 0x000fe20000004200 */
[----:B------:R-:W-:Y:S02]  /*19670*/  FMUL.FTZ R13, R2, R81 ;  /* 0x00000051020d7220 */ /* 0x000fe40000410000 */
[C---:B------:R-:W-:Y:S04]  /*19680*/  FMUL.FTZ R14, R0.reuse, R82 ;  /* 0x00000052000e7220 */ /* 0x040fe80000410000 */
[----:B------:R-:W-:Y:S01]  /*19690*/  FMUL.FTZ R15, R0, R83 ;  /* 0x00000053000f7220 */ /* 0x000fe20000410000 */
[----:B------:R-:W-:Y:S06]  /*196a0*/  LDSM.16.MT88.4 R92, [R216+0x900] ;  /* 0x00090000d85c783b */ /* 0x000fec0000004200 */
[C---:B------:R-:W-:Y:S02]  /*196b0*/  HMMA.16816.F32 R12, R72.reuse, R20, R12 ;  /* 0x00000014480c723c */ /* 0x040fe4000000180c */
[----:B------:R-:W5:Y:S05]  /*196c0*/  LDSM.16.MT88.4 R80, [R213+0x900] ;  /* 0x00090000d550783b */ /* 0x000f6a0000004200 */
[C---:B------:R-:W-:Y:S01]  /*196d0*/  FMUL.FTZ R20, R2.reuse, R88 ;  /* 0x0000005802147220 */ /* 0x040fe20000410000 */
[C---:B------:R-:W-:Y:S02]  /*196e0*/  HMMA.16816.F32 R16, R72.reuse, R22, R16 ;  /* 0x000000164810723c */ /* 0x040fe40000001810 */
[----:B------:R-:W-:Y:S02]  /*196f0*/  LDSM.16.MT88.4 R100, [R216+0x5100] ;  /* 0x00510000d864783b */ /* 0x000fe40000004200 */
[----:B------:R-:W-:Y:S03]  /*19700*/  FMUL.FTZ R21, R2, R89 ;  /* 0x0000005902157220 */ /* 0x000fe60000410000 */
[C---:B------:R-:W-:Y:S02]  /*19710*/  FMUL.FTZ R22, R0.reuse, R90 ;  /* 0x0000005a00167220 */ /* 0x040fe40000410000 */
[----:B------:R-:W-:Y:S01]  /*19720*/  FMUL.FTZ R23, R0, R91 ;  /* 0x0000005b00177220 */ /* 0x000fe20000410000 */
[----:B------:R-:W0:Y:S06]  /*19730*/  LDGDEPBAR ;  /* 0x00000000000079af */ /* 0x000e2c0000000000 */
[C---:B----4-:R-:W-:Y:S02]  /*19740*/  HMMA.16816.F32 R20, R72.reuse, R28, R20 ;  /* 0x0000001c4814723c */ /* 0x050fe40000001814 */
[----:B------:R-:W4:Y:S05]  /*19750*/  LDSM.16.MT88.4 R88, [R217+0x900] ;  /* 0x00090000d958783b */ /* 0x000f2a0000004200 */
        /* <DEDUP_REMOVED lines=26> */
[--C-:B------:R-:W-:Y:S01]  /*19900*/  FFMA.FTZ R52, R165, c[0x0][0x2d0], -R3.reuse ;  /* 0x0000b400a5347a23 */ /* 0x100fe20000010803 */
[C---:B------:R-:W-:Y:S03]  /*19910*/  HMMA.16816.F32 R48, R72.reuse, R54, R48 ;  /* 0x000000364830723c */ /* 0x040fe60000001830 */
[----:B------:R1:W1:Y:S01]  /*19920*/  MUFU.EX2 R118, R52 ;  /* 0x0000003400767308 */ /* 0x0002620000000800 */
[----:B------:R-:W-:Y:S01]  /*19930*/  MOV R165, R202 ;  /* 0x000000ca00a57202 */ /* 0x000fe20000000f00 */
[----:B------:R-:W-:Y:S01]  /*19940*/  FMUL.FTZ R53, R2, R121 ;  /* 0x0000007902357220 */ /* 0x000fe20000410000 */
[----:B------:R-:W-:Y:S01]  /*19950*/  MOV R121, R200 ;  /* 0x000000c800797202 */ /* 0x000fe20000000f00 */
[C---:B------:R-:W-:Y:S02]  /*19960*/  FMUL.FTZ R54, R0.reuse, R122 ;  /* 0x0000007a00367220 */ /* 0x040fe40000410000 */
[----:B------:R-:W-:Y:S03]  /*19970*/  FMUL.FTZ R55, R0, R123 ;  /* 0x0000007b00377220 */ /* 0x000fe60000410000 */
[----:B-1----:R-:W-:Y:S01]  /*19980*/  FMUL.FTZ R52, R2, R120 ;  /* 0x0000007802347220 */ /* 0x002fe20000410000 */
[----:B------:R-:W-:Y:S02]  /*19990*/  MOV R120, R203 ;  /* 0x000000cb00787202 */ /* 0x000fe40000000f00 */
[----:B------:R1:W-:Y:S04]  /*199a0*/  MUFU.EX2 R203, R70 ;  /* 0x0000004600cb7308 */ /* 0x0003e80000000800 */
[C---:B--2---:R-:W-:Y:S07]  /*199b0*/  HMMA.16816.F32 R52, R72.reuse, R60, R52 ;  /* 0x0000003c4834723c */ /* 0x044fee0000001834 */
[----:B------:R-:W-:Y:S01]  /*199c0*/  FFMA.FTZ R60, R166, c[0x0][0x2d0], -R3 ;  /* 0x0000b400a63c7a23 */ /* 0x000fe20000010803 */
[C---:B------:R-:W-:Y:S03]  /*199d0*/  HMMA.16816.F32 R56, R72.reuse, R62, R56 ;  /* 0x0000003e4838723c */ /* 0x040fe60000001838 */
[----:B------:R2:W2:Y:S01]  /*199e0*/  MUFU.EX2 R116, R60 ;  /* 0x0000003c00747308 */ /* 0x0004a20000000800 */
[----:B------:R-:W-:Y:S01]  /*199f0*/  MOV R166, R201 ;  /* 0x000000c900a67202 */ /* 0x000fe20000000f00 */
[----:B------:R-:W-:Y:S02]  /*19a00*/  FMUL.FTZ R61, R2, R129 ;  /* 0x00000081023d7220 */ /* 0x000fe40000410000 */
[C---:B------:R-:W-:Y:S02]  /*19a10*/  FMUL.FTZ R62, R0.reuse, R130 ;  /* 0x00000082003e7220 */ /* 0x040fe40000410000 */
[----:B------:R-:W-:Y:S03]  /*19a20*/  FMUL.FTZ R63, R0, R131 ;  /* 0x00000083003f7220 */ /* 0x000fe60000410000 */
[--C-:B-1----:R-:W-:Y:S04]  /*19a30*/  FFMA.FTZ R70, R172, c[0x0][0x2d0], -R71.reuse ;  /* 0x0000b400ac467a23 */ /* 0x102fe80000010847 */
[----:B------:R1:W-:Y:S01]  /*19a40*/  MUFU.EX2 R202, R70 ;  /* 0x0000004600ca7308 */ /* 0x0003e20000000800 */
[----:B--2---:R-:W-:Y:S07]  /*19a50*/  FMUL.FTZ R60, R2, R128 ;  /* 0x00000080023c7220 */ /* 0x004fee0000410000 */
[C---:B---3--:R-:W-:Y:S03]  /*19a60*/  HMMA.16816.F32 R60, R72.reuse, R76, R60 ;  /* 0x0000004c483c723c */ /* 0x048fe6000000183c */
[--C-:B-1----:R-:W-:Y:S05]  /*19a70*/  FFMA.FTZ R70, R174, c[0x0][0x2d0], -R71.reuse ;  /* 0x0000b400ae467a23 */ /* 0x102fea0000010847 */
[----:B------:R-:W-:Y:S01]  /*19a80*/  HMMA.16816.F32 R64, R72, R78, R64 ;  /* 0x0000004e4840723c */ /* 0x000fe20000001840 */
[----:B------:R-:W1:Y:S01]  /*19a90*/  LDSM.16.MT88.4 R76, [R213+0x4900] ;  /* 0x00490000d54c783b */ /* 0x000e620000004200 */
[----:B------:R2:W-:Y:S05]  /*19aa0*/  MUFU.EX2 R201, R70 ;  /* 0x0000004600c97308 */ /* 0x0005ea0000000800 */
[----:B------:R-:W-:Y:S02]  /*19ab0*/  F2FP.PACK_AB R73, R118, R159 ;  /* 0x0000009f7649723e */ /* 0x000fe400000000ff */
[----:B------:R-:W-:Y:S03]  /*19ac0*/  F2FP.PACK_AB R75, R116, R117 ;  /* 0x00000075744b723e */ /* 0x000fe600000000ff */
[----:B------:R-:W-:Y:S02]  /*19ad0*/  F2FP.PACK_AB R72, R209, R211 ;  /* 0x000000d3d148723e */ /* 0x000fe400000000ff */
[----:B------:R-:W-:Y:S07]  /*19ae0*/  F2FP.PACK_AB R74, R207, R208 ;  /* 0x000000d0cf4a723e */ /* 0x000fee00000000ff */
[C---:B-----5:R-:W-:Y:S03]  /*19af0*/  HMMA.16816.F32 R4, R72.reuse, R80, R4 ;  /* 0x000000504804723c */ /* 0x060fe60000001804 */
[----:B--2---:R-:W-:Y:S05]  /*19b00*/  FFMA.FTZ R70, R173, c[0x0][0x2d0], -R71 ;  /* 0x0000b400ad467a23 */ /* 0x004fea0000010847 */
[C---:B------:R-:W-:Y:S01]  /*19b10*/  HMMA.16816.F32 R8, R72.reuse, R82, R8 ;  /* 0x000000524808723c */ /* 0x040fe20000001808 */
[----:B------:R2:W-:Y:S01]  /*19b20*/  MUFU.EX2 R200, R70 ;  /* 0x0000004600c87308 */ /* 0x0005e20000000800 */
[----:B------:R-:W3:Y:S06]  /*19b30*/  LDSM.16.MT88.4 R80, [R214+0x4900] ;  /* 0x00490000d650783b */ /* 0x000eec0000004200 */
[C---:B------:R-:W-:Y:S08]  /*19b40*/  HMMA.16816.F32 R12, R72.reuse, R84, R12 ;  /* 0x00000054480c723c */ /* 0x040ff0000000180c */
[C---:B------:R-:W-:Y:S01]  /*19b50*/  HMMA.16816.F32 R16, R72.reuse, R86, R16 ;  /* 0x000000564810723c */ /* 0x040fe20000001810 */
[----:B------:R-:W5:Y:S07]  /*19b60*/  LDSM.16.MT88.4 R84, [R217+0x4900] ;  /* 0x00490000d954783b */ /* 0x000f6e0000004200 */
[C---:B----4-:R-:W-:Y:S04]  /*19b70*/  HMMA.16816.F32 R20, R72.reuse, R88, R20 ;  /* 0x000000584814723c */ /* 0x050fe80000001814 */
[--C-:B--2---:R-:W-:Y:S04]  /*19b80*/  FFMA.FTZ R70, R176, c[0x0][0x2d0], -R3.reuse ;  /* 0x0000b400b0467a23 */ /* 0x104fe80000010803 */
[C---:B------:R-:W-:Y:S01]  /*19b90*/  HMMA.16816.F32 R24, R72.reuse, R90, R24 ;  /* 0x0000005a4818723c */ /* 0x040fe20000001818 */
[----:B------:R2:W-:Y:S01]  /*19ba0*/  MUFU.EX2 R127, R70 ;  /* 0x00000046007f7308 */ /* 0x0005e20000000800 */
[----:B------:R-:W4:Y:S06]  /*19bb0*/  LDSM.16.MT88.4 R88, [R216+0x4900] ;  /* 0x00490000d858783b */ /* 0x000f2c0000004200 */
[C---:B------:R-:W-:Y:S08]  /*19bc0*/  HMMA.16816.F32 R28, R72.reuse, R92, R28 ;  /* 0x0000005c481c723c */ /* 0x040ff0000000181c */
[C---:B------:R-:W-:Y:S01]  /*19bd0*/  HMMA.16816.F32 R32, R72.reuse, R94, R32 ;  /* 0x0000005e4820723c */ /* 0x040fe20000001820 */
[----:B------:R-:W-:Y:S07]  /*19be0*/  LDSM.16.MT88.4 R92, [R214+0x5100] ;  /* 0x00510000d65c783b */ /* 0x000fee0000004200 */
[C---:B-1----:R-:W-:Y:S04]  /*19bf0*/  HMMA.16816.F32 R36, R72.reuse, R76, R36 ;  /* 0x0000004c4824723c */ /* 0x042fe80000001824 */
[--C-:B--2---:R-:W-:Y:S04]  /*19c00*/  FFMA.FTZ R70, R177, c[0x0][0x2d0], -R3.reuse ;  /* 0x0000b400b1467a23 */ /* 0x104fe80000010803 */
[C---:B------:R-:W-:Y:S01]  /*19c10*/  HMMA.16816.F32 R40, R72.reuse, R78, R40 ;  /* 0x0000004e4828723c */ /* 0x040fe20000001828 */
[----:B------:R1:W2:Y:S01]  /*19c20*/  MUFU.EX2 R126, R70 ;  /* 0x00000046007e7308 */ /* 0x0002a20000000800 */
[----:B------:R-:W2:Y:S06]  /*19c30*/  LDSM.16.MT88.4 R76, [R213+0x1100] ;  /* 0x00110000d54c783b */ /* 0x000eac0000004200 */
[C---:B---3--:R-:W-:Y:S08]  /*19c40*/  HMMA.16816.F32 R44, R72.reuse, R80, R44 ;  /* 0x00000050482c723c */ /* 0x048ff0000000182c */
[C---:B------:R-:W-:Y:S01]  /*19c50*/  HMMA.16816.F32 R48, R72.reuse, R82, R48 ;  /* 0x000000524830723c */ /* 0x040fe20000001830 */
[----:B------:R-:W3:Y:S07]  /*19c60*/  LDSM.16.MT88.4 R80, [R214+0x1100] ;  /* 0x00110000d650783b */ /* 0x000eee0000004200 */
[C---:B-----5:R-:W-:Y:S04]  /*19c70*/  HMMA.16816.F32 R52, R72.reuse, R84, R52 ;  /* 0x000000544834723c */ /* 0x060fe80000001834 */
[--C-:B-1----:R-:W-:Y:S04]  /*19c80*/  FFMA.FTZ R70, R175, c[0x0][0x2d0], -R3.reuse ;  /* 0x0000b400af467a23 */ /* 0x102fe80000010803 */
[C---:B------:R-:W-:Y:S01]  /*19c90*/  HMMA.16816.F32 R56, R72.reuse, R86, R56 ;  /* 0x000000564838723c */ /* 0x040fe20000001838 */
[----:B------:R1:W-:Y:S01]  /*19ca0*/  MUFU.EX2 R125, R70 ;  /* 0x00000046007d7308 */ /* 0x0003e20000000800 */
[----:B------:R-:W5:Y:S06]  /*19cb0*/  LDSM.16.MT88.4 R84, [R217+0x1100] ;  /* 0x00110000d954783b */ /* 0x000f6c0000004200 */
[C---:B----4-:R-:W-:Y:S08]  /*19cc0*/  HMMA.16816.F32 R60, R72.reuse, R88, R60 ;  /* 0x00000058483c723c */ /* 0x050ff0000000183c */
[----:B------:R-:W-:Y:S01]  /*19cd0*/  HMMA.16816.F32 R64, R72, R90, R64 ;  /* 0x0000005a4840723c */ /* 0x000fe20000001840 */
[----:B------:R-:W4:Y:S06]  /*19ce0*/  LDSM.16.MT88.4 R88, [R216+0x1100] ;  /* 0x00110000d858783b */ /* 0x000f2c0000004200 */
[----:B--2---:R-:W-:Y:S01]  /*19cf0*/  F2FP.PACK_AB R73, R126, R127 ;  /* 0x0000007f7e49723e */ /* 0x004fe200000000ff */
[----:B-1----:R-:W-:Y:S01]  /*19d00*/  FFMA.FTZ R70, R178, c[0x0][0x2d0], -R3 ;  /* 0x0000b400b2467a23 */ /* 0x002fe20000010803 */
[----:B------:R-:W-:Y:S03]  /*19d10*/  F2FP.PACK_AB R72, R202, R203 ;  /* 0x000000cbca48723e */ /* 0x000fe600000000ff */
[----:B------:R1:W2:Y:S01]  /*19d20*/  MUFU.EX2 R124, R70 ;  /* 0x00000046007c7308 */ /* 0x0002a20000000800 */
[----:B------:R-:W-:Y:S01]  /*19d30*/  F2FP.PACK_AB R74, R200, R201 ;  /* 0x000000c9c84a723e */ /* 0x000fe200000000ff */
        /* <DEDUP_REMOVED lines=25> */
[----:B------:R1:W4:Y:S01]  /*19ed0*/  MUFU.EX2 R176, R70 ;  /* 0x0000004600b07308 */ /* 0x0003220000000800 */
        /* <DEDUP_REMOVED lines=10> */
[----:B----4-:R-:W-:Y:S03]  /*19f80*/  F2FP.PACK_AB R74, R176, R178 ;  /* 0x000000b2b04a723e */ /* 0x010fe600000000ff */
        /* <DEDUP_REMOVED lines=16> */
[----:B------:R1:W4:Y:S01]  /*1a090*/  MUFU.EX2 R174, R70 ;  /* 0x0000004600ae7308 */ /* 0x0003220000000800 */
[----:B------:R-:W-:Y:S06]  /*1a0a0*/  LDSM.16.MT88.4 R104, [R214+0x3900] ;  /* 0x00390000d668783b */ /* 0x000fec0000004200 */
[C---:B-----5:R-:W-:Y:S08]  /*1a0b0*/  HMMA.16816.F32 R20, R72.reuse, R84, R20 ;  /* 0x000000544814723c */ /* 0x060ff00000001814 */
[C---:B------:R-:W-:Y:S01]  /*1a0c0*/  HMMA.16816.F32 R24, R72.reuse, R86, R24 ;  /* 0x000000564818723c */ /* 0x040fe20000001818 */
[----:B------:R-:W5:Y:S07]  /*1a0d0*/  LDSM.16.MT88.4 R84, [R217+0x5900] ;  /* 0x00590000d954783b */ /* 0x000f6e0000004200 */
        /* <DEDUP_REMOVED lines=13> */
[C---:B-----5:R-:W-:Y:S08]  /*1a1b0*/  HMMA.16816.F32 R52, R72.reuse, R84, R52 ;  /* 0x000000544834723c */ /* 0x060ff00000001834 */
[C---:B------:R-:W-:Y:S01]  /*1a1c0*/  HMMA.16816.F32 R56, R72.reuse, R86, R56 ;  /* 0x000000564838723c */ /* 0x040fe20000001838 */
[----:B------:R-:W5:Y:S07]  /*1a1d0*/  LDSM.16.MT88.4 R84, [R217+0x2100] ;  /* 0x00210000d954783b */ /* 0x000f6e0000004200 */
[C---:B--2---:R-:W-:Y:S04]  /*1a1e0*/  HMMA.16816.F32 R60, R72.reuse, R76, R60 ;  /* 0x0000004c483c723c */ /* 0x044fe8000000183c */
[--C-:B-1----:R-:W-:Y:S04]  /*1a1f0*/  FFMA.FTZ R70, R249, c[0x0][0x2d0], -R3.reuse ;  /* 0x0000b400f9467a23 */ /* 0x102fe80000010803 */
[----:B------:R-:W-:Y:S01]  /*1a200*/  HMMA.16816.F32 R64, R72, R78, R64 ;  /* 0x0000004e4840723c */ /* 0x000fe20000001840 */
[----:B------:R1:W-:Y:S01]  /*1a210*/  MUFU.EX2 R113, R70 ;  /* 0x0000004600717308 */ /* 0x0003e20000000800 */
[----:B------:R-:W2:Y:S05]  /*1a220*/  LDSM.16.MT88.4 R76, [R216+0x2100] ;  /* 0x00210000d84c783b */ /* 0x000eaa0000004200 */
[----:B----4-:R-:W-:Y:S02]  /*1a230*/  F2FP.PACK_AB R72, R174, R175 ;  /* 0x000000afae48723e */ /* 0x010fe400000000ff */
[----:B------:R-:W-:Y:S03]  /*1a240*/  F2FP.PACK_AB R74, R172, R173 ;  /* 0x000000adac4a723e */ /* 0x000fe600000000ff */
[--C-:B-1----:R-:W-:Y:S04]  /*1a250*/  FFMA.FTZ R70, R250, c[0x0][0x2d0], -R3.reuse ;  /* 0x0000b400fa467a23 */ /* 0x102fe80000010803 */
[----:B------:R1:W4:Y:S02]  /*1a260*/  MUFU.EX2 R112, R70 ;  /* 0x0000004600707308 */ /* 0x0003240000000800 */
[--C-:B-1----:R-:W-:Y:S01]  /*1a270*/  FFMA.FTZ R70, R248, c[0x0][0x2d0], -R3.reuse ;  /* 0x0000b400f8467a23 */ /* 0x102fe20000010803 */
[----:B----4-:R-:W-:Y:S07]  /*1a280*/  F2FP.PACK_AB R73, R112, R113 ;  /* 0x000000717049723e */ /* 0x010fee00000000ff */
[----:B------:R1:W-:Y:S02]  /*1a290*/  MUFU.EX2 R123, R70 ;  /* 0x00000046007b7308 */ /* 0x0003e40000000800 */
[----:B-1----:R-:W-:Y:S08]  /*1a2a0*/  FFMA.FTZ R70, R251, c[0x0][0x2d0], -R3 ;  /* 0x0000b400fb467a23 */ /* 0x002ff00000010803 */
[----:B------:R1:W4:Y:S02]  /*1a2b0*/  MUFU.EX2 R122, R70 ;  /* 0x00000046007a7308 */ /* 0x0003240000000800 */
[--C-:B-1----:R-:W-:Y:S01]  /*1a2c0*/  FFMA.FTZ R70, R252, c[0x0][0x2d0], -R71.reuse ;  /* 0x0000b400fc467a23 */ /* 0x102fe20000010847 */
[----:B----4-:R-:W-:Y:S07]  /*1a2d0*/  F2FP.PACK_AB R75, R122, R123 ;  /* 0x0000007b7a4b723e */ /* 0x010fee00000000ff */
[----:B------:R1:W-:Y:S01]  /*1a2e0*/  MUFU.EX2 R167, R70 ;  /* 0x0000004600a77308 */ /* 0x0003e20000000800 */
[C---:B---3--:R-:W-:Y:S08]  /*1a2f0*/  HMMA.16816.F32 R4, R72.reuse, R80, R4 ;  /* 0x000000504804723c */ /* 0x048ff00000001804 */
[C---:B------:R-:W-:Y:S01]  /*1a300*/  HMMA.16816.F32 R8, R72.reuse, R82, R8 ;  /* 0x000000524808723c */ /* 0x040fe20000001808 */
[----:B------:R-:W3:Y:S07]  /*1a310*/  LDSM.16.MT88.4 R80, [R213+0x6100] ;  /* 0x00610000d550783b */ /* 0x000eee0000004200 */
[C---:B------:R-:W-:Y:S04]  /*1a320*/  HMMA.16816.F32 R12, R72.reuse, R88, R12 ;  /* 0x00000058480c723c */ /* 0x040fe8000000180c */
[--C-:B-1----:R-:W-:Y:S04]  /*1a330*/  FFMA.FTZ R70, R166, c[0x0][0x2d0], -R71.reuse ;  /* 0x0000b400a6467a23 */ /* 0x102fe80000010847 */
[C---:B------:R-:W-:Y:S01]  /*1a340*/  HMMA.16816.F32 R16, R72.reuse, R90, R16 ;  /* 0x0000005a4810723c */ /* 0x040fe20000001810 */
[----:B------:R1:W4:Y:S01]  /*1a350*/  MUFU.EX2 R166, R70 ;  /* 0x0000004600a67308 */ /* 0x0003220000000800 */
[----:B------:R-:W4:Y:S06]  /*1a360*/  LDSM.16.MT88.4 R88, [R216+0x6100] ;  /* 0x00610000d858783b */ /* 0x000f2c0000004200 */
        /* <DEDUP_REMOVED lines=19> */
[C---:B----4-:R-:W-:Y:S04]  /*1a4a0*/  HMMA.16816.F32 R60, R72.reuse, R88, R60 ;  /* 0x00000058483c723c */ /* 0x050fe8000000183c */
[--C-:B-1----:R-:W-:Y:S04]  /*1a4b0*/  FFMA.FTZ R70, R121, c[0x0][0x2d0], -R3.reuse ;  /* 0x0000b40079467a23 */ /* 0x102fe80000010803 */
        /* <DEDUP_REMOVED lines=13> */
[----:B------:R-:W-:Y:S02]  /*1a590*/  MOV R108, R156 ;  /* 0x0000009c006c7202 */ /* 0x000fe40000000f00 */
[----:B----4-:R-:W-:Y:S05]  /*1a5a0*/  F2FP.PACK_AB R75, R130, R131 ;  /* 0x00000083824b723e */ /* 0x010fea00000000ff */
[----:B------:R1:W-:Y:S02]  /*1a5b0*/  MUFU.EX2 R156, R70 ;  /* 0x00000046009c7308 */ /* 0x0003e40000000800 */
[C---:B-----5:R-:W-:Y:S08]  /*1a5c0*/  HMMA.16816.F32 R4, R72.reuse, R84, R4 ;  /* 0x000000544804723c */ /* 0x060ff00000001804 */
[C---:B------:R-:W-:Y:S01]  /*1a5d0*/  HMMA.16816.F32 R8, R72.reuse, R86, R8 ;  /* 0x000000564808723c */ /* 0x040fe20000001808 */
[----:B------:R-:W4:Y:S07]  /*1a5e0*/  LDSM.16.MT88.4 R84, [R213+0x6900] ;  /* 0x00690000d554783b */ /* 0x000f2e0000004200 */
        /* <DEDUP_REMOVED lines=26> */
[--C-:B-1----:R-:W-:Y:S01]  /*1a790*/  FFMA.FTZ R70, R110, c[0x0][0x2d0], -R3.reuse ;  /* 0x0000b4006e467a23 */ /* 0x102fe20000010803 */
[----:B------:R-:W-:Y:S03]  /*1a7a0*/  MOV R110, R139 ;  /* 0x0000008b006e7202 */ /* 0x000fe60000000f00 */
[----:B------:R-:W-:Y:S01]  /*1a7b0*/  HMMA.16816.F32 R64, R72, R82, R64 ;  /* 0x000000524840723c */ /* 0x000fe20000001840 */
[----:B------:R1:W-:Y:S01]  /*1a7c0*/  MUFU.EX2 R129, R70 ;  /* 0x0000004600817308 */ /* 0x0003e20000000800 */
[----:B------:R-:W3:Y:S05]  /*1a7d0*/  LDSM.16.MT88.4 R80, [R217+0x3100] ;  /* 0x00310000d950783b */ /* 0x000eea0000004200 */
        /* <DEDUP_REMOVED lines=139> */
.L_x_623:
        /* <DEDUP_REMOVED lines=93> */
.L_x_583:
[----:B-1----:R-:W1:Y:S02]  /*1b660*/  S2R R44, SR_CTAID.Y ;  /* 0x00000000002c7919 */ /* 0x002e640000002600 */
        /* <DEDUP_REMOVED lines=121> */
.L_x_626:
        /* <DEDUP_REMOVED lines=8> */
[----:B------:R-:W-:Y:S01]  /*1be80*/  ISETP.NE.AND P1, PT, R7, 0x1, PT ;  /* 0x000000010700780c */ /* 0x000fe20003f25270 */
[----:B-----5:R-:W-:Y:S01]  /*1be90*/  IMAD R15, R15, c[0x0][0x4e8], RZ ;  /* 0x00013a000f0f7a24 */ /* 0x020fe200078e02ff */
[----:B------:R-:W-:Y:S01]  /*1bea0*/  SHF.R.S32.HI R6, RZ, 0x1f, R0 ;  /* 0x0000001fff067819 */ /* 0x000fe20000011400 */
[----:B------:R-:W-:Y:S01]  /*1beb0*/  BSSY B0, `(.L_x_627) ;  /* 0x0000076000007945 */ /* 0x000fe20003800000 */
[----:B------:R-:W-:-:S02]  /*1bec0*/  LOP3.LUT R5, R4, 0xffffff8, RZ, 0xc0, !PT ;  /* 0x0ffffff804057812 */ /* 0x000fc400078ec0ff */
[----:B------:R-:W-:Y:S02]  /*1bed0*/  LEA.HI R4, R22, R22, RZ, 0x1 ;  /* 0x0000001616047211 */ /* 0x000fe400078f08ff */
[----:B------:R-:W-:Y:S02]  /*1bee0*/  LEA.HI R6, R6, R0, RZ, 0x2 ;  /* 0x0000000006067211 */ /* 0x000fe400078f10ff */
[----:B------:R-:W-:Y:S02]  /*1bef0*/  IADD3 R7, R28, -R5, RZ ;  /* 0x800000051c077210 */ /* 0x000fe40007ffe0ff */
[----:B------:R-:W-:Y:S02]  /*1bf00*/  LOP3.LUT R4, R4, 0x1ffffffe, RZ, 0xc0, !PT ;  /* 0x1ffffffe04047812 */ /* 0x000fe400078ec0ff */
[----:B------:R-:W-:Y:S02]  /*1bf10*/  SHF.R.S32.HI R5, RZ, 0x2, R6 ;  /* 0x00000002ff057819 */ /* 0x000fe40000011406 */
[----:B------:R-:W-:Y:S01]  /*1bf20*/  LOP3.LUT P2, RZ, R0, 0x3, RZ, 0xc0, !PT ;  /* 0x0000000300ff7812 */ /* 0x000fe2000784c0ff */
[----:B------:R-:W-:Y:S01]  /*1bf30*/  IMAD R0, R3, c[0x0][0x3a0], RZ ;  /* 0x0000e80003007a24 */ /* 0x000fe200078e02ff */
[----:B------:R-:W-:Y:S01]  /*1bf40*/  SEL R14, R35, RZ, !P0 ;  /* 0x000000ff230e7207 */ /* 0x000fe20004000000 */
[----:B------:R-:W-:Y:S01]  /*1bf50*/  IMAD.IADD R8, R22, 0x1, -R4 ;  /* 0x0000000116087824 */ /* 0x000fe200078e0a04 */
[----:B------:R-:W-:Y:S01]  /*1bf60*/  MOV R4, R2 ;  /* 0x0000000200047202 */ /* 0x000fe20000000f00 */
[----:B------:R-:W-:Y:S01]  /*1bf70*/  IMAD R17, R7, 0x10, R5 ;  /* 0x0000001007117824 */ /* 0x000fe200078e0205 */
[----:B------:R-:W-:Y:S01]  /*1bf80*/  LOP3.LUT R12, R16, 0xfffffff8, RZ, 0xc0, !PT ;  /* 0xfffffff8100c7812 */ /* 0x000fe200078ec0ff */
[----:B------:R-:W-:Y:S01]  /*1bf90*/  IMAD R6, R2, c[0x0][0x3a4], R0 ;  /* 0x0000e90002067a24 */ /* 0x000fe200078e0200 */
[----:B------:R-:W-:Y:S01]  /*1bfa0*/  SHF.R.S32.HI R16, RZ, 0x3, R16 ;  /* 0x00000003ff107819 */ /* 0x000fe20000011410 */
[----:B------:R-:W-:Y:S01]  /*1bfb0*/  IMAD R0, R8, 0x8, R17 ;  /* 0x0000000808007824 */ /* 0x000fe200078e0211 */
[----:B------:R-:W-:Y:S01]  /*1bfc0*/  LEA.HI R18, R33, R32, RZ, 0x6 ;  /* 0x0000002021127211 */ /* 0x000fe200078f30ff */
[----:B------:R-:W-:-:S02]  /*1bfd0*/  IMAD.MOV.U32 R5, RZ, RZ, R3 ;  /* 0x000000ffff057224 */ /* 0x000fc400078e0003 */
[----:B------:R-:W-:Y:S02]  /*1bfe0*/  IMAD R7, R34, c[0x0][0x490], RZ ;  /* 0x0001240022077a24 */ /* 0x000fe400078e02ff */
[----:B-1----:R-:W-:Y:S02]  /*1bff0*/  IMAD R8, R19, 0x80, R0 ;  /* 0x0000008013087824 */ /* 0x002fe400078e0200 */
[----:B------:R-:W-:-:S04]  /*1c000*/  IMAD.WIDE.U32 R2, R2, c[0x0][0x3a0], RZ ;  /* 0x0000e80002027a25 */ /* 0x000fc800078e00ff */
[C---:B------:R-:W-:Y:S01]  /*1c010*/  IMAD.WIDE.U32 R10, R44.reuse, c[0x0][0x490], R4 ;  /* 0x000124002c0a7a25 */ /* 0x040fe200078e0004 */
[----:B------:R-:W-:Y:S02]  /*1c020*/  IADD3 R3, R3, R6, RZ ;  /* 0x0000000603037210 */ /* 0x000fe40007ffe0ff */
[----:B------:R-:W-:Y:S01]  /*1c030*/  SHF.R.S32.HI R6, RZ, 0x1f, R35 ;  /* 0x0000001fff067819 */ /* 0x000fe20000011423 */
[C---:B------:R-:W-:Y:S02]  /*1c040*/  IMAD R4, R44.reuse, c[0x0][0x494], R7 ;  /* 0x000125002c047a24 */ /* 0x040fe400078e0207 */
[----:B------:R-:W-:Y:S02]  /*1c050*/  IMAD R7, R44, c[0x0][0x3ec], R9 ;  /* 0x0000fb002c077a24 */ /* 0x000fe400078e0209 */
[----:B------:R-:W-:Y:S01]  /*1c060*/  @P1 IMAD.HI.U32 R9, R8, c[0x0][0x4ec], RZ ;  /* 0x00013b0008091a27 */ /* 0x000fe200078e00ff */
[----:B------:R-:W-:Y:S02]  /*1c070*/  IADD3 R5, R11, R4, RZ ;  /* 0x000000040b057210 */ /* 0x000fe40007ffe0ff */
[----:B------:R-:W-:Y:S01]  /*1c080*/  SEL R11, R6, RZ, !P0 ;  /* 0x000000ff060b7207 */ /* 0x000fe20004000000 */
[----:B------:R-:W-:Y:S01]  /*1c090*/  IMAD.MOV.U32 R0, RZ, RZ, R8 ;  /* 0x000000ffff007224 */ /* 0x000fe200078e0008 */
[----:B------:R-:W-:Y:S01]  /*1c0a0*/  @P1 SHF.R.U32.HI R0, RZ, c[0x0][0x4f0], R9 ;  /* 0x00013c00ff001a19 */ /* 0x000fe20000011609 */
[----:B------:R-:W-:-:S04]  /*1c0b0*/  IMAD.WIDE.U32 R2, R44, c[0x0][0x3e8], R2 ;  /* 0x0000fa002c027a25 */ /* 0x000fc800078e0002 */
        /* <DEDUP_REMOVED lines=85> */
.L_x_628:
[----:B------:R-:W-:Y:S05]  /*1c610*/  BSYNC B0 ;  /* 0x0000000000007941 */ /* 0x000fea0003800000 */
.L_x_627:
        /* <DEDUP_REMOVED lines=15> */
.L_x_630:
[----:B------:R-:W-:Y:S05]  /*1c710*/  BSYNC B0 ;  /* 0x0000000000007941 */ /* 0x000fea0003800000 */
.L_x_629:
        /* <DEDUP_REMOVED lines=15> */
.L_x_632:
[----:B------:R-:W-:Y:S05]  /*1c810*/  BSYNC B0 ;  /* 0x0000000000007941 */ /* 0x000fea0003800000 */
.L_x_631:
        /* <DEDUP_REMOVED lines=16> */
.L_x_625:
        /* <DEDUP_REMOVED lines=19> */
.L_x_633:
        /* <DEDUP_REMOVED lines=40> */
.L_x_635:
[----:B------:R-:W-:Y:S05]  /*1ccd0*/  BSYNC B0 ;  /* 0x0000000000007941 */ /* 0x000fea0003800000 */
.L_x_634:
        /* <DEDUP_REMOVED lines=57> */
.L_x_637:
[----:B------:R-:W-:Y:S05]  /*1d070*/  BSYNC B0 ;  /* 0x0000000000007941 */ /* 0x000fea0003800000 */
.L_x_636:
        /* <DEDUP_REMOVED lines=15> */
.L_x_639:
[----:B------:R-:W-:Y:S05]  /*1d170*/  BSYNC B0 ;  /* 0x0000000000007941 */ /* 0x000fea0003800000 */
.L_x_638:
        /* <DEDUP_REMOVED lines=15> */
.L_x_641:
[----:B------:R-:W-:Y:S05]  /*1d270*/  BSYNC B0 ;  /* 0x0000000000007941 */ /* 0x000fea0003800000 */
.L_x_640:
        /* <DEDUP_REMOVED lines=16> */
.L_x_642:
        /* <DEDUP_REMOVED lines=16> */
.L_x_1722:


//--------------------- .text._ZN7cutlass13device_kernelIN5flash19enable_sm80_to_sm89INS1_16FlashAttnFwdSm80INS1_25CollectiveMainloopFwdSm80ILi4ELi1ELb0EN4cute5tupleIJNS5_1CILi128EEENS7_ILi64EEES8_EEELi128ENS_6half_tEfNS_4arch4Sm80ELb0ELb0ELb1ELb0ELb0ELb0ELb1ELb0EEENS1_21CollectiveEpilogueFwdINS6_IJS8_S8_S9_EEENS6_IJNS7_ILi1EEESH_SH_EEESB_SD_Li128ELb0ELb1ELb0ELb0EEENS1_19SingleTileSchedulerILb0ELb0ELb1ELi128EEEEEEEEEvNT_6ParamsE --------------------------
	.section	.text._ZN7cutlass13device_kernelIN5flash19enable_sm80_to_sm89INS1_16FlashAttnFwdSm80INS1_25CollectiveMainloopFwdSm80ILi4ELi1ELb0EN4cute5tupleIJNS5_1CILi128EEENS7_ILi64EEES8_EEELi128ENS_6half_tEfNS_4arch4Sm80ELb0ELb0ELb1ELb0ELb0ELb0ELb1ELb0EEENS1_21CollectiveEpilogueFwdINS6_IJS8_S8_S9_EEENS6_IJNS7_ILi1EEESH_SH_EEESB_SD_Li128ELb0ELb1ELb0ELb0EEENS1_19SingleTileSchedulerILb0ELb0ELb1ELi128EEEEEEEEEvNT_6ParamsE,"ax",@progbits
	.sectioninfo	@"SHI_REGISTERS=255"
	.align	128
.text._ZN7cutlass13device_kernelIN5flash19enable_sm80_to_sm89INS1_16FlashAttnFwdSm80INS1_25CollectiveMainloopFwdSm80ILi4ELi1ELb0EN4cute5tupleIJNS5_1CILi128EEENS7_ILi64EEES8_EEELi128ENS_6half_tEfNS_4arch4Sm80ELb0ELb0ELb1ELb0ELb0ELb0ELb1ELb0EEENS1_21CollectiveEpilogueFwdINS6_IJS8_S8_S9_EEENS6_IJNS7_ILi1EEESH_SH_EEESB_SD_Li128ELb0ELb1ELb0ELb0EEENS1_19SingleTileSchedulerILb0ELb0ELb1ELi128EEEEEEEEEvNT_6ParamsE:
        .type           _ZN7cutlass13device_kernelIN5flash19enable_sm80_to_sm89INS1_16FlashAttnFwdSm80INS1_25CollectiveMainloopFwdSm80ILi4ELi1ELb0EN4cute5tupleIJNS5_1CILi128EEENS7_ILi64EEES8_EEELi128ENS_6half_tEfNS_4arch4Sm80ELb0ELb0ELb1ELb0ELb0ELb0ELb1ELb0EEENS1_21CollectiveEpilogueFwdINS6_IJS8_S8_S9_EEENS6_IJNS7_ILi1EEESH_SH_EEESB_SD_Li128ELb0ELb1ELb0ELb0EEENS1_19SingleTileSchedulerILb0ELb0ELb1ELi128EEEEEEEEEvNT_6ParamsE,@function
        .size           _ZN7cutlass13device_kernelIN5flash19enable_sm80_to_sm89INS1_16FlashAttnFwdSm80INS1_25CollectiveMainloopFwdSm80ILi4ELi1ELb0EN4cute5tupleIJNS5_1CILi128EEENS7_ILi64EEES8_EEELi128ENS_6half_tEfNS_4arch4Sm80ELb0ELb0ELb1ELb0ELb0ELb0ELb1ELb0EEENS1_21CollectiveEpilogueFwdINS6_IJS8_S8_S9_EEENS6_IJNS7_ILi1EEESH_SH_EEESB_SD_Li128ELb0ELb1ELb0ELb0EEENS1_19SingleTileSchedulerILb0ELb0ELb1ELi128EEEEEEEEEvNT_6ParamsE,(.L_x_1723 - _ZN7cutlass13device_kernelIN5flash19enable_sm80_to_sm89INS1_16FlashAttnFwdSm80INS1_25CollectiveMainloopFwdSm80ILi4ELi1ELb0EN4cute5tupleIJNS5_1CILi128EEENS7_ILi64EEES8_EEELi128ENS_6half_tEfNS_4arch4Sm80ELb0ELb0ELb1ELb0ELb0ELb0ELb1ELb0EEENS1_21CollectiveEpilogueFwdINS6_IJS8_S8_S9_EEENS6_IJNS7_ILi1EEESH_SH_EEESB_SD_Li128ELb0ELb1ELb0ELb0EEENS1_19SingleTileSchedulerILb0ELb0ELb1ELi128EEEEEEEEEvNT_6ParamsE)
        .other          _ZN7cutlass13device_kernelIN5flash19enable_sm80_to_sm89INS1_16FlashAttnFwdSm80INS1_25CollectiveMainloopFwdSm80ILi4ELi1ELb0EN4cute5tupleIJNS5_1CILi128EEENS7_ILi64EEES8_EEELi128ENS_6half_tEfNS_4arch4Sm80ELb0ELb0ELb1ELb0ELb0ELb0ELb1ELb0EEENS1_21CollectiveEpilogueFwdINS6_IJS8_S8_S9_EEENS6_IJNS7_ILi1EEESH_SH_EEESB_SD_Li128ELb0ELb1ELb0ELb0EEENS1_19SingleTileSchedulerILb0ELb0ELb1ELi128EEEEEEEEEvNT_6ParamsE,@"STO_CUDA_ENTRY STV_DEFAULT"
_ZN7cutlass13device_kernelIN5flash19enable_sm80_to_sm89INS1_16FlashAttnFwdSm80INS1_25CollectiveMainloopFwdSm80ILi4ELi1ELb0EN4cute5tupleIJNS5_1CILi128EEENS7_ILi64EEES8_EEELi128ENS_6half_tEfNS_4arch4Sm80ELb0ELb0ELb1ELb0ELb0ELb0ELb1ELb0EEENS1_21CollectiveEpilogueFwdINS6_IJS8_S8_S9_EEENS6_IJNS7_ILi1EEESH_SH_EEESB_SD_Li128ELb0ELb1ELb0ELb0EEENS1_19SingleTileSchedulerILb0ELb0ELb1ELi128EEEEEEEEEvNT_6ParamsE:
        /* <DEDUP_REMOVED lines=14> */
[----:B------:R-:W-:-:S05]  /*00e0*/  ULDC.64 UR6, c[0x0][0x1e0] ;  /* 0x0000780000067ab9 */ /* 0x000fca0000000a00 */
[----:B------:R-:W-:-:S04]  /*00f0*/  @P6 IMAD.MOV.U32 R2, RZ, RZ, 0x4 ;  /* 0x00000004ff026424 */ /* 0x000fc800078e00ff */
[----:B------:R-:W-:-:S05]  /*0100*/  @P6 IMAD.WIDE R2, R23, R2, c[0x0][0x340] ;  /* 0x0000d00017026625 */ /* 0x000fca00078e0202 */
[----:B------:R4:W5:Y:S01]  /*0110*/  @P6 LDG.E R20, [R2.64] ;  /* 0x0000001602146981 */ /* 0x000962000c1e1900 */
[----:B-1----:R-:W-:Y:S01]  /*0120*/  SHF.R.S32.HI R22, RZ, 0x1f, R29 ;  /* 0x0000001fff167819 */ /* 0x002fe2000001141d */
[----:B--2---:R-:W-:Y:S01]  /*0130*/  IMAD.WIDE.U32 R6, R30, c[0x0][0x1b8], RZ ;  /* 0x00006e001e067a25 */ /* 0x004fe200078e00ff */
[C---:B------:R-:W-:Y:S01]  /*0140*/  ISETP.NE.AND P0, PT, R17.reuse, 0x1, PT ;  /* 0x000000011100780c */ /* 0x040fe20003f05270 */
[----:B------:R-:W-:Y:S01]  /*0150*/  UIADD3 UR4, UR8, 0x3f, URZ ;  /* 0x0000003f08047890 */ /* 0x000fe2000fffe03f */
[----:B------:R-:W-:Y:S01]  /*0160*/  SHF.R.S32.HI R31, RZ, 0x1f, R30 ;  /* 0x0000001fff1f7819 */ /* 0x000fe2000001141e */
[----:B------:R-:W-:Y:S01]  /*0170*/  IMAD R5, R24, c[0x0][0x1c0], RZ ;  /* 0x0000700018057a24 */ /* 0x000fe200078e02ff */
[----:B------:R-:W-:Y:S01]  /*0180*/  UMOV UR9, 0x6 ;  /* 0x0000000600097882 */ /* 0x000fe20000000000 */
[----:B------:R-:W-:Y:S01]  /*0190*/  IMAD R17, R17, c[0x0][0x168], RZ ;  /* 0x00005a0011117a24 */ /* 0x000fe200078e02ff */
[----:B------:R-:W-:Y:S01]  /*01a0*/  USHF.R.S32.HI UR18, URZ, 0x1f, UR4 ;  /* 0x0000001f3f127899 */ /* 0x000fe20008011404 */
[----:B------:R-:W-:Y:S01]  /*01b0*/  IMAD R5, R23, c[0x0][0x1c4], R5 ;  /* 0x0000710017057a24 */ /* 0x000fe200078e0205 */
[----:B------:R-:W-:-:S02]  /*01c0*/  USHF.L.U32 UR10, UR6, 0x6, URZ ;  /* 0x00000006060a7899 */ /* 0x000fc4000800063f */
[----:B------:R-:W-:Y:S02]  /*01d0*/  ULEA.HI UR18, UR18, UR4, URZ, 0x6 ;  /* 0x0000000412127291 */ /* 0x000fe4000f8f303f */
[----:B------:R-:W-:Y:S02]  /*01e0*/  USHF.L.U64.HI UR9, UR6, UR9, UR7 ;  /* 0x0000000906097299 */ /* 0x000fe40008010207 */
[----:B------:R-:W-:Y:S01]  /*01f0*/  ULEA.HI.SX32 UR13, UR18, 0xffffffff, 0x1a ;  /* 0xffffffff120d7891 */ /* 0x000fe2000f8fd23f */
[----:B------:R-:W-:Y:S01]  /*0200*/  IMAD.U32 R159, RZ, RZ, UR10 ;  /* 0x0000000aff9f7e24 */ /* 0x000fe2000f8e00ff */
[----:B------:R-:W-:Y:S02]  /*0210*/  UIMAD.WIDE.U32 UR20, UR6, 0x20, URZ ;  /* 0x00000020061478a5 */ /* 0x000fe4000f8e003f */
[----:B------:R-:W-:Y:S02]  /*0220*/  USHF.R.S32.HI UR12, URZ, 0x1f, UR13 ;  /* 0x0000001f3f0c7899 */ /* 0x000fe4000801140d */
[----:B------:R-:W-:Y:S01]  /*0230*/  IMAD.U32 R18, RZ, RZ, UR13 ;  /* 0x0000000dff127e24 */ /* 0x000fe2000f8e00ff */
[----:B------:R-:W-:Y:S01]  /*0240*/  UIMAD UR4, UR9, UR13, URZ ;  /* 0x0000000d090472a4 */ /* 0x000fe2000f8e023f */
[----:B----4-:R-:W-:Y:S01]  /*0250*/  LEA.HI R2, R22, R29, RZ, 0x3 ;  /* 0x0000001d16027211 */ /* 0x010fe200078f18ff */
[----:B------:R-:W-:-:S02]  /*0260*/  USHF.L.U32 UR14, UR7, 0x5, URZ ;  /* 0x00000005070e7899 */ /* 0x000fc4000800063f */
[----:B------:R-:W-:Y:S01]  /*0270*/  UIMAD UR4, UR12, UR10, UR4 ;  /* 0x0000000a0c0472a4 */ /* 0x000fe2000f8e0204 */
[----:B------:R-:W-:Y:S01]  /*0280*/  LOP3.LUT R0, R2, 0xfffffff8, RZ, 0xc0, !PT ;  /* 0xfffffff802007812 */ /* 0x000fe200078ec0ff */
[----:B------:R-:W-:Y:S01]  /*0290*/  UIADD3 UR14, UR21, UR14, URZ ;  /* 0x0000000e150e7290 */ /* 0x000fe2000fffe03f */
[----:B------:R-:W-:Y:S01]  /*02a0*/  SHF.R.S32.HI R28, RZ, 0x3, R2 ;  /* 0x00000003ff1c7819 */ /* 0x000fe20000011402 */
[----:B------:R-:W-:Y:S01]  /*02b0*/  IMAD R2, R31, c[0x0][0x1b8], RZ ;  /* 0x00006e001f027a24 */ /* 0x000fe200078e02ff */
[----:B------:R-:W-:Y:S01]  /*02c0*/  UMOV UR11, 0x20 ;  /* 0x00000020000b7882 */ /* 0x000fe20000000000 */
[----:B------:R-:W-:Y:S01]  /*02d0*/  IMAD.IADD R64, R29, 0x1, -R0 ;  /* 0x000000011d407824 */ /* 0x000fe200078e0a00 */
[----:B------:R-:W-:Y:S01]  /*02e0*/  SHF.R.S32.HI R21, RZ, 0x1f, R28 ;  /* 0x0000001fff157819 */ /* 0x000fe2000001141c */
[----:B------:R-:W-:Y:S01]  /*02f0*/  IMAD R2, R30, c[0x0][0x1bc], R2 ;  /* 0x00006f001e027a24 */ /* 0x000fe200078e0202 */
[----:B------:R-:W-:Y:S01]  /*0300*/  IADD3 R19, -R28, c[0x0][0x1d0], RZ ;  /* 0x000074001c137a10 */ /* 0x000fe20007ffe1ff */
[----:B------:R-:W-:-:S02]  /*0310*/  IMAD R0, R64, 0x10, R28 ;  /* 0x0000001040007824 */ /* 0x000fc400078e021c */
[----:B------:R-:W-:Y:S02]  /*0320*/  IMAD.IADD R3, R7, 0x1, R2 ;  /* 0x0000000107037824 */ /* 0x000fe400078e0202 */
[----:B---3--:R-:W-:Y:S02]  /*0330*/  IMAD R9, R8, 0x80, R0 ;  /* 0x0000008008097824 */ /* 0x008fe400078e0200 */
[----:B------:R-:W-:Y:S02]  /*0340*/  IMAD.MOV.U32 R2, RZ, RZ, R6 ;  /* 0x000000ffff027224 */ /* 0x000fe400078e0006 */
[----:B------:R-:W-:Y:S01]  /*0350*/  @P0 IMAD.HI.U32 R4, R9, c[0x0][0x2c8], RZ ;  /* 0x0000b20009040a27 */ /* 0x000fe200078e00ff */
[----:B------:R1:W-:Y:S03]  /*0360*/  STL [R1+0x54], R9 ;  /* 0x0000540901007387 */ /* 0x0003e60000100800 */
[----:B------:R-:W-:Y:S01]  /*0370*/  IMAD.MOV.U32 R0, RZ, RZ, R9 ;  /* 0x000000ffff007224 */ /* 0x000fe200078e0009 */
[----:B------:R-:W-:Y:S01]  /*0380*/  @P0 SHF.R.U32.HI R0, RZ, c[0x0][0x2cc], R4 ;  /* 0x0000b300ff000a19 */ /* 0x000fe20000011604 */
[----:B------:R-:W-:-:S03]  /*0390*/  IMAD.WIDE.U32 R2, R23, c[0x0][0x1c0], R2 ;  /* 0x0000700017027a25 */ /* 0x000fc600078e0002 */
[--C-:B------:R-:W-:Y:S01]  /*03a0*/  SHF.R.S32.HI R6, RZ, 0x1f, R0.reuse ;  /* 0x0000001fff067819 */ /* 0x100fe20000011400 */
[----:B------:R-:W-:Y:S02]  /*03b0*/  IMAD.MOV R4, RZ, RZ, -R0 ;  /* 0x000000ffff047224 */ /* 0x000fe400078e0a00 */
[----:B------:R-:W-:Y:S02]  /*03c0*/  IMAD.IADD R3, R3, 0x1, R5 ;  /* 0x0000000103037824 */ /* 0x000fe400078e0205 */
[----:B------:R-:W-:Y:S02]  /*03d0*/  IMAD R5, R4, c[0x0][0x2c4], R9 ;  /* 0x0000b10004057a24 */ /* 0x000fe400078e0209 */
[----:B------:R-:W-:Y:S02]  /*03e0*/  IMAD R6, R6, c[0x0][0x1b0], RZ ;  /* 0x00006c0006067a24 */ /* 0x000fe400078e02ff */
[----:B------:R-:W-:Y:S01]  /*03f0*/  IMAD.WIDE.U32 R2, R0, c[0x0][0x1b0], R2 ;  /* 0x00006c0000027a25 */ /* 0x000fe200078e0002 */
[----:B------:R-:W-:-:S03]  /*0400*/  SHF.R.S32.HI R4, RZ, 0x1f, R5 ;  /* 0x0000001fff047819 */ /* 0x000fc60000011405 */
[----:B------:R-:W-:Y:S02]  /*0410*/  IMAD R0, R0, c[0x0][0x1b4], R6 ;  /* 0x00006d0000007a24 */ /* 0x000fe400078e0206 */
[----:B------:R-:W-:Y:S02]  /*0420*/  IMAD R13, R8, 0x80, R28 ;  /* 0x00000080080d7824 */ /* 0x000fe400078e021c */
[----:B------:R-:W-:Y:S02]  /*0430*/  IMAD.IADD R3, R3, 0x1, R0 ;  /* 0x0000000103037824 */ /* 0x000fe400078e0200 */
[----:B------:R-:W-:Y:S01]  /*0440*/  IMAD R0, R4, c[0x0][0x1a8], RZ ;  /* 0x00006a0004007a24 */ /* 0x000fe200078e02ff */
[-C--:B------:R-:W-:Y:S01]  /*0450*/  ISETP.GE.AND P2, PT, R13, R17.reuse, PT ;  /* 0x000000110d00720c */ /* 0x080fe20003f46270 */
[----:B------:R-:W-:Y:S01]  /*0460*/  IMAD.WIDE.U32 R2, R5, c[0x0][0x1a8], R2 ;  /* 0x00006a0005027a25 */ /* 0x000fe200078e0002 */
[C---:B------:R-:W-:Y:S01]  /*0470*/  IADD3 R4, R13.reuse, 0x20, RZ ;  /* 0x000000200d047810 */ /* 0x040fe20007ffe0ff */
[----:B------:R-:W-:Y:S01]  /*0480*/  STL [R1+0x50], R13 ;  /* 0x0000500d01007387 */ /* 0x000fe20000100800 */
[----:B------:R-:W-:Y:S01]  /*0490*/  IADD3 R11, R13, 0x30, RZ ;  /* 0x000000300d0b7810 */ /* 0x000fe20007ffe0ff */
[----:B------:R-:W-:Y:S01]  /*04a0*/  IMAD R0, R5, c[0x0][0x1ac], R0 ;  /* 0x00006b0005007a24 */ /* 0x000fe200078e0200 */
[----:B------:R-:W-:Y:S01]  /*04b0*/  LEA R14, P0, R2, c[0x0][0x160], 0x1 ;  /* 0x00005800020e7a11 */ /* 0x000fe200078008ff */
[----:B------:R-:W-:Y:S01]  /*04c0*/  IMAD.SHL.U32 R26, R64, 0x8, RZ ;  /* 0x00000008401a7824 */ /* 0x000fe200078e00ff */
[----:B------:R-:W-:Y:S01]  /*04d0*/  ISETP.GE.AND P4, PT, R4, R17, PT ;  /* 0x000000110400720c */ /* 0x000fe20003f86270 */
[----:B------:R-:W-:Y:S01]  /*04e0*/  IMAD.IADD R0, R3, 0x1, R0 ;  /* 0x0000000103007824 */ /* 0x000fe200078e0200 */
[----:B------:R-:W-:Y:S01]  /*04f0*/  IADD3 R15, R13, 0x70, RZ ;  /* 0x000000700d0f7810 */ /* 0x000fe20007ffe0ff */
[----:B------:R-:W2:Y:S01]  /*0500*/  SHFL.IDX PT, R6, R14, RZ, 0x181f ;  /* 0x00181fff0e067589 */ /* 0x000ea200000e0000 */
[----:B------:R-:W-:Y:S01]  /*0510*/  IMAD.SHL.U32 R3, R28, 0x40, RZ ;  /* 0x000000401c037824 */ /* 0x000fe200078e00ff */
[----:B------:R-:W-:-:S02]  /*0520*/  IADD3 R25, R26, 0x40, RZ ;  /* 0x000000401a197810 */ /* 0x000fc40007ffe0ff */
[----:B------:R-:W-:Y:S01]  /*0530*/  LEA.HI.X R16, R2, c[0x0][0x164], R0, 0x1, P0 ;  /* 0x0000590002107a11 */ /* 0x000fe200000f0c00 */
[----:B------:R-:W-:Y:S01]  /*0540*/  SHFL.IDX PT, R4, R14, 0x1, 0x181f ;  /* 0x00381f000e047f89 */ /* 0x000fe200000e0000 */
[----:B------:R-:W-:Y:S02]  /*0550*/  LOP3.LUT R0, R3, 0x1c0, RZ, 0xc0, !PT ;  /* 0x000001c003007812 */ /* 0x000fe400078ec0ff */
[----:B------:R-:W-:Y:S01]  /*0560*/  IADD3 R3, R13, 0x10, RZ ;  /* 0x000000100d037810 */ /* 0x000fe20007ffe0ff */
[----:B------:R-:W3:Y:S01]  /*0570*/  SHFL.IDX PT, R7, R16, RZ, 0x181f ;  /* 0x00181fff10077589 */ /* 0x000ee200000e0000 */
[----:B------:R-:W-:Y:S02]  /*0580*/  SHF.R.U32.HI R2, RZ, 0x3, R0 ;  /* 0x00000003ff027819 */ /* 0x000fe40000011600 */
[----:B------:R-:W-:Y:S01]  /*0590*/  LOP3.LUT R0, R0, 0x38, R26, 0xf8, !PT ;  /* 0x0000003800007812 */ /* 0x000fe200078ef81a */
[----:B------:R-:W4:Y:S01]  /*05a0*/  SHFL.IDX PT, R5, R16, 0x1, 0x181f ;  /* 0x00381f0010057f89 */ /* 0x000f2200000e0000 */
[----:B------:R-:W-:-:S02]  /*05b0*/  ISETP.GE.AND P5, PT, R3, R17, PT ;  /* 0x000000110300720c */ /* 0x000fc40003fa6270 */
[----:B------:R-:W-:Y:S01]  /*05c0*/  LEA.HI R3, R22, R29, RZ, 0x6 ;  /* 0x0000001d16037211 */ /* 0x000fe200078f30ff */
[----:B------:R-:W-:Y:S01]  /*05d0*/  STL [R1+0x10], R25 ;  /* 0x0000101901007387 */ /* 0x000fe20000100800 */
[----:B------:R-:W-:Y:S02]  /*05e0*/  LOP3.LUT R10, R0, R2, RZ, 0x3c, !PT ;  /* 0x00000002000a7212 */ /* 0x000fe400078e3cff */
[----:B------:R-:W-:Y:S01]  /*05f0*/  @!P2 SHF.R.S32.HI R0, RZ, 0x1f, R25 ;  /* 0x0000001fff00a819 */ /* 0x000fe20000011419 */
[----:B-1----:R-:W-:Y:S01]  /*0600*/  IMAD.SHL.U32 R9, R3, 0x8, RZ ;  /* 0x0000000803097824 */ /* 0x002fe200078e00ff */
[----:B------:R-:W-:Y:S01]  /*0610*/  ISETP.GE.AND P0, PT, R26, c[0x0][0x198], PT ;  /* 0x000066001a007a0c */ /* 0x000fe20003f06270 */
[----:B------:R-:W-:Y:S01]  /*0620*/  SHFL.IDX PT, R2, R14, 0x2, 0x181f ;  /* 0x00581f000e027f89 */ /* 0x000fe200000e0000 */
[----:B------:R-:W-:Y:S02]  /*0630*/  @!P2 LEA.HI R0, R0, R25, RZ, 0x3 ;  /* 0x000000190000a211 */ /* 0x000fe400078f18ff */
[----:B------:R-:W-:Y:S01]  /*0640*/  ISETP.GE.AND P3, PT, R25, c[0x0][0x198], PT ;  /* 0x0000660019007a0c */ /* 0x000fe20003f66270 */
[----:B------:R-:W1:Y:S01]  /*0650*/  SHFL.IDX PT, R3, R16, 0x2, 0x181f ;  /* 0x00581f0010037f89 */ /* 0x000e6200000e0000 */
[----:B------:R-:W-:-:S02]  /*0660*/  LOP3.LUT R160, R10, 0xfffffe00, R9, 0xf8, !PT ;  /* 0xfffffe000aa07812 */ /* 0x000fc400078ef809 */
[----:B------:R-:W-:Y:S02]  /*0670*/  SHF.R.S32.HI R27, RZ, 0x1f, R26 ;  /* 0x0000001fff1b7819 */ /* 0x000fe4000001141a */
[----:B--2---:R-:W-:Y:S02]  /*0680*/  @!P2 LEA R8, P1, R26, R6, 0x1 ;  /* 0x000000061a08a211 */ /* 0x004fe400078208ff */
[----:B------:R-:W-:Y:S01]  /*0690*/  @!P2 LOP3.LUT R10, R0, 0xfffffff8, RZ, 0xc0, !PT ;  /* 0xfffffff8000aa812 */ /* 0x000fe200078ec0ff */
[----:B------:R-:W-:Y:S01]  /*06a0*/  @!P2 IMAD.SHL.U32 R0, R160, 0x2, RZ ;  /* 0x00000002a000a824 */ /* 0x000fe200078e00ff */
[----:B------:R-:W-:Y:S01]  /*06b0*/  @!P5 SHF.R.S32.HI R12, RZ, 0x1f, R25 ;  /* 0x0000001fff0cd819 */ /* 0x000fe20000011419 */
[----:B------:R-:W-:Y:S01]  /*06c0*/  STL.64 [R1+0x18], R26 ;  /* 0x0000181a01007387 */ /* 0x000fe20000100a00 */
[----:B---3--:R-:W-:Y:S01]  /*06d0*/  @!P2 LEA.HI.X R9, R26, R7, R27, 0x1, P1 ;  /* 0x000000071a09a211 */ /* 0x008fe200008f0c1b */
[----:B------:R-:W-:Y:S01]  /*06e0*/  @!P2 IMAD.WIDE R6, R10, 0x2, R6 ;  /* 0x000000020a06a825 */ /* 0x000fe200078e0206 */
[----:B------:R-:W-:Y:S01]  /*06f0*/  @!P5 LEA.HI R10, R12, R25, RZ, 0x3 ;  /* 0x000000190c0ad211 */ /* 0x000fe200078f18ff */
[----:B------:R-:W-:Y:S01]  /*0700*/  STL [R1+0x4c], R160 ;  /* 0x00004ca001007387 */ /* 0x000fe20000100800 */
[----:B------:R-:W-:Y:S01]  /*0710*/  ISETP.GE.AND P1, PT, R11, R17, PT ;  /* 0x000000110b00720c */ /* 0x000fe20003f26270 */
[----:B------:R-:W-:Y:S01]  /*0720*/  @!P5 IMAD.SHL.U32 R12, R160, 0x2, RZ ;  /* 0x00000002a00cd824 */ /* 0x000fe200078e00ff */
[----:B------:R-:W-:Y:S01]  /*0730*/  @!P4 SHF.R.S32.HI R11, RZ, 0x1f, R25 ;  /* 0x0000001fff0bc819 */ /* 0x000fe20000011419 */
[----:B------:R2:W-:Y:S01]  /*0740*/  @!P2 LDGSTS.E.BYPASS.LTC128B.128 [R0+0x8100], [R8.64], !P0 ;  /* 0x081000000800afae */ /* 0x0005e2000c101d56 */
[----:B------:R-:W-:-:S03]  /*0750*/  @!P5 LOP3.LUT R10, R10, 0xfffffff8, RZ, 0xc0, !PT ;  /* 0xfffffff80a0ad812 */ /* 0x000fc600078ec0ff */
[----:B------:R3:W-:Y:S01]  /*0760*/  @!P2 LDGSTS.E.BYPASS.LTC128B.128 [R0+0xc100], [R6.64], !P3 ;  /* 0x0c1000000600afae */ /* 0x0007e2000d901d56 */
[----:B--2---:R-:W-:-:S03]  /*0770*/  @!P5 LEA R8, P2, R26, R4, 0x1 ;  /* 0x000000041a08d211 */ /* 0x004fc600078408ff */
[----:B---3--:R-:W2:Y:S01]  /*0780*/  SHFL.IDX PT, R6, R14, 0x3, 0x181f ;  /* 0x00781f000e067f89 */ /* 0x008ea200000e0000 */
[----:B------:R-:W-:Y:S01]  /*0790*/  @!P4 LEA.HI R0, R11, R25, RZ, 0x3 ;  /* 0x000000190b00c211 */ /* 0x000fe200078f18ff */
[----:B----4-:R-:W-:Y:S01]  /*07a0*/  @!P5 IMAD.WIDE R10, R10, 0x2, R4 ;  /* 0x000000020a0ad825 */ /* 0x010fe200078e0204 */
[----:B------:R-:W-:Y:S01]  /*07b0*/  @!P5 LEA.HI.X R9, R26, R5, R27, 0x1, P2 ;  /* 0x000000051a09d211 */ /* 0x000fe200010f0c1b */
[----:B------:R-:W3:Y:S01]  /*07c0*/  SHFL.IDX PT, R7, R16, 0x3, 0x181f ;  /* 0x00781f0010077f89 */ /* 0x000ee200000e0000 */
[----:B------:R-:W-:Y:S01]  /*07d0*/  @!P4 LOP3.LUT R4, R0, 0xfffffff8, RZ, 0xc0, !PT ;  /* 0xfffffff80004c812 */ /* 0x000fe200078ec0ff */
[----:B------:R-:W-:Y:S02]  /*07e0*/  @!P4 IMAD.SHL.U32 R0, R160, 0x2, RZ ;  /* 0x00000002a000c824 */ /* 0x000fe400078e00ff */
[----:B------:R4:W-:Y:S02]  /*07f0*/  @!P5 LDGSTS.E.BYPASS.LTC128B.128 [R12+0x8900], [R8.64], !P0 ;  /* 0x08900000080cdfae */ /* 0x0009e4000c101d56 */
[----:B-1----:R-:W-:Y:S01]  /*0800*/  @!P4 IMAD.WIDE R4, R4, 0x2, R2 ;  /* 0x000000020404c825 */ /* 0x002fe200078e0202 */
[C---:B------:R-:W-:Y:S01]  /*0810*/  @!P4 LEA R2, P2, R26.reuse, R2, 0x1 ;  /* 0x000000021a02c211 */ /* 0x040fe200078408ff */
[----:B------:R1:W-:Y:S03]  /*0820*/  @!P5 LDGSTS.E.BYPASS.LTC128B.128 [R12+0xc900], [R10.64], !P3 ;  /* 0x0c9000000a0cdfae */ /* 0x0003e6000d901d56 */
[----:B------:R-:W-:-:S05]  /*0830*/  @!P4 LEA.HI.X R3, R26, R3, R27, 0x1, P2 ;  /* 0x000000031a03c211 */ /* 0x000fca00010f0c1b */
[----:B------:R2:W-:Y:S04]  /*0840*/  @!P4 LDGSTS.E.BYPASS.LTC128B.128 [R0+0x9100], [R2.64], !P0 ;  /* 0x091000000200cfae */ /* 0x0005e8000c101d56 */
[----:B------:R1:W-:Y:S01]  /*0850*/  @!P4 LDGSTS.E.BYPASS.LTC128B.128 [R0+0xd100], [R4.64], !P3 ;  /* 0x0d1000000400cfae */ /* 0x0003e2000d901d56 */
[C---:B----4-:R-:W-:Y:S02]  /*0860*/  IADD3 R8, R13.reuse, 0x50, RZ ;  /* 0x000000500d087810 */ /* 0x050fe40007ffe0ff */
[----:B------:R-:W-:Y:S02]  /*0870*/  IADD3 R9, R13, 0x40, RZ ;  /* 0x000000400d097810 */ /* 0x000fe40007ffe0ff */
[-C--:B------:R-:W-:Y:S02]  /*0880*/  ISETP.GE.AND P5, PT, R8, R17.reuse, PT ;  /* 0x000000110800720c */ /* 0x080fe40003fa6270 */
[----:B------:R-:W4:Y:S01]  /*0890*/  SHFL.IDX PT, R8, R14, 0x4, 0x181f ;  /* 0x00981f000e087f89 */ /* 0x000f2200000e0000 */
[----:B------:R-:W-:-:S03]  /*08a0*/  ISETP.GE.AND P2, PT, R9, R17, PT ;  /* 0x000000110900720c */ /* 0x000fc60003f46270 */
[----:B------:R-:W4:Y:S01]  /*08b0*/  SHFL.IDX PT, R9, R16, 0x4, 0x181f ;  /* 0x00981f0010097f89 */ /* 0x000f2200000e0000 */
[----:B--2---:R-:W-:Y:S02]  /*08c0*/  @!P1 LEA R2, P4, R26, R6, 0x1 ;  /* 0x000000061a029211 */ /* 0x004fe400078808ff */
[----:B-1----:R-:W-:Y:S01]  /*08d0*/  @!P1 SHF.R.S32.HI R0, RZ, 0x1f, R25 ;  /* 0x0000001fff009819 */ /* 0x002fe20000011419 */
[----:B------:R-:W-:Y:S01]  /*08e0*/  SHFL.IDX PT, R5, R16, 0x5, 0x181f ;  /* 0x00b81f0010057f89 */ /* 0x000fe200000e0000 */
[----:B------:R-:W-:Y:S02]  /*08f0*/  IADD3 R4, R13, 0x60, RZ ;  /* 0x000000600d047810 */ /* 0x000fe40007ffe0ff */
[----:B------:R-:W-:Y:S02]  /*0900*/  @!P1 LEA.HI R0, R0, R25, RZ, 0x3 ;  /* 0x0000001900009211 */ /* 0x000fe400078f18ff */
[----:B---3--:R-:W-:Y:S02]  /*0910*/  @!P1 LEA.HI.X R3, R26, R7, R27, 0x1, P4 ;  /* 0x000000071a039211 */ /* 0x008fe400020f0c1b */
[----:B------:R-:W-:-:S02]  /*0920*/  ISETP.GE.AND P4, PT, R4, R17, PT ;  /* 0x000000110400720c */ /* 0x000fc40003f86270 */
[----:B------:R-:W-:Y:S01]  /*0930*/  @!P1 LOP3.LUT R4, R0, 0xfffffff8, RZ, 0xc0, !PT ;  /* 0xfffffff800049812 */ /* 0x000fe200078ec0ff */
[----:B------:R-:W-:Y:S01]  /*0940*/  @!P1 IMAD.SHL.U32 R0, R160, 0x2, RZ ;  /* 0x00000002a0009824 */ /* 0x000fe200078e00ff */
[----:B------:R-:W-:-:S03]  /*0950*/  @!P5 SHF.R.S32.HI R12, RZ, 0x1f, R25 ;  /* 0x0000001fff0cd819 */ /* 0x000fc60000011419 */
[----:B------:R-:W-:Y:S01]  /*0960*/  @!P1 IMAD.WIDE R6, R4, 0x2, R6 ;  /* 0x0000000204069825 */ /* 0x000fe200078e0206 */
[----:B------:R1:W-:Y:S04]  /*0970*/  @!P1 LDGSTS.E.BYPASS.LTC128B.128 [R0+0x9900], [R2.64], !P0 ;  /* 0x0990000002009fae */ /* 0x0003e8000c101d56 */
[----:B------:R2:W-:Y:S01]  /*0980*/  @!P1 LDGSTS.E.BYPASS.LTC128B.128 [R0+0xd900], [R6.64], !P3 ;  /* 0x0d90000006009fae */ /* 0x0005e2000d901d56 */
[----:B----4-:R-:W-:-:S03]  /*0990*/  @!P2 LEA R10, P1, R26, R8, 0x1 ;  /* 0x000000081a0aa211 */ /* 0x010fc600078208ff */
[----:B------:R-:W3:Y:S01]  /*09a0*/  SHFL.IDX PT, R4, R14, 0x5, 0x181f ;  /* 0x00b81f000e047f89 */ /* 0x000ee200000e0000 */
[----:B------:R-:W-:Y:S02]  /*09b0*/  @!P2 LEA.HI.X R11, R26, R9, R27, 0x1, P1 ;  /* 0x000000091a0ba211 */ /* 0x000fe400008f0c1b */
[----:B------:R-:W-:Y:S01]  /*09c0*/  ISETP.GE.AND P1, PT, R15, R17, PT ;  /* 0x000000110f00720c */ /* 0x000fe20003f26270 */
[----:B------:R-:W-:Y:S01]  /*09d0*/  IMAD R15, R18, -0x40, R19 ;  /* 0xffffffc0120f7824 */ /* 0x000fe200078e0213 */
[----:B-1----:R-:W-:Y:S01]  /*09e0*/  SHFL.IDX PT, R3, R16, 0x6, 0x181f ;  /* 0x00d81f0010037f89 */ /* 0x002fe200000e0000 */
[----:B--2---:R-:W-:Y:S02]  /*09f0*/  IMAD R0, R21, c[0x0][0x1e0], RZ ;  /* 0x0000780015007a24 */ /* 0x004fe400078e02ff */
[----:B------:R-:W-:-:S04]  /*0a00*/  IMAD.WIDE.U32 R6, R28, c[0x0][0x1e0], R26 ;  /* 0x000078001c067a25 */ /* 0x000fc800078e001a */
[----:B------:R-:W-:Y:S01]  /*0a10*/  IMAD R2, R28, c[0x0][0x1e4], R0 ;  /* 0x000079001c027a24 */ /* 0x000fe200078e0200 */
[----:B------:R-:W-:-:S03]  /*0a20*/  @!P2 SHF.R.S32.HI R0, RZ, 0x1f, R25 ;  /* 0x0000001fff00a819 */ /* 0x000fc60000011419 */
[----:B------:R-:W-:Y:S01]  /*0a30*/  IMAD.IADD R7, R7, 0x1, R2 ;  /* 0x0000000107077824 */ /* 0x000fe200078e0202 */
[-C--:B------:R-:W-:Y:S01]  /*0a40*/  @!P2 LEA.HI R13, R0, R25.reuse, RZ, 0x3 ;  /* 0x00000019000da211 */ /* 0x080fe200078f18ff */
[----:B------:R-:W1:Y:S01]  /*0a50*/  SHFL.IDX PT, R2, R14, 0x6, 0x181f ;  /* 0x00d81f000e027f89 */ /* 0x000e6200000e0000 */
[----:B------:R-:W-:Y:S02]  /*0a60*/  @!P5 LEA.HI R0, R12, R25, RZ, 0x3 ;  /* 0x000000190c00d211 */ /* 0x000fe400078f18ff */
[----:B------:R-:W-:Y:S02]  /*0a70*/  @!P2 LOP3.LUT R12, R13, 0xfffffff8, RZ, 0xc0, !PT ;  /* 0xfffffff80d0ca812 */ /* 0x000fe400078ec0ff */
[----:B------:R-:W-:Y:S01]  /*0a80*/  @!P5 LOP3.LUT R13, R0, 0xfffffff8, RZ, 0xc0, !PT ;  /* 0xfffffff8000dd812 */ /* 0x000fe200078ec0ff */
[----:B------:R-:W-:Y:S02]  /*0a90*/  @!P2 IMAD.SHL.U32 R0, R160, 0x2, RZ ;  /* 0x00000002a000a824 */ /* 0x000fe400078e00ff */
[----:B------:R-:W-:Y:S01]  /*0aa0*/  @!P2 IMAD.WIDE R8, R12, 0x2, R8 ;  /* 0x000000020c08a825 */ /* 0x000fe200078e0208 */
[----:B------:R-:W-:-:S02]  /*0ab0*/  @!P4 SHF.R.S32.HI R12, RZ, 0x1f, R25 ;  /* 0x0000001fff0cc819 */ /* 0x000fc40000011419 */
[----:B------:R2:W-:Y:S01]  /*0ac0*/  @!P2 LDGSTS.E.BYPASS.LTC128B.128 [R0+0xa100], [R10.64], !P0 ;  /* 0x0a1000000a00afae */ /* 0x0005e2000c101d56 */
[----:B---3--:R-:W-:Y:S01]  /*0ad0*/  @!P5 IMAD.WIDE R18, R13, 0x2, R4 ;  /* 0x000000020d12d825 */ /* 0x008fe200078e0204 */
[----:B------:R-:W-:Y:S02]  /*0ae0*/  @!P4 LEA.HI R12, R12, R25, RZ, 0x3 ;  /* 0x000000190c0cc211 */ /* 0x000fe400078f18ff */
[----:B------:R3:W-:Y:S02]  /*0af0*/  @!P2 LDGSTS.E.BYPASS.LTC128B.128 [R0+0xe100], [R8.64], !P3 ;  /* 0x0e1000000800afae */ /* 0x0007e4000d901d56 */
[----:B------:R-:W-:-:S05]  /*0b00*/  @!P4 LOP3.LUT R12, R12, 0xfffffff8, RZ, 0xc0, !PT ;  /* 0xfffffff80c0cc812 */ /* 0x000fca00078ec0ff */
[----:B-1----:R-:W-:Y:S01]  /*0b10*/  @!P4 IMAD.WIDE R12, R12, 0x2, R2 ;  /* 0x000000020c0cc825 */ /* 0x002fe200078e0202 */
[----:B-----5:R-:W-:-:S03]  /*0b20*/  @P6 SHF.R.S32.HI R17, RZ, 0x1f, R20 ;  /* 0x0000001fff116819 */ /* 0x020fc60000011414 */
[----:B------:R-:W-:Y:S01]  /*0b30*/  @!P6 IMAD.MOV.U32 R17, RZ, RZ, R24 ;  /* 0x000000ffff11e224 */ /* 0x000fe200078e0018 */
[----:B--2---:R1:W2:Y:S01]  /*0b40*/  SHFL.IDX PT, R10, R14, 0x7, 0x181f ;  /* 0x00f81f000e0a7f89 */ /* 0x0042a200000e0000 */
[----:B---3--:R-:W-:Y:S01]  /*0b50*/  @!P5 LEA R8, P2, R26, R4, 0x1 ;  /* 0x000000041a08d211 */ /* 0x008fe200078408ff */
[----:B------:R-:W-:Y:S02]  /*0b60*/  @!P4 IMAD.SHL.U32 R0, R160, 0x2, RZ ;  /* 0x00000002a000c824 */ /* 0x000fe400078e00ff */
[----:B------:R3:W4:Y:S01]  /*0b70*/  SHFL.IDX PT, R11, R16, 0x7, 0x181f ;  /* 0x00f81f00100b7f89 */ /* 0x00072200000e0000 */
[C---:B------:R-:W-:Y:S02]  /*0b80*/  @!P5 LEA.HI.X R9, R26.reuse, R5, R27, 0x1, P2 ;  /* 0x000000051a09d211 */ /* 0x040fe400010f0c1b */
[----:B------:R-:W-:-:S04]  /*0b90*/  @!P4 LEA R4, P2, R26, R2, 0x1 ;  /* 0x000000021a04c211 */ /* 0x000fc800078408ff */
[----:B------:R-:W-:Y:S01]  /*0ba0*/  @!P4 LEA.HI.X R5, R26, R3, R27, 0x1, P2 ;  /* 0x000000031a05c211 */ /* 0x000fe200010f0c1b */
[----:B------:R-:W-:-:S04]  /*0bb0*/  IMAD.WIDE.U32 R2, R30, c[0x0][0x1e8], R6 ;  /* 0x00007a001e027a25 */ /* 0x000fc800078e0006 */
[----:B------:R-:W-:Y:S02]  /*0bc0*/  IMAD R6, R17, c[0x0][0x1f0], RZ ;  /* 0x00007c0011067a24 */ /* 0x000fe400078e02ff */
[C---:B------:R-:W-:Y:S02]  /*0bd0*/  @!P1 IMAD.SHL.U32 R7, R160.reuse, 0x2, RZ ;  /* 0x00000002a0079824 */ /* 0x040fe400078e00ff */
[----:B-1----:R-:W-:-:S05]  /*0be0*/  @!P5 IMAD.SHL.U32 R14, R160, 0x2, RZ ;  /* 0x00000002a00ed824 */ /* 0x002fca00078e00ff */
[----:B------:R1:W-:Y:S01]  /*0bf0*/  @!P5 LDGSTS.E.BYPASS.LTC128B.128 [R14+0xa900], [R8.64], !P0 ;  /* 0x0a900000080edfae */ /* 0x0003e2000c101d56 */
[----:B---3--:R-:W-:Y:S02]  /*0c00*/  @P6 IMAD.MOV.U32 R16, RZ, RZ, R20 ;  /* 0x000000ffff106224 */ /* 0x008fe400078e0014 */
[----:B------:R-:W-:Y:S01]  /*0c10*/  @!P6 IMAD.MOV.U32 R16, RZ, RZ, R23 ;  /* 0x000000ffff10e224 */ /* 0x000fe200078e0017 */
[----:B------:R3:W-:Y:S01]  /*0c20*/  @!P5 LDGSTS.E.BYPASS.LTC128B.128 [R14+0xe900], [R18.64], !P3 ;  /* 0x0e900000120edfae */ /* 0x0007e2000d901d56 */
[C---:B------:R-:W-:Y:S02]  /*0c30*/  ISETP.GE.AND P5, PT, R15.reuse, 0x11, PT ;  /* 0x000000110f00780c */ /* 0x040fe40003fa6270 */
[----:B------:R-:W-:Y:S01]  /*0c40*/  IMAD R6, R16, c[0x0][0x1f4], R6 ;  /* 0x00007d0010067a24 */ /* 0x000fe200078e0206 */
[----:B------:R2:W-:Y:S01]  /*0c50*/  @!P4 LDGSTS.E.BYPASS.LTC128B.128 [R0+0xb100], [R4.64], !P0 ;  /* 0x0b1000000400cfae */ /* 0x0005e2000c101d56 */
[----:B------:R-:W-:-:S03]  /*0c60*/  ISETP.GE.AND P6, PT, R15, 0x1, PT ;  /* 0x000000010f00780c */ /* 0x000fc60003fc6270 */
[----:B------:R5:W-:Y:S01]  /*0c70*/  @!P4 LDGSTS.E.BYPASS.LTC128B.128 [R0+0xf100], [R12.64], !P3 ;  /* 0x0f1000000c00cfae */ /* 0x000be2000d901d56 */
[----:B------:R-:W-:Y:S01]  /*0c80*/  ISETP.GE.AND P4, PT, R15, 0x21, PT ;  /* 0x000000210f00780c */ /* 0x000fe20003f86270 */
[----:B-1----:R-:W-:Y:S02]  /*0c90*/  IMAD.U32 R8, RZ, RZ, UR7 ;  /* 0x00000007ff087e24 */ /* 0x002fe4000f8e00ff */
[----:B---3--:R-:W-:Y:S02]  /*0ca0*/  IMAD.MOV.U32 R14, RZ, RZ, c[0x0][0x1e0] ;  /* 0x00007800ff0e7624 */ /* 0x008fe400078e00ff */
[----:B------:R-:W-:Y:S01]  /*0cb0*/  IMAD.SHL.U32 R18, R28, 0x8, RZ ;  /* 0x000000081c127824 */ /* 0x000fe200078e00ff */
[----:B--2---:R-:W-:Y:S01]  /*0cc0*/  @!P1 LEA R4, P2, R26, R10, 0x1 ;  /* 0x0000000a1a049211 */ /* 0x004fe200078408ff */
[----:B-----5:R-:W-:-:S03]  /*0cd0*/  IMAD R0, R31, c[0x0][0x1e8], RZ ;  /* 0x00007a001f007a24 */ /* 0x020fc600078e02ff */
[----:B----4-:R-:W-:Y:S02]  /*0ce0*/  @!P1 LEA.HI.X R5, R26, R11, R27, 0x1, P2 ;  /* 0x0000000b1a059211 */ /* 0x010fe400010f0c1b */
[----:B------:R-:W-:Y:S01]  /*0cf0*/  LEA.HI R12, R22, R29, RZ, 0x4 ;  /* 0x0000001d160c7211 */ /* 0x000fe200078f20ff */
[----:B------:R-:W-:Y:S01]  /*0d00*/  IMAD R0, R30, c[0x0][0x1ec], R0 ;  /* 0x00007b001e007a24 */ /* 0x000fe200078e0200 */
[----:B------:R-:W-:Y:S01]  /*0d10*/  ISETP.GE.AND P2, PT, R15, 0x31, PT ;  /* 0x000000310f00780c */ /* 0x000fe20003f46270 */
[----:B------:R1:W-:Y:S01]  /*0d20*/  @!P1 LDGSTS.E.BYPASS.LTC128B.128 [R7+0xb900], [R4.64], !P0 ;  /* 0x0b90000004079fae */ /* 0x0003e2000c101d56 */
[----:B------:R-:W-:Y:S01]  /*0d30*/  LOP3.LUT R13, R12, 0xfffffff0, RZ, 0xc0, !PT ;  /* 0xfffffff00c0d7812 */ /* 0x000fe200078ec0ff */
[----:B------:R-:W-:Y:S01]  /*0d40*/  IMAD.IADD R3, R3, 0x1, R0 ;  /* 0x0000000103037824 */ /* 0x000fe200078e0200 */
[----:B------:R-:W-:-:S03]  /*0d50*/  @!P1 SHF.R.S32.HI R0, RZ, 0x1f, R25 ;  /* 0x0000001fff009819 */ /* 0x000fc60000011419 */
[----:B------:R-:W-:Y:S01]  /*0d60*/  IMAD.WIDE.U32 R32, R16, c[0x0][0x1f0], R2 ;  /* 0x00007c0010207a25 */ /* 0x000fe200078e0002 */
[----:B------:R-:W-:-:S03]  /*0d70*/  @!P1 LEA.HI R0, R0, R25, RZ, 0x3 ;  /* 0x0000001900009211 */ /* 0x000fc600078f18ff */
[----:B------:R-:W-:Y:S01]  /*0d80*/  IMAD.IADD R163, R33, 0x1, R6 ;  /* 0x0000000121a37824 */ /* 0x000fe200078e0206 */
[----:B------:R-:W-:Y:S01]  /*0d90*/  @!P1 LOP3.LUT R0, R0, 0xfffffff8, RZ, 0xc0, !PT ;  /* 0xfffffff800009812 */ /* 0x000fe200078ec0ff */
[----:B------:R-:W-:Y:S01]  /*0da0*/  IMAD.MOV.U32 R162, RZ, RZ, R32 ;  /* 0x000000ffffa27224 */ /* 0x000fe200078e0020 */
[----:B------:R-:W-:Y:S01]  /*0db0*/  VOTEU.ANY UP0, P2 ;  /* 0x00000000003f7886 */ /* 0x000fe20001000100 */
[----:B------:R2:W-:Y:S02]  /*0dc0*/  STL.64 [R1+0x40], R32 ;  /* 0x0000402001007387 */ /* 0x0005e40000100a00 */
[----:B------:R-:W-:Y:S02]  /*0dd0*/  IMAD.WIDE.U32 R2, R159, UR13, R162 ;  /* 0x0000000d9f027c25 */ /* 0x000fe4000f8e00a2 */
[----:B------:R3:W-:Y:S03]  /*0de0*/  STL.64 [R1+0x30], R162 ;  /* 0x000030a201007387 */ /* 0x0007e60000100a00 */
[----:B------:R-:W-:Y:S01]  /*0df0*/  IADD3 R3, R3, UR4, RZ ;  /* 0x0000000403037c10 */ /* 0x000fe2000fffe0ff */
[----:B------:R-:W-:Y:S01]  /*0e00*/  @UP0 UIMAD UR4, UR7, 0x30, URZ ;  /* 0x00000030070408a4 */ /* 0x000fe2000f8e023f */
[----:B------:R-:W-:Y:S01]  /*0e10*/  @P5 LEA R6, P0, R14, R2, 0x4 ;  /* 0x000000020e065211 */ /* 0x000fe200078020ff */
[----:B------:R-:W-:Y:S01]  /*0e20*/  UISETP.GE.AND UP0, UPT, UR8, 0x1, UPT ;  /* 0x000000010800788c */ /* 0x000fe2000bf06270 */
[----:B-1----:R-:W-:-:S02]  /*0e30*/  @!P1 IMAD.WIDE R4, R0, 0x2, R10 ;  /* 0x0000000200049825 */ /* 0x002fc400078e020a */
[----:B------:R-:W-:Y:S02]  /*0e40*/  @P5 LEA.HI.X R0, R14, R3, R8, 0x4, P0 ;  /* 0x000000030e005211 */ /* 0x000fe400000f2408 */
[----:B------:R-:W-:Y:S01]  /*0e50*/  @P5 LEA R8, P0, R6, c[0x0][0x1c8], 0x1 ;  /* 0x0000720006085a11 */ /* 0x000fe200078008ff */
[----:B------:R1:W-:Y:S01]  /*0e60*/  @!P1 LDGSTS.E.BYPASS.LTC128B.128 [R7+0xf900], [R4.64], !P3 ;  /* 0x0f90000004079fae */ /* 0x0003e2000d901d56 */
[----:B------:R-:W-:Y:S02]  /*0e70*/  @P6 LEA R10, P1, R2, c[0x0][0x1c8], 0x1 ;  /* 0x00007200020a6a11 */ /* 0x000fe400078208ff */
[----:B------:R-:W-:Y:S01]  /*0e80*/  @P5 LEA.HI.X R9, R6, c[0x0][0x1cc], R0, 0x1, P0 ;  /* 0x0000730006095a11 */ /* 0x000fe200000f0c00 */
[----:B------:R-:W0:Y:S04]  /*0e90*/  LDGDEPBAR ;  /* 0x00000000000079af */ /* 0x000e280000000000 */
[----:B------:R-:W-:Y:S01]  /*0ea0*/  BAR.SYNC.DEFER_BLOCKING 0x0 ;  /* 0x0000000000007b1d */ /* 0x000fe20000010000 */
[----:B------:R-:W-:-:S02]  /*0eb0*/  @P4 IADD3 R0, P0, R2, UR20, RZ ;  /* 0x0000001402004c10 */ /* 0x000fc4000ff1e0ff */
[--C-:B------:R-:W-:Y:S02]  /*0ec0*/  @P6 LEA.HI.X R11, R2, c[0x0][0x1cc], R3.reuse, 0x1, P1 ;  /* 0x00007300020b6a11 */ /* 0x100fe400008f0c03 */
[----:B------:R-:W-:Y:S02]  /*0ed0*/  ISETP.GE.AND P3, PT, R26, c[0x0][0x1d4], PT ;  /* 0x000075001a007a0c */ /* 0x000fe40003f66270 */
[----:B-1----:R-:W-:Y:S01]  /*0ee0*/  @P4 IADD3.X R4, R3, UR14, RZ, P0, !PT ;  /* 0x0000000e03044c10 */ /* 0x002fe200087fe4ff */
[----:B------:R-:W-:Y:S01]  /*0ef0*/  @P2 IMAD.WIDE.U32 R2, R14, 0x30, R2 ;  /* 0x000000300e022825 */ /* 0x000fe200078e0002 */
[C---:B------:R-:W-:Y:S02]  /*0f00*/  @P4 LEA R6, P0, R0.reuse, c[0x0][0x1c8], 0x1 ;  /* 0x0000720000064a11 */ /* 0x040fe400078008ff */
[----:B------:R-:W-:Y:S02]  /*0f10*/  SHF.R.S32.HI R5, RZ, 0x4, R12 ;  /* 0x00000004ff057819 */ /* 0x000fe4000001140c */
[----:B------:R-:W-:Y:S01]  /*0f20*/  @P4 LEA.HI.X R7, R0, c[0x0][0x1cc], R4, 0x1, P0 ;  /* 0x0000730000074a11 */ /* 0x000fe200000f0c04 */
[----:B------:R-:W-:Y:S01]  /*0f30*/  IMAD.IADD R0, R29, 0x1, -R13 ;  /* 0x000000011d007824 */ /* 0x000fe200078e0a0d */
[----:B------:R-:W-:Y:S01]  /*0f40*/  LEA.HI R4, R12, R5, RZ, 0x1 ;  /* 0x000000050c047211 */ /* 0x000fe200078f08ff */
[----:B------:R-:W-:Y:S01]  /*0f50*/  IMAD.SHL.U32 R13, R64, 0x40, RZ ;  /* 0x00000040400d7824 */ /* 0x000fe200078e00ff */
[----:B------:R-:W-:-:S02]  /*0f60*/  ISETP.GE.AND P0, PT, R25, c[0x0][0x1d4], PT ;  /* 0x0000750019007a0c */ /* 0x000fc40003f06270 */
[----:B------:R-:W-:Y:S02]  /*0f70*/  SHF.R.S32.HI R15, RZ, 0x1f, R0 ;  /* 0x0000001fff0f7819 */ /* 0x000fe40000011400 */
[----:B------:R-:W-:Y:S02]  /*0f80*/  LOP3.LUT R12, R4, 0xfffffffe, RZ, 0xc0, !PT ;  /* 0xfffffffe040c7812 */ /* 0x000fe400078ec0ff */
[----:B------:R-:W-:Y:S02]  /*0f90*/  LOP3.LUT R4, R13, 0x1c0, RZ, 0xc0, !PT ;  /* 0x000001c00d047812 */ /* 0x000fe400078ec0ff */
[----:B------:R-:W-:Y:S01]  /*0fa0*/  LEA.HI R15, R15, R0, RZ, 0x3 ;  /* 0x000000000f0f7211 */ /* 0x000fe200078f18ff */
[----:B------:R-:W-:Y:S01]  /*0fb0*/  IMAD.IADD R12, R5, 0x1, -R12 ;  /* 0x00000001050c7824 */ /* 0x000fe200078e0a0c */
[----:B------:R-:W-:Y:S02]  /*0fc0*/  LOP3.LUT R18, R4, 0x8, R18, 0xf8, !PT ;  /* 0x0000000804127812 */ /* 0x000fe400078ef812 */
[----:B------:R-:W-:-:S02]  /*0fd0*/  SHF.R.U32.HI R13, RZ, 0x3, R4 ;  /* 0x00000003ff0d7819 */ /* 0x000fc40000011604 */
[----:B------:R-:W-:Y:S02]  /*0fe0*/  LOP3.LUT R14, R15, 0xfffffff8, RZ, 0xc0, !PT ;  /* 0xfffffff80f0e7812 */ /* 0x000fe400078ec0ff */
[----:B------:R-:W-:Y:S01]  /*0ff0*/  @P2 IADD3 R3, R3, UR4, RZ ;  /* 0x0000000403032c10 */ /* 0x000fe2000fffe0ff */
[----:B------:R-:W-:Y:S01]  /*1000*/  ULDC.64 UR4, c[0x0][0x208] ;  /* 0x0000820000047ab9 */ /* 0x000fe20000000a00 */
[----:B------:R-:W-:Y:S01]  /*1010*/  @P2 LEA R4, P1, R2, c[0x0][0x1c8], 0x1 ;  /* 0x0000720002042a11 */ /* 0x000fe200078208ff */
[----:B------:R-:W-:Y:S01]  /*1020*/  UIMAD.WIDE.U32 UR16, UR11, UR4, URZ ;  /* 0x000000040b1072a5 */ /* 0x000fe2000f8e003f */
[----:B------:R-:W-:Y:S01]  /*1030*/  LOP3.LUT R18, R18, R13, RZ, 0x3c, !PT ;  /* 0x0000000d12127212 */ /* 0x000fe200078e3cff */
[----:B------:R-:W-:Y:S01]  /*1040*/  IMAD.IADD R13, R0, 0x1, -R14 ;  /* 0x00000001000d7824 */ /* 0x000fe200078e0a0e */
[----:B------:R-:W-:Y:S01]  /*1050*/  @P2 LEA.HI.X R5, R2, c[0x0][0x1cc], R3, 0x1, P1 ;  /* 0x0000730002052a11 */ /* 0x000fe200008f0c03 */
[C---:B------:R-:W-:Y:S01]  /*1060*/  @P6 IMAD.SHL.U32 R0, R160.reuse, 0x2, RZ ;  /* 0x00000002a0006824 */ /* 0x040fe200078e00ff */
[----:B------:R-:W-:Y:S01]  /*1070*/  UIMAD UR11, UR11, UR5, URZ ;  /* 0x000000050b0b72a4 */ /* 0x000fe2000f8e023f */
[----:B------:R-:W-:-:S02]  /*1080*/  @P5 IMAD.SHL.U32 R3, R160, 0x2, RZ ;  /* 0x00000002a0035824 */ /* 0x000fc400078e00ff */
[----:B------:R-:W-:Y:S01]  /*1090*/  @P4 IMAD.SHL.U32 R2, R160, 0x2, RZ ;  /* 0x00000002a0024824 */ /* 0x000fe200078e00ff */
[----:B------:R-:W-:Y:S01]  /*10a0*/  @!PT LDS RZ, [RZ] ;  /* 0x00000000fffff984 */ /* 0x000fe20000000800 */
[----:B------:R-:W-:Y:S01]  /*10b0*/  @!PT LDS RZ, [RZ] ;  /* 0x00000000fffff984 */ /* 0x000fe20000000800 */
[----:B------:R-:W-:Y:S01]  /*10c0*/  @!PT LDS RZ, [RZ] ;  /* 0x00000000fffff984 */ /* 0x000fe20000000800 */
[----:B------:R1:W-:Y:S01]  /*10d0*/  @P6 LDGSTS.E.BYPASS.LTC128B.128 [R0+0x4100], [R10.64], !P3 ;  /* 0x041000000a006fae */ /* 0x0003e2000d901d56 */
[----:B------:R-:W-:-:S03]  /*10e0*/  UIADD3 UR11, UR17, UR11, URZ ;  /* 0x0000000b110b7290 */ /* 0x000fc6000fffe03f */
[----:B------:R1:W-:Y:S04]  /*10f0*/  @P6 LDGSTS.E.BYPASS.LTC128B.128 [R0+0x6100], [R10.64+0x80], !P0 ;  /* 0x061000800a006fae */ /* 0x0003e8000c101d56 */
[----:B------:R4:W-:Y:S04]  /*1100*/  @P5 LDGSTS.E.BYPASS.LTC128B.128 [R3+0x4900], [R8.64], !P3 ;  /* 0x0490000008035fae */ /* 0x0009e8000d901d56 */
[----:B------:R4:W-:Y:S04]  /*1110*/  @P5 LDGSTS.E.BYPASS.LTC128B.128 [R3+0x6900], [R8.64+0x80], !P0 ;  /* 0x0690008008035fae */ /* 0x0009e8000c101d56 */
[----:B------:R5:W-:Y:S04]  /*1120*/  @P4 LDGSTS.E.BYPASS.LTC128B.128 [R2+0x5100], [R6.64], !P3 ;  /* 0x0510000006024fae */ /* 0x000be8000d901d56 */
[----:B------:R5:W-:Y:S01]  /*1130*/  @P4 LDGSTS.E.BYPASS.LTC128B.128 [R2+0x7100], [R6.64+0x80], !P0 ;  /* 0x0710008006024fae */ /* 0x000be2000c101d56 */
[----:B------:R-:W-:Y:S01]  /*1140*/  LOP3.LUT P4, RZ, R64, 0x2, RZ, 0xc0, !PT ;  /* 0x0000000240ff7812 */ /* 0x000fe2000788c0ff */
[----:B-1----:R-:W-:-:S05]  /*1150*/  @P2 IMAD.SHL.U32 R0, R160, 0x2, RZ ;  /* 0x00000002a0002824 */ /* 0x002fca00078e00ff */
[----:B------:R1:W-:Y:S01]  /*1160*/  @P2 LDGSTS.E.BYPASS.LTC128B.128 [R0+0x5900], [R4.64], !P3 ;  /* 0x0590000004002fae */ /* 0x0003e2000d901d56 */
[----:B----4-:R-:W-:-:S03]  /*1170*/  IMAD.SHL.U32 R3, R12, 0x8, RZ ;  /* 0x000000080c037824 */ /* 0x010fc600078e00ff */
[----:B------:R1:W-:Y:S01]  /*1180*/  @P2 LDGSTS.E.BYPASS.LTC128B.128 [R0+0x7900], [R4.64+0x80], !P0 ;  /* 0x0790008004002fae */ /* 0x0003e2000c101d56 */
[----:B------:R-:W-:-:S03]  /*1190*/  R2P PR, R13, 0x6 ;  /* 0x000000060d007804 */ /* 0x000fc60000000000 */
[----:B------:R-:W0:Y:S01]  /*11a0*/  LDGDEPBAR ;  /* 0x00000000000079af */ /* 0x000e220000000000 */
[----:B-----5:R-:W-:Y:S01]  /*11b0*/  IMAD.SHL.U32 R2, R13, 0x40, RZ ;  /* 0x000000400d027824 */ /* 0x020fe200078e00ff */
[----:B------:R-:W-:-:S04]  /*11c0*/  LEA.HI R6, R22, R29, RZ, 0x5 ;  /* 0x0000001d16067211 */ /* 0x000fc800078f28ff */
[----:B------:R-:W-:-:S04]  /*11d0*/  LOP3.LUT R2, R2, 0x1c0, RZ, 0xc0, !PT ;  /* 0x000001c002027812 */ /* 0x000fc800078ec0ff */
[----:B------:R-:W-:Y:S02]  /*11e0*/  LOP3.LUT R3, R2, 0x8, R3, 0xf8, !PT ;  /* 0x0000000802037812 */ /* 0x000fe400078ef803 */
[----:B------:R-:W-:-:S04]  /*11f0*/  SHF.R.U32.HI R2, RZ, 0x3, R2 ;  /* 0x00000003ff027819 */ /* 0x000fc80000011602 */
[----:B------:R-:W-:Y:S01]  /*1200*/  LOP3.LUT R157, R3, R2, RZ, 0x3c, !PT ;  /* 0x00000002039d7212 */ /* 0x000fe200078e3cff */
[----:B------:R-:W-:Y:S02]  /*1210*/  IMAD R2, R21, c[0x0][0x208], RZ ;  /* 0x0000820015027a24 */ /* 0x000fe400078e02ff */
[----:B-1----:R-:W-:Y:S01]  /*1220*/  IMAD.SHL.U32 R4, R15, 0x40, RZ ;  /* 0x000000400f047824 */ /* 0x002fe200078e00ff */
[----:B------:R-:W-:Y:S01]  /*1230*/  SHF.R.S32.HI R5, RZ, 0x5, R6 ;  /* 0x00000005ff057819 */ /* 0x000fe20000011406 */
[----:B------:R-:W-:Y:S01]  /*1240*/  IMAD R0, R12, 0x200, R18 ;  /* 0x000002000c007824 */ /* 0x000fe200078e0212 */
[----:B------:R-:W-:-:S04]  /*1250*/  DEPBAR.LE SB0, 0x1 ;  /* 0x000080400000791a */ /* 0x000fc80000000000 */
[----:B------:R-:W-:Y:S01]  /*1260*/  LOP3.LUT R158, R4, 0xfffffe00, RZ, 0xc0, !PT ;  /* 0xfffffe00049e7812 */ /* 0x000fe200078ec0ff */
[----:B------:R-:W-:Y:S01]  /*1270*/  IMAD.SHL.U32 R224, R0, 0x2, RZ ;  /* 0x0000000200e07824 */ /* 0x000fe200078e00ff */
[----:B------:R-:W-:-:S04]  /*1280*/  DEPBAR.LE SB0, 0x0 ;  /* 0x000080000000791a */ /* 0x000fc80000000000 */
[----:B------:R-:W-:Y:S01]  /*1290*/  IMAD R0, R5, 0x400, R158 ;  /* 0x0000040005007824 */ /* 0x000fe200078e029e */
[C---:B------:R-:W-:Y:S01]  /*12a0*/  IADD3 R3, R224.reuse, 0x4100, RZ ;  /* 0x00004100e0037810 */ /* 0x040fe20007ffe0ff */
[----:B------:R-:W-:Y:S01]  /*12b0*/  BAR.SYNC.DEFER_BLOCKING 0x0 ;  /* 0x0000000000007b1d */ /* 0x000fe20000010000 */
[----:B------:R-:W-:Y:S01]  /*12c0*/  IADD3 R235, R224, 0x4120, RZ ;  /* 0x00004120e0eb7810 */ /* 0x000fe20007ffe0ff */
[----:B------:R-:W-:Y:S01]  /*12d0*/  IMAD.IADD R0, R157, 0x1, R0 ;  /* 0x000000019d007824 */ /* 0x000fe200078e0200 */
[----:B------:R-:W-:Y:S01]  /*12e0*/  @P4 IADD3 R235, R3, -0x20, RZ ;  /* 0xffffffe003eb4810 */ /* 0x000fe20007ffe0ff */
[----:B------:R-:W-:Y:S01]  /*12f0*/  IMAD.MOV.U32 R4, RZ, RZ, 0x10 ;  /* 0x00000010ff047424 */ /* 0x000fe200078e00ff */
[----:B------:R-:W-:Y:S01]  /*1300*/  LOP3.LUT R5, R6, 0xffffffe0, RZ, 0xc0, !PT ;  /* 0xffffffe006057812 */ /* 0x000fe200078ec0ff */
[----:B------:R-:W-:Y:S01]  /*1310*/  IMAD.SHL.U32 R231, R0, 0x2, RZ ;  /* 0x0000000200e77824 */ /* 0x000fe200078e00ff */
[----:B------:R-:W-:Y:S01]  /*1320*/  IADD3 R243, R235, 0x800, RZ ;  /* 0x00000800ebf37810 */ /* 0x000fe20007ffe0ff */
[----:B------:R-:W-:Y:S01]  /*1330*/  IMAD R0, R28, c[0x0][0x20c], R2 ;  /* 0x000083001c007a24 */ /* 0x000fe200078e0202 */
[----:B------:R-:W-:Y:S01]  /*1340*/  SEL R4, R4, 0xfffffff0, !P1 ;  /* 0xfffffff004047807 */ /* 0x000fe20004800000 */
[----:B------:R-:W-:Y:S01]  /*1350*/  IMAD.WIDE.U32 R2, R28, c[0x0][0x208], R26 ;  /* 0x000082001c027a25 */ /* 0x000fe200078e001a */
[----:B------:R-:W-:-:S02]  /*1360*/  PLOP3.LUT P1, PT, PT, PT, UP0, 0x80, 0x0 ;  /* 0x000000000000781c */ /* 0x000fc40003f2f008 */
[----:B------:R-:W-:Y:S01]  /*1370*/  IADD3 R242, R235, 0x1000, RZ ;  /* 0x00001000ebf27810 */ /* 0x000fe20007ffe0ff */
[----:B------:R-:W-:Y:S01]  /*1380*/  IMAD.IADD R3, R3, 0x1, R0 ;  /* 0x0000000103037824 */ /* 0x000fe200078e0200 */
[----:B------:R-:W-:Y:S01]  /*1390*/  IADD3 R241, R235, 0x1800, RZ ;  /* 0x00001800ebf17810 */ /* 0x000fe20007ffe0ff */
[----:B------:R-:W-:Y:S02]  /*13a0*/  IMAD R0, R31, c[0x0][0x210], RZ ;  /* 0x000084001f007a24 */ /* 0x000fe400078e02ff */
[----:B------:R-:W-:-:S04]  /*13b0*/  IMAD.WIDE.U32 R2, R30, c[0x0][0x210], R2 ;  /* 0x000084001e027a25 */ /* 0x000fc800078e0002 */
[----:B------:R-:W-:Y:S02]  /*13c0*/  IMAD R0, R30, c[0x0][0x214], R0 ;  /* 0x000085001e007a24 */ /* 0x000fe400078e0200 */
[----:B------:R-:W-:Y:S01]  /*13d0*/  IMAD R233, R4, 0x2, R231 ;  /* 0x0000000204e97824 */ /* 0x000fe200078e02e7 */
[----:B------:R3:W1:Y:S01]  /*13e0*/  LDSM.16.M88.4 R12, [R231+0x8100] ;  /* 0x00810000e70c783b */ /* 0x0006620000000200 */
[----:B------:R-:W-:Y:S02]  /*13f0*/  IMAD.IADD R3, R3, 0x1, R0 ;  /* 0x0000000103037824 */ /* 0x000fe400078e0200 */
[----:B------:R-:W-:Y:S01]  /*1400*/  IMAD R0, R17, c[0x0][0x218], RZ ;  /* 0x0000860011007a24 */ /* 0x000fe200078e02ff */
[----:B------:R3:W4:Y:S01]  /*1410*/  LDSM.16.M88.4 R8, [R231+0xa100] ;  /* 0x00a10000e708783b */ /* 0x0007220000000200 */
[----:B--2---:R-:W-:-:S03]  /*1420*/  IMAD.WIDE.U32 R32, R16, c[0x0][0x218], R2 ;  /* 0x0000860010207a25 */ /* 0x004fc600078e0002 */
[----:B------:R3:W2:Y:S01]  /*1430*/  LDSM.16.M88.4 R60, [R224+0x4100] ;  /* 0x00410000e03c783b */ /* 0x0006a20000000200 */
[----:B------:R-:W-:Y:S02]  /*1440*/  IMAD R0, R16, c[0x0][0x21c], R0 ;  /* 0x0000870010007a24 */ /* 0x000fe400078e0200 */
[----:B------:R-:W-:Y:S01]  /*1450*/  IMAD.IADD R144, R29, 0x1, -R5 ;  /* 0x000000011d907824 */ /* 0x000fe200078e0a05 */
[----:B------:R3:W-:Y:S01]  /*1460*/  STL.64 [R1+0x38], R32 ;  /* 0x0000382001007387 */ /* 0x0007e20000100a00 */
[----:B------:R-:W-:Y:S02]  /*1470*/  IMAD.IADD R18, R33, 0x1, R0 ;  /* 0x0000000121127824 */ /* 0x000fe400078e0200 */
[----:B------:R-:W-:Y:S01]  /*1480*/  IMAD.MOV.U32 R5, RZ, RZ, 0x20 ;  /* 0x00000020ff057424 */ /* 0x000fe200078e00ff */
[----:B------:R3:W1:Y:S04]  /*1490*/  LDSM.16.M88.4 R56, [R224+0x4900] ;  /* 0x00490000e038783b */ /* 0x0006680000000200 */
[----:B------:R3:W-:Y:S01]  /*14a0*/  STL [R1+0x48], R18 ;  /* 0x0000481201007387 */ /* 0x0007e20000100800 */
[----:B------:R-:W-:-:S03]  /*14b0*/  SEL R2, R5, 0xffffffe0, !P2 ;  /* 0xffffffe005027807 */ /* 0x000fc60005000000 */
[----:B------:R3:W1:Y:S04]  /*14c0*/  LDSM.16.M88.4 R52, [R224+0x5100] ;  /* 0x00510000e034783b */ /* 0x0006680000000200 */
[----:B------:R3:W1:Y:S04]  /*14d0*/  LDSM.16.M88.4 R48, [R224+0x5900] ;  /* 0x00590000e030783b */ /* 0x0006680000000200 */
[----:B------:R3:W1:Y:S04]  /*14e0*/  LDSM.16.M88.4 R24, [R233+0x8100] ;  /* 0x00810000e918783b */ /* 0x0006680000000200 */
[----:B------:R3:W1:Y:S04]  /*14f0*/  LDSM.16.M88.4 R20, [R233+0xa100] ;  /* 0x00a10000e914783b */ /* 0x0006680000000200 */
[----:B------:R3:W1:Y:S04]  /*1500*/  LDSM.16.M88.4 R72, [R235] ;  /* 0x00000000eb48783b */ /* 0x0006680000000200 */
[----:B------:R3:W1:Y:S04]  /*1510*/  LDSM.16.M88.4 R84, [R235+0x800] ;  /* 0x00080000eb54783b */ /* 0x0006680000000200 */
[----:B------:R3:W1:Y:S04]  /*1520*/  LDSM.16.M88.4 R80, [R235+0x1000] ;  /* 0x00100000eb50783b */ /* 0x0006680000000200 */
[----:B------:R3:W1:Y:S01]  /*1530*/  LDSM.16.M88.4 R76, [R235+0x1800] ;  /* 0x00180000eb4c783b */ /* 0x0006620000000200 */
[----:B------:R-:W-:Y:S05]  /*1540*/  @!P1 BRA `(.L_x_643) ;  /* 0x0000031000009947 */ /* 0x000fea0003800000 */
[----:B--2-4-:R-:W-:Y:S02]  /*1550*/  ULDC.64 UR4, c[0x0][0x208] ;  /* 0x0000820000047ab9 */ /* 0x014fe40000000a00 */
        /* <DEDUP_REMOVED lines=14> */
[----:B------:R-:W-:Y:S01]  /*1640*/  LEA.HI.X R5, R6, R18, R5, 0x6, P1 ;  /* 0x0000001206057211 */ /* 0x000fe200008f3405 */
[----:B---3--:R-:W-:Y:S01]  /*1650*/  IMAD.U32 R18, RZ, RZ, UR16 ;  /* 0x00000010ff127e24 */ /* 0x008fe2000f8e00ff */
[----:B------:R-:W-:Y:S02]  /*1660*/  LEA R6, P1, R3, c[0x0][0x1f8], 0x1 ;  /* 0x00007e0003067a11 */ /* 0x000fe400078208ff */
[----:B------:R-:W-:-:S02]  /*1670*/  ISETP.LT.OR P6, PT, R0, 0x11, P3 ;  /* 0x000000110000780c */ /* 0x000fc40001fc1670 */
[----:B------:R-:W-:Y:S01]  /*1680*/  LEA.HI.X R7, R3, c[0x0][0x1fc], R5, 0x1, P1 ;  /* 0x00007f0003077a11 */ /* 0x000fe200008f0c05 */
[----:B------:R-:W-:Y:S01]  /*1690*/  IMAD.SHL.U32 R3, R160, 0x2, RZ ;  /* 0x00000002a0037824 */ /* 0x000fe200078e00ff */
[----:B------:R-:W-:Y:S02]  /*16a0*/  ISETP.LT.OR P1, PT, R0, 0x11, P0 ;  /* 0x000000110000780c */ /* 0x000fe40000721670 */
[----:B------:R-:W-:Y:S02]  /*16b0*/  IADD3 R16, P5, R6, UR16, RZ ;  /* 0x0000001006107c10 */ /* 0x000fe4000ffbe0ff */
[----:B------:R-:W-:Y:S01]  /*16c0*/  @!PT LDS RZ, [RZ] ;  /* 0x00000000fffff984 */ /* 0x000fe20000000800 */
[----:B------:R-:W-:Y:S01]  /*16d0*/  @!PT LDS RZ, [RZ] ;  /* 0x00000000fffff984 */ /* 0x000fe20000000800 */
[----:B------:R-:W-:Y:S01]  /*16e0*/  @!PT LDS RZ, [RZ] ;  /* 0x00000000fffff984 */ /* 0x000fe20000000800 */
[----:B------:R2:W-:Y:S02]  /*16f0*/  LDGSTS.E.BYPASS.LTC128B.128 [R3+0x100], [R6.64], !P4 ;  /* 0x0010000006037fae */ /* 0x0005e4000e101d56 */
[----:B------:R-:W-:Y:S02]  /*1700*/  IADD3.X R17, R7, UR11, RZ, P5, !PT ;  /* 0x0000000b07117c10 */ /* 0x000fe4000affe4ff */
[----:B------:R2:W-:Y:S01]  /*1710*/  LDGSTS.E.BYPASS.LTC128B.128 [R3+0x2100], [R6.64+0x80], !P2 ;  /* 0x0210008006037fae */ /* 0x0005e2000d101d56 */
[----:B------:R-:W-:-:S02]  /*1720*/  IADD3 R18, P4, P2, R18, 0x80, R6 ;  /* 0x0000008012127810 */ /* 0x000fc40007a9e006 */
[----:B------:R-:W-:Y:S01]  /*1730*/  ISETP.LT.OR P5, PT, R0, 0x21, P0 ;  /* 0x000000210000780c */ /* 0x000fe200007a1670 */
[----:B------:R3:W-:Y:S01]  /*1740*/  LDGSTS.E.BYPASS.LTC128B.128 [R3+0x900], [R16.64], !P6 ;  /* 0x0090000010037fae */ /* 0x0007e2000f101d56 */
[----:B------:R-:W-:Y:S02]  /*1750*/  IADD3.X R19, RZ, UR11, R7, P4, P2 ;  /* 0x0000000bff137c10 */ /* 0x000fe4000a7e4407 */
[----:B------:R-:W-:Y:S02]  /*1760*/  IADD3 R28, P2, R16, UR5, RZ ;  /* 0x00000005101c7c10 */ /* 0x000fe4000ff5e0ff */
[C---:B------:R-:W-:Y:S01]  /*1770*/  ISETP.LT.OR P6, PT, R0.reuse, 0x21, P3 ;  /* 0x000000210000780c */ /* 0x040fe20001fc1670 */
[----:B------:R4:W-:Y:S01]  /*1780*/  LDGSTS.E.BYPASS.LTC128B.128 [R3+0x2900], [R18.64], !P1 ;  /* 0x0290000012037fae */ /* 0x0009e2000c901d56 */
[----:B------:R-:W-:Y:S02]  /*1790*/  IADD3.X R29, R17, UR4, RZ, P2, !PT ;  /* 0x00000004111d7c10 */ /* 0x000fe400097fe4ff */
[----:B------:R-:W-:-:S02]  /*17a0*/  ISETP.LT.OR P2, PT, R0, 0x31, P0 ;  /* 0x000000310000780c */ /* 0x000fc40000741670 */
[----:B--2---:R-:W-:-:S04]  /*17b0*/  IADD3 R6, P4, R16, UR16, RZ ;  /* 0x0000001010067c10 */ /* 0x004fc8000ff9e0ff */
[----:B------:R-:W-:Y:S02]  /*17c0*/  IADD3.X R7, R17, UR11, RZ, P4, !PT ;  /* 0x0000000b11077c10 */ /* 0x000fe4000a7fe4ff */
[----:B------:R-:W-:-:S03]  /*17d0*/  ISETP.LT.OR P4, PT, R0, 0x31, P3 ;  /* 0x000000310000780c */ /* 0x000fc60001f81670 */
[----:B------:R2:W-:Y:S01]  /*17e0*/  LDGSTS.E.BYPASS.LTC128B.128 [R3+0x1100], [R6.64], !P6 ;  /* 0x0110000006037fae */ /* 0x0005e2000f101d56 */
[----:B----4-:R-:W-:-:S03]  /*17f0*/  IADD3 R18, P1, R6, UR16, RZ ;  /* 0x0000001006127c10 */ /* 0x010fc6000ff3e0ff */
[----:B------:R2:W-:Y:S01]  /*1800*/  LDGSTS.E.BYPASS.LTC128B.128 [R3+0x3100], [R28.64], !P5 ;  /* 0x031000001c037fae */ /* 0x0005e2000e901d56 */
[----:B------:R-:W-:Y:S02]  /*1810*/  IADD3.X R19, R7, UR11, RZ, P1, !PT ;  /* 0x0000000b07137c10 */ /* 0x000fe40008ffe4ff */
[----:B---3--:R-:W-:-:S03]  /*1820*/  IADD3 R16, P1, R6, UR5, RZ ;  /* 0x0000000506107c10 */ /* 0x008fc6000ff3e0ff */
[----:B------:R2:W-:Y:S01]  /*1830*/  LDGSTS.E.BYPASS.LTC128B.128 [R3+0x1900], [R18.64], !P4 ;  /* 0x0190000012037fae */ /* 0x0005e2000e101d56 */
[----:B------:R-:W-:-:S05]  /*1840*/  IADD3.X R17, R7, UR4, RZ, P1, !PT ;  /* 0x0000000407117c10 */ /* 0x000fca0008ffe4ff */
[----:B------:R2:W-:Y:S04]  /*1850*/  LDGSTS.E.BYPASS.LTC128B.128 [R3+0x3900], [R16.64], !P2 ;  /* 0x0390000010037fae */ /* 0x0005e8000d101d56 */
.L_x_643:
[C---:B-12-4-:R-:W-:Y:S01]  /*1860*/  HMMA.16816.F32 R44, R8.reuse, R58, RZ ;  /* 0x0000003a082c723c */ /* 0x056fe200000018ff */
[----:B------:R-:W-:Y:S01]  /*1870*/  LOP3.LUT P1, RZ, R64, 0x4, RZ, 0xc0, !PT ;  /* 0x0000000440ff7812 */ /* 0x000fe2000782c0ff */
[----:B------:R-:W0:Y:S01]  /*1880*/  LDGDEPBAR ;  /* 0x00000000000079af */ /* 0x000e220000000000 */
[----:B------:R-:W-:Y:S01]  /*1890*/  MOV R0, 0x40 ;  /* 0x0000004000007802 */ /* 0x000fe20000000f00 */
[----:B------:R-:W-:Y:S01]  /*18a0*/  UISETP.GE.AND UP0, UPT, UR8, 0x41, UPT ;  /* 0x000000410800788c */ /* 0x000fe2000bf06270 */
[----:B------:R-:W-:Y:S01]  /*18b0*/  LEA R232, R2, R231, 0x1 ;  /* 0x000000e702e87211 */ /* 0x000fe200078e08ff */
[----:B------:R-:W-:Y:S01]  /*18c0*/  LDSM.16.M88.4 R64, [R224+0x6100] ;  /* 0x00610000e040783b */ /* 0x000fe20000000200 */
[----:B------:R-:W-:Y:S01]  /*18d0*/  SEL R0, R0, 0xffffffc0, !P1 ;  /* 0xffffffc000007807 */ /* 0x000fe20004800000 */
[----:B---3--:R-:W-:Y:S01]  /*18e0*/  HMMA.16816.F32 R16, R8, R48, RZ ;  /* 0x000000300810723c */ /* 0x008fe200000018ff */
[----:B------:R-:W-:Y:S02]  /*18f0*/  LEA R234, R2, R233, 0x1 ;  /* 0x000000e902ea7211 */ /* 0x000fe400078e08ff */
[----:B------:R-:W-:-:S02]  /*1900*/  IADD3 R230, R224, R0, RZ ;  /* 0x00000000e0e67210 */ /* 0x000fc40007ffe0ff */
[C---:B------:R-:W-:Y:S02]  /*1910*/  IADD3 R229, R235.reuse, R0, RZ ;  /* 0x00000000ebe57210 */ /* 0x040fe40007ffe0ff */
[----:B------:R-:W-:Y:S01]  /*1920*/  LEA R236, R4, R232, 0x1 ;  /* 0x000000e804ec7211 */ /* 0x000fe200078e08ff */
[C---:B------:R-:W-:Y:S01]  /*1930*/  HMMA.16816.F32 R40, R8.reuse, R60, RZ ;  /* 0x0000003c0828723c */ /* 0x040fe200000018ff */
[----:B------:R-:W-:Y:S02]  /*1940*/  PLOP3.LUT P1, PT, PT, PT, UP0, 0x80, 0x0 ;  /* 0x000000000000781c */ /* 0x000fe40003f2f008 */
[C---:B------:R-:W-:Y:S02]  /*1950*/  IADD3 R240, R235.reuse, 0x2000, RZ ;  /* 0x00002000ebf07810 */ /* 0x040fe40007ffe0ff */
[C---:B------:R-:W-:Y:S02]  /*1960*/  IADD3 R239, R235.reuse, 0x2800, RZ ;  /* 0x00002800ebef7810 */ /* 0x040fe40007ffe0ff */
[C---:B------:R-:W-:Y:S01]  /*1970*/  IADD3 R238, R235.reuse, 0x3000, RZ ;  /* 0x00003000ebee7810 */ /* 0x040fe20007ffe0ff */
[----:B------:R-:W-:Y:S01]  /*1980*/  HMMA.16816.F32 R36, R8, R62, RZ ;  /* 0x0000003e0824723c */ /* 0x000fe200000018ff */
[----:B------:R-:W-:-:S07]  /*1990*/  IADD3 R237, R235, 0x3800, RZ ;  /* 0x00003800ebed7810 */ /* 0x000fce0007ffe0ff */
[C---:B------:R-:W-:Y:S08]  /*19a0*/  HMMA.16816.F32 R100, R12.reuse, R60, RZ ;  /* 0x0000003c0c64723c */ /* 0x040ff000000018ff */
[----:B------:R-:W-:Y:S08]  /*19b0*/  HMMA.16816.F32 R88, R12, R62, RZ ;  /* 0x0000003e0c58723c */ /* 0x000ff000000018ff */
[C---:B------:R-:W-:Y:S08]  /*19c0*/  HMMA.16816.F32 R32, R8.reuse, R56, RZ ;  /* 0x000000380820723c */ /* 0x040ff000000018ff */
[C---:B------:R-:W-:Y:S08]  /*19d0*/  HMMA.16816.F32 R28, R8.reuse, R52, RZ ;  /* 0x00000034081c723c */ /* 0x040ff000000018ff */
[----:B------:R-:W-:Y:S08]  /*19e0*/  HMMA.16816.F32 R68, R8, R54, RZ ;  /* 0x000000360844723c */ /* 0x000ff000000018ff */
[C---:B------:R-:W-:Y:S08]  /*19f0*/  HMMA.16816.F32 R104, R12.reuse, R56, RZ ;  /* 0x000000380c68723c */ /* 0x040ff000000018ff */
[----:B------:R-:W-:Y:S08]  /*1a00*/  HMMA.16816.F32 R60, R12, R58, RZ ;  /* 0x0000003a0c3c723c */ /* 0x000ff000000018ff */
[----:B------:R-:W-:Y:S08]  /*1a10*/  HMMA.16816.F32 R8, R8, R50, RZ ;  /* 0x000000320808723c */ /* 0x000ff000000018ff */
[C---:B------:R-:W-:Y:S08]  /*1a20*/  HMMA.16816.F32 R96, R12.reuse, R52, RZ ;  /* 0x000000340c60723c */ /* 0x040ff000000018ff */
[C---:B------:R-:W-:Y:S08]  /*1a30*/  HMMA.16816.F32 R56, R12.reuse, R54, RZ ;  /* 0x000000360c38723c */ /* 0x040ff000000018ff */
[C---:B------:R-:W-:Y:S08]  /*1a40*/  HMMA.16816.F32 R92, R12.reuse, R48, RZ ;  /* 0x000000300c5c723c */ /* 0x040ff000000018ff */
[----:B------:R-:W-:Y:S01]  /*1a50*/  HMMA.16816.F32 R52, R12, R50, RZ ;  /* 0x000000320c34723c */ /* 0x000fe200000018ff */
[----:B------:R-:W-:Y:S07]  /*1a60*/  LDSM.16.M88.4 R12, [R232+0xa100] ;  /* 0x00a10000e80c783b */ /* 0x000fee0000000200 */
[C---:B------:R-:W-:Y:S01]  /*1a70*/  HMMA.16816.F32 R136, R20.reuse, R86, R44 ;  /* 0x000000561488723c */ /* 0x040fe2000000182c */
[----:B------:R-:W1:Y:S07]  /*1a80*/  LDSM.16.M88.4 R44, [R230+0x4100] ;  /* 0x00410000e62c783b */ /* 0x000e6e0000000200 */
[C---:B------:R-:W-:Y:S01]  /*1a90*/  HMMA.16816.F32 R112, R20.reuse, R76, R16 ;  /* 0x0000004c1470723c */ /* 0x040fe20000001810 */
[----:B------:R-:W2:Y:S07]  /*1aa0*/  LDSM.16.M88.4 R16, [R232+0x8100] ;  /* 0x00810000e810783b */ /* 0x000eae0000000200 */
[C---:B------:R-:W-:Y:S08]  /*1ab0*/  HMMA.16816.F32 R40, R20.reuse, R72, R40 ;  /* 0x000000481428723c */ /* 0x040ff00000001828 */
[C---:B------:R-:W-:Y:S08]  /*1ac0*/  HMMA.16816.F32 R140, R20.reuse, R82, R68 ;  /* 0x00000052148c723c */ /* 0x040ff00000001844 */
[----:B------:R-:W-:Y:S08]  /*1ad0*/  HMMA.16816.F32 R68, R20, R78, R8 ;  /* 0x0000004e1444723c */ /* 0x000ff00000001808 */
[----:B------:R-:W-:Y:S08]  /*1ae0*/  HMMA.16816.F32 R8, R24, R72, R100 ;  /* 0x000000481808723c */ /* 0x000ff00000001864 */
[C---:B------:R-:W-:Y:S01]  /*1af0*/  HMMA.16816.F32 R120, R20.reuse, R84, R32 ;  /* 0x000000541478723c */ /* 0x040fe20000001820 */
[----:B------:R-:W-:Y:S07]  /*1b00*/  LDSM.16.M88.4 R32, [R230+0x4900] ;  /* 0x00490000e620783b */ /* 0x000fee0000000200 */
[C---:B------:R-:W-:Y:S01]  /*1b10*/  HMMA.16816.F32 R116, R20.reuse, R80, R28 ;  /* 0x000000501474723c */ /* 0x040fe2000000181c */
[----:B------:R-:W-:Y:S07]  /*1b20*/  LDSM.16.M88.4 R28, [R230+0x5100] ;  /* 0x00510000e61c783b */ /* 0x000fee0000000200 */
[----:B------:R-:W-:Y:S01]  /*1b30*/  HMMA.16816.F32 R36, R20, R74, R36 ;  /* 0x0000004a1424723c */ /* 0x000fe20000001824 */
[----:B------:R-:W3:Y:S07]  /*1b40*/  LDSM.16.M88.4 R20, [R230+0x5900] ;  /* 0x00590000e614783b */ /* 0x000eee0000000200 */
[C---:B------:R-:W-:Y:S08]  /*1b50*/  HMMA.16816.F32 R128, R24.reuse, R84, R104 ;  /* 0x000000541880723c */ /* 0x040ff00000001868 */
[C---:B------:R-:W-:Y:S08]  /*1b60*/  HMMA.16816.F32 R108, R24.reuse, R86, R60 ;  /* 0x00000056186c723c */ /* 0x040ff0000000183c */
[C---:B------:R-:W-:Y:S08]  /*1b70*/  HMMA.16816.F32 R132, R24.reuse, R80, R96 ;  /* 0x000000501884723c */ /* 0x040ff00000001860 */
[C---:B------:R-:W-:Y:S08]  /*1b80*/  HMMA.16816.F32 R124, R24.reuse, R76, R92 ;  /* 0x0000004c187c723c */ /* 0x040ff0000000185c */
[C---:B------:R-:W-:Y:S01]  /*1b90*/  HMMA.16816.F32 R104, R24.reuse, R74, R88 ;  /* 0x0000004a1868723c */ /* 0x040fe20000001858 */
[----:B------:R-:W-:Y:S07]  /*1ba0*/  LDSM.16.M88.4 R88, [R229+0x1000] ;  /* 0x00100000e558783b */ /* 0x000fee0000000200 */
[C---:B------:R-:W-:Y:S01]  /*1bb0*/  HMMA.16816.F32 R100, R24.reuse, R82, R56 ;  /* 0x000000521864723c */ /* 0x040fe20000001838 */
[----:B------:R-:W-:Y:S07]  /*1bc0*/  LDSM.16.M88.4 R56, [R229+0x800] ;  /* 0x00080000e538783b */ /* 0x000fee0000000200 */
[----:B------:R-:W-:Y:S01]  /*1bd0*/  HMMA.16816.F32 R52, R24, R78, R52 ;  /* 0x0000004e1834723c */ /* 0x000fe20000001834 */
[----:B------:R-:W-:Y:S07]  /*1be0*/  LDSM.16.M88.4 R24, [R229] ;  /* 0x00000000e518783b */ /* 0x000fee0000000200 */
[-C--:B-1----:R-:W-:Y:S01]  /*1bf0*/  HMMA.16816.F32 R60, R12, R44.reuse, R40 ;  /* 0x0000002c0c3c723c */ /* 0x082fe20000001828 */
[----:B------:R-:W1:Y:S07]  /*1c00*/  LDSM.16.M88.4 R40, [R234+0x8100] ;  /* 0x00810000ea28783b */ /* 0x000e6e0000000200 */
[----:B--2---:R-:W-:Y:S01]  /*1c10*/  HMMA.16816.F32 R48, R16, R44, R8 ;  /* 0x0000002c1030723c */ /* 0x004fe20000001808 */
[----:B------:R-:W2:Y:S07]  /*1c20*/  LDSM.16.M88.4 R8, [R234+0xa100] ;  /* 0x00a10000ea08783b */ /* 0x000eae0000000200 */
[C---:B------:R-:W-:Y:S01]  /*1c30*/  HMMA.16816.F32 R96, R12.reuse, R46, R36 ;  /* 0x0000002e0c60723c */ /* 0x040fe20000001824 */
[----:B------:R-:W4:Y:S07]  /*1c40*/  LDSM.16.M88.4 R36, [R231+0xc100] ;  /* 0x00c10000e724783b */ /* 0x000f2e0000000200 */
[C---:B---3--:R-:W-:Y:S01]  /*1c50*/  HMMA.16816.F32 R72, R12.reuse, R20, R112 ;  /* 0x000000140c48723c */ /* 0x048fe20000001870 */
[----:B------:R-:W3:Y:S07]  /*1c60*/  LDSM.16.M88.4 R112, [R229+0x1800] ;  /* 0x00180000e570783b */ /* 0x000eee0000000200 */
[C---:B------:R-:W-:Y:S08]  /*1c70*/  HMMA.16816.F32 R92, R12.reuse, R32, R120 ;  /* 0x000000200c5c723c */ /* 0x040ff00000001878 */
[C---:B------:R-:W-:Y:S08]  /*1c80*/  HMMA.16816.F32 R80, R12.reuse, R28, R116 ;  /* 0x0000001c0c50723c */ /* 0x040ff00000001874 */
[C---:B------:R-:W-:Y:S08]  /*1c90*/  HMMA.16816.F32 R84, R12.reuse, R34, R136 ;  /* 0x000000220c54723c */ /* 0x040ff00000001888 */
[C---:B------:R-:W-:Y:S08]  /*1ca0*/  HMMA.16816.F32 R76, R12.reuse, R30, R140 ;  /* 0x0000001e0c4c723c */ /* 0x040ff0000000188c */
[----:B------:R-:W-:Y:S08]  /*1cb0*/  HMMA.16816.F32 R68, R12, R22, R68 ;  /* 0x000000160c44723c */ /* 0x000ff00000001844 */
[----:B-1----:R-:W-:Y:S08]  /*1cc0*/  HMMA.16816.F32 R12, R40, R24, R48 ;  /* 0x00000018280c723c */ /* 0x002ff00000001830 */
[C---:B------:R-:W-:Y:S08]  /*1cd0*/  HMMA.16816.F32 R44, R16.reuse, R46, R104 ;  /* 0x0000002e102c723c */ /* 0x040ff00000001868 */
[C---:B------:R-:W-:Y:S08]  /*1ce0*/  HMMA.16816.F32 R104, R16.reuse, R32, R128 ;  /* 0x000000201068723c */ /* 0x040ff00000001880 */
[C---:B------:R-:W-:Y:S01]  /*1cf0*/  HMMA.16816.F32 R108, R16.reuse, R34, R108 ;  /* 0x00000022106c723c */ /* 0x040fe2000000186c */
[----:B------:R-:W1:Y:S07]  /*1d00*/  LDSM.16.M88.4 R32, [R231+0xe100] ;  /* 0x00e10000e720783b */ /* 0x000e6e0000000200 */
[C---:B------:R-:W-:Y:S08]  /*1d10*/  HMMA.16816.F32 R132, R16.reuse, R28, R132 ;  /* 0x0000001c1084723c */ /* 0x040ff00000001884 */
[C---:B------:R-:W-:Y:S01]  /*1d20*/  HMMA.16816.F32 R100, R16.reuse, R30, R100 ;  /* 0x0000001e1064723c */ /* 0x040fe20000001864 */
[----:B------:R-:W-:Y:S07]  /*1d30*/  LDSM.16.M88.4 R28, [R233+0xc100] ;  /* 0x00c10000e91c783b */ /* 0x000fee0000000200 */
[C---:B------:R-:W-:Y:S08]  /*1d40*/  HMMA.16816.F32 R124, R16.reuse, R20, R124 ;  /* 0x00000014107c723c */ /* 0x040ff0000000187c */
[----:B------:R-:W-:Y:S01]  /*1d50*/  HMMA.16816.F32 R116, R16, R22, R52 ;  /* 0x000000161074723c */ /* 0x000fe20000001834 */
[----:B------:R-:W-:Y:S04]  /*1d60*/  LDSM.16.M88.4 R20, [R232+0xc100] ;  /* 0x00c10000e814783b */ /* 0x000fe80000000200 */
[----:B------:R-:W-:Y:S03]  /*1d70*/  LDSM.16.M88.4 R52, [R230+0x6100] ;  /* 0x00610000e634783b */ /* 0x000fe60000000200 */
[----:B--2---:R-:W-:Y:S01]  /*1d80*/  HMMA.16816.F32 R16, R8, R24, R60 ;  /* 0x000000180810723c */ /* 0x004fe2000000183c */
[----:B------:R-:W2:Y:S07]  /*1d90*/  LDSM.16.M88.4 R60, [R235+0x2000] ;  /* 0x00200000eb3c783b */ /* 0x000eae0000000200 */
[----:B----4-:R-:W-:Y:S08]  /*1da0*/  HMMA.16816.F32 R12, R36, R64, R12 ;  /* 0x00000040240c723c */ /* 0x010ff0000000180c */
[C---:B---3--:R-:W-:Y:S08]  /*1db0*/  HMMA.16816.F32 R152, R8.reuse, R114, R68 ;  /* 0x000000720898723c */ /* 0x048ff00000001844 */
[-C--:B------:R-:W-:Y:S08]  /*1dc0*/  HMMA.16816.F32 R96, R8, R26.reuse, R96 ;  /* 0x0000001a0860723c */ /* 0x080ff00000001860 */
[----:B------:R-:W-:Y:S01]  /*1dd0*/  HMMA.16816.F32 R68, R40, R26, R44 ;  /* 0x0000001a2844723c */ /* 0x000fe2000000182c */
[----:B------:R-:W3:Y:S04]  /*1de0*/  LDSM.16.M88.4 R24, [R233+0xe100] ;  /* 0x00e10000e918783b */ /* 0x000ee80000000200 */
[----:B------:R-:W-:Y:S03]  /*1df0*/  LDSM.16.M88.4 R44, [R229+0x2000] ;  /* 0x00200000e52c783b */ /* 0x000fe60000000200 */
[C---:B------:R-:W-:Y:S08]  /*1e00*/  HMMA.16816.F32 R92, R8.reuse, R56, R92 ;  /* 0x00000038085c723c */ /* 0x040ff0000000185c */
[C---:B------:R-:W-:Y:S08]  /*1e10*/  HMMA.16816.F32 R120, R8.reuse, R58, R84 ;  /* 0x0000003a0878723c */ /* 0x040ff00000001854 */
[C---:B------:R-:W-:Y:S08]  /*1e20*/  HMMA.16816.F32 R128, R8.reuse, R88, R80 ;  /* 0x000000580880723c */ /* 0x040ff00000001850 */
[C---:B------:R-:W-:Y:S08]  /*1e30*/  HMMA.16816.F32 R136, R8.reuse, R90, R76 ;  /* 0x0000005a0888723c */ /* 0x040ff0000000184c */
[----:B------:R-:W-:Y:S08]  /*1e40*/  HMMA.16816.F32 R140, R8, R112, R72 ;  /* 0x00000070088c723c */ /* 0x000ff00000001848 */
[----:B-1----:R-:W-:Y:S01]  /*1e50*/  HMMA.16816.F32 R8, R32, R64, R16 ;  /* 0x000000402008723c */ /* 0x002fe20000001810 */
[----:B------:R-:W1:Y:S07]  /*1e60*/  LDSM.16.M88.4 R16, [R232+0xe100] ;  /* 0x00e10000e810783b */ /* 0x000e6e0000000200 */
[----:B--2---:R-:W-:Y:S01]  /*1e70*/  HMMA.16816.F32 R48, R28, R60, R12 ;  /* 0x0000003c1c30723c */ /* 0x004fe2000000180c */
[----:B------:R-:W2:Y:S07]  /*1e80*/  LDSM.16.M88.4 R12, [R234+0xc100] ;  /* 0x00c10000ea0c783b */ /* 0x000eae0000000200 */
[C---:B------:R-:W-:Y:S08]  /*1e90*/  HMMA.16816.F32 R104, R40.reuse, R56, R104 ;  /* 0x000000382868723c */ /* 0x040ff00000001868 */
[----:B------:R-:W-:Y:S08]  /*1ea0*/  HMMA.16816.F32 R108, R40, R58, R108 ;  /* 0x0000003a286c723c */ /* 0x000ff0000000186c */
[----:B---3--:R-:W-:Y:S01]  /*1eb0*/  HMMA.16816.F32 R56, R24, R60, R8 ;  /* 0x0000003c1838723c */ /* 0x008fe20000001808 */
[----:B------:R-:W-:Y:S07]  /*1ec0*/  LDSM.16.M88.4 R8, [R236+0xe100] ;  /* 0x00e10000ec08783b */ /* 0x000fee0000000200 */
[----:B------:R-:W-:Y:S01]  /*1ed0*/  HMMA.16816.F32 R72, R20, R52, R48 ;  /* 0x000000341448723c */ /* 0x000fe20000001830 */
[----:B------:R-:W3:Y:S07]  /*1ee0*/  LDSM.16.M88.4 R48, [R224+0x6900] ;  /* 0x00690000e030783b */ /* 0x000eee0000000200 */
[-C--:B------:R-:W-:Y:S08]  /*1ef0*/  HMMA.16816.F32 R68, R36, R66.reuse, R68 ;  /* 0x000000422444723c */ /* 0x080ff00000001844 */
[----:B------:R-:W-:Y:S08]  /*1f00*/  HMMA.16816.F32 R76, R32, R66, R96 ;  /* 0x00000042204c723c */ /* 0x000ff00000001860 */
[----:B-1----:R-:W-:Y:S01]  /*1f10*/  HMMA.16816.F32 R64, R16, R52, R56 ;  /* 0x000000341040723c */ /* 0x002fe20000001838 */
[----:B------:R-:W1:Y:S07]  /*1f20*/  LDSM.16.M88.4 R56, [R235+0x2800] ;  /* 0x00280000eb38783b */ /* 0x000e6e0000000200 */
[----:B------:R-:W-:Y:S08]  /*1f30*/  HMMA.16816.F32 R68, R28, R62, R68 ;  /* 0x0000003e1c44723c */ /* 0x000ff00000001844 */
[----:B--2---:R-:W-:Y:S08]  /*1f40*/  HMMA.16816.F32 R80, R12, R44, R72 ;  /* 0x0000002c0c50723c */ /* 0x004ff00000001848 */
[----:B------:R-:W-:Y:S08]  /*1f50*/  HMMA.16816.F32 R76, R24, R62, R76 ;  /* 0x0000003e184c723c */ /* 0x000ff0000000184c */
[----:B---3--:R-:W-:Y:S08]  /*1f60*/  HMMA.16816.F32 R72, R36, R48, R104 ;  /* 0x000000302448723c */ /* 0x008ff00000001868 */
[----:B------:R-:W-:Y:S01]  /*1f70*/  HMMA.16816.F32 R132, R40, R88, R132 ;  /* 0x000000582884723c */ /* 0x000fe20000001884 */
[----:B------:R-:W-:-:S04]  /*1f80*/  FMUL.FTZ R0, R80, c[0x0][0x320] ;  /* 0x0000c80050007a20 */ /* 0x000fc80000410000 */
[----:B------:R2:W3:Y:S03]  /*1f90*/  MUFU.TANH R156, R0 ;  /* 0x00000000009c7308 */ /* 0x0004e60000002400 */
[C---:B------:R-:W-:Y:S08]  /*1fa0*/  HMMA.16816.F32 R100, R40.reuse, R90, R100 ;  /* 0x0000005a2864723c */ /* 0x040ff00000001864 */
[----:B------:R-:W-:Y:S01]  /*1fb0*/  HMMA.16816.F32 R124, R40, R112, R124 ;  /* 0x00000070287c723c */ /* 0x000fe2000000187c */
[----:B--2---:R-:W-:-:S07]  /*1fc0*/  FMUL.FTZ R0, R81, c[0x0][0x320] ;  /* 0x0000c80051007a20 */ /* 0x004fce0000410000 */
[----:B------:R-:W-:Y:S01]  /*1fd0*/  HMMA.16816.F32 R116, R40, R114, R116 ;  /* 0x000000722874723c */ /* 0x000fe20000001874 */
[----:B------:R-:W2:Y:S01]  /*1fe0*/  LDSM.16.M88.4 R40, [R230+0x6900] ;  /* 0x00690000e628783b */ /* 0x000ea20000000200 */
[----:B------:R4:W1:Y:S06]  /*1ff0*/  MUFU.TANH R151, R0 ;  /* 0x0000000000977308 */ /* 0x00086c0000002400 */
[----:B------:R-:W-:Y:S08]  /*2000*/  HMMA.16816.F32 R84, R8, R44, R64 ;  /* 0x0000002c0854723c */ /* 0x000ff00000001840 */
[----:B------:R-:W-:Y:S01]  /*2010*/  HMMA.16816.F32 R64, R20, R54, R68 ;  /* 0x000000361440723c */ /* 0x000fe20000001844 */
[----:B----4-:R-:W-:-:S04]  /*2020*/  FMUL.FTZ R0, R82, c[0x0][0x320] ;  /* 0x0000c80052007a20 */ /* 0x010fc80000410000 */
[----:B------:R4:W1:Y:S03]  /*2030*/  MUFU.TANH R150, R0 ;  /* 0x0000000000967308 */ /* 0x0008660000002400 */
[----:B------:R-:W-:Y:S08]  /*2040*/  HMMA.16816.F32 R60, R32, R48, R92 ;  /* 0x00000030203c723c */ /* 0x000ff0000000185c */
[----:B------:R-:W-:Y:S01]  /*2050*/  HMMA.16816.F32 R68, R16, R54, R76 ;  /* 0x000000361044723c */ /* 0x000fe2000000184c */
[----:B------:R-:W5:Y:S01]  /*2060*/  LDSM.16.M88.4 R52, [R229+0x2800] ;  /* 0x00280000e534783b */ /* 0x000f620000000200 */
[----:B----4-:R-:W-:-:S06]  /*2070*/  FMUL.FTZ R0, R83, c[0x0][0x320] ;  /* 0x0000c80053007a20 */ /* 0x010fcc0000410000 */
[----:B-1----:R-:W-:Y:S01]  /*2080*/  HMMA.16816.F32 R72, R28, R56, R72 ;  /* 0x000000381c48723c */ /* 0x002fe20000001848 */
[----:B------:R1:W4:Y:S07]  /*2090*/  MUFU.TANH R149, R0 ;  /* 0x0000000000957308 */ /* 0x00032e0000002400 */
[----:B------:R-:W-:Y:S08]  /*20a0*/  HMMA.16816.F32 R76, R12, R46, R64 ;  /* 0x0000002e0c4c723c */ /* 0x000ff00000001840 */
[----:B------:R-:W-:Y:S01]  /*20b0*/  HMMA.16816.F32 R64, R24, R56, R60 ;  /* 0x000000381840723c */ /* 0x000fe2000000183c */
[----:B------:R-:W3:Y:S01]  /*20c0*/  LDSM.16.M88.4 R60, [R224+0x7100] ;  /* 0x00710000e03c783b */ /* 0x000ee20000000200 */
[----:B-1----:R-:W-:-:S04]  /*20d0*/  FMUL.FTZ R0, R84, c[0x0][0x320] ;  /* 0x0000c80054007a20 */ /* 0x002fc80000410000 */
[----:B------:R1:W1:Y:S02]  /*20e0*/  MUFU.TANH R148, R0 ;  /* 0x0000000000947308 */ /* 0x0002640000002400 */
[----:B------:R-:W-:Y:S08]  /*20f0*/  HMMA.16816.F32 R88, R8, R46, R68 ;  /* 0x0000002e0858723c */ /* 0x000ff00000001844 */
[----:B------:R-:W-:Y:S01]  /*2100*/  HMMA.16816.F32 R44, R36, R50, R108 ;  /* 0x00000032242c723c */ /* 0x000fe2000000186c */
[----:B-1----:R-:W-:-:S07]  /*2110*/  FMUL.FTZ R0, R85, c[0x0][0x320] ;  /* 0x0000c80055007a20 */ /* 0x002fce0000410000 */
[----:B--2---:R-:W-:Y:S01]  /*2120*/  HMMA.16816.F32 R68, R20, R40, R72 ;  /* 0x000000281444723c */ /* 0x004fe20000001848 */
[----:B------:R1:W2:Y:S07]  /*2130*/  MUFU.TANH R147, R0 ;  /* 0x0000000000937308 */ /* 0x0002ae0000002400 */
[----:B------:R-:W-:Y:S08]  /*2140*/  HMMA.16816.F32 R72, R32, R50, R120 ;  /* 0x000000322048723c */ /* 0x000ff00000001878 */
[----:B------:R-:W-:Y:S01]  /*2150*/  HMMA.16816.F32 R48, R16, R40, R64 ;  /* 0x000000281030723c */ /* 0x000fe20000001840 */
[----:B-1----:R-:W-:-:S04]  /*2160*/  FMUL.FTZ R0, R86, c[0x0][0x320] ;  /* 0x0000c80056007a20 */ /* 0x002fc80000410000 */
[----:B------:R1:W1:Y:S03]  /*2170*/  MUFU.TANH R146, R0 ;  /* 0x0000000000927308 */ /* 0x0002660000002400 */
[----:B------:R-:W-:Y:S01]  /*2180*/  HMMA.16816.F32 R64, R28, R58, R44 ;  /* 0x0000003a1c40723c */ /* 0x000fe2000000182c */
[----:B------:R-:W2:Y:S01]  /*2190*/  LDSM.16.M88.4 R44, [R235+0x3000] ;  /* 0x00300000eb2c783b */ /* 0x000ea20000000200 */
[----:B-1----:R-:W-:Y:S11]  /*21a0*/  FMUL.FTZ R0, R87, c[0x0][0x320] ;  /* 0x0000c80057007a20 */ /* 0x002ff60000410000 */
[----:B------:R-:W-:Y:S03]  /*21b0*/  @!UPT UIADD3 URZ, URZ, URZ, URZ ;  /* 0x0000003f3f3ff290 */ /* 0x000fe6000fffe03f */
[----:B-----5:R-:W-:Y:S01]  /*21c0*/  HMMA.16816.F32 R80, R8, R52, R48 ;  /* 0x000000340850723c */ /* 0x020fe20000001830 */
[----:B------:R1:W1:Y:S07]  /*21d0*/  MUFU.TANH R115, R0 ;  /* 0x0000000000737308 */ /* 0x00026e0000002400 */
[----:B------:R-:W-:Y:S08]  /*21e0*/  HMMA.16816.F32 R64, R20, R42, R64 ;  /* 0x0000002a1440723c */ /* 0x000ff00000001840 */
[----:B---3--:R-:W-:Y:S01]  /*21f0*/  HMMA.16816.F32 R48, R32, R60, R128 ;  /* 0x0000003c2030723c */ /* 0x008fe20000001880 */
[----:B-1----:R-:W-:-:S04]  /*2200*/  FMUL.FTZ R0, R76, c[0x0][0x320] ;  /* 0x0000c8004c007a20 */ /* 0x002fc80000410000 */
[----:B------:R1:W3:Y:S02]  /*2210*/  MUFU.TANH R145, R0 ;  /* 0x0000000000917308 */ /* 0x0002e40000002400 */
[----:B-1----:R-:W-:-:S06]  /*2220*/  FMUL.FTZ R0, R77, c[0x0][0x320] ;  /* 0x0000c8004d007a20 */ /* 0x002fcc0000410000 */
[----:B------:R1:W1:Y:S02]  /*2230*/  MUFU.TANH R114, R0 ;  /* 0x0000000000727308 */ /* 0x0002640000002400 */
        /* <DEDUP_REMOVED lines=8> */
[----:B-1----:R-:W-:-:S04]  /*22c0*/  FMUL.FTZ R0, R88, c[0x0][0x320] ;  /* 0x0000c80058007a20 */ /* 0x002fc80000410000 */
[----:B------:R1:W1:Y:S11]  /*22d0*/  MUFU.TANH R111, R0 ;  /* 0x00000000006f7308 */ /* 0x0002760000002400 */
[----:B------:R-:W-:Y:S01]  /*22e0*/  HMMA.16816.F32 R68, R16, R42, R68 ;  /* 0x0000002a1044723c */ /* 0x000fe20000001844 */
[----:B------:R-:W3:Y:S01]  /*22f0*/  LDSM.16.M88.4 R40, [R229+0x3000] ;  /* 0x00300000e528783b */ /* 0x000ee20000000200 */
[----:B-1----:R-:W-:-:S06]  /*2300*/  FMUL.FTZ R0, R89, c[0x0][0x320] ;  /* 0x0000c80059007a20 */ /* 0x002fcc0000410000 */
[----:B--2---:R-:W-:Y:S01]  /*2310*/  HMMA.16816.F32 R72, R28, R44, R72 ;  /* 0x0000002c1c48723c */ /* 0x004fe20000001848 */
[----:B------:R1:W2:Y:S11]  /*2320*/  MUFU.TANH R110, R0 ;  /* 0x00000000006e7308 */ /* 0x0002b60000002400 */
[----:B------:R-:W-:Y:S04]  /*2330*/  @!UPT UIADD3 URZ, URZ, URZ, URZ ;  /* 0x0000003f3f3ff290 */ /* 0x000fe8000fffe03f */
[----:B------:R-:W-:Y:S01]  /*2340*/  HMMA.16816.F32 R84, R8, R54, R68 ;  /* 0x000000360854723c */ /* 0x000fe20000001844 */
[----:B-1----:R-:W-:-:S04]  /*2350*/  FMUL.FTZ R0, R90, c[0x0][0x320] ;  /* 0x0000c8005a007a20 */ /* 0x002fc80000410000 */
[----:B------:R1:W1:Y:S03]  /*2360*/  MUFU.TANH R109, R0 ;  /* 0x00000000006d7308 */ /* 0x0002660000002400 */
[----:B-----5:R-:W-:Y:S08]  /*2370*/  HMMA.16816.F32 R68, R20, R56, R72 ;  /* 0x000000381444723c */ /* 0x020ff00000001848 */
[----:B------:R-:W-:Y:S01]  /*2380*/  HMMA.16816.F32 R72, R32, R62, R136 ;  /* 0x0000003e2048723c */ /* 0x000fe20000001888 */
[----:B-1----:R-:W-:-:S04]  /*2390*/  FMUL.FTZ R0, R91, c[0x0][0x320] ;  /* 0x0000c8005b007a20 */ /* 0x002fc80000410000 */
[----:B------:R1:W1:Y:S11]  /*23a0*/  MUFU.TANH R107, R0 ;  /* 0x00000000006b7308 */ /* 0x0002760000002400 */
[----:B------:R-:W-:Y:S08]  /*23b0*/  @!UPT UIADD3 URZ, URZ, URZ, URZ ;  /* 0x0000003f3f3ff290 */ /* 0x000ff0000fffe03f */
[----:B------:R-:W-:Y:S01]  /*23c0*/  HMMA.16816.F32 R72, R24, R46, R72 ;  /* 0x0000002e1848723c */ /* 0x000fe20000001848 */
[----:B-1----:R-:W-:-:S04]  /*23d0*/  FMUL.FTZ R0, R76, c[0x0][0x320] ;  /* 0x0000c8004c007a20 */ /* 0x002fc80000410000 */
[----:B------:R1:W1:Y:S02]  /*23e0*/  MUFU.TANH R108, R0 ;  /* 0x00000000006c7308 */ /* 0x0002640000002400 */
[----:B-1----:R-:W-:Y:S11]  /*23f0*/  FMUL.FTZ R0, R77, c[0x0][0x320] ;  /* 0x0000c8004d007a20 */ /* 0x002ff60000410000 */
[----:B------:R-:W-:Y:S06]  /*2400*/  @!UPT UIADD3 URZ, URZ, URZ, URZ ;  /* 0x0000003f3f3ff290 */ /* 0x000fec000fffe03f */
[----:B------:R-:W-:Y:S01]  /*2410*/  HMMA.16816.F32 R72, R16, R58, R72 ;  /* 0x0000003a1048723c */ /* 0x000fe20000001848 */
[----:B------:R1:W1:Y:S02]  /*2420*/  MUFU.TANH R106, R0 ;  /* 0x00000000006a7308 */ /* 0x0002640000002400 */
[----:B-1----:R-:W-:-:S06]  /*2430*/  FMUL.FTZ R0, R78, c[0x0][0x320] ;  /* 0x0000c8004e007a20 */ /* 0x002fcc0000410000 */
[----:B------:R1:W1:Y:S11]  /*2440*/  MUFU.TANH R105, R0 ;  /* 0x0000000000697308 */ /* 0x0002760000002400 */
[----:B------:R-:W-:Y:S04]  /*2450*/  @!UPT UIADD3 URZ, URZ, URZ, URZ ;  /* 0x0000003f3f3ff290 */ /* 0x000fe8000fffe03f */
[----:B---3--:R-:W-:Y:S01]  /*2460*/  HMMA.16816.F32 R72, R8, R42, R72 ;  /* 0x0000002a0848723c */ /* 0x008fe20000001848 */
[----:B-1----:R-:W-:-:S07]  /*2470*/  FMUL.FTZ R0, R79, c[0x0][0x320] ;  /* 0x0000c8004f007a20 */ /* 0x002fce0000410000 */
[----:B------:R-:W-:Y:S01]  /*2480*/  HMMA.16816.F32 R76, R12, R54, R64 ;  /* 0x000000360c4c723c */ /* 0x000fe20000001840 */
[----:B------:R1:W3:Y:S07]  /*2490*/  MUFU.TANH R104, R0 ;  /* 0x0000000000687308 */ /* 0x0002ee0000002400 */
[----:B------:R-:W-:Y:S01]  /*24a0*/  HMMA.16816.F32 R64, R24, R44, R48 ;  /* 0x0000002c1840723c */ /* 0x000fe20000001830 */
[----:B------:R-:W5:Y:S07]  /*24b0*/  LDSM.16.M88.4 R48, [R224+0x7900] ;  /* 0x00790000e030783b */ /* 0x000f6e0000000200 */
[----:B------:R-:W-:-:S02]  /*24c0*/  FMUL.FTZ R72, R72, c[0x0][0x320] ;  /* 0x0000c80048487a20 */ /* 0x000fc40000410000 */
[----:B------:R-:W-:Y:S02]  /*24d0*/  FMUL.FTZ R73, R73, c[0x0][0x320] ;  /* 0x0000c80049497a20 */ /* 0x000fe40000410000 */
[----:B------:R-:W-:Y:S01]  /*24e0*/  FMUL.FTZ R74, R74, c[0x0][0x320] ;  /* 0x0000c8004a4a7a20 */ /* 0x000fe20000410000 */
[----:B------:R-:W-:Y:S01]  /*24f0*/  HMMA.16816.F32 R52, R36, R62, R100 ;  /* 0x0000003e2434723c */ /* 0x000fe20000001864 */
[----:B------:R-:W2:Y:S01]  /*2500*/  MUFU.TANH R72, R72 ;  /* 0x0000004800487308 */ /* 0x000ea20000002400 */
[----:B-1----:R-:W-:-:S07]  /*2510*/  FMUL.FTZ R0, R80, c[0x0][0x320] ;  /* 0x0000c80050007a20 */ /* 0x002fce0000410000 */
[----:B------:R1:W1:Y:S02]  /*2520*/  MUFU.TANH R99, R0 ;  /* 0x0000000000637308 */ /* 0x0002640000002400 */
[----:B------:R-:W-:Y:S06]  /*2530*/  HMMA.16816.F32 R60, R16, R56, R64 ;  /* 0x00000038103c723c */ /* 0x000fec0000001840 */
[----:B------:R-:W2:Y:S07]  /*2540*/  MUFU.TANH R73, R73 ;  /* 0x0000004900497308 */ /* 0x000eae0000002400 */
[----:B------:R-:W-:Y:S01]  /*2550*/  HMMA.16816.F32 R64, R28, R46, R52 ;  /* 0x0000002e1c40723c */ /* 0x000fe20000001834 */
[----:B-1----:R-:W-:Y:S01]  /*2560*/  FMUL.FTZ R0, R81, c[0x0][0x320] ;  /* 0x0000c80051007a20 */ /* 0x002fe20000410000 */
[----:B------:R-:W1:Y:S01]  /*2570*/  LDSM.16.M88.4 R52, [R235+0x3800] ;  /* 0x00380000eb34783b */ /* 0x000e620000000200 */
[----:B------:R-:W1:Y:S03]  /*2580*/  MUFU.TANH R74, R74 ;  /* 0x0000004a004a7308 */ /* 0x000e660000002400 */
[----:B------:R-:W1:Y:S05]  /*2590*/  LDSM.16.M88.4 R44, [R230+0x7900] ;  /* 0x00790000e62c783b */ /* 0x000e6a0000000200 */
[----:B------:R2:W1:Y:S02]  /*25a0*/  MUFU.TANH R98, R0 ;  /* 0x0000000000627308 */ /* 0x0004640000002400 */
[----:B--2---:R-:W-:-:S06]  /*25b0*/  FMUL.FTZ R0, R82, c[0x0][0x320] ;  /* 0x0000c80052007a20 */ /* 0x004fcc0000410000 */
[----:B------:R2:W1:Y:S02]  /*25c0*/  MUFU.TANH R95, R0 ;  /* 0x00000000005f7308 */ /* 0x0004640000002400 */
[----:B--2---:R-:W-:Y:S02]  /*25d0*/  FMUL.FTZ R0, R83, c[0x0][0x320] ;  /* 0x0000c80053007a20 */ /* 0x004fe40000410000 */
[----:B------:R-:W-:Y:S04]  /*25e0*/  HMMA.16816.F32 R80, R8, R40, R60 ;  /* 0x000000280850723c */ /* 0x000fe8000000183c */
[----:B------:R2:W1:Y:S04]  /*25f0*/  MUFU.TANH R94, R0 ;  /* 0x00000000005e7308 */ /* 0x0004680000002400 */
[----:B------:R-:W-:Y:S08]  /*2600*/  HMMA.16816.F32 R60, R20, R58, R64 ;  /* 0x0000003a143c723c */ /* 0x000ff00000001840 */
[----:B-----5:R-:W-:Y:S01]  /*2610*/  HMMA.16816.F32 R64, R32, R48, R140 ;  /* 0x000000302040723c */ /* 0x020fe2000000188c */
[----:B--2---:R-:W-:-:S04]  /*2620*/  FMUL.FTZ R0, R76, c[0x0][0x320] ;  /* 0x0000c8004c007a20 */ /* 0x004fc80000410000 */
[----:B------:R2:W1:Y:S03]  /*2630*/  MUFU.TANH R96, R0 ;  /* 0x0000000000607308 */ /* 0x0004660000002400 */
[----:B------:R-:W-:Y:S01]  /*2640*/  HMMA.16816.F32 R32, R32, R50, R152 ;  /* 0x000000322020723c */ /* 0x000fe20000001898 */
[----:B--2---:R-:W-:Y:S11]  /*2650*/  FMUL.FTZ R0, R77, c[0x0][0x320] ;  /* 0x0000c8004d007a20 */ /* 0x004ff60000410000 */
[----:B------:R-:W-:Y:S04]  /*2660*/  @!UPT UIADD3 URZ, URZ, URZ, URZ ;  /* 0x0000003f3f3ff290 */ /* 0x000fe8000fffe03f */
[----:B-1----:R-:W-:Y:S01]  /*2670*/  HMMA.16816.F32 R64, R24, R52, R64 ;  /* 0x000000341840723c */ /* 0x002fe20000001840 */
[----:B------:R1:W2:Y:S02]  /*2680*/  MUFU.TANH R97, R0 ;  /* 0x0000000000617308 */ /* 0x0002a40000002400 */
[----:B-1----:R-:W-:-:S06]  /*2690*/  FMUL.FTZ R0, R78, c[0x0][0x320] ;  /* 0x0000c8004e007a20 */ /* 0x002fcc0000410000 */
[----:B------:R1:W1:Y:S02]  /*26a0*/  MUFU.TANH R93, R0 ;  /* 0x00000000005d7308 */ /* 0x0002640000002400 */
[----:B-1----:R-:W-:Y:S02]  /*26b0*/  FMUL.FTZ R0, R79, c[0x0][0x320] ;  /* 0x0000c8004f007a20 */ /* 0x002fe40000410000 */
[----:B------:R-:W-:Y:S04]  /*26c0*/  HMMA.16816.F32 R76, R12, R40, R68 ;  /* 0x000000280c4c723c */ /* 0x000fe80000001844 */
[----:B------:R1:W1:Y:S04]  /*26d0*/  MUFU.TANH R92, R0 ;  /* 0x00000000005c7308 */ /* 0x0002680000002400 */
[----:B------:R-:W-:Y:S01]  /*26e0*/  HMMA.16816.F32 R68, R36, R48, R124 ;  /* 0x000000302444723c */ /* 0x000fe2000000187c */
[----:B-1----:R-:W-:-:S04]  /*26f0*/  FMUL.FTZ R0, R84, c[0x0][0x320] ;  /* 0x0000c80054007a20 */ /* 0x002fc80000410000 */
[----:B------:R1:W1:Y:S11]  /*2700*/  MUFU.TANH R91, R0 ;  /* 0x00000000005b7308 */ /* 0x0002760000002400 */
[----:B------:R-:W-:Y:S08]  /*2710*/  @!UPT UIADD3 URZ, URZ, URZ, URZ ;  /* 0x0000003f3f3ff290 */ /* 0x000ff0000fffe03f */
[----:B------:R-:W-:Y:S01]  /*2720*/  HMMA.16816.F32 R56, R28, R52, R68 ;  /* 0x000000341c38723c */ /* 0x000fe20000001844 */
[----:B-1----:R-:W-:-:S07]  /*2730*/  FMUL.FTZ R0, R85, c[0x0][0x320] ;  /* 0x0000c80055007a20 */ /* 0x002fce0000410000 */
[----:B------:R-:W-:Y:S01]  /*2740*/  HMMA.16816.F32 R68, R12, R42, R60 ;  /* 0x0000002a0c44723c */ /* 0x000fe2000000183c */
[----:B------:R1:W1:Y:S07]  /*2750*/  MUFU.TANH R90, R0 ;  /* 0x00000000005a7308 */ /* 0x00026e0000002400 */
[----:B------:R-:W-:Y:S01]  /*2760*/  HMMA.16816.F32 R60, R36, R50, R116 ;  /* 0x00000032243c723c */ /* 0x000fe20000001874 */
[----:B------:R-:W5:Y:S01]  /*2770*/  LDSM.16.M88.4 R36, [R229+0x3800] ;  /* 0x00380000e524783b */ /* 0x000f620000000200 */
[----:B------:R-:W-:-:S06]  /*2780*/  DEPBAR.LE SB0, 0x0 ;  /* 0x000080000000791a */ /* 0x000fcc0000000000 */
[----:B------:R-:W-:Y:S01]  /*2790*/  HMMA.16816.F32 R56, R20, R44, R56 ;  /* 0x0000002c1438723c */ /* 0x000fe20000001838 */
[----:B-1----:R-:W-:-:S04]  /*27a0*/  FMUL.FTZ R0, R86, c[0x0][0x320] ;  /* 0x0000c80056007a20 */ /* 0x002fc80000410000 */
[----:B------:R1:W1:Y:S03]  /*27b0*/  MUFU.TANH R86, R0 ;  /* 0x0000000000567308 */ /* 0x0002660000002400 */
[----:B------:R-:W-:Y:S01]  /*27c0*/  HMMA.16816.F32 R40, R16, R44, R64 ;  /* 0x0000002c1028723c */ /* 0x000fe20000001840 */
[----:B------:R-:W-:Y:S02]  /*27d0*/  FMUL.FTZ R69, R69, c[0x0][0x320] ;  /* 0x0000c80045457a20 */ /* 0x000fe40000410000 */
[----:B------:R-:W-:Y:S02]  /*27e0*/  FMUL.FTZ R70, R70, c[0x0][0x320] ;  /* 0x0000c80046467a20 */ /* 0x000fe40000410000 */
[----:B------:R-:W-:Y:S02]  /*27f0*/  FMUL.FTZ R71, R71, c[0x0][0x320] ;  /* 0x0000c80047477a20 */ /* 0x000fe40000410000 */
[----:B------:R-:W2:Y:S01]  /*2800*/  MUFU.TANH R69, R69 ;  /* 0x0000004500457308 */ /* 0x000ea20000002400 */
[----:B------:R-:W-:Y:S01]  /*2810*/  HMMA.16816.F32 R28, R28, R54, R60 ;  /* 0x000000361c1c723c */ /* 0x000fe2000000183c */
[----:B-1----:R-:W-:-:S06]  /*2820*/  FMUL.FTZ R0, R87, c[0x0][0x320] ;  /* 0x0000c80057007a20 */ /* 0x002fcc0000410000 */
[----:B------:R-:W1:Y:S01]  /*2830*/  MUFU.TANH R70, R70 ;  /* 0x0000004600467308 */ /* 0x000e620000002400 */
[----:B------:R-:W-:Y:S07]  /*2840*/  HMMA.16816.F32 R52, R24, R54, R32 ;  /* 0x000000361834723c */ /* 0x000fee0000001820 */
[----:B------:R1:W1:Y:S01]  /*2850*/  MUFU.TANH R88, R0 ;  /* 0x0000000000587308 */ /* 0x0002620000002400 */
[----:B-----5:R-:W-:Y:S07]  /*2860*/  HMMA.16816.F32 R56, R12, R36, R56 ;  /* 0x000000240c38723c */ /* 0x020fee0000001838 */
[----:B------:R-:W2:Y:S01]  /*2870*/  MUFU.TANH R71, R71 ;  /* 0x0000004700477308 */ /* 0x000ea20000002400 */
[----:B------:R-:W-:Y:S01]  /*2880*/  HMMA.16816.F32 R20, R20, R46, R28 ;  /* 0x0000002e1414723c */ /* 0x000fe2000000181c */
[----:B-1----:R-:W-:-:S07]  /*2890*/  FMUL.FTZ R0, R76, c[0x0][0x320] ;  /* 0x0000c8004c007a20 */ /* 0x002fce0000410000 */
[----:B------:R-:W-:Y:S01]  /*28a0*/  HMMA.16816.F32 R16, R16, R46, R52 ;  /* 0x0000002e1010723c */ /* 0x000fe20000001834 */
[----:B------:R1:W1:Y:S07]  /*28b0*/  MUFU.TANH R89, R0 ;  /* 0x0000000000597308 */ /* 0x00026e0000002400 */
[----:B------:R-:W-:Y:S01]  /*28c0*/  HMMA.16816.F32 R24, R8, R36, R40 ;  /* 0x000000240818723c */ /* 0x000fe20000001828 */
[----:B------:R-:W-:Y:S02]  /*28d0*/  FMUL.FTZ R56, R56, c[0x0][0x320] ;  /* 0x0000c80038387a20 */ /* 0x000fe40000410000 */
[----:B------:R-:W-:-:S02]  /*28e0*/  FMUL.FTZ R57, R57, c[0x0][0x320] ;  /* 0x0000c80039397a20 */ /* 0x000fc40000410000 */
[----:B------:R-:W-:Y:S02]  /*28f0*/  FMUL.FTZ R58, R58, c[0x0][0x320] ;  /* 0x0000c8003a3a7a20 */ /* 0x000fe40000410000 */
[----:B------:R-:W2:Y:S01]  /*2900*/  MUFU.TANH R56, R56 ;  /* 0x0000003800387308 */ /* 0x000ea20000002400 */
[----:B------:R-:W-:Y:S01]  /*2910*/  HMMA.16816.F32 R12, R12, R38, R20 ;  /* 0x000000260c0c723c */ /* 0x000fe20000001814 */
[----:B-1----:R-:W-:-:S06]  /*2920*/  FMUL.FTZ R0, R77, c[0x0][0x320] ;  /* 0x0000c8004d007a20 */ /* 0x002fcc0000410000 */
[----:B------:R1:W1:Y:S01]  /*2930*/  MUFU.TANH R87, R0 ;  /* 0x0000000000577308 */ /* 0x0002620000002400 */
[----:B------:R-:W-:Y:S07]  /*2940*/  HMMA.16816.F32 R8, R8, R38, R16 ;  /* 0x000000260808723c */ /* 0x000fee0000001810 */
[----:B------:R-:W2:Y:S01]  /*2950*/  MUFU.TANH R57, R57 ;  /* 0x0000003900397308 */ /* 0x000ea20000002400 */
[----:B------:R-:W-:Y:S02]  /*2960*/  FMUL.FTZ R24, R24, c[0x0][0x320] ;  /* 0x0000c80018187a20 */ /* 0x000fe40000410000 */
[----:B------:R-:W-:-:S02]  /*2970*/  FMUL.FTZ R25, R25, c[0x0][0x320] ;  /* 0x0000c80019197a20 */ /* 0x000fc40000410000 */
[----:B------:R-:W-:Y:S02]  /*2980*/  FMUL.FTZ R26, R26, c[0x0][0x320] ;  /* 0x0000c8001a1a7a20 */ /* 0x000fe40000410000 */
[----:B------:R-:W-:Y:S01]  /*2990*/  FMUL.FTZ R27, R27, c[0x0][0x320] ;  /* 0x0000c8001b1b7a20 */ /* 0x000fe20000410000 */
[----:B------:R-:W2:Y:S01]  /*29a0*/  MUFU.TANH R58, R58 ;  /* 0x0000003a003a7308 */ /* 0x000ea20000002400 */
[----:B-1----:R-:W-:Y:S02]  /*29b0*/  FMUL.FTZ R0, R78, c[0x0][0x320] ;  /* 0x0000c8004e007a20 */ /* 0x002fe40000410000 */
[----:B------:R-:W-:Y:S02]  /*29c0*/  FMUL.FTZ R12, R12, c[0x0][0x320] ;  /* 0x0000c8000c0c7a20 */ /* 0x000fe40000410000 */
[----:B------:R-:W-:Y:S02]  /*29d0*/  FMUL.FTZ R13, R13, c[0x0][0x320] ;  /* 0x0000c8000d0d7a20 */ /* 0x000fe40000410000 */
[----:B------:R-:W-:Y:S01]  /*29e0*/  FMUL.FTZ R14, R14, c[0x0][0x320] ;  /* 0x0000c8000e0e7a20 */ /* 0x000fe20000410000 */
[----:B------:R1:W1:Y:S01]  /*29f0*/  MUFU.TANH R85, R0 ;  /* 0x0000000000557308 */ /* 0x0002620000002400 */
[----:B------:R-:W-:-:S02]  /*2a00*/  FMUL.FTZ R15, R15, c[0x0][0x320] ;  /* 0x0000c8000f0f7a20 */ /* 0x000fc40000410000 */
[----:B------:R-:W-:Y:S02]  /*2a10*/  FMUL.FTZ R8, R8, c[0x0][0x320] ;  /* 0x0000c80008087a20 */ /* 0x000fe40000410000 */
[----:B------:R-:W-:Y:S02]  /*2a20*/  FMUL.FTZ R9, R9, c[0x0][0x320] ;  /* 0x0000c80009097a20 */ /* 0x000fe40000410000 */
[----:B------:R-:W-:Y:S01]  /*2a30*/  FMUL.FTZ R10, R10, c[0x0][0x320] ;  /* 0x0000c8000a0a7a20 */ /* 0x000fe20000410000 */
[----:B------:R-:W2:Y:S01]  /*2a40*/  MUFU.TANH R49, R24 ;  /* 0x0000001800317308 */ /* 0x000ea20000002400 */
[----:B------:R-:W-:Y:S02]  /*2a50*/  FMUL.FTZ R11, R11, c[0x0][0x320] ;  /* 0x0000c8000b0b7a20 */ /* 0x000fe40000410000 */
[----:B-1----:R-:W-:-:S05]  /*2a60*/  FMUL.FTZ R0, R79, c[0x0][0x320] ;  /* 0x0000c8004f007a20 */ /* 0x002fca0000410000 */
[----:B------:R-:W1:Y:S08]  /*2a70*/  MUFU.TANH R50, R25 ;  /* 0x0000001900327308 */ /* 0x000e700000002400 */
[----:B------:R5:W1:Y:S08]  /*2a80*/  MUFU.TANH R84, R0 ;  /* 0x0000000000547308 */ /* 0x000a700000002400 */
[----:B------:R-:W1:Y:S01]  /*2a90*/  MUFU.TANH R52, R26 ;  /* 0x0000001a00347308 */ /* 0x000e620000002400 */
[----:B-----5:R-:W-:-:S07]  /*2aa0*/  FMUL.FTZ R0, R80, c[0x0][0x320] ;  /* 0x0000c80050007a20 */ /* 0x020fce0000410000 */
        /* <DEDUP_REMOVED lines=17> */
[----:B------:R5:W1:Y:S02]  /*2bc0*/  MUFU.TANH R68, R0 ;  /* 0x0000000000447308 */ /* 0x000a640000002400 */
[----:B-----5:R-:W-:-:S06]  /*2bd0*/  FMUL.FTZ R0, R75, c[0x0][0x320] ;  /* 0x0000c8004b007a20 */ /* 0x020fcc0000410000 */
[----:B------:R5:W1:Y:S02]  /*2be0*/  MUFU.TANH R48, R0 ;  /* 0x0000000000307308 */ /* 0x000a640000002400 */
[----:B-----5:R-:W-:-:S06]  /*2bf0*/  FMUL.FTZ R0, R59, c[0x0][0x320] ;  /* 0x0000c8003b007a20 */ /* 0x020fcc0000410000 */
[----:B------:R5:W1:Y:S02]  /*2c00*/  MUFU.TANH R41, R0 ;  /* 0x0000000000297308 */ /* 0x000a640000002400 */
[----:B-----5:R-:W-:Y:S01]  /*2c10*/  IADD3 R0, R158, R157, RZ ;  /* 0x0000009d9e007210 */ /* 0x020fe20007ffe0ff */
[----:B------:R-:W-:Y:S06]  /*2c20*/  BAR.SYNC.DEFER_BLOCKING 0x0 ;  /* 0x0000000000007b1d */ /* 0x000fec0000010000 */
[----:B------:R-:W-:Y:S05]  /*2c30*/  @!P1 BRA `(.L_x_644) ;  /* 0x0000025000009947 */ /* 0x000fea0003800000 */
[----:B-1234-:R-:W-:-:S04]  /*2c40*/  ULEA.HI.SX32 UR5, UR18, 0xfffffffe, 0x1a ;  /* 0xfffffffe12057891 */ /* 0x01efc8000f8fd23f */
[----:B------:R-:W-:Y:S02]  /*2c50*/  USHF.R.S32.HI UR4, URZ, 0x1f, UR5 ;  /* 0x0000001f3f047899 */ /* 0x000fe40008011405 */
[----:B------:R-:W-:Y:S01]  /*2c60*/  UIMAD UR9, UR9, UR5, URZ ;  /* 0x00000005090972a4 */ /* 0x000fe2000f8e023f */
[----:B------:R-:W-:Y:S01]  /*2c70*/  IMAD.WIDE.U32 R8, R159, UR5, R162 ;  /* 0x000000059f087c25 */ /* 0x000fe2000f8e00a2 */
[----:B------:R-:W-:Y:S02]  /*2c80*/  USHF.L.U32 UR5, UR6, 0x5, URZ ;  /* 0x0000000506057899 */ /* 0x000fe4000800063f */
[----:B------:R-:W-:Y:S02]  /*2c90*/  UIMAD UR4, UR4, UR10, UR9 ;  /* 0x0000000a040472a4 */ /* 0x000fe4000f8e0209 */
[----:B------:R-:W-:Y:S01]  /*2ca0*/  LEA R6, P2, R8, c[0x0][0x1c8], 0x1 ;  /* 0x0000720008067a11 */ /* 0x000fe200078408ff */
[----:B------:R-:W-:Y:S01]  /*2cb0*/  USHF.L.U64.HI UR6, UR6, 0x5, UR7 ;  /* 0x0000000506067899 */ /* 0x000fe20008010207 */
[----:B------:R-:W-:Y:S01]  /*2cc0*/  IMAD.U32 R14, RZ, RZ, UR5 ;  /* 0x00000005ff0e7e24 */ /* 0x000fe2000f8e00ff */
[----:B------:R-:W-:Y:S01]  /*2cd0*/  UIADD3 UR7, UP0, UR20, 0x80, URZ ;  /* 0x0000008014077890 */ /* 0x000fe2000ff1e03f */
[----:B------:R-:W-:-:S03]  /*2ce0*/  IADD3 R3, R9, UR4, RZ ;  /* 0x0000000409037c10 */ /* 0x000fc6000fffe0ff */
[----:B------:R-:W-:Y:S01]  /*2cf0*/  UIADD3.X UR4, URZ, UR14, URZ, UP0, !UPT ;  /* 0x0000000e3f047290 */ /* 0x000fe200087fe43f */
[----:B------:R-:W-:Y:S01]  /*2d00*/  LEA.HI.X R7, R8, c[0x0][0x1cc], R3, 0x1, P2 ;  /* 0x0000730008077a11 */ /* 0x000fe200010f0c03 */
[----:B------:R-:W-:Y:S01]  /*2d10*/  IMAD.SHL.U32 R3, R160, 0x2, RZ ;  /* 0x00000002a0037824 */ /* 0x000fe200078e00ff */
[----:B------:R-:W-:Y:S02]  /*2d20*/  IADD3 R8, P5, R6, UR5, RZ ;  /* 0x0000000506087c10 */ /* 0x000fe4000ffbe0ff */
[----:B------:R-:W-:Y:S02]  /*2d30*/  IADD3 R14, P4, P2, R14, 0x80, R6 ;  /* 0x000000800e0e7810 */ /* 0x000fe40007a9e006 */
        /* <DEDUP_REMOVED lines=12> */
[C---:B------:R-:W-:Y:S02]  /*2e00*/  IADD3 R10, P4, R6.reuse, UR5, RZ ;  /* 0x00000005060a7c10 */ /* 0x040fe4000ff9e0ff */
[----:B------:R-:W-:Y:S02]  /*2e10*/  IADD3.X R7, R9, UR6, RZ, P6, !PT ;  /* 0x0000000609077c10 */ /* 0x000fe4000b7fe4ff */
[----:B--2---:R-:W-:Y:S02]  /*2e20*/  IADD3 R8, P2, R6, UR7, RZ ;  /* 0x0000000706087c10 */ /* 0x004fe4000ff5e0ff */
[C---:B------:R-:W-:Y:S01]  /*2e30*/  IADD3.X R11, R7.reuse, UR6, RZ, P4, !PT ;  /* 0x00000006070b7c10 */ /* 0x040fe2000a7fe4ff */
[----:B------:R3:W-:Y:S01]  /*2e40*/  LDGSTS.E.BYPASS.LTC128B.128 [R3+0x5100], [R6.64], !P3 ;  /* 0x0510000006037fae */ /* 0x0007e2000d901d56 */
[----:B------:R-:W-:-:S03]  /*2e50*/  IADD3.X R9, R7, UR4, RZ, P2, !PT ;  /* 0x0000000407097c10 */ /* 0x000fc600097fe4ff */
[----:B------:R3:W-:Y:S04]  /*2e60*/  LDGSTS.E.BYPASS.LTC128B.128 [R3+0x7100], [R12.64], !P0 ;  /* 0x071000000c037fae */ /* 0x0007e8000c101d56 */
[----:B------:R3:W-:Y:S04]  /*2e70*/  LDGSTS.E.BYPASS.LTC128B.128 [R3+0x5900], [R10.64], !P3 ;  /* 0x059000000a037fae */ /* 0x0007e8000d901d56 */
[----:B------:R3:W-:Y:S02]  /*2e80*/  LDGSTS.E.BYPASS.LTC128B.128 [R3+0x7900], [R8.64], !P0 ;  /* 0x0790000008037fae */ /* 0x0007e4000c101d56 */
.L_x_644:
[----:B-1234-:R-:W-:Y:S01]  /*2e90*/  SHF.R.S32.HI R3, RZ, 0x1f, R144 ;  /* 0x0000001fff037819 */ /* 0x01efe20000011490 */
[----:B------:R-:W-:Y:S01]  /*2ea0*/  STL [R1+0x78], R235 ;  /* 0x000078eb01007387 */ /* 0x000fe20000100800 */
[----:B------:R-:W-:Y:S01]  /*2eb0*/  UIMAD UR8, UR13, -0x40, UR8 ;  /* 0xffffffc00d0878a4 */ /* 0x000fe2000f8e0208 */
[----:B------:R-:W-:Y:S01]  /*2ec0*/  IMAD.SHL.U32 R225, R0, 0x2, RZ ;  /* 0x0000000200e17824 */ /* 0x000fe200078e00ff */
[----:B------:R-:W-:Y:S01]  /*2ed0*/  LEA.HI R5, R3, R144, RZ, 0x2 ;  /* 0x0000009003057211 */ /* 0x000fe200078f10ff */
[----:B------:R-:W-:Y:S02]  /*2ee0*/  STL [R1+0x74], R234 ;  /* 0x000074ea01007387 */ /* 0x000fe40000100800 */
[----:B------:R-:W-:Y:S01]  /*2ef0*/  IMAD R228, R2, 0x2, R225 ;  /* 0x0000000202e47824 */ /* 0x000fe200078e02e1 */
[----:B------:R-:W-:Y:S01]  /*2f00*/  LOP3.LUT R3, R5, 0x7ffffffc, RZ, 0xc0, !PT ;  /* 0x7ffffffc05037812 */ /* 0x000fe200078ec0ff */
[----:B------:R-:W-:Y:S01]  /*2f10*/  STL [R1+0x70], R233 ;  /* 0x000070e901007387 */ /* 0x000fe20000100800 */
[----:B------:R-:W-:-:S03]  /*2f20*/  LEA R226, R4, R225, 0x1 ;  /* 0x000000e104e27211 */ /* 0x000fc600078e08ff */
[----:B------:R-:W-:Y:S01]  /*2f30*/  STL [R1+0x6c], R232 ;  /* 0x00006ce801007387 */ /* 0x000fe20000100800 */
[----:B------:R-:W-:Y:S02]  /*2f40*/  IMAD.IADD R3, R144, 0x1, -R3 ;  /* 0x0000000190037824 */ /* 0x000fe400078e0a03 */
[----:B------:R-:W-:Y:S01]  /*2f50*/  IMAD R227, R2, 0x2, R226 ;  /* 0x0000000202e37824 */ /* 0x000fe200078e02e2 */
[----:B------:R-:W-:Y:S04]  /*2f60*/  STL [R1+0x68], R231 ;  /* 0x000068e701007387 */ /* 0x000fe80000100800 */
[----:B------:R-:W-:Y:S04]  /*2f70*/  STL [R1+0x64], R230 ;  /* 0x000064e601007387 */ /* 0x000fe80000100800 */
[----:B------:R-:W-:Y:S04]  /*2f80*/  STL [R1+0x60], R229 ;  /* 0x000060e501007387 */ /* 0x000fe80000100800 */
[----:B------:R-:W-:Y:S04]  /*2f90*/  STL [R1+0x5c], R224 ;  /* 0x00005ce001007387 */ /* 0x000fe80000100800 */
[----:B------:R1:W-:Y:S04]  /*2fa0*/  STL [R1+0x58], R5 ;  /* 0x0000580501007387 */ /* 0x0003e80000100800 */
[----:B------:R-:W-:Y:S04]  /*2fb0*/  LDSM.16.MT88.4 R64, [R226+0x2100] ;  /* 0x00210000e240783b */ /* 0x000fe80000004200 */
[----:B------:R-:W-:Y:S04]  /*2fc0*/  LDSM.16.MT88.4 R60, [R225+0x900] ;  /* 0x00090000e13c783b */ /* 0x000fe80000004200 */
[----:B------:R-:W-:Y:S04]  /*2fd0*/  LDSM.16.MT88.4 R80, [R227+0x2900] ;  /* 0x00290000e350783b */ /* 0x000fe80000004200 */
[----:B------:R-:W0:Y:S01]  /*2fe0*/  LDGDEPBAR ;  /* 0x00000000000079af */ /* 0x000e220000000000 */
        /* <DEDUP_REMOVED lines=61> */
[----:B------:R-:W-:-:S02]  /*33c0*/  FSEL R133, R69, -INF , P2 ;  /* 0xff80000045857808 */ /* 0x000fc40001000000 */
[----:B------:R-:W-:Y:S02]  /*33d0*/  FMNMX.FTZ R136, R137, R136, !PT ;  /* 0x0000008889887209 */ /* 0x000fe40007810000 */
        /* <DEDUP_REMOVED lines=9> */
[----:B------:R-:W-:Y:S01]  /*3470*/  FSEL R166, R84, -INF , P5 ;  /* 0xff80000054a67808 */ /* 0x000fe20002800000 */
[----:B------:R-:W-:Y:S01]  /*3480*/  LDSM.16.MT88.4 R76, [R228+0x100] ;  /* 0x00010000e44c783b */ /* 0x000fe20000004200 */
[----:B------:R-:W-:-:S02]  /*3490*/  ISETP.GT.AND P5, PT, R3, 0x38, PT ;  /* 0x000000380300780c */ /* 0x000fc40003fa4270 */
[----:B------:R-:W-:Y:S01]  /*34a0*/  FSEL R248, R57, -INF , P6 ;  /* 0xff80000039f87808 */ /* 0x000fe20003000000 */
[----:B------:R-:W-:Y:S01]  /*34b0*/  LDSM.16.MT88.4 R84, [R228+0x2900] ;  /* 0x00290000e454783b */ /* 0x000fe20000004200 */
[----:B------:R-:W-:Y:S02]  /*34c0*/  FMNMX.FTZ R136, R175, R136, !PT ;  /* 0x00000088af887209 */ /* 0x000fe40007810000 */
[----:B------:R-:W-:Y:S02]  /*34d0*/  ISETP.GT.AND P4, PT, R3, 0x39, PT ;  /* 0x000000390300780c */ /* 0x000fe40003f84270 */
[----:B------:R-:W-:Y:S02]  /*34e0*/  FSEL R204, R21, -INF , P5 ;  /* 0xff80000015cc7808 */ /* 0x000fe40002800000 */
[----:B------:R-:W-:Y:S02]  /*34f0*/  FMNMX.FTZ R136, R248, R136, !PT ;  /* 0x00000088f8887209 */ /* 0x000fe40007810000 */
[----:B------:R-:W-:-:S02]  /*3500*/  FSEL R206, R19, -INF , P4 ;  /* 0xff80000013ce7808 */ /* 0x000fc40002000000 */
[----:B------:R-:W-:Y:S02]  /*3510*/  FMNMX.FTZ R136, R204, R136, !PT ;  /* 0x00000088cc887209 */ /* 0x000fe40007810000 */
[----:B------:R-:W-:Y:S02]  /*3520*/  FSEL R170, R48, -INF , P2 ;  /* 0xff80000030aa7808 */ /* 0x000fe40001000000 */
[----:B------:R-:W-:Y:S02]  /*3530*/  FMNMX.FTZ R136, R206, R136, !PT ;  /* 0x00000088ce887209 */ /* 0x000fe40007810000 */
[----:B------:R-:W-:Y:S02]  /*3540*/  FSEL R165, R73, -INF , P2 ;  /* 0xff80000049a57808 */ /* 0x000fe40001000000 */
[----:B------:R-:W-:Y:S01]  /*3550*/  FSEL R132, R71, -INF , P2 ;  /* 0xff80000047847808 */ /* 0x000fe20001000000 */
[----:B------:R-:W1:Y:S01]  /*3560*/  SHFL.BFLY PT, R5, R136, 0x2, 0x1f ;  /* 0x0c401f0088057f89 */ /* 0x000e6200000e0000 */
[----:B------:R-:W-:-:S02]  /*3570*/  FSEL R219, R41, -INF , P6 ;  /* 0xff80000029db7808 */ /* 0x000fc40003000000 */
[----:B------:R-:W-:Y:S01]  /*3580*/  FSEL R218, R35, -INF , P5 ;  /* 0xff80000023da7808 */ /* 0x000fe20002800000 */
[----:B------:R-:W-:Y:S01]  /*3590*/  LDSM.16.MT88.4 R72, [R227+0x100] ;  /* 0x00010000e348783b */ /* 0x000fe20000004200 */
[----:B------:R-:W-:Y:S02]  /*35a0*/  FSEL R252, R34, -INF , P4 ;  /* 0xff80000022fc7808 */ /* 0x000fe40002000000 */
[----:B------:R-:W-:Y:S01]  /*35b0*/  FMNMX.FTZ R134, R25, R26, !PT ;  /* 0x0000001a19867209 */ /* 0x000fe20007810000 */
[----:B------:R-:W-:Y:S01]  /*35c0*/  LDSM.16.MT88.4 R68, [R225+0x2100] ;  /* 0x00210000e144783b */ /* 0x000fe20000004200 */
[----:B------:R-:W-:Y:S02]  /*35d0*/  FSEL R246, R50, -INF , P6 ;  /* 0xff80000032f67808 */ /* 0x000fe40003000000 */
[----:B------:R-:W-:Y:S02]  /*35e0*/  FMNMX.FTZ R134, R27, R134, !PT ;  /* 0x000000861b867209 */ /* 0x000fe40007810000 */
[----:B------:R-:W-:-:S02]  /*35f0*/  FSEL R245, R39, -INF , P5 ;  /* 0xff80000027f57808 */ /* 0x000fc40002800000 */
[----:B------:R-:W-:Y:S02]  /*3600*/  FMNMX.FTZ R134, R28, R134, !PT ;  /* 0x000000861c867209 */ /* 0x000fe40007810000 */
[----:B------:R-:W-:Y:S02]  /*3610*/  FSEL R244, R40, -INF , P4 ;  /* 0xff80000028f47808 */ /* 0x000fe40002000000 */
[----:B------:R-:W-:Y:S02]  /*3620*/  FMNMX.FTZ R134, R33, R134, !PT ;  /* 0x0000008621867209 */ /* 0x000fe40007810000 */
[----:B------:R-:W-:Y:S02]  /*3630*/  FSEL R221, R51, -INF , P6 ;  /* 0xff80000033dd7808 */ /* 0x000fe40003000000 */
[----:B------:R-:W-:Y:S02]  /*3640*/  FMNMX.FTZ R134, R36, R134, !PT ;  /* 0x0000008624867209 */ /* 0x000fe40007810000 */
[----:B-1----:R-:W-:-:S02]  /*3650*/  FMNMX.FTZ R136, R136, R5, !PT ;  /* 0x0000000588887209 */ /* 0x002fc40007810000 */
[----:B------:R-:W-:Y:S02]  /*3660*/  FMNMX.FTZ R134, R37, R134, !PT ;  /* 0x0000008625867209 */ /* 0x000fe40007810000 */
[----:B------:R-:W-:Y:S01]  /*3670*/  FSEL R220, R43, -INF , P5 ;  /* 0xff8000002bdc7808 */ /* 0x000fe20002800000 */
[----:B------:R-:W1:Y:S01]  /*3680*/  SHFL.BFLY PT, R5, R136, 0x1, 0x1f ;  /* 0x0c201f0088057f89 */ /* 0x000e6200000e0000 */
[----:B------:R-:W-:Y:S02]  /*3690*/  FMNMX.FTZ R134, R38, R134, !PT ;  /* 0x0000008626867209 */ /* 0x000fe40007810000 */
[----:B------:R-:W-:Y:S02]  /*36a0*/  FSEL R203, R42, -INF , P4 ;  /* 0xff8000002acb7808 */ /* 0x000fe40002000000 */
[----:B------:R-:W-:Y:S01]  /*36b0*/  FMNMX.FTZ R134, R171, R134, !PT ;  /* 0x00000086ab867209 */ /* 0x000fe20007810000 */
[----:B------:R-:W-:Y:S03]  /*36c0*/  LDSM.16.MT88.4 R40, [R225+0x100] ;  /* 0x00010000e128783b */ /* 0x000fe60000004200 */
[----:B------:R-:W-:-:S04]  /*36d0*/  FMNMX.FTZ R134, R169, R134, !PT ;  /* 0x00000086a9867209 */ /* 0x000fc80007810000 */
[----:B------:R-:W-:-:S04]  /*36e0*/  FMNMX.FTZ R134, R168, R134, !PT ;  /* 0x00000086a8867209 */ /* 0x000fc80007810000 */
[----:B------:R-:W-:Y:S02]  /*36f0*/  FMNMX.FTZ R134, R165, R134, !PT ;  /* 0x00000086a5867209 */ /* 0x000fe40007810000 */
[----:B-1----:R-:W-:Y:S02]  /*3700*/  FMNMX.FTZ R136, R136, R5, !PT ;  /* 0x0000000588887209 */ /* 0x002fe40007810000 */
[----:B------:R-:W-:Y:S02]  /*3710*/  FMNMX.FTZ R5, R14, R15, !PT ;  /* 0x0000000f0e057209 */ /* 0x000fe40007810000 */
[C---:B------:R-:W-:Y:S01]  /*3720*/  FSETP.NEU.FTZ.AND P2, PT, R136.reuse, -INF , PT ;  /* 0xff8000008800780b */ /* 0x040fe20003f5d000 */
[----:B------:R-:W-:Y:S01]  /*3730*/  FMUL.FTZ R22, R136, c[0x0][0x2d0] ;  /* 0x0000b40088167a20 */ /* 0x000fe20000410000 */
[----:B------:R-:W-:-:S04]  /*3740*/  FMNMX.FTZ R5, R16, R5, !PT ;  /* 0x0000000510057209 */ /* 0x000fc80007810000 */
[----:B------:R-:W-:Y:S02]  /*3750*/  FMNMX.FTZ R5, R17, R5, !PT ;  /* 0x0000000511057209 */ /* 0x000fe40007810000 */
[----:B------:R-:W-:Y:S02]  /*3760*/  FSEL R22, R22, RZ, P2 ;  /* 0x000000ff16167208 */ /* 0x000fe40001000000 */
[----:B------:R-:W-:Y:S02]  /*3770*/  FMNMX.FTZ R5, R18, R5, !PT ;  /* 0x0000000512057209 */ /* 0x000fe40007810000 */
[----:B------:R-:W-:Y:S02]  /*3780*/  ISETP.GT.AND P2, PT, R3, 0x30, PT ;  /* 0x000000300300780c */ /* 0x000fe40003f44270 */
[----:B------:R-:W-:Y:S02]  /*3790*/  FMNMX.FTZ R5, R20, R5, !PT ;  /* 0x0000000514057209 */ /* 0x000fe40007810000 */
[----:B------:R-:W-:-:S02]  /*37a0*/  FSEL R205, R58, -INF , P2 ;  /* 0xff8000003acd7808 */ /* 0x000fc40001000000 */
[----:B------:R-:W-:Y:S01]  /*37b0*/  FMNMX.FTZ R5, R24, R5, !PT ;  /* 0x0000000518057209 */ /* 0x000fe20007810000 */
[----:B------:R-:W-:Y:S01]  /*37c0*/  LDSM.16.MT88.4 R56, [R228+0x900] ;  /* 0x00090000e438783b */ /* 0x000fe20000004200 */
[----:B------:R-:W-:Y:S02]  /*37d0*/  FSEL R247, R49, -INF , P2 ;  /* 0xff80000031f77808 */ /* 0x000fe40001000000 */
[----:B------:R-:W-:Y:S01]  /*37e0*/  FMNMX.FTZ R5, R23, R5, !PT ;  /* 0x0000000517057209 */ /* 0x000fe20007810000 */
[----:B------:R-:W-:Y:S01]  /*37f0*/  LDSM.16.MT88.4 R48, [R225+0x2900] ;  /* 0x00290000e130783b */ /* 0x000fe20000004200 */
[----:B------:R-:W-:Y:S02]  /*3800*/  FMNMX.FTZ R134, R247, R134, !PT ;  /* 0x00000086f7867209 */ /* 0x000fe40007810000 */
[----:B------:R-:W-:Y:S01]  /*3810*/  FMNMX.FTZ R3, R167, R5, !PT ;  /* 0x00000005a7037209 */ /* 0x000fe20007810000 */
[----:B------:R-:W-:Y:S01]  /*3820*/  FFMA.FTZ R5, R6, c[0x0][0x2d0], -R22 ;  /* 0x0000b40006057a23 */ /* 0x000fe20000010816 */
[----:B------:R-:W-:-:S02]  /*3830*/  FMNMX.FTZ R6, R29, R30, !PT ;  /* 0x0000001e1d067209 */ /* 0x000fc40007810000 */
[----:B------:R-:W-:Y:S01]  /*3840*/  FMNMX.FTZ R3, R166, R3, !PT ;  /* 0x00000003a6037209 */ /* 0x000fe20007810000 */
[----:B------:R1:W-:Y:S01]  /*3850*/  MUFU.EX2 R230, R5 ;  /* 0x0000000500e67308 */ /* 0x0003e20000000800 */
[----:B------:R-:W-:Y:S02]  /*3860*/  FMNMX.FTZ R134, R246, R134, !PT ;  /* 0x00000086f6867209 */ /* 0x000fe40007810000 */
[----:B------:R-:W-:Y:S02]  /*3870*/  FMNMX.FTZ R3, R138, R3, !PT ;  /* 0x000000038a037209 */ /* 0x000fe40007810000 */
[----:B------:R-:W-:Y:S02]  /*3880*/  FMNMX.FTZ R134, R245, R134, !PT ;  /* 0x00000086f5867209 */ /* 0x000fe40007810000 */
[----:B------:R-:W-:Y:S02]  /*3890*/  FMNMX.FTZ R3, R132, R3, !PT ;  /* 0x0000000384037209 */ /* 0x000fe40007810000 */
[----:B------:R-:W-:-:S02]  /*38a0*/  FMNMX.FTZ R134, R244, R134, !PT ;  /* 0x00000086f4867209 */ /* 0x000fc40007810000 */
[----:B------:R-:W-:Y:S02]  /*38b0*/  FMNMX.FTZ R3, R205, R3, !PT ;  /* 0x00000003cd037209 */ /* 0x000fe40007810000 */
[----:B------:R-:W-:Y:S02]  /*38c0*/  FSEL R222, R52, -INF , P2 ;  /* 0xff80000034de7808 */ /* 0x000fe40001000000 */
[----:B------:R-:W-:Y:S02]  /*38d0*/  FMNMX.FTZ R3, R219, R3, !PT ;  /* 0x00000003db037209 */ /* 0x000fe40007810000 */
[----:B-1----:R-:W-:Y:S01]  /*38e0*/  FMNMX.FTZ R5, R31, R6, !PT ;  /* 0x000000061f057209 */ /* 0x002fe20007810000 */
[----:B------:R-:W-:Y:S01]  /*38f0*/  FFMA.FTZ R6, R7, c[0x0][0x2d0], -R22 ;  /* 0x0000b40007067a23 */ /* 0x000fe20000010816 */
[----:B------:R-:W-:-:S03]  /*3900*/  FMNMX.FTZ R3, R218, R3, !PT ;  /* 0x00000003da037209 */ /* 0x000fc60007810000 */
[----:B------:R1:W2:Y:S01]  /*3910*/  MUFU.EX2 R229, R6 ;  /* 0x0000000600e57308 */ /* 0x0002a20000000800 */
[----:B------:R-:W-:-:S05]  /*3920*/  FMNMX.FTZ R3, R252, R3, !PT ;  /* 0x00000003fc037209 */ /* 0x000fca0007810000 */
[----:B------:R-:W3:Y:S04]  /*3930*/  SHFL.BFLY PT, R135, R3, 0x2, 0x1f ;  /* 0x0c401f0003877f89 */ /* 0x000ee800000e0000 */
[----:B-1----:R-:W1:Y:S01]  /*3940*/  SHFL.BFLY PT, R6, R134, 0x2, 0x1f ;  /* 0x0c401f0086067f89 */ /* 0x002e6200000e0000 */
[----:B---3--:R-:W-:Y:S02]  /*3950*/  FMNMX.FTZ R135, R3, R135, !PT ;  /* 0x0000008703877209 */ /* 0x008fe40007810000 */
[----:B------:R-:W-:-:S03]  /*3960*/  FMNMX.FTZ R3, R32, R5, !PT ;  /* 0x0000000520037209 */ /* 0x000fc60007810000 */
[----:B------:R-:W3:Y:S01]  /*3970*/  SHFL.BFLY PT, R7, R135, 0x1, 0x1f ;  /* 0x0c201f0087077f89 */ /* 0x000ee200000e0000 */
[----:B------:R-:W-:Y:S01]  /*3980*/  FMNMX.FTZ R5, R44, R3, !PT ;  /* 0x000000032c057209 */ /* 0x000fe20007810000 */
[----:B------:R-:W-:-:S03]  /*3990*/  FFMA.FTZ R3, R8, c[0x0][0x2d0], -R22 ;  /* 0x0000b40008037a23 */ /* 0x000fc60000010816 */
[----:B------:R-:W-:Y:S01]  /*39a0*/  FMNMX.FTZ R5, R45, R5, !PT ;  /* 0x000000052d057209 */ /* 0x000fe20007810000 */
[----:B------:R4:W-:Y:S01]  /*39b0*/  MUFU.EX2 R214, R3 ;  /* 0x0000000300d67308 */ /* 0x0009e20000000800 */
[----:B-1----:R-:W-:Y:S02]  /*39c0*/  FMNMX.FTZ R134, R134, R6, !PT ;  /* 0x0000000686867209 */ /* 0x002fe40007810000 */
[----:B------:R-:W-:Y:S01]  /*39d0*/  FMNMX.FTZ R5, R46, R5, !PT ;  /* 0x000000052e057209 */ /* 0x000fe20007810000 */
[----:B----4-:R-:W-:Y:S01]  /*39e0*/  FFMA.FTZ R3, R9, c[0x0][0x2d0], -R22 ;  /* 0x0000b40009037a23 */ /* 0x010fe20000010816 */
[----:B---3--:R-:W-:-:S03]  /*39f0*/  FMNMX.FTZ R135, R135, R7, !PT ;  /* 0x0000000787877209 */ /* 0x008fc60007810000 */
[----:B------:R1:W-:Y:S01]  /*3a00*/  MUFU.EX2 R233, R3 ;  /* 0x0000000300e97308 */ /* 0x0003e20000000800 */
[----:B------:R-:W3:Y:S01]  /*3a10*/  SHFL.BFLY PT, R7, R134, 0x1, 0x1f ;  /* 0x0c201f0086077f89 */ /* 0x000ee200000e0000 */
[C---:B------:R-:W-:Y:S01]  /*3a20*/  FSETP.NEU.FTZ.AND P2, PT, R135.reuse, -INF , PT ;  /* 0xff8000008700780b */ /* 0x040fe20003f5d000 */
[----:B------:R-:W-:-:S05]  /*3a30*/  FMUL.FTZ R21, R135, c[0x0][0x2d0] ;  /* 0x0000b40087157a20 */ /* 0x000fca0000410000 */
[----:B------:R-:W-:Y:S02]  /*3a40*/  FSEL R21, R21, RZ, P2 ;  /* 0x000000ff15157208 */ /* 0x000fe40001000000 */
[----:B-1----:R-:W-:Y:S01]  /*3a50*/  FMNMX.FTZ R3, R47, R5, !PT ;  /* 0x000000052f037209 */ /* 0x002fe20007810000 */
[----:B------:R-:W-:-:S03]  /*3a60*/  FFMA.FTZ R5, R10, c[0x0][0x2d0], -R22 ;  /* 0x0000b4000a057a23 */ /* 0x000fc60000010816 */
[----:B------:R-:W-:Y:S01]  /*3a70*/  FMNMX.FTZ R3, R174, R3, !PT ;  /* 0x00000003ae037209 */ /* 0x000fe20007810000 */
[----:B------:R1:W-:Y:S03]  /*3a80*/  MUFU.EX2 R250, R5 ;  /* 0x0000000500fa7308 */ /* 0x0003e60000000800 */
[----:B------:R-:W-:Y:S02]  /*3a90*/  FMNMX.FTZ R3, R173, R3, !PT ;  /* 0x00000003ad037209 */ /* 0x000fe40007810000 */
[----:B---3--:R-:W-:Y:S02]  /*3aa0*/  FMNMX.FTZ R134, R134, R7, !PT ;  /* 0x0000000786867209 */ /* 0x008fe40007810000 */
[----:B------:R-:W-:Y:S02]  /*3ab0*/  FMNMX.FTZ R3, R172, R3, !PT ;  /* 0x00000003ac037209 */ /* 0x000fe40007810000 */
[----:B------:R-:W-:-:S02]  /*3ac0*/  FSETP.NEU.FTZ.AND P2, PT, R134, -INF , PT ;  /* 0xff8000008600780b */ /* 0x000fc40003f5d000 */
[----:B------:R-:W-:-:S04]  /*3ad0*/  FMNMX.FTZ R3, R170, R3, !PT ;  /* 0x00000003aa037209 */ /* 0x000fc80007810000 */
[----:B------:R-:W-:Y:S01]  /*3ae0*/  FMNMX.FTZ R3, R222, R3, !PT ;  /* 0x00000003de037209 */ /* 0x000fe20007810000 */
[----:B-1----:R-:W-:-:S03]  /*3af0*/  FFMA.FTZ R5, R11, c[0x0][0x2d0], -R22 ;  /* 0x0000b4000b057a23 */ /* 0x002fc60000010816 */
[----:B------:R-:W-:Y:S01]  /*3b00*/  FMNMX.FTZ R3, R221, R3, !PT ;  /* 0x00000003dd037209 */ /* 0x000fe20007810000 */
[----:B------:R1:W-:Y:S03]  /*3b10*/  MUFU.EX2 R55, R5 ;  /* 0x0000000500377308 */ /* 0x0003e60000000800 */
[----:B------:R-:W-:-:S04]  /*3b20*/  FMNMX.FTZ R3, R220, R3, !PT ;  /* 0x00000003dc037209 */ /* 0x000fc80007810000 */
[----:B------:R-:W-:-:S05]  /*3b30*/  FMNMX.FTZ R3, R203, R3, !PT ;  /* 0x00000003cb037209 */ /* 0x000fca0007810000 */
[----:B------:R-:W3:Y:S01]  /*3b40*/  SHFL.BFLY PT, R6, R3, 0x2, 0x1f ;  /* 0x0c401f0003067f89 */ /* 0x000ee200000e0000 */
[----:B-1----:R-:W-:-:S04]  /*3b50*/  FFMA.FTZ R5, R12, c[0x0][0x2d0], -R22 ;  /* 0x0000b4000c057a23 */ /* 0x002fc80000010816 */
[----:B------:R1:W-:Y:S02]  /*3b60*/  MUFU.EX2 R231, R5 ;  /* 0x0000000500e77308 */ /* 0x0003e40000000800 */
[----:B-1----:R-:W-:Y:S01]  /*3b70*/  FFMA.FTZ R5, R13, c[0x0][0x2d0], -R22 ;  /* 0x0000b4000d057a23 */ /* 0x002fe20000010816 */
[----:B---3--:R-:W-:-:S05]  /*3b80*/  FMNMX.FTZ R3, R3, R6, !PT ;  /* 0x0000000603037209 */ /* 0x008fca0007810000 */
[----:B------:R1:W-:Y:S01]  /*3b90*/  MUFU.EX2 R54, R5 ;  /* 0x0000000500367308 */ /* 0x0003e20000000800 */
[----:B------:R-:W3:Y:S01]  /*3ba0*/  SHFL.BFLY PT, R6, R3, 0x1, 0x1f ;  /* 0x0c201f0003067f89 */ /* 0x000ee200000e0000 */
[----:B-1----:R-:W-:-:S06]  /*3bb0*/  FFMA.FTZ R5, R14, c[0x0][0x2d0], -R21 ;  /* 0x0000b4000e057a23 */ /* 0x002fcc0000010815 */
[----:B------:R1:W-:Y:S01]  /*3bc0*/  MUFU.EX2 R202, R5 ;  /* 0x0000000500ca7308 */ /* 0x0003e20000000800 */
[----:B---3--:R-:W-:-:S05]  /*3bd0*/  FMNMX.FTZ R3, R3, R6, !PT ;  /* 0x0000000603037209 */ /* 0x008fca0007810000 */
[----:B------:R-:W-:Y:S02]  /*3be0*/  FMUL.FTZ R6, R3, c[0x0][0x2d0] ;  /* 0x0000b40003067a20 */ /* 0x000fe40000410000 */
[----:B-1----:R-:W-:-:S04]  /*3bf0*/  FFMA.FTZ R5, R15, c[0x0][0x2d0], -R21 ;  /* 0x0000b4000f057a23 */ /* 0x002fc80000010815 */
[----:B------:R1:W3:Y:S02]  /*3c00*/  MUFU.EX2 R201, R5 ;  /* 0x0000000500c97308 */ /* 0x0002e40000000800 */
[----:B-1----:R-:W-:Y:S01]  /*3c10*/  FFMA.FTZ R5, R16, c[0x0][0x2d0], -R21 ;  /* 0x0000b40010057a23 */ /* 0x002fe20000010815 */
[----:B--2---:R-:W-:-:S05]  /*3c20*/  F2FP.PACK_AB R16, R229, R230 ;  /* 0x000000e6e510723e */ /* 0x004fca00000000ff */
[----:B------:R1:W-:Y:S02]  /*3c30*/  MUFU.EX2 R223, R5 ;  /* 0x0000000500df7308 */ /* 0x0003e40000000800 */
[----:B-1----:R-:W-:Y:S01]  /*3c40*/  FFMA.FTZ R5, R17, c[0x0][0x2d0], -R21 ;  /* 0x0000b40011057a23 */ /* 0x002fe20000010815 */
[----:B---3--:R-:W-:-:S05]  /*3c50*/  F2FP.PACK_AB R17, R201, R202 ;  /* 0x000000cac911723e */ /* 0x008fca00000000ff */
[----:B------:R1:W2:Y:S02]  /*3c60*/  MUFU.EX2 R116, R5 ;  /* 0x0000000500747308 */ /* 0x0002a40000000800 */
[----:B-1----:R-:W-:Y:S01]  /*3c70*/  FFMA.FTZ R5, R18, c[0x0][0x2d0], -R21 ;  /* 0x0000b40012057a23 */ /* 0x002fe20000010815 */
[----:B------:R-:W-:Y:S02]  /*3c80*/  F2FP.PACK_AB R18, R233, R214 ;  /* 0x000000d6e912723e */ /* 0x000fe400000000ff */
[----:B--2---:R-:W-:-:S03]  /*3c90*/  F2FP.PACK_AB R19, R116, R223 ;  /* 0x000000df7413723e */ /* 0x004fc600000000ff */
[----:B------:R1:W-:Y:S04]  /*3ca0*/  MUFU.EX2 R224, R5 ;  /* 0x0000000500e07308 */ /* 0x0003e80000000800 */
[----:B------:R-:W-:Y:S01]  /*3cb0*/  HMMA.16816.F32 R100, R16, R40, RZ ;  /* 0x000000281064723c */ /* 0x000fe200000018ff */
[----:B-1----:R-:W-:Y:S02]  /*3cc0*/  FFMA.FTZ R5, R20, c[0x0][0x2d0], -R21 ;  /* 0x0000b40014057a23 */ /* 0x002fe40000010815 */
[----:B------:R-:W-:Y:S02]  /*3cd0*/  FMUL.FTZ R20, R134, c[0x0][0x2d0] ;  /* 0x0000b40086147a20 */ /* 0x000fe40000410000 */
[----:B------:R1:W2:Y:S03]  /*3ce0*/  MUFU.EX2 R235, R5 ;  /* 0x0000000500eb7308 */ /* 0x0002a60000000800 */
[----:B------:R-:W-:-:S02]  /*3cf0*/  FSEL R20, R20, RZ, P2 ;  /* 0x000000ff14147208 */ /* 0x000fc40001000000 */
[----:B------:R-:W-:-:S03]  /*3d00*/  FSETP.NEU.FTZ.AND P2, PT, R3, -INF , PT ;  /* 0xff8000000300780b */ /* 0x000fc60003f5d000 */
[----:B------:R-:W-:Y:S01]  /*3d10*/  FFMA.FTZ R2, R36, c[0x0][0x2d0], -R20 ;  /* 0x0000b40024027a23 */ /* 0x000fe20000010814 */
[----:B------:R-:W-:-:S03]  /*3d20*/  FSEL R0, R6, RZ, P2 ;  /* 0x000000ff06007208 */ /* 0x000fc60001000000 */
[----:B------:R3:W-:Y:S02]  /*3d30*/  MUFU.EX2 R234, R2 ;  /* 0x0000000200ea7308 */ /* 0x0007e40000000800 */
[----:B------:R-:W-:Y:S02]  /*3d40*/  FFMA.FTZ R4, R31, c[0x0][0x2d0], -R0 ;  /* 0x0000b4001f047a23 */ /* 0x000fe40000010800 */
[----:B-1----:R-:W-:Y:S01]  /*3d50*/  FFMA.FTZ R5, R24, c[0x0][0x2d0], -R21 ;  /* 0x0000b40018057a23 */ /* 0x002fe20000010815 */
[----:B--2---:R-:W-:-:S03]  /*3d60*/  F2FP.PACK_AB R9, R235, R224 ;  /* 0x000000e0eb09723e */ /* 0x004fc600000000ff */
[----:B------:R1:W-:Y:S08]  /*3d70*/  MUFU.EX2 R217, R5 ;  /* 0x0000000500d97308 */ /* 0x0003f00000000800 */
[----:B------:R2:W-:Y:S01]  /*3d80*/  MUFU.EX2 R207, R4 ;  /* 0x0000000400cf7308 */ /* 0x0005e20000000800 */
[----:B---3--:R-:W-:Y:S02]  /*3d90*/  FFMA.FTZ R2, R37, c[0x0][0x2d0], -R20 ;  /* 0x0000b40025027a23 */ /* 0x008fe40000010814 */
[----:B-1----:R-:W-:-:S05]  /*3da0*/  FFMA.FTZ R5, R23, c[0x0][0x2d0], -R21 ;  /* 0x0000b40017057a23 */ /* 0x002fca0000010815 */
[----:B------:R1:W-:Y:S01]  /*3db0*/  MUFU.EX2 R216, R2 ;  /* 0x0000000200d87308 */ /* 0x0003e20000000800 */
[----:B--2---:R-:W-:-:S07]  /*3dc0*/  FFMA.FTZ R4, R32, c[0x0][0x2d0], -R0 ;  /* 0x0000b40020047a23 */ /* 0x004fce0000010800 */
[----:B------:R2:W3:Y:S08]  /*3dd0*/  MUFU.EX2 R212, R5 ;  /* 0x0000000500d47308 */ /* 0x0004f00000000800 */
[----:B------:R-:W4:Y:S01]  /*3de0*/  MUFU.EX2 R249, R4 ;  /* 0x0000000400f97308 */ /* 0x000f220000000800 */
[--C-:B-1----:R-:W-:Y:S02]  /*3df0*/  FFMA.FTZ R2, R38, c[0x0][0x2d0], -R20.reuse ;  /* 0x0000b40026027a23 */ /* 0x102fe40000010814 */
[----:B------:R-:W-:Y:S01]  /*3e00*/  LDSM.16.MT88.4 R36, [R228+0x2100] ;  /* 0x00210000e424783b */ /* 0x000fe20000004200 */
[----:B--2---:R-:W-:-:S04]  /*3e10*/  FFMA.FTZ R5, R25, c[0x0][0x2d0], -R20 ;  /* 0x0000b40019057a23 */ /* 0x004fc80000010814 */
[----:B------:R1:W2:Y:S01]  /*3e20*/  MUFU.EX2 R23, R2 ;  /* 0x0000000200177308 */ /* 0x0002a20000000800 */
[----:B---3--:R-:W-:Y:S02]  /*3e30*/  F2FP.PACK_AB R11, R212, R217 ;  /* 0x000000d9d40b723e */ /* 0x008fe400000000ff */
[----:B----4-:R-:W-:-:S05]  /*3e40*/  F2FP.PACK_AB R15, R249, R207 ;  /* 0x000000cff90f723e */ /* 0x010fca00000000ff */
[----:B------:R3:W-:Y:S01]  /*3e50*/  MUFU.EX2 R199, R5 ;  /* 0x0000000500c77308 */ /* 0x0007e20000000800 */
[----:B------:R-:W-:Y:S02]  /*3e60*/  FFMA.FTZ R4, R33, c[0x0][0x2d0], -R20 ;  /* 0x0000b40021047a23 */ /* 0x000fe40000010814 */
[----:B------:R-:W-:Y:S01]  /*3e70*/  LDSM.16.MT88.4 R32, [R227+0x2100] ;  /* 0x00210000e320783b */ /* 0x000fe20000004200 */
[----:B-1----:R-:W-:-:S04]  /*3e80*/  FFMA.FTZ R2, R44, c[0x0][0x2d0], -R0 ;  /* 0x0000b4002c027a23 */ /* 0x002fc80000010800 */
[----:B------:R-:W-:Y:S01]  /*3e90*/  MUFU.EX2 R53, R4 ;  /* 0x0000000400357308 */ /* 0x000fe20000000800 */
[----:B--2---:R-:W-:Y:S01]  /*3ea0*/  F2FP.PACK_AB R6, R23, R216 ;  /* 0x000000d81706723e */ /* 0x004fe200000000ff */
[----:B---3--:R-:W-:-:S06]  /*3eb0*/  FFMA.FTZ R5, R26, c[0x0][0x2d0], -R20 ;  /* 0x0000b4001a057a23 */ /* 0x008fcc0000010814 */
[----:B------:R1:W2:Y:S02]  /*3ec0*/  MUFU.EX2 R198, R5 ;  /* 0x0000000500c67308 */ /* 0x0002a40000000800 */
[--C-:B-1----:R-:W-:Y:S01]  /*3ed0*/  FFMA.FTZ R5, R27, c[0x0][0x2d0], -R20.reuse ;  /* 0x0000b4001b057a23 */ /* 0x102fe20000010814 */
[----:B--2---:R-:W-:Y:S01]  /*3ee0*/  F2FP.PACK_AB R12, R198, R199 ;  /* 0x000000c7c60c723e */ /* 0x004fe200000000ff */
[----:B------:R-:W1:Y:S04]  /*3ef0*/  LDSM.16.MT88.4 R24, [R226+0x100] ;  /* 0x00010000e218783b */ /* 0x000e680000004200 */
[----:B------:R2:W-:Y:S02]  /*3f00*/  MUFU.EX2 R200, R5 ;  /* 0x0000000500c87308 */ /* 0x0005e40000000800 */
[----:B--2---:R-:W-:-:S06]  /*3f10*/  FFMA.FTZ R5, R28, c[0x0][0x2d0], -R20 ;  /* 0x0000b4001c057a23 */ /* 0x004fcc0000010814 */
[----:B------:R2:W3:Y:S02]  /*3f20*/  MUFU.EX2 R117, R5 ;  /* 0x0000000500757308 */ /* 0x0004e40000000800 */
[--C-:B--2---:R-:W-:Y:S01]  /*3f30*/  FFMA.FTZ R5, R29, c[0x0][0x2d0], -R0.reuse ;  /* 0x0000b4001d057a23 */ /* 0x104fe20000010800 */
[----:B---3--:R-:W-:Y:S01]  /*3f40*/  F2FP.PACK_AB R14, R117, R200 ;  /* 0x000000c8750e723e */ /* 0x008fe200000000ff */
[----:B-1----:R-:W-:Y:S04]  /*3f50*/  HMMA.16816.F32 R92, R16, R24, RZ ;  /* 0x00000018105c723c */ /* 0x002fe800000018ff */
[----:B------:R1:W-:Y:S02]  /*3f60*/  MUFU.EX2 R197, R5 ;  /* 0x0000000500c57308 */ /* 0x0003e40000000800 */
[----:B-1----:R-:W-:-:S02]  /*3f70*/  FFMA.FTZ R5, R30, c[0x0][0x2d0], -R0 ;  /* 0x0000b4001e057a23 */ /* 0x002fc40000010800 */
[----:B------:R-:W1:Y:S04]  /*3f80*/  LDSM.16.MT88.4 R28, [R226+0x900] ;  /* 0x00090000e21c783b */ /* 0x000e680000004200 */
[----:B------:R-:W2:Y:S02]  /*3f90*/  MUFU.EX2 R196, R5 ;  /* 0x0000000500c47308 */ /* 0x000ea40000000800 */
[----:B--2---:R-:W-:-:S07]  /*3fa0*/  F2FP.PACK_AB R13, R196, R197 ;  /* 0x000000c5c40d723e */ /* 0x004fce00000000ff */
[C---:B------:R-:W-:Y:S01]  /*3fb0*/  HMMA.16816.F32 R96, R12.reuse, R40, RZ ;  /* 0x000000280c60723c */ /* 0x040fe200000018ff */
[----:B------:R2:W-:Y:S06]  /*3fc0*/  MUFU.EX2 R40, R2 ;  /* 0x0000000200287308 */ /* 0x0005ec0000000800 */
[----:B------:R-:W-:Y:S01]  /*3fd0*/  IMAD.MOV.U32 R41, RZ, RZ, R55 ;  /* 0x000000ffff297224 */ /* 0x000fe200078e0037 */
[----:B------:R-:W-:Y:S04]  /*3fe0*/  HMMA.16816.F32 R88, R12, R24, RZ ;  /* 0x000000180c58723c */ /* 0x000fe800000018ff */
[----:B------:R-:W-:-:S03]  /*3ff0*/  F2FP.PACK_AB R8, R41, R250 ;  /* 0x000000fa2908723e */ /* 0x000fc600000000ff */
[----:B------:R-:W-:Y:S01]  /*4000*/  IMAD.MOV.U32 R25, RZ, RZ, R53 ;  /* 0x000000ffff197224 */ /* 0x000fe200078e0035 */
[C---:B------:R-:W-:Y:S01]  /*4010*/  HMMA.16816.F32 R148, R12.reuse, R64, RZ ;  /* 0x000000400c94723c */ /* 0x040fe200000018ff */
[--C-:B--2---:R-:W-:Y:S01]  /*4020*/  FFMA.FTZ R2, R45, c[0x0][0x2d0], -R0.reuse ;  /* 0x0000b4002d027a23 */ /* 0x104fe20000010800 */
[----:B------:R-:W-:Y:S02]  /*4030*/  MOV R24, R54 ;  /* 0x0000003600187202 */ /* 0x000fe40000000f00 */
[----:B------:R-:W-:Y:S01]  /*4040*/  F2FP.PACK_AB R4, R234, R25 ;  /* 0x00000019ea04723e */ /* 0x000fe200000000ff */
[----:B------:R2:W3:Y:S01]  /*4050*/  MUFU.EX2 R232, R2 ;  /* 0x0000000200e87308 */ /* 0x0004e20000000800 */
[----:B------:R-:W-:Y:S01]  /*4060*/  F2FP.PACK_AB R10, R24, R231 ;  /* 0x000000e7180a723e */ /* 0x000fe200000000ff */
[----:B------:R-:W-:Y:S01]  /*4070*/  LDSM.16.MT88.4 R52, [R227+0x900] ;  /* 0x00090000e334783b */ /* 0x000fe20000004200 */
[C---:B------:R-:W-:Y:S08]  /*4080*/  HMMA.16816.F32 R112, R12.reuse, R36, RZ ;  /* 0x000000240c70723c */ /* 0x040ff000000018ff */
[----:B------:R-:W-:Y:S01]  /*4090*/  HMMA.16816.F32 R104, R12, R32, RZ ;  /* 0x000000200c68723c */ /* 0x000fe200000018ff */
[----:B--2---:R-:W-:Y:S01]  /*40a0*/  FFMA.FTZ R2, R46, c[0x0][0x2d0], -R0 ;  /* 0x0000b4002e027a23 */ /* 0x004fe20000010800 */
[----:B---3--:R-:W-:-:S06]  /*40b0*/  F2FP.PACK_AB R5, R232, R40 ;  /* 0x00000028e805723e */ /* 0x008fcc00000000ff */
[C---:B-1----:R-:W-:Y:S01]  /*40c0*/  HMMA.16816.F32 R188, R8.reuse, R28, R92 ;  /* 0x0000001c08bc723c */ /* 0x042fe2000000185c */
[----:B------:R1:W-:Y:S07]  /*40d0*/  MUFU.EX2 R251, R2 ;  /* 0x0000000200fb7308 */ /* 0x0003ee0000000800 */
[----:B------:R-:W-:Y:S08]  /*40e0*/  HMMA.16816.F32 R176, R8, R60, R100 ;  /* 0x0000003c08b0723c */ /* 0x000ff00000001864 */
[----:B------:R-:W-:Y:S01]  /*40f0*/  HMMA.16816.F32 R160, R12, R76, RZ ;  /* 0x0000004c0ca0723c */ /* 0x000fe200000018ff */
[----:B-1----:R-:W-:-:S02]  /*4100*/  FFMA.FTZ R2, R47, c[0x0][0x2d0], -R0 ;  /* 0x0000b4002f027a23 */ /* 0x002fc40000010800 */
[----:B------:R-:W1:Y:S02]  /*4110*/  LDSM.16.MT88.4 R44, [R226+0x2900] ;  /* 0x00290000e22c783b */ /* 0x000e640000004200 */
[----:B------:R-:W2:Y:S03]  /*4120*/  MUFU.EX2 R215, R2 ;  /* 0x0000000200d77308 */ /* 0x000ea60000000800 */
[C---:B------:R-:W-:Y:S08]  /*4130*/  HMMA.16816.F32 R156, R12.reuse, R72, RZ ;  /* 0x000000480c9c723c */ /* 0x040ff000000018ff */
[----:B------:R-:W-:Y:S01]  /*4140*/  HMMA.16816.F32 R152, R12, R68, RZ ;  /* 0x000000440c98723c */ /* 0x000fe200000018ff */
[----:B--2---:R-:W-:-:S07]  /*4150*/  F2FP.PACK_AB R7, R215, R251 ;  /* 0x000000fbd707723e */ /* 0x004fce00000000ff */
[----:B------:R-:W-:Y:S08]  /*4160*/  HMMA.16816.F32 R144, R12, R42, RZ ;  /* 0x0000002a0c90723c */ /* 0x000ff000000018ff */
[----:B------:R-:W-:Y:S07]  /*4170*/  HMMA.16816.F32 R184, R4, R28, R88 ;  /* 0x0000001c04b8723c */ /* 0x000fee0000001858 */
[----:B------:R-:W-:Y:S01]  /*4180*/  IMAD.MOV.U32 R29, RZ, RZ, R117 ;  /* 0x000000ffff1d7224 */ /* 0x000fe200078e0075 */
[----:B------:R-:W-:Y:S01]  /*4190*/  HMMA.16816.F32 R140, R12, R26, RZ ;  /* 0x0000001a0c8c723c */ /* 0x000fe200000018ff */
[----:B------:R-:W-:-:S07]  /*41a0*/  IMAD.MOV.U32 R28, RZ, RZ, R116 ;  /* 0x000000ffff1c7224 */ /* 0x000fce00078e0074 */
[C---:B------:R-:W-:Y:S08]  /*41b0*/  HMMA.16816.F32 R128, R12.reuse, R78, RZ ;  /* 0x0000004e0c80723c */ /* 0x040ff000000018ff */
[C---:B------:R-:W-:Y:S08]  /*41c0*/  HMMA.16816.F32 R124, R12.reuse, R74, RZ ;  /* 0x0000004a0c7c723c */ /* 0x040ff000000018ff */
[C---:B------:R-:W-:Y:S08]  /*41d0*/  HMMA.16816.F32 R120, R12.reuse, R70, RZ ;  /* 0x000000460c78723c */ /* 0x040ff000000018ff */
[C---:B------:R-:W-:Y:S08]  /*41e0*/  HMMA.16816.F32 R116, R12.reuse, R66, RZ ;  /* 0x000000420c74723c */ /* 0x040ff000000018ff */
[C---:B------:R-:W-:Y:S08]  /*41f0*/  HMMA.16816.F32 R108, R12.reuse, R38, RZ ;  /* 0x000000260c6c723c */ /* 0x040ff000000018ff */
[----:B------:R-:W-:Y:S08]  /*4200*/  HMMA.16816.F32 R100, R12, R34, RZ ;  /* 0x000000220c64723c */ /* 0x000ff000000018ff */
[C---:B-1----:R-:W-:Y:S07]  /*4210*/  HMMA.16816.F32 R12, R4.reuse, R44, R148 ;  /* 0x0000002c040c723c */ /* 0x042fee0000001894 */
[----:B------:R-:W-:Y:S01]  /*4220*/  IMAD.MOV.U32 R151, RZ, RZ, R251 ;  /* 0x000000ffff977224 */ /* 0x000fe200078e00fb */
[----:B------:R-:W-:Y:S01]  /*4230*/  HMMA.16816.F32 R112, R4, R84, R112 ;  /* 0x000000540470723c */ /* 0x000fe20000001870 */
[----:B------:R-:W-:Y:S01]  /*4240*/  MOV R150, R250 ;  /* 0x000000fa00967202 */ /* 0x000fe20000000f00 */
[----:B------:R-:W-:-:S02]  /*4250*/  IMAD.MOV.U32 R149, RZ, RZ, R249 ;  /* 0x000000ffff957224 */ /* 0x000fc400078e00f9 */
[----:B------:R-:W-:-:S04]  /*4260*/  IMAD.MOV.U32 R148, RZ, RZ, R248 ;  /* 0x000000ffff947224 */ /* 0x000fc800078e00f8 */
[C---:B------:R-:W-:Y:S08]  /*4270*/  HMMA.16816.F32 R104, R4.reuse, R80, R104 ;  /* 0x000000500468723c */ /* 0x040ff00000001868 */
[C---:B------:R-:W-:Y:S07]  /*4280*/  HMMA.16816.F32 R208, R4.reuse, R48, R152 ;  /* 0x0000003004d0723c */ /* 0x040fee0000001898 */
[----:B------:R-:W-:Y:S01]  /*4290*/  MOV R155, R14 ;  /* 0x0000000e009b7202 */ /* 0x000fe20000000f00 */
[----:B------:R-:W-:Y:S01]  /*42a0*/  IMAD.MOV.U32 R154, RZ, RZ, R15 ;  /* 0x000000ffff9a7224 */ /* 0x000fe200078e000f */
[----:B------:R-:W-:Y:S01]  /*42b0*/  HMMA.16816.F32 R180, R4, R60, R96 ;  /* 0x0000003c04b4723c */ /* 0x000fe20000001860 */
[----:B------:R-:W-:Y:S01]  /*42c0*/  IMAD.MOV.U32 R153, RZ, RZ, R12 ;  /* 0x000000ffff997224 */ /* 0x000fe200078e000c */
[----:B------:R-:W-:Y:S01]  /*42d0*/  MOV R2, R113 ;  /* 0x0000007100027202 */ /* 0x000fe20000000f00 */
[----:B------:R-:W-:-:S04]  /*42e0*/  IMAD.MOV.U32 R152, RZ, RZ, R13 ;  /* 0x000000ffff987224 */ /* 0x000fc800078e000d */
[----:B------:R-:W-:Y:S01]  /*42f0*/  IMAD.MOV.U32 R61, RZ, RZ, R115 ;  /* 0x000000ffff3d7224 */ /* 0x000fe200078e0073 */
[C---:B------:R-:W-:Y:S01]  /*4300*/  HMMA.16816.F32 R12, R16.reuse, R64, RZ ;  /* 0x00000040100c723c */ /* 0x040fe200000018ff */
[----:B------:R-:W-:Y:S02]  /*4310*/  IMAD.MOV.U32 R60, RZ, RZ, R112 ;  /* 0x000000ffff3c7224 */ /* 0x000fe400078e0070 */
[----:B------:R-:W-:Y:S02]  /*4320*/  IMAD.MOV.U32 R213, RZ, RZ, R104 ;  /* 0x000000ffffd57224 */ /* 0x000fe400078e0068 */
[----:B------:R-:W-:Y:S02]  /*4330*/  IMAD.MOV.U32 R104, RZ, RZ, R60 ;  /* 0x000000ffff687224 */ /* 0x000fe400078e003c */
[----:B------:R-:W-:Y:S01]  /*4340*/  IMAD.MOV.U32 R64, RZ, RZ, R114 ;  /* 0x000000ffff407224 */ /* 0x000fe200078e0072 */
[----:B------:R-:W-:Y:S01]  /*4350*/  HMMA.16816.F32 R96, R16, R76, RZ ;  /* 0x0000004c1060723c */ /* 0x000fe200000018ff */
[----:B------:R-:W-:-:S06]  /*4360*/  IMAD.MOV.U32 R60, RZ, RZ, R40 ;  /* 0x000000ffff3c7224 */ /* 0x000fcc00078e0028 */
[----:B------:R-:W-:Y:S01]  /*4370*/  MOV R77, R212 ;  /* 0x000000d4004d7202 */ /* 0x000fe20000000f00 */
[----:B------:R-:W-:Y:S01]  /*4380*/  IMAD.MOV.U32 R212, RZ, RZ, R105 ;  /* 0x000000ffffd47224 */ /* 0x000fe200078e0069 */
[----:B------:R-:W-:Y:S01]  /*4390*/  HMMA.16816.F32 R192, R4, R56, R160 ;  /* 0x0000003804c0723c */ /* 0x000fe200000018a0 */
[----:B------:R-:W-:Y:S02]  /*43a0*/  IMAD.MOV.U32 R105, RZ, RZ, R2 ;  /* 0x000000ffff697224 */ /* 0x000fe400078e0002 */
[----:B------:R-:W-:-:S04]  /*43b0*/  FFMA.FTZ R2, R164, c[0x0][0x2d0], -R22 ;  /* 0x0000b400a4027a23 */ /* 0x000fc80000010816 */
[----:B------:R-:W-:Y:S01]  /*43c0*/  MOV R163, R207 ;  /* 0x000000cf00a37202 */ /* 0x000fe20000000f00 */
[----:B------:R-:W-:Y:S01]  /*43d0*/  IMAD.MOV.U32 R162, RZ, RZ, R206 ;  /* 0x000000ffffa27224 */ /* 0x000fe200078e00ce */
[----:B------:R-:W-:Y:S01]  /*43e0*/  HMMA.16816.F32 R92, R16, R72, RZ ;  /* 0x00000048105c723c */ /* 0x000fe200000018ff */
[----:B------:R-:W-:Y:S01]  /*43f0*/  IMAD.MOV.U32 R161, RZ, RZ, R205 ;  /* 0x000000ffffa17224 */ /* 0x000fe200078e00cd */
[----:B------:R1:W-:Y:S01]  /*4400*/  MUFU.EX2 R65, R2 ;  /* 0x0000000200417308 */ /* 0x0003e20000000800 */
[----:B------:R-:W-:-:S05]  /*4410*/  IMAD.MOV.U32 R160, RZ, RZ, R204 ;  /* 0x000000ffffa07224 */ /* 0x000fca00078e00cc */
[C---:B------:R-:W-:Y:S08]  /*4420*/  HMMA.16816.F32 R248, R4.reuse, R46, R116 ;  /* 0x0000002e04f8723c */ /* 0x040ff00000001874 */
[----:B------:R-:W-:Y:S01]  /*4430*/  HMMA.16816.F32 R204, R4, R52, R156 ;  /* 0x0000003404cc723c */ /* 0x000fe2000000189c */
[----:B-1----:R-:W-:-:S04]  /*4440*/  FFMA.FTZ R2, R139, c[0x0][0x2d0], -R22 ;  /* 0x0000b4008b027a23 */ /* 0x002fc80000010816 */
[----:B------:R1:W-:Y:S03]  /*4450*/  MUFU.EX2 R139, R2 ;  /* 0x00000002008b7308 */ /* 0x0003e60000000800 */
[----:B------:R-:W-:Y:S08]  /*4460*/  HMMA.16816.F32 R116, R8, R44, R12 ;  /* 0x0000002c0874723c */ /* 0x000ff0000000180c */
[----:B------:R-:W-:Y:S01]  /*4470*/  HMMA.16816.F32 R156, R4, R62, R144 ;  /* 0x0000003e049c723c */ /* 0x000fe20000001890 */
[----:B-1----:R-:W-:-:S06]  /*4480*/  FFMA.FTZ R2, R137, c[0x0][0x2d0], -R22 ;  /* 0x0000b40089027a23 */ /* 0x002fcc0000010816 */
[----:B------:R-:W-:Y:S01]  /*4490*/  MOV R145, R155 ;  /* 0x0000009b00917202 */ /* 0x000fe20000000f00 */
[C---:B------:R-:W-:Y:S01]  /*44a0*/  HMMA.16816.F32 R12, R16.reuse, R36, RZ ;  /* 0x00000024100c723c */ /* 0x040fe200000018ff */
[----:B------:R-:W-:Y:S01]  /*44b0*/  IMAD.MOV.U32 R146, RZ, RZ, R154 ;  /* 0x000000ffff927224 */ /* 0x000fe200078e009a */
[----:B------:R-:W-:Y:S01]  /*44c0*/  MOV R144, R152 ;  /* 0x0000009800907202 */ /* 0x000fe20000000f00 */
[----:B------:R-:W-:Y:S01]  /*44d0*/  IMAD.MOV.U32 R147, RZ, RZ, R153 ;  /* 0x000000ffff937224 */ /* 0x000fe200078e0099 */
[----:B------:R1:W-:Y:S04]  /*44e0*/  MUFU.EX2 R137, R2 ;  /* 0x0000000200897308 */ /* 0x0003e80000000800 */
[----:B------:R-:W-:Y:S07]  /*44f0*/  HMMA.16816.F32 R88, R16, R68, RZ ;  /* 0x000000441058723c */ /* 0x000fee00000018ff */
[----:B------:R-:W-:Y:S01]  /*4500*/  IMAD.MOV.U32 R68, RZ, RZ, R107 ;  /* 0x000000ffff447224 */ /* 0x000fe200078e006b */
[----:B------:R-:W-:Y:S01]  /*4510*/  HMMA.16816.F32 R140, R4, R30, R140 ;  /* 0x0000001e048c723c */ /* 0x000fe2000000188c */
[----:B------:R-:W-:-:S02]  /*4520*/  MOV R107, R61 ;  /* 0x0000003d006b7202 */ /* 0x000fc40000000f00 */
[----:B------:R-:W-:Y:S01]  /*4530*/  MOV R69, R106 ;  /* 0x0000006a00457202 */ /* 0x000fe20000000f00 */
[----:B-1----:R-:W-:Y:S02]  /*4540*/  FFMA.FTZ R2, R133, c[0x0][0x2d0], -R22 ;  /* 0x0000b40085027a23 */ /* 0x002fe40000010816 */
[----:B------:R-:W-:Y:S02]  /*4550*/  IMAD.MOV.U32 R106, RZ, RZ, R64 ;  /* 0x000000ffff6a7224 */ /* 0x000fe400078e0040 */
[C---:B------:R-:W-:Y:S01]  /*4560*/  HMMA.16816.F32 R128, R4.reuse, R58, R128 ;  /* 0x0000003a0480723c */ /* 0x040fe20000001880 */
[----:B------:R1:W-:Y:S07]  /*4570*/  MUFU.EX2 R133, R2 ;  /* 0x0000000200857308 */ /* 0x0003ee0000000800 */
[C---:B------:R-:W-:Y:S08]  /*4580*/  HMMA.16816.F32 R124, R4.reuse, R54, R124 ;  /* 0x00000036047c723c */ /* 0x040ff0000000187c */
[----:B------:R-:W-:Y:S01]  /*4590*/  HMMA.16816.F32 R120, R4, R50, R120 ;  /* 0x000000320478723c */ /* 0x000fe20000001878 */
[----:B-1----:R-:W-:-:S04]  /*45a0*/  FFMA.FTZ R2, R167, c[0x0][0x2d0], -R21 ;  /* 0x0000b400a7027a23 */ /* 0x002fc80000010815 */
[----:B------:R1:W-:Y:S03]  /*45b0*/  MUFU.EX2 R61, R2 ;  /* 0x00000002003d7308 */ /* 0x0003e60000000800 */
[C---:B------:R-:W-:Y:S08]  /*45c0*/  HMMA.16816.F32 R108, R4.reuse, R86, R108 ;  /* 0x00000056046c723c */ /* 0x040ff0000000186c */
[----:B------:R-:W-:Y:S01]  /*45d0*/  HMMA.16816.F32 R152, R4, R82, R100 ;  /* 0x000000520498723c */ /* 0x000fe20000001864 */
[----:B-1----:R-:W-:-:S07]  /*45e0*/  FFMA.FTZ R2, R166, c[0x0][0x2d0], -R21 ;  /* 0x0000b400a6027a23 */ /* 0x002fce0000010815 */
[----:B------:R-:W-:Y:S01]  /*45f0*/  HMMA.16816.F32 R4, R16, R32, RZ ;  /* 0x000000201004723c */ /* 0x000fe200000018ff */
[----:B------:R1:W-:Y:S07]  /*4600*/  MUFU.EX2 R64, R2 ;  /* 0x0000000200407308 */ /* 0x0003ee0000000800 */
[C---:B------:R-:W-:Y:S07]  /*4610*/  HMMA.16816.F32 R96, R8.reuse, R56, R96 ;  /* 0x000000380860723c */ /* 0x040fee0000001860 */
[----:B------:R-:W-:Y:S01]  /*4620*/  IMAD.MOV.U32 R57, RZ, RZ, R77 ;  /* 0x000000ffff397224 */ /* 0x000fe200078e004d */
[----:B------:R-:W-:Y:S01]  /*4630*/  HMMA.16816.F32 R100, R8, R52, R92 ;  /* 0x000000340864723c */ /* 0x000fe2000000185c */
[----:B-1----:R-:W-:Y:S01]  /*4640*/  FFMA.FTZ R2, R138, c[0x0][0x2d0], -R21 ;  /* 0x0000b4008a027a23 */ /* 0x002fe20000010815 */
[----:B------:R-:W-:Y:S01]  /*4650*/  MOV R56, R24 ;  /* 0x0000001800387202 */ /* 0x000fe20000000f00 */
[----:B------:R-:W-:-:S04]  /*4660*/  IMAD.MOV.U32 R138, RZ, RZ, R149 ;  /* 0x000000ffff8a7224 */ /* 0x000fc800078e0095 */
[----:B------:R-:W-:Y:S01]  /*4670*/  MOV R52, R41 ;  /* 0x0000002900347202 */ /* 0x000fe20000000f00 */
[----:B------:R-:W-:Y:S01]  /*4680*/  HMMA.16816.F32 R76, R16, R78, RZ ;  /* 0x0000004e104c723c */ /* 0x000fe200000018ff */
[----:B------:R-:W-:-:S07]  /*4690*/  IMAD.MOV.U32 R53, RZ, RZ, R25 ;  /* 0x000000ffff357224 */ /* 0x000fce00078e0019 */
[----:B------:R-:W-:Y:S08]  /*46a0*/  HMMA.16816.F32 R40, R16, R42, RZ ;  /* 0x0000002a1028723c */ /* 0x000ff000000018ff */
[----:B------:R-:W-:Y:S07]  /*46b0*/  HMMA.16816.F32 R112, R8, R84, R12 ;  /* 0x000000540870723c */ /* 0x000fee000000180c */
[----:B------:R-:W-:Y:S01]  /*46c0*/  IMAD.MOV.U32 R85, RZ, RZ, R160 ;  /* 0x000000ffff557224 */ /* 0x000fe200078e00a0 */
[----:B------:R-:W-:Y:S01]  /*46d0*/  HMMA.16816.F32 R12, R16, R70, RZ ;  /* 0x00000046100c723c */ /* 0x000fe200000018ff */
[----:B------:R-:W-:-:S06]  /*46e0*/  IMAD.MOV.U32 R84, RZ, RZ, R161 ;  /* 0x000000ffff547224 */ /* 0x000fcc00078e00a1 */
[----:B------:R-:W-:Y:S01]  /*46f0*/  IMAD.MOV.U32 R71, RZ, RZ, R144 ;  /* 0x000000ffff477224 */ /* 0x000fe200078e0090 */
[----:B------:R-:W-:Y:S01]  /*4700*/  HMMA.16816.F32 R92, R8, R48, R88 ;  /* 0x00000030085c723c */ /* 0x000fe20000001858 */
[----:B------:R-:W-:-:S07]  /*4710*/  IMAD.MOV.U32 R70, RZ, RZ, R147 ;  /* 0x000000ffff467224 */ /* 0x000fce00078e0093 */
[----:B------:R-:W-:Y:S08]  /*4720*/  HMMA.16816.F32 R88, R8, R80, R4 ;  /* 0x000000500858723c */ /* 0x000ff00000001804 */
[----:B------:R-:W-:Y:S01]  /*4730*/  HMMA.16816.F32 R4, R16, R66, RZ ;  /* 0x000000421004723c */ /* 0x000fe200000018ff */
[----:B------:R1:W-:Y:S07]  /*4740*/  MUFU.EX2 R67, R2 ;  /* 0x0000000200437308 */ /* 0x0003ee0000000800 */
[C---:B------:R-:W-:Y:S08]  /*4750*/  HMMA.16816.F32 R76, R8.reuse, R58, R76 ;  /* 0x0000003a084c723c */ /* 0x040ff0000000184c */
[----:B------:R-:W-:Y:S01]  /*4760*/  HMMA.16816.F32 R40, R8, R62, R40 ;  /* 0x0000003e0828723c */ /* 0x000fe20000001828 */
[----:B-1----:R-:W-:-:S04]  /*4770*/  FFMA.FTZ R2, R132, c[0x0][0x2d0], -R21 ;  /* 0x0000b40084027a23 */ /* 0x002fc80000010815 */
[----:B------:R1:W-:Y:S03]  /*4780*/  MUFU.EX2 R132, R2 ;  /* 0x0000000200847308 */ /* 0x0003e60000000800 */
[----:B------:R-:W-:Y:S01]  /*4790*/  HMMA.16816.F32 R48, R8, R50, R12 ;  /* 0x000000320830723c */ /* 0x000fe2000000180c */
[----:B------:R-:W2:Y:S07]  /*47a0*/  LDSM.16.MT88.4 R12, [R225+0x1100] ;  /* 0x00110000e10c783b */ /* 0x000eae0000004200 */
[----:B------:R-:W-:Y:S01]  /*47b0*/  HMMA.16816.F32 R24, R16, R26, RZ ;  /* 0x0000001a1018723c */ /* 0x000fe200000018ff */
[----:B-1----:R-:W-:-:S02]  /*47c0*/  FFMA.FTZ R2, R171, c[0x0][0x2d0], -R20 ;  /* 0x0000b400ab027a23 */ /* 0x002fc40000010814 */
[----:B------:R-:W-:-:S05]  /*47d0*/  IMAD.MOV.U32 R171, RZ, RZ, R52 ;  /* 0x000000ffffab7224 */ /* 0x000fca00078e0034 */
[----:B------:R-:W-:Y:S01]  /*47e0*/  HMMA.16816.F32 R72, R16, R74, RZ ;  /* 0x0000004a1048723c */ /* 0x000fe200000018ff */
[----:B------:R1:W-:Y:S01]  /*47f0*/  MUFU.EX2 R58, R2 ;  /* 0x00000002003a7308 */ /* 0x0003e20000000800 */
[----:B------:R-:W-:-:S06]  /*4800*/  IMAD.MOV.U32 R52, RZ, RZ, R56 ;  /* 0x000000ffff347224 */ /* 0x000fcc00078e0038 */
[C---:B------:R-:W-:Y:S08]  /*4810*/  HMMA.16816.F32 R36, R16.reuse, R38, RZ ;  /* 0x000000261024723c */ /* 0x040ff000000018ff */
[----:B------:R-:W-:Y:S01]  /*4820*/  HMMA.16816.F32 R16, R16, R34, RZ ;  /* 0x000000221010723c */ /* 0x000fe200000018ff */
[----:B-1----:R-:W-:Y:S02]  /*4830*/  FFMA.FTZ R2, R169, c[0x0][0x2d0], -R20 ;  /* 0x0000b400a9027a23 */ /* 0x002fe40000010814 */
[----:B------:R-:W-:-:S02]  /*4840*/  IMAD.MOV.U32 R169, RZ, RZ, R60 ;  /* 0x000000ffffa97224 */ /* 0x000fc400078e003c */
[----:B------:R1:W3:Y:S03]  /*4850*/  MUFU.EX2 R60, R2 ;  /* 0x00000002003c7308 */ /* 0x0002e60000000800 */
[C---:B------:R-:W-:Y:S07]  /*4860*/  HMMA.16816.F32 R44, R8.reuse, R46, R4 ;  /* 0x0000002e082c723c */ /* 0x040fee0000001804 */
[--C-:B------:R-:W-:Y:S01]  /*4870*/  FFMA.FTZ R4, R165, c[0x0][0x2d0], -R20.reuse ;  /* 0x0000b400a5047a23 */ /* 0x100fe20000010814 */
[----:B------:R-:W-:Y:S03]  /*4880*/  HMMA.16816.F32 R24, R8, R30, R24 ;  /* 0x0000001e0818723c */ /* 0x000fe60000001818 */
[----:B------:R3:W-:Y:S01]  /*4890*/  MUFU.EX2 R66, R4 ;  /* 0x0000000400427308 */ /* 0x0007e20000000800 */
[----:B-1----:R-:W-:Y:S01]  /*48a0*/  FFMA.FTZ R2, R168, c[0x0][0x2d0], -R20 ;  /* 0x0000b400a8027a23 */ /* 0x002fe20000010814 */
[----:B------:R-:W-:Y:S01]  /*48b0*/  MOV R168, R53 ;  /* 0x0000003500a87202 */ /* 0x000fe20000000f00 */
[----:B------:R-:W-:-:S02]  /*48c0*/  IMAD.MOV.U32 R53, RZ, RZ, R57 ;  /* 0x000000ffff357224 */ /* 0x000fc400078e0039 */
[C---:B------:R-:W-:Y:S03]  /*48d0*/  HMMA.16816.F32 R72, R8.reuse, R54, R72 ;  /* 0x000000360848723c */ /* 0x040fe60000001848 */
[----:B------:R1:W4:Y:S01]  /*48e0*/  MUFU.EX2 R63, R2 ;  /* 0x00000002003f7308 */ /* 0x0003220000000800 */
[----:B------:R-:W-:Y:S02]  /*48f0*/  IMAD.MOV.U32 R33, RZ, RZ, R53 ;  /* 0x000000ffff217224 */ /* 0x000fe400078e0035 */
[----:B------:R-:W-:Y:S01]  /*4900*/  IMAD.MOV.U32 R53, RZ, RZ, R146 ;  /* 0x000000ffff357224 */ /* 0x000fe200078e0092 */
[----:B------:R-:W-:Y:S01]  /*4910*/  MOV R55, R148 ;  /* 0x0000009400377202 */ /* 0x000fe20000000f00 */
[----:B------:R-:W-:Y:S01]  /*4920*/  HMMA.16816.F32 R36, R8, R86, R36 ;  /* 0x000000560824723c */ /* 0x000fe20000001824 */
[----:B------:R-:W-:Y:S02]  /*4930*/  MOV R54, R162 ;  /* 0x000000a200367202 */ /* 0x000fe40000000f00 */
[----:B---3--:R-:W-:-:S04]  /*4940*/  F2FP.PACK_AB R4, R60, R58 ;  /* 0x0000003a3c04723e */ /* 0x008fc800000000ff */
[----:B------:R-:W-:Y:S01]  /*4950*/  IMAD.MOV.U32 R86, RZ, RZ, R150 ;  /* 0x000000ffff567224 */ /* 0x000fe200078e0096 */
[----:B------:R-:W-:Y:S01]  /*4960*/  HMMA.16816.F32 R80, R8, R82, R16 ;  /* 0x000000520850723c */ /* 0x000fe20000001810 */
[----:B------:R-:W-:Y:S01]  /*4970*/  MOV R87, R151 ;  /* 0x0000009700577202 */ /* 0x000fe20000000f00 */
[----:B------:R-:W3:Y:S01]  /*4980*/  LDSM.16.MT88.4 R16, [R226+0x1100] ;  /* 0x00110000e210783b */ /* 0x000ee20000004200 */
[----:B-1----:R-:W-:Y:S01]  /*4990*/  FFMA.FTZ R2, R174, c[0x0][0x2d0], -R0 ;  /* 0x0000b400ae027a23 */ /* 0x002fe20000010800 */
[----:B----4-:R-:W-:-:S03]  /*49a0*/  F2FP.PACK_AB R6, R66, R63 ;  /* 0x0000003f4206723e */ /* 0x010fc600000000ff */
[----:B------:R1:W-:Y:S01]  /*49b0*/  MUFU.EX2 R56, R2 ;  /* 0x0000000200387308 */ /* 0x0003e20000000800 */
[----:B------:R-:W-:Y:S02]  /*49c0*/  F2FP.PACK_AB R8, R139, R65 ;  /* 0x000000418b08723e */ /* 0x000fe400000000ff */
[----:B------:R-:W-:Y:S02]  /*49d0*/  F2FP.PACK_AB R9, R64, R61 ;  /* 0x0000003d4009723e */ /* 0x000fe400000000ff */
[----:B------:R-:W-:Y:S02]  /*49e0*/  F2FP.PACK_AB R10, R133, R137 ;  /* 0x00000089850a723e */ /* 0x000fe400000000ff */
[----:B------:R-:W-:-:S07]  /*49f0*/  F2FP.PACK_AB R11, R132, R67 ;  /* 0x00000043840b723e */ /* 0x000fce00000000ff */
[----:B--2---:R-:W-:Y:S01]  /*4a00*/  HMMA.16816.F32 R148, R8, R12, R176 ;  /* 0x0000000c0894723c */ /* 0x004fe200000018b0 */
[----:B-1----:R-:W-:-:S04]  /*4a10*/  FFMA.FTZ R2, R173, c[0x0][0x2d0], -R0 ;  /* 0x0000b400ad027a23 */ /* 0x002fc80000010800 */
[----:B------:R1:W2:Y:S02]  /*4a20*/  MUFU.EX2 R57, R2 ;  /* 0x0000000200397308 */ /* 0x0002a40000000800 */
[----:B------:R-:W-:Y:S01]  /*4a30*/  IMAD.MOV.U32 R178, RZ, RZ, R28 ;  /* 0x000000ffffb27224 */ /* 0x000fe200078e001c */
[----:B------:R-:W-:Y:S01]  /*4a40*/  MOV R179, R29 ;  /* 0x0000001d00b37202 */ /* 0x000fe20000000f00 */
[----:B------:R-:W-:Y:S01]  /*4a50*/  IMAD.MOV.U32 R177, RZ, RZ, R163 ;  /* 0x000000ffffb17224 */ /* 0x000fe200078e00a3 */
[C---:B------:R-:W-:Y:S07]  /*4a60*/  HMMA.16816.F32 R28, R8.reuse, R14, R40 ;  /* 0x0000000e081c723c */ /* 0x040fee0000001828 */
[----:B------:R-:W-:Y:S01]  /*4a70*/  IMAD.MOV.U32 R40, RZ, RZ, R70 ;  /* 0x000000ffff287224 */ /* 0x000fe200078e0046 */
[----:B------:R-:W-:Y:S01]  /*4a80*/  MOV R41, R71 ;  /* 0x0000004700297202 */ /* 0x000fe20000000f00 */
[----:B------:R-:W-:Y:S01]  /*4a90*/  IMAD.MOV.U32 R43, RZ, RZ, R53 ;  /* 0x000000ffff2b7224 */ /* 0x000fe200078e0035 */
[----:B---3--:R-:W-:Y:S01]  /*4aa0*/  HMMA.16816.F32 R164, R8, R16, R188 ;  /* 0x0000001008a4723c */ /* 0x008fe200000018bc */
[----:B-1----:R-:W-:Y:S01]  /*4ab0*/  FFMA.FTZ R2, R172, c[0x0][0x2d0], -R0 ;  /* 0x0000b400ac027a23 */ /* 0x002fe20000010800 */
[----:B--2---:R-:W-:-:S03]  /*4ac0*/  F2FP.PACK_AB R5, R57, R56 ;  /* 0x000000383905723e */ /* 0x004fc600000000ff */
[----:B------:R1:W-:Y:S02]  /*4ad0*/  MUFU.EX2 R59, R2 ;  /* 0x00000002003b7308 */ /* 0x0003e40000000800 */
[----:B-1----:R-:W-:Y:S01]  /*4ae0*/  FFMA.FTZ R2, R170, c[0x0][0x2d0], -R0 ;  /* 0x0000b400aa027a23 */ /* 0x002fe20000010800 */
[----:B------:R-:W-:Y:S02]  /*4af0*/  MOV R170, R52 ;  /* 0x0000003400aa7202 */ /* 0x000fe40000000f00 */
[----:B------:R-:W-:-:S03]  /*4b00*/  MOV R52, R145 ;  /* 0x0000009100347202 */ /* 0x000fc60000000f00 */
[----:B------:R-:W1:Y:S02]  /*4b10*/  MUFU.EX2 R62, R2 ;  /* 0x00000002003e7308 */ /* 0x000e640000000800 */
[----:B------:R-:W-:Y:S01]  /*4b20*/  IMAD.MOV.U32 R42, RZ, RZ, R52 ;  /* 0x000000ffff2a7224 */ /* 0x000fe200078e0034 */
[----:B-1----:R-:W-:Y:S01]  /*4b30*/  F2FP.PACK_AB R7, R62, R59 ;  /* 0x0000003b3e07723e */ /* 0x002fe200000000ff */
[----:B------:R-:W-:-:S06]  /*4b40*/  IMAD.MOV.U32 R2, RZ, RZ, R175 ;  /* 0x000000ffff027224 */ /* 0x000fcc00078e00af */
[C---:B------:R-:W-:Y:S08]  /*4b50*/  HMMA.16816.F32 R144, R4.reuse, R12, R180 ;  /* 0x0000000c0490723c */ /* 0x040ff000000018b4 */
[C---:B------:R-:W-:Y:S01]  /*4b60*/  HMMA.16816.F32 R156, R4.reuse, R14, R156 ;  /* 0x0000000e049c723c */ /* 0x040fe2000000189c */
[----:B------:R-:W1:Y:S07]  /*4b70*/  LDSM.16.MT88.4 R12, [R228+0x1100] ;  /* 0x00110000e40c783b */ /* 0x000e6e0000004200 */
[C---:B------:R-:W-:Y:S07]  /*4b80*/  HMMA.16816.F32 R160, R4.reuse, R16, R184 ;  /* 0x0000001004a0723c */ /* 0x040fee00000018b8 */
[----:B------:R-:W-:Y:S01]  /*4b90*/  IMAD.MOV.U32 R187, RZ, RZ, R33 ;  /* 0x000000ffffbb7224 */ /* 0x000fe200078e0021 */
[----:B------:R-:W-:Y:S01]  /*4ba0*/  HMMA.16816.F32 R172, R4, R18, R140 ;  /* 0x0000001204ac723c */ /* 0x000fe2000000188c */
[----:B------:R-:W-:-:S02]  /*4bb0*/  IMAD.MOV.U32 R186, RZ, RZ, R214 ;  /* 0x000000ffffba7224 */ /* 0x000fc400078e00d6 */
[----:B------:R-:W-:Y:S02]  /*4bc0*/  IMAD.MOV.U32 R184, RZ, RZ, R86 ;  /* 0x000000ffffb87224 */ /* 0x000fe400078e0056 */
[----:B------:R-:W-:Y:S01]  /*4bd0*/  IMAD.MOV.U32 R185, RZ, RZ, R87 ;  /* 0x000000ffffb97224 */ /* 0x000fe200078e0057 */
[----:B------:R-:W-:Y:S01]  /*4be0*/  MOV R87, R54 ;  /* 0x0000003600577202 */ /* 0x000fe20000000f00 */
[----:B------:R-:W-:Y:S01]  /*4bf0*/  IMAD.MOV.U32 R86, RZ, RZ, R55 ;  /* 0x000000ffff567224 */ /* 0x000fe200078e0037 */
[----:B------:R-:W-:Y:S01]  /*4c00*/  HMMA.16816.F32 R32, R8, R18, R24 ;  /* 0x000000120820723c */ /* 0x000fe20000001818 */
[----:B------:R-:W2:Y:S01]  /*4c10*/  LDSM.16.MT88.4 R16, [R227+0x1100] ;  /* 0x00110000e310783b */ /* 0x000ea20000004200 */
[----:B------:R-:W-:Y:S01]  /*4c20*/  MOV R140, R219 ;  /* 0x000000db008c7202 */ /* 0x000fe20000000f00 */
[----:B------:R-:W-:Y:S01]  /*4c30*/  IMAD.MOV.U32 R141, RZ, RZ, R218 ;  /* 0x000000ffff8d7224 */ /* 0x000fe200078e00da */
[----:B------:R-:W-:Y:S01]  /*4c40*/  MOV R143, R216 ;  /* 0x000000d8008f7202 */ /* 0x000fe20000000f00 */
[----:B------:R-:W3:Y:S01]  /*4c50*/  LDSM.16.MT88.4 R24, [R226+0x3100] ;  /* 0x00310000e218783b */ /* 0x000ee20000004200 */
[----:B------:R-:W-:-:S02]  /*4c60*/  IMAD.MOV.U32 R142, RZ, RZ, R217 ;  /* 0x000000ffff8e7224 */ /* 0x000fc400078e00d9 */
[----:B-1----:R-:W-:Y:S07]  /*4c70*/  HMMA.16816.F32 R180, R8, R12, R96 ;  /* 0x0000000c08b4723c */ /* 0x002fee0000001860 */
[----:B------:R-:W-:Y:S01]  /*4c80*/  MOV R99, R177 ;  /* 0x000000b100637202 */ /* 0x000fe20000000f00 */
[----:B------:R-:W-:Y:S01]  /*4c90*/  IMAD.MOV.U32 R98, RZ, RZ, R178 ;  /* 0x000000ffff627224 */ /* 0x000fe200078e00b2 */
[----:B------:R-:W-:Y:S01]  /*4ca0*/  HMMA.16816.F32 R188, R4, R14, R128 ;  /* 0x0000000e04bc723c */ /* 0x000fe20000001880 */
[----:B------:R-:W-:Y:S01]  /*4cb0*/  IMAD.MOV.U32 R97, RZ, RZ, R179 ;  /* 0x000000ffff617224 */ /* 0x000fe200078e00b3 */
[----:B------:R-:W-:Y:S01]  /*4cc0*/  MOV R96, R138 ;  /* 0x0000008a00607202 */ /* 0x000fe20000000f00 */
[----:B------:R-:W-:-:S04]  /*4cd0*/  IMAD.MOV.U32 R138, RZ, RZ, R215 ;  /* 0x000000ffff8a7224 */ /* 0x000fc800078e00d7 */
[----:B------:R-:W-:Y:S01]  /*4ce0*/  MOV R128, R213 ;  /* 0x000000d500807202 */ /* 0x000fe20000000f00 */
[----:B------:R-:W-:Y:S01]  /*4cf0*/  HMMA.16816.F32 R176, R4, R12, R192 ;  /* 0x0000000c04b0723c */ /* 0x000fe200000018c0 */
[----:B------:R-:W-:Y:S01]  /*4d00*/  IMAD.MOV.U32 R129, RZ, RZ, R212 ;  /* 0x000000ffff817224 */ /* 0x000fe200078e00d4 */
[----:B------:R-:W-:Y:S01]  /*4d10*/  MOV R131, R68 ;  /* 0x0000004400837202 */ /* 0x000fe20000000f00 */
[----:B------:R-:W-:-:S05]  /*4d20*/  IMAD.MOV.U32 R130, RZ, RZ, R69 ;  /* 0x000000ffff827224 */ /* 0x000fca00078e0045 */
[C---:B------:R-:W-:Y:S01]  /*4d30*/  HMMA.16816.F32 R76, R8.reuse, R14, R76 ;  /* 0x0000000e084c723c */ /* 0x040fe2000000184c */
[----:B------:R-:W1:Y:S07]  /*4d40*/  LDSM.16.MT88.4 R12, [R225+0x3100] ;  /* 0x00310000e10c783b */ /* 0x000e6e0000004200 */
[----:B--2---:R-:W-:Y:S08]  /*4d50*/  HMMA.16816.F32 R212, R8, R18, R72 ;  /* 0x0000001208d4723c */ /* 0x004ff00000001848 */
[-C--:B------:R-:W-:Y:S08]  /*4d60*/  HMMA.16816.F32 R192, R4, R16.reuse, R204 ;  /* 0x0000001004c0723c */ /* 0x080ff000000018cc */
[----:B------:R-:W-:Y:S07]  /*4d70*/  HMMA.16816.F32 R216, R8, R16, R100 ;  /* 0x0000001008d8723c */ /* 0x000fee0000001864 */
[----:B------:R-:W-:Y:S01]  /*4d80*/  IMAD.MOV.U32 R100, RZ, RZ, R128 ;  /* 0x000000ffff647224 */ /* 0x000fe200078e0080 */
[----:B------:R-:W-:Y:S01]  /*4d90*/  HMMA.16816.F32 R204, R4, R18, R124 ;  /* 0x0000001204cc723c */ /* 0x000fe2000000187c */
[----:B------:R-:W2:Y:S01]  /*4da0*/  LDSM.16.MT88.4 R16, [R228+0x3100] ;  /* 0x00310000e410783b */ /* 0x000ea20000004200 */
[----:B------:R-:W-:Y:S01]  /*4db0*/  IMAD.MOV.U32 R101, RZ, RZ, R129 ;  /* 0x000000ffff657224 */ /* 0x000fe200078e0081 */
[----:B------:R-:W-:Y:S01]  /*4dc0*/  MOV R102, R130 ;  /* 0x0000008200667202 */ /* 0x000fe20000000f00 */
[----:B------:R-:W-:Y:S01]  /*4dd0*/  IMAD.MOV.U32 R103, RZ, RZ, R131 ;  /* 0x000000ffff677224 */ /* 0x000fe200078e0083 */
[----:B------:R-:W-:Y:S01]  /*4de0*/  MOV R131, R168 ;  /* 0x000000a800837202 */ /* 0x000fe20000000f00 */
[----:B------:R-:W-:-:S02]  /*4df0*/  IMAD.MOV.U32 R128, RZ, RZ, R96 ;  /* 0x000000ffff807224 */ /* 0x000fc400078e0060 */
[C---:B---3--:R-:W-:Y:S08]  /*4e00*/  HMMA.16816.F32 R40, R4.reuse, R24, R40 ;  /* 0x000000180428723c */ /* 0x048ff00000001828 */
[-C--:B-1----:R-:W-:Y:S08]  /*4e10*/  HMMA.16816.F32 R72, R4, R12.reuse, R208 ;  /* 0x0000000c0448723c */ /* 0x082ff000000018d0 */
[----:B------:R-:W-:Y:S08]  /*4e20*/  HMMA.16816.F32 R68, R8, R12, R92 ;  /* 0x0000000c0844723c */ /* 0x000ff0000000185c */
[----:B------:R-:W-:Y:S01]  /*4e30*/  HMMA.16816.F32 R52, R4, R14, R120 ;  /* 0x0000000e0434723c */ /* 0x000fe20000001878 */
[----:B------:R-:W-:Y:S01]  /*4e40*/  IMAD.MOV.U32 R124, RZ, RZ, R100 ;  /* 0x000000ffff7c7224 */ /* 0x000fe200078e0064 */
[----:B------:R-:W-:Y:S01]  /*4e50*/  MOV R126, R102 ;  /* 0x00000066007e7202 */ /* 0x000fe20000000f00 */
[----:B------:R-:W-:Y:S01]  /*4e60*/  IMAD.MOV.U32 R125, RZ, RZ, R101 ;  /* 0x000000ffff7d7224 */ /* 0x000fe200078e0065 */
[----:B------:R-:W-:Y:S01]  /*4e70*/  MOV R96, R97 ;  /* 0x0000006100607202 */ /* 0x000fe20000000f00 */
[----:B------:R-:W-:-:S02]  /*4e80*/  FFMA.FTZ R2, R2, c[0x0][0x2d0], -R22 ;  /* 0x0000b40002027a23 */ /* 0x000fc40000010816 */
[----:B------:R-:W-:Y:S01]  /*4e90*/  IMAD.MOV.U32 R129, RZ, RZ, R171 ;  /* 0x000000ffff817224 */ /* 0x000fe200078e00ab */
[----:B------:R-:W-:Y:S01]  /*4ea0*/  HMMA.16816.F32 R208, R8, R14, R48 ;  /* 0x0000000e08d0723c */ /* 0x000fe20000001830 */
[----:B------:R-:W1:Y:S01]  /*4eb0*/  LDSM.16.MT88.4 R12, [R227+0x3100] ;  /* 0x00310000e30c783b */ /* 0x000e620000004200 */
[----:B------:R-:W-:Y:S02]  /*4ec0*/  IMAD.MOV.U32 R127, RZ, RZ, R103 ;  /* 0x000000ffff7f7224 */ /* 0x000fe400078e0067 */
[----:B------:R-:W-:Y:S02]  /*4ed0*/  IMAD.MOV.U32 R100, RZ, RZ, R128 ;  /* 0x000000ffff647224 */ /* 0x000fe400078e0080 */
[----:B------:R-:W-:Y:S02]  /*4ee0*/  IMAD.MOV.U32 R130, RZ, RZ, R169 ;  /* 0x000000ffff827224 */ /* 0x000fe400078e00a9 */
[C---:B------:R-:W-:Y:S08]  /*4ef0*/  HMMA.16816.F32 R92, R4.reuse, R26, R248 ;  /* 0x0000001a045c723c */ /* 0x040ff000000018f8 */
[----:B--2---:R-:W-:Y:S01]  /*4f00*/  HMMA.16816.F32 R104, R4, R16, R104 ;  /* 0x000000100468723c */ /* 0x004fe20000001868 */
[----:B------:R-:W-:Y:S01]  /*4f10*/  MOV R248, R140 ;  /* 0x0000008c00f87202 */ /* 0x000fe20000000f00 */
[----:B------:R-:W-:Y:S01]  /*4f20*/  IMAD.MOV.U32 R249, RZ, RZ, R141 ;  /* 0x000000fffff97224 */ /* 0x000fe200078e008d */
[----:B------:R-:W-:Y:S01]  /*4f30*/  MOV R251, R143 ;  /* 0x0000008f00fb7202 */ /* 0x000fe20000000f00 */
[----:B------:R-:W-:-:S04]  /*4f40*/  IMAD.MOV.U32 R250, RZ, RZ, R142 ;  /* 0x000000fffffa7224 */ /* 0x000fc800078e008e */
[----:B------:R-:W-:Y:S01]  /*4f50*/  HMMA.16816.F32 R108, R4, R18, R108 ;  /* 0x00000012046c723c */ /* 0x000fe2000000186c */
[----:B------:R-:W-:Y:S02]  /*4f60*/  IMAD.MOV.U32 R168, RZ, RZ, R234 ;  /* 0x000000ffffa87224 */ /* 0x000fe400078e00ea */
[----:B------:R-:W-:-:S05]  /*4f70*/  IMAD.MOV.U32 R97, RZ, RZ, R98 ;  /* 0x000000ffff617224 */ /* 0x000fca00078e0062 */
[C---:B-1----:R-:W-:Y:S08]  /*4f80*/  HMMA.16816.F32 R48, R4.reuse, R14, R152 ;  /* 0x0000000e0430723c */ /* 0x042ff00000001898 */
[----:B------:R-:W-:Y:S01]  /*4f90*/  HMMA.16816.F32 R120, R4, R12, R124 ;  /* 0x0000000c0478723c */ /* 0x000fe2000000187c */
[----:B------:R-:W-:Y:S02]  /*4fa0*/  IMAD.MOV.U32 R152, RZ, RZ, R86 ;  /* 0x000000ffff987224 */ /* 0x000fe400078e0056 */
[----:B------:R-:W-:Y:S01]  /*4fb0*/  IMAD.MOV.U32 R155, RZ, RZ, R85 ;  /* 0x000000ffff9b7224 */ /* 0x000fe200078e0055 */
[----:B------:R-:W-:Y:S01]  /*4fc0*/  MOV R171, R232 ;  /* 0x000000e800ab7202 */ /* 0x000fe20000000f00 */
[----:B------:R-:W-:-:S02]  /*4fd0*/  IMAD.MOV.U32 R101, RZ, RZ, R168 ;  /* 0x000000ffff657224 */ /* 0x000fc400078e00a8 */
[----:B------:R-:W-:Y:S01]  /*4fe0*/  IMAD.MOV.U32 R7, RZ, RZ, R152 ;  /* 0x000000ffff077224 */ /* 0x000fe200078e0098 */
[----:B------:R-:W-:Y:S01]  /*4ff0*/  MOV R152, R155 ;  /* 0x0000009b00987202 */ /* 0x000fe20000000f00 */
[----:B------:R-:W-:Y:S02]  /*5000*/  IMAD.MOV.U32 R127, RZ, RZ, R100 ;  /* 0x000000ffff7f7224 */ /* 0x000fe400078e0064 */
[----:B------:R-:W-:Y:S02]  /*5010*/  IMAD.MOV.U32 R155, RZ, RZ, R248 ;  /* 0x000000ffff9b7224 */ /* 0x000fe400078e00f8 */
[----:B------:R-:W-:Y:S01]  /*5020*/  IMAD.MOV.U32 R248, RZ, RZ, R249 ;  /* 0x000000fffff87224 */ /* 0x000fe200078e00f9 */
[----:B------:R-:W-:Y:S01]  /*5030*/  MOV R249, R250 ;  /* 0x000000fa00f97202 */ /* 0x000fe20000000f00 */
[----:B------:R-:W-:Y:S02]  /*5040*/  IMAD.MOV.U32 R250, RZ, RZ, R251 ;  /* 0x000000fffffa7224 */ /* 0x000fe400078e00fb */
[----:B------:R-:W-:Y:S01]  /*5050*/  IMAD.MOV.U32 R251, RZ, RZ, R127 ;  /* 0x000000fffffb7224 */ /* 0x000fe200078e007f */
[----:B------:R-:W-:Y:S01]  /*5060*/  MOV R127, R184 ;  /* 0x000000b8007f7202 */ /* 0x000fe20000000f00 */
[----:B------:R-:W-:-:S02]  /*5070*/  IMAD.MOV.U32 R184, RZ, RZ, R185 ;  /* 0x000000ffffb87224 */ /* 0x000fc400078e00b9 */
[----:B------:R-:W-:Y:S01]  /*5080*/  IMAD.MOV.U32 R185, RZ, RZ, R186 ;  /* 0x000000ffffb97224 */ /* 0x000fe200078e00ba */
[----:B------:R-:W-:Y:S01]  /*5090*/  MOV R186, R23 ;  /* 0x0000001700ba7202 */ /* 0x000fe20000000f00 */
[----:B------:R-:W-:Y:S01]  /*50a0*/  IMAD.MOV.U32 R103, RZ, RZ, R231 ;  /* 0x000000ffff677224 */ /* 0x000fe200078e00e7 */
[----:B------:R1:W-:Y:S01]  /*50b0*/  MUFU.EX2 R23, R2 ;  /* 0x0000000200177308 */ /* 0x0003e20000000800 */
[----:B------:R-:W-:Y:S01]  /*50c0*/  IMAD.MOV.U32 R153, RZ, RZ, R87 ;  /* 0x000000ffff997224 */ /* 0x000fe200078e0057 */
[----:B------:R-:W-:Y:S01]  /*50d0*/  MOV R154, R84 ;  /* 0x00000054009a7202 */ /* 0x000fe20000000f00 */
[----:B------:R-:W-:Y:S01]  /*50e0*/  HMMA.16816.F32 R140, R8, R26, R44 ;  /* 0x0000001a088c723c */ /* 0x000fe2000000182c */
[----:B------:R-:W-:Y:S01]  /*50f0*/  IMAD.MOV.U32 R98, RZ, RZ, R99 ;  /* 0x000000ffff627224 */ /* 0x000fe200078e0063 */
[----:B------:R-:W-:Y:S01]  /*5100*/  MOV R102, R171 ;  /* 0x000000ab00667202 */ /* 0x000fe20000000f00 */
[----:B------:R-:W-:Y:S01]  /*5110*/  IMAD.MOV.U32 R124, RZ, RZ, R103 ;  /* 0x000000ffff7c7224 */ /* 0x000fe200078e0067 */
[----:B------:R-:W-:-:S04]  /*5120*/  MOV R126, R101 ;  /* 0x00000065007e7202 */ /* 0x000fc80000000f00 */
[----:B------:R-:W-:Y:S01]  /*5130*/  HMMA.16816.F32 R36, R8, R18, R36 ;  /* 0x000000120824723c */ /* 0x000fe20000001824 */
[----:B-1----:R-:W-:Y:S01]  /*5140*/  FFMA.FTZ R2, R7, c[0x0][0x2d0], -R22 ;  /* 0x0000b40007027a23 */ /* 0x002fe20000010816 */
[----:B------:R-:W-:-:S06]  /*5150*/  MOV R99, R235 ;  /* 0x000000eb00637202 */ /* 0x000fcc0000000f00 */
[----:B------:R-:W-:Y:S01]  /*5160*/  HMMA.16816.F32 R84, R8, R24, R116 ;  /* 0x000000180854723c */ /* 0x000fe20000001874 */
[----:B------:R1:W-:Y:S01]  /*5170*/  MUFU.EX2 R24, R2 ;  /* 0x0000000200187308 */ /* 0x0003e20000000800 */
[----:B------:R-:W-:-:S06]  /*5180*/  IMAD.MOV.U32 R125, RZ, RZ, R102 ;  /* 0x000000ffff7d7224 */ /* 0x000fcc00078e0066 */
[C---:B------:R-:W-:Y:S01]  /*5190*/  HMMA.16816.F32 R44, R8.reuse, R14, R80 ;  /* 0x0000000e082c723c */ /* 0x040fe20000001850 */
[----:B------:R-:W-:Y:S02]  /*51a0*/  FFMA.FTZ R4, R220, c[0x0][0x2d0], -R0 ;  /* 0x0000b400dc047a23 */ /* 0x000fe40000010800 */
[----:B------:R-:W-:Y:S02]  /*51b0*/  IMAD.MOV.U32 R169, RZ, RZ, R233 ;  /* 0x000000ffffa97224 */ /* 0x000fe400078e00e9 */
[----:B------:R-:W-:Y:S01]  /*51c0*/  IMAD.MOV.U32 R171, RZ, RZ, R224 ;  /* 0x000000ffffab7224 */ /* 0x000fe200078e00e0 */
[----:B------:R-:W-:Y:S01]  /*51d0*/  MOV R168, R229 ;  /* 0x000000e500a87202 */ /* 0x000fe20000000f00 */
[----:B------:R-:W-:Y:S01]  /*51e0*/  FADD.FTZ R6, R202, R201 ;  /* 0x000000c9ca067221 */ /* 0x000fe20000010000 */
[----:B------:R-:W-:Y:S01]  /*51f0*/  MOV R7, R251 ;  /* 0x000000fb00077202 */ /* 0x000fe20000000f00 */
[----:B-1----:R-:W-:Y:S01]  /*5200*/  FFMA.FTZ R2, R152, c[0x0][0x2d0], -R22 ;  /* 0x0000b40098027a23 */ /* 0x002fe20000010816 */
[C---:B------:R-:W-:Y:S01]  /*5210*/  HMMA.16816.F32 R100, R8.reuse, R16, R112 ;  /* 0x000000100864723c */ /* 0x040fe20000001870 */
[----:B------:R-:W-:Y:S01]  /*5220*/  MOV R128, R99 ;  /* 0x0000006300807202 */ /* 0x000fe20000000f00 */
[----:B------:R-:W-:Y:S01]  /*5230*/  FADD.FTZ R5, R199, R198 ;  /* 0x000000c6c7057221 */ /* 0x000fe20000010000 */
[----:B------:R1:W-:Y:S01]  /*5240*/  MUFU.EX2 R25, R2 ;  /* 0x0000000200197308 */ /* 0x0003e20000000800 */
[----:B------:R-:W-:Y:S01]  /*5250*/  IMAD.MOV.U32 R27, RZ, RZ, R250 ;  /* 0x000000ffff1b7224 */ /* 0x000fe200078e00fa */
[----:B------:R-:W-:Y:S04]  /*5260*/  LDSM.16.MT88.4 R80, [R225+0x3900] ;  /* 0x00390000e150783b */ /* 0x000fe80000004200 */
[----:B------:R2:W5:Y:S01]  /*5270*/  LDL.LU R235, [R1+0x78] ;  /* 0x0000780001eb7983 */ /* 0x0005620000300800 */
[----:B-1----:R-:W-:Y:S01]  /*5280*/  FFMA.FTZ R2, R153, c[0x0][0x2d0], -R22 ;  /* 0x0000b40099027a23 */ /* 0x002fe20000010816 */
[----:B------:R-:W-:Y:S01]  /*5290*/  HMMA.16816.F32 R116, R8, R12, R88 ;  /* 0x0000000c0874723c */ /* 0x000fe20000001858 */
[----:B------:R-:W-:Y:S01]  /*52a0*/  IMAD.MOV.U32 R99, RZ, RZ, R169 ;  /* 0x000000ffff637224 */ /* 0x000fe200078e00a9 */
[----:B------:R-:W-:Y:S01]  /*52b0*/  MOV R220, R131 ;  /* 0x0000008300dc7202 */ /* 0x000fe20000000f00 */
[----:B------:R1:W-:Y:S01]  /*52c0*/  MUFU.EX2 R26, R2 ;  /* 0x00000002001a7308 */ /* 0x0003e20000000800 */
[----:B------:R-:W-:Y:S01]  /*52d0*/  IMAD.MOV.U32 R115, RZ, RZ, R127 ;  /* 0x000000ffff737224 */ /* 0x000fe200078e007f */
[----:B------:R-:W-:Y:S01]  /*52e0*/  MOV R113, R185 ;  /* 0x000000b900717202 */ /* 0x000fe20000000f00 */
[----:B------:R-:W-:Y:S01]  /*52f0*/  IMAD.MOV.U32 R114, RZ, RZ, R249 ;  /* 0x000000ffff727224 */ /* 0x000fe200078e00f9 */
[----:B------:R2:W5:Y:S01]  /*5300*/  LDL.LU R234, [R1+0x74] ;  /* 0x0000740001ea7983 */ /* 0x0005620000300800 */
[----:B-1----:R-:W-:-:S03]  /*5310*/  FFMA.FTZ R2, R154, c[0x0][0x2d0], -R21 ;  /* 0x0000b4009a027a23 */ /* 0x002fc60000010815 */
[----:B------:R-:W-:Y:S01]  /*5320*/  MUFU.EX2 R13, R4 ;  /* 0x00000004000d7308 */ /* 0x000fe20000000800 */
[----:B------:R-:W-:Y:S02]  /*5330*/  IMAD.MOV.U32 R169, RZ, RZ, R230 ;  /* 0x000000ffffa97224 */ /* 0x000fe400078e00e6 */
[----:B------:R-:W-:Y:S01]  /*5340*/  IMAD.MOV.U32 R127, RZ, RZ, R171 ;  /* 0x000000ffff7f7224 */ /* 0x000fe200078e00ab */
[----:B------:R-:W-:Y:S01]  /*5350*/  MOV R249, R170 ;  /* 0x000000aa00f97202 */ /* 0x000fe20000000f00 */
[----:B------:R-:W-:Y:S01]  /*5360*/  FADD.FTZ R9, R197, R196 ;  /* 0x000000c4c5097221 */ /* 0x000fe20000010000 */
[----:B------:R2:W5:Y:S02]  /*5370*/  LDL.LU R233, [R1+0x70] ;  /* 0x0000700001e97983 */ /* 0x0005640000300800 */
[----:B------:R1:W-:Y:S01]  /*5380*/  MUFU.EX2 R16, R2 ;  /* 0x0000000200107308 */ /* 0x0003e20000000800 */
[----:B------:R-:W-:Y:S01]  /*5390*/  IMAD.MOV.U32 R251, RZ, RZ, R186 ;  /* 0x000000fffffb7224 */ /* 0x000fe200078e00ba */
[----:B------:R2:W5:Y:S01]  /*53a0*/  LDL.LU R232, [R1+0x6c] ;  /* 0x00006c0001e87983 */ /* 0x0005620000300800 */
[----:B------:R-:W-:-:S03]  /*53b0*/  IMAD.MOV.U32 R250, RZ, RZ, R187 ;  /* 0x000000fffffa7224 */ /* 0x000fc600078e00bb */
[----:B------:R2:W5:Y:S04]  /*53c0*/  LDL.LU R231, [R1+0x68] ;  /* 0x0000680001e77983 */ /* 0x0005680000300800 */
[----:B------:R2:W5:Y:S04]  /*53d0*/  LDL.LU R230, [R1+0x64] ;  /* 0x0000640001e67983 */ /* 0x0005680000300800 */
[----:B------:R2:W5:Y:S01]  /*53e0*/  LDL.LU R229, [R1+0x60] ;  /* 0x0000600001e57983 */ /* 0x0005620000300800 */
[----:B-1----:R-:W-:-:S03]  /*53f0*/  FFMA.FTZ R2, R155, c[0x0][0x2d0], -R21 ;  /* 0x0000b4009b027a23 */ /* 0x002fc60000010815 */
[----:B------:R-:W1:Y:S01]  /*5400*/  LDSM.16.MT88.4 R152, [R225+0x1900] ;  /* 0x00190000e198783b */ /* 0x000e620000004200 */
[----:B------:R3:W-:Y:S03]  /*5410*/  MUFU.EX2 R18, R2 ;  /* 0x0000000200127308 */ /* 0x0007e60000000800 */
[----:B------:R2:W5:Y:S01]  /*5420*/  LDL.LU R224, [R1+0x5c] ;  /* 0x00005c0001e07983 */ /* 0x0005620000300800 */
[--C-:B---3--:R-:W-:Y:S02]  /*5430*/  FFMA.FTZ R2, R248, c[0x0][0x2d0], -R21.reuse ;  /* 0x0000b400f8027a23 */ /* 0x108fe40000010815 */
[----:B------:R-:W-:Y:S02]  /*5440*/  IMAD.MOV.U32 R248, RZ, RZ, R184 ;  /* 0x000000fffff87224 */ /* 0x000fe400078e00b8 */
[----:B------:R3:W-:Y:S01]  /*5450*/  MUFU.EX2 R22, R2 ;  /* 0x0000000200167308 */ /* 0x0007e20000000800 */
[----:B------:R-:W4:Y:S01]  /*5460*/  LDSM.16.MT88.4 R184, [R228+0x1900] ;  /* 0x00190000e4b8783b */ /* 0x000f220000004200 */
[----:B---3--:R-:W-:-:S02]  /*5470*/  FFMA.FTZ R2, R252, c[0x0][0x2d0], -R21 ;  /* 0x0000b400fc027a23 */ /* 0x008fc40000010815 */
[----:B------:R-:W-:-:S04]  /*5480*/  IMAD.MOV.U32 R252, RZ, RZ, R114 ;  /* 0x000000fffffc7224 */ /* 0x000fc800078e0072 */
[----:B------:R3:W1:Y:S02]  /*5490*/  MUFU.EX2 R21, R2 ;  /* 0x0000000200157308 */ /* 0x0006640000000800 */
[----:B---3--:R-:W-:Y:S01]  /*54a0*/  FFMA.FTZ R2, R247, c[0x0][0x2d0], -R20 ;  /* 0x0000b400f7027a23 */ /* 0x008fe20000010814 */
[----:B------:R-:W-:Y:S02]  /*54b0*/  MOV R247, R124 ;  /* 0x0000007c00f77202 */ /* 0x000fe40000000f00 */
[----:B-1----:R-:W-:-:S03]  /*54c0*/  F2FP.PACK_AB R131, R21, R22 ;  /* 0x000000161583723e */ /* 0x002fc600000000ff */
[----:B------:R1:W-:Y:S02]  /*54d0*/  MUFU.EX2 R12, R2 ;  /* 0x00000002000c7308 */ /* 0x0003e40000000800 */
[----:B-1----:R-:W-:Y:S02]  /*54e0*/  FFMA.FTZ R2, R246, c[0x0][0x2d0], -R20 ;  /* 0x0000b400f6027a23 */ /* 0x002fe40000010814 */
[----:B------:R-:W-:-:S04]  /*54f0*/  IMAD.MOV.U32 R246, RZ, RZ, R125 ;  /* 0x000000fffff67224 */ /* 0x000fc800078e007d */
[----:B------:R1:W3:Y:S02]  /*5500*/  MUFU.EX2 R15, R2 ;  /* 0x00000002000f7308 */ /* 0x0002e40000000800 */
[----:B-1----:R-:W-:Y:S01]  /*5510*/  FFMA.FTZ R2, R245, c[0x0][0x2d0], -R20 ;  /* 0x0000b400f5027a23 */ /* 0x002fe20000010814 */
[----:B---3--:R-:W-:Y:S01]  /*5520*/  F2FP.PACK_AB R124, R15, R12 ;  /* 0x0000000c0f7c723e */ /* 0x008fe200000000ff */
[----:B------:R-:W-:-:S04]  /*5530*/  IMAD.MOV.U32 R245, RZ, RZ, R126 ;  /* 0x000000fffff57224 */ /* 0x000fc800078e007e */
[----:B------:R1:W-:Y:S02]  /*5540*/  MUFU.EX2 R17, R2 ;  /* 0x0000000200117308 */ /* 0x0003e40000000800 */
[----:B-1----:R-:W-:Y:S01]  /*5550*/  FFMA.FTZ R2, R244, c[0x0][0x2d0], -R20 ;  /* 0x0000b400f4027a23 */ /* 0x002fe20000010814 */
[----:B------:R-:W-:Y:S01]  /*5560*/  MOV R244, R128 ;  /* 0x0000008000f47202 */ /* 0x000fe20000000f00 */
[----:B------:R-:W-:Y:S01]  /*5570*/  FADD.FTZ R20, R223, R6 ;  /* 0x00000006df147221 */ /* 0x000fe20000010000 */
[----:B------:R-:W-:-:S03]  /*5580*/  F2FP.PACK_AB R128, R24, R23 ;  /* 0x000000171880723e */ /* 0x000fc600000000ff */
[----:B------:R1:W3:Y:S01]  /*5590*/  MUFU.EX2 R19, R2 ;  /* 0x0000000200137308 */ /* 0x0002e20000000800 */
[----:B------:R-:W-:Y:S02]  /*55a0*/  IMAD.MOV.U32 R223, RZ, RZ, R127 ;  /* 0x000000ffffdf7224 */ /* 0x000fe400078e007f */
[--C-:B-1----:R-:W-:Y:S01]  /*55b0*/  FFMA.FTZ R2, R222, c[0x0][0x2d0], -R0.reuse ;  /* 0x0000b400de027a23 */ /* 0x102fe20000010800 */
[----:B---3--:R-:W-:Y:S01]  /*55c0*/  F2FP.PACK_AB R126, R19, R17 ;  /* 0x00000011137e723e */ /* 0x008fe200000000ff */
[----:B------:R-:W-:Y:S01]  /*55d0*/  IMAD.MOV.U32 R222, RZ, RZ, R129 ;  /* 0x000000ffffde7224 */ /* 0x000fe200078e0081 */
[----:B------:R-:W-:Y:S02]  /*55e0*/  F2FP.PACK_AB R129, R18, R16 ;  /* 0x000000101281723e */ /* 0x000fe400000000ff */
[----:B------:R1:W-:Y:S02]  /*55f0*/  MUFU.EX2 R10, R2 ;  /* 0x00000002000a7308 */ /* 0x0003e40000000800 */
[----:B-1----:R-:W-:-:S02]  /*5600*/  FFMA.FTZ R2, R221, c[0x0][0x2d0], -R0 ;  /* 0x0000b400dd027a23 */ /* 0x002fc40000010800 */
[----:B------:R-:W-:Y:S01]  /*5610*/  IMAD.MOV.U32 R221, RZ, RZ, R130 ;  /* 0x000000ffffdd7224 */ /* 0x000fe200078e0082 */
[----:B------:R-:W-:-:S03]  /*5620*/  F2FP.PACK_AB R130, R26, R25 ;  /* 0x000000191a82723e */ /* 0x000fc600000000ff */
[----:B------:R1:W3:Y:S04]  /*5630*/  MUFU.EX2 R11, R2 ;  /* 0x00000002000b7308 */ /* 0x0002e80000000800 */
[C---:B------:R-:W-:Y:S08]  /*5640*/  HMMA.16816.F32 R148, R128.reuse, R152, R148 ;  /* 0x000000988094723c */ /* 0x040ff00000001894 */
[----:B----4-:R-:W-:Y:S01]  /*5650*/  HMMA.16816.F32 R180, R128, R184, R180 ;  /* 0x000000b880b4723c */ /* 0x010fe200000018b4 */
[----:B-1----:R-:W-:Y:S01]  /*5660*/  FFMA.FTZ R2, R203, c[0x0][0x2d0], -R0 ;  /* 0x0000b400cb027a23 */ /* 0x002fe20000010800 */
[----:B---3--:R-:W-:Y:S01]  /*5670*/  F2FP.PACK_AB R125, R11, R10 ;  /* 0x0000000a0b7d723e */ /* 0x008fe200000000ff */
[----:B------:R-:W-:-:S02]  /*5680*/  FADD.FTZ R0, R169, R168 ;  /* 0x000000a8a9007221 */ /* 0x000fc40000010000 */
[----:B------:R-:W1:Y:S01]  /*5690*/  MUFU.EX2 R14, R2 ;  /* 0x00000002000e7308 */ /* 0x000e620000000800 */
[----:B------:R-:W3:Y:S01]  /*56a0*/  LDSM.16.MT88.4 R168, [R226+0x1900] ;  /* 0x00190000e2a8783b */ /* 0x000ee20000004200 */
[----:B------:R-:W-:Y:S01]  /*56b0*/  FADD.FTZ R8, R113, R0 ;  /* 0x0000000071087221 */ /* 0x000fe20000010000 */
[----:B------:R-:W-:Y:S01]  /*56c0*/  MOV R0, R98 ;  /* 0x0000006200007202 */ /* 0x000fe20000000f00 */
[----:B------:R-:W-:Y:S04]  /*56d0*/  HMMA.16816.F32 R68, R128, R80, R68 ;  /* 0x000000508044723c */ /* 0x000fe80000001844 */
[----:B------:R-:W-:Y:S01]  /*56e0*/  FADD.FTZ R0, R0, R9 ;  /* 0x0000000900007221 */ /* 0x000fe20000010000 */
[----:B-1----:R-:W-:Y:S01]  /*56f0*/  F2FP.PACK_AB R127, R14, R13 ;  /* 0x0000000d0e7f723e */ /* 0x002fe200000000ff */
[----:B------:R-:W-:-:S02]  /*5700*/  FADD.FTZ R2, R200, R5 ;  /* 0x00000005c8027221 */ /* 0x000fc40000010000 */
[----:B------:R-:W-:Y:S04]  /*5710*/  LDSM.16.MT88.4 R200, [R227+0x1900] ;  /* 0x00190000e3c8783b */ /* 0x000fe80000004200 */
[C---:B------:R-:W-:Y:S08]  /*5720*/  HMMA.16816.F32 R144, R124.reuse, R152, R144 ;  /* 0x000000987c90723c */ /* 0x040ff00000001890 */
[-C--:B------:R-:W-:Y:S08]  /*5730*/  HMMA.16816.F32 R156, R124, R154.reuse, R156 ;  /* 0x0000009a7c9c723c */ /* 0x080ff0000000189c */
[C---:B------:R-:W-:Y:S07]  /*5740*/  HMMA.16816.F32 R152, R128.reuse, R154, R28 ;  /* 0x0000009a8098723c */ /* 0x040fee000000181c */
[----:B------:R-:W-:Y:S01]  /*5750*/  MOV R30, R7 ;  /* 0x00000007001e7202 */ /* 0x000fe20000000f00 */
[----:B---3--:R-:W-:Y:S01]  /*5760*/  HMMA.16816.F32 R164, R128, R168, R164 ;  /* 0x000000a880a4723c */ /* 0x008fe200000018a4 */
[----:B------:R-:W1:Y:S01]  /*5770*/  LDSM.16.MT88.4 R4, [R227+0x3900] ;  /* 0x00390000e304783b */ /* 0x000e620000004200 */
[----:B------:R-:W-:-:S02]  /*5780*/  IMAD.MOV.U32 R31, RZ, RZ, R115 ;  /* 0x000000ffff1f7224 */ /* 0x000fc400078e0073 */
[----:B------:R-:W-:Y:S01]  /*5790*/  IMAD.MOV.U32 R28, RZ, RZ, R97 ;  /* 0x000000ffff1c7224 */ /* 0x000fe200078e0061 */
[----:B------:R-:W-:Y:S01]  /*57a0*/  LDSM.16.MT88.4 R112, [R228+0x3900] ;  /* 0x00390000e470783b */ /* 0x000fe20000004200 */
[----:B------:R-:W-:Y:S02]  /*57b0*/  IMAD.MOV.U32 R29, RZ, RZ, R96 ;  /* 0x000000ffff1d7224 */ /* 0x000fe400078e0060 */
[----:B------:R-:W-:Y:S01]  /*57c0*/  HMMA.16816.F32 R160, R124, R168, R160 ;  /* 0x000000a87ca0723c */ /* 0x000fe200000018a0 */
[----:B------:R-:W-:Y:S02]  /*57d0*/  FADD.FTZ R0, R30, R0 ;  /* 0x000000001e007221 */ /* 0x000fe40000010000 */
[----:B------:R-:W-:-:S05]  /*57e0*/  FADD.FTZ R2, R29, R2 ;  /* 0x000000021d027221 */ /* 0x000fca0000010000 */
[-C--:B------:R-:W-:Y:S08]  /*57f0*/  HMMA.16816.F32 R172, R124, R170.reuse, R172 ;  /* 0x000000aa7cac723c */ /* 0x080ff000000018ac */
[----:B------:R-:W-:Y:S07]  /*5800*/  HMMA.16816.F32 R168, R128, R170, R32 ;  /* 0x000000aa80a8723c */ /* 0x000fee0000001820 */
[----:B------:R-:W-:Y:S01]  /*5810*/  IMAD.MOV.U32 R35, RZ, RZ, R99 ;  /* 0x000000ffff237224 */ /* 0x000fe200078e0063 */
[----:B------:R-:W-:Y:S01]  /*5820*/  HMMA.16816.F32 R176, R124, R184, R176 ;  /* 0x000000b87cb0723c */ /* 0x000fe200000018b0 */
[----:B------:R-:W3:Y:S02]  /*5830*/  LDSM.16.MT88.4 R96, [R226+0x3900] ;  /* 0x00390000e260783b */ /* 0x000ee40000004200 */
[----:B------:R-:W-:-:S04]  /*5840*/  FADD.FTZ R8, R35, R8 ;  /* 0x0000000823087221 */ /* 0x000fc80000010000 */
[----:B------:R-:W-:Y:S01]  /*5850*/  FADD.FTZ R9, R31, R8 ;  /* 0x000000081f097221 */ /* 0x000fe20000010000 */
[C---:B------:R-:W-:Y:S08]  /*5860*/  HMMA.16816.F32 R188, R124.reuse, R186, R188 ;  /* 0x000000ba7cbc723c */ /* 0x040ff000000018bc */
[-C--:B-1----:R-:W-:Y:S08]  /*5870*/  HMMA.16816.F32 R120, R124, R4.reuse, R120 ;  /* 0x000000047c78723c */ /* 0x082ff00000001878 */
[C---:B------:R-:W-:Y:S07]  /*5880*/  HMMA.16816.F32 R116, R128.reuse, R4, R116 ;  /* 0x000000048074723c */ /* 0x040fee0000001874 */
        /* <DEDUP_REMOVED lines=26> */
[C---:B---3--:R-:W-:Y:S01]  /*5a30*/  HMMA.16816.F32 R88, R124.reuse, R96, R40 ;  /* 0x000000607c58723c */ /* 0x048fe20000001828 */
        /* <DEDUP_REMOVED lines=24> */
[C---:B------:R-:W-:Y:S01]  /*5bc0*/  HMMA.16816.F32 R84, R128.reuse, R96, R84 ;  /* 0x000000608054723c */ /* 0x040fe20000001854 */
[----:B------:R-:W-:Y:S02]  /*5bd0*/  FADD.FTZ R0, R26, R0 ;  /* 0x000000001a007221 */ /* 0x000fe40000010000 */
[----:B------:R-:W-:Y:S02]  /*5be0*/  FADD.FTZ R2, R22, R2 ;  /* 0x0000000216027221 */ /* 0x000fe40000010000 */
[----:B------:R-:W-:Y:S01]  /*5bf0*/  FADD.FTZ R5, R13, R5 ;  /* 0x000000050d057221 */ /* 0x000fe20000010000 */
[----:B------:R1:W-:Y:S01]  /*5c00*/  STL [R1], R0 ;  /* 0x0000000001007387 */ /* 0x0003e20000100800 */
[----:B------:R-:W-:Y:S01]  /*5c10*/  FADD.FTZ R4, R17, R4 ;  /* 0x0000000411047221 */ /* 0x000fe20000010000 */
[C---:B------:R-:W-:Y:S08]  /*5c20*/  HMMA.16816.F32 R100, R128.reuse, R112, R100 ;  /* 0x000000708064723c */ /* 0x040ff00000001864 */
[C---:B------:R-:W-:Y:S08]  /*5c30*/  HMMA.16816.F32 R200, R128.reuse, R202, R212 ;  /* 0x000000ca80c8723c */ /* 0x040ff000000018d4 */
[----:B------:R-:W-:Y:S01]  /*5c40*/  HMMA.16816.F32 R80, R128, R82, R208 ;  /* 0x000000528050723c */ /* 0x000fe200000018d0 */
[----:B-1----:R-:W-:-:S07]  /*5c50*/  FADD.FTZ R0, R14, R5 ;  /* 0x000000050e007221 */ /* 0x002fce0000010000 */
[C---:B------:R-:W-:Y:S08]  /*5c60*/  HMMA.16816.F32 R96, R128.reuse, R98, R140 ;  /* 0x000000628060723c */ /* 0x040ff0000000188c */
[----:B------:R-:W-:Y:S08]  /*5c70*/  HMMA.16816.F32 R112, R128, R114, R36 ;  /* 0x000000728070723c */ /* 0x000ff00000001824 */
[-C--:B------:R-:W-:Y:S08]  /*5c80*/  HMMA.16816.F32 R124, R124, R6.reuse, R48 ;  /* 0x000000067c7c723c */ /* 0x080ff00000001830 */
[----:B------:R-:W-:Y:S07]  /*5c90*/  HMMA.16816.F32 R128, R128, R6, R44 ;  /* 0x000000068080723c */ /* 0x000fee000000182c */
[----:B------:R-:W-:-:S02]  /*5ca0*/  FADD.FTZ R6, R21, R2 ;  /* 0x0000000215067221 */ /* 0x000fc40000010000 */
[----:B------:R-:W-:-:S03]  /*5cb0*/  FADD.FTZ R2, R19, R4 ;  /* 0x0000000413027221 */ /* 0x000fc60000010000 */
[----:B------:R2:W-:Y:S04]  /*5cc0*/  STL [R1+0x8], R6 ;  /* 0x0000080601007387 */ /* 0x0005e80000100800 */
[----:B------:R2:W-:Y:S04]  /*5cd0*/  STL [R1+0xc], R0 ;  /* 0x00000c0001007387 */ /* 0x0005e80000100800 */
[----:B------:R2:W-:Y:S01]  /*5ce0*/  STL [R1+0x4], R2 ;  /* 0x0000040201007387 */ /* 0x0005e20000100800 */
[----:B------:R-:W-:Y:S05]  /*5cf0*/  @!P1 BRA `(.L_x_645) ;  /* 0x0000501000009947 */ /* 0x000fea0003800000 */
[----:B------:R-:W3:Y:S04]  /*5d00*/  LDL.64 R244, [R1+0x38] ;  /* 0x0000380001f47983 */ /* 0x000ee80000100a00 */
[----:B------:R-:W4:Y:S04]  /*5d10*/  LDL.64 R246, [R1+0x40] ;  /* 0x0000400001f67983 */ /* 0x000f280000100a00 */
[----:B--2---:R-:W2:Y:S04]  /*5d20*/  LDL R249, [R1+0x48] ;  /* 0x0000480001f97983 */ /* 0x004ea80000100800 */
[----:B------:R-:W2:Y:S04]  /*5d30*/  LDL.64 R250, [R1+0x30] ;  /* 0x0000300001fa7983 */ /* 0x000ea80000100a00 */
[----:B------:R-:W2:Y:S01]  /*5d40*/  LDL R248, [R1+0x4c] ;  /* 0x00004c0001f87983 */ /* 0x000ea20000100800 */
[----:B------:R-:W-:Y:S01]  /*5d50*/  UIADD3 UR12, UP0, UR16, 0x80, URZ ;  /* 0x00000080100c7890 */ /* 0x000fe2000ff1e03f */
[----:B------:R-:W-:Y:S01]  /*5d60*/  IMAD.MOV.U32 R133, RZ, RZ, R135 ;  /* 0x000000ffff857224 */ /* 0x000fe200078e0087 */
[----:B------:R-:W-:Y:S01]  /*5d70*/  MOV R132, R136 ;  /* 0x0000008800847202 */ /* 0x000fe20000000f00 */
        /* <DEDUP_REMOVED lines=9> */
[----:B---3--:R-:W-:-:S02]  /*5e10*/  IADD3 R2, P2, R244, 0x40, RZ ;  /* 0x00000040f4027810 */ /* 0x008fc40007f5e0ff */
[----:B----4-:R-:W-:-:S03]  /*5e20*/  IADD3 R0, P1, R246, 0x40, RZ ;  /* 0x00000040f6007810 */ /* 0x010fc60007f3e0ff */
[----:B------:R2:W-:Y:S04]  /*5e30*/  STL [R1+0x2c], R2 ;  /* 0x00002c0201007387 */ /* 0x0005e80000100800 */
[----:B------:R1:W-:Y:S01]  /*5e40*/  STL [R1+0x24], R0 ;  /* 0x0000240001007387 */ /* 0x0003e20000100800 */
[----:B--2---:R-:W-:Y:S01]  /*5e50*/  IADD3.X R2, RZ, R249, RZ, P2, !PT ;  /* 0x000000f9ff027210 */ /* 0x004fe200017fe4ff */
[----:B-1----:R-:W-:-:S04]  /*5e60*/  IMAD.X R0, RZ, RZ, R251, P1 ;  /* 0x000000ffff007224 */ /* 0x002fc800008e06fb */
[----:B------:R1:W-:Y:S04]  /*5e70*/  STL [R1+0x28], R2 ;  /* 0x0000280201007387 */ /* 0x0003e80000100800 */
[----:B------:R1:W-:Y:S01]  /*5e80*/  STL [R1+0x20], R0 ;  /* 0x0000200001007387 */ /* 0x0003e20000100800 */
[----:B------:R-:W-:-:S03]  /*5e90*/  IMAD.SHL.U32 R244, R248, 0x2, RZ ;  /* 0x00000002f8f47824 */ /* 0x000fc600078e00ff */
.L_x_646:
[----:B------:R-:W-:Y:S04]  /*5ea0*/  DEPBAR.LE SB0, 0x0 ;  /* 0x000080000000791a */ /* 0x000fe80000000000 */
[----:B------:R-:W-:Y:S01]  /*5eb0*/  BAR.SYNC.DEFER_BLOCKING 0x0 ;  /* 0x0000000000007b1d */ /* 0x000fe20000010000 */
[----:B------:R-:W-:Y:S02]  /*5ec0*/  USHF.R.S32.HI UR8, URZ, 0x1f, UR18 ;  /* 0x0000001f3f087899 */ /* 0x000fe40008011412 */
[----:B------:R-:W-:Y:S02]  /*5ed0*/  UIMAD.WIDE.U32 UR24, UR18, UR6, URZ ;  /* 0x00000006121872a5 */ /* 0x000fe4000f8e003f */
[----:B------:R-:W-:Y:S02]  /*5ee0*/  UIMAD UR8, UR8, UR6, URZ ;  /* 0x00000006080872a4 */ /* 0x000fe4000f8e023f */
[----:B------:R-:W-:Y:S02]  /*5ef0*/  USHF.L.U32 UR9, UR24, 0x6, URZ ;  /* 0x0000000618097899 */ /* 0x000fe4000800063f */
[----:B------:R-:W-:Y:S02]  /*5f00*/  UIMAD UR8, UR18, UR7, UR8 ;  /* 0x00000007120872a4 */ /* 0x000fe4000f8e0208 */
[----:B------:R-:W-:Y:S02]  /*5f10*/  UISETP.GT.AND UP1, UPT, UR18, URZ, UPT ;  /* 0x0000003f1200728c */ /* 0x000fe4000bf24270 */
[----:B------:R-:W-:Y:S02]  /*5f20*/  UIADD3 UR8, UR25, UR8, URZ ;  /* 0x0000000819087290 */ /* 0x000fe4000fffe03f */
[----:B------:R-:W-:Y:S02]  /*5f30*/  UIADD3 UR18, UR18, -0x1, URZ ;  /* 0xffffffff12127890 */ /* 0x000fe4000fffe03f */
[----:B------:R-:W-:Y:S05]  /*5f40*/  USHF.L.U64.HI UR8, UR24, 0x6, UR8 ;  /* 0x0000000618087899 */ /* 0x000fea0008010208 */
[----:B------:R-:W-:Y:S01]  /*5f50*/  @UP1 USHF.L.U32 UR10, UR4, 0x5, URZ ;  /* 0x00000005040a1899 */ /* 0x000fe2000800063f */
[----:B-----5:R-:W-:Y:S01]  /*5f60*/  LDSM.16.M88.4 R64, [R231+0x8100] ;  /* 0x00810000e740783b */ /* 0x020fe20000000200 */
[----:B------:R-:W-:Y:S02]  /*5f70*/  @UP1 USHF.L.U64.HI UR17, UR4, UR13, UR5 ;  /* 0x0000000d04111299 */ /* 0x000fe40008010205 */
[----:B------:R-:W-:Y:S05]  /*5f80*/  @UP1 UIMAD.WIDE.U32 UR24, UR18, UR4, URZ ;  /* 0x00000004121812a5 */ /* 0x000fea000f8e003f */
[----:B------:R-:W2:Y:S08]  /*5f90*/  LDSM.16.M88.4 R16, [R224+0x4100] ;  /* 0x00410000e010783b */ /* 0x000eb00000000200 */
[----:B------:R-:W3:Y:S08]  /*5fa0*/  LDSM.16.M88.4 R60, [R231+0xa100] ;  /* 0x00a10000e73c783b */ /* 0x000ef00000000200 */
[----:B------:R-:W3:Y:S08]  /*5fb0*/  LDSM.16.M88.4 R32, [R224+0x4900] ;  /* 0x00490000e020783b */ /* 0x000ef00000000200 */
[----:B-1----:R-:W4:Y:S06]  /*5fc0*/  LDL.64 R2, [R1+0x38] ;  /* 0x0000380001027983 */ /* 0x002f2c0000100a00 */
[----:B------:R-:W1:Y:S08]  /*5fd0*/  LDSM.16.M88.4 R48, [R224+0x5100] ;  /* 0x00510000e030783b */ /* 0x000e700000000200 */
[----:B------:R-:W4:Y:S01]  /*5fe0*/  LDL R134, [R1+0x48] ;  /* 0x0000480001867983 */ /* 0x000f220000100800 */
[-C--:B--2---:R-:W-:Y:S03]  /*5ff0*/  HMMA.16816.F32 R4, R64, R16.reuse, RZ ;  /* 0x000000104004723c */ /* 0x084fe600000018ff */
[----:B------:R-:W2:Y:S05]  /*6000*/  LDSM.16.M88.4 R140, [R224+0x5900] ;  /* 0x00590000e08c783b */ /* 0x000eaa0000000200 */
[C---:B---3--:R-:W-:Y:S03]  /*6010*/  HMMA.16816.F32 R8, R60.reuse, R16, RZ ;  /* 0x000000103c08723c */ /* 0x048fe600000018ff */
[----:B------:R-:W3:Y:S04]  /*6020*/  LDL R0, [R1+0x2c] ;  /* 0x00002c0001007983 */ /* 0x000ee80000100800 */
[----:B------:R-:W-:Y:S01]  /*6030*/  LDSM.16.M88.4 R208, [R233+0x8100] ;  /* 0x00810000e9d0783b */ /* 0x000fe20000000200 */
[-C--:B------:R-:W-:Y:S07]  /*6040*/  HMMA.16816.F32 R12, R60, R18.reuse, RZ ;  /* 0x000000123c0c723c */ /* 0x080fee00000018ff */
[----:B------:R-:W3:Y:S01]  /*6050*/  LDL R135, [R1+0x28] ;  /* 0x0000280001877983 */ /* 0x000ee20000100800 */
[C---:B------:R-:W-:Y:S03]  /*6060*/  HMMA.16816.F32 R16, R64.reuse, R18, RZ ;  /* 0x000000124010723c */ /* 0x040fe600000018ff */
[----:B------:R-:W2:Y:S05]  /*6070*/  LDSM.16.M88.4 R212, [R235] ;  /* 0x00000000ebd4783b */ /* 0x000eaa0000000200 */
[-C--:B------:R-:W-:Y:S03]  /*6080*/  HMMA.16816.F32 R20, R64, R32.reuse, RZ ;  /* 0x000000204014723c */ /* 0x080fe600000018ff */
[----:B------:R-:W-:Y:S04]  /*6090*/  STL [R1+0x6c], R128 ;  /* 0x00006c8001007387 */ /* 0x000fe80000100800 */
[----:B------:R-:W-:Y:S01]  /*60a0*/  STL [R1+0x68], R129 ;  /* 0x0000688101007387 */ /* 0x000fe20000100800 */
[C---:B------:R-:W-:Y:S03]  /*60b0*/  HMMA.16816.F32 R24, R60.reuse, R32, RZ ;  /* 0x000000203c18723c */ /* 0x040fe600000018ff */
[----:B------:R-:W-:Y:S04]  /*60c0*/  STL [R1+0x64], R130 ;  /* 0x0000648201007387 */ /* 0x000fe80000100800 */
[----:B------:R-:W-:Y:S01]  /*60d0*/  STL [R1+0x60], R131 ;  /* 0x0000608301007387 */ /* 0x000fe20000100800 */
[-C--:B------:R-:W-:Y:S03]  /*60e0*/  HMMA.16816.F32 R28, R60, R34.reuse, RZ ;  /* 0x000000223c1c723c */ /* 0x080fe600000018ff */
[----:B------:R-:W-:Y:S04]  /*60f0*/  STL [R1+0x5c], R235 ;  /* 0x00005ceb01007387 */ /* 0x000fe80000100800 */
[----:B------:R-:W-:Y:S01]  /*6100*/  STL [R1+0x70], R243 ;  /* 0x000070f301007387 */ /* 0x000fe20000100800 */
[C---:B------:R-:W-:Y:S03]  /*6110*/  HMMA.16816.F32 R32, R64.reuse, R34, RZ ;  /* 0x000000224020723c */ /* 0x040fe600000018ff */
[----:B------:R-:W-:Y:S04]  /*6120*/  STL [R1+0x74], R242 ;  /* 0x000074f201007387 */ /* 0x000fe80000100800 */
[----:B------:R-:W-:Y:S01]  /*6130*/  STL [R1+0x78], R241 ;  /* 0x000078f101007387 */ /* 0x000fe20000100800 */
[-C--:B-1----:R-:W-:Y:S08]  /*6140*/  HMMA.16816.F32 R36, R64, R48.reuse, RZ ;  /* 0x000000304024723c */ /* 0x082ff000000018ff */
[C---:B------:R-:W-:Y:S08]  /*6150*/  HMMA.16816.F32 R40, R60.reuse, R48, RZ ;  /* 0x000000303c28723c */ /* 0x040ff000000018ff */
[-C--:B------:R-:W-:Y:S08]  /*6160*/  HMMA.16816.F32 R44, R60, R50.reuse, RZ ;  /* 0x000000323c2c723c */ /* 0x080ff000000018ff */
[C---:B------:R-:W-:Y:S08]  /*6170*/  HMMA.16816.F32 R48, R64.reuse, R50, RZ ;  /* 0x000000324030723c */ /* 0x040ff000000018ff */
[-C--:B--2---:R-:W-:Y:S08]  /*6180*/  HMMA.16816.F32 R52, R64, R140.reuse, RZ ;  /* 0x0000008c4034723c */ /* 0x084ff000000018ff */
[C---:B------:R-:W-:Y:S08]  /*6190*/  HMMA.16816.F32 R56, R60.reuse, R140, RZ ;  /* 0x0000008c3c38723c */ /* 0x040ff000000018ff */
[-C--:B------:R-:W-:Y:S08]  /*61a0*/  HMMA.16816.F32 R60, R60, R142.reuse, RZ ;  /* 0x0000008e3c3c723c */ /* 0x080ff000000018ff */
[----:B------:R-:W-:Y:S01]  /*61b0*/  HMMA.16816.F32 R64, R64, R142, RZ ;  /* 0x0000008e4040723c */ /* 0x000fe200000018ff */
[----:B------:R-:W1:Y:S07]  /*61c0*/  LDSM.16.M88.4 R140, [R233+0xa100] ;  /* 0x00a10000e98c783b */ /* 0x000e6e0000000200 */
[-C--:B------:R-:W-:Y:S08]  /*61d0*/  HMMA.16816.F32 R4, R208, R212.reuse, R4 ;  /* 0x000000d4d004723c */ /* 0x080ff00000001804 */
[C---:B-1----:R-:W-:Y:S08]  /*61e0*/  HMMA.16816.F32 R8, R140.reuse, R212, R8 ;  /* 0x000000d48c08723c */ /* 0x042ff00000001808 */
[-C--:B------:R-:W-:Y:S08]  /*61f0*/  HMMA.16816.F32 R12, R140, R214.reuse, R12 ;  /* 0x000000d68c0c723c */ /* 0x080ff0000000180c */
[C---:B------:R-:W-:Y:S01]  /*6200*/  HMMA.16816.F32 R16, R208.reuse, R214, R16 ;  /* 0x000000d6d010723c */ /* 0x040fe20000001810 */
[----:B------:R-:W1:Y:S07]  /*6210*/  LDSM.16.M88.4 R212, [R243] ;  /* 0x00000000f3d4783b */ /* 0x000e6e0000000200 */
[-C--:B-1----:R-:W-:Y:S08]  /*6220*/  HMMA.16816.F32 R20, R208, R212.reuse, R20 ;  /* 0x000000d4d014723c */ /* 0x082ff00000001814 */
[C---:B------:R-:W-:Y:S08]  /*6230*/  HMMA.16816.F32 R24, R140.reuse, R212, R24 ;  /* 0x000000d48c18723c */ /* 0x040ff00000001818 */
[-C--:B------:R-:W-:Y:S08]  /*6240*/  HMMA.16816.F32 R28, R140, R214.reuse, R28 ;  /* 0x000000d68c1c723c */ /* 0x080ff0000000181c */
[C---:B------:R-:W-:Y:S01]  /*6250*/  HMMA.16816.F32 R32, R208.reuse, R214, R32 ;  /* 0x000000d6d020723c */ /* 0x040fe20000001820 */
[----:B------:R-:W1:Y:S07]  /*6260*/  LDSM.16.M88.4 R212, [R242] ;  /* 0x00000000f2d4783b */ /* 0x000e6e0000000200 */
[-C--:B-1----:R-:W-:Y:S04]  /*6270*/  HMMA.16816.F32 R36, R208, R212.reuse, R36 ;  /* 0x000000d4d024723c */ /* 0x082fe80000001824 */
[----:B----4-:R-:W-:Y:S04]  /*6280*/  IADD3 R3, P2, R2, UR9, RZ ;  /* 0x0000000902037c10 */ /* 0x010fe8000ff5e0ff */
[C---:B------:R-:W-:Y:S01]  /*6290*/  LEA R2, P1, R3.reuse, c[0x0][0x1f8], 0x1 ;  /* 0x00007e0003027a11 */ /* 0x040fe200078208ff */
[C---:B------:R-:W-:Y:S04]  /*62a0*/  HMMA.16816.F32 R40, R140.reuse, R212, R40 ;  /* 0x000000d48c28723c */ /* 0x040fe80000001828 */
[----:B------:R-:W-:Y:S04]  /*62b0*/  IADD3.X R134, R134, UR8, RZ, P2, !PT ;  /* 0x0000000886867c10 */ /* 0x000fe800097fe4ff */
[-C--:B------:R-:W-:Y:S04]  /*62c0*/  HMMA.16816.F32 R44, R140, R214.reuse, R44 ;  /* 0x000000d68c2c723c */ /* 0x080fe8000000182c */
[----:B------:R-:W-:Y:S04]  /*62d0*/  LEA.HI.X R3, R3, c[0x0][0x1fc], R134, 0x1, P1 ;  /* 0x00007f0003037a11 */ /* 0x000fe800008f0c86 */
[C---:B------:R-:W-:Y:S01]  /*62e0*/  HMMA.16816.F32 R48, R208.reuse, R214, R48 ;  /* 0x000000d6d030723c */ /* 0x040fe20000001830 */
[----:B------:R-:W1:Y:S03]  /*62f0*/  LDSM.16.M88.4 R212, [R241] ;  /* 0x00000000f1d4783b */ /* 0x000e660000000200 */
[----:B---3--:R-:W-:Y:S01]  /*6300*/  IADD3 R0, P2, R0, UR9, RZ ;  /* 0x0000000900007c10 */ /* 0x008fe2000ff5e0ff */
[----:B------:R-:W-:Y:S04]  /*6310*/  @UP1 USHF.L.U32 UR9, UR24, 0x6, URZ ;  /* 0x0000000618091899 */ /* 0x000fe8000800063f */
[----:B------:R-:W-:Y:S01]  /*6320*/  @!PT LDS RZ, [RZ] ;  /* 0x00000000fffff984 */ /* 0x000fe20000000800 */
[----:B------:R-:W-:Y:S01]  /*6330*/  @!PT LDS RZ, [RZ] ;  /* 0x00000000fffff984 */ /* 0x000fe20000000800 */
[----:B------:R-:W-:Y:S01]  /*6340*/  @!PT LDS RZ, [RZ] ;  /* 0x00000000fffff984 */ /* 0x000fe20000000800 */
[----:B------:R2:W-:Y:S03]  /*6350*/  LDGSTS.E.BYPASS.LTC128B.128 [R244+0x100], [R2.64], !P3 ;  /* 0x0010000002f47fae */ /* 0x0005e6000d901d56 */
[----:B------:R-:W-:Y:S01]  /*6360*/  IADD3.X R134, R135, UR8, RZ, P2, !PT ;  /* 0x0000000887867c10 */ /* 0x000fe200097fe4ff */
[----:B------:R-:W-:Y:S04]  /*6370*/  @UP1 USHF.R.S32.HI UR8, URZ, 0x1f, UR18 ;  /* 0x0000001f3f081899 */ /* 0x000fe80008011412 */
[----:B------:R-:W-:Y:S04]  /*6380*/  @UP1 UIMAD UR8, UR8, UR4, URZ ;  /* 0x00000004080812a4 */ /* 0x000fe8000f8e023f */
[----:B------:R-:W-:Y:S04]  /*6390*/  @UP1 UIMAD UR8, UR18, UR5, UR8 ;  /* 0x00000005120812a4 */ /* 0x000fe8000f8e0208 */
[----:B------:R-:W-:Y:S04]  /*63a0*/  @UP1 UIADD3 UR8, UR25, UR8, URZ ;  /* 0x0000000819081290 */ /* 0x000fe8000fffe03f */
[----:B------:R-:W-:Y:S01]  /*63b0*/  @UP1 USHF.L.U64.HI UR8, UR24, 0x6, UR8 ;  /* 0x0000000618081899 */ /* 0x000fe20008010208 */
[----:B--2---:R-:W-:Y:S04]  /*63c0*/  IADD3 R2, P2, R2, UR16, RZ ;  /* 0x0000001002027c10 */ /* 0x004fe8000ff5e0ff */
[----:B------:R-:W-:Y:S01]  /*63d0*/  IADD3.X R3, R3, UR15, RZ, P2, !PT ;  /* 0x0000000f03037c10 */ /* 0x000fe200097fe4ff */
[-C--:B-1----:R-:W-:Y:S08]  /*63e0*/  HMMA.16816.F32 R52, R208, R212.reuse, R52 ;  /* 0x000000d4d034723c */ /* 0x082ff00000001834 */
[C---:B------:R-:W-:Y:S08]  /*63f0*/  HMMA.16816.F32 R56, R140.reuse, R212, R56 ;  /* 0x000000d48c38723c */ /* 0x040ff00000001838 */
[-C--:B------:R-:W-:Y:S07]  /*6400*/  HMMA.16816.F32 R60, R140, R214.reuse, R60 ;  /* 0x000000d68c3c723c */ /* 0x080fee000000183c */
[C---:B------:R-:W-:Y:S01]  /*6410*/  LEA R140, P1, R0.reuse, c[0x0][0x1f8], 0x1 ;  /* 0x00007e00008c7a11 */ /* 0x040fe200078208ff */
[----:B------:R-:W-:Y:S04]  /*6420*/  HMMA.16816.F32 R64, R208, R214, R64 ;  /* 0x000000d6d040723c */ /* 0x000fe80000001840 */
[----:B------:R-:W-:Y:S02]  /*6430*/  LEA.HI.X R141, R0, c[0x0][0x1fc], R134, 0x1, P1 ;  /* 0x00007f00008d7a11 */ /* 0x000fe400008f0c86 */
[C---:B------:R-:W-:Y:S02]  /*6440*/  IADD3 R134, P1, R2.reuse, UR16, RZ ;  /* 0x0000001002867c10 */ /* 0x040fe4000ff3e0ff */
[----:B------:R-:W-:Y:S01]  /*6450*/  IADD3 R142, P4, R2, UR12, RZ ;  /* 0x0000000c028e7c10 */ /* 0x000fe2000ff9e0ff */
[----:B------:R1:W-:Y:S03]  /*6460*/  LDGSTS.E.BYPASS.LTC128B.128 [R244+0x2100], [R140.64], !P0 ;  /* 0x021000008cf47fae */ /* 0x0003e6000c101d56 */
[C---:B------:R-:W-:Y:S02]  /*6470*/  IADD3.X R135, R3.reuse, UR15, RZ, P1, !PT ;  /* 0x0000000f03877c10 */ /* 0x040fe40008ffe4ff */
[----:B------:R-:W-:Y:S03]  /*6480*/  IADD3.X R143, R3, UR11, RZ, P4, !PT ;  /* 0x0000000b038f7c10 */ /* 0x000fe6000a7fe4ff */
[----:B------:R2:W-:Y:S08]  /*6490*/  LDGSTS.E.BYPASS.LTC128B.128 [R244+0x900], [R2.64], !P3 ;  /* 0x0090000002f47fae */ /* 0x0005f0000d901d56 */
[----:B------:R2:W-:Y:S08]  /*64a0*/  LDGSTS.E.BYPASS.LTC128B.128 [R244+0x2900], [R2.64+0x80], !P0 ;  /* 0x0290008002f47fae */ /* 0x0005f0000c101d56 */
[----:B------:R3:W-:Y:S01]  /*64b0*/  LDGSTS.E.BYPASS.LTC128B.128 [R244+0x1100], [R134.64], !P3 ;  /* 0x0110000086f47fae */ /* 0x0007e2000d901d56 */
[C---:B-1----:R-:W-:Y:S04]  /*64c0*/  IADD3 R140, P2, R134.reuse, UR16, RZ ;  /* 0x00000010868c7c10 */ /* 0x042fe8000ff5e0ff */
[C---:B------:R-:W-:Y:S03]  /*64d0*/  IADD3.X R141, R135.reuse, UR15, RZ, P2, !PT ;  /* 0x0000000f878d7c10 */ /* 0x040fe600097fe4ff */
[----:B------:R1:W-:Y:S08]  /*64e0*/  LDGSTS.E.BYPASS.LTC128B.128 [R244+0x3100], [R142.64], !P0 ;  /* 0x031000008ef47fae */ /* 0x0003f0000c101d56 */
[----:B------:R1:W-:Y:S01]  /*64f0*/  LDGSTS.E.BYPASS.LTC128B.128 [R244+0x1900], [R140.64], !P3 ;  /* 0x019000008cf47fae */ /* 0x0003e2000d901d56 */
[----:B--2---:R-:W-:Y:S04]  /*6500*/  IADD3 R2, P1, R134, UR12, RZ ;  /* 0x0000000c86027c10 */ /* 0x004fe8000ff3e0ff */
[----:B------:R-:W-:Y:S02]  /*6510*/  IADD3.X R3, R135, UR11, RZ, P1, !PT ;  /* 0x0000000b87037c10 */ /* 0x000fe40008ffe4ff */
[----:B------:R-:W-:Y:S03]  /*6520*/  PLOP3.LUT P1, PT, PT, PT, UP1, 0x80, 0x0 ;  /* 0x000000000000781c */ /* 0x000fe60003f2f018 */
[----:B------:R2:W-:Y:S08]  /*6530*/  LDGSTS.E.BYPASS.LTC128B.128 [R244+0x3900], [R2.64], !P0 ;  /* 0x0390000002f47fae */ /* 0x0005f0000c101d56 */
[----:B------:R-:W-:Y:S08]  /*6540*/  LDSM.16.M88.4 R208, [R230+0x4100] ;  /* 0x00410000e6d0783b */ /* 0x000ff00000000200 */
[----:B-1----:R-:W1:Y:S08]  /*6550*/  LDSM.16.M88.4 R140, [R232+0x8100] ;  /* 0x00810000e88c783b */ /* 0x002e700000000200 */
[----:B------:R-:W4:Y:S08]  /*6560*/  LDSM.16.M88.4 R212, [R232+0xa100] ;  /* 0x00a10000e8d4783b */ /* 0x000f300000000200 */
[----:B------:R-:W0:Y:S01]  /*6570*/  LDGDEPBAR ;  /* 0x00000000000079af */ /* 0x000e220000000000 */
[-C--:B-1----:R-:W-:Y:S08]  /*6580*/  HMMA.16816.F32 R4, R140, R208.reuse, R4 ;  /* 0x000000d08c04723c */ /* 0x082ff00000001804 */
[C---:B----4-:R-:W-:Y:S08]  /*6590*/  HMMA.16816.F32 R8, R212.reuse, R208, R8 ;  /* 0x000000d0d408723c */ /* 0x050ff00000001808 */
[-C--:B------:R-:W-:Y:S08]  /*65a0*/  HMMA.16816.F32 R12, R212, R210.reuse, R12 ;  /* 0x000000d2d40c723c */ /* 0x080ff0000000180c */
[C---:B------:R-:W-:Y:S01]  /*65b0*/  HMMA.16816.F32 R16, R140.reuse, R210, R16 ;  /* 0x000000d28c10723c */ /* 0x040fe20000001810 */
[----:B------:R-:W1:Y:S07]  /*65c0*/  LDSM.16.M88.4 R208, [R230+0x4900] ;  /* 0x00490000e6d0783b */ /* 0x000e6e0000000200 */
[-C--:B-1----:R-:W-:Y:S08]  /*65d0*/  HMMA.16816.F32 R20, R140, R208.reuse, R20 ;  /* 0x000000d08c14723c */ /* 0x082ff00000001814 */
[C---:B------:R-:W-:Y:S08]  /*65e0*/  HMMA.16816.F32 R24, R212.reuse, R208, R24 ;  /* 0x000000d0d418723c */ /* 0x040ff00000001818 */
        /* <DEDUP_REMOVED lines=10> */
[-C--:B------:R-:W-:Y:S01]  /*6690*/  HMMA.16816.F32 R60, R212, R210.reuse, R60 ;  /* 0x000000d2d43c723c */ /* 0x080fe2000000183c */
[----:B------:R-:W-:Y:S07]  /*66a0*/  LDSM.16.M88.4 R212, [R234+0x8100] ;  /* 0x00810000ead4783b */ /* 0x000fee0000000200 */
[----:B------:R-:W-:Y:S01]  /*66b0*/  HMMA.16816.F32 R64, R140, R210, R64 ;  /* 0x000000d28c40723c */ /* 0x000fe20000001840 */
[----:B------:R-:W1:Y:S08]  /*66c0*/  LDSM.16.M88.4 R140, [R229] ;  /* 0x00000000e58c783b */ /* 0x000e700000000200 */
[----:B------:R-:W4:Y:S01]  /*66d0*/  LDSM.16.M88.4 R208, [R234+0xa100] ;  /* 0x00a10000ead0783b */ /* 0x000f220000000200 */
        /* <DEDUP_REMOVED lines=20> */
[----:B------:R-:W1:Y:S08]  /*6820*/  LDSM.16.M88.4 R140, [R224+0x6100] ;  /* 0x00610000e08c783b */ /* 0x000e700000000200 */
        /* <DEDUP_REMOVED lines=90> */
[----:B------:R-:W-:Y:S09]  /*6dd0*/  FMUL.FTZ R15, R15, c[0x0][0x320] ;  /* 0x0000c8000f0f7a20 */ /* 0x000ff20000410000 */
[----:B------:R1:W-:Y:S10]  /*6de0*/  MUFU.TANH R217, R7 ;  /* 0x0000000700d97308 */ /* 0x0003f40000002400 */
[----:B------:R4:W-:Y:S10]  /*6df0*/  MUFU.TANH R218, R8 ;  /* 0x0000000800da7308 */ /* 0x0009f40000002400 */
[----:B------:R2:W-:Y:S01]  /*6e00*/  MUFU.TANH R221, R10 ;  /* 0x0000000a00dd7308 */ /* 0x0005e20000002400 */
[----:B-1----:R-:W1:Y:S09]  /*6e10*/  LDSM.16.M88.4 R4, [R229+0x2800] ;  /* 0x00280000e504783b */ /* 0x002e720000000200 */
[----:B------:R-:W-:Y:S01]  /*6e20*/  MUFU.TANH R16, R16 ;  /* 0x0000001000107308 */ /* 0x000fe20000002400 */
[----:B----4-:R-:W4:Y:S09]  /*6e30*/  LDL R8, [R1+0x24] ;  /* 0x0000240001087983 */ /* 0x010f320000100800 */
[----:B------:R-:W-:Y:S01]  /*6e40*/  MUFU.TANH R17, R17 ;  /* 0x0000001100117308 */ /* 0x000fe20000002400 */
[----:B--2---:R-:W2:Y:S09]  /*6e50*/  LDL R10, [R1+0x20] ;  /* 0x00002000010a7983 */ /* 0x004eb20000100800 */
[----:B------:R-:W-:Y:S10]  /*6e60*/  MUFU.TANH R219, R9 ;  /* 0x0000000900db7308 */ /* 0x000ff40000002400 */
[----:B------:R-:W-:Y:S01]  /*6e70*/  MUFU.TANH R18, R18 ;  /* 0x0000001200127308 */ /* 0x000fe20000002400 */
[-C--:B-1----:R-:W-:Y:S09]  /*6e80*/  HMMA.16816.F32 R20, R212, R4.reuse, R20 ;  /* 0x00000004d414723c */ /* 0x082ff20000001814 */
[----:B------:R-:W-:Y:S01]  /*6e90*/  MUFU.TANH R19, R19 ;  /* 0x0000001300137308 */ /* 0x000fe20000002400 */
[C---:B------:R-:W-:Y:S09]  /*6ea0*/  HMMA.16816.F32 R24, R208.reuse, R4, R24 ;  /* 0x00000004d018723c */ /* 0x040ff20000001818 */
[----:B------:R-:W-:Y:S01]  /*6eb0*/  MUFU.TANH R11, R11 ;  /* 0x0000000b000b7308 */ /* 0x000fe20000002400 */
[-C--:B------:R-:W-:Y:S04]  /*6ec0*/  HMMA.16816.F32 R28, R208, R6.reuse, R28 ;  /* 0x00000006d01c723c */ /* 0x080fe8000000181c */
[----:B------:R-:W-:Y:S04]  /*6ed0*/  FMUL.FTZ R22, R22, c[0x0][0x320] ;  /* 0x0000c80016167a20 */ /* 0x000fe80000410000 */
[C---:B------:R-:W-:Y:S01]  /*6ee0*/  HMMA.16816.F32 R32, R212.reuse, R6, R32 ;  /* 0x00000006d420723c */ /* 0x040fe20000001820 */
[----:B------:R-:W-:Y:S01]  /*6ef0*/  MUFU.TANH R13, R13 ;  /* 0x0000000d000d7308 */ /* 0x000fe20000002400 */
[----:B------:R-:W1:Y:S02]  /*6f00*/  LDSM.16.M88.4 R4, [R229+0x3000] ;  /* 0x00300000e504783b */ /* 0x000e640000000200 */
[----:B------:R-:W-:Y:S02]  /*6f10*/  FMUL.FTZ R23, R23, c[0x0][0x320] ;  /* 0x0000c80017177a20 */ /* 0x000fe40000410000 */
        /* <DEDUP_REMOVED lines=8> */
[----:B------:R3:W-:Y:S01]  /*6fa0*/  MUFU.TANH R247, R23 ;  /* 0x0000001700f77308 */ /* 0x0007e20000002400 */
[----:B------:R-:W-:Y:S02]  /*6fb0*/  FMUL.FTZ R29, R29, c[0x0][0x320] ;  /* 0x0000c8001d1d7a20 */ /* 0x000fe40000410000 */
[----:B------:R-:W-:Y:S02]  /*6fc0*/  FMUL.FTZ R33, R33, c[0x0][0x320] ;  /* 0x0000c80021217a20 */ /* 0x000fe40000410000 */
[----:B------:R-:W-:Y:S02]  /*6fd0*/  FMUL.FTZ R32, R32, c[0x0][0x320] ;  /* 0x0000c80020207a20 */ /* 0x000fe40000410000 */
[----:B------:R-:W-:Y:S02]  /*6fe0*/  FMUL.FTZ R34, R34, c[0x0][0x320] ;  /* 0x0000c80022227a20 */ /* 0x000fe40000410000 */
[----:B------:R-:W-:Y:S01]  /*6ff0*/  FMUL.FTZ R26, R26, c[0x0][0x320] ;  /* 0x0000c8001a1a7a20 */ /* 0x000fe20000410000 */
[----:B------:R-:W3:Y:S01]  /*7000*/  MUFU.TANH R131, R20 ;  /* 0x0000001400837308 */ /* 0x000ee20000002400 */
[----:B------:R-:W-:Y:S02]  /*7010*/  FMUL.FTZ R35, R35, c[0x0][0x320] ;  /* 0x0000c80023237a20 */ /* 0x000fe40000410000 */
[----:B------:R-:W-:Y:S07]  /*7020*/  FMUL.FTZ R27, R27, c[0x0][0x320] ;  /* 0x0000c8001b1b7a20 */ /* 0x000fee0000410000 */
[----:B------:R3:W-:Y:S01]  /*7030*/  MUFU.TANH R252, R21 ;  /* 0x0000001500fc7308 */ /* 0x0007e20000002400 */
[-C--:B-1----:R-:W-:Y:S01]  /*7040*/  HMMA.16816.F32 R36, R212, R4.reuse, R36 ;  /* 0x00000004d424723c */ /* 0x082fe20000001824 */
[----:B---3--:R-:W3:Y:S07]  /*7050*/  LDL.64 R22, [R1+0x40] ;  /* 0x0000400001167983 */ /* 0x008eee0000100a00 */
[C---:B------:R-:W-:Y:S01]  /*7060*/  HMMA.16816.F32 R40, R208.reuse, R4, R40 ;  /* 0x00000004d028723c */ /* 0x040fe20000001828 */
[----:B------:R-:W-:Y:S07]  /*7070*/  MUFU.TANH R128, R24 ;  /* 0x0000001800807308 */ /* 0x000fee0000002400 */
[-C--:B------:R-:W-:Y:S03]  /*7080*/  HMMA.16816.F32 R44, R208, R6.reuse, R44 ;  /* 0x00000006d02c723c */ /* 0x080fe6000000182c */
[----:B------:R-:W1:Y:S01]  /*7090*/  MUFU.TANH R249, R33 ;  /* 0x0000002100f97308 */ /* 0x000e620000002400 */
[----:B------:R-:W2:Y:S04]  /*70a0*/  LDL.64 R20, [R1+0x30] ;  /* 0x0000300001147983 */ /* 0x000ea80000100a00 */
[C---:B------:R-:W-:Y:S04]  /*70b0*/  HMMA.16816.F32 R48, R212.reuse, R6, R48 ;  /* 0x00000006d430723c */ /* 0x040fe80000001830 */
[----:B------:R-:W-:Y:S01]  /*70c0*/  FMUL.FTZ R36, R36, c[0x0][0x320] ;  /* 0x0000c80024247a20 */ /* 0x000fe20000410000 */
[----:B------:R-:W-:Y:S01]  /*70d0*/  MUFU.TANH R241, R31 ;  /* 0x0000001f00f17308 */ /* 0x000fe20000002400 */
[----:B------:R-:W1:Y:S01]  /*70e0*/  LDSM.16.M88.4 R4, [R229+0x3800] ;  /* 0x00380000e504783b */ /* 0x000e620000000200 */
[----:B------:R-:W-:Y:S01]  /*70f0*/  FMUL.FTZ R37, R37, c[0x0][0x320] ;  /* 0x0000c80025257a20 */ /* 0x000fe20000410000 */
[----:B------:R-:W-:Y:S04]  /*7100*/  DEPBAR.LE SB0, 0x0 ;  /* 0x000080000000791a */ /* 0x000fe80000000000 */
[----:B------:R-:W-:Y:S02]  /*7110*/  FMUL.FTZ R40, R40, c[0x0][0x320] ;  /* 0x0000c80028287a20 */ /* 0x000fe40000410000 */
[----:B------:R-:W-:Y:S01]  /*7120*/  FMUL.FTZ R38, R38, c[0x0][0x320] ;  /* 0x0000c80026267a20 */ /* 0x000fe20000410000 */
[----:B------:R-:W-:Y:S01]  /*7130*/  MUFU.TANH R250, R36 ;  /* 0x0000002400fa7308 */ /* 0x000fe20000002400 */
[----:B------:R-:W-:Y:S01]  /*7140*/  FMUL.FTZ R45, R45, c[0x0][0x320] ;  /* 0x0000c8002d2d7a20 */ /* 0x000fe20000410000 */
[----:B------:R-:W-:Y:S01]  /*7150*/  BAR.SYNC.DEFER_BLOCKING 0x0 ;  /* 0x0000000000007b1d */ /* 0x000fe20000010000 */
        /* <DEDUP_REMOVED lines=10> */
[----:B------:R1:W-:Y:S01]  /*7200*/  MUFU.TANH R24, R49 ;  /* 0x0000003100187308 */ /* 0x0003e20000002400 */
[----:B------:R-:W-:Y:S02]  /*7210*/  FMUL.FTZ R51, R51, c[0x0][0x320] ;  /* 0x0000c80033337a20 */ /* 0x000fe40000410000 */
[----:B------:R-:W-:Y:S07]  /*7220*/  FMUL.FTZ R44, R44, c[0x0][0x320] ;  /* 0x0000c8002c2c7a20 */ /* 0x000fee0000410000 */
[----:B------:R-:W1:Y:S02]  /*7230*/  MUFU.TANH R0, R40 ;  /* 0x0000002800007308 */ /* 0x000e640000002400 */
[-C--:B-1----:R-:W-:Y:S05]  /*7240*/  HMMA.16816.F32 R52, R212, R4.reuse, R52 ;  /* 0x00000004d434723c */ /* 0x082fea0000001834 */
[----:B------:R-:W-:Y:S03]  /*7250*/  MOV R45, R131 ;  /* 0x00000083002d7202 */ /* 0x000fe60000000f00 */
[C---:B------:R-:W-:Y:S01]  /*7260*/  HMMA.16816.F32 R56, R208.reuse, R4, R56 ;  /* 0x00000004d038723c */ /* 0x040fe20000001838 */
[----:B------:R1:W-:Y:S03]  /*7270*/  MUFU.TANH R131, R46 ;  /* 0x0000002e00837308 */ /* 0x0003e60000002400 */
[----:B------:R-:W-:Y:S03]  /*7280*/  MOV R49, R249 ;  /* 0x000000f900317202 */ /* 0x000fe60000000f00 */
[----:B------:R-:W-:Y:S01]  /*7290*/  FMNMX.FTZ R4, R218, R137, !PT ;  /* 0x00000089da047209 */ /* 0x000fe20007810000 */
[-C--:B------:R-:W-:Y:S03]  /*72a0*/  HMMA.16816.F32 R60, R208, R6.reuse, R60 ;  /* 0x00000006d03c723c */ /* 0x080fe6000000183c */
[----:B------:R1:W-:Y:S01]  /*72b0*/  MUFU.TANH R3, R47 ;  /* 0x0000002f00037308 */ /* 0x0003e20000002400 */
[----:B------:R-:W-:Y:S02]  /*72c0*/  FMNMX.FTZ R4, R219, R4, !PT ;  /* 0x00000004db047209 */ /* 0x000fe40007810000 */
[----:B------:R-:W-:Y:S02]  /*72d0*/  FMNMX.FTZ R5, R221, R138, !PT ;  /* 0x0000008add057209 */ /* 0x000fe40007810000 */
[----:B------:R-:W-:Y:S01]  /*72e0*/  FMUL.FTZ R55, R55, c[0x0][0x320] ;  /* 0x0000c80037377a20 */ /* 0x000fe20000410000 */
[----:B------:R-:W-:Y:S04]  /*72f0*/  HMMA.16816.F32 R64, R212, R6, R64 ;  /* 0x00000006d440723c */ /* 0x000fe80000001840 */
[----:B------:R1:W1:Y:S01]  /*7300*/  MUFU.TANH R2, R55 ;  /* 0x0000003700027308 */ /* 0x0002620000002400 */
[----:B------:R-:W-:Y:S01]  /*7310*/  FMUL.FTZ R52, R52, c[0x0][0x320] ;  /* 0x0000c80034347a20 */ /* 0x000fe20000410000 */
[----:B------:R-:W-:Y:S01]  /*7320*/  FMNMX.FTZ R4, R12, R4, !PT ;  /* 0x000000040c047209 */ /* 0x000fe20007810000 */
[----:B------:R-:W-:Y:S01]  /*7330*/  FMUL.FTZ R59, R59, c[0x0][0x320] ;  /* 0x0000c8003b3b7a20 */ /* 0x000fe20000410000 */
[----:B-1----:R-:W-:Y:S01]  /*7340*/  MOV R46, R0 ;  /* 0x00000000002e7202 */ /* 0x002fe20000000f00 */
[----:B------:R-:W-:Y:S03]  /*7350*/  FMUL.FTZ R53, R53, c[0x0][0x320] ;  /* 0x0000c80035357a20 */ /* 0x000fe60000410000 */
[----:B------:R-:W-:Y:S01]  /*7360*/  FMUL.FTZ R54, R54, c[0x0][0x320] ;  /* 0x0000c80036367a20 */ /* 0x000fe20000410000 */
[----:B------:R-:W-:Y:S01]  /*7370*/  FMNMX.FTZ R4, R13, R4, !PT ;  /* 0x000000040d047209 */ /* 0x000fe20007810000 */
[----:B------:R1:W-:Y:S01]  /*7380*/  MUFU.TANH R249, R59 ;  /* 0x0000003b00f97308 */ /* 0x0003e20000002400 */
[----:B------:R-:W-:Y:S01]  /*7390*/  FMUL.FTZ R57, R57, c[0x0][0x320] ;  /* 0x0000c80039397a20 */ /* 0x000fe20000410000 */
[----:B------:R-:W-:Y:S01]  /*73a0*/  FMNMX.FTZ R5, R11, R5, !PT ;  /* 0x000000050b057209 */ /* 0x000fe20007810000 */
[----:B------:R-:W-:Y:S01]  /*73b0*/  FMUL.FTZ R56, R56, c[0x0][0x320] ;  /* 0x0000c80038387a20 */ /* 0x000fe20000410000 */
[----:B------:R-:W-:Y:S01]  /*73c0*/  MOV R47, R252 ;  /* 0x000000fc002f7202 */ /* 0x000fe20000000f00 */
[----:B------:R-:W-:Y:S02]  /*73d0*/  FMUL.FTZ R58, R58, c[0x0][0x320] ;  /* 0x0000c8003a3a7a20 */ /* 0x000fe40000410000 */
[----:B------:R-:W-:Y:S02]  /*73e0*/  FMUL.FTZ R61, R61, c[0x0][0x320] ;  /* 0x0000c8003d3d7a20 */ /* 0x000fe40000410000 */
[----:B------:R-:W-:Y:S01]  /*73f0*/  FMUL.FTZ R62, R62, c[0x0][0x320] ;  /* 0x0000c8003e3e7a20 */ /* 0x000fe20000410000 */
[----:B------:R-:W-:Y:S01]  /*7400*/  MUFU.TANH R130, R42 ;  /* 0x0000002a00827308 */ /* 0x000fe20000002400 */
[----:B------:R-:W-:Y:S02]  /*7410*/  FMUL.FTZ R60, R60, c[0x0][0x320] ;  /* 0x0000c8003c3c7a20 */ /* 0x000fe40000410000 */
[----:B------:R-:W-:Y:S02]  /*7420*/  FMUL.FTZ R64, R64, c[0x0][0x320] ;  /* 0x0000c80040407a20 */ /* 0x000fe40000410000 */
[----:B------:R-:W-:Y:S02]  /*7430*/  IMAD.MOV.U32 R55, RZ, RZ, R128 ;  /* 0x000000ffff377224 */ /* 0x000fe400078e0080 */
[----:B------:R-:W-:Y:S02]  /*7440*/  FMUL.FTZ R65, R65, c[0x0][0x320] ;  /* 0x0000c80041417a20 */ /* 0x000fe40000410000 */
[----:B------:R-:W-:Y:S01]  /*7450*/  FMUL.FTZ R66, R66, c[0x0][0x320] ;  /* 0x0000c80042427a20 */ /* 0x000fe20000410000 */
[----:B------:R1:W-:Y:S01]  /*7460*/  MUFU.TANH R42, R57 ;  /* 0x00000039002a7308 */ /* 0x0003e20000002400 */
[----:B------:R-:W-:Y:S01]  /*7470*/  FMNMX.FTZ R4, R55, R4, !PT ;  /* 0x0000000437047209 */ /* 0x000fe20007810000 */
[----:B------:R-:W-:Y:S01]  /*7480*/  FMUL.FTZ R67, R67, c[0x0][0x320] ;  /* 0x0000c80043437a20 */ /* 0x000fe20000410000 */
[----:B-1----:R-:W-:Y:S02]  /*7490*/  MOV R59, R2 ;  /* 0x00000002003b7202 */ /* 0x002fe40000000f00 */
[----:B------:R-:W-:Y:S05]  /*74a0*/  FMNMX.FTZ R2, R216, R132, !PT ;  /* 0x00000084d8027209 */ /* 0x000fea0007810000 */
[----:B------:R1:W-:Y:S01]  /*74b0*/  MUFU.TANH R40, R43 ;  /* 0x0000002b00287308 */ /* 0x0003e20000002400 */
[----:B------:R-:W-:Y:S04]  /*74c0*/  FMNMX.FTZ R2, R141, R2, !PT ;  /* 0x000000028d027209 */ /* 0x000fe80007810000 */
[----:B------:R-:W-:Y:S04]  /*74d0*/  FMNMX.FTZ R2, R16, R2, !PT ;  /* 0x0000000210027209 */ /* 0x000fe80007810000 */
[----:B------:R-:W-:Y:S01]  /*74e0*/  FMNMX.FTZ R2, R17, R2, !PT ;  /* 0x0000000211027209 */ /* 0x000fe20007810000 */
[----:B------:R1:W-:Y:S03]  /*74f0*/  MUFU.TANH R31, R50 ;  /* 0x00000032001f7308 */ /* 0x0003e60000002400 */
[----:B------:R-:W-:Y:S02]  /*7500*/  FMNMX.FTZ R2, R45, R2, !PT ;  /* 0x000000022d027209 */ /* 0x000fe40007810000 */
[----:B------:R-:W-:Y:S02]  /*7510*/  MOV R57, R3 ;  /* 0x0000000300397202 */ /* 0x000fe40000000f00 */
[----:B------:R-:W-:Y:S02]  /*7520*/  FMNMX.FTZ R3, R220, R133, !PT ;  /* 0x00000085dc037209 */ /* 0x000fe40007810000 */
[----:B------:R-:W-:Y:S01]  /*7530*/  FMNMX.FTZ R2, R47, R2, !PT ;  /* 0x000000022f027209 */ /* 0x000fe20007810000 */
[----:B------:R-:W-:Y:S01]  /*7540*/  MUFU.TANH R242, R41 ;  /* 0x0000002900f27308 */ /* 0x000fe20000002400 */
[----:B------:R-:W-:Y:S02]  /*7550*/  FMNMX.FTZ R3, R217, R3, !PT ;  /* 0x00000003d9037209 */ /* 0x000fe40007810000 */
[----:B-1----:R-:W-:Y:S02]  /*7560*/  MOV R43, R250 ;  /* 0x000000fa002b7202 */ /* 0x002fe40000000f00 */
[----:B------:R-:W-:Y:S05]  /*7570*/  FMNMX.FTZ R3, R18, R3, !PT ;  /* 0x0000000312037209 */ /* 0x000fea0007810000 */
[----:B------:R-:W1:Y:S01]  /*7580*/  MUFU.TANH R251, R32 ;  /* 0x0000002000fb7308 */ /* 0x000e620000002400 */
[----:B------:R-:W-:Y:S02]  /*7590*/  FMNMX.FTZ R3, R19, R3, !PT ;  /* 0x0000000313037209 */ /* 0x000fe40007810000 */
[----:B------:R-:W-:Y:S04]  /*75a0*/  MOV R50, R248 ;  /* 0x000000f800327202 */ /* 0x000fe80000000f00 */
[----:B------:R-:W-:Y:S03]  /*75b0*/  FMNMX.FTZ R3, R50, R3, !PT ;  /* 0x0000000332037209 */ /* 0x000fe60007810000 */
[----:B------:R1:W-:Y:S10]  /*75c0*/  MUFU.TANH R41, R48 ;  /* 0x0000003000297308 */ /* 0x0003f40000002400 */
[----:B------:R4:W-:Y:S10]  /*75d0*/  MUFU.TANH R0, R51 ;  /* 0x0000003300007308 */ /* 0x0009f40000002400 */
[----:B------:R-:W-:Y:S01]  /*75e0*/  MUFU.TANH R245, R25 ;  /* 0x0000001900f57308 */ /* 0x000fe20000002400 */
[----:B-1----:R-:W-:Y:S04]  /*75f0*/  MOV R48, R251 ;  /* 0x000000fb00307202 */ /* 0x002fe80000000f00 */
[----:B------:R-:W-:Y:S05]  /*7600*/  FMNMX.FTZ R2, R48, R2, !PT ;  /* 0x0000000230027209 */ /* 0x000fea0007810000 */
[----:B------:R-:W-:Y:S01]  /*7610*/  MUFU.TANH R223, R28 ;  /* 0x0000001c00df7308 */ /* 0x000fe20000002400 */
[----:B------:R-:W-:Y:S02]  /*7620*/  FMNMX.FTZ R2, R49, R2, !PT ;  /* 0x0000000231027209 */ /* 0x000fe40007810000 */
[----:B----4-:R-:W-:Y:S02]  /*7630*/  MOV R51, R247 ;  /* 0x000000f700337202 */ /* 0x010fe40000000f00 */
[----:B------:R-:W-:Y:S02]  /*7640*/  FMNMX.FTZ R2, R43, R2, !PT ;  /* 0x000000022b027209 */ /* 0x000fe40007810000 */
[----:B------:R-:W-:Y:S03]  /*7650*/  FMNMX.FTZ R3, R51, R3, !PT ;  /* 0x0000000333037209 */ /* 0x000fe60007810000 */
[----:B------:R-:W1:Y:S10]  /*7660*/  MUFU.TANH R246, R34 ;  /* 0x0000002200f67308 */ /* 0x000e740000002400 */
[----:B------:R1:W-:Y:S10]  /*7670*/  MUFU.TANH R28, R52 ;  /* 0x00000034001c7308 */ /* 0x0003f40000002400 */
[----:B------:R-:W4:Y:S10]  /*7680*/  MUFU.TANH R14, R14 ;  /* 0x0000000e000e7308 */ /* 0x000f340000002400 */
[----:B------:R-:W4:Y:S01]  /*7690*/  MUFU.TANH R136, R30 ;  /* 0x0000001e00887308 */ /* 0x000f220000002400 */
[----:B-1----:R-:W-:Y:S04]  /*76a0*/  MOV R52, R246 ;  /* 0x000000f600347202 */ /* 0x002fe80000000f00 */
[----:B------:R-:W-:Y:S05]  /*76b0*/  FMNMX.FTZ R3, R52, R3, !PT ;  /* 0x0000000334037209 */ /* 0x000fea0007810000 */
[----:B------:R1:W-:Y:S01]  /*76c0*/  MUFU.TANH R30, R53 ;  /* 0x00000035001e7308 */ /* 0x0003e20000002400 */
[----:B----4-:R-:W-:Y:S09]  /*76d0*/  FMNMX.FTZ R5, R14, R5, !PT ;  /* 0x000000050e057209 */ /* 0x010ff20007810000 */
[----:B------:R4:W-:Y:S01]  /*76e0*/  MUFU.TANH R128, R56 ;  /* 0x0000003800807308 */ /* 0x0009e20000002400 */
[----:B------:R-:W-:Y:S09]  /*76f0*/  MOV R34, R136 ;  /* 0x0000008800227202 */ /* 0x000ff20000000f00 */
[----:B------:R-:W2:Y:S01]  /*7700*/  MUFU.TANH R139, R26 ;  /* 0x0000001a008b7308 */ /* 0x000ea20000002400 */
[----:B-1----:R-:W-:Y:S04]  /*7710*/  MOV R53, R245 ;  /* 0x000000f500357202 */ /* 0x002fe80000000f00 */
[----:B------:R-:W-:Y:S05]  /*7720*/  FMNMX.FTZ R4, R53, R4, !PT ;  /* 0x0000000435047209 */ /* 0x000fea0007810000 */
[----:B------:R-:W-:Y:S01]  /*7730*/  MUFU.TANH R222, R29 ;  /* 0x0000001d00de7308 */ /* 0x000fe20000002400 */
[----:B----4-:R-:W-:Y:S04]  /*7740*/  MOV R56, R223 ;  /* 0x000000df00387202 */ /* 0x010fe80000000f00 */
[----:B------:R-:W-:Y:S05]  /*7750*/  FMNMX.FTZ R4, R56, R4, !PT ;  /* 0x0000000438047209 */ /* 0x000fea0007810000 */
[----:B------:R2:W1:Y:S10]  /*7760*/  MUFU.TANH R235, R35 ;  /* 0x0000002300eb7308 */ /* 0x0004740000002400 */
[----:B------:R1:W-:Y:S10]  /*7770*/  MUFU.TANH R29, R54 ;  /* 0x00000036001d7308 */ /* 0x0003f40000002400 */
[----:B------:R-:W4:Y:S01]  /*7780*/  MUFU.TANH R15, R15 ;  /* 0x0000000f000f7308 */ /* 0x000f220000002400 */
[----:B--2---:R-:W-:Y:S09]  /*7790*/  MOV R35, R139 ;  /* 0x0000008b00237202 */ /* 0x004ff20000000f00 */
[----:B------:R2:W-:Y:S01]  /*77a0*/  MUFU.TANH R252, R60 ;  /* 0x0000003c00fc7308 */ /* 0x0005e20000002400 */
[----:B-1----:R-:W-:Y:S04]  /*77b0*/  MOV R54, R235 ;  /* 0x000000eb00367202 */ /* 0x002fe80000000f00 */
[----:B------:R-:W-:Y:S05]  /*77c0*/  FMNMX.FTZ R3, R54, R3, !PT ;  /* 0x0000000336037209 */ /* 0x000fea0007810000 */
[----:B------:R1:W-:Y:S01]  /*77d0*/  MUFU.TANH R250, R58 ;  /* 0x0000003a00fa7308 */ /* 0x0003e20000002400 */
[----:B----4-:R-:W-:Y:S04]  /*77e0*/  FMNMX.FTZ R5, R15, R5, !PT ;  /* 0x000000050f057209 */ /* 0x010fe80007810000 */
[----:B------:R-:W-:Y:S05]  /*77f0*/  FMNMX.FTZ R5, R35, R5, !PT ;  /* 0x0000000523057209 */ /* 0x000fea0007810000 */
[----:B------:R-:W4:Y:S01]  /*7800*/  MUFU.TANH R129, R37 ;  /* 0x0000002500817308 */ /* 0x000f220000002400 */
[----:B--2---:R-:W-:Y:S01]  /*7810*/  MOV R60, R0 ;  /* 0x00000000003c7202 */ /* 0x004fe20000000f00 */
[----:B------:R-:W-:Y:S08]  /*7820*/  FMUL.FTZ R0, R63, c[0x0][0x320] ;  /* 0x0000c8003f007a20 */ /* 0x000ff00000410000 */
[----:B------:R-:W2:Y:S01]  /*7830*/  MUFU.TANH R33, R38 ;  /* 0x0000002600217308 */ /* 0x000ea20000002400 */
[----:B-1----:R-:W-:Y:S04]  /*7840*/  MOV R58, R222 ;  /* 0x000000de003a7202 */ /* 0x002fe80000000f00 */
[----:B------:R-:W-:Y:S05]  /*7850*/  FMNMX.FTZ R4, R58, R4, !PT ;  /* 0x000000043a047209 */ /* 0x000fea0007810000 */
[----:B------:R-:W1:Y:S01]  /*7860*/  MUFU.TANH R25, R27 ;  /* 0x0000001b00197308 */ /* 0x000e620000002400 */
[----:B------:R-:W-:Y:S02]  /*7870*/  FMNMX.FTZ R4, R46, R4, !PT ;  /* 0x000000042e047209 */ /* 0x000fe40007810000 */
[----:B----4-:R-:W-:Y:S02]  /*7880*/  FMNMX.FTZ R2, R129, R2, !PT ;  /* 0x0000000281027209 */ /* 0x010fe40007810000 */
[----:B------:R-:W-:Y:S02]  /*7890*/  FMNMX.FTZ R4, R242, R4, !PT ;  /* 0x00000004f2047209 */ /* 0x000fe40007810000 */
[----:B------:R-:W-:Y:S03]  /*78a0*/  FMNMX.FTZ R2, R41, R2, !PT ;  /* 0x0000000229027209 */ /* 0x000fe60007810000 */
[----:B------:R-:W4:Y:S01]  /*78b0*/  MUFU.TANH R32, R39 ;  /* 0x0000002700207308 */ /* 0x000f220000002400 */
[----:B------:R-:W-:Y:S02]  /*78c0*/  FMNMX.FTZ R2, R24, R2, !PT ;  /* 0x0000000218027209 */ /* 0x000fe40007810000 */
[----:B--2---:R-:W-:Y:S02]  /*78d0*/  FMNMX.FTZ R3, R33, R3, !PT ;  /* 0x0000000321037209 */ /* 0x004fe40007810000 */
[----:B------:R-:W-:Y:S05]  /*78e0*/  FMNMX.FTZ R2, R28, R2, !PT ;  /* 0x000000021c027209 */ /* 0x000fea0007810000 */
[----:B------:R-:W2:Y:S01]  /*78f0*/  MUFU.TANH R44, R44 ;  /* 0x0000002c002c7308 */ /* 0x000ea20000002400 */
[----:B------:R-:W-:Y:S02]  /*7900*/  FMNMX.FTZ R136, R30, R2, !PT ;  /* 0x000000021e887209 */ /* 0x000fe40007810000 */
[----:B-1----:R-:W-:Y:S04]  /*7910*/  FMNMX.FTZ R5, R25, R5, !PT ;  /* 0x0000000519057209 */ /* 0x002fe80007810000 */
[----:B------:R-:W-:Y:S03]  /*7920*/  FMNMX.FTZ R5, R34, R5, !PT ;  /* 0x0000000522057209 */ /* 0x000fe60007810000 */
[----:B------:R-:W1:Y:S01]  /*7930*/  MUFU.TANH R248, R64 ;  /* 0x0000004000f87308 */ /* 0x000e620000002400 */
[----:B------:R-:W-:Y:S02]  /*7940*/  FMNMX.FTZ R5, R241, R5, !PT ;  /* 0x00000005f1057209 */ /* 0x000fe40007810000 */
[----:B----4-:R-:W-:Y:S02]  /*7950*/  FMNMX.FTZ R3, R32, R3, !PT ;  /* 0x0000000320037209 */ /* 0x010fe40007810000 */
[----:B------:R-:W-:Y:S02]  /*7960*/  FMNMX.FTZ R5, R130, R5, !PT ;  /* 0x0000000582057209 */ /* 0x000fe40007810000 */
[----:B------:R-:W-:Y:S03]  /*7970*/  FMNMX.FTZ R3, R31, R3, !PT ;  /* 0x000000031f037209 */ /* 0x000fe60007810000 */
[----:B------:R4:W-:Y:S01]  /*7980*/  MUFU.TANH R139, R0 ;  /* 0x00000000008b7308 */ /* 0x0009e20000002400 */
[----:B------:R-:W-:Y:S02]  /*7990*/  FMNMX.FTZ R3, R60, R3, !PT ;  /* 0x000000033c037209 */ /* 0x000fe40007810000 */
[----:B--2---:R-:W-:Y:S02]  /*79a0*/  FMNMX.FTZ R4, R44, R4, !PT ;  /* 0x000000042c047209 */ /* 0x004fe40007810000 */
[----:B------:R-:W-:Y:S02]  /*79b0*/  FMNMX.FTZ R2, R29, R3, !PT ;  /* 0x000000031d027209 */ /* 0x000fe40007810000 */
[----:B------:R-:W-:Y:S03]  /*79c0*/  FMNMX.FTZ R3, R40, R5, !PT ;  /* 0x0000000528037209 */ /* 0x000fe60007810000 */
[----:B------:R-:W2:Y:S01]  /*79d0*/  MUFU.TANH R247, R65 ;  /* 0x0000004100f77308 */ /* 0x000ea20000002400 */
[----:B------:R-:W-:Y:S02]  /*79e0*/  FMNMX.FTZ R5, R243, R4, !PT ;  /* 0x00000004f3057209 */ /* 0x000fe40007810000 */
[----:B------:R-:W-:Y:S02]  /*79f0*/  FMNMX.FTZ R4, R59, R2, !PT ;  /* 0x000000023b047209 */ /* 0x000fe40007810000 */
[----:B-1----:R-:W-:Y:S02]  /*7a00*/  FMNMX.FTZ R136, R248, R136, !PT ;  /* 0x00000088f8887209 */ /* 0x002fe40007810000 */
[----:B------:R-:W-:Y:S03]  /*7a10*/  FMNMX.FTZ R2, R131, R3, !PT ;  /* 0x0000000383027209 */ /* 0x000fe60007810000 */
[----:B------:R-:W1:Y:S01]  /*7a20*/  MUFU.TANH R246, R66 ;  /* 0x0000004200f67308 */ /* 0x000e620000002400 */
[----:B------:R-:W-:Y:S02]  /*7a30*/  FMNMX.FTZ R2, R57, R2, !PT ;  /* 0x0000000239027209 */ /* 0x000fe40007810000 */
[----:B----4-:R-:W-:Y:S02]  /*7a40*/  FMNMX.FTZ R0, R128, R5, !PT ;  /* 0x0000000580007209 */ /* 0x010fe40007810000 */
[----:B------:R-:W-:Y:S02]  /*7a50*/  FMNMX.FTZ R2, R250, R2, !PT ;  /* 0x00000002fa027209 */ /* 0x000fe40007810000 */
[----:B------:R-:W-:Y:S03]  /*7a60*/  FMNMX.FTZ R0, R42, R0, !PT ;  /* 0x000000002a007209 */ /* 0x000fe60007810000 */
[----:B------:R-:W4:Y:S01]  /*7a70*/  MUFU.TANH R251, R61 ;  /* 0x0000003d00fb7308 */ /* 0x000f220000002400 */
[----:B--2---:R-:W-:Y:S05]  /*7a80*/  FMNMX.FTZ R136, R247, R136, !PT ;  /* 0x00000088f7887209 */ /* 0x004fea0007810000 */
[----:B------:R-:W2:Y:S04]  /*7a90*/  SHFL.BFLY PT, R6, R136, 0x2, 0x1f ;  /* 0x0c401f0088067f89 */ /* 0x000ea800000e0000 */
[----:B------:R-:W3:Y:S01]  /*7aa0*/  MUFU.TANH R245, R67 ;  /* 0x0000004300f57308 */ /* 0x000ee20000002400 */
[----:B-1----:R-:W-:Y:S02]  /*7ab0*/  FMNMX.FTZ R3, R246, R4, !PT ;  /* 0x00000004f6037209 */ /* 0x002fe40007810000 */
[----:B------:R-:W-:Y:S02]  /*7ac0*/  FMNMX.FTZ R4, R252, R0, !PT ;  /* 0x00000000fc047209 */ /* 0x000fe40007810000 */
[----:B------:R-:W-:Y:S05]  /*7ad0*/  FMNMX.FTZ R0, R249, R2, !PT ;  /* 0x00000002f9007209 */ /* 0x000fea0007810000 */
[----:B------:R-:W1:Y:S01]  /*7ae0*/  MUFU.TANH R140, R62 ;  /* 0x0000003e008c7308 */ /* 0x000e620000002400 */
[----:B----4-:R-:W-:Y:S05]  /*7af0*/  FMNMX.FTZ R4, R251, R4, !PT ;  /* 0x00000004fb047209 */ /* 0x010fea0007810000 */
[----:B------:R-:W4:Y:S01]  /*7b00*/  SHFL.BFLY PT, R5, R4, 0x2, 0x1f ;  /* 0x0c401f0004057f89 */ /* 0x000f2200000e0000 */
[----:B--2---:R-:W-:Y:S02]  /*7b10*/  FMNMX.FTZ R136, R136, R6, !PT ;  /* 0x0000000688887209 */ /* 0x004fe40007810000 */
[----:B---3--:R-:W-:Y:S05]  /*7b20*/  FMNMX.FTZ R3, R245, R3, !PT ;  /* 0x00000003f5037209 */ /* 0x008fea0007810000 */
[----:B------:R-:W2:Y:S01]  /*7b30*/  SHFL.BFLY PT, R6, R136, 0x1, 0x1f ;  /* 0x0c201f0088067f89 */ /* 0x000ea200000e0000 */
[----:B-1----:R-:W-:Y:S07]  /*7b40*/  FMNMX.FTZ R0, R140, R0, !PT ;  /* 0x000000008c007209 */ /* 0x002fee0007810000 */
[----:B------:R-:W1:Y:S01]  /*7b50*/  SHFL.BFLY PT, R135, R3, 0x2, 0x1f ;  /* 0x0c401f0003877f89 */ /* 0x000e6200000e0000 */
[----:B------:R-:W-:Y:S02]  /*7b60*/  FMNMX.FTZ R0, R139, R0, !PT ;  /* 0x000000008b007209 */ /* 0x000fe40007810000 */
[----:B----4-:R-:W-:Y:S05]  /*7b70*/  FMNMX.FTZ R4, R4, R5, !PT ;  /* 0x0000000504047209 */ /* 0x010fea0007810000 */
[----:B------:R-:W3:Y:S01]  /*7b80*/  SHFL.BFLY PT, R2, R0, 0x2, 0x1f ;  /* 0x0c401f0000027f89 */ /* 0x000ee200000e0000 */
[----:B------:R-:W-:Y:S04]  /*7b90*/  @P1 IADD3 R5, P4, R8, UR9, RZ ;  /* 0x0000000908051c10 */ /* 0x000fe8000ff9e0ff */
[C---:B------:R-:W-:Y:S02]  /*7ba0*/  @P1 LEA R8, P2, R5.reuse, c[0x0][0x1c8], 0x1 ;  /* 0x0000720005081a11 */ /* 0x040fe400078408ff */
[----:B------:R-:W-:Y:S01]  /*7bb0*/  @P1 IADD3.X R9, R10, UR8, RZ, P4, !PT ;  /* 0x000000080a091c10 */ /* 0x000fe2000a7fe4ff */
[----:B------:R-:W4:Y:S01]  /*7bc0*/  SHFL.BFLY PT, R134, R4, 0x1, 0x1f ;  /* 0x0c201f0004867f89 */ /* 0x000f2200000e0000 */
[----:B--2---:R-:W-:Y:S02]  /*7bd0*/  FMNMX.FTZ R136, R136, R6, !PT ;  /* 0x0000000688887209 */ /* 0x004fe40007810000 */
[----:B------:R-:W-:Y:S03]  /*7be0*/  @P1 LEA.HI.X R9, R5, c[0x0][0x1cc], R9, 0x1, P2 ;  /* 0x0000730005091a11 */ /* 0x000fe600010f0c09 */
[----:B------:R-:W-:Y:S01]  /*7bf0*/  FMUL.FTZ R143, R136, c[0x0][0x2d0] ;  /* 0x0000b400888f7a20 */ /* 0x000fe20000410000 */
[----:B-1----:R-:W-:Y:S05]  /*7c00*/  FMNMX.FTZ R135, R3, R135, !PT ;  /* 0x0000008703877209 */ /* 0x002fea0007810000 */
[----:B------:R-:W1:Y:S01]  /*7c10*/  SHFL.BFLY PT, R7, R135, 0x1, 0x1f ;  /* 0x0c201f0087077f89 */ /* 0x000e6200000e0000 */
[----:B---3--:R-:W-:Y:S01]  /*7c20*/  FMNMX.FTZ R2, R0, R2, !PT ;  /* 0x0000000200027209 */ /* 0x008fe20007810000 */
[----:B------:R-:W-:Y:S04]  /*7c30*/  FADD.FTZ R0, -R136, R132 ;  /* 0x0000008488007221 */ /* 0x000fe80000010100 */
[----:B------:R-:W-:Y:S02]  /*7c40*/  FMUL.FTZ R0, R0, c[0x0][0x2d0] ;  /* 0x0000b40000007a20 */ /* 0x000fe40000410000 */
[----:B------:R-:W2:Y:S01]  /*7c50*/  SHFL.BFLY PT, R3, R2, 0x1, 0x1f ;  /* 0x0c201f0002037f89 */ /* 0x000ea200000e0000 */
[----:B----4-:R-:W-:Y:S01]  /*7c60*/  FMNMX.FTZ R134, R4, R134, !PT ;  /* 0x0000008604867209 */ /* 0x010fe20007810000 */
[----:B------:R-:W-:Y:S01]  /*7c70*/  FFMA.FTZ R4, R216, c[0x0][0x2d0], -R143 ;  /* 0x0000b400d8047a23 */ /* 0x000fe2000001088f */
[----:B------:R3:W4:Y:S10]  /*7c80*/  MUFU.EX2 R132, R0 ;  /* 0x0000000000847308 */ /* 0x0007340000000800 */
[----:B------:R4:W-:Y:S01]  /*7c90*/  MUFU.EX2 R210, R4 ;  /* 0x0000000400d27308 */ /* 0x0009e20000000800 */
[----:B-1----:R-:W-:Y:S05]  /*7ca0*/  FMNMX.FTZ R135, R135, R7, !PT ;  /* 0x0000000787877209 */ /* 0x002fea0007810000 */
[----:B------:R-:W-:Y:S04]  /*7cb0*/  FMUL.FTZ R142, R135, c[0x0][0x2d0] ;  /* 0x0000b400878e7a20 */ /* 0x000fe80000410000 */
[--C-:B------:R-:W-:Y:S01]  /*7cc0*/  FFMA.FTZ R6, R217, c[0x0][0x2d0], -R142.reuse ;  /* 0x0000b400d9067a23 */ /* 0x100fe2000001088e */
[----:B--2---:R-:W-:Y:S01]  /*7cd0*/  FMNMX.FTZ R3, R2, R3, !PT ;  /* 0x0000000302037209 */ /* 0x004fe20007810000 */
[--C-:B------:R-:W-:Y:S02]  /*7ce0*/  FFMA.FTZ R5, R19, c[0x0][0x2d0], -R142.reuse ;  /* 0x0000b40013057a23 */ /* 0x100fe4000001088e */
[----:B------:R-:W-:Y:S01]  /*7cf0*/  MUFU.EX2 R216, R6 ;  /* 0x0000000600d87308 */ /* 0x000fe20000000800 */
[----:B---3--:R-:W-:Y:S02]  /*7d00*/  FADD.FTZ R0, -R135, R133 ;  /* 0x0000008587007221 */ /* 0x008fe40000010100 */
[----:B------:R-:W-:Y:S02]  /*7d10*/  FFMA.FTZ R10, R18, c[0x0][0x2d0], -R142 ;  /* 0x0000b400120a7a23 */ /* 0x000fe4000001088e */
[----:B------:R-:W-:Y:S02]  /*7d20*/  FMUL.FTZ R0, R0, c[0x0][0x2d0] ;  /* 0x0000b40000007a20 */ /* 0x000fe40000410000 */
[C---:B----4-:R-:W-:Y:S02]  /*7d30*/  FMUL.FTZ R65, R132.reuse, R201 ;  /* 0x000000c984417220 */ /* 0x050fe40000410000 */
[----:B------:R-:W-:Y:S01]  /*7d40*/  FMUL.FTZ R64, R132, R200 ;  /* 0x000000c884407220 */ /* 0x000fe20000410000 */
[----:B------:R1:W2:Y:S01]  /*7d50*/  MUFU.EX2 R133, R0 ;  /* 0x0000000000857308 */ /* 0x0002a20000000800 */
[----:B------:R-:W-:Y:S02]  /*7d60*/  FFMA.FTZ R4, R141, c[0x0][0x2d0], -R143 ;  /* 0x0000b4008d047a23 */ /* 0x000fe4000001088f */
[----:B------:R-:W-:Y:S02]  /*7d70*/  FMUL.FTZ R141, R134, c[0x0][0x2d0] ;  /* 0x0000b400868d7a20 */ /* 0x000fe40000410000 */
[C---:B------:R-:W-:Y:S02]  /*7d80*/  FMUL.FTZ R68, R132.reuse, R68 ;  /* 0x0000004484447220 */ /* 0x040fe40000410000 */
[C---:B------:R-:W-:Y:S02]  /*7d90*/  FMUL.FTZ R69, R132.reuse, R69 ;  /* 0x0000004584457220 */ /* 0x040fe40000410000 */
[C---:B------:R-:W-:Y:S01]  /*7da0*/  FMUL.FTZ R80, R132.reuse, R80 ;  /* 0x0000005084507220 */ /* 0x040fe20000410000 */
[----:B------:R3:W-:Y:S01]  /*7db0*/  MUFU.EX2 R222, R4 ;  /* 0x0000000400de7308 */ /* 0x0007e20000000800 */
[C---:B------:R-:W-:Y:S02]  /*7dc0*/  FMUL.FTZ R81, R132.reuse, R81 ;  /* 0x0000005184517220 */ /* 0x040fe40000410000 */
[C---:B------:R-:W-:Y:S02]  /*7dd0*/  FMUL.FTZ R84, R132.reuse, R84 ;  /* 0x0000005484547220 */ /* 0x040fe40000410000 */
[C---:B------:R-:W-:Y:S02]  /*7de0*/  FMUL.FTZ R85, R132.reuse, R85 ;  /* 0x0000005584557220 */ /* 0x040fe40000410000 */
[C---:B------:R-:W-:Y:S02]  /*7df0*/  FMUL.FTZ R96, R132.reuse, R96 ;  /* 0x0000006084607220 */ /* 0x040fe40000410000 */
[C---:B------:R-:W-:Y:S01]  /*7e00*/  FMUL.FTZ R97, R132.reuse, R97 ;  /* 0x0000006184617220 */ /* 0x040fe20000410000 */
[----:B------:R4:W-:Y:S01]  /*7e10*/  MUFU.EX2 R217, R10 ;  /* 0x0000000a00d97308 */ /* 0x0009e20000000800 */
[C---:B------:R-:W-:Y:S02]  /*7e20*/  FMUL.FTZ R100, R132.reuse, R100 ;  /* 0x0000006484647220 */ /* 0x040fe40000410000 */
[----:B------:R-:W-:Y:S02]  /*7e30*/  FMUL.FTZ R101, R132, R101 ;  /* 0x0000006584657220 */ /* 0x000fe40000410000 */
[----:B-1----:R-:W-:Y:S02]  /*7e40*/  FADD.FTZ R0, -R134, R137 ;  /* 0x0000008986007221 */ /* 0x002fe40000010100 */
[----:B------:R-:W-:Y:S02]  /*7e50*/  FMUL.FTZ R137, R3, c[0x0][0x2d0] ;  /* 0x0000b40003897a20 */ /* 0x000fe40000410000 */
[----:B------:R-:W-:Y:S02]  /*7e60*/  FMUL.FTZ R0, R0, c[0x0][0x2d0] ;  /* 0x0000b40000007a20 */ /* 0x000fe40000410000 */
[C---:B--2---:R-:W-:Y:S02]  /*7e70*/  FMUL.FTZ R18, R133.reuse, R154 ;  /* 0x0000009a85127220 */ /* 0x044fe40000410000 */
[----:B------:R1:W2:Y:S01]  /*7e80*/  MUFU.EX2 R2, R0 ;  /* 0x0000000000027308 */ /* 0x0002a20000000800 */
[----:B---3--:R-:W-:Y:S02]  /*7e90*/  FFMA.FTZ R4, R16, c[0x0][0x2d0], -R143 ;  /* 0x0000b40010047a23 */ /* 0x008fe4000001088f */
[----:B------:R-:W-:Y:S02]  /*7ea0*/  FMUL.FTZ R16, R132, R152 ;  /* 0x0000009884107220 */ /* 0x000fe40000410000 */
[C---:B------:R-:W-:Y:S02]  /*7eb0*/  FMUL.FTZ R19, R133.reuse, R155 ;  /* 0x0000009b85137220 */ /* 0x040fe40000410000 */
[C---:B------:R-:W-:Y:S02]  /*7ec0*/  FMUL.FTZ R67, R133.reuse, R203 ;  /* 0x000000cb85437220 */ /* 0x040fe40000410000 */
[----:B------:R-:W-:Y:S01]  /*7ed0*/  FMUL.FTZ R66, R133, R202 ;  /* 0x000000ca85427220 */ /* 0x000fe20000410000 */
[----:B------:R3:W-:Y:S01]  /*7ee0*/  MUFU.EX2 R223, R4 ;  /* 0x0000000400df7308 */ /* 0x0007e20000000800 */
[----:B----4-:R-:W-:Y:S01]  /*7ef0*/  FFMA.FTZ R10, R221, c[0x0][0x2d0], -R137 ;  /* 0x0000b400dd0a7a23 */ /* 0x010fe20000010889 */
[----:B------:R-:W-:Y:S01]  /*7f00*/  MOV R221, R57 ;  /* 0x0000003900dd7202 */ /* 0x000fe20000000f00 */
[C---:B------:R-:W-:Y:S02]  /*7f10*/  FMUL.FTZ R70, R133.reuse, R70 ;  /* 0x0000004685467220 */ /* 0x040fe40000410000 */
[C---:B------:R-:W-:Y:S02]  /*7f20*/  FMUL.FTZ R71, R133.reuse, R71 ;  /* 0x0000004785477220 */ /* 0x040fe40000410000 */
[C---:B------:R-:W-:Y:S02]  /*7f30*/  FMUL.FTZ R82, R133.reuse, R82 ;  /* 0x0000005285527220 */ /* 0x040fe40000410000 */
[C---:B------:R-:W-:Y:S01]  /*7f40*/  FMUL.FTZ R83, R133.reuse, R83 ;  /* 0x0000005385537220 */ /* 0x040fe20000410000 */
[----:B------:R-:W-:Y:S01]  /*7f50*/  MUFU.EX2 R208, R10 ;  /* 0x0000000a00d07308 */ /* 0x000fe20000000800 */
[C---:B------:R-:W-:Y:S02]  /*7f60*/  FMUL.FTZ R86, R133.reuse, R86 ;  /* 0x0000005685567220 */ /* 0x040fe40000410000 */
[----:B------:R-:W-:Y:S02]  /*7f70*/  FMUL.FTZ R87, R133, R87 ;  /* 0x0000005785577220 */ /* 0x000fe40000410000 */
[----:B-1----:R-:W-:Y:S01]  /*7f80*/  FADD.FTZ R0, -R3, R138 ;  /* 0x0000008a03007221 */ /* 0x002fe20000010100 */
[----:B------:R-:W-:Y:S01]  /*7f90*/  MOV R138, R45 ;  /* 0x0000002d008a7202 */ /* 0x000fe20000000f00 */
[----:B--2---:R-:W-:Y:S02]  /*7fa0*/  FMUL.FTZ R45, R2, R189 ;  /* 0x000000bd022d7220 */ /* 0x004fe40000410000 */
[----:B------:R-:W-:Y:S02]  /*7fb0*/  FMUL.FTZ R0, R0, c[0x0][0x2d0] ;  /* 0x0000b40000007a20 */ /* 0x000fe40000410000 */
[C---:B------:R-:W-:Y:S02]  /*7fc0*/  FMUL.FTZ R57, R2.reuse, R193 ;  /* 0x000000c102397220 */ /* 0x040fe40000410000 */
[----:B------:R-:W-:Y:S02]  /*7fd0*/  FMUL.FTZ R61, R2, R205 ;  /* 0x000000cd023d7220 */ /* 0x000fe40000410000 */
[--C-:B---3--:R-:W-:Y:S01]  /*7fe0*/  FFMA.FTZ R4, R17, c[0x0][0x2d0], -R143.reuse ;  /* 0x0000b40011047a23 */ /* 0x108fe2000001088f */
[----:B------:R-:W1:Y:S01]  /*7ff0*/  MUFU.EX2 R0, R0 ;  /* 0x0000000000007308 */ /* 0x000e620000000800 */
[----:B------:R-:W-:Y:S02]  /*8000*/  FMUL.FTZ R17, R132, R153 ;  /* 0x0000009984117220 */ /* 0x000fe40000410000 */
[----:B------:R-:W-:Y:S02]  /*8010*/  FFMA.FTZ R138, R138, c[0x0][0x2d0], -R143 ;  /* 0x0000b4008a8a7a23 */ /* 0x000fe4000001088f */
        /* <DEDUP_REMOVED lines=8> */
[----:B------:R-:W-:Y:S02]  /*80a0*/  FMUL.FTZ R93, R2, R93 ;  /* 0x0000005d025d7220 */ /* 0x000fe40000410000 */
[C---:B------:R-:W-:Y:S02]  /*80b0*/  FMUL.FTZ R98, R133.reuse, R98 ;  /* 0x0000006285627220 */ /* 0x040fe40000410000 */
[----:B------:R-:W-:Y:S02]  /*80c0*/  FMUL.FTZ R99, R133, R99 ;  /* 0x0000006385637220 */ /* 0x000fe40000410000 */
[C---:B-1----:R-:W-:Y:S02]  /*80d0*/  FMUL.FTZ R10, R0.reuse, R146 ;  /* 0x00000092000a7220 */ /* 0x042fe40000410000 */
[C---:B------:R-:W-:Y:S01]  /*80e0*/  FMUL.FTZ R26, R0.reuse, R162 ;  /* 0x000000a2001a7220 */ /* 0x040fe20000410000 */
[----:B------:R-:W-:Y:S01]  /*80f0*/  MOV R162, R44 ;  /* 0x0000002c00a27202 */ /* 0x000fe20000000f00 */
[----:B------:R-:W-:Y:S01]  /*8100*/  FMUL.FTZ R27, R0, R163 ;  /* 0x000000a3001b7220 */ /* 0x000fe20000410000 */
[----:B------:R-:W-:Y:S01]  /*8110*/  MOV R163, R28 ;  /* 0x0000001c00a37202 */ /* 0x000fe20000000f00 */
[----:B------:R-:W-:Y:S01]  /*8120*/  FMUL.FTZ R28, R2, R172 ;  /* 0x000000ac021c7220 */ /* 0x000fe20000410000 */
[----:B------:R-:W-:Y:S01]  /*8130*/  MOV R172, R30 ;  /* 0x0000001e00ac7202 */ /* 0x000fe20000000f00 */
[----:B------:R-:W-:Y:S01]  /*8140*/  FMUL.FTZ R30, R0, R174 ;  /* 0x000000ae001e7220 */ /* 0x000fe20000410000 */
[----:B--2---:R-:W-:Y:S01]  /*8150*/  F2FP.PACK_AB R146, R235, R223 ;  /* 0x000000dfeb92723e */ /* 0x004fe200000000ff */
[--C-:B------:R-:W-:Y:S01]  /*8160*/  FFMA.FTZ R4, R220, c[0x0][0x2d0], -R142.reuse ;  /* 0x0000b400dc047a23 */ /* 0x100fe2000001088e */
[----:B------:R-:W-:Y:S01]  /*8170*/  MOV R174, R60 ;  /* 0x0000003c00ae7202 */ /* 0x000fe20000000f00 */
[----:B------:R-:W-:Y:S01]  /*8180*/  MUFU.EX2 R220, R5 ;  /* 0x0000000500dc7308 */ /* 0x000fe20000000800 */
[----:B------:R-:W-:Y:S02]  /*8190*/  FMUL.FTZ R44, R2, R188 ;  /* 0x000000bc022c7220 */ /* 0x000fe40000410000 */
[----:B------:R-:W-:Y:S02]  /*81a0*/  IMAD.MOV.U32 R188, RZ, RZ, R47 ;  /* 0x000000ffffbc7224 */ /* 0x000fe400078e002f */
[----:B------:R-:W-:Y:S02]  /*81b0*/  FMUL.FTZ R47, R0, R191 ;  /* 0x000000bf002f7220 */ /* 0x000fe40000410000 */
[----:B------:R-:W-:Y:S02]  /*81c0*/  FMUL.FTZ R60, R2, R204 ;  /* 0x000000cc023c7220 */ /* 0x000fe40000410000 */
[C---:B------:R-:W-:Y:S01]  /*81d0*/  FMUL.FTZ R62, R0.reuse, R206 ;  /* 0x000000ce003e7220 */ /* 0x040fe20000410000 */
[----:B------:R1:W2:Y:S01]  /*81e0*/  MUFU.EX2 R215, R4 ;  /* 0x0000000400d77308 */ /* 0x0002a20000000800 */
[C---:B------:R-:W-:Y:S02]  /*81f0*/  FMUL.FTZ R63, R0.reuse, R207 ;  /* 0x000000cf003f7220 */ /* 0x040fe40000410000 */
[C---:B------:R-:W-:Y:S02]  /*8200*/  FMUL.FTZ R74, R0.reuse, R74 ;  /* 0x0000004a004a7220 */ /* 0x040fe40000410000 */
[C---:B------:R-:W-:Y:S02]  /*8210*/  FMUL.FTZ R75, R0.reuse, R75 ;  /* 0x0000004b004b7220 */ /* 0x040fe40000410000 */
[C---:B------:R-:W-:Y:S02]  /*8220*/  FMUL.FTZ R78, R0.reuse, R78 ;  /* 0x0000004e004e7220 */ /* 0x040fe40000410000 */
[C---:B------:R-:W-:Y:S02]  /*8230*/  FMUL.FTZ R79, R0.reuse, R79 ;  /* 0x0000004f004f7220 */ /* 0x040fe40000410000 */
[C---:B------:R-:W-:Y:S02]  /*8240*/  FMUL.FTZ R90, R0.reuse, R90 ;  /* 0x0000005a005a7220 */ /* 0x040fe40000410000 */
[C---:B------:R-:W-:Y:S02]  /*8250*/  FMUL.FTZ R91, R0.reuse, R91 ;  /* 0x0000005b005b7220 */ /* 0x040fe40000410000 */
[C---:B------:R-:W-:Y:S02]  /*8260*/  FMUL.FTZ R94, R0.reuse, R94 ;  /* 0x0000005e005e7220 */ /* 0x040fe40000410000 */
[----:B------:R-:W-:Y:S02]  /*8270*/  FMUL.FTZ R95, R0, R95 ;  /* 0x0000005f005f7220 */ /* 0x000fe40000410000 */
[C---:B------:R-:W-:Y:S02]  /*8280*/  FMUL.FTZ R102, R133.reuse, R102 ;  /* 0x0000006685667220 */ /* 0x040fe40000410000 */
[----:B------:R-:W-:Y:S02]  /*8290*/  FMUL.FTZ R103, R133, R103 ;  /* 0x0000006785677220 */ /* 0x000fe40000410000 */
[----:B------:R-:W-:Y:S01]  /*82a0*/  FMUL.FTZ R104, R2, R104 ;  /* 0x0000006802687220 */ /* 0x000fe20000410000 */
[----:B-1----:R-:W-:Y:S01]  /*82b0*/  @P1 IADD3 R4, P6, R22, UR9, RZ ;  /* 0x0000000916041c10 */ /* 0x002fe2000ffde0ff */
[----:B------:R-:W-:Y:S01]  /*82c0*/  @UP1 UIADD3 UR9, UP0, UR20, 0x80, URZ ;  /* 0x0000008014091890 */ /* 0x000fe2000ff1e03f */
[----:B------:R-:W-:Y:S02]  /*82d0*/  FMUL.FTZ R105, R2, R105 ;  /* 0x0000006902697220 */ /* 0x000fe40000410000 */
[----:B------:R-:W-:Y:S01]  /*82e0*/  @P1 LEA R6, P5, R4, c[0x0][0x1c8], 0x1 ;  /* 0x0000720004061a11 */ /* 0x000fe200078a08ff */
[C---:B------:R-:W-:Y:S01]  /*82f0*/  FMUL.FTZ R106, R0.reuse, R106 ;  /* 0x0000006a006a7220 */ /* 0x040fe20000410000 */
[----:B------:R-:W-:Y:S01]  /*8300*/  @P1 IADD3.X R7, R21, UR8, RZ, P6, !PT ;  /* 0x0000000815071c10 */ /* 0x000fe2000b7fe4ff */
[----:B------:R-:W-:Y:S01]  /*8310*/  @UP1 UIADD3.X UR8, URZ, UR14, URZ, UP0, !UPT ;  /* 0x0000000e3f081290 */ /* 0x000fe200087fe43f */
[----:B------:R-:W-:Y:S02]  /*8320*/  FMUL.FTZ R107, R0, R107 ;  /* 0x0000006b006b7220 */ /* 0x000fe40000410000 */
[----:B------:R-:W-:Y:S01]  /*8330*/  @P1 LEA.HI.X R7, R4, c[0x0][0x1cc], R7, 0x1, P5 ;  /* 0x0000730004071a11 */ /* 0x000fe200028f0c07 */
[----:B------:R-:W-:Y:S01]  /*8340*/  FMUL.FTZ R108, R2, R108 ;  /* 0x0000006c026c7220 */ /* 0x000fe20000410000 */
[----:B------:R-:W-:Y:S01]  /*8350*/  @P1 IADD3 R4, P2, R6, UR10, RZ ;  /* 0x0000000a06041c10 */ /* 0x000fe2000ff5e0ff */
[----:B------:R-:W-:Y:S02]  /*8360*/  FMUL.FTZ R109, R2, R109 ;  /* 0x0000006d026d7220 */ /* 0x000fe40000410000 */
[----:B------:R1:W-:Y:S01]  /*8370*/  @P1 LDGSTS.E.BYPASS.LTC128B.128 [R244+0x4100], [R6.64], !P3 ;  /* 0x0410000006f41fae */ /* 0x0003e2000d901d56 */
[----:B------:R-:W-:Y:S01]  /*8380*/  @P1 IADD3.X R5, R7, UR17, RZ, P2, !PT ;  /* 0x0000001107051c10 */ /* 0x000fe200097fe4ff */
[C---:B------:R-:W-:Y:S02]  /*8390*/  FMUL.FTZ R110, R0.reuse, R110 ;  /* 0x0000006e006e7220 */ /* 0x040fe40000410000 */
[----:B------:R-:W-:Y:S02]  /*83a0*/  FMUL.FTZ R111, R0, R111 ;  /* 0x0000006f006f7220 */ /* 0x000fe40000410000 */
[C---:B------:R-:W-:Y:S02]  /*83b0*/  FMUL.FTZ R112, R132.reuse, R112 ;  /* 0x0000007084707220 */ /* 0x040fe40000410000 */
[----:B------:R3:W-:Y:S01]  /*83c0*/  @P1 LDGSTS.E.BYPASS.LTC128B.128 [R244+0x6100], [R8.64], !P0 ;  /* 0x0610000008f41fae */ /* 0x0007e2000c101d56 */
[C---:B------:R-:W-:Y:S02]  /*83d0*/  FMUL.FTZ R113, R132.reuse, R113 ;  /* 0x0000007184717220 */ /* 0x040fe40000410000 */
[C---:B------:R-:W-:Y:S02]  /*83e0*/  FMUL.FTZ R114, R133.reuse, R114 ;  /* 0x0000007285727220 */ /* 0x040fe40000410000 */
[C---:B------:R-:W-:Y:S02]  /*83f0*/  FMUL.FTZ R115, R133.reuse, R115 ;  /* 0x0000007385737220 */ /* 0x040fe40000410000 */
[C---:B------:R-:W-:Y:S01]  /*8400*/  FMUL.FTZ R116, R132.reuse, R116 ;  /* 0x0000007484747220 */ /* 0x040fe20000410000 */
[----:B------:R4:W-:Y:S01]  /*8410*/  @P1 LDGSTS.E.BYPASS.LTC128B.128 [R244+0x4900], [R4.64], !P3 ;  /* 0x0490000004f41fae */ /* 0x0009e2000d901d56 */
[----:B------:R-:W-:Y:S02]  /*8420*/  FMUL.FTZ R117, R132, R117 ;  /* 0x0000007584757220 */ /* 0x000fe40000410000 */
[C---:B------:R-:W-:Y:S02]  /*8430*/  FMUL.FTZ R118, R133.reuse, R118 ;  /* 0x0000007685767220 */ /* 0x040fe40000410000 */
[----:B------:R-:W-:Y:S02]  /*8440*/  FMUL.FTZ R119, R133, R119 ;  /* 0x0000007785777220 */ /* 0x000fe40000410000 */
[C---:B------:R-:W-:Y:S01]  /*8450*/  FMUL.FTZ R120, R2.reuse, R120 ;  /* 0x0000007802787220 */ /* 0x040fe20000410000 */
[----:B------:R4:W-:Y:S01]  /*8460*/  @P1 LDGSTS.E.BYPASS.LTC128B.128 [R244+0x6900], [R4.64+0x80], !P0 ;  /* 0x0690008004f41fae */ /* 0x0009e2000c101d56 */
[----:B------:R-:W-:Y:S02]  /*8470*/  FMUL.FTZ R121, R2, R121 ;  /* 0x0000007902797220 */ /* 0x000fe40000410000 */
[--C-:B-1----:R-:W-:Y:S01]  /*8480*/  FFMA.FTZ R7, R218, c[0x0][0x2d0], -R141.reuse ;  /* 0x0000b400da077a23 */ /* 0x102fe2000001088d */
[----:B------:R-:W-:Y:S01]  /*8490*/  @P1 IADD3 R6, P2, R4, UR10, RZ ;  /* 0x0000000a04061c10 */ /* 0x000fe2000ff5e0ff */
[C---:B------:R-:W-:Y:S02]  /*84a0*/  FMUL.FTZ R122, R0.reuse, R122 ;  /* 0x0000007a007a7220 */ /* 0x040fe40000410000 */
[----:B------:R1:W-:Y:S01]  /*84b0*/  MUFU.EX2 R213, R7 ;  /* 0x0000000700d57308 */ /* 0x0003e20000000800 */
[----:B------:R-:W-:Y:S02]  /*84c0*/  FMUL.FTZ R123, R0, R123 ;  /* 0x0000007b007b7220 */ /* 0x000fe40000410000 */
[----:B------:R-:W-:Y:S02]  /*84d0*/  FMUL.FTZ R124, R2, R124 ;  /* 0x0000007c027c7220 */ /* 0x000fe40000410000 */
[--C-:B---3--:R-:W-:Y:S02]  /*84e0*/  FFMA.FTZ R8, R219, c[0x0][0x2d0], -R141.reuse ;  /* 0x0000b400db087a23 */ /* 0x108fe4000001088d */
[--C-:B------:R-:W-:Y:S02]  /*84f0*/  FFMA.FTZ R9, R12, c[0x0][0x2d0], -R141.reuse ;  /* 0x0000b4000c097a23 */ /* 0x100fe4000001088d */
[----:B------:R-:W-:Y:S01]  /*8500*/  FMUL.FTZ R12, R2, R156 ;  /* 0x0000009c020c7220 */ /* 0x000fe20000410000 */
[----:B------:R3:W-:Y:S01]  /*8510*/  MUFU.EX2 R214, R8 ;  /* 0x0000000800d67308 */ /* 0x0007e20000000800 */
[----:B------:R-:W-:Y:S01]  /*8520*/  MOV R156, R33 ;  /* 0x00000021009c7202 */ /* 0x000fe20000000f00 */
[----:B------:R-:W-:Y:S01]  /*8530*/  FMUL.FTZ R33, R132, R169 ;  /* 0x000000a984217220 */ /* 0x000fe20000410000 */
[----:B------:R-:W-:Y:S01]  /*8540*/  MOV R169, R34 ;  /* 0x0000002200a97202 */ /* 0x000fe20000000f00 */
[C---:B------:R-:W-:Y:S01]  /*8550*/  FMUL.FTZ R34, R133.reuse, R170 ;  /* 0x000000aa85227220 */ /* 0x040fe20000410000 */
[----:B------:R-:W-:Y:S01]  /*8560*/  MOV R170, R35 ;  /* 0x0000002300aa7202 */ /* 0x000fe20000000f00 */
[----:B------:R-:W-:Y:S01]  /*8570*/  FMUL.FTZ R35, R133, R171 ;  /* 0x000000ab85237220 */ /* 0x000fe20000410000 */
[----:B------:R-:W-:Y:S01]  /*8580*/  MOV R171, R58 ;  /* 0x0000003a00ab7202 */ /* 0x000fe20000000f00 */
[----:B------:R-:W-:Y:S02]  /*8590*/  FMUL.FTZ R58, R0, R194 ;  /* 0x000000c2003a7220 */ /* 0x000fe40000410000 */
[----:B------:R2:W-:Y:S01]  /*85a0*/  MUFU.EX2 R218, R9 ;  /* 0x0000000900da7308 */ /* 0x0005e20000000800 */
[----:B------:R-:W-:Y:S02]  /*85b0*/  FMUL.FTZ R125, R2, R125 ;  /* 0x0000007d027d7220 */ /* 0x000fe40000410000 */
[C---:B------:R-:W-:Y:S01]  /*85c0*/  FMUL.FTZ R126, R0.reuse, R126 ;  /* 0x0000007e007e7220 */ /* 0x040fe20000410000 */
[C---:B-1----:R-:W-:Y:S01]  /*85d0*/  @P1 IADD3.X R7, R5.reuse, UR17, RZ, P2, !PT ;  /* 0x0000001105071c10 */ /* 0x042fe200097fe4ff */
[----:B------:R-:W-:Y:S01]  /*85e0*/  FMUL.FTZ R127, R0, R127 ;  /* 0x0000007f007f7220 */ /* 0x000fe20000410000 */
[----:B----4-:R-:W-:Y:S01]  /*85f0*/  @P1 IADD3 R4, P2, R4, UR9, RZ ;  /* 0x0000000904041c10 */ /* 0x010fe2000ff5e0ff */
[--C-:B------:R-:W-:Y:S02]  /*8600*/  FFMA.FTZ R156, R156, c[0x0][0x2d0], -R142.reuse ;  /* 0x0000b4009c9c7a23 */ /* 0x100fe4000001088e */
[----:B------:R1:W-:Y:S01]  /*8610*/  @P1 LDGSTS.E.BYPASS.LTC128B.128 [R244+0x5100], [R6.64], !P3 ;  /* 0x0510000006f41fae */ /* 0x0003e2000d901d56 */
[----:B------:R-:W-:Y:S01]  /*8620*/  @P1 IADD3.X R5, R5, UR8, RZ, P2, !PT ;  /* 0x0000000805051c10 */ /* 0x000fe200097fe4ff */
[--C-:B------:R-:W-:Y:S01]  /*8630*/  FFMA.FTZ R252, R252, c[0x0][0x2d0], -R141.reuse ;  /* 0x0000b400fcfc7a23 */ /* 0x100fe2000001088d */
[----:B------:R-:W-:Y:S01]  /*8640*/  MUFU.EX2 R202, R156 ;  /* 0x0000009c00ca7308 */ /* 0x000fe20000000800 */
[--C-:B------:R-:W-:Y:S01]  /*8650*/  FFMA.FTZ R251, R251, c[0x0][0x2d0], -R141.reuse ;  /* 0x0000b400fbfb7a23 */ /* 0x100fe2000001088d */
[C---:B---3--:R-:W-:Y:S03]  /*8660*/  @P1 IADD3 R8, P4, R6.reuse, UR10, RZ ;  /* 0x0000000a06081c10 */ /* 0x048fe6000ff9e0ff */
[----:B------:R3:W-:Y:S05]  /*8670*/  @P1 LDGSTS.E.BYPASS.LTC128B.128 [R244+0x7100], [R4.64], !P0 ;  /* 0x0710000004f41fae */ /* 0x0007ea000c101d56 */
[----:B------:R-:W-:Y:S01]  /*8680*/  MUFU.EX2 R251, R251 ;  /* 0x000000fb00fb7308 */ /* 0x000fe20000000800 */
[----:B--2---:R-:W-:Y:S05]  /*8690*/  @P1 IADD3.X R9, R7, UR17, RZ, P4, !PT ;  /* 0x0000001107091c10 */ /* 0x004fea000a7fe4ff */
[----:B------:R2:W-:Y:S04]  /*86a0*/  @P1 LDGSTS.E.BYPASS.LTC128B.128 [R244+0x5900], [R8.64], !P3 ;  /* 0x0590000008f41fae */ /* 0x0005e8000d901d56 */
[----:B------:R-:W-:Y:S01]  /*86b0*/  MUFU.EX2 R252, R252 ;  /* 0x000000fc00fc7308 */ /* 0x000fe20000000800 */
[----:B---3--:R-:W-:Y:S01]  /*86c0*/  @P1 IADD3 R4, P2, R6, UR9, RZ ;  /* 0x0000000906041c10 */ /* 0x008fe2000ff5e0ff */
[----:B-1----:R-:W-:Y:S02]  /*86d0*/  FFMA.FTZ R6, R13, c[0x0][0x2d0], -R141 ;  /* 0x0000b4000d067a23 */ /* 0x002fe4000001088d */
[C---:B------:R-:W-:Y:S01]  /*86e0*/  FMUL.FTZ R13, R2.reuse, R157 ;  /* 0x0000009d020d7220 */ /* 0x040fe20000410000 */
[----:B------:R-:W-:Y:S05]  /*86f0*/  @P1 IADD3.X R5, R7, UR8, RZ, P2, !PT ;  /* 0x0000000807051c10 */ /* 0x000fea00097fe4ff */
[----:B------:R1:W3:Y:S01]  /*8700*/  MUFU.EX2 R219, R6 ;  /* 0x0000000600db7308 */ /* 0x0002e20000000800 */
[----:B------:R-:W-:Y:S01]  /*8710*/  FMUL.FTZ R7, R133, R151 ;  /* 0x0000009785077220 */ /* 0x000fe20000410000 */
[----:B------:R-:W-:Y:S01]  /*8720*/  MOV R157, R24 ;  /* 0x00000018009d7202 */ /* 0x000fe20000000f00 */
[----:B------:R-:W-:Y:S01]  /*8730*/  FMUL.FTZ R24, R2, R160 ;  /* 0x000000a002187220 */ /* 0x000fe20000410000 */
[----:B------:R4:W-:Y:S01]  /*8740*/  @P1 LDGSTS.E.BYPASS.LTC128B.128 [R244+0x7900], [R4.64], !P0 ;  /* 0x0790000004f41fae */ /* 0x0009e2000c101d56 */
[----:B------:R-:W-:Y:S01]  /*8750*/  MOV R160, R43 ;  /* 0x0000002b00a07202 */ /* 0x000fe20000000f00 */
[----:B------:R-:W-:Y:S01]  /*8760*/  FMUL.FTZ R43, R0, R179 ;  /* 0x000000b3002b7220 */ /* 0x000fe20000410000 */
[----:B------:R-:W-:Y:S01]  /*8770*/  MOV R179, R48 ;  /* 0x0000003000b37202 */ /* 0x000fe20000000f00 */
[----:B--2---:R-:W-:Y:S01]  /*8780*/  FMUL.FTZ R8, R2, R144 ;  /* 0x0000009002087220 */ /* 0x004fe20000410000 */
[----:B------:R-:W-:Y:S01]  /*8790*/  F2FP.PACK_AB R144, R222, R210 ;  /* 0x000000d2de90723e */ /* 0x000fe200000000ff */
[----:B------:R-:W-:Y:S01]  /*87a0*/  FMUL.FTZ R9, R2, R145 ;  /* 0x0000009102097220 */ /* 0x000fe20000410000 */
[----:B------:R-:W-:Y:S01]  /*87b0*/  F2FP.PACK_AB R145, R216, R215 ;  /* 0x000000d7d891723e */ /* 0x000fe200000000ff */
[----:B------:R-:W2:Y:S01]  /*87c0*/  LDSM.16.MT88.4 R20, [R225+0x100] ;  /* 0x00010000e114783b */ /* 0x000ea20000004200 */
[----:B------:R-:W-:Y:S01]  /*87d0*/  FMUL.FTZ R48, R132, R184 ;  /* 0x000000b884307220 */ /* 0x000fe20000410000 */
[----:B------:R-:W-:Y:S01]  /*87e0*/  MOV R189, R179 ;  /* 0x000000b300bd7202 */ /* 0x000fe20000000f00 */
[--C-:B------:R-:W-:Y:S02]  /*87f0*/  FFMA.FTZ R160, R160, c[0x0][0x2d0], -R143.reuse ;  /* 0x0000b400a0a07a23 */ /* 0x100fe4000001088f */
[----:B------:R-:W-:Y:S01]  /*8800*/  FFMA.FTZ R157, R157, c[0x0][0x2d0], -R143 ;  /* 0x0000b4009d9d7a23 */ /* 0x000fe2000001088f */
[----:B------:R-:W-:Y:S01]  /*8810*/  MOV R191, R189 ;  /* 0x000000bd00bf7202 */ /* 0x000fe20000000f00 */
[----:B------:R-:W-:Y:S01]  /*8820*/  MUFU.EX2 R206, R160 ;  /* 0x000000a000ce7308 */ /* 0x000fe20000000800 */
[----:B------:R-:W2:Y:S01]  /*8830*/  LDSM.16.MT88.4 R36, [R226+0x100] ;  /* 0x00010000e224783b */ /* 0x000ea20000004200 */
[----:B-1----:R-:W-:Y:S01]  /*8840*/  FMUL.FTZ R6, R133, R150 ;  /* 0x0000009685067220 */ /* 0x002fe20000410000 */
[----:B---3--:R-:W-:Y:S06]  /*8850*/  F2FP.PACK_AB R150, R219, R218 ;  /* 0x000000dadb96723e */ /* 0x008fec00000000ff */
[----:B------:R-:W-:Y:S01]  /*8860*/  LDSM.16.MT88.4 R152, [R227+0x100] ;  /* 0x00010000e398783b */ /* 0x000fe20000004200 */
[--C-:B----4-:R-:W-:Y:S02]  /*8870*/  FFMA.FTZ R4, R11, c[0x0][0x2d0], -R137.reuse ;  /* 0x0000b4000b047a23 */ /* 0x110fe40000010889 */
[----:B------:R-:W-:Y:S02]  /*8880*/  FMUL.FTZ R5, R132, R149 ;  /* 0x0000009584057220 */ /* 0x000fe40000410000 */
[----:B------:R1:W3:Y:S01]  /*8890*/  MUFU.EX2 R209, R4 ;  /* 0x0000000400d17308 */ /* 0x0002e20000000800 */
[----:B------:R-:W-:Y:S01]  /*88a0*/  FMUL.FTZ R11, R0, R147 ;  /* 0x00000093000b7220 */ /* 0x000fe20000410000 */
[----:B------:R-:W-:Y:S01]  /*88b0*/  F2FP.PACK_AB R147, R220, R217 ;  /* 0x000000d9dc93723e */ /* 0x000fe200000000ff */
[----:B------:R-:W0:Y:S01]  /*88c0*/  LDGDEPBAR ;  /* 0x00000000000079af */ /* 0x000e220000000000 */
[----:B-1----:R-:W-:Y:S01]  /*88d0*/  FFMA.FTZ R4, R14, c[0x0][0x2d0], -R137 ;  /* 0x0000b4000e047a23 */ /* 0x002fe20000010889 */
[----:B---3--:R-:W-:Y:S01]  /*88e0*/  F2FP.PACK_AB R149, R209, R208 ;  /* 0x000000d0d195723e */ /* 0x008fe200000000ff */
[----:B------:R-:W-:Y:S01]  /*88f0*/  FMUL.FTZ R14, R0, R158 ;  /* 0x0000009e000e7220 */ /* 0x000fe20000410000 */
[----:B------:R-:W-:Y:S03]  /*8900*/  MOV R158, R41 ;  /* 0x00000029009e7202 */ /* 0x000fe60000000f00 */
[----:B------:R1:W-:Y:S01]  /*8910*/  MUFU.EX2 R211, R4 ;  /* 0x0000000400d37308 */ /* 0x0003e20000000800 */
[----:B------:R-:W-:Y:S01]  /*8920*/  FMUL.FTZ R41, R2, R177 ;  /* 0x000000b102297220 */ /* 0x000fe20000410000 */
[----:B------:R-:W-:Y:S01]  /*8930*/  MOV R177, R50 ;  /* 0x0000003200b17202 */ /* 0x000fe20000000f00 */
[----:B------:R-:W-:Y:S02]  /*8940*/  FMUL.FTZ R50, R133, R186 ;  /* 0x000000ba85327220 */ /* 0x000fe40000410000 */
[----:B------:R-:W-:Y:S01]  /*8950*/  FFMA.FTZ R158, R158, c[0x0][0x2d0], -R143 ;  /* 0x0000b4009e9e7a23 */ /* 0x000fe2000001088f */
[----:B------:R-:W-:Y:S05]  /*8960*/  MOV R179, R177 ;  /* 0x000000b100b37202 */ /* 0x000fea0000000f00 */
[----:B------:R-:W-:Y:S02]  /*8970*/  IMAD.MOV.U32 R189, RZ, RZ, R179 ;  /* 0x000000ffffbd7224 */ /* 0x000fe400078e00b3 */
[----:B-1----:R-:W-:Y:S02]  /*8980*/  FFMA.FTZ R4, R15, c[0x0][0x2d0], -R137 ;  /* 0x0000b4000f047a23 */ /* 0x002fe40000010889 */
[C---:B------:R-:W-:Y:S01]  /*8990*/  FMUL.FTZ R15, R0.reuse, R159 ;  /* 0x0000009f000f7220 */ /* 0x040fe20000410000 */
[----:B------:R-:W-:Y:S01]  /*89a0*/  MOV R159, R42 ;  /* 0x0000002a009f7202 */ /* 0x000fe20000000f00 */
[----:B------:R1:W3:Y:S01]  /*89b0*/  MUFU.EX2 R212, R4 ;  /* 0x0000000400d47308 */ /* 0x0002e20000000800 */
[----:B------:R-:W-:Y:S01]  /*89c0*/  FMUL.FTZ R42, R0, R178 ;  /* 0x000000b2002a7220 */ /* 0x000fe20000410000 */
[----:B------:R-:W-:Y:S01]  /*89d0*/  MOV R178, R49 ;  /* 0x0000003100b27202 */ /* 0x000fe20000000f00 */
[C---:B------:R-:W-:Y:S02]  /*89e0*/  FMUL.FTZ R49, R132.reuse, R185 ;  /* 0x000000b984317220 */ /* 0x040fe40000410000 */
[----:B-1----:R-:W-:Y:S01]  /*89f0*/  FMUL.FTZ R4, R132, R148 ;  /* 0x0000009484047220 */ /* 0x002fe20000410000 */
[----:B------:R-:W-:Y:S02]  /*8a00*/  F2FP.PACK_AB R148, R214, R213 ;  /* 0x000000d5d694723e */ /* 0x000fe400000000ff */
[----:B---3--:R-:W-:Y:S04]  /*8a10*/  F2FP.PACK_AB R151, R212, R211 ;  /* 0x000000d3d497723e */ /* 0x008fe800000000ff */
[-C--:B--2---:R-:W-:Y:S08]  /*8a20*/  HMMA.16816.F32 R4, R144, R20.reuse, R4 ;  /* 0x000000149004723c */ /* 0x084ff00000001804 */
[C---:B------:R-:W-:Y:S07]  /*8a30*/  HMMA.16816.F32 R8, R148.reuse, R20, R8 ;  /* 0x000000149408723c */ /* 0x040fee0000001808 */
[C---:B------:R-:W-:Y:S01]  /*8a40*/  FMUL.FTZ R20, R132.reuse, R164 ;  /* 0x000000a484147220 */ /* 0x040fe20000410000 */
[-C--:B------:R-:W-:Y:S04]  /*8a50*/  HMMA.16816.F32 R12, R148, R22.reuse, R12 ;  /* 0x00000016940c723c */ /* 0x080fe8000000180c */
[----:B------:R-:W-:Y:S01]  /*8a60*/  FMUL.FTZ R21, R132, R165 ;  /* 0x000000a584157220 */ /* 0x000fe20000410000 */
[----:B------:R-:W-:Y:S01]  /*8a70*/  MOV R165, R40 ;  /* 0x0000002800a57202 */ /* 0x000fe20000000f00 */
[C---:B------:R-:W-:Y:S01]  /*8a80*/  FMUL.FTZ R40, R2.reuse, R176 ;  /* 0x000000b002287220 */ /* 0x040fe20000410000 */
[----:B------:R-:W-:Y:S01]  /*8a90*/  MOV R176, R51 ;  /* 0x0000003300b07202 */ /* 0x000fe20000000f00 */
[C---:B------:R-:W-:Y:S04]  /*8aa0*/  HMMA.16816.F32 R16, R144.reuse, R22, R16 ;  /* 0x000000169010723c */ /* 0x040fe80000001810 */
[----:B------:R-:W-:Y:S02]  /*8ab0*/  IMAD.MOV.U32 R164, RZ, RZ, R29 ;  /* 0x000000ffffa47224 */ /* 0x000fe400078e001d */
[C---:B------:R-:W-:Y:S01]  /*8ac0*/  FMUL.FTZ R29, R2.reuse, R173 ;  /* 0x000000ad021d7220 */ /* 0x040fe20000410000 */
[----:B------:R-:W-:Y:S01]  /*8ad0*/  MOV R173, R53 ;  /* 0x0000003500ad7202 */ /* 0x000fe20000000f00 */
[C---:B------:R-:W-:Y:S01]  /*8ae0*/  FMUL.FTZ R22, R133.reuse, R166 ;  /* 0x000000a685167220 */ /* 0x040fe20000410000 */
[----:B------:R-:W-:Y:S03]  /*8af0*/  MOV R166, R46 ;  /* 0x0000002e00a67202 */ /* 0x000fe60000000f00 */
[----:B------:R-:W-:Y:S01]  /*8b00*/  FMUL.FTZ R23, R133, R167 ;  /* 0x000000a785177220 */ /* 0x000fe20000410000 */
[----:B------:R-:W-:Y:S01]  /*8b10*/  MOV R167, R25 ;  /* 0x0000001900a77202 */ /* 0x000fe20000000f00 */
[----:B------:R-:W-:Y:S01]  /*8b20*/  FMUL.FTZ R25, R2, R161 ;  /* 0x000000a102197220 */ /* 0x000fe20000410000 */
[----:B------:R-:W-:Y:S01]  /*8b30*/  MOV R161, R31 ;  /* 0x0000001f00a17202 */ /* 0x000fe20000000f00 */
[----:B------:R-:W-:Y:S01]  /*8b40*/  FMUL.FTZ R31, R0, R175 ;  /* 0x000000af001f7220 */ /* 0x000fe20000410000 */
[----:B------:R-:W-:Y:S01]  /*8b50*/  MOV R175, R32 ;  /* 0x0000002000af7202 */ /* 0x000fe20000000f00 */
[----:B------:R-:W-:Y:S01]  /*8b60*/  FMUL.FTZ R32, R132, R168 ;  /* 0x000000a884207220 */ /* 0x000fe20000410000 */
[-C--:B------:R-:W-:Y:S03]  /*8b70*/  HMMA.16816.F32 R20, R144, R36.reuse, R20 ;  /* 0x000000249014723c */ /* 0x080fe60000001814 */
[----:B------:R-:W-:Y:S01]  /*8b80*/  FFMA.FTZ R161, R161, c[0x0][0x2d0], -R142 ;  /* 0x0000b400a1a17a23 */ /* 0x000fe2000001088e */
[----:B------:R-:W-:Y:S01]  /*8b90*/  MOV R168, R59 ;  /* 0x0000003b00a87202 */ /* 0x000fe20000000f00 */
[C---:B------:R-:W-:Y:S01]  /*8ba0*/  FMUL.FTZ R46, R0.reuse, R190 ;  /* 0x000000be002e7220 */ /* 0x040fe20000410000 */
[----:B------:R-:W-:Y:S01]  /*8bb0*/  MOV R190, R188 ;  /* 0x000000bc00be7202 */ /* 0x000fe20000000f00 */
[C---:B------:R-:W-:Y:S01]  /*8bc0*/  FMUL.FTZ R51, R133.reuse, R187 ;  /* 0x000000bb85337220 */ /* 0x040fe20000410000 */
[C---:B------:R-:W-:Y:S04]  /*8bd0*/  HMMA.16816.F32 R24, R148.reuse, R36, R24 ;  /* 0x000000249418723c */ /* 0x040fe80000001818 */
[----:B------:R-:W-:Y:S01]  /*8be0*/  FMUL.FTZ R59, R0, R195 ;  /* 0x000000c3003b7220 */ /* 0x000fe20000410000 */
[----:B------:R-:W-:Y:S01]  /*8bf0*/  MOV R188, R178 ;  /* 0x000000b200bc7202 */ /* 0x000fe20000000f00 */
[----:B------:R-:W-:Y:S01]  /*8c00*/  MUFU.EX2 R195, R161 ;  /* 0x000000a100c37308 */ /* 0x000fe20000000800 */
[C---:B------:R-:W-:Y:S01]  /*8c10*/  FMUL.FTZ R37, R132.reuse, R181 ;  /* 0x000000b584257220 */ /* 0x040fe20000410000 */
[-C--:B------:R-:W-:Y:S04]  /*8c20*/  HMMA.16816.F32 R28, R148, R38.reuse, R28 ;  /* 0x00000026941c723c */ /* 0x080fe8000000181c */
[----:B------:R-:W-:Y:S01]  /*8c30*/  MOV R181, R55 ;  /* 0x0000003700b57202 */ /* 0x000fe20000000f00 */
[----:B------:R-:W-:Y:S01]  /*8c40*/  FMUL.FTZ R36, R132, R180 ;  /* 0x000000b484247220 */ /* 0x000fe20000410000 */
[----:B------:R-:W-:Y:S01]  /*8c50*/  MOV R180, R56 ;  /* 0x0000003800b47202 */ /* 0x000fe20000000f00 */
[----:B------:R-:W-:Y:S01]  /*8c60*/  FMUL.FTZ R56, R2, R192 ;  /* 0x000000c002387220 */ /* 0x000fe20000410000 */
[C---:B------:R-:W-:Y:S01]  /*8c70*/  HMMA.16816.F32 R32, R144.reuse, R38, R32 ;  /* 0x000000269020723c */ /* 0x040fe20000001820 */
[----:B------:R-:W-:Y:S03]  /*8c80*/  MUFU.EX2 R192, R157 ;  /* 0x0000009d00c07308 */ /* 0x000fe60000000800 */
[----:B------:R-:W-:Y:S03]  /*8c90*/  MOV R178, R176 ;  /* 0x000000b000b27202 */ /* 0x000fe60000000f00 */
[C---:B------:R-:W-:Y:S02]  /*8ca0*/  FMUL.FTZ R38, R133.reuse, R182 ;  /* 0x000000b685267220 */ /* 0x040fe40000410000 */
[----:B------:R-:W-:Y:S03]  /*8cb0*/  IMAD.MOV.U32 R182, RZ, RZ, R54 ;  /* 0x000000ffffb67224 */ /* 0x000fe600078e0036 */
[----:B------:R-:W-:Y:S01]  /*8cc0*/  FMUL.FTZ R39, R133, R183 ;  /* 0x000000b785277220 */ /* 0x000fe20000410000 */
[----:B------:R-:W-:Y:S02]  /*8cd0*/  MOV R183, R52 ;  /* 0x0000003400b77202 */ /* 0x000fe40000000f00 */
[----:B------:R-:W1:Y:S01]  /*8ce0*/  LDSM.16.MT88.4 R52, [R228+0x100] ;  /* 0x00010000e434783b */ /* 0x000e620000004200 */
[----:B------:R-:W-:Y:S02]  /*8cf0*/  MOV R176, R182 ;  /* 0x000000b600b07202 */ /* 0x000fe40000000f00 */
[----:B------:R-:W-:Y:S02]  /*8d00*/  MOV R182, R180 ;  /* 0x000000b400b67202 */ /* 0x000fe40000000f00 */
[----:B------:R-:W-:Y:S02]  /*8d10*/  MOV R180, R170 ;  /* 0x000000aa00b47202 */ /* 0x000fe40000000f00 */
[----:B------:R-:W-:Y:S02]  /*8d20*/  MOV R170, R168 ;  /* 0x000000a800aa7202 */ /* 0x000fe40000000f00 */
[----:B------:R-:W-:Y:S02]  /*8d30*/  MOV R168, R174 ;  /* 0x000000ae00a87202 */ /* 0x000fe40000000f00 */
[----:B------:R-:W-:Y:S02]  /*8d40*/  MOV R174, R163 ;  /* 0x000000a300ae7202 */ /* 0x000fe40000000f00 */
[----:B------:R-:W-:Y:S01]  /*8d50*/  MOV R163, R167 ;  /* 0x000000a700a37202 */ /* 0x000fe20000000f00 */
[----:B------:R-:W-:Y:S01]  /*8d60*/  FFMA.FTZ R168, R168, c[0x0][0x2d0], -R142 ;  /* 0x0000b400a8a87a23 */ /* 0x000fe2000001088e */
[----:B------:R-:W-:Y:S02]  /*8d70*/  MOV R167, R241 ;  /* 0x000000f100a77202 */ /* 0x000fe40000000f00 */
[----:B------:R2:W5:Y:S01]  /*8d80*/  LDL.LU R241, [R1+0x78] ;  /* 0x0000780001f17983 */ /* 0x0005620000300800 */
[----:B------:R-:W-:Y:S02]  /*8d90*/  MOV R177, R183 ;  /* 0x000000b700b17202 */ /* 0x000fe40000000f00 */
[----:B------:R-:W-:Y:S01]  /*8da0*/  MOV R183, R181 ;  /* 0x000000b500b77202 */ /* 0x000fe20000000f00 */
[----:B------:R-:W-:Y:S01]  /*8db0*/  IMAD.MOV.U32 R181, RZ, RZ, R171 ;  /* 0x000000ffffb57224 */ /* 0x000fe200078e00ab */
[----:B------:R-:W-:Y:S02]  /*8dc0*/  MOV R171, R169 ;  /* 0x000000a900ab7202 */ /* 0x000fe40000000f00 */
[----:B------:R-:W-:Y:S02]  /*8dd0*/  MOV R169, R175 ;  /* 0x000000af00a97202 */ /* 0x000fe40000000f00 */
[----:B------:R-:W-:Y:S02]  /*8de0*/  MOV R175, R172 ;  /* 0x000000ac00af7202 */ /* 0x000fe40000000f00 */
[----:B------:R3:W-:Y:S01]  /*8df0*/  MUFU.EX2 R172, R138 ;  /* 0x0000008a00ac7308 */ /* 0x0007e20000000800 */
[----:B------:R-:W-:Y:S02]  /*8e00*/  MOV R179, R177 ;  /* 0x000000b100b37202 */ /* 0x000fe40000000f00 */
[----:B------:R-:W-:Y:S02]  /*8e10*/  MOV R177, R183 ;  /* 0x000000b700b17202 */ /* 0x000fe40000000f00 */
[----:B------:R-:W-:Y:S02]  /*8e20*/  MOV R183, R181 ;  /* 0x000000b500b77202 */ /* 0x000fe40000000f00 */
[----:B------:R-:W-:Y:S02]  /*8e30*/  MOV R181, R171 ;  /* 0x000000ab00b57202 */ /* 0x000fe40000000f00 */
[----:B------:R-:W-:Y:S01]  /*8e40*/  MOV R171, R169 ;  /* 0x000000a900ab7202 */ /* 0x000fe20000000f00 */
[----:B------:R-:W-:Y:S01]  /*8e50*/  IMAD.MOV.U32 R169, RZ, RZ, R174 ;  /* 0x000000ffffa97224 */ /* 0x000fe200078e00ae */
[----:B------:R-:W-:Y:S01]  /*8e60*/  MOV R174, R163 ;  /* 0x000000a300ae7202 */ /* 0x000fe20000000f00 */
[-C--:B-1----:R-:W-:Y:S03]  /*8e70*/  HMMA.16816.F32 R36, R144, R52.reuse, R36 ;  /* 0x000000349024723c */ /* 0x082fe60000001824 */
[----:B------:R-:W-:Y:S02]  /*8e80*/  MOV R163, R167 ;  /* 0x000000a700a37202 */ /* 0x000fe40000000f00 */
[----:B------:R-:W-:Y:S02]  /*8e90*/  MOV R167, R166 ;  /* 0x000000a600a77202 */ /* 0x000fe40000000f00 */
[----:B------:R-:W-:Y:S01]  /*8ea0*/  MOV R166, R242 ;  /* 0x000000f200a67202 */ /* 0x000fe20000000f00 */
[C---:B------:R-:W-:Y:S01]  /*8eb0*/  HMMA.16816.F32 R40, R148.reuse, R52, R40 ;  /* 0x000000349428723c */ /* 0x040fe20000001828 */
[----:B------:R2:W5:Y:S03]  /*8ec0*/  LDL.LU R242, [R1+0x74] ;  /* 0x0000740001f27983 */ /* 0x0005660000300800 */
[--C-:B------:R-:W-:Y:S02]  /*8ed0*/  FFMA.FTZ R167, R167, c[0x0][0x2d0], -R141.reuse ;  /* 0x0000b400a7a77a23 */ /* 0x100fe4000001088d */
[----:B------:R-:W-:Y:S02]  /*8ee0*/  FFMA.FTZ R166, R166, c[0x0][0x2d0], -R141 ;  /* 0x0000b400a6a67a23 */ /* 0x000fe4000001088d */
[-C--:B------:R-:W-:Y:S01]  /*8ef0*/  HMMA.16816.F32 R44, R148, R54.reuse, R44 ;  /* 0x00000036942c723c */ /* 0x080fe2000000182c */
[----:B------:R-:W-:Y:S03]  /*8f00*/  MUFU.EX2 R200, R167 ;  /* 0x000000a700c87308 */ /* 0x000fe60000000800 */
[C---:B------:R-:W-:Y:S02]  /*8f10*/  FMUL.FTZ R52, R132.reuse, R196 ;  /* 0x000000c484347220 */ /* 0x040fe40000410000 */
[----:B------:R-:W-:Y:S02]  /*8f20*/  FMUL.FTZ R53, R132, R197 ;  /* 0x000000c584357220 */ /* 0x000fe40000410000 */
[C---:B------:R-:W-:Y:S04]  /*8f30*/  HMMA.16816.F32 R48, R144.reuse, R54, R48 ;  /* 0x000000369030723c */ /* 0x040fe80000001830 */
[--C-:B---3--:R-:W-:Y:S01]  /*8f40*/  FFMA.FTZ R138, R190, c[0x0][0x2d0], -R143.reuse ;  /* 0x0000b400be8a7a23 */ /* 0x108fe2000001088f */
[----:B------:R-:W-:Y:S02]  /*8f50*/  MOV R190, R188 ;  /* 0x000000bc00be7202 */ /* 0x000fe40000000f00 */
[C---:B------:R-:W-:Y:S01]  /*8f60*/  FMUL.FTZ R54, R133.reuse, R198 ;  /* 0x000000c685367220 */ /* 0x040fe20000410000 */
[----:B------:R-:W-:Y:S01]  /*8f70*/  MOV R188, R178 ;  /* 0x000000b200bc7202 */ /* 0x000fe20000000f00 */
[----:B------:R-:W-:Y:S03]  /*8f80*/  FMUL.FTZ R55, R133, R199 ;  /* 0x000000c785377220 */ /* 0x000fe60000410000 */
[----:B------:R-:W-:Y:S02]  /*8f90*/  MOV R178, R176 ;  /* 0x000000b000b27202 */ /* 0x000fe40000000f00 */
[----:B------:R-:W-:Y:S02]  /*8fa0*/  MOV R176, R182 ;  /* 0x000000b600b07202 */ /* 0x000fe40000000f00 */
[-C--:B------:R-:W-:Y:S03]  /*8fb0*/  HMMA.16816.F32 R52, R144, R152.reuse, R52 ;  /* 0x000000989034723c */ /* 0x080fe60000001834 */
[----:B------:R-:W-:Y:S02]  /*8fc0*/  MOV R184, R190 ;  /* 0x000000be00b87202 */ /* 0x000fe40000000f00 */
[----:B------:R-:W-:Y:S02]  /*8fd0*/  MOV R182, R180 ;  /* 0x000000b400b67202 */ /* 0x000fe40000000f00 */
[----:B------:R-:W-:Y:S01]  /*8fe0*/  MOV R180, R170 ;  /* 0x000000aa00b47202 */ /* 0x000fe20000000f00 */
[C---:B------:R-:W-:Y:S04]  /*8ff0*/  HMMA.16816.F32 R56, R148.reuse, R152, R56 ;  /* 0x000000989438723c */ /* 0x040fe80000001838 */
[----:B------:R-:W-:Y:S02]  /*9000*/  MOV R170, R175 ;  /* 0x000000af00aa7202 */ /* 0x000fe40000000f00 */
[----:B------:R1:W-:Y:S01]  /*9010*/  MUFU.EX2 R175, R138 ;  /* 0x0000008a00af7308 */ /* 0x0003e20000000800 */
[----:B------:R-:W-:Y:S01]  /*9020*/  MOV R190, R188 ;  /* 0x000000bc00be7202 */ /* 0x000fe20000000f00 */
[-C--:B------:R-:W-:Y:S04]  /*9030*/  HMMA.16816.F32 R60, R148, R154.reuse, R60 ;  /* 0x0000009a943c723c */ /* 0x080fe8000000183c */
[----:B------:R-:W-:Y:S02]  /*9040*/  MOV R188, R178 ;  /* 0x000000b200bc7202 */ /* 0x000fe40000000f00 */
[----:B------:R-:W-:Y:S02]  /*9050*/  MOV R178, R176 ;  /* 0x000000b000b27202 */ /* 0x000fe40000000f00 */
[C---:B------:R-:W-:Y:S01]  /*9060*/  HMMA.16816.F32 R64, R144.reuse, R154, R64 ;  /* 0x0000009a9040723c */ /* 0x040fe20000001840 */
[----:B------:R-:W3:Y:S03]  /*9070*/  LDSM.16.MT88.4 R152, [R225+0x2100] ;  /* 0x00210000e198783b */ /* 0x000ee60000004200 */
[----:B-1----:R-:W-:Y:S01]  /*9080*/  FFMA.FTZ R138, R191, c[0x0][0x2d0], -R143 ;  /* 0x0000b400bf8a7a23 */ /* 0x002fe2000001088f */
[----:B------:R-:W-:Y:S02]  /*9090*/  MOV R191, R189 ;  /* 0x000000bd00bf7202 */ /* 0x000fe40000000f00 */
[----:B------:R-:W-:Y:S01]  /*90a0*/  MOV R189, R179 ;  /* 0x000000b300bd7202 */ /* 0x000fe20000000f00 */
[----:B------:R1:W-:Y:S01]  /*90b0*/  MUFU.EX2 R176, R138 ;  /* 0x0000008a00b07308 */ /* 0x0003e20000000800 */
[----:B------:R-:W-:Y:S03]  /*90c0*/  MOV R185, R191 ;  /* 0x000000bf00b97202 */ /* 0x000fe60000000f00 */
[----:B------:R-:W-:Y:S01]  /*90d0*/  MOV R179, R177 ;  /* 0x000000b100b37202 */ /* 0x000fe20000000f00 */
[----:B------:R-:W-:Y:S01]  /*90e0*/  IMAD.MOV.U32 R177, RZ, RZ, R183 ;  /* 0x000000ffffb17224 */ /* 0x000fe200078e00b7 */
[----:B------:R-:W-:Y:S02]  /*90f0*/  MOV R183, R182 ;  /* 0x000000b600b77202 */ /* 0x000fe40000000f00 */
[----:B------:R-:W-:Y:S02]  /*9100*/  MOV R182, R181 ;  /* 0x000000b500b67202 */ /* 0x000fe40000000f00 */
[----:B------:R-:W-:Y:S02]  /*9110*/  MOV R181, R180 ;  /* 0x000000b400b57202 */ /* 0x000fe40000000f00 */
[----:B------:R-:W-:Y:S02]  /*9120*/  MOV R180, R171 ;  /* 0x000000ab00b47202 */ /* 0x000fe40000000f00 */
[----:B------:R-:W-:Y:S02]  /*9130*/  MOV R171, R170 ;  /* 0x000000aa00ab7202 */ /* 0x000fe40000000f00 */
[----:B------:R-:W-:Y:S02]  /*9140*/  MOV R170, R169 ;  /* 0x000000a900aa7202 */ /* 0x000fe40000000f00 */
[----:B------:R-:W-:Y:S02]  /*9150*/  MOV R169, R174 ;  /* 0x000000ae00a97202 */ /* 0x000fe40000000f00 */
[----:B------:R-:W-:Y:S02]  /*9160*/  MOV R174, R163 ;  /* 0x000000a300ae7202 */ /* 0x000fe40000000f00 */
[----:B------:R-:W-:Y:S01]  /*9170*/  MOV R163, R162 ;  /* 0x000000a200a37202 */ /* 0x000fe20000000f00 */
[-C--:B---3--:R-:W-:Y:S03]  /*9180*/  HMMA.16816.F32 R68, R144, R152.reuse, R68 ;  /* 0x000000989044723c */ /* 0x088fe60000001844 */
[----:B------:R-:W-:Y:S01]  /*9190*/  MOV R162, R243 ;  /* 0x000000f300a27202 */ /* 0x000fe20000000f00 */
[----:B------:R-:W-:Y:S01]  /*91a0*/  FFMA.FTZ R163, R163, c[0x0][0x2d0], -R141 ;  /* 0x0000b400a3a37a23 */ /* 0x000fe2000001088d */
[----:B------:R2:W5:Y:S01]  /*91b0*/  LDL.LU R243, [R1+0x70] ;  /* 0x0000700001f37983 */ /* 0x0005620000300800 */
[----:B-1----:R-:W-:Y:S02]  /*91c0*/  FFMA.FTZ R138, R184, c[0x0][0x2d0], -R143 ;  /* 0x0000b400b88a7a23 */ /* 0x002fe4000001088f */
[C---:B------:R-:W-:Y:S01]  /*91d0*/  HMMA.16816.F32 R72, R148.reuse, R152, R72 ;  /* 0x000000989448723c */ /* 0x040fe20000001848 */
[----:B------:R-:W-:Y:S03]  /*91e0*/  MUFU.EX2 R194, R163 ;  /* 0x000000a300c27308 */ /* 0x000fe60000000800 */
[----:B------:R-:W-:Y:S02]  /*91f0*/  FFMA.FTZ R162, R162, c[0x0][0x2d0], -R141 ;  /* 0x0000b400a2a27a23 */ /* 0x000fe4000001088d */
[----:B------:R-:W-:Y:S01]  /*9200*/  IMAD.MOV.U32 R184, RZ, RZ, R190 ;  /* 0x000000ffffb87224 */ /* 0x000fe200078e00be */
[----:B------:R-:W-:Y:S01]  /*9210*/  MOV R190, R189 ;  /* 0x000000bd00be7202 */ /* 0x000fe20000000f00 */
[-C--:B------:R-:W-:Y:S03]  /*9220*/  HMMA.16816.F32 R76, R148, R154.reuse, R76 ;  /* 0x0000009a944c723c */ /* 0x080fe6000000184c */
[----:B------:R1:W-:Y:S01]  /*9230*/  MUFU.EX2 R191, R138 ;  /* 0x0000008a00bf7308 */ /* 0x0003e20000000800 */
[----:B------:R-:W-:Y:S02]  /*9240*/  MOV R186, R184 ;  /* 0x000000b800ba7202 */ /* 0x000fe40000000f00 */
[----:B------:R-:W-:Y:S02]  /*9250*/  MOV R189, R188 ;  /* 0x000000bc00bd7202 */ /* 0x000fe40000000f00 */
[C---:B------:R-:W-:Y:S01]  /*9260*/  HMMA.16816.F32 R80, R144.reuse, R154, R80 ;  /* 0x0000009a9050723c */ /* 0x040fe20000001850 */
[----:B------:R-:W3:Y:S03]  /*9270*/  LDSM.16.MT88.4 R152, [R226+0x2100] ;  /* 0x00210000e298783b */ /* 0x000ee60000004200 */
[----:B------:R-:W-:Y:S02]  /*9280*/  MOV R188, R179 ;  /* 0x000000b300bc7202 */ /* 0x000fe40000000f00 */
[----:B------:R-:W-:Y:S02]  /*9290*/  MOV R179, R178 ;  /* 0x000000b200b37202 */ /* 0x000fe40000000f00 */
[----:B------:R-:W-:Y:S04]  /*92a0*/  MOV R178, R177 ;  /* 0x000000b100b27202 */ /* 0x000fe80000000f00 */
[----:B------:R-:W-:Y:S02]  /*92b0*/  MOV R177, R183 ;  /* 0x000000b700b17202 */ /* 0x000fe40000000f00 */
[----:B------:R-:W-:Y:S02]  /*92c0*/  MOV R183, R182 ;  /* 0x000000b600b77202 */ /* 0x000fe40000000f00 */
[----:B------:R-:W-:Y:S02]  /*92d0*/  MOV R182, R181 ;  /* 0x000000b500b67202 */ /* 0x000fe40000000f00 */
[----:B------:R-:W-:Y:S01]  /*92e0*/  MOV R181, R171 ;  /* 0x000000ab00b57202 */ /* 0x000fe20000000f00 */
[----:B-1----:R-:W-:Y:S01]  /*92f0*/  FFMA.FTZ R138, R185, c[0x0][0x2d0], -R142 ;  /* 0x0000b400b98a7a23 */ /* 0x002fe2000001088e */
[----:B------:R-:W-:Y:S02]  /*9300*/  MOV R171, R170 ;  /* 0x000000aa00ab7202 */ /* 0x000fe40000000f00 */
[----:B------:R-:W-:Y:S01]  /*9310*/  MOV R170, R169 ;  /* 0x000000a900aa7202 */ /* 0x000fe20000000f00 */
[----:B------:R-:W-:Y:S01]  /*9320*/  IMAD.MOV.U32 R169, RZ, RZ, R174 ;  /* 0x000000ffffa97224 */ /* 0x000fe200078e00ae */
[----:B------:R-:W-:Y:S02]  /*9330*/  MOV R174, R128 ;  /* 0x0000008000ae7202 */ /* 0x000fe40000000f00 */
[----:B------:R-:W4:Y:S01]  /*9340*/  LDL.LU R128, [R1+0x6c] ;  /* 0x00006c0001807983 */ /* 0x000f220000300800 */
[----:B------:R-:W-:Y:S02]  /*9350*/  MOV R185, R190 ;  /* 0x000000be00b97202 */ /* 0x000fe40000000f00 */
[----:B------:R-:W-:Y:S02]  /*9360*/  MOV R190, R188 ;  /* 0x000000bc00be7202 */ /* 0x000fe40000000f00 */
[----:B------:R-:W-:Y:S02]  /*9370*/  MOV R187, R185 ;  /* 0x000000b900bb7202 */ /* 0x000fe40000000f00 */
[----:B------:R-:W-:Y:S02]  /*9380*/  MOV R188, R178 ;  /* 0x000000b200bc7202 */ /* 0x000fe40000000f00 */
[----:B------:R-:W-:Y:S02]  /*9390*/  MOV R178, R183 ;  /* 0x000000b700b27202 */ /* 0x000fe40000000f00 */
[----:B------:R-:W-:Y:S02]  /*93a0*/  MOV R183, R182 ;  /* 0x000000b600b77202 */ /* 0x000fe40000000f00 */
[----:B------:R-:W-:Y:S01]  /*93b0*/  MOV R182, R171 ;  /* 0x000000ab00b67202 */ /* 0x000fe20000000f00 */
[-C--:B---3--:R-:W-:Y:S01]  /*93c0*/  HMMA.16816.F32 R84, R144, R152.reuse, R84 ;  /* 0x000000989054723c */ /* 0x088fe20000001854 */
[----:B------:R1:W-:Y:S02]  /*93d0*/  MUFU.EX2 R171, R138 ;  /* 0x0000008a00ab7308 */ /* 0x0003e40000000800 */
[----:B------:R-:W-:Y:S01]  /*93e0*/  FFMA.FTZ R183, R183, c[0x0][0x2d0], -R142 ;  /* 0x0000b400b7b77a23 */ /* 0x000fe2000001088e */
[----:B------:R-:W-:Y:S02]  /*93f0*/  MOV R185, R190 ;  /* 0x000000be00b97202 */ /* 0x000fe40000000f00 */
[----:B------:R-:W-:Y:S02]  /*9400*/  MOV R184, R189 ;  /* 0x000000bd00b87202 */ /* 0x000fe40000000f00 */
[C---:B------:R-:W-:Y:S03]  /*9410*/  HMMA.16816.F32 R88, R148.reuse, R152, R88 ;  /* 0x000000989458723c */ /* 0x040fe60000001858 */
[----:B------:R-:W-:Y:S01]  /*9420*/  MUFU.EX2 R183, R183 ;  /* 0x000000b700b77308 */ /* 0x000fe20000000800 */
[----:B------:R-:W-:Y:S02]  /*9430*/  MOV R189, R179 ;  /* 0x000000b300bd7202 */ /* 0x000fe40000000f00 */
[----:B------:R-:W-:Y:S01]  /*9440*/  MOV R179, R177 ;  /* 0x000000b100b37202 */ /* 0x000fe20000000f00 */
[----:B------:R-:W-:Y:S01]  /*9450*/  IMAD.MOV.U32 R177, RZ, RZ, R170 ;  /* 0x000000ffffb17224 */ /* 0x000fe200078e00aa */
[-C--:B------:R-:W-:Y:S04]  /*9460*/  HMMA.16816.F32 R92, R148, R154.reuse, R92 ;  /* 0x0000009a945c723c */ /* 0x080fe8000000185c */
[----:B------:R-:W-:Y:S02]  /*9470*/  MOV R170, R169 ;  /* 0x000000a900aa7202 */ /* 0x000fe40000000f00 */
[----:B------:R-:W-:Y:S02]  /*9480*/  MOV R169, R174 ;  /* 0x000000ae00a97202 */ /* 0x000fe40000000f00 */
[C---:B------:R-:W-:Y:S01]  /*9490*/  HMMA.16816.F32 R96, R144.reuse, R154, R96 ;  /* 0x0000009a9060723c */ /* 0x040fe20000001860 */
[----:B------:R-:W3:Y:S03]  /*94a0*/  LDSM.16.MT88.4 R152, [R228+0x2100] ;  /* 0x00210000e498783b */ /* 0x000ee60000004200 */
[----:B------:R-:W-:Y:S01]  /*94b0*/  MOV R174, R159 ;  /* 0x0000009f00ae7202 */ /* 0x000fe20000000f00 */
[--C-:B-1----:R-:W-:Y:S01]  /*94c0*/  FFMA.FTZ R138, R186, c[0x0][0x2d0], -R142.reuse ;  /* 0x0000b400ba8a7a23 */ /* 0x102fe2000001088e */
[----:B------:R-:W-:Y:S02]  /*94d0*/  MOV R159, R129 ;  /* 0x00000081009f7202 */ /* 0x000fe40000000f00 */
[----:B------:R-:W-:Y:S01]  /*94e0*/  MOV R186, R184 ;  /* 0x000000b800ba7202 */ /* 0x000fe20000000f00 */
[----:B------:R-:W2:Y:S03]  /*94f0*/  LDL.LU R129, [R1+0x68] ;  /* 0x0000680001817983 */ /* 0x000ea60000300800 */
[----:B------:R-:W-:Y:S01]  /*9500*/  FFMA.FTZ R159, R159, c[0x0][0x2d0], -R143 ;  /* 0x0000b4009f9f7a23 */ /* 0x000fe2000001088f */
[----:B------:R-:W-:Y:S02]  /*9510*/  MOV R196, R186 ;  /* 0x000000ba00c47202 */ /* 0x000fe40000000f00 */
[----:B------:R-:W-:Y:S02]  /*9520*/  MOV R184, R189 ;  /* 0x000000bd00b87202 */ /* 0x000fe40000000f00 */
[----:B------:R-:W-:Y:S01]  /*9530*/  MOV R189, R179 ;  /* 0x000000b300bd7202 */ /* 0x000fe20000000f00 */
[----:B------:R-:W1:Y:S01]  /*9540*/  MUFU.EX2 R159, R159 ;  /* 0x0000009f009f7308 */ /* 0x000e620000000800 */
[----:B------:R-:W-:Y:S01]  /*9550*/  IMAD.MOV.U32 R179, RZ, RZ, R177 ;  /* 0x000000ffffb37224 */ /* 0x000fe200078e00b1 */
[----:B------:R-:W-:Y:S02]  /*9560*/  MOV R177, R169 ;  /* 0x000000a900b17202 */ /* 0x000fe40000000f00 */
[----:B------:R-:W-:Y:S02]  /*9570*/  MOV R169, R130 ;  /* 0x0000008200a97202 */ /* 0x000fe40000000f00 */
[----:B------:R-:W2:Y:S01]  /*9580*/  LDL.LU R130, [R1+0x64] ;  /* 0x0000640001827983 */ /* 0x000ea20000300800 */
        /* <DEDUP_REMOVED lines=10> */
[----:B-1----:R-:W-:Y:S05]  /*9630*/  MOV R167, R159 ;  /* 0x0000009f00a77202 */ /* 0x002fea0000000f00 */
[C---:B------:R-:W-:Y:S08]  /*9640*/  HMMA.16816.F32 R104, R148.reuse, R152, R104 ;  /* 0x000000989468723c */ /* 0x040ff00000001868 */
[-C--:B------:R-:W-:Y:S08]  /*9650*/  HMMA.16816.F32 R108, R148, R154.reuse, R108 ;  /* 0x0000009a946c723c */ /* 0x080ff0000000186c */
[C---:B------:R-:W-:Y:S01]  /*9660*/  HMMA.16816.F32 R112, R144.reuse, R154, R112 ;  /* 0x0000009a9070723c */ /* 0x040fe20000001870 */
[----:B------:R-:W1:Y:S03]  /*9670*/  LDSM.16.MT88.4 R152, [R227+0x2100] ;  /* 0x00210000e398783b */ /* 0x000e660000004200 */
[----:B---3--:R-:W-:Y:S01]  /*9680*/  FFMA.FTZ R138, R187, c[0x0][0x2d0], -R142 ;  /* 0x0000b400bb8a7a23 */ /* 0x008fe2000001088e */
[----:B------:R-:W-:Y:S02]  /*9690*/  MOV R187, R185 ;  /* 0x000000b900bb7202 */ /* 0x000fe40000000f00 */
[----:B------:R-:W-:Y:S01]  /*96a0*/  MOV R185, R190 ;  /* 0x000000be00b97202 */ /* 0x000fe20000000f00 */
[----:B------:R3:W-:Y:S01]  /*96b0*/  MUFU.EX2 R177, R138 ;  /* 0x0000008a00b17308 */ /* 0x0007e20000000800 */
[----:B------:R-:W-:Y:S03]  /*96c0*/  MOV R190, R188 ;  /* 0x000000bc00be7202 */ /* 0x000fe60000000f00 */
[----:B------:R-:W-:Y:S01]  /*96d0*/  IMAD.MOV.U32 R188, RZ, RZ, R178 ;  /* 0x000000ffffbc7224 */ /* 0x000fe200078e00b2 */
[----:B------:R-:W-:Y:S02]  /*96e0*/  MOV R178, R170 ;  /* 0x000000aa00b27202 */ /* 0x000fe40000000f00 */
[----:B------:R-:W-:Y:S02]  /*96f0*/  MOV R170, R169 ;  /* 0x000000a900aa7202 */ /* 0x000fe40000000f00 */
[----:B------:R-:W-:Y:S02]  /*9700*/  MOV R169, R165 ;  /* 0x000000a500a97202 */ /* 0x000fe40000000f00 */
[----:B------:R-:W-:Y:S02]  /*9710*/  MOV R165, R131 ;  /* 0x0000008300a57202 */ /* 0x000fe40000000f00 */
[----:B------:R-:W2:Y:S01]  /*9720*/  LDL.LU R131, [R1+0x60] ;  /* 0x0000600001837983 */ /* 0x000ea20000300800 */
[----:B---3--:R-:W-:Y:S01]  /*9730*/  FFMA.FTZ R138, R196, c[0x0][0x2d0], -R142 ;  /* 0x0000b400c48a7a23 */ /* 0x008fe2000001088e */
[----:B------:R-:W-:Y:S02]  /*9740*/  MOV R196, R187 ;  /* 0x000000bb00c47202 */ /* 0x000fe40000000f00 */
[----:B------:R-:W-:Y:S02]  /*9750*/  MOV R187, R186 ;  /* 0x000000ba00bb7202 */ /* 0x000fe40000000f00 */
[----:B------:R-:W-:Y:S02]  /*9760*/  MOV R186, R185 ;  /* 0x000000b900ba7202 */ /* 0x000fe40000000f00 */
[----:B------:R-:W-:Y:S01]  /*9770*/  MOV R185, R184 ;  /* 0x000000b800b97202 */ /* 0x000fe20000000f00 */
[-C--:B-1----:R-:W-:Y:S03]  /*9780*/  HMMA.16816.F32 R116, R144, R152.reuse, R116 ;  /* 0x000000989074723c */ /* 0x082fe60000001874 */
[----:B------:R-:W-:Y:S02]  /*9790*/  MOV R184, R190 ;  /* 0x000000be00b87202 */ /* 0x000fe40000000f00 */
[----:B------:R-:W-:Y:S01]  /*97a0*/  MOV R190, R189 ;  /* 0x000000bd00be7202 */ /* 0x000fe20000000f00 */
[----:B------:R-:W-:Y:S02]  /*97b0*/  IMAD.MOV.U32 R189, RZ, RZ, R188 ;  /* 0x000000ffffbd7224 */ /* 0x000fe400078e00bc */
[C---:B------:R-:W-:Y:S01]  /*97c0*/  HMMA.16816.F32 R120, R148.reuse, R152, R120 ;  /* 0x000000989478723c */ /* 0x040fe20000001878 */
[----:B------:R1:W3:Y:S07]  /*97d0*/  MUFU.EX2 R188, R138 ;  /* 0x0000008a00bc7308 */ /* 0x0002ee0000000800 */
[-C--:B------:R-:W-:Y:S01]  /*97e0*/  HMMA.16816.F32 R124, R148, R154.reuse, R124 ;  /* 0x0000009a947c723c */ /* 0x080fe2000000187c */
[----:B------:R-:W2:Y:S04]  /*97f0*/  LDL.LU R148, [R1] ;  /* 0x0000000001947983 */ /* 0x000ea80000300800 */
[----:B------:R-:W2:Y:S04]  /*9800*/  LDL.LU R201, [R1+0x8] ;  /* 0x0000080001c97983 */ /* 0x000ea80000300800 */
[----:B------:R-:W2:Y:S03]  /*9810*/  LDL.LU R198, [R1+0x4] ;  /* 0x0000040001c67983 */ /* 0x000ea60000300800 */
[--C-:B-1----:R-:W-:Y:S01]  /*9820*/  FFMA.FTZ R138, R196, c[0x0][0x2d0], -R141.reuse ;  /* 0x0000b400c48a7a23 */ /* 0x102fe2000001088d */
        /* <DEDUP_REMOVED lines=9> */
[----:B------:R1:W-:Y:S02]  /*98c0*/  MUFU.EX2 R170, R138 ;  /* 0x0000008a00aa7308 */ /* 0x0003e40000000800 */
[--C-:B-1----:R-:W-:Y:S08]  /*98d0*/  FFMA.FTZ R138, R173, c[0x0][0x2d0], -R141.reuse ;  /* 0x0000b400ad8a7a23 */ /* 0x102ff0000001088d */
[----:B------:R1:W-:Y:S02]  /*98e0*/  MUFU.EX2 R173, R138 ;  /* 0x0000008a00ad7308 */ /* 0x0003e40000000800 */
[----:B-1----:R-:W-:Y:S01]  /*98f0*/  FFMA.FTZ R138, R196, c[0x0][0x2d0], -R141 ;  /* 0x0000b400c48a7a23 */ /* 0x002fe2000001088d */
[----:B------:R-:W-:Y:S02]  /*9900*/  MOV R196, R190 ;  /* 0x000000be00c47202 */ /* 0x000fe40000000f00 */
[----:B------:R-:W-:Y:S05]  /*9910*/  MOV R190, R178 ;  /* 0x000000b200be7202 */ /* 0x000fea0000000f00 */
[----:B------:R1:W-:Y:S01]  /*9920*/  MUFU.EX2 R197, R138 ;  /* 0x0000008a00c57308 */ /* 0x0003e20000000800 */
[--C-:B------:R-:W-:Y:S02]  /*9930*/  FFMA.FTZ R178, R182, c[0x0][0x2d0], -R143.reuse ;  /* 0x0000b400b6b27a23 */ /* 0x100fe4000001088f */
[----:B------:R-:W-:Y:S07]  /*9940*/  FFMA.FTZ R182, R248, c[0x0][0x2d0], -R143 ;  /* 0x0000b400f8b67a23 */ /* 0x000fee000001088f */
[----:B------:R-:W-:Y:S10]  /*9950*/  MUFU.EX2 R178, R178 ;  /* 0x000000b200b27308 */ /* 0x000ff40000000800 */
[----:B------:R-:W-:Y:S01]  /*9960*/  MUFU.EX2 R182, R182 ;  /* 0x000000b600b67308 */ /* 0x000fe20000000800 */
[----:B-1----:R-:W-:Y:S01]  /*9970*/  FFMA.FTZ R138, R187, c[0x0][0x2d0], -R141 ;  /* 0x0000b400bb8a7a23 */ /* 0x002fe2000001088d */
[----:B------:R-:W-:Y:S01]  /*9980*/  MOV R187, R179 ;  /* 0x000000b300bb7202 */ /* 0x000fe20000000f00 */
[--C-:B------:R-:W-:Y:S02]  /*9990*/  FFMA.FTZ R179, R181, c[0x0][0x2d0], -R143.reuse ;  /* 0x0000b400b5b37a23 */ /* 0x100fe4000001088f */
[----:B------:R-:W-:Y:S01]  /*99a0*/  FFMA.FTZ R181, R247, c[0x0][0x2d0], -R143 ;  /* 0x0000b400f7b57a23 */ /* 0x000fe2000001088f */
[----:B---3--:R-:W-:Y:S04]  /*99b0*/  F2FP.PACK_AB R143, R188, R177 ;  /* 0x000000b1bc8f723e */ /* 0x008fe800000000ff */
[----:B------:R1:W3:Y:S01]  /*99c0*/  MUFU.EX2 R199, R138 ;  /* 0x0000008a00c77308 */ /* 0x0002e20000000800 */
[----:B------:R-:W-:Y:S09]  /*99d0*/  FFMA.FTZ R187, R187, c[0x0][0x2d0], -R141 ;  /* 0x0000b400bbbb7a23 */ /* 0x000ff2000001088d */
[----:B------:R-:W-:Y:S01]  /*99e0*/  MUFU.EX2 R205, R187 ;  /* 0x000000bb00cd7308 */ /* 0x000fe20000000800 */
[----:B----4-:R-:W-:Y:S09]  /*99f0*/  FMUL.FTZ R128, R132, R128 ;  /* 0x0000008084807220 */ /* 0x010ff20000410000 */
[----:B------:R-:W-:Y:S01]  /*9a00*/  MUFU.EX2 R179, R179 ;  /* 0x000000b300b37308 */ /* 0x000fe20000000800 */
[--C-:B-1----:R-:W-:Y:S01]  /*9a10*/  FFMA.FTZ R138, R186, c[0x0][0x2d0], -R137.reuse ;  /* 0x0000b400ba8a7a23 */ /* 0x102fe20000010889 */
[----:B------:R-:W-:Y:S02]  /*9a20*/  MOV R186, R185 ;  /* 0x000000b900ba7202 */ /* 0x000fe40000000f00 */
[----:B------:R-:W-:Y:S01]  /*9a30*/  MOV R185, R180 ;  /* 0x000000b400b97202 */ /* 0x000fe20000000f00 */
[----:B------:R-:W-:Y:S01]  /*9a40*/  IMAD.MOV.U32 R180, RZ, RZ, R164 ;  /* 0x000000ffffb47224 */ /* 0x000fe200078e00a4 */
[----:B---3--:R-:W-:Y:S04]  /*9a50*/  F2FP.PACK_AB R150, R199, R197 ;  /* 0x000000c5c796723e */ /* 0x008fe800000000ff */
[----:B------:R1:W-:Y:S01]  /*9a60*/  MUFU.EX2 R164, R138 ;  /* 0x0000008a00a47308 */ /* 0x0003e20000000800 */
[--C-:B------:R-:W-:Y:S09]  /*9a70*/  FFMA.FTZ R180, R180, c[0x0][0x2d0], -R142.reuse ;  /* 0x0000b400b4b47a23 */ /* 0x100ff2000001088e */
[----:B------:R-:W-:Y:S01]  /*9a80*/  MUFU.EX2 R180, R180 ;  /* 0x000000b400b47308 */ /* 0x000fe20000000800 */
[----:B-1----:R-:W-:Y:S01]  /*9a90*/  FFMA.FTZ R138, R184, c[0x0][0x2d0], -R137 ;  /* 0x0000b400b88a7a23 */ /* 0x002fe20000010889 */
[----:B------:R-:W-:Y:S02]  /*9aa0*/  MOV R184, R189 ;  /* 0x000000bd00b87202 */ /* 0x000fe40000000f00 */
[----:B------:R-:W-:Y:S02]  /*9ab0*/  MOV R189, R169 ;  /* 0x000000a900bd7202 */ /* 0x000fe40000000f00 */
[----:B------:R-:W-:Y:S01]  /*9ac0*/  MOV R169, R165 ;  /* 0x000000a500a97202 */ /* 0x000fe20000000f00 */
[----:B------:R-:W-:Y:S03]  /*9ad0*/  FFMA.FTZ R184, R184, c[0x0][0x2d0], -R141 ;  /* 0x0000b400b8b87a23 */ /* 0x000fe6000001088d */
[----:B------:R1:W3:Y:S01]  /*9ae0*/  MUFU.EX2 R165, R138 ;  /* 0x0000008a00a57308 */ /* 0x0002e20000000800 */
[----:B------:R-:W-:Y:S01]  /*9af0*/  F2FP.PACK_AB R141, R174, R171 ;  /* 0x000000abae8d723e */ /* 0x000fe200000000ff */
[--C-:B------:R-:W-:Y:S02]  /*9b00*/  FFMA.FTZ R153, R189, c[0x0][0x2d0], -R137.reuse ;  /* 0x0000b400bd997a23 */ /* 0x100fe40000010889 */
[----:B--2---:R-:W-:Y:S02]  /*9b10*/  FMUL.FTZ R129, R132, R129 ;  /* 0x0000008184817220 */ /* 0x004fe40000410000 */
[--C-:B------:R-:W-:Y:S02]  /*9b20*/  FFMA.FTZ R152, R169, c[0x0][0x2d0], -R137.reuse ;  /* 0x0000b400a9987a23 */ /* 0x100fe40000010889 */
[--C-:B------:R-:W-:Y:S01]  /*9b30*/  FFMA.FTZ R169, R140, c[0x0][0x2d0], -R137.reuse ;  /* 0x0000b4008ca97a23 */ /* 0x100fe20000010889 */
[----:B------:R-:W-:Y:S01]  /*9b40*/  F2FP.PACK_AB R140, R175, R172 ;  /* 0x000000acaf8c723e */ /* 0x000fe200000000ff */
[----:B------:R-:W-:Y:S01]  /*9b50*/  MUFU.EX2 R248, R153 ;  /* 0x0000009900f87308 */ /* 0x000fe20000000800 */
[----:B------:R-:W-:Y:S09]  /*9b60*/  FMUL.FTZ R130, R133, R130 ;  /* 0x0000008285827220 */ /* 0x000ff20000410000 */
[----:B------:R2:W-:Y:S01]  /*9b70*/  MUFU.EX2 R189, R162 ;  /* 0x000000a200bd7308 */ /* 0x0005e20000000800 */
[--C-:B-1----:R-:W-:Y:S01]  /*9b80*/  FFMA.FTZ R138, R186, c[0x0][0x2d0], -R137.reuse ;  /* 0x0000b400ba8a7a23 */ /* 0x102fe20000010889 */
[----:B---3--:R-:W-:Y:S01]  /*9b90*/  F2FP.PACK_AB R149, R165, R164 ;  /* 0x000000a4a595723e */ /* 0x008fe200000000ff */
[--C-:B------:R-:W-:Y:S02]  /*9ba0*/  FFMA.FTZ R186, R246, c[0x0][0x2d0], -R142.reuse ;  /* 0x0000b400f6ba7a23 */ /* 0x100fe4000001088e */
[--C-:B------:R-:W-:Y:S05]  /*9bb0*/  FFMA.FTZ R246, R250, c[0x0][0x2d0], -R137.reuse ;  /* 0x0000b400faf67a23 */ /* 0x100fea0000010889 */
[----:B------:R1:W-:Y:S10]  /*9bc0*/  MUFU.EX2 R193, R138 ;  /* 0x0000008a00c17308 */ /* 0x0003f40000000800 */
[----:B------:R-:W-:Y:S01]  /*9bd0*/  MUFU.EX2 R207, R186 ;  /* 0x000000ba00cf7308 */ /* 0x000fe20000000800 */
[----:B--2---:R-:W-:Y:S09]  /*9be0*/  LDSM.16.MT88.4 R160, [R227+0x1100] ;  /* 0x00110000e3a0783b */ /* 0x004ff20000004200 */
[----:B------:R-:W-:Y:S01]  /*9bf0*/  MUFU.EX2 R246, R246 ;  /* 0x000000f600f67308 */ /* 0x000fe20000000800 */
[--C-:B-1----:R-:W-:Y:S09]  /*9c00*/  FFMA.FTZ R138, R196, c[0x0][0x2d0], -R137.reuse ;  /* 0x0000b400c48a7a23 */ /* 0x102ff20000010889 */
[----:B------:R-:W1:Y:S10]  /*9c10*/  MUFU.EX2 R204, R138 ;  /* 0x0000008a00cc7308 */ /* 0x000e740000000800 */
[----:B------:R2:W-:Y:S01]  /*9c20*/  MUFU.EX2 R196, R158 ;  /* 0x0000009e00c47308 */ /* 0x0005e20000000800 */
[----:B------:R-:W-:Y:S01]  /*9c30*/  FMUL.FTZ R131, R133, R131 ;  /* 0x0000008385837220 */ /* 0x000fe20000410000 */
[----:B-1----:R-:W-:Y:S01]  /*9c40*/  F2FP.PACK_AB R151, R204, R193 ;  /* 0x000000c1cc97723e */ /* 0x002fe200000000ff */
[--C-:B------:R-:W-:Y:S05]  /*9c50*/  FFMA.FTZ R138, R221, c[0x0][0x2d0], -R137.reuse ;  /* 0x0000b400dd8a7a23 */ /* 0x100fea0000010889 */
[----:B------:R-:W-:Y:S01]  /*9c60*/  HMMA.16816.F32 R128, R144, R154, R128 ;  /* 0x0000009a9080723c */ /* 0x000fe20000001880 */
[----:B------:R-:W1:Y:S01]  /*9c70*/  LDSM.16.MT88.4 R144, [R225+0x900] ;  /* 0x00090000e190783b */ /* 0x000e620000004200 */
[----:B------:R3:W-:Y:S05]  /*9c80*/  MUFU.EX2 R250, R138 ;  /* 0x0000008a00fa7308 */ /* 0x0007ea0000000800 */
[--C-:B------:R-:W-:Y:S02]  /*9c90*/  FFMA.FTZ R155, R185, c[0x0][0x2d0], -R142.reuse ;  /* 0x0000b400b99b7a23 */ /* 0x100fe4000001088e */
[----:B------:R-:W-:Y:S01]  /*9ca0*/  FFMA.FTZ R185, R245, c[0x0][0x2d0], -R142 ;  /* 0x0000b400f5b97a23 */ /* 0x000fe2000001088e */
[----:B--2---:R-:W-:Y:S02]  /*9cb0*/  LDSM.16.MT88.4 R156, [R228+0x1100] ;  /* 0x00110000e49c783b */ /* 0x004fe40000004200 */
[----:B------:R-:W-:Y:S01]  /*9cc0*/  F2FP.PACK_AB R142, R191, R176 ;  /* 0x000000b0bf8e723e */ /* 0x000fe200000000ff */
[--C-:B------:R-:W-:Y:S01]  /*9cd0*/  FFMA.FTZ R154, R190, c[0x0][0x2d0], -R137.reuse ;  /* 0x0000b400be9a7a23 */ /* 0x100fe20000010889 */
[----:B------:R-:W-:Y:S01]  /*9ce0*/  MUFU.EX2 R155, R155 ;  /* 0x0000009b009b7308 */ /* 0x000fe20000000800 */
[--C-:B------:R-:W-:Y:S02]  /*9cf0*/  FFMA.FTZ R245, R249, c[0x0][0x2d0], -R137.reuse ;  /* 0x0000b400f9f57a23 */ /* 0x100fe40000010889 */
[----:B------:R-:W-:Y:S02]  /*9d00*/  FFMA.FTZ R137, R139, c[0x0][0x2d0], -R137 ;  /* 0x0000b4008b897a23 */ /* 0x000fe40000010889 */
[----:B------:R-:W2:Y:S05]  /*9d10*/  LDL.LU R139, [R1+0xc] ;  /* 0x00000c00018b7983 */ /* 0x000eaa0000300800 */
[----:B------:R-:W-:Y:S01]  /*9d20*/  MUFU.EX2 R247, R154 ;  /* 0x0000009a00f77308 */ /* 0x000fe20000000800 */
[----:B------:R-:W-:Y:S01]  /*9d30*/  FFMA.FTZ R132, R132, R148, R210 ;  /* 0x0000009484847223 */ /* 0x000fe200000100d2 */
[----:B------:R-:W-:Y:S08]  /*9d40*/  F2FP.PACK_AB R148, R173, R170 ;  /* 0x000000aaad94723e */ /* 0x000ff000000000ff */
[----:B------:R-:W-:Y:S01]  /*9d50*/  MUFU.EX2 R249, R152 ;  /* 0x0000009800f97308 */ /* 0x000fe20000000800 */
[----:B------:R-:W-:Y:S02]  /*9d60*/  FFMA.FTZ R133, R133, R201, R215 ;  /* 0x000000c985857223 */ /* 0x000fe400000100d7 */
[----:B------:R-:W-:Y:S02]  /*9d70*/  FADD.FTZ R132, R222, R132 ;  /* 0x00000084de847221 */ /* 0x000fe40000010000 */
[----:B------:R-:W-:Y:S01]  /*9d80*/  FADD.FTZ R133, R216, R133 ;  /* 0x00000085d8857221 */ /* 0x000fe20000010000 */
[-C--:B-1----:R-:W-:Y:S04]  /*9d90*/  HMMA.16816.F32 R4, R140, R144.reuse, R4 ;  /* 0x000000908c04723c */ /* 0x082fe80000001804 */
[----:B------:R1:W-:Y:S01]  /*9da0*/  MUFU.EX2 R201, R181 ;  /* 0x000000b500c97308 */ /* 0x0003e20000000800 */
[----:B---3--:R-:W-:Y:S02]  /*9db0*/  FADD.FTZ R138, R223, R132 ;  /* 0x00000084df8a7221 */ /* 0x008fe40000010000 */
[----:B------:R-:W-:Y:S01]  /*9dc0*/  FADD.FTZ R132, R217, R133 ;  /* 0x00000085d9847221 */ /* 0x000fe20000010000 */
[C---:B------:R-:W-:Y:S04]  /*9dd0*/  HMMA.16816.F32 R8, R148.reuse, R144, R8 ;  /* 0x000000909408723c */ /* 0x040fe80000001808 */
[----:B------:R-:W-:Y:S02]  /*9de0*/  FADD.FTZ R133, R235, R138 ;  /* 0x0000008aeb857221 */ /* 0x000fe40000010000 */
[----:B------:R-:W3:Y:S01]  /*9df0*/  MUFU.EX2 R210, R185 ;  /* 0x000000b900d27308 */ /* 0x000ee20000000800 */
[----:B------:R4:W5:Y:S01]  /*9e00*/  LDL.LU R235, [R1+0x5c] ;  /* 0x00005c0001eb7983 */ /* 0x0009620000300800 */
[----:B------:R-:W-:Y:S01]  /*9e10*/  FFMA.FTZ R2, R2, R198, R213 ;  /* 0x000000c602027223 */ /* 0x000fe200000100d5 */
[-C--:B------:R-:W-:Y:S03]  /*9e20*/  HMMA.16816.F32 R12, R148, R146.reuse, R12 ;  /* 0x00000092940c723c */ /* 0x080fe6000000180c */
[----:B------:R-:W-:Y:S02]  /*9e30*/  FADD.FTZ R2, R214, R2 ;  /* 0x00000002d6027221 */ /* 0x000fe40000010000 */
[----:B------:R-:W-:Y:S02]  /*9e40*/  FADD.FTZ R132, R220, R132 ;  /* 0x00000084dc847221 */ /* 0x000fe40000010000 */
[----:B------:R4:W2:Y:S01]  /*9e50*/  MUFU.EX2 R198, R184 ;  /* 0x000000b800c67308 */ /* 0x0008a20000000800 */
[C---:B------:R-:W-:Y:S01]  /*9e60*/  HMMA.16816.F32 R16, R140.reuse, R146, R16 ;  /* 0x000000928c10723c */ /* 0x040fe20000001810 */
[----:B------:R-:W4:Y:S03]  /*9e70*/  LDSM.16.MT88.4 R144, [R226+0x900] ;  /* 0x00090000e290783b */ /* 0x000f260000004200 */
[----:B------:R-:W-:Y:S01]  /*9e80*/  FADD.FTZ R2, R218, R2 ;  /* 0x00000002da027221 */ /* 0x000fe20000010000 */
[----:B-1----:R-:W-:Y:S01]  /*9e90*/  MOV R181, R202 ;  /* 0x000000ca00b57202 */ /* 0x002fe20000000f00 */
[----:B------:R-:W-:Y:S02]  /*9ea0*/  FADD.FTZ R132, R171, R132 ;  /* 0x00000084ab847221 */ /* 0x000fe40000010000 */
[----:B------:R-:W-:Y:S01]  /*9eb0*/  FADD.FTZ R2, R219, R2 ;  /* 0x00000002db027221 */ /* 0x000fe20000010000 */
[----:B------:R-:W-:Y:S01]  /*9ec0*/  LDSM.16.MT88.4 R220, [R228+0x3900] ;  /* 0x00390000e4dc783b */ /* 0x000fe20000004200 */
[----:B------:R-:W-:Y:S02]  /*9ed0*/  MUFU.EX2 R190, R168 ;  /* 0x000000a800be7308 */ /* 0x000fe40000000800 */
[----:B------:R-:W-:Y:S02]  /*9ee0*/  FADD.FTZ R2, R170, R2 ;  /* 0x00000002aa027221 */ /* 0x000fe40000010000 */
[----:B------:R-:W-:Y:S02]  /*9ef0*/  FADD.FTZ R133, R172, R133 ;  /* 0x00000085ac857221 */ /* 0x000fe40000010000 */
[----:B------:R-:W-:Y:S01]  /*9f00*/  FADD.FTZ R132, R174, R132 ;  /* 0x00000084ae847221 */ /* 0x000fe20000010000 */
[----:B------:R-:W-:Y:S03]  /*9f10*/  LDSM.16.MT88.4 R216, [R226+0x3900] ;  /* 0x00390000e2d8783b */ /* 0x000fe60000004200 */
[----:B------:R1:W-:Y:S01]  /*9f20*/  MUFU.EX2 R168, R166 ;  /* 0x000000a600a87308 */ /* 0x0003e20000000800 */
[----:B------:R-:W-:Y:S01]  /*9f30*/  FADD.FTZ R132, R177, R132 ;  /* 0x00000084b1847221 */ /* 0x000fe20000010000 */
[----:B---3--:R-:W-:Y:S03]  /*9f40*/  MOV R177, R210 ;  /* 0x000000d200b17202 */ /* 0x008fe60000000f00 */
[----:B----4-:R-:W-:Y:S05]  /*9f50*/  LDSM.16.MT88.4 R184, [R228+0x1900] ;  /* 0x00190000e4b8783b */ /* 0x010fea0000004200 */
[----:B------:R-:W-:Y:S10]  /*9f60*/  MUFU.EX2 R138, R137 ;  /* 0x00000089008a7308 */ /* 0x000ff40000000800 */
[----:B------:R-:W3:Y:S01]  /*9f70*/  MUFU.EX2 R245, R245 ;  /* 0x000000f500f57308 */ /* 0x000ee20000000800 */
[-C--:B------:R-:W-:Y:S03]  /*9f80*/  HMMA.16816.F32 R20, R140, R144.reuse, R20 ;  /* 0x000000908c14723c */ /* 0x080fe60000001814 */
[----:B-1----:R-:W-:Y:S02]  /*9f90*/  MOV R166, R155 ;  /* 0x0000009b00a67202 */ /* 0x002fe40000000f00 */
[----:B------:R-:W-:Y:S03]  /*9fa0*/  LDSM.16.MT88.4 R152, [R226+0x1100] ;  /* 0x00110000e298783b */ /* 0x000fe60000004200 */
[C---:B------:R-:W-:Y:S08]  /*9fb0*/  HMMA.16816.F32 R24, R148.reuse, R144, R24 ;  /* 0x000000909418723c */ /* 0x040ff00000001818 */
[-C--:B------:R-:W-:Y:S08]  /*9fc0*/  HMMA.16816.F32 R28, R148, R146.reuse, R28 ;  /* 0x00000092941c723c */ /* 0x080ff0000000181c */
[C---:B------:R-:W-:Y:S01]  /*9fd0*/  HMMA.16816.F32 R32, R140.reuse, R146, R32 ;  /* 0x000000928c20723c */ /* 0x040fe20000001820 */
[----:B------:R-:W1:Y:S07]  /*9fe0*/  LDSM.16.MT88.4 R144, [R228+0x900] ;  /* 0x00090000e490783b */ /* 0x000e6e0000004200 */
[-C--:B-1----:R-:W-:Y:S08]  /*9ff0*/  HMMA.16816.F32 R36, R140, R144.reuse, R36 ;  /* 0x000000908c24723c */ /* 0x082ff00000001824 */
        /* <DEDUP_REMOVED lines=11> */
[-C--:B------:R-:W-:Y:S04]  /*a0b0*/  HMMA.16816.F32 R76, R148, R146.reuse, R76 ;  /* 0x00000092944c723c */ /* 0x080fe8000000184c */
[----:B--2---:R-:W-:Y:S01]  /*a0c0*/  FFMA.FTZ R0, R0, R139, R208 ;  /* 0x0000008b00007223 */ /* 0x004fe200000100d0 */
[----:B------:R-:W-:Y:S01]  /*a0d0*/  F2FP.PACK_AB R208, R205, R198 ;  /* 0x000000c6cdd0723e */ /* 0x000fe200000000ff */
[----:B------:R-:W1:Y:S02]  /*a0e0*/  MUFU.EX2 R139, R169 ;  /* 0x000000a9008b7308 */ /* 0x000e640000000800 */
[C---:B------:R-:W-:Y:S01]  /*a0f0*/  HMMA.16816.F32 R80, R140.reuse, R146, R80 ;  /* 0x000000928c50723c */ /* 0x040fe20000001850 */
[----:B------:R-:W2:Y:S03]  /*a100*/  LDSM.16.MT88.4 R144, [R226+0x2900] ;  /* 0x00290000e290783b */ /* 0x000ea60000004200 */
[----:B------:R-:W-:Y:S01]  /*a110*/  FADD.FTZ R0, R209, R0 ;  /* 0x00000000d1007221 */ /* 0x000fe20000010000 */
[----:B---3--:R-:W-:Y:S03]  /*a120*/  F2FP.PACK_AB R209, R245, R246 ;  /* 0x000000f6f5d1723e */ /* 0x008fe600000000ff */
[----:B------:R-:W-:Y:S04]  /*a130*/  FADD.FTZ R0, R211, R0 ;  /* 0x00000000d3007221 */ /* 0x000fe80000010000 */
[----:B------:R-:W-:Y:S02]  /*a140*/  FADD.FTZ R0, R212, R0 ;  /* 0x00000000d4007221 */ /* 0x000fe40000010000 */
[----:B------:R-:W-:Y:S02]  /*a150*/  LDSM.16.MT88.4 R212, [R225+0x3900] ;  /* 0x00390000e1d4783b */ /* 0x000fe40000004200 */
[----:B------:R-:W-:Y:S02]  /*a160*/  FADD.FTZ R137, R164, R0 ;  /* 0x00000000a4897221 */ /* 0x000fe40000010000 */
[----:B------:R-:W-:Y:S02]  /*a170*/  FADD.FTZ R0, R175, R133 ;  /* 0x00000085af007221 */ /* 0x000fe40000010000 */
[----:B------:R-:W-:Y:S02]  /*a180*/  FADD.FTZ R133, R173, R2 ;  /* 0x00000002ad857221 */ /* 0x000fe40000010000 */
[----:B------:R-:W-:Y:S01]  /*a190*/  FADD.FTZ R2, R176, R0 ;  /* 0x00000000b0027221 */ /* 0x000fe20000010000 */
[----:B------:R-:W-:Y:S01]  /*a1a0*/  MOV R176, R201 ;  /* 0x000000c900b07202 */ /* 0x000fe20000000f00 */
[----:B------:R-:W-:Y:S01]  /*a1b0*/  IMAD.MOV.U32 R0, RZ, RZ, R200 ;  /* 0x000000ffff007224 */ /* 0x000fe200078e00c8 */
[----:B-1----:R-:W-:Y:S01]  /*a1c0*/  F2FP.PACK_AB R211, R138, R139 ;  /* 0x0000008b8ad3723e */ /* 0x002fe200000000ff */
[----:B------:R-:W-:Y:S01]  /*a1d0*/  FADD.FTZ R137, R165, R137 ;  /* 0x00000089a5897221 */ /* 0x000fe20000010000 */
[-C--:B--2---:R-:W-:Y:S08]  /*a1e0*/  HMMA.16816.F32 R84, R140, R144.reuse, R84 ;  /* 0x000000908c54723c */ /* 0x084ff00000001854 */
        /* <DEDUP_REMOVED lines=10> */
[C---:B------:R-:W-:Y:S07]  /*a290*/  HMMA.16816.F32 R120, R148.reuse, R144, R120 ;  /* 0x000000909478723c */ /* 0x040fee0000001878 */
[----:B------:R-:W-:Y:S01]  /*a2a0*/  F2FP.PACK_AB R144, R168, R200 ;  /* 0x000000c8a890723e */ /* 0x000fe200000000ff */
[-C--:B------:R-:W-:Y:S01]  /*a2b0*/  HMMA.16816.F32 R124, R148, R146.reuse, R124 ;  /* 0x00000092947c723c */ /* 0x080fe2000000187c */
[----:B------:R-:W1:Y:S03]  /*a2c0*/  LDSM.16.MT88.4 R148, [R225+0x1100] ;  /* 0x00110000e194783b */ /* 0x000e660000004200 */
[----:B------:R-:W-:Y:S04]  /*a2d0*/  F2FP.PACK_AB R145, R248, R247 ;  /* 0x000000f7f891723e */ /* 0x000fe800000000ff */
[----:B------:R-:W-:Y:S07]  /*a2e0*/  HMMA.16816.F32 R128, R140, R146, R128 ;  /* 0x000000928c80723c */ /* 0x000fee0000001880 */
[----:B------:R-:W-:Y:S02]  /*a2f0*/  F2FP.PACK_AB R141, R166, R202 ;  /* 0x000000caa68d723e */ /* 0x000fe400000000ff */
[----:B------:R-:W-:Y:S01]  /*a300*/  F2FP.PACK_AB R140, R167, R206 ;  /* 0x000000cea78c723e */ /* 0x000fe200000000ff */
[----:B------:R-:W-:Y:S02]  /*a310*/  LDSM.16.MT88.4 R200, [R227+0x1900] ;  /* 0x00190000e3c8783b */ /* 0x000fe40000004200 */
[----:B------:R-:W-:Y:S02]  /*a320*/  F2FP.PACK_AB R142, R192, R196 ;  /* 0x000000c4c08e723e */ /* 0x000fe400000000ff */
[----:B------:R-:W-:Y:S02]  /*a330*/  F2FP.PACK_AB R143, R190, R195 ;  /* 0x000000c3be8f723e */ /* 0x000fe400000000ff */
[----:B------:R-:W-:Y:S02]  /*a340*/  F2FP.PACK_AB R146, R189, R194 ;  /* 0x000000c2bd92723e */ /* 0x000fe400000000ff */
[----:B------:R-:W-:Y:S03]  /*a350*/  F2FP.PACK_AB R147, R250, R249 ;  /* 0x000000f9fa93723e */ /* 0x000fe600000000ff */
[-C--:B-1----:R-:W-:Y:S08]  /*a360*/  HMMA.16816.F32 R4, R140, R148.reuse, R4 ;  /* 0x000000948c04723c */ /* 0x082ff00000001804 */
[C---:B------:R-:W-:Y:S08]  /*a370*/  HMMA.16816.F32 R8, R144.reuse, R148, R8 ;  /* 0x000000949008723c */ /* 0x040ff00000001808 */
[-C--:B------:R-:W-:Y:S08]  /*a380*/  HMMA.16816.F32 R12, R144, R150.reuse, R12 ;  /* 0x00000096900c723c */ /* 0x080ff0000000180c */
[C---:B------:R-:W-:Y:S01]  /*a390*/  HMMA.16816.F32 R16, R140.reuse, R150, R16 ;  /* 0x000000968c10723c */ /* 0x040fe20000001810 */
[----:B------:R-:W1:Y:S07]  /*a3a0*/  LDSM.16.MT88.4 R148, [R225+0x3100] ;  /* 0x00310000e194783b */ /* 0x000e6e0000004200 */
[-C--:B------:R-:W-:Y:S08]  /*a3b0*/  HMMA.16816.F32 R20, R140, R152.reuse, R20 ;  /* 0x000000988c14723c */ /* 0x080ff00000001814 */
[C---:B------:R-:W-:Y:S08]  /*a3c0*/  HMMA.16816.F32 R24, R144.reuse, R152, R24 ;  /* 0x000000989018723c */ /* 0x040ff00000001818 */
[-C--:B------:R-:W-:Y:S08]  /*a3d0*/  HMMA.16816.F32 R28, R144, R154.reuse, R28 ;  /* 0x0000009a901c723c */ /* 0x080ff0000000181c */
[C---:B------:R-:W-:Y:S01]  /*a3e0*/  HMMA.16816.F32 R32, R140.reuse, R154, R32 ;  /* 0x0000009a8c20723c */ /* 0x040fe20000001820 */
[----:B------:R-:W2:Y:S07]  /*a3f0*/  LDSM.16.MT88.4 R152, [R226+0x3100] ;  /* 0x00310000e298783b */ /* 0x000eae0000004200 */
[-C--:B------:R-:W-:Y:S08]  /*a400*/  HMMA.16816.F32 R36, R140, R156.reuse, R36 ;  /* 0x0000009c8c24723c */ /* 0x080ff00000001824 */
[C---:B------:R-:W-:Y:S08]  /*a410*/  HMMA.16816.F32 R40, R144.reuse, R156, R40 ;  /* 0x0000009c9028723c */ /* 0x040ff00000001828 */
[-C--:B------:R-:W-:Y:S08]  /*a420*/  HMMA.16816.F32 R44, R144, R158.reuse, R44 ;  /* 0x0000009e902c723c */ /* 0x080ff0000000182c */
[C---:B------:R-:W-:Y:S01]  /*a430*/  HMMA.16816.F32 R48, R140.reuse, R158, R48 ;  /* 0x0000009e8c30723c */ /* 0x040fe20000001830 */
[----:B------:R-:W3:Y:S07]  /*a440*/  LDSM.16.MT88.4 R156, [R228+0x3100] ;  /* 0x00310000e49c783b */ /* 0x000eee0000004200 */
[-C--:B------:R-:W-:Y:S08]  /*a450*/  HMMA.16816.F32 R52, R140, R160.reuse, R52 ;  /* 0x000000a08c34723c */ /* 0x080ff00000001834 */
[C---:B------:R-:W-:Y:S08]  /*a460*/  HMMA.16816.F32 R56, R144.reuse, R160, R56 ;  /* 0x000000a09038723c */ /* 0x040ff00000001838 */
[-C--:B------:R-:W-:Y:S08]  /*a470*/  HMMA.16816.F32 R60, R144, R162.reuse, R60 ;  /* 0x000000a2903c723c */ /* 0x080ff0000000183c */
[C---:B------:R-:W-:Y:S01]  /*a480*/  HMMA.16816.F32 R64, R140.reuse, R162, R64 ;  /* 0x000000a28c40723c */ /* 0x040fe20000001840 */
[----:B------:R-:W4:Y:S07]  /*a490*/  LDSM.16.MT88.4 R160, [R227+0x3100] ;  /* 0x00310000e3a0783b */ /* 0x000f2e0000004200 */
[-C--:B-1----:R-:W-:Y:S08]  /*a4a0*/  HMMA.16816.F32 R68, R140, R148.reuse, R68 ;  /* 0x000000948c44723c */ /* 0x082ff00000001844 */
[C---:B------:R-:W-:Y:S08]  /*a4b0*/  HMMA.16816.F32 R72, R144.reuse, R148, R72 ;  /* 0x000000949048723c */ /* 0x040ff00000001848 */
[-C--:B------:R-:W-:Y:S08]  /*a4c0*/  HMMA.16816.F32 R76, R144, R150.reuse, R76 ;  /* 0x00000096904c723c */ /* 0x080ff0000000184c */
[C---:B------:R-:W-:Y:S08]  /*a4d0*/  HMMA.16816.F32 R80, R140.reuse, R150, R80 ;  /* 0x000000968c50723c */ /* 0x040ff00000001850 */
[-C--:B--2---:R-:W-:Y:S08]  /*a4e0*/  HMMA.16816.F32 R84, R140, R152.reuse, R84 ;  /* 0x000000988c54723c */ /* 0x084ff00000001854 */
[C---:B------:R-:W-:Y:S08]  /*a4f0*/  HMMA.16816.F32 R88, R144.reuse, R152, R88 ;  /* 0x000000989058723c */ /* 0x040ff00000001858 */
[-C--:B------:R-:W-:Y:S08]  /*a500*/  HMMA.16816.F32 R92, R144, R154.reuse, R92 ;  /* 0x0000009a905c723c */ /* 0x080ff0000000185c */
[C---:B------:R-:W-:Y:S01]  /*a510*/  HMMA.16816.F32 R96, R140.reuse, R154, R96 ;  /* 0x0000009a8c60723c */ /* 0x040fe20000001860 */
[----:B------:R-:W1:Y:S07]  /*a520*/  LDSM.16.MT88.4 R152, [R225+0x1900] ;  /* 0x00190000e198783b */ /* 0x000e6e0000004200 */
[-C--:B---3--:R-:W-:Y:S08]  /*a530*/  HMMA.16816.F32 R100, R140, R156.reuse, R100 ;  /* 0x0000009c8c64723c */ /* 0x088ff00000001864 */
[C---:B------:R-:W-:Y:S07]  /*a540*/  HMMA.16816.F32 R104, R144.reuse, R156, R104 ;  /* 0x0000009c9068723c */ /* 0x040fee0000001868 */
[----:B------:R-:W-:Y:S01]  /*a550*/  MOV R157, R168 ;  /* 0x000000a8009d7202 */ /* 0x000fe20000000f00 */
[-C--:B------:R-:W-:Y:S01]  /*a560*/  HMMA.16816.F32 R108, R144, R158.reuse, R108 ;  /* 0x0000009e906c723c */ /* 0x080fe2000000186c */
[----:B------:R-:W2:Y:S07]  /*a570*/  LDSM.16.MT88.4 R168, [R226+0x1900] ;  /* 0x00190000e2a8783b */ /* 0x000eae0000004200 */
[C---:B------:R-:W-:Y:S08]  /*a580*/  HMMA.16816.F32 R112, R140.reuse, R158, R112 ;  /* 0x0000009e8c70723c */ /* 0x040ff00000001870 */
[-C--:B----4-:R-:W-:Y:S08]  /*a590*/  HMMA.16816.F32 R116, R140, R160.reuse, R116 ;  /* 0x000000a08c74723c */ /* 0x090ff00000001874 */
[C---:B------:R-:W-:Y:S08]  /*a5a0*/  HMMA.16816.F32 R120, R144.reuse, R160, R120 ;  /* 0x000000a09078723c */ /* 0x040ff00000001878 */
[-C--:B------:R-:W-:Y:S08]  /*a5b0*/  HMMA.16816.F32 R124, R144, R162.reuse, R124 ;  /* 0x000000a2907c723c */ /* 0x080ff0000000187c */
[----:B------:R-:W-:Y:S07]  /*a5c0*/  HMMA.16816.F32 R128, R140, R162, R128 ;  /* 0x000000a28c80723c */ /* 0x000fee0000001880 */
[----:B------:R-:W-:Y:S02]  /*a5d0*/  F2FP.PACK_AB R140, R179, R178 ;  /* 0x000000b2b38c723e */ /* 0x000fe400000000ff */
[----:B------:R-:W-:Y:S03]  /*a5e0*/  F2FP.PACK_AB R142, R176, R182 ;  /* 0x000000b6b08e723e */ /* 0x000fe600000000ff */
[----:B------:R-:W-:Y:S02]  /*a5f0*/  F2FP.PACK_AB R141, R183, R180 ;  /* 0x000000b4b78d723e */ /* 0x000fe400000000ff */
[----:B------:R-:W-:Y:S02]  /*a600*/  F2FP.PACK_AB R143, R210, R207 ;  /* 0x000000cfd28f723e */ /* 0x000fe400000000ff */
[----:B------:R-:W-:Y:S05]  /*a610*/  F2FP.PACK_AB R210, R251, R252 ;  /* 0x000000fcfbd2723e */ /* 0x000fea00000000ff */
[-C--:B-1----:R-:W-:Y:S01]  /*a620*/  HMMA.16816.F32 R148, R140, R152.reuse, R4 ;  /* 0x000000988c94723c */ /* 0x082fe20000001804 */
[----:B------:R-:W1:Y:S07]  /*a630*/  LDSM.16.MT88.4 R4, [R227+0x3900] ;  /* 0x00390000e304783b */ /* 0x000e6e0000004200 */
[C---:B------:R-:W-:Y:S07]  /*a640*/  HMMA.16816.F32 R144, R208.reuse, R152, R8 ;  /* 0x00000098d090723c */ /* 0x040fee0000001808 */
[----:B------:R-:W-:Y:S02]  /*a650*/  MOV R9, R157 ;  /* 0x0000009d00097202 */ /* 0x000fe40000000f00 */
[-C--:B------:R-:W-:Y:S03]  /*a660*/  HMMA.16816.F32 R156, R208, R154.reuse, R12 ;  /* 0x0000009ad09c723c */ /* 0x080fe6000000180c */
[----:B------:R-:W-:Y:S02]  /*a670*/  MOV R10, R166 ;  /* 0x000000a6000a7202 */ /* 0x000fe40000000f00 */
[----:B------:R-:W-:Y:S02]  /*a680*/  MOV R11, R167 ;  /* 0x000000a7000b7202 */ /* 0x000fe40000000f00 */
[----:B------:R-:W-:Y:S01]  /*a690*/  MOV R15, R177 ;  /* 0x000000b1000f7202 */ /* 0x000fe20000000f00 */
[C---:B------:R-:W-:Y:S04]  /*a6a0*/  HMMA.16816.F32 R152, R140.reuse, R154, R16 ;  /* 0x0000009a8c98723c */ /* 0x040fe80000001810 */
[----:B------:R-:W-:Y:S01]  /*a6b0*/  MOV R14, R176 ;  /* 0x000000b0000e7202 */ /* 0x000fe20000000f00 */
[----:B------:R-:W-:Y:S01]  /*a6c0*/  IMAD.MOV.U32 R13, RZ, RZ, R207 ;  /* 0x000000ffff0d7224 */ /* 0x000fe200078e00cf */
[----:B------:R-:W-:Y:S02]  /*a6d0*/  MOV R12, R182 ;  /* 0x000000b6000c7202 */ /* 0x000fe40000000f00 */
[-C--:B--2---:R-:W-:Y:S04]  /*a6e0*/  HMMA.16816.F32 R164, R140, R168.reuse, R20 ;  /* 0x000000a88ca4723c */ /* 0x084fe80000001814 */
[----:B------:R-:W-:Y:S02]  /*a6f0*/  MOV R19, R205 ;  /* 0x000000cd00137202 */ /* 0x000fe40000000f00 */
[----:B------:R-:W-:Y:S02]  /*a700*/  MOV R18, R183 ;  /* 0x000000b700127202 */ /* 0x000fe40000000f00 */
[C---:B------:R-:W-:Y:S04]  /*a710*/  HMMA.16816.F32 R160, R208.reuse, R168, R24 ;  /* 0x000000a8d0a0723c */ /* 0x040fe80000001818 */
[----:B------:R-:W-:Y:S02]  /*a720*/  MOV R17, R179 ;  /* 0x000000b300117202 */ /* 0x000fe40000000f00 */
[----:B------:R-:W-:Y:S01]  /*a730*/  MOV R16, R198 ;  /* 0x000000c600107202 */ /* 0x000fe20000000f00 */
[----:B------:R-:W-:Y:S01]  /*a740*/  IMAD.MOV.U32 R25, RZ, RZ, R195 ;  /* 0x000000ffff197224 */ /* 0x000fe200078e00c3 */
[-C--:B------:R-:W-:Y:S04]  /*a750*/  HMMA.16816.F32 R172, R208, R170.reuse, R28 ;  /* 0x000000aad0ac723c */ /* 0x080fe8000000181c */
[----:B------:R-:W-:Y:S02]  /*a760*/  MOV R23, R180 ;  /* 0x000000b400177202 */ /* 0x000fe40000000f00 */
[----:B------:R-:W-:Y:S02]  /*a770*/  MOV R22, R178 ;  /* 0x000000b200167202 */ /* 0x000fe40000000f00 */
[C---:B------:R-:W-:Y:S04]  /*a780*/  HMMA.16816.F32 R168, R140.reuse, R170, R32 ;  /* 0x000000aa8ca8723c */ /* 0x040fe80000001820 */
[----:B------:R-:W-:Y:S02]  /*a790*/  MOV R28, R181 ;  /* 0x000000b5001c7202 */ /* 0x000fe40000000f00 */
[----:B------:R-:W-:Y:S02]  /*a7a0*/  MOV R20, R190 ;  /* 0x000000be00147202 */ /* 0x000fe40000000f00 */
[-C--:B------:R-:W-:Y:S04]  /*a7b0*/  HMMA.16816.F32 R180, R140, R184.reuse, R36 ;  /* 0x000000b88cb4723c */ /* 0x080fe80000001824 */
[----:B------:R-:W-:Y:S02]  /*a7c0*/  MOV R21, R189 ;  /* 0x000000bd00157202 */ /* 0x000fe40000000f00 */
[----:B------:R-:W-:Y:S02]  /*a7d0*/  MOV R31, R9 ;  /* 0x00000009001f7202 */ /* 0x000fe40000000f00 */
[C---:B------:R-:W-:Y:S04]  /*a7e0*/  HMMA.16816.F32 R176, R208.reuse, R184, R40 ;  /* 0x000000b8d0b0723c */ /* 0x040fe80000001828 */
[----:B------:R-:W-:Y:S02]  /*a7f0*/  MOV R30, R10 ;  /* 0x0000000a001e7202 */ /* 0x000fe40000000f00 */
[----:B------:R-:W-:Y:S02]  /*a800*/  MOV R33, R191 ;  /* 0x000000bf00217202 */ /* 0x000fe40000000f00 */
[----:B------:R-:W-:Y:S02]  /*a810*/  MOV R10, R188 ;  /* 0x000000bc000a7202 */ /* 0x000fe40000000f00 */
[-C--:B------:R-:W-:Y:S03]  /*a820*/  HMMA.16816.F32 R188, R208, R186.reuse, R44 ;  /* 0x000000bad0bc723c */ /* 0x080fe6000000182c */
[----:B------:R-:W-:Y:S01]  /*a830*/  MOV R24, R196 ;  /* 0x000000c400187202 */ /* 0x000fe20000000f00 */
[----:B------:R-:W-:Y:S01]  /*a840*/  FADD.FTZ R2, R33, R2 ;  /* 0x0000000221027221 */ /* 0x000fe20000010000 */
[----:B------:R-:W-:Y:S01]  /*a850*/  MOV R26, R194 ;  /* 0x000000c2001a7202 */ /* 0x000fe20000000f00 */
[----:B------:R-:W-:Y:S01]  /*a860*/  FADD.FTZ R10, R10, R132 ;  /* 0x000000840a0a7221 */ /* 0x000fe20000010000 */
[----:B------:R-:W-:Y:S01]  /*a870*/  MOV R27, R192 ;  /* 0x000000c0001b7202 */ /* 0x000fe20000000f00 */
[C---:B------:R-:W-:Y:S04]  /*a880*/  HMMA.16816.F32 R184, R140.reuse, R186, R48 ;  /* 0x000000ba8cb8723c */ /* 0x040fe80000001830 */
[----:B------:R-:W-:Y:S02]  /*a890*/  MOV R29, R11 ;  /* 0x0000000b001d7202 */ /* 0x000fe40000000f00 */
[----:B------:R-:W-:Y:S02]  /*a8a0*/  MOV R11, R0 ;  /* 0x00000000000b7202 */ /* 0x000fe40000000f00 */
[----:B------:R-:W-:Y:S04]  /*a8b0*/  MOV R9, R199 ;  /* 0x000000c700097202 */ /* 0x000fe80000000f00 */
[----:B------:R-:W-:Y:S02]  /*a8c0*/  MOV R0, R197 ;  /* 0x000000c500007202 */ /* 0x000fe40000000f00 */
[-C--:B------:R-:W-:Y:S03]  /*a8d0*/  HMMA.16816.F32 R196, R140, R200.reuse, R52 ;  /* 0x000000c88cc4723c */ /* 0x080fe60000001834 */
[----:B------:R-:W-:Y:S01]  /*a8e0*/  MOV R8, R193 ;  /* 0x000000c100087202 */ /* 0x000fe20000000f00 */
[----:B------:R-:W-:Y:S01]  /*a8f0*/  FADD.FTZ R0, R0, R133 ;  /* 0x0000008500007221 */ /* 0x000fe20000010000 */
[----:B------:R-:W-:Y:S02]  /*a900*/  MOV R35, R206 ;  /* 0x000000ce00237202 */ /* 0x000fe40000000f00 */
[----:B------:R-:W-:Y:S01]  /*a910*/  MOV R34, R204 ;  /* 0x000000cc00227202 */ /* 0x000fe20000000f00 */
[C---:B------:R-:W-:Y:S04]  /*a920*/  HMMA.16816.F32 R192, R208.reuse, R200, R56 ;  /* 0x000000c8d0c0723c */ /* 0x040fe80000001838 */
[----:B------:R-:W-:Y:S01]  /*a930*/  FADD.FTZ R2, R35, R2 ;  /* 0x0000000223027221 */ /* 0x000fe20000010000 */
[----:B------:R-:W-:Y:S01]  /*a940*/  MOV R133, R135 ;  /* 0x0000008700857202 */ /* 0x000fe20000000f00 */
[----:B------:R-:W-:Y:S01]  /*a950*/  FADD.FTZ R9, R9, R0 ;  /* 0x0000000009097221 */ /* 0x000fe20000010000 */
[----:B------:R-:W-:Y:S01]  /*a960*/  MOV R132, R136 ;  /* 0x0000008800847202 */ /* 0x000fe20000000f00 */
[-C--:B------:R-:W-:Y:S04]  /*a970*/  HMMA.16816.F32 R204, R208, R202.reuse, R60 ;  /* 0x000000cad0cc723c */ /* 0x080fe8000000183c */
[----:B------:R-:W-:Y:S02]  /*a980*/  FADD.FTZ R0, R28, R10 ;  /* 0x0000000a1c007221 */ /* 0x000fe40000010000 */
[----:B------:R-:W-:Y:S02]  /*a990*/  FADD.FTZ R11, R11, R9 ;  /* 0x000000090b0b7221 */ /* 0x000fe40000010000 */
[C---:B------:R-:W-:Y:S04]  /*a9a0*/  HMMA.16816.F32 R200, R140.reuse, R202, R64 ;  /* 0x000000ca8cc8723c */ /* 0x040fe80000001840 */
[----:B------:R-:W-:Y:S02]  /*a9b0*/  FADD.FTZ R9, R29, R2 ;  /* 0x000000021d097221 */ /* 0x000fe40000010000 */
[----:B------:R-:W-:Y:S01]  /*a9c0*/  FADD.FTZ R8, R8, R137 ;  /* 0x0000008908087221 */ /* 0x000fe20000010000 */
[----:B------:R-:W-:Y:S01]  /*a9d0*/  MOV R137, R134 ;  /* 0x0000008600897202 */ /* 0x000fe20000000f00 */
[-C--:B------:R-:W-:Y:S04]  /*a9e0*/  HMMA.16816.F32 R68, R140, R212.reuse, R68 ;  /* 0x000000d48c44723c */ /* 0x080fe80000001844 */
[----:B------:R-:W-:Y:S04]  /*a9f0*/  FADD.FTZ R8, R34, R8 ;  /* 0x0000000822087221 */ /* 0x000fe80000010000 */
[C---:B------:R-:W-:Y:S04]  /*aa00*/  HMMA.16816.F32 R72, R208.reuse, R212, R72 ;  /* 0x000000d4d048723c */ /* 0x040fe80000001848 */
[----:B------:R-:W-:Y:S02]  /*aa10*/  FADD.FTZ R10, R247, R8 ;  /* 0x00000008f70a7221 */ /* 0x000fe40000010000 */
[----:B------:R-:W-:Y:S02]  /*aa20*/  FADD.FTZ R8, R30, R0 ;  /* 0x000000001e087221 */ /* 0x000fe40000010000 */
[-C--:B------:R-:W-:Y:S04]  /*aa30*/  HMMA.16816.F32 R76, R208, R214.reuse, R76 ;  /* 0x000000d6d04c723c */ /* 0x080fe8000000184c */
[----:B------:R-:W-:Y:S02]  /*aa40*/  FADD.FTZ R0, R24, R9 ;  /* 0x0000000918007221 */ /* 0x000fe40000010000 */
[----:B------:R-:W-:Y:S02]  /*aa50*/  FADD.FTZ R2, R248, R10 ;  /* 0x0000000af8027221 */ /* 0x000fe40000010000 */
[C---:B------:R-:W-:Y:S04]  /*aa60*/  HMMA.16816.F32 R80, R140.reuse, R214, R80 ;  /* 0x000000d68c50723c */ /* 0x040fe80000001850 */
[----:B------:R-:W-:Y:S02]  /*aa70*/  FADD.FTZ R10, R25, R8 ;  /* 0x00000008190a7221 */ /* 0x000fe40000010000 */
[----:B------:R-:W-:Y:S02]  /*aa80*/  FADD.FTZ R9, R27, R0 ;  /* 0x000000001b097221 */ /* 0x000fe40000010000 */
[-C--:B------:R-:W-:Y:S04]  /*aa90*/  HMMA.16816.F32 R84, R140, R216.reuse, R84 ;  /* 0x000000d88c54723c */ /* 0x080fe80000001854 */
[----:B------:R-:W-:Y:S04]  /*aaa0*/  FADD.FTZ R9, R22, R9 ;  /* 0x0000000916097221 */ /* 0x000fe80000010000 */
[C---:B------:R-:W-:Y:S08]  /*aab0*/  HMMA.16816.F32 R88, R208.reuse, R216, R88 ;  /* 0x000000d8d058723c */ /* 0x040ff00000001858 */
[-C--:B------:R-:W-:Y:S08]  /*aac0*/  HMMA.16816.F32 R92, R208, R218.reuse, R92 ;  /* 0x000000dad05c723c */ /* 0x080ff0000000185c */
[C---:B------:R-:W-:Y:S08]  /*aad0*/  HMMA.16816.F32 R96, R140.reuse, R218, R96 ;  /* 0x000000da8c60723c */ /* 0x040ff00000001860 */
[-C--:B------:R-:W-:Y:S08]  /*aae0*/  HMMA.16816.F32 R100, R140, R220.reuse, R100 ;  /* 0x000000dc8c64723c */ /* 0x080ff00000001864 */
[C---:B------:R-:W-:Y:S08]  /*aaf0*/  HMMA.16816.F32 R104, R208.reuse, R220, R104 ;  /* 0x000000dcd068723c */ /* 0x040ff00000001868 */
[-C--:B------:R-:W-:Y:S08]  /*ab00*/  HMMA.16816.F32 R108, R208, R222.reuse, R108 ;  /* 0x000000ded06c723c */ /* 0x080ff0000000186c */
[C---:B------:R-:W-:Y:S08]  /*ab10*/  HMMA.16816.F32 R112, R140.reuse, R222, R112 ;  /* 0x000000de8c70723c */ /* 0x040ff00000001870 */
[-C--:B-1----:R-:W-:Y:S08]  /*ab20*/  HMMA.16816.F32 R116, R140, R4.reuse, R116 ;  /* 0x000000048c74723c */ /* 0x082ff00000001874 */
[C---:B------:R-:W-:Y:S07]  /*ab30*/  HMMA.16816.F32 R120, R208.reuse, R4, R120 ;  /* 0x00000004d078723c */ /* 0x040fee0000001878 */
[----:B------:R-:W-:Y:S01]  /*ab40*/  FADD.FTZ R4, R31, R11 ;  /* 0x0000000b1f047221 */ /* 0x000fe20000010000 */
[-C--:B------:R-:W-:Y:S04]  /*ab50*/  HMMA.16816.F32 R124, R208, R6.reuse, R124 ;  /* 0x00000006d07c723c */ /* 0x080fe8000000187c */
        /* <DEDUP_REMOVED lines=17> */
[----:B------:R1:W-:Y:S01]  /*ac70*/  STL [R1], R5 ;  /* 0x0000000501007387 */ /* 0x0003e20000100800 */
[----:B------:R-:W-:Y:S02]  /*ac80*/  FADD.FTZ R2, R251, R2 ;  /* 0x00000002fb027221 */ /* 0x000fe40000010000 */
[----:B------:R-:W-:Y:S02]  /*ac90*/  FADD.FTZ R4, R15, R4 ;  /* 0x000000040f047221 */ /* 0x000fe40000010000 */
[----:B------:R-:W-:Y:S03]  /*aca0*/  FADD.FTZ R0, R139, R7 ;  /* 0x000000078b007221 */ /* 0x000fe60000010000 */
[----:B------:R1:W-:Y:S01]  /*acb0*/  STL [R1+0x8], R4 ;  /* 0x0000080401007387 */ /* 0x0003e20000100800 */
[----:B------:R-:W-:Y:S01]  /*acc0*/  FADD.FTZ R0, R138, R0 ;  /* 0x000000008a007221 */ /* 0x000fe20000010000 */
[----:B------:R-:W-:Y:S02]  /*acd0*/  MOV R138, R3 ;  /* 0x00000003008a7202 */ /* 0x000fe40000000f00 */
[----:B------:R1:W-:Y:S04]  /*ace0*/  STL [R1+0x4], R2 ;  /* 0x0000040201007387 */ /* 0x0003e80000100800 */
[----:B------:R1:W-:Y:S01]  /*acf0*/  STL [R1+0xc], R0 ;  /* 0x00000c0001007387 */ /* 0x0003e20000100800 */
[----:B------:R-:W-:-:S05]  /*ad00*/  @P1 BRA `(.L_x_646) ;  /* 0xffffb19000001947 */ /* 0x000fca000383ffff */
.L_x_645:
[----:B-1----:R-:W3:Y:S04]  /*ad10*/  LDL.LU R5, [R1] ;  /* 0x0000000001057983 */ /* 0x002ee80000300800 */
[----:B------:R-:W4:Y:S04]  /*ad20*/  LDL.LU R4, [R1+0x8] ;  /* 0x0000080001047983 */ /* 0x000f280000300800 */
[----:B--2---:R-:W2:Y:S04]  /*ad30*/  LDL.LU R2, [R1+0x4] ;  /* 0x0000040001027983 */ /* 0x004ea80000300800 */
[----:B------:R-:W2:Y:S04]  /*ad40*/  LDL.LU R0, [R1+0xc] ;  /* 0x00000c0001007983 */ /* 0x000ea80000300800 */
[----:B------:R-:W2:Y:S01]  /*ad50*/  LDL.LU R11, [R1+0x54] ;  /* 0x00005400010b7983 */ /* 0x000ea20000300800 */
[----:B------:R-:W-:-:S03]  /*ad60*/  MOV R138, c[0x0][0x4e8] ;  /* 0x00013a00008a7a02 */ /* 0x000fc60000000f00 */
[----:B------:R-:W2:Y:S01]  /*ad70*/  LDL.LU R139, [R1+0x58] ;  /* 0x00005800018b7983 */ /* 0x000ea20000300800 */
[----:B------:R-:W-:-:S03]  /*ad80*/  ISETP.NE.AND P0, PT, R138, 0x1, PT ;  /* 0x000000018a00780c */ /* 0x000fc60003f05270 */
[----:B------:R-:W1:Y:S04]  /*ad90*/  S2R R6, SR_CTAID.Y ;  /* 0x0000000000067919 */ /* 0x000e680000002600 */
[----:B------:R-:W1:Y:S02]  /*ada0*/  S2R R9, SR_TID.X ;  /* 0x0000000000097919 */ /* 0x000e640000002100 */
[----:B-1----:R-:W-:Y:S01]  /*adb0*/  IMAD.WIDE.U32 R18, R6, c[0x0][0x490], RZ ;  /* 0x0001240006127a25 */ /* 0x002fe200078e00ff */
[----:B------:R-:W-:-:S03]  /*adc0*/  SHF.R.S32.HI R137, RZ, 0x1f, R9 ;  /* 0x0000001fff897819 */ /* 0x000fc60000011409 */
[----:B------:R-:W-:Y:S01]  /*add0*/  IMAD.WIDE.U32 R20, R6, c[0x0][0x3e8], RZ ;  /* 0x0000fa0006147a25 */ /* 0x000fe200078e00ff */
[----:B------:R-:W-:Y:S06]  /*ade0*/  BAR.SYNC.DEFER_BLOCKING 0x1, 0x80 ;  /* 0x0042000000007b1d */ /* 0x000fec0000010000 */
[----:B---3--:R-:W1:Y:S04]  /*adf0*/  SHFL.BFLY PT, R12, R5, 0x2, 0x1f ;  /* 0x0c401f00050c7f89 */ /* 0x008e6800000e0000 */
[----:B----4-:R-:W3:Y:S04]  /*ae00*/  SHFL.BFLY PT, R10, R4, 0x2, 0x1f ;  /* 0x0c401f00040a7f89 */ /* 0x010ee800000e0000 */
[----:B--2---:R-:W2:Y:S04]  /*ae10*/  SHFL.BFLY PT, R8, R2, 0x2, 0x1f ;  /* 0x0c401f0002087f89 */ /* 0x004ea800000e0000 */
[----:B------:R-:W4:Y:S01]  /*ae20*/  SHFL.BFLY PT, R7, R0, 0x2, 0x1f ;  /* 0x0c401f0000077f89 */ /* 0x000f2200000e0000 */
[----:B------:R-:W-:Y:S01]  /*ae30*/  MOV R16, R11 ;  /* 0x0000000b00107202 */ /* 0x000fe20000000f00 */
[----:B-1----:R-:W-:-:S02]  /*ae40*/  FADD.FTZ R12, R12, R5 ;  /* 0x000000050c0c7221 */ /* 0x002fc40000010000 */
[----:B---3--:R-:W-:Y:S02]  /*ae50*/  FADD.FTZ R10, R10, R4 ;  /* 0x000000040a0a7221 */ /* 0x008fe40000010000 */
[----:B--2---:R-:W-:-:S03]  /*ae60*/  FADD.FTZ R8, R8, R2 ;  /* 0x0000000208087221 */ /* 0x004fc60000010000 */
[----:B------:R-:W1:Y:S01]  /*ae70*/  SHFL.BFLY PT, R2, R10, 0x1, 0x1f ;  /* 0x0c201f000a027f89 */ /* 0x000e6200000e0000 */
[----:B----4-:R-:W-:-:S03]  /*ae80*/  FADD.FTZ R7, R7, R0 ;  /* 0x0000000007077221 */ /* 0x010fc60000010000 */
[----:B------:R-:W2:Y:S04]  /*ae90*/  SHFL.BFLY PT, R4, R8, 0x1, 0x1f ;  /* 0x0c201f0008047f89 */ /* 0x000ea800000e0000 */
[----:B------:R-:W3:Y:S04]  /*aea0*/  SHFL.BFLY PT, R0, R12, 0x1, 0x1f ;  /* 0x0c201f000c007f89 */ /* 0x000ee800000e0000 */
[----:B------:R-:W4:Y:S01]  /*aeb0*/  SHFL.BFLY PT, R5, R7, 0x1, 0x1f ;  /* 0x0c201f0007057f89 */ /* 0x000f2200000e0000 */
[----:B-1----:R-:W-:Y:S01]  /*aec0*/  FADD.FTZ R10, R10, R2 ;  /* 0x000000020a0a7221 */ /* 0x002fe20000010000 */
[----:B------:R-:W-:Y:S01]  /*aed0*/  SHF.R.S32.HI R2, RZ, 0x1f, R6 ;  /* 0x0000001fff027819 */ /* 0x000fe20000011406 */
[----:B--2---:R-:W-:-:S03]  /*aee0*/  FADD.FTZ R8, R8, R4 ;  /* 0x0000000408087221 */ /* 0x004fc60000010000 */
[----:B------:R-:W-:Y:S01]  /*aef0*/  FSETP.NE.FTZ.AND P4, PT, R10, RZ, PT ;  /* 0x000000ff0a00720b */ /* 0x000fe20003f95000 */
[C---:B------:R-:W-:Y:S01]  /*af00*/  IMAD R26, R2.reuse, c[0x0][0x490], RZ ;  /* 0x00012400021a7a24 */ /* 0x040fe200078e02ff */
[----:B------:R-:W-:Y:S01]  /*af10*/  MOV R4, RZ ;  /* 0x000000ff00047202 */ /* 0x000fe20000000f00 */
[----:B------:R-:W-:Y:S02]  /*af20*/  IMAD R14, R2, c[0x0][0x3e8], RZ ;  /* 0x0000fa00020e7a24 */ /* 0x000fe400078e02ff */
[----:B------:R-:W-:Y:S01]  /*af30*/  @P0 IMAD.HI.U32 R2, R11, c[0x0][0x4ec], RZ ;  /* 0x00013b000b020a27 */ /* 0x000fe200078e00ff */
[----:B------:R-:W-:-:S03]  /*af40*/  FSETP.NE.FTZ.AND P2, PT, R8, RZ, PT ;  /* 0x000000ff0800720b */ /* 0x000fc60003f55000 */
[----:B---3--:R-:W-:Y:S01]  /*af50*/  FADD.FTZ R12, R12, R0 ;  /* 0x000000000c0c7221 */ /* 0x008fe20000010000 */
[----:B------:R-:W-:Y:S01]  /*af60*/  @P0 SHF.R.U32.HI R16, RZ, c[0x0][0x4f0], R2 ;  /* 0x00013c00ff100a19 */ /* 0x000fe20000011602 */
[----:B----4-:R-:W-:Y:S01]  /*af70*/  FADD.FTZ R7, R7, R5 ;  /* 0x0000000507077221 */ /* 0x010fe20000010000 */
[----:B------:R-:W-:Y:S01]  /*af80*/  MOV R0, RZ ;  /* 0x000000ff00007202 */ /* 0x000fe20000000f00 */
[----:B------:R-:W1:Y:S01]  /*af90*/  @P4 MUFU.RCP R4, R10 ;  /* 0x0000000a00044308 */ /* 0x000e620000001000 */
[----:B------:R-:W-:Y:S01]  /*afa0*/  IADD3 R2, -R16, RZ, RZ ;  /* 0x000000ff10027210 */ /* 0x000fe20007ffe1ff */
[----:B------:R-:W-:Y:S01]  /*afb0*/  IMAD R26, R6, c[0x0][0x494], R26 ;  /* 0x00012500061a7a24 */ /* 0x000fe200078e021a */
[----:B------:R-:W-:Y:S01]  /*afc0*/  FSETP.NE.FTZ.AND P5, PT, R12, RZ, PT ;  /* 0x000000ff0c00720b */ /* 0x000fe20003fb5000 */
[----:B------:R-:W-:Y:S01]  /*afd0*/  IMAD R14, R6, c[0x0][0x3ec], R14 ;  /* 0x0000fb00060e7a24 */ /* 0x000fe200078e020e */
[----:B------:R-:W-:Y:S01]  /*afe0*/  FSETP.NE.FTZ.AND P1, PT, R7, RZ, PT ;  /* 0x000000ff0700720b */ /* 0x000fe20003f35000 */
[----:B------:R-:W-:Y:S01]  /*aff0*/  IMAD R132, R2, c[0x0][0x4e8], R11 ;  /* 0x00013a0002847a24 */ /* 0x000fe200078e020b */
[----:B------:R-:W-:-:S02]  /*b000*/  MOV R2, RZ ;  /* 0x000000ff00027202 */ /* 0x000fc40000000f00 */
[----:B------:R-:W-:Y:S02]  /*b010*/  IADD3 R27, R19, R26, RZ ;  /* 0x0000001a131b7210 */ /* 0x000fe40007ffe0ff */
[----:B------:R-:W-:Y:S02]  /*b020*/  MOV R26, R18 ;  /* 0x00000012001a7202 */ /* 0x000fe40000000f00 */
[----:B------:R-:W2:Y:S01]  /*b030*/  @P2 MUFU.RCP R2, R8 ;  /* 0x0000000800022308 */ /* 0x000ea20000001000 */
[----:B------:R-:W-:-:S07]  /*b040*/  LEA.HI R6, R137, R9, RZ, 0x2 ;  /* 0x0000000989067211 */ /* 0x000fce00078f10ff */
[----:B------:R-:W3:Y:S01]  /*b050*/  @P5 MUFU.RCP R0, R12 ;  /* 0x0000000c00005308 */ /* 0x000ee20000001000 */
[C---:B-1----:R-:W-:Y:S01]  /*b060*/  FMUL.FTZ R151, R4.reuse, R151 ;  /* 0x0000009704977220 */ /* 0x042fe20000410000 */
[----:B------:R-:W-:Y:S01]  /*b070*/  LEA.HI R137, R137, R9, RZ, 0x5 ;  /* 0x0000000989897211 */ /* 0x000fe200078f28ff */
[C---:B------:R-:W-:Y:S01]  /*b080*/  FMUL.FTZ R150, R4.reuse, R150 ;  /* 0x0000009604967220 */ /* 0x040fe20000410000 */
[----:B------:R-:W-:Y:S01]  /*b090*/  IADD3 R15, R21, R14, RZ ;  /* 0x0000000e150f7210 */ /* 0x000fe20007ffe0ff */
[----:B------:R-:W-:Y:S01]  /*b0a0*/  FMUL.FTZ R155, R4, R155 ;  /* 0x0000009b049b7220 */ /* 0x000fe20000410000 */
[----:B------:R-:W-:Y:S01]  /*b0b0*/  LOP3.LUT R5, R137, 0xffffffe0, RZ, 0xc0, !PT ;  /* 0xffffffe089057812 */ /* 0x000fe200078ec0ff */
[----:B--2---:R-:W-:Y:S01]  /*b0c0*/  FMUL.FTZ R39, R2, R92 ;  /* 0x0000005c02277220 */ /* 0x004fe20000410000 */
[----:B------:R-:W-:Y:S01]  /*b0d0*/  LOP3.LUT R17, R6, 0xfffffffc, RZ, 0xc0, !PT ;  /* 0xfffffffc06117812 */ /* 0x000fe200078ec0ff */
[----:B------:R-:W2:Y:S01]  /*b0e0*/  LDL.LU R92, [R1+0x4c] ;  /* 0x00004c00015c7983 */ /* 0x000ea20000300800 */
[----:B------:R-:W-:Y:S01]  /*b0f0*/  FMUL.FTZ R89, R2, R89 ;  /* 0x0000005902597220 */ /* 0x000fe20000410000 */
[----:B------:R-:W-:Y:S01]  /*b100*/  IADD3 R5, -R5, R9, RZ ;  /* 0x0000000905057210 */ /* 0x000fe20007ffe1ff */
[----:B---3--:R-:W-:-:S03]  /*b110*/  FMUL.FTZ R149, R0, R149 ;  /* 0x0000009500957220 */ /* 0x008fc60000410000 */
[----:B------:R-:W-:Y:S01]  /*b120*/  LOP3.LUT P3, RZ, R5, 0x3, RZ, 0xc0, !PT ;  /* 0x0000000305ff7812 */ /* 0x000fe2000786c0ff */
        /* <DEDUP_REMOVED lines=16> */
[C---:B------:R-:W-:Y:S01]  /*b230*/  FMUL.FTZ R53, R0.reuse, R68 ;  /* 0x0000004400357220 */ /* 0x040fe20000410000 */
[----:B------:R-:W-:Y:S01]  /*b240*/  MOV R14, R20 ;  /* 0x00000014000e7202 */ /* 0x000fe20000000f00 */
        /* <DEDUP_REMOVED lines=28> */
[----:B------:R-:W-:Y:S01]  /*b410*/  @P2 MUFU.LG2 R8, R8 ;  /* 0x0000000800082308 */ /* 0x000fe20000000c00 */
[C---:B------:R-:W-:Y:S01]  /*b420*/  FMUL.FTZ R49, R0.reuse, R80 ;  /* 0x0000005000317220 */ /* 0x040fe20000410000 */
[----:B------:R-:W-:Y:S01]  /*b430*/  IADD3 R17, -R17, R9, RZ ;  /* 0x0000000911117210 */ /* 0x000fe20007ffe1ff */
        /* <DEDUP_REMOVED lines=12> */
[----:B------:R-:W-:Y:S01]  /*b500*/  MOV R0, RZ ;  /* 0x000000ff00007202 */ /* 0x000fe20000000f00 */
[----:B------:R-:W-:Y:S02]  /*b510*/  FMUL.FTZ R43, R2, R88 ;  /* 0x00000058022b7220 */ /* 0x000fe40000410000 */
[----:B------:R1:W5:Y:S03]  /*b520*/  LDL R88, [R1+0x10] ;  /* 0x0000100001587983 */ /* 0x0003660000100800 */
[----:B------:R-:W3:Y:S01]  /*b530*/  @P1 MUFU.RCP R0, R7 ;  /* 0x0000000700001308 */ /* 0x000ee20000001000 */
[----:B------:R-:W-:-:S02]  /*b540*/  F2FP.PACK_AB R43, R89, R43 ;  /* 0x0000002b592b723e */ /* 0x000fc400000000ff */
[----:B------:R-:W4:Y:S01]  /*b550*/  LDL R89, [R1+0x50] ;  /* 0x0000500001597983 */ /* 0x000f220000100800 */
[C---:B---3--:R-:W-:Y:S02]  /*b560*/  FMUL.FTZ R91, R0.reuse, R91 ;  /* 0x0000005b005b7220 */ /* 0x048fe40000410000 */
[----:B------:R-:W-:-:S05]  /*b570*/  FMUL.FTZ R42, R0, R90 ;  /* 0x0000005a002a7220 */ /* 0x000fca0000410000 */
[----:B------:R-:W-:Y:S02]  /*b580*/  F2FP.PACK_AB R42, R91, R42 ;  /* 0x0000002a5b2a723e */ /* 0x000fe400000000ff */
[----:B------:R1:W5:Y:S01]  /*b590*/  LDL.64 R90, [R1+0x18] ;  /* 0x00001800015a7983 */ /* 0x0003620000100a00 */
[C---:B------:R-:W-:Y:S02]  /*b5a0*/  FMUL.FTZ R80, R4.reuse, R102 ;  /* 0x0000006604507220 */ /* 0x040fe40000410000 */
[----:B------:R-:W-:Y:S02]  /*b5b0*/  FMUL.FTZ R68, R4, R130 ;  /* 0x0000008204447220 */ /* 0x000fe40000410000 */
[----:B------:R-:W3:Y:S01]  /*b5c0*/  S2R R4, SR_CTAID.Z ;  /* 0x0000000000047919 */ /* 0x000ee20000002700 */
[C---:B------:R-:W-:Y:S01]  /*b5d0*/  FMUL.FTZ R145, R2.reuse, R145 ;  /* 0x0000009102917220 */ /* 0x040fe20000410000 */
[----:B------:R-:W-:Y:S01]  /*b5e0*/  SHF.R.S32.HI R5, RZ, 0x2, R6 ;  /* 0x00000002ff057819 */ /* 0x000fe20000011406 */
        /* <DEDUP_REMOVED lines=28> */
[----:B------:R-:W-:Y:S01]  /*b7b0*/  SHF.R.S32.HI R2, RZ, 0x1f, R6 ;  /* 0x0000001fff027819 */ /* 0x000fe20000011406 */
[----:B------:R-:W1:Y:S01]  /*b7c0*/  @P1 MUFU.LG2 R7, R7 ;  /* 0x0000000700071308 */ /* 0x000e620000000c00 */
[----:B---3--:R-:W-:Y:S02]  /*b7d0*/  SHF.R.S32.HI R6, RZ, 0x1f, R4 ;  /* 0x0000001fff067819 */ /* 0x008fe40000011404 */
[----:B------:R-:W-:-:S03]  /*b7e0*/  LEA.HI R2, R2, R5, RZ, 0x3 ;  /* 0x0000000502027211 */ /* 0x000fc600078f18ff */
[----:B------:R-:W-:Y:S01]  /*b7f0*/  IMAD R86, R6, c[0x0][0x498], RZ ;  /* 0x0001260006567a24 */ /* 0x000fe200078e02ff */
[----:B------:R-:W-:Y:S01]  /*b800*/  LOP3.LUT R2, R2, 0xfffffff8, RZ, 0xc0, !PT ;  /* 0xfffffff802027812 */ /* 0x000fe200078ec0ff */
[----:B------:R-:W-:Y:S02]  /*b810*/  IMAD R85, R6, c[0x0][0x3f0], RZ ;  /* 0x0000fc0006557a24 */ /* 0x000fe400078e02ff */
[C---:B------:R-:W-:Y:S01]  /*b820*/  FMUL.FTZ R50, R0.reuse, R74 ;  /* 0x0000004a00327220 */ /* 0x040fe20000410000 */
[----:B------:R-:W-:Y:S01]  /*b830*/  IADD3 R5, R5, -R2, RZ ;  /* 0x8000000205057210 */ /* 0x000fe20007ffe0ff */
[C---:B------:R-:W-:Y:S01]  /*b840*/  FMUL.FTZ R46, R0.reuse, R78 ;  /* 0x0000004e002e7220 */ /* 0x040fe20000410000 */
[----:B------:R-:W-:Y:S01]  /*b850*/  @P4 MOV R2, 0x3f317218 ;  /* 0x3f31721800024802 */ /* 0x000fe20000000f00 */
        /* <DEDUP_REMOVED lines=27> */
[----:B------:R-:W-:Y:S01]  /*ba10*/  FMUL.FTZ R66, R0, R126 ;  /* 0x0000007e00427220 */ /* 0x000fe20000410000 */
[----:B------:R-:W-:Y:S01]  /*ba20*/  @P2 MOV R0, 0x3f317218 ;  /* 0x3f31721800002802 */ /* 0x000fe20000000f00 */
[C---:B------:R-:W-:Y:S02]  /*ba30*/  IMAD R86, R4.reuse, c[0x0][0x49c], R86 ;  /* 0x0001270004567a24 */ /* 0x040fe400078e0256 */
[C---:B------:R-:W-:Y:S02]  /*ba40*/  IMAD R85, R4.reuse, c[0x0][0x3f4], R85 ;  /* 0x0000fd0004557a24 */ /* 0x040fe400078e0255 */
[----:B------:R-:W-:Y:S01]  /*ba50*/  IMAD.WIDE.U32 R26, R4, c[0x0][0x498], R26 ;  /* 0x00012600041a7a25 */ /* 0x000fe200078e001a */
[----:B------:R-:W-:-:S03]  /*ba60*/  @P1 MOV R9, 0x3f317218 ;  /* 0x3f31721800091802 */ /* 0x000fc60000000f00 */
[----:B------:R-:W-:Y:S01]  /*ba70*/  IMAD.WIDE.U32 R14, R4, c[0x0][0x3f0], R14 ;  /* 0x0000fc00040e7a25 */ /* 0x000fe200078e000e */
[----:B------:R-:W-:-:S03]  /*ba80*/  @P5 MOV R4, 0x3f317218 ;  /* 0x3f31721800045802 */ /* 0x000fc60000000f00 */
[----:B------:R-:W-:Y:S02]  /*ba90*/  @P4 FMUL.FTZ R6, R2, c[0x0][0x2d0] ;  /* 0x0000b40002064a20 */ /* 0x000fe40000410000 */
[----:B------:R-:W-:Y:S02]  /*baa0*/  @P5 FMUL.FTZ R11, R4, c[0x0][0x2d0] ;  /* 0x0000b400040b5a20 */ /* 0x000fe40000410000 */
[----:B------:R-:W-:Y:S02]  /*bab0*/  @P2 FMUL.FTZ R2, R0, c[0x0][0x2d0] ;  /* 0x0000b40000022a20 */ /* 0x000fe40000410000 */
[----:B-1----:R-:W-:Y:S02]  /*bac0*/  @P1 FMUL.FTZ R4, R7, 0.69314718246459960938 ;  /* 0x3f31721807041820 */ /* 0x002fe40000410000 */
[----:B------:R-:W-:Y:S01]  /*bad0*/  @P1 FMUL.FTZ R0, R9, c[0x0][0x2d0] ;  /* 0x0000b40009001a20 */ /* 0x000fe20000410000 */
[----:B------:R-:W-:Y:S01]  /*bae0*/  MOV R83, 0xff800000 ;  /* 0xff80000000537802 */ /* 0x000fe20000000f00 */
[----:B------:R-:W-:-:S02]  /*baf0*/  @P2 FMUL.FTZ R8, R8, 0.69314718246459960938 ;  /* 0x3f31721808082820 */ /* 0x000fc40000410000 */
[----:B------:R-:W-:Y:S01]  /*bb00*/  @P1 FFMA.FTZ R83, R0, R3, R4 ;  /* 0x0000000300531223 */ /* 0x000fe20000010004 */
[----:B------:R-:W-:Y:S01]  /*bb10*/  SHF.R.S32.HI R0, RZ, 0x5, R137 ;  /* 0x00000005ff007819 */ /* 0x000fe20000011489 */
[----:B------:R-:W1:Y:S01]  /*bb20*/  @P4 MUFU.LG2 R10, R10 ;  /* 0x0000000a000a4308 */ /* 0x000e620000000c00 */
[----:B------:R-:W-:Y:S01]  /*bb30*/  MOV R84, 0xff800000 ;  /* 0xff80000000547802 */ /* 0x000fe20000000f00 */
[----:B------:R-:W-:Y:S01]  /*bb40*/  @P2 FFMA.FTZ R84, R2, R134, R8 ;  /* 0x0000008602542223 */ /* 0x000fe20000010008 */
[----:B------:R-:W-:Y:S02]  /*bb50*/  SHF.R.S32.HI R2, RZ, 0x1f, R0 ;  /* 0x0000001fff027819 */ /* 0x000fe40000011400 */
[----:B------:R-:W-:Y:S02]  /*bb60*/  LEA.HI R4, R17, R17, RZ, 0x1 ;  /* 0x0000001111047211 */ /* 0x000fe400078f08ff */
[----:B------:R-:W-:-:S04]  /*bb70*/  LEA.HI R2, R2, R0, RZ, 0x2 ;  /* 0x0000000002027211 */ /* 0x000fc800078f10ff */
[----:B------:R-:W-:Y:S02]  /*bb80*/  LOP3.LUT R3, R2, 0xffffffc, RZ, 0xc0, !PT ;  /* 0x0ffffffc02037812 */ /* 0x000fe400078ec0ff */
[----:B------:R-:W-:Y:S02]  /*bb90*/  LOP3.LUT R2, R4, 0x1ffffffe, RZ, 0xc0, !PT ;  /* 0x1ffffffe04027812 */ /* 0x000fe400078ec0ff */
[----:B------:R-:W-:Y:S01]  /*bba0*/  F2FP.PACK_AB R44, R87, R44 ;  /* 0x0000002c572c723e */ /* 0x000fe200000000ff */
[----:B-1----:R-:W-:Y:S01]  /*bbb0*/  @P4 FMUL.FTZ R10, R10, 0.69314718246459960938 ;  /* 0x3f3172180a0a4820 */ /* 0x002fe20000410000 */
[----:B------:R-:W1:Y:S01]  /*bbc0*/  S2R R87, SR_CTAID.X ;  /* 0x0000000000577919 */ /* 0x000e620000002500 */
[----:B------:R-:W-:Y:S02]  /*bbd0*/  IADD3 R8, R17, -R2, RZ ;  /* 0x8000000211087210 */ /* 0x000fe40007ffe0ff */
[----:B------:R-:W-:Y:S02]  /*bbe0*/  IADD3 R9, R0, -R3, RZ ;  /* 0x8000000300097210 */ /* 0x000fe40007ffe0ff */
[----:B------:R-:W-:-:S02]  /*bbf0*/  LOP3.LUT R2, R5, 0x1, RZ, 0xc0, !PT ;  /* 0x0000000105027812 */ /* 0x000fc400078ec0ff */
[C---:B------:R-:W-:Y:S02]  /*bc00*/  SHF.L.U32 R3, R5.reuse, 0x6, RZ ;  /* 0x0000000605037819 */ /* 0x040fe400000006ff */
[----:B------:R-:W-:Y:S01]  /*bc10*/  MOV R81, 0xff800000 ;  /* 0xff80000000517802 */ /* 0x000fe20000000f00 */
[----:B------:R-:W-:Y:S01]  /*bc20*/  @P4 FFMA.FTZ R81, R6, R135, R10 ;  /* 0x0000008706514223 */ /* 0x000fe2000001000a */
[----:B------:R-:W-:Y:S02]  /*bc30*/  R2P PR, R5, 0x6 ;  /* 0x0000000605007804 */ /* 0x000fe40000000000 */
[----:B------:R-:W-:Y:S02]  /*bc40*/  ISETP.NE.U32.AND P4, PT, R2, 0x1, PT ;  /* 0x000000010200780c */ /* 0x000fe40003f85070 */
[----:B------:R-:W-:Y:S02]  /*bc50*/  LOP3.LUT R2, R3, 0x1c0, RZ, 0xc0, !PT ;  /* 0x000001c003027812 */ /* 0x000fe400078ec0ff */
[----:B------:R-:W-:-:S02]  /*bc60*/  LEA R10, R0, R17, 0x9 ;  /* 0x00000011000a7211 */ /* 0x000fc400078e48ff */
[----:B------:R-:W-:Y:S02]  /*bc70*/  SHF.L.U32 R0, R4, 0x5, RZ ;  /* 0x0000000504007819 */ /* 0x000fe400000006ff */
[----:B------:R-:W-:Y:S01]  /*bc80*/  LEA.HI R7, R2, R2, RZ, 0x1d ;  /* 0x0000000202077211 */ /* 0x000fe200078fe8ff */
[----:B------:R-:W3:Y:S01]  /*bc90*/  @P5 MUFU.LG2 R12, R12 ;  /* 0x0000000c000c5308 */ /* 0x000ee20000000c00 */
[----:B------:R-:W-:Y:S02]  /*bca0*/  SHF.R.S32.HI R5, RZ, 0x2, R139 ;  /* 0x00000002ff057819 */ /* 0x000fe4000001148b */
[----:B------:R-:W-:Y:S02]  /*bcb0*/  SHF.R.S32.HI R6, RZ, 0x1f, R16 ;  /* 0x0000001fff067819 */ /* 0x000fe40000011410 */
[----:B------:R-:W-:Y:S02]  /*bcc0*/  LOP3.LUT R4, R0, 0xffffffc0, RZ, 0xc0, !PT ;  /* 0xffffffc000047812 */ /* 0x000fe400078ec0ff */
[----:B------:R-:W-:-:S02]  /*bcd0*/  LEA R7, R10, R7, 0x1 ;  /* 0x000000070a077211 */ /* 0x000fc400078e08ff */
[----:B------:R-:W-:Y:S01]  /*bce0*/  LEA R0, R9, R5, 0x4 ;  /* 0x0000000509007211 */ /* 0x000fe200078e20ff */
[----:B------:R-:W-:Y:S01]  /*bcf0*/  IMAD R5, R6, c[0x0][0x3e0], RZ ;  /* 0x0000f80006057a24 */ /* 0x000fe200078e02ff */
[----:B------:R-:W-:Y:S02]  /*bd00*/  LEA R4, R8, R4, 0x3 ;  /* 0x0000000408047211 */ /* 0x000fe400078e18ff */
[----:B------:R-:W-:Y:S01]  /*bd10*/  SHF.L.U32 R7, R7, 0x1, RZ ;  /* 0x0000000107077819 */ /* 0x000fe200000006ff */
[----:B------:R-:W-:Y:S01]  /*bd20*/  IMAD R9, R16, c[0x0][0x3e4], R5 ;  /* 0x0000f90010097a24 */ /* 0x000fe200078e0205 */
[----:B------:R-:W-:Y:S02]  /*bd30*/  IADD3 R6, R0, R4, RZ ;  /* 0x0000000400067210 */ /* 0x000fe40007ffe0ff */
[----:B------:R-:W-:Y:S02]  /*bd40*/  IADD3 R5, R7, 0x80, RZ ;  /* 0x0000008007057810 */ /* 0x000fe40007ffe0ff */
[----:B-1----:R-:W-:-:S02]  /*bd50*/  LEA R0, R87, R0, 0x7 ;  /* 0x0000000057007211 */ /* 0x002fc400078e38ff */
[----:B------:R-:W-:Y:S01]  /*bd60*/  IADD3 R3, R15, R85, RZ ;  /* 0x000000550f037210 */ /* 0x000fe20007ffe0ff */
[----:B------:R-:W-:Y:S01]  /*bd70*/  IMAD R85, R138, c[0x0][0x388], RZ ;  /* 0x0000e2008a557a24 */ /* 0x000fe200078e02ff */
[----:B------:R-:W-:Y:S02]  /*bd80*/  IADD3 R8, R7, 0x70, RZ ;  /* 0x0000007007087810 */ /* 0x000fe40007ffe0ff */
[----:B------:R-:W-:Y:S01]  /*bd90*/  @P4 IADD3 R8, R5, 0x10, RZ ;  /* 0x0000001005084810 */ /* 0x000fe20007ffe0ff */
[----:B---3--:R-:W-:Y:S01]  /*bda0*/  @P5 FMUL.FTZ R12, R12, 0.69314718246459960938 ;  /* 0x3f3172180c0c5820 */ /* 0x008fe20000410000 */
[----:B------:R-:W-:Y:S02]  /*bdb0*/  LEA R6, R87, R6, 0x7 ;  /* 0x0000000657067211 */ /* 0x000fe400078e38ff */
[C---:B------:R-:W-:Y:S02]  /*bdc0*/  IADD3 R5, R0.reuse, 0x40, RZ ;  /* 0x0000004000057810 */ /* 0x040fe40007ffe0ff */
[----:B------:R-:W-:-:S02]  /*bdd0*/  IADD3 R4, R0, 0x8, RZ ;  /* 0x0000000800047810 */ /* 0x000fc40007ffe0ff */
[----:B------:R-:W-:Y:S02]  /*bde0*/  MOV R2, R14 ;  /* 0x0000000e00027202 */ /* 0x000fe40000000f00 */
[----:B------:R-:W-:Y:S01]  /*bdf0*/  MOV R82, 0xff800000 ;  /* 0xff80000000527802 */ /* 0x000fe20000000f00 */
[----:B------:R-:W-:Y:S01]  /*be00*/  @P5 FFMA.FTZ R82, R11, R136, R12 ;  /* 0x000000880b525223 */ /* 0x000fe2000001000c */
[-C--:B------:R-:W-:Y:S01]  /*be10*/  ISETP.GE.OR P4, PT, R5, R85.reuse, P3 ;  /* 0x000000550500720c */ /* 0x080fe20001f86670 */
[----:B------:R-:W-:Y:S01]  /*be20*/  @P0 IMAD.HI.U32 R5, R6, c[0x0][0x4ec], RZ ;  /* 0x00013b0006050a27 */ /* 0x000fe200078e00ff */
[-C--:B------:R-:W-:Y:S02]  /*be30*/  ISETP.GE.OR P5, PT, R4, R85.reuse, P3 ;  /* 0x000000550400720c */ /* 0x080fe40001fa6670 */
[----:B------:R-:W-:Y:S01]  /*be40*/  IADD3 R4, R0, 0x48, RZ ;  /* 0x0000004800047810 */ /* 0x000fe20007ffe0ff */
[----:B------:R-:W-:Y:S01]  /*be50*/  IMAD.WIDE.U32 R2, R16, c[0x0][0x3e0], R2 ;  /* 0x0000f80010027a25 */ /* 0x000fe200078e0002 */
[----:B------:R-:W-:-:S02]  /*be60*/  ISETP.GE.OR P6, PT, R0, R85, P3 ;  /* 0x000000550000720c */ /* 0x000fc40001fc6670 */
[----:B------:R-:W-:Y:S02]  /*be70*/  MOV R0, R6 ;  /* 0x0000000600007202 */ /* 0x000fe40000000f00 */
[----:B------:R-:W-:Y:S02]  /*be80*/  @P0 SHF.R.U32.HI R0, RZ, c[0x0][0x4f0], R5 ;  /* 0x00013c00ff000a19 */ /* 0x000fe40000011605 */
[----:B------:R-:W-:Y:S02]  /*be90*/  ISETP.GE.OR P3, PT, R4, R85, P3 ;  /* 0x000000550400720c */ /* 0x000fe40001f66670 */
[----:B------:R-:W-:Y:S02]  /*bea0*/  SHF.R.S32.HI R4, RZ, 0x1f, R132 ;  /* 0x0000001fff047819 */ /* 0x000fe40000011484 */
[----:B------:R-:W-:Y:S02]  /*beb0*/  IADD3 R3, R3, R9, RZ ;  /* 0x0000000903037210 */ /* 0x000fe40007ffe0ff */
[----:B------:R-:W-:Y:S01]  /*bec0*/  IADD3 R9, -R0, RZ, RZ ;  /* 0x000000ff00097210 */ /* 0x000fe20007ffe1ff */
[----:B------:R-:W-:Y:S01]  /*bed0*/  IMAD R5, R4, c[0x0][0x3d8], RZ ;  /* 0x0000f60004057a24 */ /* 0x000fe200078e02ff */
[----:B------:R-:W-:Y:S01]  /*bee0*/  SHF.R.S32.HI R10, RZ, 0x1f, R0 ;  /* 0x0000001fff0a7819 */ /* 0x000fe20000011400 */
[----:B------:R-:W-:Y:S01]  /*bef0*/  IMAD.WIDE.U32 R16, R132, c[0x0][0x3d8], R2 ;  /* 0x0000f60084107a25 */ /* 0x000fe200078e0002 */
[----:B------:R-:W-:-:S02]  /*bf00*/  IADD3 R4, P0, R0, R26, RZ ;  /* 0x0000001a00047210 */ /* 0x000fc40007f1e0ff */
[----:B------:R-:W-:Y:S01]  /*bf10*/  MOV R2, 0x20 ;  /* 0x0000002000027802 */ /* 0x000fe20000000f00 */
[----:B------:R-:W-:Y:S01]  /*bf20*/  IMAD R0, R9, c[0x0][0x4e8], R6 ;  /* 0x00013a0009007a24 */ /* 0x000fe200078e0206 */
[----:B------:R-:W-:Y:S02]  /*bf30*/  F2FP.PACK_AB R11, R151, R150 ;  /* 0x00000096970b723e */ /* 0x000fe400000000ff */
[----:B------:R-:W-:Y:S02]  /*bf40*/  SEL R9, R2, 0xffffffe0, !P1 ;  /* 0xffffffe002097807 */ /* 0x000fe40004800000 */
[----:B------:R-:W-:Y:S01]  /*bf50*/  SHF.R.S32.HI R2, RZ, 0x1f, R0 ;  /* 0x0000001fff027819 */ /* 0x000fe20000011400 */
[----:B------:R1:W-:Y:S01]  /*bf60*/  STS [R7+0x480], R11 ;  /* 0x0004800b07007388 */ /* 0x0003e20000000800 */
[----:B------:R-:W-:Y:S02]  /*bf70*/  F2FP.PACK_AB R12, R149, R148 ;  /* 0x00000094950c723e */ /* 0x000fe400000000ff */
[----:B------:R-:W-:-:S02]  /*bf80*/  F2FP.PACK_AB R13, R153, R13 ;  /* 0x0000000d990d723e */ /* 0x000fc400000000ff */
[----:B------:R-:W-:Y:S02]  /*bf90*/  F2FP.PACK_AB R18, R155, R18 ;  /* 0x000000129b12723e */ /* 0x000fe400000000ff */
[----:B------:R-:W-:Y:S02]  /*bfa0*/  F2FP.PACK_AB R19, R145, R19 ;  /* 0x000000139113723e */ /* 0x000fe400000000ff */
[----:B------:R-:W-:Y:S02]  /*bfb0*/  F2FP.PACK_AB R22, R147, R22 ;  /* 0x000000169316723e */ /* 0x000fe400000000ff */
[----:B------:R-:W-:Y:S02]  /*bfc0*/  IADD3 R6, R7, R9, RZ ;  /* 0x0000000907067210 */ /* 0x000fe40007ffe0ff */
[----:B------:R-:W-:Y:S01]  /*bfd0*/  F2FP.PACK_AB R21, R157, R21 ;  /* 0x000000159d15723e */ /* 0x000fe200000000ff */
[----:B-1----:R-:W-:Y:S01]  /*bfe0*/  IMAD R11, R132, c[0x0][0x3dc], R5 ;  /* 0x0000f700840b7a24 */ /* 0x002fe200078e0205 */
[----:B------:R-:W-:Y:S01]  /*bff0*/  IADD3.X R5, R10, R27, R86, P0, !PT ;  /* 0x0000001b0a057210 */ /* 0x000fe200007fe456 */
[----:B------:R-:W-:-:S04]  /*c000*/  IMAD R10, R2, c[0x0][0x488], RZ ;  /* 0x00012200020a7a24 */ /* 0x000fc800078e02ff */
[----:B------:R-:W-:Y:S01]  /*c010*/  IMAD.WIDE.U32 R2, R0, c[0x0][0x488], R4 ;  /* 0x0001220000027a25 */ /* 0x000fe200078e0004 */
[----:B------:R-:W-:-:S03]  /*c020*/  MOV R5, 0x40 ;  /* 0x0000004000057802 */ /* 0x000fc60000000f00 */
[----:B------:R-:W-:Y:S01]  /*c030*/  IMAD R0, R0, c[0x0][0x48c], R10 ;  /* 0x0001230000007a24 */ /* 0x000fe200078e020a */
[----:B------:R-:W-:Y:S02]  /*c040*/  IADD3 R4, R9, R8, RZ ;  /* 0x0000000809047210 */ /* 0x000fe40007ffe0ff */
[----:B------:R-:W-:Y:S02]  /*c050*/  F2FP.PACK_AB R20, R159, R20 ;  /* 0x000000149f14723e */ /* 0x000fe400000000ff */
[----:B------:R-:W-:Y:S02]  /*c060*/  LEA R10, P0, R2, c[0x0][0x450], 0x2 ;  /* 0x00011400020a7a11 */ /* 0x000fe400078010ff */
[----:B------:R-:W-:Y:S01]  /*c070*/  IADD3 R9, R3, R0, RZ ;  /* 0x0000000003097210 */ /* 0x000fe20007ffe0ff */
[----:B------:R-:W-:Y:S01]  /*c080*/  STS [R7+0x80], R12 ;  /* 0x0000800c07007388 */ /* 0x000fe20000000800 */
[----:B------:R-:W-:Y:S02]  /*c090*/  F2FP.PACK_AB R23, R165, R23 ;  /* 0x00000017a517723e */ /* 0x000fe400000000ff */
[----:B------:R-:W-:-:S02]  /*c0a0*/  F2FP.PACK_AB R24, R167, R24 ;  /* 0x00000018a718723e */ /* 0x000fc400000000ff */
[----:B------:R-:W-:Y:S01]  /*c0b0*/  SEL R3, R5, 0xffffffc0, !P2 ;  /* 0xffffffc005037807 */ /* 0x000fe20005000000 */
[----:B------:R-:W-:Y:S01]  /*c0c0*/  STS [R8], R13 ;  /* 0x0000000d08007388 */ /* 0x000fe20000000800 */
        /* <DEDUP_REMOVED lines=8> */
[----:B------:R-:W-:Y:S01]  /*c150*/  STS [R7+0x2480], R22 ;  /* 0x0024801607007388 */ /* 0x000fe20000000800 */
[----:B------:R-:W-:Y:S02]  /*c160*/  LEA.HI.X R9, R2, c[0x0][0x454], R9, 0x2, P0 ;  /* 0x0001150002097a11 */ /* 0x000fe400000f1409 */
[----:B------:R-:W-:Y:S01]  /*c170*/  F2FP.PACK_AB R35, R181, R35 ;  /* 0x00000023b523723e */ /* 0x000fe200000000ff */
[----:B------:R-:W-:Y:S01]  /*c180*/  STS [R8+0x2000], R21 ;  /* 0x0020001508007388 */ /* 0x000fe20000000800 */
[----:B------:R-:W-:Y:S02]  /*c190*/  F2FP.PACK_AB R34, R183, R34 ;  /* 0x00000022b722723e */ /* 0x000fe400000000ff */
[----:B------:R-:W-:Y:S01]  /*c1a0*/  IADD3 R2, R7, R3, RZ ;  /* 0x0000000307027210 */ /* 0x000fe20007ffe0ff */
[----:B------:R-:W-:Y:S01]  /*c1b0*/  STS [R8+0x2400], R20 ;  /* 0x0024001408007388 */ /* 0x000fe20000000800 */
[----:B------:R-:W-:-:S02]  /*c1c0*/  F2FP.PACK_AB R32, R185, R32 ;  /* 0x00000020b920723e */ /* 0x000fc400000000ff */
[----:B------:R-:W-:Y:S01]  /*c1d0*/  F2FP.PACK_AB R31, R187, R31 ;  /* 0x0000001fbb1f723e */ /* 0x000fe200000000ff */
[----:B------:R-:W-:Y:S01]  /*c1e0*/  STS [R6+0x80], R23 ;  /* 0x0000801706007388 */ /* 0x000fe20000000800 */
[----:B------:R-:W-:Y:S02]  /*c1f0*/  IADD3 R5, R3, R8, RZ ;  /* 0x0000000803057210 */ /* 0x000fe40007ffe0ff */
[----:B------:R-:W-:Y:S01]  /*c200*/  F2FP.PACK_AB R33, R177, R33 ;  /* 0x00000021b121723e */ /* 0x000fe200000000ff */
[----:B------:R-:W-:Y:S01]  /*c210*/  STS [R6+0x480], R24 ;  /* 0x0004801806007388 */ /* 0x000fe20000000800 */
[----:B------:R-:W-:Y:S02]  /*c220*/  F2FP.PACK_AB R38, R179, R38 ;  /* 0x00000026b326723e */ /* 0x000fe400000000ff */
[----:B------:R-:W-:Y:S01]  /*c230*/  F2FP.PACK_AB R63, R189, R63 ;  /* 0x0000003fbd3f723e */ /* 0x000fe200000000ff */
[----:B------:R-:W-:Y:S01]  /*c240*/  STS [R4], R25 ;  /* 0x0000001904007388 */ /* 0x000fe20000000800 */
[----:B------:R-:W-:-:S03]  /*c250*/  F2FP.PACK_AB R62, R191, R62 ;  /* 0x0000003ebf3e723e */ /* 0x000fc600000000ff */
[----:B------:R-:W-:Y:S01]  /*c260*/  STS [R4+0x400], R28 ;  /* 0x0004001c04007388 */ /* 0x000fe20000000800 */
[----:B------:R-:W-:Y:S02]  /*c270*/  F2FP.PACK_AB R61, R197, R61 ;  /* 0x0000003dc53d723e */ /* 0x000fe400000000ff */
[----:B------:R-:W-:Y:S01]  /*c280*/  F2FP.PACK_AB R60, R199, R60 ;  /* 0x0000003cc73c723e */ /* 0x000fe200000000ff */
[----:B------:R-:W-:Y:S01]  /*c290*/  STS [R6+0x2080], R29 ;  /* 0x0020801d06007388 */ /* 0x000fe20000000800 */
[----:B------:R-:W-:-:S03]  /*c2a0*/  IADD3 R0, R3, R6, RZ ;  /* 0x0000000603007210 */ /* 0x000fc60007ffe0ff */
        /* <DEDUP_REMOVED lines=88> */
[----:B------:R-:W1:Y:S04]  /*c830*/  SHFL.IDX PT, R15, R9, RZ, 0x1c1f ;  /* 0x001c1fff090f7589 */ /* 0x000e6800000e0000 */
[----:B------:R-:W-:Y:S06]  /*c840*/  BAR.SYNC.DEFER_BLOCKING 0x1, 0x80 ;  /* 0x0042000000007b1d */ /* 0x000fec0000010000 */
[----:B------:R-:W-:Y:S04]  /*c850*/  SHFL.IDX PT, R6, R10, 0x1, 0x1c1f ;  /* 0x003c1f000a067f89 */ /* 0x000fe800000e0000 */
[----:B------:R-:W3:Y:S04]  /*c860*/  SHFL.IDX PT, R7, R9, 0x1, 0x1c1f ;  /* 0x003c1f0009077f89 */ /* 0x000ee800000e0000 */
[----:B------:R-:W-:Y:S04]  /*c870*/  SHFL.IDX PT, R12, R10, 0x2, 0x1c1f ;  /* 0x005c1f000a0c7f89 */ /* 0x000fe800000e0000 */
[----:B------:R-:W4:Y:S04]  /*c880*/  SHFL.IDX PT, R13, R9, 0x2, 0x1c1f ;  /* 0x005c1f00090d7f89 */ /* 0x000f2800000e0000 */
[----:B------:R-:W-:Y:S04]  /*c890*/  SHFL.IDX PT, R8, R10, 0x3, 0x1c1f ;  /* 0x007c1f000a087f89 */ /* 0x000fe800000e0000 */
[----:B------:R-:W4:Y:S01]  /*c8a0*/  SHFL.IDX PT, R9, R9, 0x3, 0x1c1f ;  /* 0x007c1f0009097f89 */ /* 0x000f2200000e0000 */
[----:B--2---:R-:W-:-:S03]  /*c8b0*/  SHF.L.U32 R4, R92, 0x1, RZ ;  /* 0x000000015c047819 */ /* 0x004fc600000006ff */
[----:B-1----:R-:W-:Y:S04]  /*c8c0*/  @!P6 ST.E [R14.64], R82 ;  /* 0x000000520e00e985 */ /* 0x002fe8000c101916 */
[----:B---3--:R1:W-:Y:S04]  /*c8d0*/  @!P5 ST.E [R6.64], R81 ;  /* 0x000000510600d985 */ /* 0x0083e8000c101916 */
[----:B----4-:R2:W-:Y:S04]  /*c8e0*/  @!P4 ST.E [R12.64], R84 ;  /* 0x000000540c00c985 */ /* 0x0105e8000c101916 */
[----:B------:R2:W-:Y:S04]  /*c8f0*/  @!P3 ST.E [R8.64], R83 ;  /* 0x000000530800b985 */ /* 0x0005e8000c101916 */
[----:B------:R2:W3:Y:S04]  /*c900*/  LDS.128 R24, [R4+0x880] ;  /* 0x0008800004187984 */ /* 0x0004e80000000c00 */
[----:B------:R2:W4:Y:S04]  /*c910*/  LDS.128 R32, [R4+0x1080] ;  /* 0x0010800004207984 */ /* 0x0005280000000c00 */
[----:B------:R2:W1:Y:S04]  /*c920*/  LDS.128 R40, [R4+0x1880] ;  /* 0x0018800004287984 */ /* 0x0004680000000c00 */
[----:B------:R2:W1:Y:S04]  /*c930*/  LDS.128 R48, [R4+0x2080] ;  /* 0x0020800004307984 */ /* 0x0004680000000c00 */
[----:B------:R2:W2:Y:S04]  /*c940*/  LDS.128 R56, [R4+0x2880] ;  /* 0x0028800004387984 */ /* 0x0004a80000000c00 */
        /* <DEDUP_REMOVED lines=8> */
[----:B------:R2:W2:Y:S01]  /*c9d0*/  LDS.128 R72, [R4+0x7880] ;  /* 0x0078800004487984 */ /* 0x0004a20000000c00 */
[----:B------:R-:W-:-:S02]  /*c9e0*/  IADD3 R0, R17, R11, RZ ;  /* 0x0000000b11007210 */ /* 0x000fc40007ffe0ff */
[----:B-1----:R-:W-:-:S04]  /*c9f0*/  LEA R7, P0, R16, c[0x0][0x380], 0x1 ;  /* 0x0000e00010077a11 */ /* 0x002fc800078008ff */
[----:B------:R-:W-:Y:S02]  /*ca00*/  LEA.HI.X R6, R16, c[0x0][0x384], R0, 0x1, P0 ;  /* 0x0000e10010067a11 */ /* 0x000fe400000f0c00 */
[----:B------:R-:W-:Y:S01]  /*ca10*/  ISETP.GE.AND P0, PT, R89, R85, PT ;  /* 0x000000555900720c */ /* 0x000fe20003f06270 */
[----:B------:R1:W1:Y:S01]  /*ca20*/  SHFL.IDX PT, R2, R7, RZ, 0x181f ;  /* 0x00181fff07027589 */ /* 0x00026200000e0000 */
[----:B------:R-:W-:Y:S03]  /*ca30*/  BSSY B0, `(.L_x_647) ;  /* 0x000000e000007945 */ /* 0x000fe60003800000 */
[----:B------:R1:W1:Y:S08]  /*ca40*/  SHFL.IDX PT, R3, R6, RZ, 0x181f ;  /* 0x00181fff06037589 */ /* 0x00027000000e0000 */
[----:B------:R-:W-:Y:S05]  /*ca50*/  @P0 BRA `(.L_x_648) ;  /* 0x000000b000000947 */ /* 0x000fea0003800000 */
[----:B--234-:R-:W2:Y:S01]  /*ca60*/  LDS.128 R12, [R4+0x80] ;  /* 0x00008000040c7984 */ /* 0x01cea20000000c00 */
[----:B-----5:R-:W-:-:S02]  /*ca70*/  ISETP.GE.AND P0, PT, R88, c[0x0][0x3c8], PT ;  /* 0x0000f20058007a0c */ /* 0x020fc40003f06270 */
[----:B------:R-:W-:Y:S01]  /*ca80*/  ISETP.GE.AND P1, PT, R90, c[0x0][0x3c8], PT ;  /* 0x0000f2005a007a0c */ /* 0x000fe20003f26270 */
[----:B------:R3:W4:Y:S10]  /*ca90*/  LDS.128 R8, [R4+0x4080] ;  /* 0x0040800004087984 */ /* 0x0007340000000c00 */
[----:B------:R-:W-:-:S04]  /*caa0*/  @!P0 SHF.R.S32.HI R0, RZ, 0x1f, R88 ;  /* 0x0000001fff008819 */ /* 0x000fc80000011458 */
[----:B------:R-:W-:-:S04]  /*cab0*/  @!P0 LEA.HI R0, R0, R88, RZ, 0x3 ;  /* 0x0000005800008211 */ /* 0x000fc800078f18ff */
[----:B------:R-:W-:Y:S01]  /*cac0*/  @!P0 LOP3.LUT R0, R0, 0xfffffff8, RZ, 0xc0, !PT ;  /* 0xfffffff800008812 */ /* 0x000fe200078ec0ff */
[----:B-1-3--:R-:W-:-:S04]  /*cad0*/  @!P1 IMAD.WIDE R4, R90, 0x2, R2 ;  /* 0x000000025a049825 */ /* 0x00afc800078e0202 */
[----:B------:R-:W-:Y:S01]  /*cae0*/  @!P0 IMAD.WIDE R2, R0, 0x2, R2 ;  /* 0x0000000200028825 */ /* 0x000fe200078e0202 */
[----:B--2---:R1:W-:Y:S04]  /*caf0*/  @!P1 ST.E.128 [R4.64], R12 ;  /* 0x0000000c04009985 */ /* 0x0043e8000c101d16 */
[----:B----4-:R1:W-:Y:S02]  /*cb00*/  @!P0 ST.E.128 [R2.64], R8 ;  /* 0x0000000802008985 */ /* 0x0103e4000c101d16 */
.L_x_648:
[----:B---34-:R-:W-:Y:S05]  /*cb10*/  BSYNC B0 ;  /* 0x0000000000007941 */ /* 0x018fea0003800000 */
.L_x_647:
[----:B------:R-:W-:Y:S01]  /*cb20*/  IADD3 R0, R89, 0x10, RZ ;  /* 0x0000001059007810 */ /* 0x000fe20007ffe0ff */
[----:B-1----:R1:W3:Y:S01]  /*cb30*/  SHFL.IDX PT, R3, R6, 0x1, 0x181f ;  /* 0x00381f0006037f89 */ /* 0x0022e200000e0000 */
[----:B------:R-:W-:Y:S02]  /*cb40*/  BSSY B0, `(.L_x_649) ;  /* 0x000000d000007945 */ /* 0x000fe40003800000 */
[----:B------:R-:W-:Y:S01]  /*cb50*/  ISETP.GE.AND P0, PT, R0, R85, PT ;  /* 0x000000550000720c */ /* 0x000fe20003f06270 */
[----:B------:R1:W4:-:S12]  /*cb60*/  SHFL.IDX PT, R2, R7, 0x1, 0x181f ;  /* 0x00381f0007027f89 */ /* 0x00031800000e0000 */
[----:B------:R-:W-:Y:S05]  /*cb70*/  @P0 BRA `(.L_x_650) ;  /* 0x0000009000000947 */ /* 0x000fea0003800000 */
[----:B-----5:R-:W-:Y:S02]  /*cb80*/  ISETP.GE.AND P0, PT, R88, c[0x0][0x3c8], PT ;  /* 0x0000f20058007a0c */ /* 0x020fe40003f06270 */
[----:B------:R-:W-:-:S11]  /*cb90*/  ISETP.GE.AND P1, PT, R90, c[0x0][0x3c8], PT ;  /* 0x0000f2005a007a0c */ /* 0x000fd60003f26270 */
[----:B------:R-:W-:Y:S02]  /*cba0*/  @!P0 SHF.R.S32.HI R0, RZ, 0x1f, R88 ;  /* 0x0000001fff008819 */ /* 0x000fe40000011458 */
[----:B--234-:R-:W-:Y:S02]  /*cbb0*/  @!P1 IMAD.WIDE R4, R90, 0x2, R2 ;  /* 0x000000025a049825 */ /* 0x01cfe400078e0202 */
[----:B------:R-:W-:-:S03]  /*cbc0*/  @!P0 LEA.HI R0, R0, R88, RZ, 0x3 ;  /* 0x0000005800008211 */ /* 0x000fc600078f18ff */
[----:B------:R2:W-:Y:S01]  /*cbd0*/  @!P1 ST.E.128 [R4.64], R24 ;  /* 0x0000001804009985 */ /* 0x0005e2000c101d16 */
[----:B------:R-:W-:-:S05]  /*cbe0*/  @!P0 LOP3.LUT R0, R0, 0xfffffff8, RZ, 0xc0, !PT ;  /* 0xfffffff800008812 */ /* 0x000fca00078ec0ff */
[----:B------:R-:W-:-:S05]  /*cbf0*/  @!P0 IMAD.WIDE R2, R0, 0x2, R2 ;  /* 0x0000000200028825 */ /* 0x000fca00078e0202 */
[----:B------:R2:W-:Y:S02]  /*cc00*/  @!P0 ST.E.128 [R2.64], R20 ;  /* 0x0000001402008985 */ /* 0x0005e4000c101d16 */
.L_x_650:
[----:B------:R-:W-:Y:S05]  /*cc10*/  BSYNC B0 ;  /* 0x0000000000007941 */ /* 0x000fea0003800000 */
.L_x_649:
[----:B------:R-:W-:Y:S01]  /*cc20*/  IADD3 R0, R89, 0x20, RZ ;  /* 0x0000002059007810 */ /* 0x000fe20007ffe0ff */
[----:B--23--:R2:W3:Y:S01]  /*cc30*/  SHFL.IDX PT, R3, R6, 0x2, 0x181f ;  /* 0x00581f0006037f89 */ /* 0x00c4e200000e0000 */
[----:B------:R-:W-:Y:S02]  /*cc40*/  BSSY B0, `(.L_x_651) ;  /* 0x000000d000007945 */ /* 0x000fe40003800000 */
[----:B------:R-:W-:Y:S01]  /*cc50*/  ISETP.GE.AND P0, PT, R0, R85, PT ;  /* 0x000000550000720c */ /* 0x000fe20003f06270 */
[----:B----4-:R2:W4:-:S12]  /*cc60*/  SHFL.IDX PT, R2, R7, 0x2, 0x181f ;  /* 0x00581f0007027f89 */ /* 0x01051800000e0000 */
[----:B------:R-:W-:Y:S05]  /*cc70*/  @P0 BRA `(.L_x_652) ;  /* 0x0000009000000947 */ /* 0x000fea0003800000 */
[----:B-----5:R-:W-:Y:S02]  /*cc80*/  ISETP.GE.AND P0, PT, R88, c[0x0][0x3c8], PT ;  /* 0x0000f20058007a0c */ /* 0x020fe40003f06270 */
        /* <DEDUP_REMOVED lines=8> */
.L_x_652:
[----:B------:R-:W-:Y:S05]  /*cd10*/  BSYNC B0 ;  /* 0x0000000000007941 */ /* 0x000fea0003800000 */
.L_x_651:
[----:B------:R-:W-:Y:S01]  /*cd20*/  IADD3 R0, R89, 0x30, RZ ;  /* 0x0000003059007810 */ /* 0x000fe20007ffe0ff */
[----:B---3--:R3:W1:Y:S01]  /*cd30*/  SHFL.IDX PT, R3, R6, 0x3, 0x181f ;  /* 0x00781f0006037f89 */ /* 0x00866200000e0000 */
        /* <DEDUP_REMOVED lines=9> */
[----:B------:R1:W-:Y:S01]  /*cdd0*/  @!P1 ST.E.128 [R4.64], R40 ;  /* 0x0000002804009985 */ /* 0x0003e2000c101d16 */
[----:B------:R-:W-:-:S05]  /*cde0*/  @!P0 LOP3.LUT R0, R0, 0xfffffff8, RZ, 0xc0, !PT ;  /* 0xfffffff800008812 */ /* 0x000fca00078ec0ff */
[----:B------:R-:W-:-:S05]  /*cdf0*/  @!P0 IMAD.WIDE R2, R0, 0x2, R2 ;  /* 0x0000000200028825 */ /* 0x000fca00078e0202 */
[----:B------:R1:W-:Y:S02]  /*ce00*/  @!P0 ST.E.128 [R2.64], R36 ;  /* 0x0000002402008985 */ /* 0x0003e4000c101d16 */
.L_x_654:
[----:B------:R-:W-:Y:S05]  /*ce10*/  BSYNC B0 ;  /* 0x0000000000007941 */ /* 0x000fea0003800000 */
.L_x_653:
[----:B------:R-:W-:Y:S01]  /*ce20*/  IADD3 R0, R89, 0x40, RZ ;  /* 0x0000004059007810 */ /* 0x000fe20007ffe0ff */
[----:B-1----:R1:W2:Y:S01]  /*ce30*/  SHFL.IDX PT, R3, R6, 0x4, 0x181f ;  /* 0x00981f0006037f89 */ /* 0x0022a200000e0000 */
[----:B------:R-:W-:Y:S02]  /*ce40*/  BSSY B0, `(.L_x_655) ;  /* 0x000000d000007945 */ /* 0x000fe40003800000 */
[----:B------:R-:W-:Y:S01]  /*ce50*/  ISETP.GE.AND P0, PT, R0, R85, PT ;  /* 0x000000550000720c */ /* 0x000fe20003f06270 */
[----:B----4-:R1:W4:-:S12]  /*ce60*/  SHFL.IDX PT, R2, R7, 0x4, 0x181f ;  /* 0x00981f0007027f89 */ /* 0x01031800000e0000 */
        /* <DEDUP_REMOVED lines=10> */
.L_x_656:
[----:B------:R-:W-:Y:S05]  /*cf10*/  BSYNC B0 ;  /* 0x0000000000007941 */ /* 0x000fea0003800000 */
.L_x_655:
        /* <DEDUP_REMOVED lines=15> */
.L_x_658:
[----:B------:R-:W-:Y:S05]  /*d010*/  BSYNC B0 ;  /* 0x0000000000007941 */ /* 0x000fea0003800000 */
.L_x_657:
        /* <DEDUP_REMOVED lines=15> */
.L_x_660:
[----:B------:R-:W-:Y:S05]  /*d110*/  BSYNC B0 ;  /* 0x0000000000007941 */ /* 0x000fea0003800000 */
.L_x_659:
[----:B------:R-:W-:Y:S01]  /*d120*/  IADD3 R0, R89, 0x70, RZ ;  /* 0x0000007059007810 */ /* 0x000fe20007ffe0ff */
[----:B--2---:R2:W1:Y:S03]  /*d130*/  SHFL.IDX PT, R3, R6, 0x7, 0x181f ;  /* 0x00f81f0006037f89 */ /* 0x00446600000e0000 */
[----:B------:R-:W-:Y:S01]  /*d140*/  ISETP.GE.AND P0, PT, R0, R85, PT ;  /* 0x000000550000720c */ /* 0x000fe20003f06270 */
[----:B----4-:R2:W4:-:S12]  /*d150*/  SHFL.IDX PT, R2, R7, 0x7, 0x181f ;  /* 0x00f81f0007027f89 */ /* 0x01051800000e0000 */
[----:B------:R-:W-:Y:S05]  /*d160*/  @P0 EXIT ;  /* 0x000000000000094d */ /* 0x000fea0003800000 */
[----:B-----5:R-:W-:-:S13]  /*d170*/  ISETP.GE.AND P0, PT, R90, c[0x0][0x3c8], PT ;  /* 0x0000f2005a007a0c */ /* 0x020fda0003f06270 */
        /* <DEDUP_REMOVED lines=10> */
.L_x_661:
        /* <DEDUP_REMOVED lines=14> */
.L_x_1723:


//--------------------- .text._ZN7cutlass13device_kernelIN5flash19enable_sm80_to_sm89INS1_16FlashAttnFwdSm80INS1_25CollectiveMainloopFwdSm80ILi4ELi1ELb0EN4cute5tupleIJNS5_1CILi128EEENS7_ILi64EEES8_EEELi128ENS_6half_tEfNS_4arch4Sm80ELb0ELb0ELb1ELb1ELb0ELb0ELb1ELb0EEENS1_21CollectiveEpilogueFwdINS6_IJS8_S8_S9_EEENS6_IJNS7_ILi1EEESH_SH_EEESB_SD_Li128ELb1ELb1ELb0ELb0EEENS1_19SingleTileSchedulerILb1ELb0ELb1ELi128EEEEEEEEEvNT_6ParamsE --------------------------
	.section	.text._ZN7cutlass13device_kernelIN5flash19enable_sm80_to_sm89INS1_16FlashAttnFwdSm80INS1_25CollectiveMainloopFwdSm80ILi4ELi1ELb0EN4cute5tupleIJNS5_1CILi128EEENS7_ILi64EEES8_EEELi128ENS_6half_tEfNS_4arch4Sm80ELb0ELb0ELb1ELb1ELb0ELb0ELb1ELb0EEENS1_21CollectiveEpilogueFwdINS6_IJS8_S8_S9_EEENS6_IJNS7_ILi1EEESH_SH_EEESB_SD_Li128ELb1ELb1ELb0ELb0EEENS1_19SingleTileSchedulerILb1ELb0ELb1ELi128EEEEEEEEEvNT_6ParamsE,"ax",@progbits
	.sectioninfo	@"SHI_REGISTERS=255"
	.align	128
.text._ZN7cutlass13device_kernelIN5flash19enable_sm80_to_sm89INS1_16FlashAttnFwdSm80INS1_25CollectiveMainloopFwdSm80ILi4ELi1ELb0EN4cute5tupleIJNS5_1CILi128EEENS7_ILi64EEES8_EEELi128ENS_6half_tEfNS_4arch4Sm80ELb0ELb0ELb1ELb1ELb0ELb0ELb1ELb0EEENS1_21CollectiveEpilogueFwdINS6_IJS8_S8_S9_EEENS6_IJNS7_ILi1EEESH_SH_EEESB_SD_Li128ELb1ELb1ELb0ELb0EEENS1_19SingleTileSchedulerILb1ELb0ELb1ELi128EEEEEEEEEvNT_6ParamsE:
        .type           _ZN7cutlass13device_kernelIN5flash19enable_sm80_to_sm89INS1_16FlashAttnFwdSm80INS1_25CollectiveMainloopFwdSm80ILi4ELi1ELb0EN4cute5tupleIJNS5_1CILi128EEENS7_ILi64EEES8_EEELi128ENS_6half_tEfNS_4arch4Sm80ELb0ELb0ELb1ELb1ELb0ELb0ELb1ELb0EEENS1_21CollectiveEpilogueFwdINS6_IJS8_S8_S9_EEENS6_IJNS7_ILi1EEESH_SH_EEESB_SD_Li128ELb1ELb1ELb0ELb0EEENS1_19SingleTileSchedulerILb1ELb0ELb1ELi128EEEEEEEEEvNT_6ParamsE,@function
        .size           _ZN7cutlass13device_kernelIN5flash19enable_sm80_to_sm89INS1_16FlashAttnFwdSm80INS1_25CollectiveMainloopFwdSm80ILi4ELi1ELb0EN4cute5tupleIJNS5_1CILi128EEENS7_ILi64EEES8_EEELi128ENS_6half_tEfNS_4arch4Sm80ELb0ELb0ELb1ELb1ELb0ELb0ELb1ELb0EEENS1_21CollectiveEpilogueFwdINS6_IJS8_S8_S9_EEENS6_IJNS7_ILi1EEESH_SH_EEESB_SD_Li128ELb1ELb1ELb0ELb0EEENS1_19SingleTileSchedulerILb1ELb0ELb1ELi128EEEEEEEEEvNT_6ParamsE,(.L_x_1724 - _ZN7cutlass13device_kernelIN5flash19enable_sm80_to_sm89INS1_16FlashAttnFwdSm80INS1_25CollectiveMainloopFwdSm80ILi4ELi1ELb0EN4cute5tupleIJNS5_1CILi128EEENS7_ILi64EEES8_EEELi128ENS_6half_tEfNS_4arch4Sm80ELb0ELb0ELb1ELb1ELb0ELb0ELb1ELb0EEENS1_21CollectiveEpilogueFwdINS6_IJS8_S8_S9_EEENS6_IJNS7_ILi1EEESH_SH_EEESB_SD_Li128ELb1ELb1ELb0ELb0EEENS1_19SingleTileSchedulerILb1ELb0ELb1ELi128EEEEEEEEEvNT_6ParamsE)
        .other          _ZN7cutlass13device_kernelIN5flash19enable_sm80_to_sm89INS1_16FlashAttnFwdSm80INS1_25CollectiveMainloopFwdSm80ILi4ELi1ELb0EN4cute5tupleIJNS5_1CILi128EEENS7_ILi64EEES8_EEELi128ENS_6half_tEfNS_4arch4Sm80ELb0ELb0ELb1ELb1ELb0ELb0ELb1ELb0EEENS1_21CollectiveEpilogueFwdINS6_IJS8_S8_S9_EEENS6_IJNS7_ILi1EEESH_SH_EEESB_SD_Li128ELb1ELb1ELb0ELb0EEENS1_19SingleTileSchedulerILb1ELb0ELb1ELi128EEEEEEEEEvNT_6ParamsE,@"STO_CUDA_ENTRY STV_DEFAULT"
_ZN7cutlass13device_kernelIN5flash19enable_sm80_to_sm89INS1_16FlashAttnFwdSm80INS1_25CollectiveMainloopFwdSm80ILi4ELi1ELb0EN4cute5tupleIJNS5_1CILi128EEENS7_ILi64EEES8_EEELi128ENS_6half_tEfNS_4arch4Sm80ELb0ELb0ELb1ELb1ELb0ELb0ELb1ELb0EEENS1_21CollectiveEpilogueFwdINS6_IJS8_S8_S9_EEENS6_IJNS7_ILi1EEESH_SH_EEESB_SD_Li128ELb1ELb1ELb0ELb0EEENS1_19SingleTileSchedulerILb1ELb0ELb1ELi128EEEEEEEEEvNT_6ParamsE:
        /* <DEDUP_REMOVED lines=17> */
.L_x_663:
        /* <DEDUP_REMOVED lines=8> */
.L_x_665:
[----:B------:R-:W-:-:S05]  /*0190*/  MOV R0, c[0x0][0x54c] ;  /* 0x0001530000007a02 */ /* 0x000fca0000000f00 */
.L_x_664:
[----:B-----5:R-:W-:Y:S01]  /*01a0*/  IMAD R0, R0, c[0x0][0x548], RZ ;  /* 0x0001520000007a24 */ /* 0x020fe200078e02ff */
[----:B-1----:R-:W-:-:S04]  /*01b0*/  SHF.L.U32 R2, R60, 0x7, RZ ;  /* 0x000000073c027819 */ /* 0x002fc800000006ff */
[----:B------:R-:W-:-:S04]  /*01c0*/  ISETP.GE.AND P0, PT, R2, R0, PT ;  /* 0x000000000200720c */ /* 0x000fc80003f06270 */
[----:B------:R-:W-:-:S05]  /*01d0*/  SEL R0, R5, 0xffffffff, !P0 ;  /* 0xffffffff05007807 */ /* 0x000fca0004000000 */
[----:B------:R1:W-:Y:S01]  /*01e0*/  STL [R1+0x44], R0 ;  /* 0x0000440001007387 */ /* 0x0003e20000100800 */
[----:B------:R-:W-:Y:S05]  /*01f0*/  BRA `(.L_x_666) ;  /* 0x0000013000007947 */ /* 0x000fea0003800000 */
.L_x_662:
[----:B---3--:R-:W-:-:S04]  /*0200*/  ISETP.NE.U32.AND P0, PT, RZ, c[0x0][0x568], PT ;  /* 0x00015a00ff007a0c */ /* 0x008fc80003f05070 */
[----:B------:R-:W-:-:S13]  /*0210*/  ISETP.NE.AND.EX P0, PT, RZ, c[0x0][0x56c], PT, P0 ;  /* 0x00015b00ff007a0c */ /* 0x000fda0003f05300 */
[----:B------:R-:W-:Y:S05]  /*0220*/  @!P0 BRA `(.L_x_667) ;  /* 0x0000002000008947 */ /* 0x000fea0003800000 */
[----:B------:R1:W5:Y:S01]  /*0230*/  LDG.E R0, [R2.64] ;  /* 0x0000001002007981 */ /* 0x000362000c1e1900 */
[----:B------:R-:W-:Y:S05]  /*0240*/  BRA `(.L_x_668) ;  /* 0x0000009000007947 */ /* 0x000fea0003800000 */
.L_x_667:
        /* <DEDUP_REMOVED lines=8> */
.L_x_669:
[----:B------:R-:W-:-:S05]  /*02d0*/  MOV R0, c[0x0][0x54c] ;  /* 0x0001530000007a02 */ /* 0x000fca0000000f00 */
.L_x_668:
[----:B-----5:R-:W-:Y:S01]  /*02e0*/  IMAD R0, R0, c[0x0][0x548], RZ ;  /* 0x0001520000007a24 */ /* 0x020fe200078e02ff */
[----:B-1----:R-:W-:-:S04]  /*02f0*/  SHF.L.U32 R2, R60, 0x7, RZ ;  /* 0x000000073c027819 */ /* 0x002fc800000006ff */
[----:B------:R-:W-:-:S04]  /*0300*/  ISETP.GE.AND P0, PT, R2, R0, PT ;  /* 0x000000000200720c */ /* 0x000fc80003f06270 */
[----:B------:R-:W-:-:S05]  /*0310*/  SEL R0, R5, 0xffffffff, !P0 ;  /* 0xffffffff05007807 */ /* 0x000fca0004000000 */
[----:B------:R1:W-:Y:S04]  /*0320*/  STL [R1+0x44], R0 ;  /* 0x0000440001007387 */ /* 0x0003e80000100800 */
.L_x_666:
        /* <DEDUP_REMOVED lines=11> */
[----:B------:R-:W-:Y:S01]  /*03e0*/  @P1 IMAD.WIDE R2, R61, R10, c[0x0][0x370] ;  /* 0x0000dc003d021625 */ /* 0x000fe200078e020a */
[----:B------:R-:W-:-:S03]  /*03f0*/  CS2R R8, SRZ ;  /* 0x0000000000087805 */ /* 0x000fc6000001ff00 */
[----:B------:R-:W-:Y:S01]  /*0400*/  IMAD.MOV.U32 R20, RZ, RZ, c[0x0][0x168] ;  /* 0x00005a00ff147624 */ /* 0x000fe200078e00ff */
[----:B-1----:R1:W2:Y:S01]  /*0410*/  @P1 LDG.E R0, [R2.64] ;  /* 0x0000001002001981 */ /* 0x0022a2000c1e1900 */
        /* <DEDUP_REMOVED lines=11> */
[----:B------:R1:W2:Y:S04]  /*04d0*/  LDG.E R0, [R4.64] ;  /* 0x0000001004007981 */ /* 0x0002a8000c1e1900 */
[----:B-1----:R-:W2:Y:S02]  /*04e0*/  LDG.E R4, [R4.64+0x4] ;  /* 0x0000041004047981 */ /* 0x002ea4000c1e1900 */
[----:B--2--5:R-:W-:-:S02]  /*04f0*/  IADD3 R20, -R0, R4, RZ ;  /* 0x0000000400147210 */ /* 0x024fc40007ffe1ff */
.L_x_670:
[----:B------:R-:W-:-:S04]  /*0500*/  ISETP.NE.U32.AND P0, PT, RZ, c[0x0][0x368], PT ;  /* 0x0000da00ff007a0c */ /* 0x000fc80003f05070 */
[----:B------:R-:W-:-:S13]  /*0510*/  ISETP.NE.AND.EX P0, PT, RZ, c[0x0][0x36c], PT, P0 ;  /* 0x0000db00ff007a0c */ /* 0x000fda0003f05300 */
[----:B------:R-:W-:Y:S05]  /*0520*/  @!P0 BRA `(.L_x_671) ;  /* 0x0000004000008947 */ /* 0x000fea0003800000 */
[----:B------:R-:W-:-:S05]  /*0530*/  IMAD.WIDE R2, R61, R10, c[0x0][0x368] ;  /* 0x0000da003d027625 */ /* 0x000fca00078e020a */
[----:B------:R-:W2:Y:S02]  /*0540*/  LDG.E R0, [R2.64] ;  /* 0x0000001002007981 */ /* 0x000ea4000c1e1900 */
[----:B--2---:R1:W2:Y:S02]  /*0550*/  R2UR UR19, R0 ;  /* 0x00000000001373c2 */ /* 0x0042a400000e0000 */
[----:B-12---:R-:W-:Y:S05]  /*0560*/  BRA `(.L_x_672) ;  /* 0x0000006000007947 */ /* 0x006fea0003800000 */
.L_x_671:
[----:B------:R-:W-:Y:S05]  /*0570*/  @!P4 BRA `(.L_x_672) ;  /* 0x000000500000c947 */ /* 0x000fea0003800000 */
[----:B------:R1:W2:Y:S04]  /*0580*/  LDG.E R0, [R2.64] ;  /* 0x0000001002007981 */ /* 0x0002a8000c1e1900 */
[----:B-1----:R-:W3:Y:S01]  /*0590*/  LDG.E R2, [R2.64+0x4] ;  /* 0x0000041002027981 */ /* 0x002ee2000c1e1900 */
[----:B--2---:R-:W1:Y:S08]  /*05a0*/  R2UR UR5, R0 ;  /* 0x00000000000573c2 */ /* 0x004e7000000e0000 */
[----:B---3--:R-:W1:Y:S02]  /*05b0*/  R2UR UR6, R2 ;  /* 0x00000000020673c2 */ /* 0x008e6400000e0000 */
[----:B-1----:R-:W-:-:S06]  /*05c0*/  UIADD3 UR19, -UR5, UR6, URZ ;  /* 0x0000000605137290 */ /* 0x002fcc000fffe13f */
.L_x_672:
[----:B------:R-:W-:Y:S01]  /*05d0*/  UIADD3 UR19, -UR4, UR19, URZ ;  /* 0x0000001304137290 */ /* 0x000fe2000fffe13f */
[----:B-----5:R-:W-:Y:S01]  /*05e0*/  IADD3 R9, R9, UR4, RZ ;  /* 0x0000000409097c10 */ /* 0x020fe2000fffe0ff */
[----:B------:R-:W-:Y:S01]  /*05f0*/  CS2R R14, SRZ ;  /* 0x00000000000e7805 */ /* 0x000fe2000001ff00 */
[----:B------:R-:W-:Y:S01]  /*0600*/  PLOP3.LUT P0, PT, PT, PT, PT, 0x80, 0x0 ;  /* 0x000000000000781c */ /* 0x000fe20003f0f070 */
[----:B------:R-:W-:Y:S01]  /*0610*/  UISETP.GE.AND UP0, UPT, UR19, 0x1, UPT ;  /* 0x000000011300788c */ /* 0x000fe2000bf06270 */
[----:B------:R-:W-:Y:S01]  /*0620*/  IMAD.MOV.U32 R126, RZ, RZ, RZ ;  /* 0x000000ffff7e7224 */ /* 0x000fe200078e00ff */
[----:B------:R-:W-:Y:S01]  /*0630*/  UIADD3 UR4, UR19, 0x3f, URZ ;  /* 0x0000003f13047890 */ /* 0x000fe2000fffe03f */
[----:B------:R-:W-:Y:S01]  /*0640*/  IMAD.MOV.U32 R124, RZ, RZ, RZ ;  /* 0x000000ffff7c7224 */ /* 0x000fe200078e00ff */
[----:B------:R-:W-:Y:S01]  /*0650*/  CS2R R130, SRZ ;  /* 0x0000000000827805 */ /* 0x000fe2000001ff00 */
[----:B------:R-:W-:Y:S01]  /*0660*/  CS2R R128, SRZ ;  /* 0x0000000000807805 */ /* 0x000fe2000001ff00 */
[----:B------:R-:W-:Y:S01]  /*0670*/  PLOP3.LUT P1, PT, PT, PT, UP0, 0x80, 0x0 ;  /* 0x000000000000781c */ /* 0x000fe20003f2f008 */
[----:B------:R-:W-:Y:S01]  /*0680*/  USHF.R.S32.HI UR18, URZ, 0x1f, UR4 ;  /* 0x0000001f3f127899 */ /* 0x000fe20008011404 */
[----:B------:R-:W-:Y:S01]  /*0690*/  CS2R R16, SRZ ;  /* 0x0000000000107805 */ /* 0x000fe2000001ff00 */
[----:B------:R-:W-:Y:S01]  /*06a0*/  MOV R122, RZ ;  /* 0x000000ff007a7202 */ /* 0x000fe20000000f00 */
[----:B------:R-:W-:Y:S01]  /*06b0*/  CS2R R120, SRZ ;  /* 0x0000000000787805 */ /* 0x000fe2000001ff00 */
[----:B------:R-:W-:Y:S01]  /*06c0*/  ULEA.HI UR18, UR18, UR4, URZ, 0x6 ;  /* 0x0000000412127291 */ /* 0x000fe2000f8f303f */
        /* <DEDUP_REMOVED lines=25> */
[----:B------:R-:W-:Y:S01]  /*0860*/  MOV R33, RZ ;  /* 0x000000ff00217202 */ /* 0x000fe20000000f00 */
[----:B------:R-:W-:Y:S01]  /*0870*/  IMAD.MOV.U32 R84, RZ, RZ, RZ ;  /* 0x000000ffff547224 */ /* 0x000fe200078e00ff */
[----:B------:R-:W-:Y:S01]  /*0880*/  CS2R R78, SRZ ;  /* 0x00000000004e7805 */ /* 0x000fe2000001ff00 */
        /* <DEDUP_REMOVED lines=45> */
[----:B------:R-:W-:Y:S01]  /*0b60*/  MOV R154, RZ ;  /* 0x000000ff009a7202 */ /* 0x000fe20000000f00 */
[----:B------:R-:W-:Y:S01]  /*0b70*/  CS2R R152, SRZ ;  /* 0x0000000000987805 */ /* 0x000fe2000001ff00 */
[----:B------:R-:W-:Y:S01]  /*0b80*/  CS2R R142, SRZ ;  /* 0x00000000008e7805 */ /* 0x000fe2000001ff00 */
[----:B------:R-:W-:Y:S01]  /*0b90*/  CS2R R58, SRZ ;  /* 0x00000000003a7805 */ /* 0x000fe2000001ff00 */
[----:B------:R-:W-:Y:S01]  /*0ba0*/  IMAD.MOV.U32 R140, RZ, RZ, RZ ;  /* 0x000000ffff8c7224 */ /* 0x000fe200078e00ff */
[----:B------:R-:W-:Y:S01]  /*0bb0*/  MOV R146, RZ ;  /* 0x000000ff00927202 */ /* 0x000fe20000000f00 */
[----:B------:R-:W-:Y:S01]  /*0bc0*/  IMAD.MOV.U32 R144, RZ, RZ, RZ ;  /* 0x000000ffff907224 */ /* 0x000fe200078e00ff */
[----:B------:R-:W-:Y:S01]  /*0bd0*/  CS2R R64, SRZ ;  /* 0x0000000000407805 */ /* 0x000fe2000001ff00 */
[----:B------:R-:W-:Y:S01]  /*0be0*/  CS2R R62, SRZ ;  /* 0x00000000003e7805 */ /* 0x000fe2000001ff00 */
[----:B------:R-:W-:Y:S05]  /*0bf0*/  @!P1 BRA `(.L_x_673) ;  /* 0x0000bf1000009947 */ /* 0x000fea0003800000 */
[----:B------:R-:W-:-:S04]  /*0c00*/  ISETP.NE.U32.AND P2, PT, RZ, c[0x0][0x340], PT ;  /* 0x0000d000ff007a0c */ /* 0x000fc80003f45070 */
[----:B------:R-:W-:-:S13]  /*0c10*/  ISETP.NE.AND.EX P2, PT, RZ, c[0x0][0x344], PT, P2 ;  /* 0x0000d100ff007a0c */ /* 0x000fda0003f45320 */
[----:B------:R-:W-:-:S05]  /*0c20*/  @P2 IMAD.WIDE R2, R61, R10, c[0x0][0x340] ;  /* 0x0000d0003d022625 */ /* 0x000fca00078e020a */
[----:B------:R1:W2:Y:S01]  /*0c30*/  @P2 LDG.E R19, [R2.64] ;  /* 0x0000001002132981 */ /* 0x0002a2000c1e1900 */
[----:B------:R-:W-:Y:S01]  /*0c40*/  SHF.R.S32.HI R25, RZ, 0x1f, R155 ;  /* 0x0000001fff197819 */ /* 0x000fe2000001149b */
[----:B------:R-:W-:Y:S01]  /*0c50*/  IMAD.MOV.U32 R6, RZ, RZ, c[0x0][0x2c4] ;  /* 0x0000b100ff067624 */ /* 0x000fe200078e00ff */
[----:B------:R-:W-:Y:S01]  /*0c60*/  SHF.R.S32.HI R0, RZ, 0x1f, R8 ;  /* 0x0000001fff007819 */ /* 0x000fe20000011408 */
[----:B------:R-:W3:Y:S01]  /*0c70*/  S2R R17, SR_CTAID.Y ;  /* 0x0000000000117919 */ /* 0x000ee20000002600 */
[-C--:B------:R-:W-:Y:S01]  /*0c80*/  LEA.HI R4, R25, R155.reuse, RZ, 0x3 ;  /* 0x0000009b19047211 */ /* 0x080fe200078f18ff */
[----:B------:R-:W-:Y:S01]  /*0c90*/  IMAD.MOV.U32 R26, RZ, RZ, 0x20 ;  /* 0x00000020ff1a7424 */ /* 0x000fe200078e00ff */
[----:B------:R-:W-:Y:S01]  /*0ca0*/  ISETP.NE.AND P1, PT, R6, 0x1, PT ;  /* 0x000000010600780c */ /* 0x000fe20003f25270 */
[----:B------:R-:W-:Y:S01]  /*0cb0*/  IMAD R0, R0, c[0x0][0x178], RZ ;  /* 0x00005e0000007a24 */ /* 0x000fe200078e02ff */
[----:B------:R-:W-:Y:S01]  /*0cc0*/  SHF.R.S32.HI R33, RZ, 0x3, R4 ;  /* 0x00000003ff217819 */ /* 0x000fe20000011404 */
[----:B------:R-:W-:Y:S01]  /*0cd0*/  BSSY B0, `(.L_x_674) ;  /* 0x0000076000007945 */ /* 0x000fe20003800000 */
[----:B------:R-:W-:Y:S01]  /*0ce0*/  LOP3.LUT R4, R4, 0xfffffff8, RZ, 0xc0, !PT ;  /* 0xfffffff804047812 */ /* 0x000fe200078ec0ff */
[----:B------:R-:W-:Y:S01]  /*0cf0*/  IMAD R0, R8, c[0x0][0x17c], R0 ;  /* 0x00005f0008007a24 */ /* 0x000fe200078e0200 */
[----:B------:R-:W-:Y:S01]  /*0d00*/  SHF.R.S32.HI R7, RZ, 0x1f, R9 ;  /* 0x0000001fff077819 */ /* 0x000fe20000011409 */
[----:B------:R-:W-:Y:S01]  /*0d10*/  IMAD.SHL.U32 R5, R33, 0x40, RZ ;  /* 0x0000004021057824 */ /* 0x000fe200078e00ff */
[----:B------:R-:W-:-:S02]  /*0d20*/  IADD3 R32, -R4, R155, RZ ;  /* 0x0000009b04207210 */ /* 0x000fc40007ffe1ff */
[----:B------:R-:W-:Y:S02]  /*0d30*/  SHF.R.S32.HI R18, RZ, 0x1f, R61 ;  /* 0x0000001fff127819 */ /* 0x000fe4000001143d */
[----:B------:R-:W-:Y:S01]  /*0d40*/  LEA.HI R24, R25, R155, RZ, 0x4 ;  /* 0x0000009b19187211 */ /* 0x000fe200078f20ff */
[----:B------:R-:W-:Y:S01]  /*0d50*/  IMAD.SHL.U32 R12, R32, 0x8, RZ ;  /* 0x00000008200c7824 */ /* 0x000fe200078e00ff */
[----:B------:R-:W-:Y:S01]  /*0d60*/  SEL R10, R18, RZ, !P5 ;  /* 0x000000ff120a7207 */ /* 0x000fe20006800000 */
[----:B-1----:R-:W-:-:S03]  /*0d70*/  IMAD.WIDE.U32 R2, R8, c[0x0][0x178], RZ ;  /* 0x00005e0008027a25 */ /* 0x002fc600078e00ff */
[----:B------:R-:W-:Y:S02]  /*0d80*/  SHF.R.S32.HI R13, RZ, 0x1f, R12 ;  /* 0x0000001fff0d7819 */ /* 0x000fe4000001140c */
[----:B---3--:R-:W-:Y:S01]  /*0d90*/  SHF.R.S32.HI R16, RZ, 0x1f, R17 ;  /* 0x0000001fff107819 */ /* 0x008fe20000011411 */
[----:B------:R-:W-:Y:S01]  /*0da0*/  IMAD.IADD R3, R3, 0x1, R0 ;  /* 0x0000000103037824 */ /* 0x000fe200078e0200 */
[----:B------:R-:W-:Y:S01]  /*0db0*/  LOP3.LUT R0, R5, 0x1c0, RZ, 0xc0, !PT ;  /* 0x000001c005007812 */ /* 0x000fe200078ec0ff */
[----:B------:R-:W-:Y:S01]  /*0dc0*/  IMAD R10, R10, c[0x0][0x1c0], RZ ;  /* 0x000070000a0a7a24 */ /* 0x000fe200078e02ff */
[----:B------:R-:W-:Y:S01]  /*0dd0*/  IADD3 R5, R12, 0x40, RZ ;  /* 0x000000400c057810 */ /* 0x000fe20007ffe0ff */
[----:B------:R-:W-:Y:S01]  /*0de0*/  IMAD R8, R16, c[0x0][0x1b8], RZ ;  /* 0x00006e0010087a24 */ /* 0x000fe200078e02ff */
[----:B------:R-:W-:Y:S01]  /*0df0*/  LOP3.LUT R6, R0, 0x38, R12, 0xf8, !PT ;  /* 0x0000003800067812 */ /* 0x000fe200078ef80c */
[----:B------:R-:W-:Y:S01]  /*0e00*/  IMAD.WIDE.U32 R2, R17, c[0x0][0x1b8], R2 ;  /* 0x00006e0011027a25 */ /* 0x000fe200078e0002 */
[----:B------:R-:W-:-:S02]  /*0e10*/  SHF.R.U32.HI R4, RZ, 0x3, R0 ;  /* 0x00000003ff047819 */ /* 0x000fc40000011600 */
[-C--:B------:R-:W-:Y:S01]  /*0e20*/  IADD3 R0, P0, R9, R33.reuse, RZ ;  /* 0x0000002109007210 */ /* 0x080fe20007f1e0ff */
[----:B------:R-:W-:Y:S01]  /*0e30*/  IMAD R8, R17, c[0x0][0x1bc], R8 ;  /* 0x00006f0011087a24 */ /* 0x000fe200078e0208 */
[----:B------:R-:W-:Y:S02]  /*0e40*/  LOP3.LUT R21, R6, R4, RZ, 0x3c, !PT ;  /* 0x0000000406157212 */ /* 0x000fe400078e3cff */
[----:B------:R-:W-:Y:S01]  /*0e50*/  LEA R9, R32, R33, 0x4 ;  /* 0x0000002120097211 */ /* 0x000fe200078e20ff */
[----:B------:R-:W-:Y:S01]  /*0e60*/  IMAD.IADD R3, R3, 0x1, R8 ;  /* 0x0000000103037824 */ /* 0x000fe200078e0208 */
[----:B------:R-:W-:Y:S01]  /*0e70*/  LEA.HI.X.SX32 R4, R33, R7, 0x1, P0 ;  /* 0x0000000721047211 */ /* 0x000fe200000f0eff */
[----:B------:R-:W-:Y:S01]  /*0e80*/  IMAD.WIDE.U32 R6, R0, c[0x0][0x1e0], R12 ;  /* 0x0000780000067a25 */ /* 0x000fe200078e000c */
[----:B------:R-:W-:Y:S02]  /*0e90*/  ISETP.GE.AND P0, PT, R5, c[0x0][0x1d4], PT ;  /* 0x0000750005007a0c */ /* 0x000fe40003f06270 */
[----:B------:R-:W-:Y:S01]  /*0ea0*/  SEL R8, R61, RZ, !P5 ;  /* 0x000000ff3d087207 */ /* 0x000fe20006800000 */
[----:B------:R-:W-:Y:S01]  /*0eb0*/  IMAD R9, R60, 0x80, R9 ;  /* 0x000000803c097824 */ /* 0x000fe200078e0209 */
[----:B------:R-:W-:Y:S01]  /*0ec0*/  ISETP.GE.AND P3, PT, R12, c[0x0][0x1d4], PT ;  /* 0x000075000c007a0c */ /* 0x000fe20003f66270 */
[----:B------:R-:W-:-:S02]  /*0ed0*/  IMAD R5, R4, c[0x0][0x1e0], RZ ;  /* 0x0000780004057a24 */ /* 0x000fc400078e02ff */
[----:B------:R-:W-:Y:S02]  /*0ee0*/  IMAD R4, R4, c[0x0][0x208], RZ ;  /* 0x0000820004047a24 */ /* 0x000fe400078e02ff */
[----:B------:R-:W-:-:S04]  /*0ef0*/  @P1 IMAD.HI.U32 R11, R9, c[0x0][0x2c8], RZ ;  /* 0x0000b200090b1a27 */ /* 0x000fc800078e00ff */
[C---:B------:R-:W-:Y:S02]  /*0f00*/  IMAD R14, R0.reuse, c[0x0][0x1e4], R5 ;  /* 0x00007900000e7a24 */ /* 0x040fe400078e0205 */
[C---:B------:R-:W-:Y:S02]  /*0f10*/  IMAD R15, R0.reuse, c[0x0][0x20c], R4 ;  /* 0x00008300000f7a24 */ /* 0x040fe400078e0204 */
[----:B------:R-:W-:Y:S01]  /*0f20*/  IMAD.WIDE.U32 R4, R0, c[0x0][0x208], R12 ;  /* 0x0000820000047a25 */ /* 0x000fe200078e000c */
[----:B------:R-:W-:Y:S02]  /*0f30*/  MOV R0, R9 ;  /* 0x0000000900007202 */ /* 0x000fe40000000f00 */
[----:B------:R-:W-:Y:S01]  /*0f40*/  @P1 SHF.R.U32.HI R0, RZ, c[0x0][0x2cc], R11 ;  /* 0x0000b300ff001a19 */ /* 0x000fe2000001160b */
[C---:B------:R-:W-:Y:S02]  /*0f50*/  IMAD R11, R8.reuse, c[0x0][0x1c4], R10 ;  /* 0x00007100080b7a24 */ /* 0x040fe400078e020a */
[----:B------:R-:W-:Y:S01]  /*0f60*/  IMAD.WIDE.U32 R2, R8, c[0x0][0x1c0], R2 ;  /* 0x0000700008027a25 */ /* 0x000fe200078e0002 */
[----:B------:R-:W-:-:S02]  /*0f70*/  IADD3 R10, -R0, RZ, RZ ;  /* 0x000000ff000a7210 */ /* 0x000fc40007ffe1ff */
[----:B------:R-:W-:Y:S01]  /*0f80*/  SHF.R.S32.HI R8, RZ, 0x1f, R0 ;  /* 0x0000001fff087819 */ /* 0x000fe20000011400 */
[----:B------:R-:W-:Y:S02]  /*0f90*/  IMAD.IADD R3, R3, 0x1, R11 ;  /* 0x0000000103037824 */ /* 0x000fe400078e020b */
[----:B------:R-:W-:Y:S01]  /*0fa0*/  IMAD R10, R10, c[0x0][0x2c4], R9 ;  /* 0x0000b1000a0a7a24 */ /* 0x000fe200078e0209 */
[----:B------:R-:W-:Y:S01]  /*0fb0*/  LOP3.LUT R9, R24, 0xfffffff0, RZ, 0xc0, !PT ;  /* 0xfffffff018097812 */ /* 0x000fe200078ec0ff */
[----:B------:R-:W-:Y:S02]  /*0fc0*/  IMAD R8, R8, c[0x0][0x1b0], RZ ;  /* 0x00006c0008087a24 */ /* 0x000fe400078e02ff */
[----:B------:R-:W-:Y:S01]  /*0fd0*/  IMAD.WIDE.U32 R2, R0, c[0x0][0x1b0], R2 ;  /* 0x00006c0000027a25 */ /* 0x000fe200078e0002 */
[----:B------:R-:W-:-:S03]  /*0fe0*/  SHF.R.S32.HI R11, RZ, 0x1f, R10 ;  /* 0x0000001fff0b7819 */ /* 0x000fc6000001140a */
[----:B------:R-:W-:Y:S02]  /*0ff0*/  IMAD R8, R0, c[0x0][0x1b4], R8 ;  /* 0x00006d0000087a24 */ /* 0x000fe400078e0208 */
[----:B------:R-:W-:Y:S02]  /*1000*/  IMAD.IADD R7, R7, 0x1, R14 ;  /* 0x0000000107077824 */ /* 0x000fe400078e020e */
[----:B------:R-:W-:Y:S01]  /*1010*/  IMAD.IADD R5, R5, 0x1, R15 ;  /* 0x0000000105057824 */ /* 0x000fe200078e020f */
[----:B------:R-:W-:Y:S01]  /*1020*/  IADD3 R3, R3, R8, RZ ;  /* 0x0000000803037210 */ /* 0x000fe20007ffe0ff */
[----:B------:R-:W-:Y:S02]  /*1030*/  IMAD R11, R11, c[0x0][0x1a8], RZ ;  /* 0x00006a000b0b7a24 */ /* 0x000fe400078e02ff */
[----:B------:R-:W-:Y:S02]  /*1040*/  IMAD.IADD R0, R155, 0x1, -R9 ;  /* 0x000000019b007824 */ /* 0x000fe400078e0a09 */
[----:B------:R-:W-:-:S04]  /*1050*/  IMAD.WIDE.U32 R8, R17, c[0x0][0x1e8], R6 ;  /* 0x00007a0011087a25 */ /* 0x000fc800078e0006 */
[----:B------:R-:W-:-:S04]  /*1060*/  IMAD.WIDE.U32 R6, R17, c[0x0][0x210], R4 ;  /* 0x0000840011067a25 */ /* 0x000fc800078e0004 */
[C---:B------:R-:W-:Y:S02]  /*1070*/  IMAD R14, R16.reuse, c[0x0][0x1e8], RZ ;  /* 0x00007a00100e7a24 */ /* 0x040fe400078e02ff */
[----:B------:R-:W-:Y:S01]  /*1080*/  IMAD R15, R16, c[0x0][0x210], RZ ;  /* 0x00008400100f7a24 */ /* 0x000fe200078e02ff */
[----:B------:R-:W-:Y:S01]  /*1090*/  SHF.R.S32.HI R16, RZ, 0x1f, R0 ;  /* 0x0000001fff107819 */ /* 0x000fe20000011400 */
[C---:B------:R-:W-:Y:S02]  /*10a0*/  IMAD R11, R10.reuse, c[0x0][0x1ac], R11 ;  /* 0x00006b000a0b7a24 */ /* 0x040fe400078e020b */
[----:B------:R-:W-:Y:S01]  /*10b0*/  IMAD.WIDE.U32 R4, R10, c[0x0][0x1a8], R2 ;  /* 0x00006a000a047a25 */ /* 0x000fe200078e0002 */
[----:B------:R-:W-:-:S03]  /*10c0*/  LEA.HI R23, R16, R0, RZ, 0x3 ;  /* 0x0000000010177211 */ /* 0x000fc600078f18ff */
[----:B------:R-:W-:Y:S01]  /*10d0*/  IMAD R14, R17, c[0x0][0x1ec], R14 ;  /* 0x00007b00110e7a24 */ /* 0x000fe200078e020e */
[----:B------:R-:W-:Y:S01]  /*10e0*/  LOP3.LUT R10, R23, 0xfffffff8, RZ, 0xc0, !PT ;  /* 0xfffffff8170a7812 */ /* 0x000fe200078ec0ff */
[----:B------:R-:W-:Y:S01]  /*10f0*/  IMAD R15, R17, c[0x0][0x214], R15 ;  /* 0x00008500110f7a24 */ /* 0x000fe200078e020f */
[----:B------:R-:W-:Y:S01]  /*1100*/  LEA R17, P1, R4, c[0x0][0x160], 0x1 ;  /* 0x0000580004117a11 */ /* 0x000fe200078208ff */
[----:B------:R-:W-:Y:S01]  /*1110*/  IMAD.IADD R2, R5, 0x1, R11 ;  /* 0x0000000105027824 */ /* 0x000fe200078e020b */
[----:B------:R-:W-:Y:S01]  /*1120*/  IADD3 R22, R0, -R10, RZ ;  /* 0x8000000a00167210 */ /* 0x000fe20007ffe0ff */
[----:B------:R-:W-:Y:S01]  /*1130*/  IMAD.IADD R9, R9, 0x1, R14 ;  /* 0x0000000109097824 */ /* 0x000fe200078e020e */
[----:B------:R-:W-:Y:S01]  /*1140*/  IADD3 R7, R7, R15, RZ ;  /* 0x0000000f07077210 */ /* 0x000fe20007ffe0ff */
[----:B------:R-:W-:Y:S01]  /*1150*/  IMAD R15, R20, c[0x0][0x2c4], RZ ;  /* 0x0000b100140f7a24 */ /* 0x000fe200078e02ff */
[----:B------:R-:W-:Y:S01]  /*1160*/  LEA.HI.X R16, R4, c[0x0][0x164], R2, 0x1, P1 ;  /* 0x0000590004107a11 */ /* 0x000fe200008f0c02 */
[----:B------:R-:W-:Y:S01]  /*1170*/  IMAD.SHL.U32 R14, R32, 0x8, RZ ;  /* 0x00000008200e7824 */ /* 0x000fe200078e00ff */
[----:B------:R-:W-:Y:S01]  /*1180*/  LEA.HI R11, R25, R155, RZ, 0x6 ;  /* 0x0000009b190b7211 */ /* 0x000fe200078f30ff */
[----:B------:R1:W3:Y:S01]  /*1190*/  SHFL.IDX PT, R4, R17, RZ, 0x181f ;  /* 0x00181fff11047589 */ /* 0x0002e200000e0000 */
[----:B------:R-:W-:-:S02]  /*11a0*/  MOV R20, 0x10 ;  /* 0x0000001000147802 */ /* 0x000fc40000000f00 */
[----:B------:R-:W-:Y:S01]  /*11b0*/  ISETP.GE.AND P5, PT, R14, c[0x0][0x198], PT ;  /* 0x000066000e007a0c */ /* 0x000fe20003fa6270 */
[----:B------:R1:W4:Y:S01]  /*11c0*/  SHFL.IDX PT, R5, R16, RZ, 0x181f ;  /* 0x00181fff10057589 */ /* 0x00032200000e0000 */
[----:B------:R-:W-:-:S04]  /*11d0*/  SHF.L.U32 R11, R11, 0x3, RZ ;  /* 0x000000030b0b7819 */ /* 0x000fc800000006ff */
[----:B------:R-:W-:Y:S02]  /*11e0*/  LOP3.LUT R11, R21, 0xfffffe00, R11, 0xf8, !PT ;  /* 0xfffffe00150b7812 */ /* 0x000fe400078ef80b */
[--C-:B--2---:R-:W-:Y:S01]  /*11f0*/  @P2 SHF.R.S32.HI R3, RZ, 0x1f, R19.reuse ;  /* 0x0000001fff032819 */ /* 0x104fe20000011413 */
[----:B------:R-:W-:Y:S01]  /*1200*/  @P2 IMAD.MOV.U32 R2, RZ, RZ, R19 ;  /* 0x000000ffff022224 */ /* 0x000fe200078e0013 */
[----:B------:R-:W-:Y:S01]  /*1210*/  @!P2 MOV R2, R61 ;  /* 0x0000003d0002a202 */ /* 0x000fe20000000f00 */
[----:B------:R-:W-:Y:S01]  /*1220*/  @!P2 IMAD.MOV.U32 R3, RZ, RZ, R18 ;  /* 0x000000ffff03a224 */ /* 0x000fe200078e0012 */
[----:B------:R-:W-:Y:S02]  /*1230*/  LEA R19, R60, R33, 0x7 ;  /* 0x000000213c137211 */ /* 0x000fe400078e38ff */
[----:B------:R-:W-:Y:S02]  /*1240*/  SEL R0, R2, RZ, !P4 ;  /* 0x000000ff02007207 */ /* 0x000fe40006000000 */
[----:B------:R-:W-:-:S02]  /*1250*/  SEL R2, R3, RZ, !P4 ;  /* 0x000000ff03027207 */ /* 0x000fc40006000000 */
[----:B------:R-:W-:Y:S01]  /*1260*/  ISETP.GE.AND P6, PT, R19, R15, PT ;  /* 0x0000000f1300720c */ /* 0x000fe20003fc6270 */
[----:B------:R-:W-:Y:S01]  /*1270*/  IMAD.WIDE.U32 R36, R0, c[0x0][0x218], R6 ;  /* 0x0000860000247a25 */ /* 0x000fe200078e0006 */
[----:B------:R-:W-:-:S03]  /*1280*/  IADD3 R18, R14, 0x40, RZ ;  /* 0x000000400e127810 */ /* 0x000fc60007ffe0ff */
[----:B------:R-:W-:Y:S01]  /*1290*/  IMAD R3, R2, c[0x0][0x1f0], RZ ;  /* 0x00007c0002037a24 */ /* 0x000fe200078e02ff */
[----:B------:R-:W-:Y:S01]  /*12a0*/  ISETP.GE.AND P4, PT, R18, c[0x0][0x198], PT ;  /* 0x0000660012007a0c */ /* 0x000fe20003f86270 */
[----:B------:R-:W-:Y:S02]  /*12b0*/  IMAD R2, R2, c[0x0][0x218], RZ ;  /* 0x0000860002027a24 */ /* 0x000fe400078e02ff */
[----:B------:R-:W-:Y:S01]  /*12c0*/  IMAD R10, R0, c[0x0][0x1f4], R3 ;  /* 0x00007d00000a7a24 */ /* 0x000fe200078e0203 */
[----:B------:R-:W-:Y:S01]  /*12d0*/  R2P PR, R22, 0x6 ;  /* 0x0000000616007804 */ /* 0x000fe20000000000 */
[C---:B------:R-:W-:Y:S02]  /*12e0*/  IMAD R2, R0.reuse, c[0x0][0x21c], R2 ;  /* 0x0000870000027a24 */ /* 0x040fe400078e0202 */
[----:B------:R-:W-:Y:S02]  /*12f0*/  IMAD.WIDE.U32 R28, R0, c[0x0][0x1f0], R8 ;  /* 0x00007c00001c7a25 */ /* 0x000fe400078e0008 */
[----:B------:R-:W-:-:S02]  /*1300*/  SEL R3, R20, 0xfffffff0, !P1 ;  /* 0xfffffff014037807 */ /* 0x000fc40004800000 */
[----:B------:R-:W-:Y:S01]  /*1310*/  IADD3 R34, R37, R2, RZ ;  /* 0x0000000225227210 */ /* 0x000fe20007ffe0ff */
[----:B------:R-:W-:Y:S01]  /*1320*/  IMAD.IADD R31, R29, 0x1, R10 ;  /* 0x000000011d1f7824 */ /* 0x000fe200078e020a */
[----:B------:R1:W-:Y:S01]  /*1330*/  STL.64 [R1+0x38], R28 ;  /* 0x0000381c01007387 */ /* 0x0003e20000100a00 */
[----:B------:R-:W-:-:S03]  /*1340*/  SEL R0, R26, 0xffffffe0, !P2 ;  /* 0xffffffe01a007807 */ /* 0x000fc60005000000 */
[----:B------:R1:W-:Y:S04]  /*1350*/  STL.64 [R1+0x30], R36 ;  /* 0x0000302401007387 */ /* 0x0003e80000100a00 */
[----:B------:R1:W-:Y:S04]  /*1360*/  STL [R1+0x40], R34 ;  /* 0x0000402201007387 */ /* 0x0003e80000100800 */
[----:B------:R1:W-:Y:S01]  /*1370*/  STL [R1+0x2c], R31 ;  /* 0x00002c1f01007387 */ /* 0x0003e20000100800 */
[----:B------:R-:W-:Y:S05]  /*1380*/  @P6 BRA `(.L_x_675) ;  /* 0x000000a000006947 */ /* 0x000fea0003800000 */
[----:B---34-:R-:W-:Y:S02]  /*1390*/  SHF.R.S32.HI R2, RZ, 0x1f, R18 ;  /* 0x0000001fff027819 */ /* 0x018fe40000011412 */
[----:B------:R-:W-:-:S02]  /*13a0*/  LEA R6, P1, R14, R4, 0x1 ;  /* 0x000000040e067211 */ /* 0x000fc400078208ff */
[----:B------:R-:W-:Y:S02]  /*13b0*/  LEA.HI R2, R2, R18, RZ, 0x3 ;  /* 0x0000001202027211 */ /* 0x000fe400078f18ff */
[----:B------:R-:W-:Y:S02]  /*13c0*/  LEA.HI.X R7, R14, R5, R13, 0x1, P1 ;  /* 0x000000050e077211 */ /* 0x000fe400008f0c0d */
[----:B------:R-:W-:Y:S01]  /*13d0*/  LOP3.LUT R8, R2, 0xfffffff8, RZ, 0xc0, !PT ;  /* 0xfffffff802087812 */ /* 0x000fe200078ec0ff */
[----:B------:R-:W-:-:S04]  /*13e0*/  IMAD.SHL.U32 R2, R11, 0x2, RZ ;  /* 0x000000020b027824 */ /* 0x000fc800078e00ff */
[----:B------:R-:W-:Y:S01]  /*13f0*/  IMAD.WIDE R4, R8, 0x2, R4 ;  /* 0x0000000208047825 */ /* 0x000fe200078e0204 */
[----:B------:R-:W-:Y:S01]  /*1400*/  @!PT LDS RZ, [RZ] ;  /* 0x00000000fffff984 */ /* 0x000fe20000000800 */
[----:B------:R2:W-:Y:S04]  /*1410*/  LDGSTS.E.BYPASS.LTC128B.128 [R2+0x8100], [R6.64], !P5 ;  /* 0x0810000006027fae */ /* 0x0005e8000e901d50 */
[----:B------:R2:W-:Y:S02]  /*1420*/  LDGSTS.E.BYPASS.LTC128B.128 [R2+0xc100], [R4.64], !P4 ;  /* 0x0c10000004027fae */ /* 0x0005e4000e101d50 */
.L_x_675:
[----:B---34-:R-:W-:Y:S05]  /*1430*/  BSYNC B0 ;  /* 0x0000000000007941 */ /* 0x018fea0003800000 */
.L_x_674:
[----:B--2---:R-:W-:Y:S01]  /*1440*/  IADD3 R2, R19, 0x10, RZ ;  /* 0x0000001013027810 */ /* 0x004fe20007ffe0ff */
[----:B------:R2:W3:Y:S01]  /*1450*/  SHFL.IDX PT, R5, R16, 0x1, 0x181f ;  /* 0x00381f0010057f89 */ /* 0x0004e200000e0000 */
[----:B------:R-:W-:Y:S02]  /*1460*/  BSSY B0, `(.L_x_676) ;  /* 0x000000e000007945 */ /* 0x000fe40003800000 */
[----:B------:R-:W-:Y:S01]  /*1470*/  ISETP.GE.AND P1, PT, R2, R15, PT ;  /* 0x0000000f0200720c */ /* 0x000fe20003f26270 */
[----:B------:R2:W4:-:S12]  /*1480*/  SHFL.IDX PT, R4, R17, 0x1, 0x181f ;  /* 0x00381f0011047f89 */ /* 0x00051800000e0000 */
[----:B------:R-:W-:Y:S05]  /*1490*/  @P1 BRA `(.L_x_677) ;  /* 0x000000a000001947 */ /* 0x000fea0003800000 */
[----:B------:R-:W-:Y:S02]  /*14a0*/  SHF.R.S32.HI R2, RZ, 0x1f, R18 ;  /* 0x0000001fff027819 */ /* 0x000fe40000011412 */
[----:B----4-:R-:W-:Y:S02]  /*14b0*/  LEA R6, P1, R14, R4, 0x1 ;  /* 0x000000040e067211 */ /* 0x010fe400078208ff */
[----:B------:R-:W-:Y:S02]  /*14c0*/  LEA.HI R2, R2, R18, RZ, 0x3 ;  /* 0x0000001202027211 */ /* 0x000fe400078f18ff */
[----:B---3--:R-:W-:Y:S02]  /*14d0*/  LEA.HI.X R7, R14, R5, R13, 0x1, P1 ;  /* 0x000000050e077211 */ /* 0x008fe400008f0c0d */
[----:B------:R-:W-:Y:S01]  /*14e0*/  LOP3.LUT R8, R2, 0xfffffff8, RZ, 0xc0, !PT ;  /* 0xfffffff802087812 */ /* 0x000fe200078ec0ff */
[----:B------:R-:W-:-:S04]  /*14f0*/  IMAD.SHL.U32 R2, R11, 0x2, RZ ;  /* 0x000000020b027824 */ /* 0x000fc800078e00ff */
[----:B------:R-:W-:Y:S01]  /*1500*/  IMAD.WIDE R4, R8, 0x2, R4 ;  /* 0x0000000208047825 */ /* 0x000fe200078e0204 */
[----:B------:R-:W-:Y:S01]  /*1510*/  @!PT LDS RZ, [RZ] ;  /* 0x00000000fffff984 */ /* 0x000fe20000000800 */
[----:B------:R3:W-:Y:S04]  /*1520*/  LDGSTS.E.BYPASS.LTC128B.128 [R2+0x8900], [R6.64], !P5 ;  /* 0x0890000006027fae */ /* 0x0007e8000e901d50 */
[----:B------:R3:W-:Y:S02]  /*1530*/  LDGSTS.E.BYPASS.LTC128B.128 [R2+0xc900], [R4.64], !P4 ;  /* 0x0c90000004027fae */ /* 0x0007e4000e101d50 */
.L_x_677:
[----:B------:R-:W-:Y:S05]  /*1540*/  BSYNC B0 ;  /* 0x0000000000007941 */ /* 0x000fea0003800000 */
.L_x_676:
[----:B---3--:R-:W-:Y:S01]  /*1550*/  IADD3 R2, R19, 0x20, RZ ;  /* 0x0000002013027810 */ /* 0x008fe20007ffe0ff */
[----:B------:R3:W1:Y:S01]  /*1560*/  SHFL.IDX PT, R5, R16, 0x2, 0x181f ;  /* 0x00581f0010057f89 */ /* 0x00066200000e0000 */
[----:B------:R-:W-:Y:S02]  /*1570*/  BSSY B0, `(.L_x_678) ;  /* 0x000000e000007945 */ /* 0x000fe40003800000 */
[----:B------:R-:W-:Y:S01]  /*1580*/  ISETP.GE.AND P1, PT, R2, R15, PT ;  /* 0x0000000f0200720c */ /* 0x000fe20003f26270 */
[----:B----4-:R3:W4:-:S12]  /*1590*/  SHFL.IDX PT, R4, R17, 0x2, 0x181f ;  /* 0x00581f0011047f89 */ /* 0x01071800000e0000 */
[----:B------:R-:W-:Y:S05]  /*15a0*/  @P1 BRA `(.L_x_679) ;  /* 0x000000a000001947 */ /* 0x000fea0003800000 */
[----:B------:R-:W-:Y:S02]  /*15b0*/  SHF.R.S32.HI R2, RZ, 0x1f, R18 ;  /* 0x0000001fff027819 */ /* 0x000fe40000011412 */
[----:B----4-:R-:W-:Y:S02]  /*15c0*/  LEA R6, P1, R14, R4, 0x1 ;  /* 0x000000040e067211 */ /* 0x010fe400078208ff */
[----:B------:R-:W-:Y:S02]  /*15d0*/  LEA.HI R2, R2, R18, RZ, 0x3 ;  /* 0x0000001202027211 */ /* 0x000fe400078f18ff */
[----:B-1----:R-:W-:Y:S02]  /*15e0*/  LEA.HI.X R7, R14, R5, R13, 0x1, P1 ;  /* 0x000000050e077211 */ /* 0x002fe400008f0c0d */
[----:B------:R-:W-:Y:S01]  /*15f0*/  LOP3.LUT R8, R2, 0xfffffff8, RZ, 0xc0, !PT ;  /* 0xfffffff802087812 */ /* 0x000fe200078ec0ff */
[----:B------:R-:W-:-:S04]  /*1600*/  IMAD.SHL.U32 R2, R11, 0x2, RZ ;  /* 0x000000020b027824 */ /* 0x000fc800078e00ff */
[----:B------:R-:W-:Y:S01]  /*1610*/  IMAD.WIDE R4, R8, 0x2, R4 ;  /* 0x0000000208047825 */ /* 0x000fe200078e0204 */
[----:B------:R-:W-:Y:S01]  /*1620*/  @!PT LDS RZ, [RZ] ;  /* 0x00000000fffff984 */ /* 0x000fe20000000800 */
[----:B------:R1:W-:Y:S04]  /*1630*/  LDGSTS.E.BYPASS.LTC128B.128 [R2+0x9100], [R6.64], !P5 ;  /* 0x0910000006027fae */ /* 0x0003e8000e901d50 */
[----:B------:R1:W-:Y:S02]  /*1640*/  LDGSTS.E.BYPASS.LTC128B.128 [R2+0xd100], [R4.64], !P4 ;  /* 0x0d10000004027fae */ /* 0x0003e4000e101d50 */
.L_x_679:
[----:B------:R-:W-:Y:S05]  /*1650*/  BSYNC B0 ;  /* 0x0000000000007941 */ /* 0x000fea0003800000 */
.L_x_678:
[----:B-1----:R-:W-:Y:S01]  /*1660*/  IADD3 R2, R19, 0x30, RZ ;  /* 0x0000003013027810 */ /* 0x002fe20007ffe0ff */
[----:B------:R1:W2:Y:S01]  /*1670*/  SHFL.IDX PT, R5, R16, 0x3, 0x181f ;  /* 0x00781f0010057f89 */ /* 0x0002a200000e0000 */
[----:B------:R-:W-:Y:S02]  /*1680*/  BSSY B0, `(.L_x_680) ;  /* 0x000000e000007945 */ /* 0x000fe40003800000 */
[----:B------:R-:W-:Y:S01]  /*1690*/  ISETP.GE.AND P1, PT, R2, R15, PT ;  /* 0x0000000f0200720c */ /* 0x000fe20003f26270 */
[----:B----4-:R1:W4:-:S12]  /*16a0*/  SHFL.IDX PT, R4, R17, 0x3, 0x181f ;  /* 0x00781f0011047f89 */ /* 0x01031800000e0000 */
[----:B------:R-:W-:Y:S05]  /*16b0*/  @P1 BRA `(.L_x_681) ;  /* 0x000000a000001947 */ /* 0x000fea0003800000 */
[----:B------:R-:W-:Y:S02]  /*16c0*/  SHF.R.S32.HI R2, RZ, 0x1f, R18 ;  /* 0x0000001fff027819 */ /* 0x000fe40000011412 */
[----:B----4-:R-:W-:Y:S02]  /*16d0*/  LEA R6, P1, R14, R4, 0x1 ;  /* 0x000000040e067211 */ /* 0x010fe400078208ff */
[----:B------:R-:W-:Y:S02]  /*16e0*/  LEA.HI R2, R2, R18, RZ, 0x3 ;  /* 0x0000001202027211 */ /* 0x000fe400078f18ff */
[----:B--2---:R-:W-:Y:S02]  /*16f0*/  LEA.HI.X R7, R14, R5, R13, 0x1, P1 ;  /* 0x000000050e077211 */ /* 0x004fe400008f0c0d */
[----:B------:R-:W-:Y:S01]  /*1700*/  LOP3.LUT R8, R2, 0xfffffff8, RZ, 0xc0, !PT ;  /* 0xfffffff802087812 */ /* 0x000fe200078ec0ff */
[----:B------:R-:W-:-:S04]  /*1710*/  IMAD.SHL.U32 R2, R11, 0x2, RZ ;  /* 0x000000020b027824 */ /* 0x000fc800078e00ff */
[----:B------:R-:W-:Y:S01]  /*1720*/  IMAD.WIDE R4, R8, 0x2, R4 ;  /* 0x0000000208047825 */ /* 0x000fe200078e0204 */
[----:B------:R-:W-:Y:S01]  /*1730*/  @!PT LDS RZ, [RZ] ;  /* 0x00000000fffff984 */ /* 0x000fe20000000800 */
[----:B------:R2:W-:Y:S04]  /*1740*/  LDGSTS.E.BYPASS.LTC128B.128 [R2+0x9900], [R6.64], !P5 ;  /* 0x0990000006027fae */ /* 0x0005e8000e901d50 */
[----:B------:R2:W-:Y:S02]  /*1750*/  LDGSTS.E.BYPASS.LTC128B.128 [R2+0xd900], [R4.64], !P4 ;  /* 0x0d90000004027fae */ /* 0x0005e4000e101d50 */
.L_x_681:
[----:B------:R-:W-:Y:S05]  /*1760*/  BSYNC B0 ;  /* 0x0000000000007941 */ /* 0x000fea0003800000 */
.L_x_680:
[----:B--2---:R-:W-:Y:S01]  /*1770*/  IADD3 R2, R19, 0x40, RZ ;  /* 0x0000004013027810 */ /* 0x004fe20007ffe0ff */
        /* <DEDUP_REMOVED lines=15> */
.L_x_683:
[----:B------:R-:W-:Y:S05]  /*1870*/  BSYNC B0 ;  /* 0x0000000000007941 */ /* 0x000fea0003800000 */
.L_x_682:
        /* <DEDUP_REMOVED lines=16> */
.L_x_685:
[----:B------:R-:W-:Y:S05]  /*1980*/  BSYNC B0 ;  /* 0x0000000000007941 */ /* 0x000fea0003800000 */
.L_x_684:
        /* <DEDUP_REMOVED lines=16> */
.L_x_687:
[----:B------:R-:W-:Y:S05]  /*1a90*/  BSYNC B0 ;  /* 0x0000000000007941 */ /* 0x000fea0003800000 */
.L_x_686:
[----:B-1--4-:R-:W1:Y:S01]  /*1aa0*/  SHFL.IDX PT, R4, R17, 0x7, 0x181f ;  /* 0x00f81f0011047f89 */ /* 0x012e6200000e0000 */
[----:B------:R-:W-:Y:S01]  /*1ab0*/  IADD3 R2, R19, 0x70, RZ ;  /* 0x0000007013027810 */ /* 0x000fe20007ffe0ff */
[----:B------:R-:W-:Y:S01]  /*1ac0*/  ULEA.HI.SX32 UR15, UR18, 0xffffffff, 0x1a ;  /* 0xffffffff120f7891 */ /* 0x000fe2000f8fd23f */
[----:B------:R-:W-:Y:S01]  /*1ad0*/  IMAD.MOV.U32 R156, RZ, RZ, R30 ;  /* 0x000000ffff9c7224 */ /* 0x000fe200078e001e */
[----:B------:R-:W4:Y:S01]  /*1ae0*/  SHFL.IDX PT, R5, R16, 0x7, 0x181f ;  /* 0x00f81f0010057f89 */ /* 0x000f2200000e0000 */
[----:B------:R-:W-:Y:S01]  /*1af0*/  ISETP.GE.AND P6, PT, R2, R15, PT ;  /* 0x0000000f0200720c */ /* 0x000fe20003fc6270 */
[----:B------:R-:W-:Y:S01]  /*1b00*/  ULDC.64 UR6, c[0x0][0x1e0] ;  /* 0x0000780000067ab9 */ /* 0x000fe20000000a00 */
[----:B------:R-:W-:Y:S01]  /*1b10*/  IADD3 R2, -R33, UR19, RZ ;  /* 0x0000001321027c10 */ /* 0x000fe2000fffe1ff */
[----:B------:R-:W-:Y:S01]  /*1b20*/  IMAD.U32 R7, RZ, RZ, UR15 ;  /* 0x0000000fff077e24 */ /* 0x000fe2000f8e00ff */
[----:B------:R-:W-:Y:S01]  /*1b30*/  UMOV UR20, 0x6 ;  /* 0x0000000600147882 */ /* 0x000fe20000000000 */
[----:B------:R-:W-:Y:S01]  /*1b40*/  IMAD.MOV.U32 R157, RZ, RZ, R31 ;  /* 0x000000ffff9d7224 */ /* 0x000fe200078e001f */
[----:B------:R-:W-:Y:S01]  /*1b50*/  USHF.L.U32 UR21, UR6, 0x6, URZ ;  /* 0x0000000606157899 */ /* 0x000fe2000800063f */
[----:B------:R-:W-:Y:S01]  /*1b60*/  IMAD R2, R7, -0x40, R2 ;  /* 0xffffffc007027824 */ /* 0x000fe200078e0202 */
[----:B------:R-:W-:Y:S01]  /*1b70*/  USHF.L.U64.HI UR20, UR6, UR20, UR7 ;  /* 0x0000001406147299 */ /* 0x000fe20008010207 */
[----:B------:R-:W-:Y:S01]  /*1b80*/  IMAD.MOV.U32 R156, RZ, RZ, R28 ;  /* 0x000000ffff9c7224 */ /* 0x000fe200078e001c */
[----:B------:R-:W-:Y:S01]  /*1b90*/  USHF.R.S32.HI UR9, URZ, 0x1f, UR15 ;  /* 0x0000001f3f097899 */ /* 0x000fe2000801140f */
[----:B------:R-:W-:Y:S01]  /*1ba0*/  IMAD.SHL.U32 R244, R11, 0x2, RZ ;  /* 0x000000020bf47824 */ /* 0x000fe200078e00ff */
[----:B------:R-:W-:Y:S01]  /*1bb0*/  ISETP.GE.AND P2, PT, R2, 0x1, PT ;  /* 0x000000010200780c */ /* 0x000fe20003f46270 */
[----:B------:R-:W-:Y:S01]  /*1bc0*/  UIMAD UR4, UR20, UR15, URZ ;  /* 0x0000000f140472a4 */ /* 0x000fe2000f8e023f */
[----:B------:R-:W-:Y:S01]  /*1bd0*/  @!P6 SHF.R.S32.HI R6, RZ, 0x1f, R18 ;  /* 0x0000001fff06e819 */ /* 0x000fe20000011412 */
[----:B------:R-:W-:Y:S01]  /*1be0*/  UIMAD.WIDE.U32 UR10, UR6, 0x20, URZ ;  /* 0x00000020060a78a5 */ /* 0x000fe2000f8e003f */
[----:B------:R-:W-:Y:S01]  /*1bf0*/  MOV R153, UR21 ;  /* 0x0000001500997c02 */ /* 0x000fe20008000f00 */
[----:B------:R-:W-:Y:S01]  /*1c00*/  UIMAD UR4, UR9, UR21, UR4 ;  /* 0x00000015090472a4 */ /* 0x000fe2000f8e0204 */
[----:B------:R-:W-:Y:S01]  /*1c10*/  @!P6 LEA.HI R8, R6, R18, RZ, 0x3 ;  /* 0x000000120608e211 */ /* 0x000fe200078f18ff */
[----:B------:R-:W-:Y:S01]  /*1c20*/  USHF.L.U32 UR8, UR7, 0x5, URZ ;  /* 0x0000000507087899 */ /* 0x000fe2000800063f */
[----:B-1----:R-:W-:Y:S01]  /*1c30*/  @!P6 LEA R6, P1, R14, R4, 0x1 ;  /* 0x000000040e06e211 */ /* 0x002fe200078208ff */
[----:B------:R-:W-:Y:S01]  /*1c40*/  STL.64 [R1+0x28], R156 ;  /* 0x0000289c01007387 */ /* 0x000fe20000100a00 */
[----:B------:R-:W-:Y:S01]  /*1c50*/  @!P6 LOP3.LUT R8, R8, 0xfffffff8, RZ, 0xc0, !PT ;  /* 0xfffffff80808e812 */ /* 0x000fe200078ec0ff */
[----:B------:R-:W-:Y:S01]  /*1c60*/  UIADD3 UR8, UR11, UR8, URZ ;  /* 0x000000080b087290 */ /* 0x000fe2000fffe03f */
[----:B----4-:R-:W-:-:S02]  /*1c70*/  @!P6 LEA.HI.X R7, R14, R5, R13, 0x1, P1 ;  /* 0x000000050e07e211 */ /* 0x010fc400008f0c0d */
[----:B------:R-:W-:Y:S01]  /*1c80*/  ISETP.GE.AND P1, PT, R2, 0x11, PT ;  /* 0x000000110200780c */ /* 0x000fe20003f26270 */
[----:B------:R-:W-:Y:S01]  /*1c90*/  @!P6 IMAD.WIDE R8, R8, 0x2, R4 ;  /* 0x000000020808e825 */ /* 0x000fe200078e0204 */
[----:B------:R-:W-:Y:S01]  /*1ca0*/  SHF.R.S32.HI R14, RZ, 0x4, R24 ;  /* 0x00000004ff0e7819 */ /* 0x000fe20000011418 */
[----:B------:R-:W-:Y:S01]  /*1cb0*/  @!PT LDS RZ, [RZ] ;  /* 0x00000000fffff984 */ /* 0x000fe20000000800 */
[----:B------:R1:W-:Y:S01]  /*1cc0*/  @!P6 LDGSTS.E.BYPASS.LTC128B.128 [R244+0xb900], [R6.64], !P5 ;  /* 0x0b90000006f4efae */ /* 0x0003e2000e901d50 */
[C---:B------:R-:W-:Y:S01]  /*1cd0*/  ISETP.GE.AND P5, PT, R2.reuse, 0x31, PT ;  /* 0x000000310200780c */ /* 0x040fe20003fa6270 */
[----:B------:R-:W-:Y:S01]  /*1ce0*/  IMAD.WIDE.U32 R4, R153, UR15, R156 ;  /* 0x0000000f99047c25 */ /* 0x000fe2000f8e009c */
[----:B------:R-:W-:Y:S01]  /*1cf0*/  LEA.HI R154, R25, R155, RZ, 0x5 ;  /* 0x0000009b199a7211 */ /* 0x000fe200078f28ff */
[----:B------:R4:W-:Y:S01]  /*1d00*/  @!P6 LDGSTS.E.BYPASS.LTC128B.128 [R244+0xf900], [R8.64], !P4 ;  /* 0x0f90000008f4efae */ /* 0x0009e2000e101d50 */
[----:B------:R-:W-:Y:S02]  /*1d10*/  ISETP.GE.AND P6, PT, R2, 0x21, PT ;  /* 0x000000210200780c */ /* 0x000fe40003fc6270 */
[----:B------:R-:W-:Y:S01]  /*1d20*/  IADD3 R5, R5, UR4, RZ ;  /* 0x0000000405057c10 */ /* 0x000fe2000fffe0ff */
[----:B------:R-:W0:Y:S04]  /*1d30*/  LDGDEPBAR ;  /* 0x00000000000079af */ /* 0x000e280000000000 */
[----:B------:R-:W-:Y:S01]  /*1d40*/  BAR.SYNC.DEFER_BLOCKING 0x0 ;  /* 0x0000000000007b1d */ /* 0x000fe20000010000 */
[----:B------:R-:W-:-:S04]  /*1d50*/  @P2 LEA R12, P4, R4, c[0x0][0x1c8], 0x1 ;  /* 0x00007200040c2a11 */ /* 0x000fc800078808ff */
[----:B------:R-:W-:Y:S01]  /*1d60*/  @P2 LEA.HI.X R13, R4, c[0x0][0x1cc], R5, 0x1, P4 ;  /* 0x00007300040d2a11 */ /* 0x000fe200020f0c05 */
[----:B------:R-:W-:-:S05]  /*1d70*/  VOTEU.ANY UP0, P5 ;  /* 0x00000000003f7886 */ /* 0x000fca0002800100 */
[----:B------:R-:W-:Y:S01]  /*1d80*/  @UP0 UIMAD UR4, UR7, 0x30, URZ ;  /* 0x00000030070408a4 */ /* 0x000fe2000f8e023f */
[----:B-1----:R-:W-:Y:S01]  /*1d90*/  IMAD.U32 R6, RZ, RZ, UR7 ;  /* 0x00000007ff067e24 */ /* 0x002fe2000f8e00ff */
[----:B----4-:R-:W-:-:S04]  /*1da0*/  MOV R8, c[0x0][0x1e0] ;  /* 0x0000780000087a02 */ /* 0x010fc80000000f00 */
[C---:B------:R-:W-:Y:S01]  /*1db0*/  @P1 LEA R2, P4, R8.reuse, R4, 0x4 ;  /* 0x0000000408021211 */ /* 0x040fe200078820ff */
[----:B------:R-:W-:Y:S01]  /*1dc0*/  @!PT LDS RZ, [RZ] ;  /* 0x00000000fffff984 */ /* 0x000fe20000000800 */
[----:B------:R-:W-:Y:S01]  /*1dd0*/  @!PT LDS RZ, [RZ] ;  /* 0x00000000fffff984 */ /* 0x000fe20000000800 */
[----:B------:R-:W-:Y:S01]  /*1de0*/  @!PT LDS RZ, [RZ] ;  /* 0x00000000fffff984 */ /* 0x000fe20000000800 */
[----:B------:R1:W-:Y:S03]  /*1df0*/  @P2 LDGSTS.E.BYPASS.LTC128B.128 [R244+0x4100], [R12.64], !P3 ;  /* 0x041000000cf42fae */ /* 0x0003e6000d901d50 */
[C---:B------:R-:W-:Y:S01]  /*1e00*/  @P1 LEA.HI.X R6, R8.reuse, R5, R6, 0x4, P4 ;  /* 0x0000000508061211 */ /* 0x040fe200020f2406 */
[----:B------:R-:W-:Y:S01]  /*1e10*/  @P5 IMAD.WIDE.U32 R8, R8, 0x30, R4 ;  /* 0x0000003008085825 */ /* 0x000fe200078e0004 */
[C---:B------:R-:W-:Y:S01]  /*1e20*/  @P1 LEA R10, P4, R2.reuse, c[0x0][0x1c8], 0x1 ;  /* 0x00007200020a1a11 */ /* 0x040fe200078808ff */
[----:B------:R1:W-:Y:S03]  /*1e30*/  @P2 LDGSTS.E.BYPASS.LTC128B.128 [R244+0x6100], [R12.64+0x80], !P0 ;  /* 0x061000800cf42fae */ /* 0x0003e6000c101d50 */
[----:B------:R-:W-:-:S02]  /*1e40*/  @P1 LEA.HI.X R11, R2, c[0x0][0x1cc], R6, 0x1, P4 ;  /* 0x00007300020b1a11 */ /* 0x000fc400020f0c06 */
[----:B------:R-:W-:-:S03]  /*1e50*/  @P6 IADD3 R2, P4, R4, UR10, RZ ;  /* 0x0000000a04026c10 */ /* 0x000fc6000ff9e0ff */
[----:B------:R4:W-:Y:S01]  /*1e60*/  @P1 LDGSTS.E.BYPASS.LTC128B.128 [R244+0x4900], [R10.64], !P3 ;  /* 0x049000000af41fae */ /* 0x0009e2000d901d50 */
[----:B------:R-:W-:Y:S02]  /*1e70*/  @P6 IADD3.X R4, R5, UR8, RZ, P4, !PT ;  /* 0x0000000805046c10 */ /* 0x000fe4000a7fe4ff */
[----:B------:R-:W-:Y:S01]  /*1e80*/  LEA.HI R5, R24, R14, RZ, 0x1 ;  /* 0x0000000e18057211 */ /* 0x000fe200078f08ff */
[----:B------:R4:W-:Y:S01]  /*1e90*/  @P1 LDGSTS.E.BYPASS.LTC128B.128 [R244+0x6900], [R10.64+0x80], !P0 ;  /* 0x069000800af41fae */ /* 0x0009e2000c101d50 */
[C---:B------:R-:W-:Y:S02]  /*1ea0*/  @P6 LEA R6, P4, R2.reuse, c[0x0][0x1c8], 0x1 ;  /* 0x0000720002066a11 */ /* 0x040fe400078808ff */
[----:B------:R-:W-:Y:S02]  /*1eb0*/  LOP3.LUT R5, R5, 0xfffffffe, RZ, 0xc0, !PT ;  /* 0xfffffffe05057812 */ /* 0x000fe400078ec0ff */
[----:B------:R-:W-:Y:S02]  /*1ec0*/  @P6 LEA.HI.X R7, R2, c[0x0][0x1cc], R4, 0x1, P4 ;  /* 0x0000730002076a11 */ /* 0x000fe400020f0c04 */
[----:B------:R-:W-:Y:S01]  /*1ed0*/  @P5 IADD3 R2, R9, UR4, RZ ;  /* 0x0000000409025c10 */ /* 0x000fe2000fffe0ff */
[----:B------:R-:W-:Y:S01]  /*1ee0*/  IMAD.IADD R9, R14, 0x1, -R5 ;  /* 0x000000010e097824 */ /* 0x000fe200078e0a05 */
[----:B------:R-:W-:Y:S01]  /*1ef0*/  @P5 LEA R4, P4, R8, c[0x0][0x1c8], 0x1 ;  /* 0x0000720008045a11 */ /* 0x000fe200078808ff */
[----:B------:R5:W-:Y:S01]  /*1f00*/  @P6 LDGSTS.E.BYPASS.LTC128B.128 [R244+0x5100], [R6.64], !P3 ;  /* 0x0510000006f46fae */ /* 0x000be2000d901d50 */
[----:B------:R-:W-:Y:S01]  /*1f10*/  ULDC.64 UR4, c[0x0][0x208] ;  /* 0x0000820000047ab9 */ /* 0x000fe20000000a00 */
[----:B------:R-:W-:Y:S01]  /*1f20*/  LOP3.LUT P1, RZ, R32, 0x2, RZ, 0xc0, !PT ;  /* 0x0000000220ff7812 */ /* 0x000fe2000782c0ff */
[----:B------:R-:W-:Y:S01]  /*1f30*/  UIMAD UR9, UR9, UR4, URZ ;  /* 0x00000004090972a4 */ /* 0x000fe2000f8e023f */
[----:B------:R-:W-:Y:S01]  /*1f40*/  @P5 LEA.HI.X R5, R8, c[0x0][0x1cc], R2, 0x1, P4 ;  /* 0x0000730008055a11 */ /* 0x000fe200020f0c02 */
[----:B------:R5:W-:Y:S01]  /*1f50*/  @P6 LDGSTS.E.BYPASS.LTC128B.128 [R244+0x7100], [R6.64+0x80], !P0 ;  /* 0x0710008006f46fae */ /* 0x000be2000c101d50 */
[----:B------:R-:W-:Y:S01]  /*1f60*/  SHF.L.U32 R2, R22, 0x6, RZ ;  /* 0x0000000616027819 */ /* 0x000fe200000006ff */
[----:B------:R-:W-:Y:S01]  /*1f70*/  IMAD.SHL.U32 R8, R33, 0x8, RZ ;  /* 0x0000000821087824 */ /* 0x000fe200078e00ff */
[----:B------:R-:W-:Y:S01]  /*1f80*/  UIMAD.WIDE.U32 UR12, UR15, UR4, URZ ;  /* 0x000000040f0c72a5 */ /* 0x000fe2000f8e003f */
[----:B------:R2:W-:Y:S01]  /*1f90*/  @P5 LDGSTS.E.BYPASS.LTC128B.128 [R244+0x5900], [R4.64], !P3 ;  /* 0x0590000004f45fae */ /* 0x0005e2000d901d50 */
[----:B------:R-:W-:-:S02]  /*1fa0*/  UIMAD UR9, UR15, UR5, UR9 ;  /* 0x000000050f0972a4 */ /* 0x000fc4000f8e0209 */
[----:B------:R-:W-:Y:S01]  /*1fb0*/  UIMAD UR15, UR15, -0x40, UR19 ;  /* 0xffffffc00f0f78a4 */ /* 0x000fe2000f8e0213 */
[----:B------:R2:W-:Y:S01]  /*1fc0*/  @P5 LDGSTS.E.BYPASS.LTC128B.128 [R244+0x7900], [R4.64+0x80], !P0 ;  /* 0x0790008004f45fae */ /* 0x0005e2000c101d50 */
[----:B------:R-:W-:-:S03]  /*1fd0*/  UIADD3 UR9, UR13, UR9, URZ ;  /* 0x000000090d097290 */ /* 0x000fc6000fffe03f */
[----:B------:R-:W0:Y:S01]  /*1fe0*/  LDGDEPBAR ;  /* 0x00000000000079af */ /* 0x000e220000000000 */
[----:B-----5:R-:W-:Y:S01]  /*1ff0*/  IMAD.SHL.U32 R6, R32, 0x40, RZ ;  /* 0x0000004020067824 */ /* 0x020fe200078e00ff */
[----:B--2---:R-:W-:Y:S01]  /*2000*/  LOP3.LUT R4, R2, 0x1c0, RZ, 0xc0, !PT ;  /* 0x000001c002047812 */ /* 0x004fe200078ec0ff */
[----:B------:R-:W-:-:S04]  /*2010*/  DEPBAR.LE SB0, 0x1 ;  /* 0x000080400000791a */ /* 0x000fc80000000000 */
[----:B------:R-:W-:-:S04]  /*2020*/  DEPBAR.LE SB0, 0x0 ;  /* 0x000080000000791a */ /* 0x000fc80000000000 */
[----:B------:R-:W-:Y:S02]  /*2030*/  LOP3.LUT R2, R6, 0x1c0, RZ, 0xc0, !PT ;  /* 0x000001c006027812 */ /* 0x000fe400078ec0ff */
[----:B------:R-:W-:Y:S02]  /*2040*/  SHF.L.U32 R5, R9, 0x3, RZ ;  /* 0x0000000309057819 */ /* 0x000fe400000006ff */
[----:B------:R-:W-:Y:S02]  /*2050*/  LOP3.LUT R8, R2, 0x8, R8, 0xf8, !PT ;  /* 0x0000000802087812 */ /* 0x000fe400078ef808 */
[----:B------:R-:W-:Y:S01]  /*2060*/  SHF.R.U32.HI R6, RZ, 0x3, R2 ;  /* 0x00000003ff067819 */ /* 0x000fe20000011602 */
[----:B------:R-:W-:Y:S01]  /*2070*/  IMAD.SHL.U32 R2, R154, 0x20, RZ ;  /* 0x000000209a027824 */ /* 0x000fe200078e00ff */
[----:B------:R-:W-:Y:S01]  /*2080*/  LOP3.LUT R7, R4, 0x8, R5, 0xf8, !PT ;  /* 0x0000000804077812 */ /* 0x000fe200078ef805 */
[----:B------:R-:W-:Y:S01]  /*2090*/  IMAD.SHL.U32 R5, R23, 0x40, RZ ;  /* 0x0000004017057824 */ /* 0x000fe200078e00ff */
[----:B------:R-:W-:-:S02]  /*20a0*/  SHF.R.U32.HI R4, RZ, 0x3, R4 ;  /* 0x00000003ff047819 */ /* 0x000fc40000011604 */
[----:B------:R-:W-:Y:S02]  /*20b0*/  LOP3.LUT R6, R8, R6, RZ, 0x3c, !PT ;  /* 0x0000000608067212 */ /* 0x000fe400078e3cff */
[----:B------:R-:W-:Y:S02]  /*20c0*/  LOP3.LUT R152, R7, R4, RZ, 0x3c, !PT ;  /* 0x0000000407987212 */ /* 0x000fe400078e3cff */
[----:B------:R-:W-:Y:S02]  /*20d0*/  LOP3.LUT R147, R5, 0xfffffe00, RZ, 0xc0, !PT ;  /* 0xfffffe0005937812 */ /* 0x000fe400078ec0ff */
[----:B------:R-:W-:Y:S02]  /*20e0*/  LOP3.LUT R4, R2, 0x7ffffc00, RZ, 0xc0, !PT ;  /* 0x7ffffc0002047812 */ /* 0x000fe400078ec0ff */
[----:B------:R-:W-:Y:S02]  /*20f0*/  LEA R2, R9, R6, 0x9 ;  /* 0x0000000609027211 */ /* 0x000fe400078e48ff */
[----:B------:R-:W-:-:S03]  /*2100*/  IADD3 R4, R152, R147, R4 ;  /* 0x0000009398047210 */ /* 0x000fc60007ffe004 */
[----:B------:R-:W-:Y:S01]  /*2110*/  IMAD.SHL.U32 R224, R2, 0x2, RZ ;  /* 0x0000000202e07824 */ /* 0x000fe200078e00ff */
[----:B------:R-:W-:Y:S01]  /*2120*/  BAR.SYNC.DEFER_BLOCKING 0x0 ;  /* 0x0000000000007b1d */ /* 0x000fe20000010000 */
[----:B------:R-:W-:-:S03]  /*2130*/  IMAD.SHL.U32 R231, R4, 0x2, RZ ;  /* 0x0000000204e77824 */ /* 0x000fc600078e00ff */
[C---:B------:R-:W-:Y:S02]  /*2140*/  IADD3 R2, R224.reuse, 0x4100, RZ ;  /* 0x00004100e0027810 */ /* 0x040fe40007ffe0ff */
[----:B------:R-:W-:Y:S02]  /*2150*/  IADD3 R235, R224, 0x4120, RZ ;  /* 0x00004120e0eb7810 */ /* 0x000fe40007ffe0ff */
[----:B------:R-:W-:Y:S02]  /*2160*/  @P1 IADD3 R235, R2, -0x20, RZ ;  /* 0xffffffe002eb1810 */ /* 0x000fe40007ffe0ff */
[-C--:B------:R-:W-:Y:S02]  /*2170*/  LEA R233, R3, R231.reuse, 0x1 ;  /* 0x000000e703e97211 */ /* 0x080fe400078e08ff */
[C---:B------:R-:W-:Y:S02]  /*2180*/  LEA R232, R0.reuse, R231, 0x1 ;  /* 0x000000e700e87211 */ /* 0x040fe400078e08ff */
[----:B------:R-:W-:-:S02]  /*2190*/  LEA R234, R0, R233, 0x1 ;  /* 0x000000e900ea7211 */ /* 0x000fc400078e08ff */
[----:B------:R-:W-:Y:S01]  /*21a0*/  IADD3 R243, R235, 0x800, RZ ;  /* 0x00000800ebf37810 */ /* 0x000fe20007ffe0ff */
[----:B------:R-:W-:Y:S01]  /*21b0*/  IMAD R236, R3, 0x2, R232 ;  /* 0x0000000203ec7824 */ /* 0x000fe200078e02e8 */
[C---:B------:R-:W-:Y:S02]  /*21c0*/  IADD3 R242, R235.reuse, 0x1000, RZ ;  /* 0x00001000ebf27810 */ /* 0x040fe40007ffe0ff */
[C---:B------:R-:W-:Y:S02]  /*21d0*/  IADD3 R241, R235.reuse, 0x1800, RZ ;  /* 0x00001800ebf17810 */ /* 0x040fe40007ffe0ff */
[C---:B------:R-:W-:Y:S01]  /*21e0*/  IADD3 R240, R235.reuse, 0x2000, RZ ;  /* 0x00002000ebf07810 */ /* 0x040fe20007ffe0ff */
[----:B------:R-:W-:Y:S01]  /*21f0*/  LDSM.16.M88.4 R4, [R231+0xa100] ;  /* 0x00a10000e704783b */ /* 0x000fe20000000200 */
[C---:B------:R-:W-:Y:S02]  /*2200*/  IADD3 R239, R235.reuse, 0x2800, RZ ;  /* 0x00002800ebef7810 */ /* 0x040fe40007ffe0ff */
[C---:B------:R-:W-:Y:S01]  /*2210*/  IADD3 R238, R235.reuse, 0x3000, RZ ;  /* 0x00003000ebee7810 */ /* 0x040fe20007ffe0ff */
[----:B-1----:R-:W1:Y:S01]  /*2220*/  LDSM.16.M88.4 R12, [R224+0x4100] ;  /* 0x00410000e00c783b */ /* 0x002e620000000200 */
[----:B------:R-:W-:-:S03]  /*2230*/  IADD3 R237, R235, 0x3800, RZ ;  /* 0x00003800ebed7810 */ /* 0x000fc60007ffe0ff */
[----:B---3--:R-:W2:Y:S04]  /*2240*/  LDSM.16.M88.4 R16, [R224+0x4900] ;  /* 0x00490000e010783b */ /* 0x008ea80000000200 */
[----:B------:R-:W3:Y:S04]  /*2250*/  LDSM.16.M88.4 R24, [R224+0x5100] ;  /* 0x00510000e018783b */ /* 0x000ee80000000200 */
[----:B------:R-:W5:Y:S04]  /*2260*/  LDSM.16.M88.4 R28, [R224+0x5900] ;  /* 0x00590000e01c783b */ /* 0x000f680000000200 */
[----:B----4-:R-:W4:Y:S04]  /*2270*/  LDSM.16.M88.4 R8, [R231+0x8100] ;  /* 0x00810000e708783b */ /* 0x010f280000000200 */
[----:B------:R-:W-:Y:S04]  /*2280*/  LDSM.16.M88.4 R20, [R233+0xa100] ;  /* 0x00a10000e914783b */ /* 0x000fe80000000200 */
[----:B------:R-:W4:Y:S04]  /*2290*/  LDSM.16.M88.4 R52, [R235] ;  /* 0x00000000eb34783b */ /* 0x000f280000000200 */
[----:B------:R-:W4:Y:S04]  /*22a0*/  LDSM.16.M88.4 R48, [R235+0x800] ;  /* 0x00080000eb30783b */ /* 0x000f280000000200 */
[----:B------:R-:W4:Y:S01]  /*22b0*/  LDSM.16.M88.4 R44, [R235+0x1000] ;  /* 0x00100000eb2c783b */ /* 0x000f220000000200 */
[C---:B-1----:R-:W-:Y:S08]  /*22c0*/  HMMA.16816.F32 R40, R4.reuse, R12, RZ ;  /* 0x0000000c0428723c */ /* 0x042ff000000018ff */
[C---:B--2---:R-:W-:Y:S08]  /*22d0*/  HMMA.16816.F32 R56, R4.reuse, R16, RZ ;  /* 0x000000100438723c */ /* 0x044ff000000018ff */
[C---:B---3--:R-:W-:Y:S08]  /*22e0*/  HMMA.16816.F32 R60, R4.reuse, R24, RZ ;  /* 0x00000018043c723c */ /* 0x048ff000000018ff */
[C---:B-----5:R-:W-:Y:S08]  /*22f0*/  HMMA.16816.F32 R64, R4.reuse, R28, RZ ;  /* 0x0000001c0440723c */ /* 0x060ff000000018ff */
[C---:B------:R-:W-:Y:S08]  /*2300*/  HMMA.16816.F32 R72, R4.reuse, R14, RZ ;  /* 0x0000000e0448723c */ /* 0x040ff000000018ff */
[C---:B------:R-:W-:Y:S08]  /*2310*/  HMMA.16816.F32 R80, R4.reuse, R18, RZ ;  /* 0x000000120450723c */ /* 0x040ff000000018ff */
[C---:B------:R-:W-:Y:S08]  /*2320*/  HMMA.16816.F32 R92, R4.reuse, R26, RZ ;  /* 0x0000001a045c723c */ /* 0x040ff000000018ff */
[----:B------:R-:W-:Y:S07]  /*2330*/  HMMA.16816.F32 R88, R4, R30, RZ ;  /* 0x0000001e0458723c */ /* 0x000fee00000018ff */
[----:B------:R-:W-:Y:S01]  /*2340*/  IMAD.U32 R6, RZ, RZ, UR12 ;  /* 0x0000000cff067e24 */ /* 0x000fe2000f8e00ff */
[----:B------:R-:W-:Y:S01]  /*2350*/  MOV R4, UR9 ;  /* 0x0000000900047c02 */ /* 0x000fe20008000f00 */
[----:B------:R-:W-:Y:S01]  /*2360*/  USHF.L.U32 UR9, UR4, 0x5, URZ ;  /* 0x0000000504097899 */ /* 0x000fe2000800063f */
[C---:B----4-:R-:W-:Y:S01]  /*2370*/  HMMA.16816.F32 R104, R8.reuse, R12, RZ ;  /* 0x0000000c0868723c */ /* 0x050fe200000018ff */
[----:B------:R-:W-:Y:S01]  /*2380*/  UMOV UR12, 0x5 ;  /* 0x00000005000c7882 */ /* 0x000fe20000000000 */
[C---:B------:R-:W-:Y:S01]  /*2390*/  LEA R2, P1, R6.reuse, R36, 0x6 ;  /* 0x0000002406027211 */ /* 0x040fe200078230ff */
[----:B------:R-:W-:Y:S01]  /*23a0*/  USHF.L.U64.HI UR12, UR4, UR12, UR5 ;  /* 0x0000000c040c7299 */ /* 0x000fe20008010205 */
[----:B------:R-:W1:Y:S01]  /*23b0*/  LDSM.16.M88.4 R36, [R235+0x1800] ;  /* 0x00180000eb24783b */ /* 0x000e620000000200 */
[----:B------:R-:W-:Y:S01]  /*23c0*/  IMAD.U32 R7, RZ, RZ, UR13 ;  /* 0x0000000dff077e24 */ /* 0x000fe2000f8e00ff */
[----:B------:R-:W-:Y:S01]  /*23d0*/  LEA.HI.X R5, R6, R34, R4, 0x6, P1 ;  /* 0x0000002206057211 */ /* 0x000fe200008f3404 */
[----:B------:R-:W-:Y:S01]  /*23e0*/  UIADD3 UR14, UP0, UR9, 0x80, URZ ;  /* 0x00000080090e7890 */ /* 0x000fe2000ff1e03f */
[C---:B------:R-:W-:Y:S01]  /*23f0*/  LEA R4, P1, R2.reuse, c[0x0][0x1f8], 0x1 ;  /* 0x00007e0002047a11 */ /* 0x040fe200078208ff */
[----:B------:R-:W-:Y:S02]  /*2400*/  HMMA.16816.F32 R120, R8, R14, RZ ;  /* 0x0000000e0878723c */ /* 0x000fe400000018ff */
[----:B------:R-:W-:Y:S01]  /*2410*/  UIADD3.X UR13, URZ, UR12, URZ, UP0, !UPT ;  /* 0x0000000c3f0d7290 */ /* 0x000fe200087fe43f */
[----:B------:R-:W-:Y:S01]  /*2420*/  LEA.HI.X R5, R2, c[0x0][0x1fc], R5, 0x1, P1 ;  /* 0x00007f0002057a11 */ /* 0x000fe200008f0c05 */
[----:B------:R-:W-:Y:S01]  /*2430*/  UISETP.GE.AND UP0, UPT, UR19, 0x41, UPT ;  /* 0x000000411300788c */ /* 0x000fe2000bf06270 */
[----:B------:R-:W-:-:S02]  /*2440*/  IADD3 R2, -R33, UR15, RZ ;  /* 0x0000000f21027c10 */ /* 0x000fc4000fffe1ff */
[----:B------:R-:W-:Y:S01]  /*2450*/  IADD3 R6, P1, R4, UR9, RZ ;  /* 0x0000000904067c10 */ /* 0x000fe2000ff3e0ff */
[C---:B------:R-:W-:Y:S01]  /*2460*/  HMMA.16816.F32 R100, R8.reuse, R16, RZ ;  /* 0x000000100864723c */ /* 0x040fe200000018ff */
[C---:B------:R-:W-:Y:S02]  /*2470*/  ISETP.LT.OR P5, PT, R2.reuse, 0x1, P3 ;  /* 0x000000010200780c */ /* 0x040fe40001fa1670 */
[C---:B------:R-:W-:Y:S02]  /*2480*/  ISETP.LT.OR P4, PT, R2.reuse, 0x1, P0 ;  /* 0x000000010200780c */ /* 0x040fe40000781670 */
[C---:B------:R-:W-:Y:S02]  /*2490*/  ISETP.LT.OR P2, PT, R2.reuse, 0x11, P3 ;  /* 0x000000110200780c */ /* 0x040fe40001f41670 */
[----:B------:R-:W-:Y:S01]  /*24a0*/  IADD3.X R7, R5, UR12, RZ, P1, !PT ;  /* 0x0000000c05077c10 */ /* 0x000fe20008ffe4ff */
[C---:B------:R-:W-:Y:S01]  /*24b0*/  HMMA.16816.F32 R116, R8.reuse, R18, RZ ;  /* 0x000000120874723c */ /* 0x040fe200000018ff */
[----:B------:R-:W2:Y:S05]  /*24c0*/  LDSM.16.M88.4 R16, [R233+0x8100] ;  /* 0x00810000e910783b */ /* 0x000eaa0000000200 */
[----:B------:R-:W-:Y:S01]  /*24d0*/  @!PT LDS RZ, [RZ] ;  /* 0x00000000fffff984 */ /* 0x000fe20000000800 */
[----:B------:R-:W-:Y:S01]  /*24e0*/  @!PT LDS RZ, [RZ] ;  /* 0x00000000fffff984 */ /* 0x000fe20000000800 */
[----:B------:R-:W-:Y:S01]  /*24f0*/  @!PT LDS RZ, [RZ] ;  /* 0x00000000fffff984 */ /* 0x000fe20000000800 */
[----:B------:R3:W-:Y:S01]  /*2500*/  LDGSTS.E.BYPASS.LTC128B.128 [R244+0x100], [R4.64], !P5 ;  /* 0x0010000004f47fae */ /* 0x0007e2000e901d50 */
[----:B------:R-:W-:Y:S01]  /*2510*/  ISETP.LT.OR P5, PT, R2, 0x11, P0 ;  /* 0x000000110200780c */ /* 0x000fe200007a1670 */
[C---:B------:R-:W-:Y:S02]  /*2520*/  HMMA.16816.F32 R96, R8.reuse, R24, RZ ;  /* 0x000000180860723c */ /* 0x040fe400000018ff */
[----:B------:R3:W-:Y:S04]  /*2530*/  LDGSTS.E.BYPASS.LTC128B.128 [R244+0x2100], [R4.64+0x80], !P4 ;  /* 0x0210008004f47fae */ /* 0x0007e8000e101d50 */
[----:B------:R4:W-:Y:S02]  /*2540*/  LDGSTS.E.BYPASS.LTC128B.128 [R244+0x900], [R6.64], !P2 ;  /* 0x0090000006f47fae */ /* 0x0009e4000d101d50 */
[C---:B------:R-:W-:Y:S08]  /*2550*/  HMMA.16816.F32 R108, R8.reuse, R26, RZ ;  /* 0x0000001a086c723c */ /* 0x040ff000000018ff */
[C---:B------:R-:W-:Y:S08]  /*2560*/  HMMA.16816.F32 R84, R8.reuse, R28, RZ ;  /* 0x0000001c0854723c */ /* 0x040ff000000018ff */
[----:B------:R-:W-:Y:S07]  /*2570*/  HMMA.16816.F32 R68, R8, R30, RZ ;  /* 0x0000001e0844723c */ /* 0x000fee00000018ff */
[----:B------:R-:W-:Y:S01]  /*2580*/  IMAD.U32 R10, RZ, RZ, UR9 ;  /* 0x00000009ff0a7e24 */ /* 0x000fe2000f8e00ff */
[----:B------:R-:W-:Y:S04]  /*2590*/  HMMA.16816.F32 R76, R20, R52, R40 ;  /* 0x00000034144c723c */ /* 0x000fe80000001828 */
[----:B------:R-:W-:-:S02]  /*25a0*/  IADD3 R10, P6, P1, R10, 0x80, R4 ;  /* 0x000000800a0a7810 */ /* 0x000fc400079de004 */
[----:B---3--:R-:W-:Y:S02]  /*25b0*/  IADD3 R4, P4, R6, UR9, RZ ;  /* 0x0000000906047c10 */ /* 0x008fe4000ff9e0ff */
[----:B------:R-:W-:Y:S01]  /*25c0*/  IADD3.X R11, RZ, UR12, R5, P6, P1 ;  /* 0x0000000cff0b7c10 */ /* 0x000fe2000b7e2405 */
[C---:B------:R-:W-:Y:S01]  /*25d0*/  HMMA.16816.F32 R136, R20.reuse, R48, R56 ;  /* 0x000000301488723c */ /* 0x040fe20000001838 */
[----:B------:R-:W-:Y:S02]  /*25e0*/  ISETP.LT.OR P1, PT, R2, 0x21, P3 ;  /* 0x000000210200780c */ /* 0x000fe40001f21670 */
[----:B------:R-:W-:Y:S01]  /*25f0*/  IADD3.X R5, R7, UR12, RZ, P4, !PT ;  /* 0x0000000c07057c10 */ /* 0x000fe2000a7fe4ff */
[----:B------:R3:W-:Y:S01]  /*2600*/  LDGSTS.E.BYPASS.LTC128B.128 [R244+0x2900], [R10.64], !P5 ;  /* 0x029000000af47fae */ /* 0x0007e2000e901d50 */
[----:B------:R-:W-:Y:S02]  /*2610*/  IADD3 R8, P4, R4, UR9, RZ ;  /* 0x0000000904087c10 */ /* 0x000fe4000ff9e0ff */
[----:B----4-:R-:W-:Y:S01]  /*2620*/  IADD3 R6, P2, R6, UR14, RZ ;  /* 0x0000000e06067c10 */ /* 0x010fe2000ff5e0ff */
[----:B------:R-:W-:Y:S01]  /*2630*/  HMMA.16816.F32 R60, R20, R44, R60 ;  /* 0x0000002c143c723c */ /* 0x000fe2000000183c */
[----:B------:R-:W-:-:S02]  /*2640*/  IADD3.X R9, R5, UR12, RZ, P4, !PT ;  /* 0x0000000c05097c10 */ /* 0x000fc4000a7fe4ff */
[C---:B------:R-:W-:Y:S02]  /*2650*/  ISETP.LT.OR P6, PT, R2.reuse, 0x21, P0 ;  /* 0x000000210200780c */ /* 0x040fe400007c1670 */
[C---:B------:R-:W-:Y:S01]  /*2660*/  ISETP.LT.OR P5, PT, R2.reuse, 0x31, P3 ;  /* 0x000000310200780c */ /* 0x040fe20001fa1670 */
[----:B------:R4:W-:Y:S01]  /*2670*/  LDGSTS.E.BYPASS.LTC128B.128 [R244+0x1100], [R4.64], !P1 ;  /* 0x0110000004f47fae */ /* 0x0009e2000c901d50 */
[----:B------:R-:W-:Y:S01]  /*2680*/  ISETP.LT.OR P4, PT, R2, 0x31, P0 ;  /* 0x000000310200780c */ /* 0x000fe20000781670 */
[----:B------:R-:W-:Y:S01]  /*2690*/  IMAD.MOV.U32 R2, RZ, RZ, 0x40 ;  /* 0x00000040ff027424 */ /* 0x000fe200078e00ff */
[----:B------:R-:W-:Y:S01]  /*26a0*/  IADD3.X R7, R7, UR13, RZ, P2, !PT ;  /* 0x0000000d07077c10 */ /* 0x000fe200097fe4ff */
[----:B-1----:R-:W-:Y:S01]  /*26b0*/  HMMA.16816.F32 R64, R20, R36, R64 ;  /* 0x000000241440723c */ /* 0x002fe20000001840 */
[----:B------:R-:W-:-:S04]  /*26c0*/  LOP3.LUT P2, RZ, R32, 0x4, RZ, 0xc0, !PT ;  /* 0x0000000420ff7812 */ /* 0x000fc8000784c0ff */
[----:B------:R-:W-:Y:S01]  /*26d0*/  SEL R2, R2, 0xffffffc0, !P2 ;  /* 0xffffffc002027807 */ /* 0x000fe20005000000 */
[----:B------:R1:W-:Y:S02]  /*26e0*/  LDGSTS.E.BYPASS.LTC128B.128 [R244+0x3100], [R6.64], !P6 ;  /* 0x0310000006f47fae */ /* 0x0003e4000f101d50 */
[----:B------:R-:W-:Y:S02]  /*26f0*/  HMMA.16816.F32 R72, R20, R54, R72 ;  /* 0x000000361448723c */ /* 0x000fe40000001848 */
[----:B------:R-:W-:Y:S01]  /*2700*/  IMAD.IADD R230, R224, 0x1, R2 ;  /* 0x00000001e0e67824 */ /* 0x000fe200078e0202 */
[----:B------:R3:W-:Y:S01]  /*2710*/  LDGSTS.E.BYPASS.LTC128B.128 [R244+0x1900], [R8.64], !P5 ;  /* 0x0190000008f47fae */ /* 0x0007e2000e901d50 */
[----:B------:R-:W-:-:S04]  /*2720*/  IMAD.IADD R229, R2, 0x1, R235 ;  /* 0x0000000102e57824 */ /* 0x000fc800078e02eb */
[----:B------:R-:W-:Y:S01]  /*2730*/  HMMA.16816.F32 R80, R20, R50, R80 ;  /* 0x000000321450723c */ /* 0x000fe20000001850 */
[----:B----4-:R-:W-:-:S07]  /*2740*/  IADD3 R4, P1, R4, UR14, RZ ;  /* 0x0000000e04047c10 */ /* 0x010fce000ff3e0ff */
[----:B------:R-:W-:Y:S01]  /*2750*/  HMMA.16816.F32 R140, R20, R46, R92 ;  /* 0x0000002e148c723c */ /* 0x000fe2000000185c */
[----:B------:R-:W-:Y:S02]  /*2760*/  IADD3.X R5, R5, UR13, RZ, P1, !PT ;  /* 0x0000000d05057c10 */ /* 0x000fe40008ffe4ff */
[----:B------:R-:W-:-:S03]  /*2770*/  PLOP3.LUT P1, PT, PT, PT, UP0, 0x80, 0x0 ;  /* 0x000000000000781c */ /* 0x000fc60003f2f008 */
[----:B------:R1:W-:Y:S02]  /*2780*/  LDGSTS.E.BYPASS.LTC128B.128 [R244+0x3900], [R4.64], !P4 ;  /* 0x0390000004f47fae */ /* 0x0003e4000e101d50 */
[----:B------:R-:W-:Y:S02]  /*2790*/  HMMA.16816.F32 R132, R20, R38, R88 ;  /* 0x000000261484723c */ /* 0x000fe40000001858 */
[----:B------:R-:W-:Y:S04]  /*27a0*/  LDSM.16.M88.4 R40, [R230+0x4100] ;  /* 0x00410000e628783b */ /* 0x000fe80000000200 */
[----:B------:R-:W4:Y:S02]  /*27b0*/  LDSM.16.M88.4 R12, [R232+0x8100] ;  /* 0x00810000e80c783b */ /* 0x000f240000000200 */
[C---:B--2---:R-:W-:Y:S02]  /*27c0*/  HMMA.16816.F32 R124, R16.reuse, R48, R100 ;  /* 0x00000030107c723c */ /* 0x044fe40000001864 */
[----:B---3--:R-:W2:Y:S04]  /*27d0*/  LDSM.16.M88.4 R8, [R232+0xa100] ;  /* 0x00a10000e808783b */ /* 0x008ea80000000200 */
[----:B------:R-:W3:Y:S02]  /*27e0*/  LDSM.16.M88.4 R24, [R230+0x5100] ;  /* 0x00510000e618783b */ /* 0x000ee40000000200 */
[C---:B------:R-:W-:Y:S02]  /*27f0*/  HMMA.16816.F32 R128, R16.reuse, R44, R96 ;  /* 0x0000002c1080723c */ /* 0x040fe40000001860 */
[----:B------:R-:W5:Y:S04]  /*2800*/  LDSM.16.M88.4 R20, [R230+0x5900] ;  /* 0x00590000e614783b */ /* 0x000f680000000200 */
[----:B------:R-:W2:Y:S02]  /*2810*/  LDSM.16.M88.4 R28, [R230+0x4900] ;  /* 0x00490000e61c783b */ /* 0x000ea40000000200 */
[C---:B------:R-:W-:Y:S02]  /*2820*/  HMMA.16816.F32 R112, R16.reuse, R36, R84 ;  /* 0x000000241070723c */ /* 0x040fe40000001854 */
[----:B------:R-:W-:Y:S04]  /*2830*/  LDSM.16.M88.4 R32, [R231+0xc100] ;  /* 0x00c10000e720783b */ /* 0x000fe80000000200 */
[----:B------:R-:W-:Y:S02]  /*2840*/  LDSM.16.M88.4 R88, [R229+0x1000] ;  /* 0x00100000e558783b */ /* 0x000fe40000000200 */
[C---:B-1----:R-:W-:Y:S02]  /*2850*/  HMMA.16816.F32 R4, R16.reuse, R52, R104 ;  /* 0x000000341004723c */ /* 0x042fe40000001868 */
[----:B------:R-:W0:Y:S06]  /*2860*/  LDGDEPBAR ;  /* 0x00000000000079af */ /* 0x000e2c0000000000 */
[C---:B------:R-:W-:Y:S08]  /*2870*/  HMMA.16816.F32 R104, R16.reuse, R50, R116 ;  /* 0x000000321068723c */ /* 0x040ff00000001874 */
[C---:B------:R-:W-:Y:S01]  /*2880*/  HMMA.16816.F32 R92, R16.reuse, R54, R120 ;  /* 0x00000036105c723c */ /* 0x040fe20000001878 */
[----:B------:R-:W-:Y:S07]  /*2890*/  LDSM.16.M88.4 R52, [R229+0x800] ;  /* 0x00080000e534783b */ /* 0x000fee0000000200 */
[C---:B------:R-:W-:Y:S01]  /*28a0*/  HMMA.16816.F32 R100, R16.reuse, R46, R108 ;  /* 0x0000002e1064723c */ /* 0x040fe2000000186c */
[----:B------:R-:W-:Y:S07]  /*28b0*/  LDSM.16.M88.4 R108, [R229+0x1800] ;  /* 0x00180000e56c783b */ /* 0x000fee0000000200 */
[----:B------:R-:W-:Y:S01]  /*28c0*/  HMMA.16816.F32 R48, R16, R38, R68 ;  /* 0x000000261030723c */ /* 0x000fe20000001844 */
[----:B------:R-:W-:Y:S04]  /*28d0*/  LDSM.16.M88.4 R16, [R229] ;  /* 0x00000000e510783b */ /* 0x000fe80000000200 */
[----:B------:R-:W1:Y:S03]  /*28e0*/  LDSM.16.M88.4 R36, [R234+0x8100] ;  /* 0x00810000ea24783b */ /* 0x000e660000000200 */
[-C--:B----4-:R-:W-:Y:S01]  /*28f0*/  HMMA.16816.F32 R44, R12, R40.reuse, R4 ;  /* 0x000000280c2c723c */ /* 0x090fe20000001804 */
[----:B------:R-:W4:Y:S07]  /*2900*/  LDSM.16.M88.4 R4, [R234+0xa100] ;  /* 0x00a10000ea04783b */ /* 0x000f2e0000000200 */
[C---:B--2---:R-:W-:Y:S08]  /*2910*/  HMMA.16816.F32 R56, R8.reuse, R40, R76 ;  /* 0x000000280838723c */ /* 0x044ff0000000184c */
[C---:B---3--:R-:W-:Y:S01]  /*2920*/  HMMA.16816.F32 R76, R8.reuse, R24, R60 ;  /* 0x00000018084c723c */ /* 0x048fe2000000183c */
[----:B------:R-:W2:Y:S07]  /*2930*/  LDSM.16.M88.4 R60, [R224+0x6100] ;  /* 0x00610000e03c783b */ /* 0x000eae0000000200 */
[C---:B-----5:R-:W-:Y:S08]  /*2940*/  HMMA.16816.F32 R68, R8.reuse, R20, R64 ;  /* 0x000000140844723c */ /* 0x060ff00000001840 */
        /* <DEDUP_REMOVED lines=8> */
[C---:B------:R-:W-:Y:S08]  /*29d0*/  HMMA.16816.F32 R92, R12.reuse, R28, R124 ;  /* 0x0000001c0c5c723c */ /* 0x040ff0000000187c */
[C---:B------:R-:W-:Y:S01]  /*29e0*/  HMMA.16816.F32 R104, R12.reuse, R30, R104 ;  /* 0x0000001e0c68723c */ /* 0x040fe20000001868 */
[----:B------:R-:W1:Y:S07]  /*29f0*/  LDSM.16.M88.4 R28, [R231+0xe100] ;  /* 0x00e10000e71c783b */ /* 0x000e6e0000000200 */
[C---:B------:R-:W-:Y:S08]  /*2a00*/  HMMA.16816.F32 R128, R12.reuse, R24, R128 ;  /* 0x000000180c80723c */ /* 0x040ff00000001880 */
[C---:B------:R-:W-:Y:S01]  /*2a10*/  HMMA.16816.F32 R100, R12.reuse, R26, R100 ;  /* 0x0000001a0c64723c */ /* 0x040fe20000001864 */
[----:B------:R-:W-:Y:S07]  /*2a20*/  LDSM.16.M88.4 R24, [R233+0xc100] ;  /* 0x00c10000e918783b */ /* 0x000fee0000000200 */
[----:B------:R-:W-:Y:S01]  /*2a30*/  HMMA.16816.F32 R112, R12, R22, R48 ;  /* 0x000000160c70723c */ /* 0x000fe20000001830 */
[----:B------:R-:W-:Y:S04]  /*2a40*/  LDSM.16.M88.4 R20, [R233+0xe100] ;  /* 0x00e10000e914783b */ /* 0x000fe80000000200 */
[----:B------:R-:W-:Y:S03]  /*2a50*/  LDSM.16.M88.4 R48, [R230+0x6100] ;  /* 0x00610000e630783b */ /* 0x000fe60000000200 */
[----:B----4-:R-:W-:Y:S01]  /*2a60*/  HMMA.16816.F32 R12, R4, R16, R56 ;  /* 0x00000010040c723c */ /* 0x010fe20000001838 */
[----:B------:R-:W3:Y:S07]  /*2a70*/  LDSM.16.M88.4 R56, [R235+0x2000] ;  /* 0x00200000eb38783b */ /* 0x000eee0000000200 */
[----:B--2---:R-:W-:Y:S08]  /*2a80*/  HMMA.16816.F32 R8, R32, R60, R8 ;  /* 0x0000003c2008723c */ /* 0x004ff00000001808 */
[C---:B------:R-:W-:Y:S08]  /*2a90*/  HMMA.16816.F32 R148, R4.reuse, R110, R64 ;  /* 0x0000006e0494723c */ /* 0x040ff00000001840 */
[-C--:B------:R-:W-:Y:S08]  /*2aa0*/  HMMA.16816.F32 R96, R4, R18.reuse, R96 ;  /* 0x000000120460723c */ /* 0x080ff00000001860 */
[----:B------:R-:W-:Y:S01]  /*2ab0*/  HMMA.16816.F32 R64, R36, R18, R40 ;  /* 0x000000122440723c */ /* 0x000fe20000001828 */
[----:B------:R-:W2:Y:S04]  /*2ac0*/  LDSM.16.M88.4 R16, [R232+0xc100] ;  /* 0x00c10000e810783b */ /* 0x000ea80000000200 */
        /* <DEDUP_REMOVED lines=8> */
[----:B---3--:R-:W-:Y:S01]  /*2b50*/  HMMA.16816.F32 R44, R24, R56, R8 ;  /* 0x00000038182c723c */ /* 0x008fe20000001808 */
[----:B------:R-:W3:Y:S07]  /*2b60*/  LDSM.16.M88.4 R8, [R234+0xc100] ;  /* 0x00c10000ea08783b */ /* 0x000eee0000000200 */
[C---:B------:R-:W-:Y:S08]  /*2b70*/  HMMA.16816.F32 R92, R36.reuse, R52, R92 ;  /* 0x00000034245c723c */ /* 0x040ff0000000185c */
[----:B------:R-:W-:Y:S08]  /*2b80*/  HMMA.16816.F32 R104, R36, R54, R104 ;  /* 0x000000362468723c */ /* 0x000ff00000001868 */
[----:B------:R-:W-:Y:S01]  /*2b90*/  HMMA.16816.F32 R52, R20, R56, R4 ;  /* 0x000000381434723c */ /* 0x000fe20000001804 */
[----:B------:R-:W-:Y:S07]  /*2ba0*/  LDSM.16.M88.4 R4, [R236+0xe100] ;  /* 0x00e10000ec04783b */ /* 0x000fee0000000200 */
[----:B--2---:R-:W-:Y:S01]  /*2bb0*/  HMMA.16816.F32 R68, R16, R48, R44 ;  /* 0x000000301044723c */ /* 0x004fe2000000182c */
[----:B------:R-:W2:Y:S07]  /*2bc0*/  LDSM.16.M88.4 R44, [R224+0x6900] ;  /* 0x00690000e02c783b */ /* 0x000eae0000000200 */
[-C--:B------:R-:W-:Y:S08]  /*2bd0*/  HMMA.16816.F32 R64, R32, R62.reuse, R64 ;  /* 0x0000003e2040723c */ /* 0x080ff00000001840 */
[----:B------:R-:W-:Y:S08]  /*2be0*/  HMMA.16816.F32 R72, R28, R62, R96 ;  /* 0x0000003e1c48723c */ /* 0x000ff00000001860 */
[----:B-1----:R-:W-:Y:S01]  /*2bf0*/  HMMA.16816.F32 R60, R12, R48, R52 ;  /* 0x000000300c3c723c */ /* 0x002fe20000001834 */
[----:B------:R-:W1:Y:S07]  /*2c00*/  LDSM.16.M88.4 R52, [R235+0x2800] ;  /* 0x00280000eb34783b */ /* 0x000e6e0000000200 */
[----:B------:R-:W-:Y:S08]  /*2c10*/  HMMA.16816.F32 R64, R24, R58, R64 ;  /* 0x0000003a1840723c */ /* 0x000ff00000001840 */
[----:B---3--:R-:W-:Y:S08]  /*2c20*/  HMMA.16816.F32 R76, R8, R40, R68 ;  /* 0x00000028084c723c */ /* 0x008ff00000001844 */
[----:B------:R-:W-:Y:S08]  /*2c30*/  HMMA.16816.F32 R72, R20, R58, R72 ;  /* 0x0000003a1448723c */ /* 0x000ff00000001848 */
[----:B--2---:R-:W-:Y:S08]  /*2c40*/  HMMA.16816.F32 R68, R32, R44, R92 ;  /* 0x0000002c2044723c */ /* 0x004ff0000000185c */
        /* <DEDUP_REMOVED lines=196> */
[----:B------:R5:W1:Y:S08]  /*3890*/  MUFU.TANH R22, R4 ;  /* 0x0000000400167308 */ /* 0x000a700000002400 */
[----:B------:R1:W1:Y:S01]  /*38a0*/  MUFU.TANH R44, R2 ;  /* 0x00000002002c7308 */ /* 0x0002620000002400 */
[----:B-----5:R-:W-:Y:S01]  /*38b0*/  LOP3.LUT R4, R152, R147, RZ, 0xfc, !PT ;  /* 0x0000009398047212 */ /* 0x020fe200078efcff */
[----:B-1----:R-:W-:-:S06]  /*38c0*/  FMUL.FTZ R2, R71, c[0x0][0x320] ;  /* 0x0000c80047027a20 */ /* 0x002fcc0000410000 */
[----:B------:R1:W1:Y:S02]  /*38d0*/  MUFU.TANH R40, R2 ;  /* 0x0000000200287308 */ /* 0x0002640000002400 */
[----:B-1----:R-:W-:-:S06]  /*38e0*/  FMUL.FTZ R2, R55, c[0x0][0x320] ;  /* 0x0000c80037027a20 */ /* 0x002fcc0000410000 */
[----:B------:R1:W1:Y:S01]  /*38f0*/  MUFU.TANH R50, R2 ;  /* 0x0000000200327308 */ /* 0x0002620000002400 */
[----:B------:R-:W-:Y:S06]  /*3900*/  BAR.SYNC.DEFER_BLOCKING 0x0 ;  /* 0x0000000000007b1d */ /* 0x000fec0000010000 */
[----:B------:R-:W-:Y:S05]  /*3910*/  @!P1 BRA `(.L_x_688) ;  /* 0x0000024000009947 */ /* 0x000fea0003800000 */
[----:B--234-:R-:W-:-:S04]  /*3920*/  ULEA.HI.SX32 UR5, UR18, 0xfffffffe, 0x1a ;  /* 0xfffffffe12057891 */ /* 0x01cfc8000f8fd23f */
        /* <DEDUP_REMOVED lines=9> */
[----:B-1----:R-:W-:-:S03]  /*39c0*/  IADD3 R2, R9, UR4, RZ ;  /* 0x0000000409027c10 */ /* 0x002fc6000fffe0ff */
[----:B------:R-:W-:Y:S01]  /*39d0*/  UIADD3.X UR4, URZ, UR8, URZ, UP0, !UPT ;  /* 0x000000083f047290 */ /* 0x000fe200087fe43f */
        /* <DEDUP_REMOVED lines=24> */
.L_x_688:
[----:B-1234-:R-:W-:Y:S01]  /*3b60*/  LOP3.LUT R2, R154, 0xffffffe0, RZ, 0xc0, !PT ;  /* 0xffffffe09a027812 */ /* 0x01efe200078ec0ff */
[----:B------:R-:W-:Y:S01]  /*3b70*/  IMAD.U32 R5, RZ, RZ, UR15 ;  /* 0x0000000fff057e24 */ /* 0x000fe2000f8e00ff */
[----:B------:R-:W-:Y:S01]  /*3b80*/  STL [R1+0x88], R244 ;  /* 0x000088f401007387 */ /* 0x000fe20000100800 */
[----:B------:R-:W-:-:S02]  /*3b90*/  IMAD.SHL.U32 R225, R4, 0x2, RZ ;  /* 0x0000000204e17824 */ /* 0x000fc400078e00ff */
[----:B------:R-:W-:Y:S01]  /*3ba0*/  IMAD.IADD R2, R155, 0x1, -R2 ;  /* 0x000000019b027824 */ /* 0x000fe200078e0a02 */
[----:B------:R-:W-:Y:S01]  /*3bb0*/  STL [R1+0x84], R243 ;  /* 0x000084f301007387 */ /* 0x000fe20000100800 */
[----:B------:R-:W-:Y:S01]  /*3bc0*/  IMAD R226, R3, 0x2, R225 ;  /* 0x0000000203e27824 */ /* 0x000fe200078e02e1 */
[C---:B------:R-:W-:Y:S02]  /*3bd0*/  LEA R228, R0.reuse, R225, 0x1 ;  /* 0x000000e100e47211 */ /* 0x040fe400078e08ff */
[----:B------:R-:W-:Y:S01]  /*3be0*/  SHF.R.S32.HI R8, RZ, 0x1f, R2 ;  /* 0x0000001fff087819 */ /* 0x000fe20000011402 */
[----:B------:R-:W-:Y:S01]  /*3bf0*/  STL [R1+0x80], R242 ;  /* 0x000080f201007387 */ /* 0x000fe20000100800 */
[----:B------:R-:W-:Y:S02]  /*3c00*/  IMAD R227, R0, 0x2, R226 ;  /* 0x0000000200e37824 */ /* 0x000fe400078e02e2 */
[----:B------:R-:W-:Y:S01]  /*3c10*/  LEA.HI R8, R8, R2, RZ, 0x2 ;  /* 0x0000000208087211 */ /* 0x000fe200078f10ff */
[----:B------:R-:W-:Y:S03]  /*3c20*/  STL [R1+0x7c], R241 ;  /* 0x00007cf101007387 */ /* 0x000fe60000100800 */
[----:B------:R-:W-:Y:S01]  /*3c30*/  LOP3.LUT R8, R8, 0x7ffffffc, RZ, 0xc0, !PT ;  /* 0x7ffffffc08087812 */ /* 0x000fe200078ec0ff */
[----:B------:R-:W-:Y:S03]  /*3c40*/  STL [R1+0x78], R240 ;  /* 0x000078f001007387 */ /* 0x000fe60000100800 */
[----:B------:R-:W-:Y:S01]  /*3c50*/  IADD3 R8, R2, -R8, RZ ;  /* 0x8000000802087210 */ /* 0x000fe20007ffe0ff */
[----:B------:R-:W-:Y:S04]  /*3c60*/  STL [R1+0x74], R239 ;  /* 0x000074ef01007387 */ /* 0x000fe80000100800 */
[----:B------:R-:W-:Y:S01]  /*3c70*/  IMAD R8, R8, -0x2, R5 ;  /* 0xfffffffe08087824 */ /* 0x000fe200078e0205 */
[----:B------:R-:W-:Y:S04]  /*3c80*/  STL [R1+0x70], R238 ;  /* 0x000070ee01007387 */ /* 0x000fe80000100800 */
[C---:B------:R-:W-:Y:S01]  /*3c90*/  ISETP.GT.AND P6, PT, R8.reuse, RZ, PT ;  /* 0x000000ff0800720c */ /* 0x040fe20003fc4270 */
[----:B------:R-:W-:Y:S01]  /*3ca0*/  STL [R1+0x6c], R237 ;  /* 0x00006ced01007387 */ /* 0x000fe20000100800 */
[----:B------:R-:W-:-:S02]  /*3cb0*/  ISETP.GT.AND P5, PT, R8, 0x1, PT ;  /* 0x000000010800780c */ /* 0x000fc40003fa4270 */
[----:B------:R-:W-:Y:S01]  /*3cc0*/  ISETP.GT.AND P4, PT, R8, 0x8, PT ;  /* 0x000000080800780c */ /* 0x000fe20003f84270 */
[----:B------:R-:W-:Y:S01]  /*3cd0*/  STL [R1+0x68], R236 ;  /* 0x000068ec01007387 */ /* 0x000fe20000100800 */
[----:B------:R-:W-:Y:S02]  /*3ce0*/  FSEL R6, R142, -INF , P6 ;  /* 0xff8000008e067808 */ /* 0x000fe40003000000 */
[----:B------:R-:W-:Y:S01]  /*3cf0*/  FSEL R7, R141, -INF , P5 ;  /* 0xff8000008d077808 */ /* 0x000fe20002800000 */
[----:B------:R-:W-:Y:S01]  /*3d00*/  STL [R1+0x64], R235 ;  /* 0x000064eb01007387 */ /* 0x000fe20000100800 */
[----:B------:R-:W-:Y:S02]  /*3d10*/  ISETP.GT.AND P2, PT, R8, 0x9, PT ;  /* 0x000000090800780c */ /* 0x000fe40003f44270 */
[----:B------:R-:W-:Y:S01]  /*3d20*/  FSEL R9, R106, -INF , P4 ;  /* 0xff8000006a097808 */ /* 0x000fe20002000000 */
[----:B------:R-:W-:Y:S01]  /*3d30*/  STL [R1+0x60], R234 ;  /* 0x000060ea01007387 */ /* 0x000fe20000100800 */
[----:B------:R-:W-:-:S02]  /*3d40*/  FMNMX.FTZ R135, R6, R7, !PT ;  /* 0x0000000706877209 */ /* 0x000fc40007810000 */
[----:B------:R-:W-:Y:S01]  /*3d50*/  FSEL R11, R108, -INF , P6 ;  /* 0xff8000006c0b7808 */ /* 0x000fe20003000000 */
        /* <DEDUP_REMOVED lines=15> */
[----:B------:R1:W-:Y:S01]  /*3e50*/  STL [R1+0x48], R224 ;  /* 0x000048e001007387 */ /* 0x0003e20000100800 */
[----:B------:R-:W-:-:S02]  /*3e60*/  FMNMX.FTZ R135, R10, R135, !PT ;  /* 0x000000870a877209 */ /* 0x000fc40007810000 */
[----:B------:R-:W-:Y:S01]  /*3e70*/  FSEL R126, R110, -INF , P4 ;  /* 0xff8000006e7e7808 */ /* 0x000fe20002000000 */
[----:B------:R-:W-:Y:S01]  /*3e80*/  LDSM.16.MT88.4 R60, [R225+0x900] ;  /* 0x00090000e13c783b */ /* 0x000fe20000004200 */
[----:B------:R-:W-:Y:S02]  /*3e90*/  FSEL R15, R104, -INF , P4 ;  /* 0xff800000680f7808 */ /* 0x000fe40002000000 */
[----:B------:R-:W-:Y:S01]  /*3ea0*/  FSEL R110, R140, -INF , P4 ;  /* 0xff8000008c6e7808 */ /* 0x000fe20002000000 */
[----:B------:R-:W-:Y:S01]  /*3eb0*/  LDSM.16.MT88.4 R100, [R228+0x2100] ;  /* 0x00210000e464783b */ /* 0x000fe20000004200 */
[----:B------:R-:W-:Y:S02]  /*3ec0*/  ISETP.GT.AND P4, PT, R8, 0x18, PT ;  /* 0x000000180800780c */ /* 0x000fe40003f84270 */
[----:B------:R-:W-:Y:S01]  /*3ed0*/  FSEL R18, R93, -INF , P5 ;  /* 0xff8000005d127808 */ /* 0x000fe20002800000 */
[----:B------:R-:W-:Y:S01]  /*3ee0*/  LDSM.16.MT88.4 R56, [R227+0x900] ;  /* 0x00090000e338783b */ /* 0x000fe20000004200 */
        /* <DEDUP_REMOVED lines=8> */
[----:B------:R-:W0:Y:S01]  /*3f70*/  LDGDEPBAR ;  /* 0x00000000000079af */ /* 0x000e220000000000 */
[----:B------:R-:W-:-:S02]  /*3f80*/  FMNMX.FTZ R135, R18, R135, !PT ;  /* 0x0000008712877209 */ /* 0x000fc40007810000 */
[----:B------:R-:W-:Y:S02]  /*3f90*/  FSEL R23, R90, -INF , P6 ;  /* 0xff8000005a177808 */ /* 0x000fe40003000000 */
[----:B------:R-:W-:Y:S02]  /*3fa0*/  FSEL R132, R96, -INF , P6 ;  /* 0xff80000060847808 */ /* 0x000fe40003000000 */
[----:B------:R-:W-:Y:S02]  /*3fb0*/  FSEL R116, R99, -INF , P6 ;  /* 0xff80000063747808 */ /* 0x000fe40003000000 */
[----:B------:R-:W-:Y:S02]  /*3fc0*/  ISETP.GT.AND P6, PT, R8, 0x20, PT ;  /* 0x000000200800780c */ /* 0x000fe40003fc4270 */
[----:B------:R-:W-:Y:S02]  /*3fd0*/  FSEL R20, R85, -INF , P2 ;  /* 0xff80000055147808 */ /* 0x000fe40001000000 */
[----:B------:R-:W-:-:S02]  /*3fe0*/  FMNMX.FTZ R135, R19, R135, !PT ;  /* 0x0000008713877209 */ /* 0x000fc40007810000 */
[----:B------:R-:W-:Y:S02]  /*3ff0*/  FSEL R24, R89, -INF , P5 ;  /* 0xff80000059187808 */ /* 0x000fe40002800000 */
[----:B------:R-:W-:Y:S02]  /*4000*/  FSEL R133, R95, -INF , P5 ;  /* 0xff8000005f857808 */ /* 0x000fe40002800000 */
[----:B------:R-:W-:Y:S02]  /*4010*/  FSEL R118, R97, -INF , P5 ;  /* 0xff80000061767808 */ /* 0x000fe40002800000 */
[----:B------:R-:W-:Y:S01]  /*4020*/  ISETP.GT.AND P5, PT, R8, 0x21, PT ;  /* 0x000000210800780c */ /* 0x000fe20003fa4270 */
[----:B------:R-:W-:Y:S01]  /*4030*/  LDSM.16.MT88.4 R96, [R226+0x2100] ;  /* 0x00210000e260783b */ /* 0x000fe20000004200 */
        /* <DEDUP_REMOVED lines=19> */
[----:B------:R-:W-:Y:S02]  /*4170*/  FSEL R177, R69, -INF , P2 ;  /* 0xff80000045b17808 */ /* 0x000fe40001000000 */
[----:B------:R-:W-:Y:S01]  /*4180*/  FMNMX.FTZ R135, R176, R135, !PT ;  /* 0x00000087b0877209 */ /* 0x000fe20007810000 */
[----:B------:R-:W-:Y:S01]  /*4190*/  LDSM.16.MT88.4 R68, [R226+0x2900] ;  /* 0x00290000e244783b */ /* 0x000fe20000004200 */
[----:B------:R-:W-:-:S02]  /*41a0*/  ISETP.GT.AND P4, PT, R8, 0x30, PT ;  /* 0x000000300800780c */ /* 0x000fc40003f84270 */
[----:B------:R-:W-:Y:S02]  /*41b0*/  FSEL R182, R72, -INF , P6 ;  /* 0xff80000048b67808 */ /* 0x000fe40003000000 */
[----:B------:R-:W-:Y:S02]  /*41c0*/  FSEL R170, R80, -INF , P6 ;  /* 0xff80000050aa7808 */ /* 0x000fe40003000000 */
[----:B------:R-:W-:Y:S02]  /*41d0*/  FSEL R168, R84, -INF , P6 ;  /* 0xff80000054a87808 */ /* 0x000fe40003000000 */
[----:B------:R-:W-:Y:S01]  /*41e0*/  ISETP.GT.AND P6, PT, R8, 0x31, PT ;  /* 0x000000310800780c */ /* 0x000fe20003fc4270 */
[----:B------:R-:W-:Y:S01]  /*41f0*/  LDSM.16.MT88.4 R84, [R228+0x100] ;  /* 0x00010000e454783b */ /* 0x000fe20000004200 */
[----:B------:R-:W-:Y:S02]  /*4200*/  FSEL R13, R30, -INF , P4 ;  /* 0xff8000001e0d7808 */ /* 0x000fe40002000000 */
[----:B------:R-:W-:-:S02]  /*4210*/  FMNMX.FTZ R135, R177, R135, !PT ;  /* 0x00000087b1877209 */ /* 0x000fc40007810000 */
[----:B------:R-:W-:Y:S01]  /*4220*/  FSEL R181, R45, -INF , P5 ;  /* 0xff8000002db57808 */ /* 0x000fe20002800000 */
[----:B------:R-:W-:Y:S01]  /*4230*/  STL [R1+0x4], R13 ;  /* 0x0000040d01007387 */ /* 0x000fe20000100800 */
[----:B------:R-:W-:Y:S02]  /*4240*/  FSEL R169, R75, -INF , P5 ;  /* 0xff8000004ba97808 */ /* 0x000fe40002800000 */
[----:B------:R-:W-:Y:S01]  /*4250*/  FSEL R166, R82, -INF , P5 ;  /* 0xff80000052a67808 */ /* 0x000fe20002800000 */
[----:B------:R-:W-:Y:S01]  /*4260*/  LDSM.16.MT88.4 R44, [R225+0x100] ;  /* 0x00010000e12c783b */ /* 0x000fe20000004200 */
[----:B------:R-:W-:Y:S02]  /*4270*/  ISETP.GT.AND P5, PT, R8, 0x38, PT ;  /* 0x000000380800780c */ /* 0x000fe40003fa4270 */
[----:B------:R-:W-:Y:S01]  /*4280*/  FSEL R12, R29, -INF , P6 ;  /* 0xff8000001d0c7808 */ /* 0x000fe20003000000 */
[----:B------:R-:W-:Y:S01]  /*4290*/  LDSM.16.MT88.4 R80, [R226+0x100] ;  /* 0x00010000e250783b */ /* 0x000fe20000004200 */
[----:B------:R-:W-:-:S02]  /*42a0*/  FMNMX.FTZ R135, R13, R135, !PT ;  /* 0x000000870d877209 */ /* 0x000fc40007810000 */
[----:B------:R-:W-:Y:S01]  /*42b0*/  ISETP.GT.AND P4, PT, R8, 0x39, PT ;  /* 0x000000390800780c */ /* 0x000fe20003f84270 */
[----:B------:R-:W-:Y:S01]  /*42c0*/  STL [R1], R12 ;  /* 0x0000000c01007387 */ /* 0x000fe20000100800 */
[----:B-1----:R-:W-:Y:S02]  /*42d0*/  FSEL R224, R22, -INF , P5 ;  /* 0xff80000016e07808 */ /* 0x002fe40002800000 */
[----:B------:R-:W-:Y:S01]  /*42e0*/  FMNMX.FTZ R135, R12, R135, !PT ;  /* 0x000000870c877209 */ /* 0x000fe20007810000 */
[----:B------:R-:W-:Y:S01]  /*42f0*/  LDSM.16.MT88.4 R72, [R225+0x2900] ;  /* 0x00290000e148783b */ /* 0x000fe20000004200 */
[----:B------:R-:W-:Y:S02]  /*4300*/  FSEL R243, R21, -INF , P4 ;  /* 0xff80000015f37808 */ /* 0x000fe40002000000 */
[----:B------:R-:W-:Y:S01]  /*4310*/  FMNMX.FTZ R135, R224, R135, !PT ;  /* 0x00000087e0877209 */ /* 0x000fe20007810000 */
[----:B------:R-:W-:Y:S01]  /*4320*/  STL [R1+0x8c], R224 ;  /* 0x00008ce001007387 */ /* 0x000fe20000100800 */
[----:B------:R-:W-:-:S02]  /*4330*/  FSEL R179, R40, -INF , P2 ;  /* 0xff80000028b37808 */ /* 0x000fc40001000000 */
[----:B------:R-:W-:Y:S01]  /*4340*/  FMNMX.FTZ R135, R243, R135, !PT ;  /* 0x00000087f3877209 */ /* 0x000fe20007810000 */
[----:B------:R-:W-:Y:S01]  /*4350*/  STL [R1+0x90], R243 ;  /* 0x000090f301007387 */ /* 0x000fe20000100800 */
[----:B------:R-:W-:Y:S02]  /*4360*/  FSEL R165, R67, -INF , P2 ;  /* 0xff80000043a57808 */ /* 0x000fe40001000000 */
[----:B------:R-:W-:Y:S01]  /*4370*/  FSEL R139, R65, -INF , P2 ;  /* 0xff800000418b7808 */ /* 0x000fe20001000000 */
[----:B------:R-:W1:Y:S01]  /*4380*/  SHFL.BFLY PT, R2, R135, 0x2, 0x1f ;  /* 0x0c401f0087027f89 */ /* 0x000e6200000e0000 */
[----:B------:R-:W-:Y:S02]  /*4390*/  FSEL R207, R31, -INF , P6 ;  /* 0xff8000001fcf7808 */ /* 0x000fe40003000000 */
[----:B------:R-:W-:Y:S02]  /*43a0*/  FSEL R206, R28, -INF , P5 ;  /* 0xff8000001cce7808 */ /* 0x000fe40002800000 */
[----:B------:R-:W-:-:S02]  /*43b0*/  FSEL R203, R27, -INF , P4 ;  /* 0xff8000001bcb7808 */ /* 0x000fc40002000000 */
[----:B------:R-:W-:Y:S02]  /*43c0*/  FMNMX.FTZ R0, R108, R109, !PT ;  /* 0x0000006d6c007209 */ /* 0x000fe40007810000 */
[----:B------:R-:W-:Y:S02]  /*43d0*/  FSEL R204, R53, -INF , P6 ;  /* 0xff80000035cc7808 */ /* 0x000fe40003000000 */
[----:B------:R-:W-:Y:S02]  /*43e0*/  FMNMX.FTZ R0, R110, R0, !PT ;  /* 0x000000006e007209 */ /* 0x000fe40007810000 */
[----:B------:R-:W-:Y:S02]  /*43f0*/  FSEL R191, R34, -INF , P5 ;  /* 0xff80000022bf7808 */ /* 0x000fe40002800000 */
[----:B------:R-:W-:Y:S02]  /*4400*/  FMNMX.FTZ R0, R111, R0, !PT ;  /* 0x000000006f007209 */ /* 0x000fe40007810000 */
[----:B------:R-:W-:-:S02]  /*4410*/  FSEL R190, R33, -INF , P4 ;  /* 0xff80000021be7808 */ /* 0x000fc40002000000 */
[----:B------:R-:W-:Y:S02]  /*4420*/  FMNMX.FTZ R0, R116, R0, !PT ;  /* 0x0000000074007209 */ /* 0x000fe40007810000 */
[----:B------:R-:W-:Y:S02]  /*4430*/  FSEL R186, R50, -INF , P6 ;  /* 0xff80000032ba7808 */ /* 0x000fe40003000000 */
[----:B------:R-:W-:Y:S02]  /*4440*/  FMNMX.FTZ R0, R118, R0, !PT ;  /* 0x0000000076007209 */ /* 0x000fe40007810000 */
[----:B-1----:R-:W-:Y:S02]  /*4450*/  FMNMX.FTZ R135, R135, R2, !PT ;  /* 0x0000000287877209 */ /* 0x002fe40007810000 */
[----:B------:R-:W-:Y:S02]  /*4460*/  FMNMX.FTZ R0, R117, R0, !PT ;  /* 0x0000000075007209 */ /* 0x000fe40007810000 */
[----:B------:R-:W-:Y:S01]  /*4470*/  FSEL R185, R48, -INF , P5 ;  /* 0xff80000030b97808 */ /* 0x000fe20002800000 */
[----:B------:R-:W1:Y:S01]  /*4480*/  SHFL.BFLY PT, R2, R135, 0x1, 0x1f ;  /* 0x0c201f0087027f89 */ /* 0x000e6200000e0000 */
[----:B------:R-:W-:-:S02]  /*4490*/  FMNMX.FTZ R0, R119, R0, !PT ;  /* 0x0000000077007209 */ /* 0x000fc40007810000 */
        /* <DEDUP_REMOVED lines=10> */
[----:B------:R-:W-:Y:S01]  /*4540*/  FMNMX.FTZ R2, R15, R2, !PT ;  /* 0x000000020f027209 */ /* 0x000fe20007810000 */
[----:B------:R-:W-:Y:S03]  /*4550*/  STL [R1+0x94], R135 ;  /* 0x0000948701007387 */ /* 0x000fe60000100800 */
[----:B------:R-:W-:-:S02]  /*4560*/  FMNMX.FTZ R2, R16, R2, !PT ;  /* 0x0000000210027209 */ /* 0x000fc40007810000 */
[----:B------:R-:W-:Y:S02]  /*4570*/  FSEL R13, R13, RZ, P2 ;  /* 0x000000ff0d0d7208 */ /* 0x000fe40001000000 */
[----:B------:R-:W-:Y:S02]  /*4580*/  FMNMX.FTZ R2, R23, R2, !PT ;  /* 0x0000000217027209 */ /* 0x000fe40007810000 */
[----:B------:R-:W-:Y:S02]  /*4590*/  ISETP.GT.AND P2, PT, R8, 0x30, PT ;  /* 0x000000300800780c */ /* 0x000fe40003f44270 */
[----:B------:R-:W-:Y:S02]  /*45a0*/  FMNMX.FTZ R2, R24, R2, !PT ;  /* 0x0000000218027209 */ /* 0x000fe40007810000 */
[----:B------:R-:W-:Y:S02]  /*45b0*/  FSEL R233, R32, -INF , P2 ;  /* 0xff80000020e97808 */ /* 0x000fe40001000000 */
[----:B------:R-:W-:-:S04]  /*45c0*/  FMNMX.FTZ R2, R25, R2, !PT ;  /* 0x0000000219027209 */ /* 0x000fc80007810000 */
        /* <DEDUP_REMOVED lines=8> */
[----:B------:R-:W-:-:S05]  /*4650*/  FMNMX.FTZ R2, R203, R2, !PT ;  /* 0x00000002cb027209 */ /* 0x000fca0007810000 */
[----:B------:R-:W1:Y:S02]  /*4660*/  SHFL.BFLY PT, R5, R2, 0x2, 0x1f ;  /* 0x0c401f0002057f89 */ /* 0x000e6400000e0000 */
[----:B-1----:R-:W-:-:S05]  /*4670*/  FMNMX.FTZ R2, R2, R5, !PT ;  /* 0x0000000502027209 */ /* 0x002fca0007810000 */
[----:B------:R-:W1:Y:S02]  /*4680*/  SHFL.BFLY PT, R5, R2, 0x1, 0x1f ;  /* 0x0c201f0002057f89 */ /* 0x000e6400000e0000 */
[----:B-1----:R-:W-:Y:S01]  /*4690*/  FMNMX.FTZ R2, R2, R5, !PT ;  /* 0x0000000502027209 */ /* 0x002fe20007810000 */
[----:B------:R-:W-:-:S03]  /*46a0*/  FFMA.FTZ R5, R6, c[0x0][0x2d0], -R13 ;  /* 0x0000b40006057a23 */ /* 0x000fc6000001080d */
[C---:B------:R-:W-:Y:S01]  /*46b0*/  FSETP.NEU.FTZ.AND P2, PT, R2.reuse, -INF , PT ;  /* 0xff8000000200780b */ /* 0x040fe20003f5d000 */
[----:B------:R-:W-:Y:S01]  /*46c0*/  FMUL.FTZ R12, R2, c[0x0][0x2d0] ;  /* 0x0000b400020c7a20 */ /* 0x000fe20000410000 */
[----:B------:R1:W-:Y:S04]  /*46d0*/  MUFU.EX2 R235, R5 ;  /* 0x0000000500eb7308 */ /* 0x0003e80000000800 */
[----:B------:R-:W-:Y:S02]  /*46e0*/  FSEL R12, R12, RZ, P2 ;  /* 0x000000ff0c0c7208 */ /* 0x000fe40001000000 */
[----:B------:R-:W-:Y:S02]  /*46f0*/  ISETP.GT.AND P2, PT, R8, 0x30, PT ;  /* 0x000000300800780c */ /* 0x000fe40003f44270 */
[----:B------:R-:W-:Y:S01]  /*4700*/  FMNMX.FTZ R8, R124, R125, !PT ;  /* 0x0000007d7c087209 */ /* 0x000fe20007810000 */
[--C-:B------:R-:W-:Y:S01]  /*4710*/  FFMA.FTZ R3, R15, c[0x0][0x2d0], -R12.reuse ;  /* 0x0000b4000f037a23 */ /* 0x100fe2000001080c */
[----:B------:R-:W-:Y:S01]  /*4720*/  FSEL R205, R52, -INF , P2 ;  /* 0xff80000034cd7808 */ /* 0x000fe20001000000 */
[----:B------:R-:W-:Y:S01]  /*4730*/  FFMA.FTZ R4, R14, c[0x0][0x2d0], -R12 ;  /* 0x0000b4000e047a23 */ /* 0x000fe2000001080c */
[----:B------:R-:W-:Y:S01]  /*4740*/  FMNMX.FTZ R8, R126, R8, !PT ;  /* 0x000000087e087209 */ /* 0x000fe20007810000 */
[----:B------:R2:W-:Y:S01]  /*4750*/  MUFU.EX2 R234, R3 ;  /* 0x0000000300ea7308 */ /* 0x0005e20000000800 */
[----:B------:R-:W-:Y:S01]  /*4760*/  FMNMX.FTZ R0, R205, R0, !PT ;  /* 0x00000000cd007209 */ /* 0x000fe20007810000 */
[----:B------:R-:W-:Y:S01]  /*4770*/  LDSM.16.MT88.4 R52, [R226+0x900] ;  /* 0x00090000e234783b */ /* 0x000fe20000004200 */
[----:B-1----:R-:W-:Y:S01]  /*4780*/  FFMA.FTZ R5, R7, c[0x0][0x2d0], -R13 ;  /* 0x0000b40007057a23 */ /* 0x002fe2000001080d */
[----:B------:R-:W-:-:S02]  /*4790*/  FSEL R187, R187, -INF , P2 ;  /* 0xff800000bbbb7808 */ /* 0x000fc40001000000 */
[----:B------:R-:W-:Y:S02]  /*47a0*/  FMNMX.FTZ R0, R204, R0, !PT ;  /* 0x00000000cc007209 */ /* 0x000fe40007810000 */
[----:B------:R1:W3:Y:S02]  /*47b0*/  MUFU.EX2 R236, R5 ;  /* 0x0000000500ec7308 */ /* 0x0002e40000000800 */
[----:B------:R-:W-:-:S04]  /*47c0*/  FMNMX.FTZ R0, R191, R0, !PT ;  /* 0x00000000bf007209 */ /* 0x000fc80007810000 */
[----:B------:R-:W-:Y:S01]  /*47d0*/  FMNMX.FTZ R0, R190, R0, !PT ;  /* 0x00000000be007209 */ /* 0x000fe20007810000 */
[----:B--2---:R-:W-:Y:S01]  /*47e0*/  FFMA.FTZ R3, R16, c[0x0][0x2d0], -R12 ;  /* 0x0000b40010037a23 */ /* 0x004fe2000001080c */
[----:B------:R3:W-:Y:S01]  /*47f0*/  MUFU.EX2 R200, R4 ;  /* 0x0000000400c87308 */ /* 0x0007e20000000800 */
[----:B-1----:R-:W-:-:S07]  /*4800*/  FFMA.FTZ R5, R9, c[0x0][0x2d0], -R13 ;  /* 0x0000b40009057a23 */ /* 0x002fce000001080d */
[----:B------:R1:W2:Y:S01]  /*4810*/  MUFU.EX2 R201, R3 ;  /* 0x0000000300c97308 */ /* 0x0002a20000000800 */
[----:B------:R-:W4:Y:S07]  /*4820*/  SHFL.BFLY PT, R9, R0, 0x2, 0x1f ;  /* 0x0c401f0000097f89 */ /* 0x000f2e00000e0000 */
[----:B------:R4:W-:Y:S01]  /*4830*/  MUFU.EX2 R135, R5 ;  /* 0x0000000500877308 */ /* 0x0009e20000000800 */
[----:B---3--:R-:W-:Y:S01]  /*4840*/  F2FP.PACK_AB R4, R236, R235 ;  /* 0x000000ebec04723e */ /* 0x008fe200000000ff */
[----:B-1----:R-:W-:Y:S01]  /*4850*/  FFMA.FTZ R3, R17, c[0x0][0x2d0], -R13 ;  /* 0x0000b40011037a23 */ /* 0x002fe2000001080d */
[----:B--2---:R-:W-:-:S05]  /*4860*/  F2FP.PACK_AB R7, R201, R234 ;  /* 0x000000eac907723e */ /* 0x004fca00000000ff */
[----:B------:R1:W-:Y:S01]  /*4870*/  MUFU.EX2 R241, R3 ;  /* 0x0000000300f17308 */ /* 0x0003e20000000800 */
[----:B----4-:R-:W-:Y:S01]  /*4880*/  FFMA.FTZ R5, R10, c[0x0][0x2d0], -R13 ;  /* 0x0000b4000a057a23 */ /* 0x010fe2000001080d */
[----:B------:R-:W-:-:S06]  /*4890*/  FMNMX.FTZ R0, R0, R9, !PT ;  /* 0x0000000900007209 */ /* 0x000fcc0007810000 */
[----:B------:R2:W3:Y:S01]  /*48a0*/  MUFU.EX2 R224, R5 ;  /* 0x0000000500e07308 */ /* 0x0004e20000000800 */
[----:B------:R-:W4:Y:S01]  /*48b0*/  SHFL.BFLY PT, R16, R0, 0x1, 0x1f ;  /* 0x0c201f0000107f89 */ /* 0x000f2200000e0000 */
[----:B-1----:R-:W-:-:S06]  /*48c0*/  FFMA.FTZ R3, R18, c[0x0][0x2d0], -R13 ;  /* 0x0000b40012037a23 */ /* 0x002fcc000001080d */
[----:B------:R1:W-:Y:S01]  /*48d0*/  MUFU.EX2 R231, R3 ;  /* 0x0000000300e77308 */ /* 0x0003e20000000800 */
[----:B--2---:R-:W-:Y:S01]  /*48e0*/  FFMA.FTZ R5, R11, c[0x0][0x2d0], -R12 ;  /* 0x0000b4000b057a23 */ /* 0x004fe2000001080c */
[----:B---3--:R-:W-:-:S06]  /*48f0*/  F2FP.PACK_AB R6, R224, R135 ;  /* 0x00000087e006723e */ /* 0x008fcc00000000ff */
[----:B------:R-:W2:Y:S01]  /*4900*/  MUFU.EX2 R188, R5 ;  /* 0x0000000500bc7308 */ /* 0x000ea20000000800 */
[----:B----4-:R-:W-:Y:S02]  /*4910*/  FMNMX.FTZ R137, R0, R16, !PT ;  /* 0x0000001000897209 */ /* 0x010fe40007810000 */
[----:B-1----:R-:W-:Y:S01]  /*4920*/  FMNMX.FTZ R3, R127, R8, !PT ;  /* 0x000000087f037209 */ /* 0x002fe20007810000 */
[----:B------:R-:W-:Y:S01]  /*4930*/  FFMA.FTZ R8, R19, c[0x0][0x2d0], -R13 ;  /* 0x0000b40013087a23 */ /* 0x000fe2000001080d */
[----:B------:R-:W-:Y:S02]  /*4940*/  FSETP.NEU.FTZ.AND P2, PT, R137, -INF , PT ;  /* 0xff8000008900780b */ /* 0x000fe40003f5d000 */
[----:B------:R-:W-:Y:S01]  /*4950*/  FMNMX.FTZ R3, R132, R3, !PT ;  /* 0x0000000384037209 */ /* 0x000fe20007810000 */
[----:B------:R1:W-:Y:S03]  /*4960*/  MUFU.EX2 R237, R8 ;  /* 0x0000000800ed7308 */ /* 0x0003e60000000800 */
[----:B------:R-:W-:-:S02]  /*4970*/  FMNMX.FTZ R3, R133, R3, !PT ;  /* 0x0000000385037209 */ /* 0x000fc40007810000 */
[----:B--2---:R-:W-:Y:S02]  /*4980*/  F2FP.PACK_AB R5, R200, R188 ;  /* 0x000000bcc805723e */ /* 0x004fe400000000ff */
[----:B------:R-:W-:-:S05]  /*4990*/  FMNMX.FTZ R3, R134, R3, !PT ;  /* 0x0000000386037209 */ /* 0x000fca0007810000 */
[----:B------:R-:W-:Y:S01]  /*49a0*/  HMMA.16816.F32 R64, R4, R44, RZ ;  /* 0x0000002c0440723c */ /* 0x000fe200000018ff */
[----:B-1----:R-:W-:-:S04]  /*49b0*/  FFMA.FTZ R8, R20, c[0x0][0x2d0], -R13 ;  /* 0x0000b40014087a23 */ /* 0x002fc8000001080d */
[----:B------:R1:W2:Y:S03]  /*49c0*/  MUFU.EX2 R238, R8 ;  /* 0x0000000800ee7308 */ /* 0x0002a60000000800 */
[C---:B------:R-:W-:Y:S08]  /*49d0*/  HMMA.16816.F32 R156, R4.reuse, R88, RZ ;  /* 0x00000058049c723c */ /* 0x040ff000000018ff */
[----:B------:R-:W-:Y:S01]  /*49e0*/  HMMA.16816.F32 R140, R4, R100, RZ ;  /* 0x00000064048c723c */ /* 0x000fe200000018ff */
[----:B-1----:R-:W-:Y:S01]  /*49f0*/  FMNMX.FTZ R8, R138, R3, !PT ;  /* 0x000000038a087209 */ /* 0x002fe20007810000 */
[----:B------:R-:W-:Y:S01]  /*4a00*/  FFMA.FTZ R3, R23, c[0x0][0x2d0], -R12 ;  /* 0x0000b40017037a23 */ /* 0x000fe2000001080c */
[----:B--2---:R-:W-:-:S05]  /*4a10*/  F2FP.PACK_AB R10, R238, R237 ;  /* 0x000000edee0a723e */ /* 0x004fca00000000ff */
[C---:B------:R-:W-:Y:S01]  /*4a20*/  HMMA.16816.F32 R128, R4.reuse, R104, RZ ;  /* 0x000000680480723c */ /* 0x040fe200000018ff */
[----:B------:R-:W-:Y:S01]  /*4a30*/  FMNMX.FTZ R8, R170, R8, !PT ;  /* 0x00000008aa087209 */ /* 0x000fe20007810000 */
[----:B------:R1:W-:Y:S06]  /*4a40*/  MUFU.EX2 R240, R3 ;  /* 0x0000000300f07308 */ /* 0x0003ec0000000800 */
[C---:B------:R-:W-:Y:S08]  /*4a50*/  HMMA.16816.F32 R152, R4.reuse, R80, RZ ;  /* 0x000000500498723c */ /* 0x040ff000000018ff */
[----:B------:R-:W-:Y:S01]  /*4a60*/  HMMA.16816.F32 R160, R4, R84, RZ ;  /* 0x0000005404a0723c */ /* 0x000fe200000018ff */
[----:B-1----:R-:W-:Y:S01]  /*4a70*/  FMNMX.FTZ R3, R169, R8, !PT ;  /* 0x00000008a9037209 */ /* 0x002fe20007810000 */
[----:B------:R-:W-:-:S03]  /*4a80*/  FFMA.FTZ R8, R24, c[0x0][0x2d0], -R12 ;  /* 0x0000b40018087a23 */ /* 0x000fc6000001080c */
[----:B------:R-:W-:Y:S01]  /*4a90*/  FMNMX.FTZ R3, R167, R3, !PT ;  /* 0x00000003a7037209 */ /* 0x000fe20007810000 */
[----:B------:R1:W2:Y:S02]  /*4aa0*/  MUFU.EX2 R242, R8 ;  /* 0x0000000800f27308 */ /* 0x0002a40000000800 */
[----:B------:R-:W-:Y:S01]  /*4ab0*/  HMMA.16816.F32 R148, R4, R92, RZ ;  /* 0x0000005c0494723c */ /* 0x000fe200000018ff */
[----:B------:R-:W-:-:S04]  /*4ac0*/  FMNMX.FTZ R3, R165, R3, !PT ;  /* 0x00000003a5037209 */ /* 0x000fc80007810000 */
[----:B------:R-:W-:-:S03]  /*4ad0*/  FMNMX.FTZ R3, R187, R3, !PT ;  /* 0x00000003bb037209 */ /* 0x000fc60007810000 */
[----:B------:R-:W-:Y:S01]  /*4ae0*/  HMMA.16816.F32 R144, R4, R96, RZ ;  /* 0x000000600490723c */ /* 0x000fe200000018ff */
[----:B------:R-:W-:-:S04]  /*4af0*/  FMNMX.FTZ R3, R186, R3, !PT ;  /* 0x00000003ba037209 */ /* 0x000fc80007810000 */
[----:B------:R-:W-:Y:S01]  /*4b00*/  FMNMX.FTZ R3, R185, R3, !PT ;  /* 0x00000003b9037209 */ /* 0x000fe20007810000 */
[----:B-1----:R-:W-:Y:S01]  /*4b10*/  FFMA.FTZ R8, R25, c[0x0][0x2d0], -R12 ;  /* 0x0000b40019087a23 */ /* 0x002fe2000001080c */
[----:B--2---:R-:W-:Y:S01]  /*4b20*/  F2FP.PACK_AB R9, R242, R240 ;  /* 0x000000f0f209723e */ /* 0x004fe200000000ff */
[----:B------:R-:W-:Y:S01]  /*4b30*/  HMMA.16816.F32 R120, R4, R46, RZ ;  /* 0x0000002e0478723c */ /* 0x000fe200000018ff */
[----:B------:R-:W-:Y:S01]  /*4b40*/  FMNMX.FTZ R14, R184, R3, !PT ;  /* 0x00000003b80e7209 */ /* 0x000fe20007810000 */
[----:B------:R1:W-:Y:S01]  /*4b50*/  MUFU.EX2 R202, R8 ;  /* 0x0000000800ca7308 */ /* 0x0003e20000000800 */
[----:B------:R-:W-:-:S03]  /*4b60*/  FMUL.FTZ R3, R137, c[0x0][0x2d0] ;  /* 0x0000b40089037a20 */ /* 0x000fc60000410000 */
[----:B------:R-:W2:Y:S02]  /*4b70*/  SHFL.BFLY PT, R15, R14, 0x2, 0x1f ;  /* 0x0c401f000e0f7f89 */ /* 0x000ea400000e0000 */
[----:B------:R-:W-:Y:S01]  /*4b80*/  FSEL R3, R3, RZ, P2 ;  /* 0x000000ff03037208 */ /* 0x000fe20001000000 */
[C---:B------:R-:W-:Y:S08]  /*4b90*/  HMMA.16816.F32 R112, R4.reuse, R82, RZ ;  /* 0x000000520470723c */ /* 0x040ff000000018ff */
[----:B------:R-:W-:Y:S01]  /*4ba0*/  HMMA.16816.F32 R40, R4, R86, RZ ;  /* 0x000000560428723c */ /* 0x000fe200000018ff */
[----:B-1----:R-:W-:-:S04]  /*4bb0*/  FFMA.FTZ R8, R26, c[0x0][0x2d0], -R12 ;  /* 0x0000b4001a087a23 */ /* 0x002fc8000001080c */
[----:B------:R1:W3:Y:S03]  /*4bc0*/  MUFU.EX2 R232, R8 ;  /* 0x0000000800e87308 */ /* 0x0002e60000000800 */
[----:B------:R-:W-:Y:S01]  /*4bd0*/  HMMA.16816.F32 R36, R4, R90, RZ ;  /* 0x0000005a0424723c */ /* 0x000fe200000018ff */
[----:B--2---:R-:W-:-:S07]  /*4be0*/  FMNMX.FTZ R0, R14, R15, !PT ;  /* 0x0000000f0e007209 */ /* 0x004fce0007810000 */
[----:B------:R-:W-:Y:S01]  /*4bf0*/  HMMA.16816.F32 R32, R4, R94, RZ ;  /* 0x0000005e0420723c */ /* 0x000fe200000018ff */
[----:B-1----:R-:W-:Y:S02]  /*4c00*/  F2FP.PACK_AB R8, R231, R241 ;  /* 0x000000f1e708723e */ /* 0x002fe400000000ff */
[----:B---3--:R-:W-:-:S05]  /*4c10*/  F2FP.PACK_AB R11, R232, R202 ;  /* 0x000000cae80b723e */ /* 0x008fca00000000ff */
[----:B------:R-:W-:Y:S08]  /*4c20*/  HMMA.16816.F32 R28, R4, R98, RZ ;  /* 0x00000062041c723c */ /* 0x000ff000000018ff */
[----:B------:R-:W-:Y:S01]  /*4c30*/  HMMA.16816.F32 R192, R8, R60, R64 ;  /* 0x0000003c08c0723c */ /* 0x000fe20000001840 */
[----:B------:R-:W-:Y:S07]  /*4c40*/  LDSM.16.MT88.4 R64, [R227+0x2900] ;  /* 0x00290000e340783b */ /* 0x000fee0000004200 */
[C---:B------:R-:W-:Y:S08]  /*4c50*/  HMMA.16816.F32 R24, R4.reuse, R102, RZ ;  /* 0x000000660418723c */ /* 0x040ff000000018ff */
[----:B------:R-:W-:Y:S01]  /*4c60*/  HMMA.16816.F32 R20, R4, R106, RZ ;  /* 0x0000006a0414723c */ /* 0x000fe200000018ff */
[----:B------:R-:W1:Y:S06]  /*4c70*/  SHFL.BFLY PT, R5, R0, 0x1, 0x1f ;  /* 0x0c201f0000057f89 */ /* 0x000e6c00000e0000 */
[--C-:B------:R-:W-:Y:S01]  /*4c80*/  FFMA.FTZ R4, R108, c[0x0][0x2d0], -R3.reuse ;  /* 0x0000b4006c047a23 */ /* 0x100fe20000010803 */
[C---:B------:R-:W-:Y:S03]  /*4c90*/  HMMA.16816.F32 R172, R8.reuse, R56, R156 ;  /* 0x0000003808ac723c */ /* 0x040fe6000000189c */
[----:B------:R2:W-:Y:S05]  /*4ca0*/  MUFU.EX2 R189, R4 ;  /* 0x0000000400bd7308 */ /* 0x0005ea0000000800 */
[C---:B------:R-:W-:Y:S08]  /*4cb0*/  HMMA.16816.F32 R140, R8.reuse, R48, R140 ;  /* 0x00000030088c723c */ /* 0x040ff0000000188c */
[----:B------:R-:W-:Y:S01]  /*4cc0*/  HMMA.16816.F32 R248, R8, R76, R160 ;  /* 0x0000004c08f8723c */ /* 0x000fe200000018a0 */
[----:B-1----:R-:W-:Y:S01]  /*4cd0*/  FMNMX.FTZ R136, R0, R5, !PT ;  /* 0x0000000500887209 */ /* 0x002fe20007810000 */
[----:B------:R-:W-:-:S02]  /*4ce0*/  FFMA.FTZ R0, R118, c[0x0][0x2d0], -R3 ;  /* 0x0000b40076007a23 */ /* 0x000fc40000010803 */
[----:B--2---:R-:W-:Y:S01]  /*4cf0*/  FFMA.FTZ R4, R109, c[0x0][0x2d0], -R3 ;  /* 0x0000b4006d047a23 */ /* 0x004fe20000010803 */
[----:B------:R-:W-:-:S03]  /*4d00*/  FSETP.NEU.FTZ.AND P2, PT, R136, -INF , PT ;  /* 0xff8000008800780b */ /* 0x000fc60003f5d000 */
[----:B------:R1:W-:Y:S01]  /*4d10*/  MUFU.EX2 R14, R4 ;  /* 0x00000004000e7308 */ /* 0x0003e20000000800 */
[C---:B------:R-:W-:Y:S01]  /*4d20*/  HMMA.16816.F32 R128, R8.reuse, R64, R128 ;  /* 0x000000400880723c */ /* 0x040fe20000001880 */
[----:B------:R-:W-:Y:S01]  /*4d30*/  MOV R162, R173 ;  /* 0x000000ad00a27202 */ /* 0x000fe20000000f00 */
[----:B------:R-:W-:Y:S02]  /*4d40*/  IMAD.MOV.U32 R160, RZ, RZ, R172 ;  /* 0x000000ffffa07224 */ /* 0x000fe400078e00ac */
[----:B------:R-:W-:Y:S02]  /*4d50*/  IMAD.MOV.U32 R163, RZ, RZ, R175 ;  /* 0x000000ffffa37224 */ /* 0x000fe400078e00af */
[----:B------:R-:W-:Y:S01]  /*4d60*/  IMAD.MOV.U32 R161, RZ, RZ, R174 ;  /* 0x000000ffffa17224 */ /* 0x000fe200078e00ae */
[----:B------:R-:W-:Y:S01]  /*4d70*/  MOV R173, R143 ;  /* 0x0000008f00ad7202 */ /* 0x000fe20000000f00 */
[----:B------:R-:W-:Y:S01]  /*4d80*/  HMMA.16816.F32 R148, R8, R72, R148 ;  /* 0x000000480894723c */ /* 0x000fe20000001894 */
[----:B------:R-:W-:-:S02]  /*4d90*/  IMAD.MOV.U32 R172, RZ, RZ, R142 ;  /* 0x000000ffffac7224 */ /* 0x000fc400078e008e */
[----:B------:R-:W-:Y:S02]  /*4da0*/  IMAD.MOV.U32 R142, RZ, RZ, R188 ;  /* 0x000000ffff8e7224 */ /* 0x000fe400078e00bc */
[----:B------:R-:W-:Y:S01]  /*4db0*/  IMAD.MOV.U32 R174, RZ, RZ, R141 ;  /* 0x000000ffffae7224 */ /* 0x000fe200078e008d */
[----:B------:R-:W-:Y:S01]  /*4dc0*/  MOV R141, R200 ;  /* 0x000000c8008d7202 */ /* 0x000fe20000000f00 */
[----:B-1----:R-:W-:Y:S01]  /*4dd0*/  FFMA.FTZ R4, R110, c[0x0][0x2d0], -R3 ;  /* 0x0000b4006e047a23 */ /* 0x002fe20000010803 */
[C---:B------:R-:W-:Y:S03]  /*4de0*/  HMMA.16816.F32 R196, R8.reuse, R52, R152 ;  /* 0x0000003408c4723c */ /* 0x040fe60000001898 */
[----:B------:R1:W2:Y:S05]  /*4df0*/  MUFU.EX2 R6, R4 ;  /* 0x0000000400067308 */ /* 0x0002aa0000000800 */
[----:B------:R-:W-:Y:S01]  /*4e00*/  IMAD.MOV.U32 R16, RZ, RZ, R130 ;  /* 0x000000ffff107224 */ /* 0x000fe200078e0082 */
[----:B------:R-:W-:Y:S01]  /*4e10*/  MOV R5, R129 ;  /* 0x0000008100057202 */ /* 0x000fe20000000f00 */
[----:B------:R-:W-:Y:S01]  /*4e20*/  IMAD.MOV.U32 R7, RZ, RZ, R131 ;  /* 0x000000ffff077224 */ /* 0x000fe200078e0083 */
[----:B------:R-:W-:Y:S01]  /*4e30*/  HMMA.16816.F32 R144, R8, R68, R144 ;  /* 0x000000440890723c */ /* 0x000fe20000001890 */
[----:B------:R-:W-:-:S04]  /*4e40*/  IMAD.MOV.U32 R118, RZ, RZ, R128 ;  /* 0x000000ffff767224 */ /* 0x000fc800078e0080 */
[----:B------:R-:W-:Y:S01]  /*4e50*/  MOV R17, R151 ;  /* 0x0000009700117202 */ /* 0x000fe20000000f00 */
[----:B------:R-:W-:Y:S01]  /*4e60*/  IMAD.MOV.U32 R230, RZ, RZ, R150 ;  /* 0x000000ffffe67224 */ /* 0x000fe200078e0096 */
[----:B------:R-:W-:Y:S01]  /*4e70*/  MOV R175, R149 ;  /* 0x0000009500af7202 */ /* 0x000fe20000000f00 */
[----:B-1----:R-:W-:Y:S01]  /*4e80*/  FFMA.FTZ R4, R111, c[0x0][0x2d0], -R3 ;  /* 0x0000b4006f047a23 */ /* 0x002fe20000010803 */
[----:B--2---:R-:W-:Y:S01]  /*4e90*/  MOV R143, R6 ;  /* 0x00000006008f7202 */ /* 0x004fe20000000f00 */
[----:B------:R-:W-:Y:S01]  /*4ea0*/  HMMA.16816.F32 R128, R8, R54, R112 ;  /* 0x000000360880723c */ /* 0x000fe20000001870 */
[----:B------:R1:W2:Y:S01]  /*4eb0*/  MUFU.EX2 R6, R0 ;  /* 0x0000000000067308 */ /* 0x0002a20000000800 */
[----:B------:R-:W-:-:S05]  /*4ec0*/  IMAD.MOV.U32 R229, RZ, RZ, R148 ;  /* 0x000000ffffe57224 */ /* 0x000fca00078e0094 */
[----:B------:R-:W-:Y:S01]  /*4ed0*/  IMAD.MOV.U32 R114, RZ, RZ, R230 ;  /* 0x000000ffff727224 */ /* 0x000fe200078e00e6 */
[C---:B------:R-:W-:Y:S01]  /*4ee0*/  HMMA.16816.F32 R148, R8.reuse, R62, R120 ;  /* 0x0000003e0894723c */ /* 0x040fe20000001878 */
[----:B------:R3:W4:Y:S05]  /*4ef0*/  MUFU.EX2 R15, R4 ;  /* 0x00000004000f7308 */ /* 0x00072a0000000800 */
[----:B------:R-:W-:Y:S01]  /*4f00*/  IMAD.MOV.U32 R111, RZ, RZ, R145 ;  /* 0x000000ffff6f7224 */ /* 0x000fe200078e0091 */
[----:B------:R-:W-:Y:S01]  /*4f10*/  MOV R120, R203 ;  /* 0x000000cb00787202 */ /* 0x000fe20000000f00 */
[C---:B------:R-:W-:Y:S01]  /*4f20*/  HMMA.16816.F32 R152, R8.reuse, R78, R40 ;  /* 0x0000004e0898723c */ /* 0x040fe20000001828 */
[----:B-1----:R-:W-:Y:S01]  /*4f30*/  FMUL.FTZ R0, R136, c[0x0][0x2d0] ;  /* 0x0000b40088007a20 */ /* 0x002fe20000410000 */
[----:B------:R-:W-:Y:S01]  /*4f40*/  MOV R122, R16 ;  /* 0x00000010007a7202 */ /* 0x000fe20000000f00 */
[----:B--2---:R-:W-:Y:S01]  /*4f50*/  IMAD.MOV.U32 R115, RZ, RZ, R6 ;  /* 0x000000ffff737224 */ /* 0x004fe200078e0006 */
[----:B------:R-:W-:Y:S01]  /*4f60*/  MOV R109, R146 ;  /* 0x00000092006d7202 */ /* 0x000fe20000000f00 */
[----:B------:R-:W-:Y:S01]  /*4f70*/  IMAD.MOV.U32 R123, RZ, RZ, R7 ;  /* 0x000000ffff7b7224 */ /* 0x000fe200078e0007 */
[----:B------:R-:W-:Y:S01]  /*4f80*/  FSEL R0, R0, RZ, P2 ;  /* 0x000000ff00007208 */ /* 0x000fe20001000000 */
[----:B------:R-:W-:Y:S01]  /*4f90*/  IMAD.MOV.U32 R121, RZ, RZ, R5 ;  /* 0x000000ffff797224 */ /* 0x000fe200078e0005 */
[----:B------:R-:W-:Y:S01]  /*4fa0*/  HMMA.16816.F32 R220, R8, R74, R32 ;  /* 0x0000004a08dc723c */ /* 0x000fe20000001820 */
[----:B---3--:R-:W-:-:S02]  /*4fb0*/  FFMA.FTZ R4, R116, c[0x0][0x2d0], -R3 ;  /* 0x0000b40074047a23 */ /* 0x008fc40000010803 */
[----:B------:R-:W-:Y:S01]  /*4fc0*/  IMAD.MOV.U32 R116, RZ, RZ, R140 ;  /* 0x000000ffff747224 */ /* 0x000fe200078e008c */
[----:B------:R-:W-:Y:S01]  /*4fd0*/  MOV R41, R121 ;  /* 0x0000007900297202 */ /* 0x000fe20000000f00 */
[----:B------:R1:W-:Y:S01]  /*4fe0*/  MUFU.EX2 R183, R4 ;  /* 0x0000000400b77308 */ /* 0x0003e20000000800 */
[----:B------:R-:W-:Y:S02]  /*4ff0*/  IMAD.MOV.U32 R140, RZ, RZ, R201 ;  /* 0x000000ffff8c7224 */ /* 0x000fe400078e00c9 */
[----:B------:R-:W-:Y:S01]  /*5000*/  HMMA.16816.F32 R216, R8, R70, R28 ;  /* 0x0000004608d8723c */ /* 0x000fe2000000181c */
[----:B------:R-:W-:Y:S02]  /*5010*/  IMAD.MOV.U32 R110, RZ, RZ, R147 ;  /* 0x000000ffff6e7224 */ /* 0x000fe400078e0093 */
[----:B------:R-:W-:Y:S02]  /*5020*/  IMAD.MOV.U32 R108, RZ, RZ, R144 ;  /* 0x000000ffff6c7224 */ /* 0x000fe400078e0090 */
[----:B------:R-:W-:-:S02]  /*5030*/  IMAD.MOV.U32 R43, RZ, RZ, R123 ;  /* 0x000000ffff2b7224 */ /* 0x000fc400078e007b */
[----:B------:R-:W-:Y:S01]  /*5040*/  IMAD.MOV.U32 R42, RZ, RZ, R122 ;  /* 0x000000ffff2a7224 */ /* 0x000fe200078e007a */
[----:B------:R-:W-:Y:S01]  /*5050*/  HMMA.16816.F32 R212, R8, R50, R24 ;  /* 0x0000003208d4723c */ /* 0x000fe20000001818 */
[----:B-1----:R-:W-:Y:S02]  /*5060*/  FFMA.FTZ R4, R117, c[0x0][0x2d0], -R3 ;  /* 0x0000b40075047a23 */ /* 0x002fe40000010803 */
[----:B------:R-:W-:-:S05]  /*5070*/  IMAD.MOV.U32 R117, RZ, RZ, R17 ;  /* 0x000000ffff757224 */ /* 0x000fca00078e0011 */
[----:B------:R-:W-:Y:S01]  /*5080*/  HMMA.16816.F32 R208, R8, R66, R20 ;  /* 0x0000004208d0723c */ /* 0x000fe20000001814 */
[----:B------:R1:W-:Y:S02]  /*5090*/  MUFU.EX2 R239, R4 ;  /* 0x0000000400ef7308 */ /* 0x0003e40000000800 */
[----:B-1----:R-:W-:Y:S02]  /*50a0*/  FFMA.FTZ R4, R119, c[0x0][0x2d0], -R3 ;  /* 0x0000b40077047a23 */ /* 0x002fe40000010803 */
[----:B------:R-:W-:-:S04]  /*50b0*/  IMAD.MOV.U32 R119, RZ, RZ, R202 ;  /* 0x000000ffff777224 */ /* 0x000fc800078e00ca */
[----:B------:R1:W2:Y:S01]  /*50c0*/  MUFU.EX2 R243, R4 ;  /* 0x0000000400f37308 */ /* 0x0002a20000000800 */
[----:B------:R-:W-:Y:S01]  /*50d0*/  HMMA.16816.F32 R200, R8, R58, R36 ;  /* 0x0000003a08c8723c */ /* 0x000fe20000001824 */
[----:B------:R-:W-:-:S06]  /*50e0*/  IMAD.MOV.U32 R40, RZ, RZ, R119 ;  /* 0x000000ffff287224 */ /* 0x000fcc00078e0077 */
[----:B------:R-:W-:Y:S02]  /*50f0*/  F2FP.PACK_AB R8, R14, R189 ;  /* 0x000000bd0e08723e */ /* 0x000fe400000000ff */
[----:B----4-:R-:W-:Y:S01]  /*5100*/  F2FP.PACK_AB R10, R15, R143 ;  /* 0x0000008f0f0a723e */ /* 0x010fe200000000ff */
[----:B-1----:R-:W-:Y:S01]  /*5110*/  FFMA.FTZ R4, R124, c[0x0][0x2d0], -R0 ;  /* 0x0000b4007c047a23 */ /* 0x002fe20000010800 */
[----:B--2---:R-:W-:-:S03]  /*5120*/  F2FP.PACK_AB R6, R243, R239 ;  /* 0x000000eff306723e */ /* 0x004fc600000000ff */
[----:B------:R1:W-:Y:S02]  /*5130*/  MUFU.EX2 R113, R4 ;  /* 0x0000000400717308 */ /* 0x0003e40000000800 */
[----:B-1----:R-:W-:-:S06]  /*5140*/  FFMA.FTZ R4, R125, c[0x0][0x2d0], -R0 ;  /* 0x0000b4007d047a23 */ /* 0x002fcc0000010800 */
[----:B------:R1:W2:Y:S02]  /*5150*/  MUFU.EX2 R112, R4 ;  /* 0x0000000400707308 */ /* 0x0002a40000000800 */
[----:B-1----:R-:W-:Y:S01]  /*5160*/  FFMA.FTZ R4, R126, c[0x0][0x2d0], -R0 ;  /* 0x0000b4007e047a23 */ /* 0x002fe20000010800 */
[----:B--2---:R-:W-:-:S05]  /*5170*/  F2FP.PACK_AB R9, R112, R113 ;  /* 0x000000717009723e */ /* 0x004fca00000000ff */
[----:B------:R1:W-:Y:S02]  /*5180*/  MUFU.EX2 R188, R4 ;  /* 0x0000000400bc7308 */ /* 0x0003e40000000800 */
[----:B-1----:R-:W-:-:S06]  /*5190*/  FFMA.FTZ R4, R127, c[0x0][0x2d0], -R0 ;  /* 0x0000b4007f047a23 */ /* 0x002fcc0000010800 */
[----:B------:R1:W2:Y:S02]  /*51a0*/  MUFU.EX2 R244, R4 ;  /* 0x0000000400f47308 */ /* 0x0002a40000000800 */
[----:B-1----:R-:W-:Y:S01]  /*51b0*/  FFMA.FTZ R4, R132, c[0x0][0x2d0], -R0 ;  /* 0x0000b40084047a23 */ /* 0x002fe20000010800 */
[----:B--2---:R-:W-:Y:S02]  /*51c0*/  F2FP.PACK_AB R11, R244, R188 ;  /* 0x000000bcf40b723e */ /* 0x004fe400000000ff */
[----:B------:R-:W-:-:S03]  /*51d0*/  MOV R132, R117 ;  /* 0x0000007500847202 */ /* 0x000fc60000000f00 */
[----:B------:R1:W-:Y:S02]  /*51e0*/  MUFU.EX2 R252, R4 ;  /* 0x0000000400fc7308 */ /* 0x0003e40000000800 */
[C---:B------:R-:W-:Y:S07]  /*51f0*/  HMMA.16816.F32 R16, R8.reuse, R80, RZ ;  /* 0x000000500810723c */ /* 0x040fee00000018ff */
[----:B------:R-:W-:Y:S01]  /*5200*/  IMAD.MOV.U32 R80, RZ, RZ, R172 ;  /* 0x000000ffff507224 */ /* 0x000fe200078e00ac */
[----:B------:R-:W-:Y:S01]  /*5210*/  HMMA.16816.F32 R20, R8, R44, RZ ;  /* 0x0000002c0814723c */ /* 0x000fe200000018ff */
[----:B------:R-:W-:-:S02]  /*5220*/  IMAD.MOV.U32 R81, RZ, RZ, R116 ;  /* 0x000000ffff517224 */ /* 0x000fc400078e0074 */
[----:B-1----:R-:W-:Y:S01]  /*5230*/  FFMA.FTZ R4, R133, c[0x0][0x2d0], -R0 ;  /* 0x0000b40085047a23 */ /* 0x002fe20000010800 */
[----:B------:R-:W-:-:S03]  /*5240*/  MOV R133, R175 ;  /* 0x000000af00857202 */ /* 0x000fc60000000f00 */
[----:B------:R-:W-:Y:S01]  /*5250*/  IMAD.MOV.U32 R44, RZ, RZ, R110 ;  /* 0x000000ffff2c7224 */ /* 0x000fe200078e006e */
[----:B------:R1:W2:Y:S01]  /*5260*/  MUFU.EX2 R245, R4 ;  /* 0x0000000400f57308 */ /* 0x0002a20000000800 */
[----:B------:R-:W-:Y:S01]  /*5270*/  HMMA.16816.F32 R36, R8, R84, RZ ;  /* 0x000000540824723c */ /* 0x000fe200000018ff */
[----:B------:R-:W-:-:S06]  /*5280*/  IMAD.MOV.U32 R45, RZ, RZ, R109 ;  /* 0x000000ffff2d7224 */ /* 0x000fcc00078e006d */
[----:B------:R-:W-:Y:S01]  /*5290*/  MOV R85, R115 ;  /* 0x0000007300557202 */ /* 0x000fe20000000f00 */
[----:B------:R-:W-:Y:S01]  /*52a0*/  HMMA.16816.F32 R32, R8, R88, RZ ;  /* 0x000000580820723c */ /* 0x000fe200000018ff */
[----:B-1----:R-:W-:Y:S01]  /*52b0*/  FFMA.FTZ R4, R134, c[0x0][0x2d0], -R0 ;  /* 0x0000b40086047a23 */ /* 0x002fe20000010800 */
[----:B--2---:R-:W-:-:S06]  /*52c0*/  F2FP.PACK_AB R5, R245, R252 ;  /* 0x000000fcf505723e */ /* 0x004fcc00000000ff */
[C---:B------:R-:W-:Y:S01]  /*52d0*/  HMMA.16816.F32 R28, R8.reuse, R92, RZ ;  /* 0x0000005c081c723c */ /* 0x040fe200000018ff */
[----:B------:R-:W-:Y:S01]  /*52e0*/  MOV R134, R108 ;  /* 0x0000006c00867202 */ /* 0x000fe20000000f00 */
[----:B------:R1:W-:Y:S03]  /*52f0*/  MUFU.EX2 R247, R4 ;  /* 0x0000000400f77308 */ /* 0x0003e60000000800 */
[----:B------:R-:W-:Y:S02]  /*5300*/  MOV R88, R134 ;  /* 0x0000008600587202 */ /* 0x000fe40000000f00 */
[----:B------:R-:W-:Y:S01]  /*5310*/  IMAD.MOV.U32 R93, RZ, RZ, R183 ;  /* 0x000000ffff5d7224 */ /* 0x000fe200078e00b7 */
[----:B------:R-:W-:Y:S07]  /*5320*/  HMMA.16816.F32 R24, R8, R96, RZ ;  /* 0x000000600818723c */ /* 0x000fee00000018ff */
[----:B------:R-:W-:Y:S01]  /*5330*/  MOV R96, R40 ;  /* 0x0000002800607202 */ /* 0x000fe20000000f00 */
[----:B------:R-:W-:-:S02]  /*5340*/  IMAD.MOV.U32 R97, RZ, RZ, R140 ;  /* 0x000000ffff617224 */ /* 0x000fc400078e008c */
[----:B-1----:R-:W-:Y:S01]  /*5350*/  FFMA.FTZ R4, R138, c[0x0][0x2d0], -R0 ;  /* 0x0000b4008a047a23 */ /* 0x002fe20000010800 */
[----:B------:R-:W-:-:S03]  /*5360*/  MOV R138, R111 ;  /* 0x0000006f008a7202 */ /* 0x000fc60000000f00 */
[----:B------:R1:W2:Y:S01]  /*5370*/  MUFU.EX2 R246, R4 ;  /* 0x0000000400f67308 */ /* 0x0002a20000000800 */
[----:B------:R-:W-:Y:S02]  /*5380*/  MOV R89, R138 ;  /* 0x0000008a00597202 */ /* 0x000fe40000000f00 */
[----:B-1----:R-:W-:Y:S01]  /*5390*/  F2FP.PACK_AB R4, R115, R183 ;  /* 0x000000b77304723e */ /* 0x002fe200000000ff */
[----:B------:R-:W-:Y:S01]  /*53a0*/  IMAD.MOV.U32 R115, RZ, RZ, R229 ;  /* 0x000000ffff737224 */ /* 0x000fe200078e00e5 */
[----:B--2---:R-:W-:-:S07]  /*53b0*/  F2FP.PACK_AB R7, R246, R247 ;  /* 0x000000f7f607723e */ /* 0x004fce00000000ff */
[----:B------:R-:W-:Y:S07]  /*53c0*/  HMMA.16816.F32 R156, R4, R52, R16 ;  /* 0x00000034049c723c */ /* 0x000fee0000001810 */
[----:B------:R-:W-:Y:S01]  /*53d0*/  IMAD.MOV.U32 R52, RZ, RZ, R120 ;  /* 0x000000ffff347224 */ /* 0x000fe200078e0078 */
[----:B------:R-:W-:Y:S01]  /*53e0*/  HMMA.16816.F32 R16, R8, R104, RZ ;  /* 0x000000680810723c */ /* 0x000fe200000018ff */
[----:B------:R-:W-:Y:S02]  /*53f0*/  IMAD.MOV.U32 R53, RZ, RZ, R118 ;  /* 0x000000ffff357224 */ /* 0x000fe400078e0076 */
[----:B------:R-:W-:-:S02]  /*5400*/  IMAD.MOV.U32 R84, RZ, RZ, R52 ;  /* 0x000000ffff547224 */ /* 0x000fc400078e0034 */
[----:B------:R-:W-:Y:S01]  /*5410*/  IMAD.MOV.U32 R52, RZ, RZ, R115 ;  /* 0x000000ffff347224 */ /* 0x000fe200078e0073 */
[----:B------:R-:W-:Y:S01]  /*5420*/  MOV R115, R141 ;  /* 0x0000008d00737202 */ /* 0x000fe20000000f00 */
[----:B------:R-:W-:Y:S01]  /*5430*/  IMAD.MOV.U32 R104, RZ, RZ, R81 ;  /* 0x000000ffff687224 */ /* 0x000fe200078e0051 */
[----:B------:R-:W-:Y:S01]  /*5440*/  HMMA.16816.F32 R144, R4, R60, R20 ;  /* 0x0000003c0490723c */ /* 0x000fe20000001814 */
[----:B------:R-:W-:-:S06]  /*5450*/  IMAD.MOV.U32 R81, RZ, RZ, R143 ;  /* 0x000000ffff517224 */ /* 0x000fcc00078e008f */
[----:B------:R-:W-:Y:S01]  /*5460*/  IMAD.MOV.U32 R60, RZ, RZ, R174 ;  /* 0x000000ffff3c7224 */ /* 0x000fe200078e00ae */
[----:B------:R-:W-:Y:S01]  /*5470*/  HMMA.16816.F32 R20, R8, R100, RZ ;  /* 0x000000640814723c */ /* 0x000fe200000018ff */
[----:B------:R-:W-:Y:S02]  /*5480*/  MOV R61, R173 ;  /* 0x000000ad003d7202 */ /* 0x000fe40000000f00 */
[----:B------:R-:W-:-:S04]  /*5490*/  IMAD.MOV.U32 R105, RZ, RZ, R60 ;  /* 0x000000ffff697224 */ /* 0x000fc800078e003c */
[----:B------:R-:W-:Y:S01]  /*54a0*/  IMAD.MOV.U32 R100, RZ, RZ, R42 ;  /* 0x000000ffff647224 */ /* 0x000fe200078e002a */
[----:B------:R-:W-:Y:S01]  /*54b0*/  HMMA.16816.F32 R16, R4, R64, R16 ;  /* 0x000000400410723c */ /* 0x000fe20000001810 */
[----:B------:R-:W-:-:S07]  /*54c0*/  MOV R101, R43 ;  /* 0x0000002b00657202 */ /* 0x000fce0000000f00 */
[C---:B------:R-:W-:Y:S07]  /*54d0*/  HMMA.16816.F32 R172, R4.reuse, R76, R36 ;  /* 0x0000004c04ac723c */ /* 0x040fee0000001824 */
[----:B------:R-:W-:Y:S01]  /*54e0*/  IMAD.MOV.U32 R77, RZ, RZ, R41 ;  /* 0x000000ffff4d7224 */ /* 0x000fe200078e0029 */
[C---:B------:R-:W-:Y:S08]  /*54f0*/  HMMA.16816.F32 R108, R4.reuse, R56, R32 ;  /* 0x00000038046c723c */ /* 0x040ff00000001820 */
[----:B------:R-:W-:Y:S01]  /*5500*/  HMMA.16816.F32 R124, R4, R72, R28 ;  /* 0x00000048047c723c */ /* 0x000fe2000000181c */
[----:B------:R-:W-:Y:S01]  /*5510*/  IMAD.MOV.U32 R76, RZ, RZ, R17 ;  /* 0x000000ffff4c7224 */ /* 0x000fe200078e0011 */
[----:B------:R-:W-:Y:S01]  /*5520*/  MOV R230, R18 ;  /* 0x0000001200e67202 */ /* 0x000fe20000000f00 */
[----:B------:R-:W-:-:S02]  /*5530*/  IMAD.MOV.U32 R92, RZ, RZ, R16 ;  /* 0x000000ffff5c7224 */ /* 0x000fc400078e0010 */
[----:B------:R-:W-:-:S03]  /*5540*/  IMAD.MOV.U32 R229, RZ, RZ, R19 ;  /* 0x000000ffffe57224 */ /* 0x000fc600078e0013 */
[C---:B------:R-:W-:Y:S07]  /*5550*/  HMMA.16816.F32 R32, R8.reuse, R86, RZ ;  /* 0x000000560820723c */ /* 0x040fee00000018ff */
[----:B------:R-:W-:Y:S01]  /*5560*/  IMAD.MOV.U32 R86, RZ, RZ, R44 ;  /* 0x000000ffff567224 */ /* 0x000fe200078e002c */
[----:B------:R-:W-:Y:S01]  /*5570*/  HMMA.16816.F32 R28, R8, R90, RZ ;  /* 0x0000005a081c723c */ /* 0x000fe200000018ff */
[----:B------:R-:W-:Y:S01]  /*5580*/  IMAD.MOV.U32 R87, RZ, RZ, R80 ;  /* 0x000000ffff577224 */ /* 0x000fe200078e0050 */
[----:B------:R-:W-:-:S05]  /*5590*/  MOV R80, R188 ;  /* 0x000000bc00507202 */ /* 0x000fca0000000f00 */
[----:B------:R-:W-:Y:S01]  /*55a0*/  IMAD.MOV.U32 R91, RZ, RZ, R45 ;  /* 0x000000ffff5b7224 */ /* 0x000fe200078e002d */
[----:B------:R-:W-:Y:S01]  /*55b0*/  HMMA.16816.F32 R116, R4, R68, R24 ;  /* 0x000000440474723c */ /* 0x000fe20000001818 */
[----:B------:R-:W-:-:S07]  /*55c0*/  IMAD.MOV.U32 R90, RZ, RZ, R132 ;  /* 0x000000ffff5a7224 */ /* 0x000fce00078e0084 */
[----:B------:R-:W-:Y:S08]  /*55d0*/  HMMA.16816.F32 R120, R4, R48, R20 ;  /* 0x000000300478723c */ /* 0x000ff00000001814 */
[C---:B------:R-:W-:Y:S08]  /*55e0*/  HMMA.16816.F32 R40, R8.reuse, R46, RZ ;  /* 0x0000002e0828723c */ /* 0x040ff000000018ff */
[C---:B------:R-:W-:Y:S07]  /*55f0*/  HMMA.16816.F32 R36, R8.reuse, R82, RZ ;  /* 0x000000520824723c */ /* 0x040fee00000018ff */
[----:B------:R-:W-:Y:S01]  /*5600*/  IMAD.MOV.U32 R83, RZ, RZ, R53 ;  /* 0x000000ffff537224 */ /* 0x000fe200078e0035 */
[----:B------:R-:W-:Y:S01]  /*5610*/  HMMA.16816.F32 R24, R8, R94, RZ ;  /* 0x0000005e0818723c */ /* 0x000fe200000018ff */
[----:B------:R-:W-:Y:S01]  /*5620*/  IMAD.MOV.U32 R53, RZ, RZ, R133 ;  /* 0x000000ffff357224 */ /* 0x000fe200078e0085 */
[----:B------:R-:W-:-:S05]  /*5630*/  MOV R82, R61 ;  /* 0x0000003d00527202 */ /* 0x000fca0000000f00 */
[----:B------:R-:W-:Y:S01]  /*5640*/  IMAD.MOV.U32 R94, RZ, RZ, R163 ;  /* 0x000000ffff5e7224 */ /* 0x000fe200078e00a3 */
[----:B------:R-:W-:Y:S01]  /*5650*/  HMMA.16816.F32 R20, R8, R98, RZ ;  /* 0x000000620814723c */ /* 0x000fe200000018ff */
[----:B------:R-:W-:Y:S01]  /*5660*/  MOV R95, R114 ;  /* 0x00000072005f7202 */ /* 0x000fe20000000f00 */
[----:B------:R-:W-:-:S05]  /*5670*/  IMAD.MOV.U32 R114, RZ, RZ, R142 ;  /* 0x000000ffff727224 */ /* 0x000fca00078e008e */
[----:B------:R-:W-:Y:S01]  /*5680*/  MOV R98, R162 ;  /* 0x000000a200627202 */ /* 0x000fe20000000f00 */
[----:B------:R-:W-:Y:S01]  /*5690*/  HMMA.16816.F32 R16, R8, R102, RZ ;  /* 0x000000660810723c */ /* 0x000fe200000018ff */
[----:B------:R-:W-:-:S06]  /*56a0*/  IMAD.MOV.U32 R99, RZ, RZ, R161 ;  /* 0x000000ffff637224 */ /* 0x000fcc00078e00a1 */
[----:B------:R-:W-:Y:S01]  /*56b0*/  IMAD.MOV.U32 R103, RZ, RZ, R160 ;  /* 0x000000ffff677224 */ /* 0x000fe200078e00a0 */
[----:B------:R-:W-:Y:S07]  /*56c0*/  HMMA.16816.F32 R44, R8, R106, RZ ;  /* 0x0000006a082c723c */ /* 0x000fee00000018ff */
[----:B------:R-:W-:Y:S01]  /*56d0*/  FFMA.FTZ R8, R168, c[0x0][0x2d0], -R3 ;  /* 0x0000b400a8087a23 */ /* 0x000fe20000010803 */
[----:B------:R-:W-:Y:S01]  /*56e0*/  HMMA.16816.F32 R40, R4, R62, R40 ;  /* 0x0000003e0428723c */ /* 0x000fe20000001828 */
[----:B------:R-:W-:-:S02]  /*56f0*/  IMAD.MOV.U32 R168, RZ, RZ, R103 ;  /* 0x000000ffffa87224 */ /* 0x000fc400078e0067 */
[----:B------:R1:W-:Y:S01]  /*5700*/  MUFU.EX2 R134, R8 ;  /* 0x0000000800867308 */ /* 0x0003e20000000800 */
[----:B------:R-:W-:Y:S02]  /*5710*/  IMAD.MOV.U32 R103, RZ, RZ, R95 ;  /* 0x000000ffff677224 */ /* 0x000fe400078e005f */
[----:B------:R-:W-:Y:S02]  /*5720*/  IMAD.MOV.U32 R95, RZ, RZ, R83 ;  /* 0x000000ffff5f7224 */ /* 0x000fe400078e0053 */
[----:B------:R-:W-:Y:S01]  /*5730*/  IMAD.MOV.U32 R83, RZ, RZ, R76 ;  /* 0x000000ffff537224 */ /* 0x000fe200078e004c */
[----:B------:R-:W-:Y:S01]  /*5740*/  MOV R76, R85 ;  /* 0x00000055004c7202 */ /* 0x000fe20000000f00 */
[C---:B------:R-:W-:Y:S08]  /*5750*/  HMMA.16816.F32 R36, R4.reuse, R54, R36 ;  /* 0x000000360424723c */ /* 0x040ff00000001824 */
[----:B------:R-:W-:Y:S01]  /*5760*/  HMMA.16816.F32 R32, R4, R78, R32 ;  /* 0x0000004e0420723c */ /* 0x000fe20000001820 */
[----:B-1----:R-:W-:-:S04]  /*5770*/  FFMA.FTZ R8, R166, c[0x0][0x2d0], -R3 ;  /* 0x0000b400a6087a23 */ /* 0x002fc80000010803 */
[----:B------:R1:W-:Y:S03]  /*5780*/  MUFU.EX2 R138, R8 ;  /* 0x00000008008a7308 */ /* 0x0003e60000000800 */
[C---:B------:R-:W-:Y:S08]  /*5790*/  HMMA.16816.F32 R28, R4.reuse, R58, R28 ;  /* 0x0000003a041c723c */ /* 0x040ff0000000181c */
[C---:B------:R-:W-:Y:S01]  /*57a0*/  HMMA.16816.F32 R72, R4.reuse, R74, R24 ;  /* 0x0000004a0448723c */ /* 0x040fe20000001818 */
[----:B------:R-:W-:Y:S01]  /*57b0*/  MOV R54, R103 ;  /* 0x0000006700367202 */ /* 0x000fe20000000f00 */
[----:B-1----:R-:W-:Y:S01]  /*57c0*/  FFMA.FTZ R8, R164, c[0x0][0x2d0], -R3 ;  /* 0x0000b400a4087a23 */ /* 0x002fe20000010803 */
[----:B------:R-:W-:Y:S05]  /*57d0*/  LDSM.16.MT88.4 R24, [R226+0x1100] ;  /* 0x00110000e218783b */ /* 0x000fea0000004200 */
[C---:B------:R-:W-:Y:S01]  /*57e0*/  HMMA.16816.F32 R68, R4.reuse, R70, R20 ;  /* 0x000000460444723c */ /* 0x040fe20000001814 */
[----:B------:R1:W-:Y:S01]  /*57f0*/  MUFU.EX2 R188, R8 ;  /* 0x0000000800bc7308 */ /* 0x0003e20000000800 */
[----:B------:R-:W-:Y:S01]  /*5800*/  IMAD.MOV.U32 R103, RZ, RZ, R95 ;  /* 0x000000ffff677224 */ /* 0x000fe200078e005f */
[----:B------:R-:W-:Y:S05]  /*5810*/  LDSM.16.MT88.4 R20, [R228+0x1100] ;  /* 0x00110000e414783b */ /* 0x000fea0000004200 */
[C---:B------:R-:W-:Y:S08]  /*5820*/  HMMA.16816.F32 R48, R4.reuse, R50, R16 ;  /* 0x000000320430723c */ /* 0x040ff00000001810 */
[----:B------:R-:W-:Y:S01]  /*5830*/  HMMA.16816.F32 R44, R4, R66, R44 ;  /* 0x00000042042c723c */ /* 0x000fe2000000182c */
[----:B-1----:R-:W-:Y:S01]  /*5840*/  FFMA.FTZ R8, R139, c[0x0][0x2d0], -R3 ;  /* 0x0000b4008b087a23 */ /* 0x002fe20000010803 */
[----:B------:R-:W1:Y:S03]  /*5850*/  LDSM.16.MT88.4 R16, [R225+0x1100] ;  /* 0x00110000e110783b */ /* 0x000e660000004200 */
[----:B------:R2:W3:Y:S01]  /*5860*/  MUFU.EX2 R139, R8 ;  /* 0x00000008008b7308 */ /* 0x0004e20000000800 */
[----:B------:R-:W-:-:S02]  /*5870*/  IMAD.MOV.U32 R95, RZ, RZ, R83 ;  /* 0x000000ffff5f7224 */ /* 0x000fc400078e0053 */
[----:B------:R-:W-:Y:S02]  /*5880*/  FFMA.FTZ R4, R176, c[0x0][0x2d0], -R13 ;  /* 0x0000b400b0047a23 */ /* 0x000fe4000001080d */
[----:B--2---:R-:W-:Y:S01]  /*5890*/  FFMA.FTZ R8, R170, c[0x0][0x2d0], -R0 ;  /* 0x0000b400aa087a23 */ /* 0x004fe20000010800 */
[----:B------:R-:W-:Y:S02]  /*58a0*/  MOV R170, R99 ;  /* 0x0000006300aa7202 */ /* 0x000fe40000000f00 */
[----:B------:R2:W-:Y:S01]  /*58b0*/  MUFU.EX2 R60, R4 ;  /* 0x00000004003c7308 */ /* 0x0005e20000000800 */
[----:B------:R-:W-:Y:S01]  /*58c0*/  MOV R99, R87 ;  /* 0x0000005700637202 */ /* 0x000fe20000000f00 */
[----:B------:R-:W-:Y:S01]  /*58d0*/  IMAD.MOV.U32 R87, RZ, RZ, R100 ;  /* 0x000000ffff577224 */ /* 0x000fe200078e0064 */
[----:B---3--:R-:W-:Y:S01]  /*58e0*/  F2FP.PACK_AB R10, R139, R188 ;  /* 0x000000bc8b0a723e */ /* 0x008fe200000000ff */
[----:B------:R-:W-:-:S04]  /*58f0*/  IMAD.MOV.U32 R100, RZ, RZ, R84 ;  /* 0x000000ffff647224 */ /* 0x000fc800078e0054 */
[----:B------:R3:W-:Y:S01]  /*5900*/  MUFU.EX2 R64, R8 ;  /* 0x0000000800407308 */ /* 0x0007e20000000800 */
[----:B------:R-:W-:Y:S01]  /*5910*/  MOV R83, R224 ;  /* 0x000000e000537202 */ /* 0x000fe20000000f00 */
[----:B--2---:R-:W-:-:S06]  /*5920*/  FFMA.FTZ R4, R177, c[0x0][0x2d0], -R13 ;  /* 0x0000b400b1047a23 */ /* 0x004fcc000001080d */
[----:B------:R2:W4:Y:S01]  /*5930*/  MUFU.EX2 R61, R4 ;  /* 0x00000004003d7308 */ /* 0x0005220000000800 */
[----:B---3--:R-:W-:Y:S02]  /*5940*/  FFMA.FTZ R8, R169, c[0x0][0x2d0], -R0 ;  /* 0x0000b400a9087a23 */ /* 0x008fe40000010800 */
[----:B------:R-:W-:Y:S01]  /*5950*/  IMAD.MOV.U32 R169, RZ, RZ, R98 ;  /* 0x000000ffffa97224 */ /* 0x000fe200078e0062 */
[----:B------:R-:W-:-:S04]  /*5960*/  MOV R98, R90 ;  /* 0x0000005a00627202 */ /* 0x000fc80000000f00 */
[----:B------:R3:W1:Y:S01]  /*5970*/  MUFU.EX2 R65, R8 ;  /* 0x0000000800417308 */ /* 0x0006620000000800 */
[----:B------:R-:W-:Y:S02]  /*5980*/  IMAD.MOV.U32 R90, RZ, RZ, R91 ;  /* 0x000000ffff5a7224 */ /* 0x000fe400078e005b */
[----:B------:R-:W-:Y:S01]  /*5990*/  IMAD.MOV.U32 R91, RZ, RZ, R86 ;  /* 0x000000ffff5b7224 */ /* 0x000fe200078e0056 */
[----:B------:R-:W-:Y:S01]  /*59a0*/  MOV R86, R77 ;  /* 0x0000004d00567202 */ /* 0x000fe20000000f00 */
[----:B------:R-:W-:Y:S02]  /*59b0*/  IMAD.MOV.U32 R77, RZ, RZ, R135 ;  /* 0x000000ffff4d7224 */ /* 0x000fe400078e0087 */
[----:B------:R1:W5:Y:S01]  /*59c0*/  LDL.LU R135, [R1+0x94] ;  /* 0x0000940001877983 */ /* 0x0003620000300800 */
[----:B--2---:R-:W-:Y:S01]  /*59d0*/  FFMA.FTZ R4, R182, c[0x0][0x2d0], -R12 ;  /* 0x0000b400b6047a23 */ /* 0x004fe2000001080c */
[----:B----4-:R-:W-:-:S03]  /*59e0*/  F2FP.PACK_AB R6, R61, R60 ;  /* 0x0000003c3d06723e */ /* 0x010fc600000000ff */
[----:B------:R2:W-:Y:S01]  /*59f0*/  MUFU.EX2 R56, R4 ;  /* 0x0000000400387308 */ /* 0x0005e20000000800 */
[----:B---3--:R-:W-:Y:S01]  /*5a00*/  FFMA.FTZ R8, R167, c[0x0][0x2d0], -R0 ;  /* 0x0000b400a7087a23 */ /* 0x008fe20000010800 */
[----:B-1----:R-:W-:-:S06]  /*5a10*/  F2FP.PACK_AB R9, R65, R64 ;  /* 0x000000404109723e */ /* 0x002fcc00000000ff */
[----:B------:R1:W-:Y:S01]  /*5a20*/  MUFU.EX2 R132, R8 ;  /* 0x0000000800847308 */ /* 0x0003e20000000800 */
[----:B--2---:R-:W-:-:S07]  /*5a30*/  FFMA.FTZ R4, R181, c[0x0][0x2d0], -R12 ;  /* 0x0000b400b5047a23 */ /* 0x004fce000001080c */
[----:B------:R2:W3:Y:S01]  /*5a40*/  MUFU.EX2 R57, R4 ;  /* 0x0000000400397308 */ /* 0x0004e20000000800 */
[----:B-1----:R-:W-:-:S07]  /*5a50*/  FFMA.FTZ R8, R165, c[0x0][0x2d0], -R0 ;  /* 0x0000b400a5087a23 */ /* 0x002fce0000010800 */
[----:B------:R1:W4:Y:S01]  /*5a60*/  MUFU.EX2 R133, R8 ;  /* 0x0000000800857308 */ /* 0x0003220000000800 */
[----:B--2---:R-:W-:Y:S01]  /*5a70*/  FFMA.FTZ R4, R180, c[0x0][0x2d0], -R12 ;  /* 0x0000b400b4047a23 */ /* 0x004fe2000001080c */
[----:B---3--:R-:W-:-:S06]  /*5a80*/  F2FP.PACK_AB R5, R57, R56 ;  /* 0x000000383905723e */ /* 0x008fcc00000000ff */
[----:B------:R2:W-:Y:S01]  /*5a90*/  MUFU.EX2 R58, R4 ;  /* 0x00000004003a7308 */ /* 0x0005e20000000800 */
[----:B-1----:R-:W-:Y:S01]  /*5aa0*/  FFMA.FTZ R8, R178, c[0x0][0x2d0], -R13 ;  /* 0x0000b400b2087a23 */ /* 0x002fe2000001080d */
[----:B----4-:R-:W-:-:S06]  /*5ab0*/  F2FP.PACK_AB R11, R133, R132 ;  /* 0x00000084850b723e */ /* 0x010fcc00000000ff */
[----:B------:R1:W-:Y:S01]  /*5ac0*/  MUFU.EX2 R62, R8 ;  /* 0x00000008003e7308 */ /* 0x0003e20000000800 */
[----:B--2---:R-:W-:-:S07]  /*5ad0*/  FFMA.FTZ R4, R179, c[0x0][0x2d0], -R12 ;  /* 0x0000b400b3047a23 */ /* 0x004fce000001080c */
[----:B------:R-:W2:Y:S01]  /*5ae0*/  MUFU.EX2 R59, R4 ;  /* 0x00000004003b7308 */ /* 0x000ea20000000800 */
[----:B-1----:R-:W-:Y:S02]  /*5af0*/  FFMA.FTZ R8, R171, c[0x0][0x2d0], -R13 ;  /* 0x0000b400ab087a23 */ /* 0x002fe4000001080d */
[----:B------:R-:W-:Y:S02]  /*5b00*/  IMAD.MOV.U32 R171, RZ, RZ, R94 ;  /* 0x000000ffffab7224 */ /* 0x000fe400078e005e */
[----:B------:R-:W-:-:S03]  /*5b10*/  IMAD.MOV.U32 R94, RZ, RZ, R82 ;  /* 0x000000ffff5e7224 */ /* 0x000fc600078e0052 */
[----:B------:R1:W3:Y:S01]  /*5b20*/  MUFU.EX2 R63, R8 ;  /* 0x00000008003f7308 */ /* 0x0002e20000000800 */
[----:B------:R-:W-:Y:S01]  /*5b30*/  IMAD.MOV.U32 R82, RZ, RZ, R101 ;  /* 0x000000ffff527224 */ /* 0x000fe200078e0065 */
[----:B------:R-:W-:Y:S01]  /*5b40*/  MOV R101, R96 ;  /* 0x0000006000657202 */ /* 0x000fe20000000f00 */
[----:B------:R-:W-:Y:S02]  /*5b50*/  IMAD.MOV.U32 R96, RZ, RZ, R243 ;  /* 0x000000ffff607224 */ /* 0x000fe400078e00f3 */
[----:B------:R-:W4:Y:S01]  /*5b60*/  LDL.LU R243, [R1+0x90] ;  /* 0x0000900001f37983 */ /* 0x000f220000300800 */
[----:B--2---:R-:W-:-:S03]  /*5b70*/  F2FP.PACK_AB R7, R59, R58 ;  /* 0x0000003a3b07723e */ /* 0x004fc600000000ff */
[----:B------:R-:W2:Y:S04]  /*5b80*/  LDL.LU R84, [R1+0x4] ;  /* 0x0000040001547983 */ /* 0x000ea80000300800 */
[----:B------:R-:W2:Y:S01]  /*5b90*/  LDL.LU R85, [R1] ;  /* 0x0000000001557983 */ /* 0x000ea20000300800 */
[----:B-1----:R-:W-:-:S03]  /*5ba0*/  F2FP.PACK_AB R8, R138, R134 ;  /* 0x000000868a08723e */ /* 0x002fc600000000ff */
[----:B------:R-:W2:Y:S01]  /*5bb0*/  LDL.LU R224, [R1+0x8c] ;  /* 0x00008c0001e07983 */ /* 0x000ea20000300800 */
[----:B---3--:R-:W-:-:S03]  /*5bc0*/  F2FP.PACK_AB R4, R63, R62 ;  /* 0x0000003e3f04723e */ /* 0x008fc600000000ff */
[-C--:B------:R-:W-:Y:S08]  /*5bd0*/  HMMA.16816.F32 R144, R8, R16.reuse, R144 ;  /* 0x000000100890723c */ /* 0x080ff00000001890 */
        /* <DEDUP_REMOVED lines=13> */
[----:B------:R-:W3:Y:S07]  /*5cb0*/  LDSM.16.MT88.4 R20, [R226+0x3100] ;  /* 0x00310000e214783b */ /* 0x000eee0000004200 */
[-C--:B-1----:R-:W-:Y:S08]  /*5cc0*/  HMMA.16816.F32 R108, R8, R16.reuse, R108 ;  /* 0x00000010086c723c */ /* 0x082ff0000000186c */
[C---:B------:R-:W-:Y:S08]  /*5cd0*/  HMMA.16816.F32 R196, R4.reuse, R16, R168 ;  /* 0x0000001004c4723c */ /* 0x040ff000000018a8 */
[-C--:B------:R-:W-:Y:S08]  /*5ce0*/  HMMA.16816.F32 R200, R4, R18.reuse, R200 ;  /* 0x0000001204c8723c */ /* 0x080ff000000018c8 */
[----:B------:R-:W-:Y:S01]  /*5cf0*/  HMMA.16816.F32 R248, R8, R18, R28 ;  /* 0x0000001208f8723c */ /* 0x000fe2000000181c */
[----:B------:R-:W1:Y:S01]  /*5d00*/  LDSM.16.MT88.4 R16, [R228+0x3100] ;  /* 0x00310000e410783b */ /* 0x000e620000004200 */
[----:B------:R-:W-:Y:S01]  /*5d10*/  IMAD.MOV.U32 R55, RZ, RZ, R98 ;  /* 0x000000ffff377224 */ /* 0x000fe200078e0062 */
[----:B------:R-:W-:Y:S01]  /*5d20*/  MOV R102, R94 ;  /* 0x0000005e00667202 */ /* 0x000fe20000000f00 */
[----:B------:R-:W-:Y:S01]  /*5d30*/  IMAD.MOV.U32 R107, RZ, RZ, R99 ;  /* 0x000000ffff6b7224 */ /* 0x000fe200078e0063 */
[----:B------:R-:W1:Y:S01]  /*5d40*/  LDSM.16.MT88.4 R28, [R227+0x3100] ;  /* 0x00310000e31c783b */ /* 0x000e620000004200 */
[----:B------:R-:W-:Y:S01]  /*5d50*/  IMAD.MOV.U32 R98, RZ, RZ, R86 ;  /* 0x000000ffff627224 */ /* 0x000fe200078e0056 */
[----:B------:R-:W-:Y:S01]  /*5d60*/  MOV R86, R76 ;  /* 0x0000004c00567202 */ /* 0x000fe20000000f00 */
        /* <DEDUP_REMOVED lines=10> */
[----:B------:R-:W-:-:S02]  /*5e10*/  IMAD.MOV.U32 R169, RZ, RZ, R98 ;  /* 0x000000ffffa97224 */ /* 0x000fc400078e0062 */
[----:B------:R-:W-:Y:S02]  /*5e20*/  IMAD.MOV.U32 R78, RZ, RZ, R95 ;  /* 0x000000ffff4e7224 */ /* 0x000fe400078e005f */
[----:B------:R-:W-:Y:S02]  /*5e30*/  IMAD.MOV.U32 R130, RZ, RZ, R109 ;  /* 0x000000ffff827224 */ /* 0x000fe400078e006d */
[----:B------:R-:W-:Y:S01]  /*5e40*/  IMAD.MOV.U32 R129, RZ, RZ, R110 ;  /* 0x000000ffff817224 */ /* 0x000fe200078e006e */
[C---:B---3--:R-:W-:Y:S01]  /*5e50*/  HMMA.16816.F32 R52, R4.reuse, R24, R52 ;  /* 0x000000180434723c */ /* 0x048fe20000001834 */
[----:B------:R-:W-:Y:S01]  /*5e60*/  IMAD.MOV.U32 R102, RZ, RZ, R83 ;  /* 0x000000ffff667224 */ /* 0x000fe200078e0053 */
[----:B------:R-:W-:Y:S01]  /*5e70*/  MOV R83, R240 ;  /* 0x000000f000537202 */ /* 0x000fe20000000f00 */
[----:B------:R-:W-:Y:S01]  /*5e80*/  IMAD.MOV.U32 R170, RZ, RZ, R99 ;  /* 0x000000ffffaa7224 */ /* 0x000fe200078e0063 */
[----:B------:R-:W-:Y:S01]  /*5e90*/  MOV R99, R97 ;  /* 0x0000006100637202 */ /* 0x000fe20000000f00 */
[----:B------:R-:W-:Y:S01]  /*5ea0*/  IMAD.MOV.U32 R95, RZ, RZ, R241 ;  /* 0x000000ffff5f7224 */ /* 0x000fe200078e00f1 */
[----:B------:R-:W-:Y:S01]  /*5eb0*/  MOV R168, R94 ;  /* 0x0000005e00a87202 */ /* 0x000fe20000000f00 */
[----:B------:R-:W-:Y:S01]  /*5ec0*/  IMAD.MOV.U32 R76, RZ, RZ, R239 ;  /* 0x000000ffff4c7224 */ /* 0x000fe200078e00ef */
[----:B------:R-:W-:Y:S01]  /*5ed0*/  HMMA.16816.F32 R88, R4, R20, R88 ;  /* 0x000000140458723c */ /* 0x000fe20000001858 */
[----:B------:R-:W-:Y:S01]  /*5ee0*/  IMAD.MOV.U32 R94, RZ, RZ, R93 ;  /* 0x000000ffff5e7224 */ /* 0x000fe200078e005d */
[----:B------:R3:W5:Y:S01]  /*5ef0*/  LDL.LU R244, [R1+0x88] ;  /* 0x0000880001f47983 */ /* 0x0007620000300800 */
        /* <DEDUP_REMOVED lines=24> */
[----:B------:R-:W-:Y:S02]  /*6080*/  IMAD.MOV.U32 R87, RZ, RZ, R82 ;  /* 0x000000ffff577224 */ /* 0x000fe400078e0052 */
[----:B------:R-:W-:Y:S01]  /*6090*/  IMAD.MOV.U32 R154, RZ, RZ, R94 ;  /* 0x000000ffff9a7224 */ /* 0x000fe200078e005e */
[C---:B-1----:R-:W-:Y:S08]  /*60a0*/  HMMA.16816.F32 R104, R4.reuse, R16, R104 ;  /* 0x000000100468723c */ /* 0x042ff00000001868 */
[----:B------:R-:W-:Y:S08]  /*60b0*/  HMMA.16816.F32 R192, R4, R28, R192 ;  /* 0x0000001c04c0723c */ /* 0x000ff000000018c0 */
[----:B------:R-:W-:Y:S01]  /*60c0*/  HMMA.16816.F32 R48, R8, R18, R48 ;  /* 0x000000120830723c */ /* 0x000fe20000001830 */
[----:B------:R-:W-:-:S02]  /*60d0*/  IMAD.MOV.U32 R15, RZ, RZ, R232 ;  /* 0x000000ffff0f7224 */ /* 0x000fc400078e00e8 */
[----:B----4-:R-:W-:-:S05]  /*60e0*/  IMAD.MOV.U32 R77, RZ, RZ, R243 ;  /* 0x000000ffff4d7224 */ /* 0x010fca00078e00f3 */
[----:B------:R-:W-:Y:S01]  /*60f0*/  HMMA.16816.F32 R44, R8, R30, R44 ;  /* 0x0000001e082c723c */ /* 0x000fe2000000182c */
[----:B------:R-:W-:Y:S01]  /*6100*/  MOV R96, R242 ;  /* 0x000000f200607202 */ /* 0x000fe20000000f00 */
[----:B------:R3:W5:Y:S01]  /*6110*/  LDL.LU R243, [R1+0x84] ;  /* 0x0000840001f37983 */ /* 0x0007620000300800 */
[----:B------:R-:W-:Y:S02]  /*6120*/  IMAD.MOV.U32 R98, RZ, RZ, R77 ;  /* 0x000000ffff627224 */ /* 0x000fe400078e004d */
        /* <DEDUP_REMOVED lines=9> */
[----:B------:R3:W5:Y:S01]  /*61c0*/  LDL.LU R242, [R1+0x80] ;  /* 0x0000800001f27983 */ /* 0x0007620000300800 */
[----:B------:R-:W-:-:S02]  /*61d0*/  IMAD.MOV.U32 R168, RZ, RZ, R77 ;  /* 0x000000ffffa87224 */ /* 0x000fc400078e004d */
[----:B------:R-:W-:Y:S01]  /*61e0*/  IMAD.MOV.U32 R155, RZ, RZ, R99 ;  /* 0x000000ffff9b7224 */ /* 0x000fe200078e0063 */
[C---:B------:R-:W-:Y:S01]  /*61f0*/  HMMA.16816.F32 R76, R4.reuse, R26, R220 ;  /* 0x0000001a044c723c */ /* 0x040fe200000018dc */
[----:B------:R-:W-:Y:S01]  /*6200*/  MOV R99, R93 ;  /* 0x0000005d00637202 */ /* 0x000fe20000000f00 */
[----:B------:R-:W-:Y:S01]  /*6210*/  IMAD.MOV.U32 R96, RZ, RZ, R238 ;  /* 0x000000ffff607224 */ /* 0x000fe200078e00ee */
[----:B------:R3:W5:Y:S04]  /*6220*/  LDL.LU R241, [R1+0x7c] ;  /* 0x00007c0001f17983 */ /* 0x0007680000300800 */
[----:B------:R-:W-:Y:S01]  /*6230*/  IMAD.MOV.U32 R223, RZ, RZ, R92 ;  /* 0x000000ffffdf7224 */ /* 0x000fe200078e005c */
[----:B------:R3:W5:Y:S01]  /*6240*/  LDL.LU R240, [R1+0x78] ;  /* 0x0000780001f07983 */ /* 0x0007620000300800 */
[C---:B------:R-:W-:Y:S03]  /*6250*/  HMMA.16816.F32 R92, R4.reuse, R22, R216 ;  /* 0x00000016045c723c */ /* 0x040fe600000018d8 */
[----:B------:R3:W5:Y:S04]  /*6260*/  LDL.LU R239, [R1+0x74] ;  /* 0x0000740001ef7983 */ /* 0x0007680000300800 */
[----:B------:R-:W-:Y:S01]  /*6270*/  IMAD.MOV.U32 R219, RZ, RZ, R111 ;  /* 0x000000ffffdb7224 */ /* 0x000fe200078e006f */
[----:B------:R3:W5:Y:S01]  /*6280*/  LDL.LU R238, [R1+0x70] ;  /* 0x0000700001ee7983 */ /* 0x0007620000300800 */
[C---:B------:R-:W-:Y:S03]  /*6290*/  HMMA.16816.F32 R108, R4.reuse, R18, R212 ;  /* 0x00000012046c723c */ /* 0x040fe600000018d4 */
[----:B------:R3:W5:Y:S04]  /*62a0*/  LDL.LU R237, [R1+0x6c] ;  /* 0x00006c0001ed7983 */ /* 0x0007680000300800 */
[----:B------:R-:W-:Y:S01]  /*62b0*/  MOV R212, R86 ;  /* 0x0000005600d47202 */ /* 0x000fe20000000f00 */
[----:B------:R-:W-:Y:S01]  /*62c0*/  IMAD.MOV.U32 R213, RZ, RZ, R87 ;  /* 0x000000ffffd57224 */ /* 0x000fe200078e0057 */
[----:B--2---:R-:W-:Y:S01]  /*62d0*/  MOV R214, R84 ;  /* 0x0000005400d67202 */ /* 0x004fe20000000f00 */
[----:B------:R-:W-:Y:S01]  /*62e0*/  IMAD.MOV.U32 R215, RZ, RZ, R85 ;  /* 0x000000ffffd77224 */ /* 0x000fe200078e0055 */
[----:B------:R3:W5:Y:S01]  /*62f0*/  LDL.LU R236, [R1+0x68] ;  /* 0x0000680001ec7983 */ /* 0x0007620000300800 */
[----:B------:R-:W-:Y:S03]  /*6300*/  HMMA.16816.F32 R84, R4, R30, R208 ;  /* 0x0000001e0454723c */ /* 0x000fe600000018d0 */
[----:B------:R3:W5:Y:S04]  /*6310*/  LDL.LU R235, [R1+0x64] ;  /* 0x0000640001eb7983 */ /* 0x0007680000300800 */
[----:B------:R-:W-:Y:S01]  /*6320*/  MOV R211, R223 ;  /* 0x000000df00d37202 */ /* 0x000fe20000000f00 */
[----:B------:R-:W-:Y:S01]  /*6330*/  FFMA.FTZ R4, R205, c[0x0][0x2d0], -R3 ;  /* 0x0000b400cd047a23 */ /* 0x000fe20000010803 */
[C---:B------:R-:W-:Y:S01]  /*6340*/  HMMA.16816.F32 R220, R8.reuse, R24, R124 ;  /* 0x0000001808dc723c */ /* 0x040fe2000000187c */
[----:B------:R-:W-:Y:S01]  /*6350*/  IMAD.MOV.U32 R6, RZ, RZ, R212 ;  /* 0x000000ffff067224 */ /* 0x000fe200078e00d4 */
[----:B------:R-:W-:Y:S01]  /*6360*/  MOV R7, R213 ;  /* 0x000000d500077202 */ /* 0x000fe20000000f00 */
[----:B------:R-:W-:Y:S01]  /*6370*/  IMAD.MOV.U32 R5, RZ, RZ, R100 ;  /* 0x000000ffff057224 */ /* 0x000fe200078e0064 */
[----:B------:R3:W5:Y:S03]  /*6380*/  LDL.LU R234, [R1+0x60] ;  /* 0x0000600001ea7983 */ /* 0x0007660000300800 */
[----:B------:R-:W-:Y:S01]  /*6390*/  IMAD.MOV.U32 R124, RZ, RZ, R219 ;  /* 0x000000ffff7c7224 */ /* 0x000fe200078e00db */
[----:B------:R-:W-:Y:S01]  /*63a0*/  MOV R127, R67 ;  /* 0x00000043007f7202 */ /* 0x000fe20000000f00 */
[C---:B------:R-:W-:Y:S01]  /*63b0*/  HMMA.16816.F32 R216, R8.reuse, R26, R72 ;  /* 0x0000001a08d8723c */ /* 0x040fe20000001848 */
[----:B------:R-:W-:Y:S01]  /*63c0*/  IMAD.MOV.U32 R125, RZ, RZ, R66 ;  /* 0x000000ffff7d7224 */ /* 0x000fe200078e0042 */
[----:B------:R3:W5:Y:S05]  /*63d0*/  LDL.LU R233, [R1+0x5c] ;  /* 0x00005c0001e97983 */ /* 0x00076a0000300800 */
[----:B------:R-:W-:Y:S01]  /*63e0*/  MOV R75, R211 ;  /* 0x000000d3004b7202 */ /* 0x000fe20000000f00 */
[----:B------:R-:W-:Y:S01]  /*63f0*/  IMAD.MOV.U32 R73, RZ, RZ, R214 ;  /* 0x000000ffff497224 */ /* 0x000fe200078e00d6 */
[----:B------:R-:W-:Y:S01]  /*6400*/  HMMA.16816.F32 R208, R8, R22, R68 ;  /* 0x0000001608d0723c */ /* 0x000fe20000001844 */
[----:B------:R1:W-:Y:S01]  /*6410*/  MUFU.EX2 R23, R4 ;  /* 0x0000000400177308 */ /* 0x0003e20000000800 */
[----:B------:R-:W-:Y:S01]  /*6420*/  MOV R74, R215 ;  /* 0x000000d7004a7202 */ /* 0x000fe20000000f00 */
[----:B------:R-:W-:Y:S01]  /*6430*/  IMAD.MOV.U32 R126, RZ, RZ, R102 ;  /* 0x000000ffff7e7224 */ /* 0x000fe200078e0066 */
[----:B------:R-:W-:Y:S01]  /*6440*/  MOV R67, R103 ;  /* 0x0000006700437202 */ /* 0x000fe20000000f00 */
[----:B------:R3:W5:Y:S01]  /*6450*/  LDL.LU R232, [R1+0x58] ;  /* 0x0000580001e87983 */ /* 0x0007620000300800 */
[----:B-1----:R-:W-:-:S02]  /*6460*/  FFMA.FTZ R4, R204, c[0x0][0x2d0], -R3 ;  /* 0x0000b400cc047a23 */ /* 0x002fc40000010803 */
[----:B------:R-:W-:Y:S01]  /*6470*/  HMMA.16816.F32 R212, R8, R20, R116 ;  /* 0x0000001408d4723c */ /* 0x000fe20000001874 */
[----:B------:R-:W-:Y:S01]  /*6480*/  IMAD.MOV.U32 R27, RZ, RZ, R74 ;  /* 0x000000ffff1b7224 */ /* 0x000fe200078e004a */
[----:B------:R-:W-:Y:S01]  /*6490*/  MOV R66, R101 ;  /* 0x0000006500427202 */ /* 0x000fe20000000f00 */
[----:B------:R1:W2:Y:S01]  /*64a0*/  MUFU.EX2 R24, R4 ;  /* 0x0000000400187308 */ /* 0x0002a20000000800 */
[----:B------:R-:W-:Y:S01]  /*64b0*/  MOV R72, R75 ;  /* 0x0000004b00487202 */ /* 0x000fe20000000f00 */
[----:B------:R-:W-:Y:S01]  /*64c0*/  IMAD.MOV.U32 R70, RZ, RZ, R5 ;  /* 0x000000ffff467224 */ /* 0x000fe200078e0005 */
[----:B------:R-:W-:Y:S01]  /*64d0*/  MOV R71, R154 ;  /* 0x0000009a00477202 */ /* 0x000fe20000000f00 */
[----:B------:R3:W5:Y:S01]  /*64e0*/  LDL.LU R231, [R1+0x54] ;  /* 0x0000540001e77983 */ /* 0x0007620000300800 */
[--C-:B-1----:R-:W-:Y:S02]  /*64f0*/  FFMA.FTZ R4, R191, c[0x0][0x2d0], -R3.reuse ;  /* 0x0000b400bf047a23 */ /* 0x102fe40000010803 */
[----:B------:R-:W-:-:S04]  /*6500*/  FFMA.FTZ R3, R190, c[0x0][0x2d0], -R3 ;  /* 0x0000b400be037a23 */ /* 0x000fc80000010803 */
[----:B------:R1:W-:Y:S02]  /*6510*/  MUFU.EX2 R25, R3 ;  /* 0x0000000300197308 */ /* 0x0003e40000000800 */
[----:B-1----:R-:W-:-:S06]  /*6520*/  FFMA.FTZ R3, R187, c[0x0][0x2d0], -R0 ;  /* 0x0000b400bb037a23 */ /* 0x002fcc0000010800 */
[----:B------:R1:W-:Y:S01]  /*6530*/  MUFU.EX2 R20, R3 ;  /* 0x0000000300147308 */ /* 0x0003e20000000800 */
[----:B------:R-:W-:Y:S01]  /*6540*/  HMMA.16816.F32 R100, R8, R16, R120 ;  /* 0x000000100864723c */ /* 0x000fe20000001878 */
[----:B-1----:R-:W-:-:S06]  /*6550*/  FFMA.FTZ R3, R186, c[0x0][0x2d0], -R0 ;  /* 0x0000b400ba037a23 */ /* 0x002fcc0000010800 */
[----:B------:R1:W4:Y:S02]  /*6560*/  MUFU.EX2 R21, R3 ;  /* 0x0000000300157308 */ /* 0x0003240000000800 */
[--C-:B-1----:R-:W-:Y:S02]  /*6570*/  FFMA.FTZ R3, R185, c[0x0][0x2d0], -R0.reuse ;  /* 0x0000b400b9037a23 */ /* 0x102fe40000010800 */
[----:B------:R-:W-:Y:S01]  /*6580*/  FFMA.FTZ R0, R184, c[0x0][0x2d0], -R0 ;  /* 0x0000b400b8007a23 */ /* 0x000fe20000010800 */
[----:B------:R-:W-:Y:S01]  /*6590*/  MOV R74, R230 ;  /* 0x000000e6004a7202 */ /* 0x000fe20000000f00 */
[----:B------:R-:W-:Y:S01]  /*65a0*/  IMAD.MOV.U32 R75, RZ, RZ, R229 ;  /* 0x000000ffff4b7224 */ /* 0x000fe200078e00e5 */
[----:B------:R-:W-:Y:S01]  /*65b0*/  MOV R5, R152 ;  /* 0x0000009800057202 */ /* 0x000fe20000000f00 */
[----:B------:R1:W-:Y:S01]  /*65c0*/  MUFU.EX2 R19, R0 ;  /* 0x0000000000137308 */ /* 0x0003e20000000800 */
[----:B------:R-:W-:Y:S07]  /*65d0*/  LDSM.16.MT88.4 R184, [R228+0x1900] ;  /* 0x00190000e4b8783b */ /* 0x000fee0000004200 */
[----:B------:R-:W2:Y:S01]  /*65e0*/  MUFU.EX2 R26, R4 ;  /* 0x00000004001a7308 */ /* 0x000ea20000000800 */
[----:B------:R-:W-:Y:S01]  /*65f0*/  IMAD.MOV.U32 R68, RZ, RZ, R71 ;  /* 0x000000ffff447224 */ /* 0x000fe200078e0047 */
[----:B------:R3:W5:Y:S01]  /*6600*/  LDL.LU R230, [R1+0x50] ;  /* 0x0000500001e67983 */ /* 0x0007620000300800 */
[----:B------:R-:W-:-:S03]  /*6610*/  IMAD.MOV.U32 R190, RZ, RZ, R99 ;  /* 0x000000ffffbe7224 */ /* 0x000fc600078e0063 */
[----:B------:R3:W5:Y:S01]  /*6620*/  LDL.LU R229, [R1+0x4c] ;  /* 0x00004c0001e57983 */ /* 0x0007620000300800 */
[--C-:B-1----:R-:W-:Y:S02]  /*6630*/  FFMA.FTZ R0, R73, c[0x0][0x2d0], -R13.reuse ;  /* 0x0000b40049007a23 */ /* 0x102fe4000001080d */
[----:B------:R-:W-:Y:S01]  /*6640*/  IMAD.MOV.U32 R73, RZ, RZ, R124 ;  /* 0x000000ffff497224 */ /* 0x000fe200078e007c */
[----:B------:R-:W-:Y:S01]  /*6650*/  MOV R124, R224 ;  /* 0x000000e0007c7202 */ /* 0x000fe20000000f00 */
[----:B------:R1:W-:Y:S08]  /*6660*/  MUFU.EX2 R16, R0 ;  /* 0x0000000000107308 */ /* 0x0003f00000000800 */
[----:B------:R-:W2:Y:S01]  /*6670*/  MUFU.EX2 R22, R3 ;  /* 0x0000000300167308 */ /* 0x000ea20000000800 */
[----:B------:R-:W-:Y:S01]  /*6680*/  HMMA.16816.F32 R116, R8, R28, R72 ;  /* 0x0000001c0874723c */ /* 0x000fe20000001848 */
[----:B------:R-:W-:Y:S01]  /*6690*/  IMAD.MOV.U32 R30, RZ, RZ, R190 ;  /* 0x000000ffff1e7224 */ /* 0x000fe200078e00be */
[----:B------:R3:W5:Y:S01]  /*66a0*/  LDL.LU R224, [R1+0x48] ;  /* 0x0000480001e07983 */ /* 0x0007620000300800 */
[----:B-1----:R-:W-:-:S04]  /*66b0*/  FFMA.FTZ R0, R27, c[0x0][0x2d0], -R13 ;  /* 0x0000b4001b007a23 */ /* 0x002fc8000001080d */
[----:B------:R1:W1:Y:S01]  /*66c0*/  MUFU.EX2 R17, R0 ;  /* 0x0000000000117308 */ /* 0x0002620000000800 */
[----:B------:R-:W-:Y:S02]  /*66d0*/  IMAD.MOV.U32 R75, RZ, RZ, R153 ;  /* 0x000000ffff4b7224 */ /* 0x000fe400078e0099 */
[----:B------:R-:W-:Y:S01]  /*66e0*/  IMAD.MOV.U32 R72, RZ, RZ, R155 ;  /* 0x000000ffff487224 */ /* 0x000fe200078e009b */
[----:B------:R-:W-:Y:S01]  /*66f0*/  MOV R73, R171 ;  /* 0x000000ab00497202 */ /* 0x000fe20000000f00 */
[----:B------:R-:W2:Y:S01]  /*6700*/  LDSM.16.MT88.4 R152, [R225+0x1900] ;  /* 0x00190000e198783b */ /* 0x000ea20000004200 */
[----:B------:R-:W-:Y:S02]  /*6710*/  IMAD.MOV.U32 R74, RZ, RZ, R169 ;  /* 0x000000ffff4a7224 */ /* 0x000fe400078e00a9 */
[----:B-1----:R-:W-:-:S04]  /*6720*/  FFMA.FTZ R0, R124, c[0x0][0x2d0], -R13 ;  /* 0x0000b4007c007a23 */ /* 0x002fc8000001080d */
[----:B------:R1:W-:Y:S01]  /*6730*/  MUFU.EX2 R18, R0 ;  /* 0x0000000000127308 */ /* 0x0003e20000000800 */
[----:B------:R-:W-:Y:S01]  /*6740*/  MOV R124, R170 ;  /* 0x000000aa007c7202 */ /* 0x000fe20000000f00 */
[----:B-1----:R-:W-:Y:S02]  /*6750*/  FFMA.FTZ R0, R125, c[0x0][0x2d0], -R13 ;  /* 0x0000b4007d007a23 */ /* 0x002fe4000001080d */
[----:B------:R-:W-:Y:S01]  /*6760*/  IMAD.MOV.U32 R125, RZ, RZ, R98 ;  /* 0x000000ffff7d7224 */ /* 0x000fe200078e0062 */
[----:B------:R-:W-:-:S03]  /*6770*/  MOV R98, R15 ;  /* 0x0000000f00627202 */ /* 0x000fc60000000f00 */
[----:B------:R1:W-:Y:S01]  /*6780*/  MUFU.EX2 R15, R0 ;  /* 0x00000000000f7308 */ /* 0x0003e20000000800 */
[--C-:B------:R-:W-:Y:S02]  /*6790*/  FFMA.FTZ R3, R206, c[0x0][0x2d0], -R12.reuse ;  /* 0x0000b400ce037a23 */ /* 0x100fe4000001080c */
[----:B-1----:R-:W-:Y:S02]  /*67a0*/  FFMA.FTZ R0, R168, c[0x0][0x2d0], -R12 ;  /* 0x0000b400a8007a23 */ /* 0x002fe4000001080c */
[----:B------:R-:W1:Y:S03]  /*67b0*/  LDSM.16.MT88.4 R168, [R226+0x1900] ;  /* 0x00190000e2a8783b */ /* 0x000e660000004200 */
[----:B------:R2:W-:Y:S01]  /*67c0*/  MUFU.EX2 R27, R0 ;  /* 0x00000000001b7308 */ /* 0x0005e20000000800 */
[----:B------:R-:W-:Y:S02]  /*67d0*/  FADD.FTZ R9, R189, R14 ;  /* 0x0000000ebd097221 */ /* 0x000fe40000010000 */
[----:B--2---:R-:W-:-:S05]  /*67e0*/  FFMA.FTZ R0, R207, c[0x0][0x2d0], -R12 ;  /* 0x0000b400cf007a23 */ /* 0x004fca000001080c */
[----:B------:R2:W1:Y:S01]  /*67f0*/  MUFU.EX2 R13, R0 ;  /* 0x00000000000d7308 */ /* 0x0004620000000800 */
[----:B------:R-:W-:Y:S01]  /*6800*/  MOV R205, R72 ;  /* 0x0000004800cd7202 */ /* 0x000fe20000000f00 */
[----:B------:R-:W-:Y:S01]  /*6810*/  IMAD.MOV.U32 R69, RZ, RZ, R73 ;  /* 0x000000ffff457224 */ /* 0x000fe200078e0049 */
[----:B------:R-:W-:Y:S01]  /*6820*/  MOV R72, R125 ;  /* 0x0000007d00487202 */ /* 0x000fe20000000f00 */
[----:B--2---:R-:W-:-:S04]  /*6830*/  FFMA.FTZ R0, R70, c[0x0][0x2d0], -R12 ;  /* 0x0000b40046007a23 */ /* 0x004fc8000001080c */
[----:B------:R-:W-:Y:S08]  /*6840*/  MUFU.EX2 R12, R3 ;  /* 0x00000003000c7308 */ /* 0x000ff00000000800 */
[----:B------:R-:W2:Y:S01]  /*6850*/  MUFU.EX2 R14, R0 ;  /* 0x00000000000e7308 */ /* 0x000ea20000000800 */
        /* <DEDUP_REMOVED lines=9> */
[----:B------:R-:W-:Y:S01]  /*68f0*/  FADD.FTZ R11, R68, R205 ;  /* 0x000000cd440b7221 */ /* 0x000fe20000010000 */
        /* <DEDUP_REMOVED lines=8> */
[----:B------:R-:W-:Y:S01]  /*6980*/  F2FP.PACK_AB R128, R24, R23 ;  /* 0x000000171880723e */ /* 0x000fe200000000ff */
[----:B------:R-:W-:Y:S01]  /*6990*/  IMAD.MOV.U32 R73, RZ, RZ, R125 ;  /* 0x000000ffff497224 */ /* 0x000fe200078e007d */
[----:B----4-:R-:W-:Y:S01]  /*69a0*/  F2FP.PACK_AB R129, R21, R20 ;  /* 0x000000141581723e */ /* 0x010fe200000000ff */
[----:B------:R-:W-:Y:S01]  /*69b0*/  IMAD.MOV.U32 R75, RZ, RZ, R127 ;  /* 0x000000ffff4b7224 */ /* 0x000fe200078e007f */
[----:B------:R-:W-:-:S02]  /*69c0*/  F2FP.PACK_AB R130, R25, R26 ;  /* 0x0000001a1982723e */ /* 0x000fc400000000ff */
[----:B------:R-:W-:Y:S02]  /*69d0*/  F2FP.PACK_AB R131, R19, R22 ;  /* 0x000000161383723e */ /* 0x000fe400000000ff */
[----:B------:R-:W-:Y:S02]  /*69e0*/  F2FP.PACK_AB R124, R17, R16 ;  /* 0x00000010117c723e */ /* 0x000fe400000000ff */
[----:B-1----:R-:W-:Y:S02]  /*69f0*/  F2FP.PACK_AB R125, R13, R27 ;  /* 0x0000001b0d7d723e */ /* 0x002fe400000000ff */
[----:B------:R-:W-:Y:S02]  /*6a00*/  F2FP.PACK_AB R126, R15, R18 ;  /* 0x000000120f7e723e */ /* 0x000fe400000000ff */
[----:B--2---:R-:W-:Y:S01]  /*6a10*/  F2FP.PACK_AB R127, R14, R12 ;  /* 0x0000000c0e7f723e */ /* 0x004fe200000000ff */
[----:B------:R-:W-:Y:S01]  /*6a20*/  HMMA.16816.F32 R144, R128, R152, R144 ;  /* 0x000000988090723c */ /* 0x000fe20000001890 */
[----:B------:R-:W-:-:S02]  /*6a30*/  IMAD.MOV.U32 R0, RZ, RZ, R81 ;  /* 0x000000ffff007224 */ /* 0x000fc400078e0051 */
[----:B------:R-:W-:-:S05]  /*6a40*/  IMAD.MOV.U32 R10, RZ, RZ, R5 ;  /* 0x000000ffff0a7224 */ /* 0x000fca00078e0005 */
[C---:B------:R-:W-:Y:S08]  /*6a50*/  HMMA.16816.F32 R140, R124.reuse, R152, R140 ;  /* 0x000000987c8c723c */ /* 0x040ff0000000188c */
[-C--:B------:R-:W-:Y:S08]  /*6a60*/  HMMA.16816.F32 R148, R124, R154.reuse, R148 ;  /* 0x0000009a7c94723c */ /* 0x080ff00000001894 */
[C---:B------:R-:W-:Y:S07]  /*6a70*/  HMMA.16816.F32 R152, R128.reuse, R154, R40 ;  /* 0x0000009a8098723c */ /* 0x040fee0000001828 */
[----:B------:R-:W-:Y:S01]  /*6a80*/  MOV R43, R191 ;  /* 0x000000bf002b7202 */ /* 0x000fe20000000f00 */
[----:B------:R-:W-:Y:S01]  /*6a90*/  HMMA.16816.F32 R172, R128, R184, R172 ;  /* 0x000000b880ac723c */ /* 0x000fe200000018ac */
[----:B------:R-:W-:Y:S01]  /*6aa0*/  IMAD.MOV.U32 R40, RZ, RZ, R68 ;  /* 0x000000ffff287224 */ /* 0x000fe200078e0044 */
[----:B------:R-:W-:Y:S01]  /*6ab0*/  MOV R191, R82 ;  /* 0x0000005200bf7202 */ /* 0x000fe20000000f00 */
[----:B------:R-:W-:-:S05]  /*6ac0*/  IMAD.MOV.U32 R68, RZ, RZ, R83 ;  /* 0x000000ffff447224 */ /* 0x000fca00078e0053 */
[C---:B------:R-:W-:Y:S08]  /*6ad0*/  HMMA.16816.F32 R176, R124.reuse, R184, R176 ;  /* 0x000000b87cb0723c */ /* 0x040ff000000018b0 */
[----:B------:R-:W-:Y:S08]  /*6ae0*/  HMMA.16816.F32 R180, R124, R186, R180 ;  /* 0x000000ba7cb4723c */ /* 0x000ff000000018b4 */
[-C--:B------:R-:W-:Y:S08]  /*6af0*/  HMMA.16816.F32 R156, R128, R168.reuse, R156 ;  /* 0x000000a8809c723c */ /* 0x080ff0000000189c */
[C---:B------:R-:W-:Y:S08]  /*6b00*/  HMMA.16816.F32 R160, R124.reuse, R168, R160 ;  /* 0x000000a87ca0723c */ /* 0x040ff000000018a0 */
[----:B------:R-:W-:Y:S08]  /*6b10*/  HMMA.16816.F32 R164, R124, R170, R164 ;  /* 0x000000aa7ca4723c */ /* 0x000ff000000018a4 */
[C---:B------:R-:W-:Y:S07]  /*6b20*/  HMMA.16816.F32 R184, R128.reuse, R186, R32 ;  /* 0x000000ba80b8723c */ /* 0x040fee0000001820 */
[----:B------:R-:W-:Y:S01]  /*6b30*/  MOV R35, R80 ;  /* 0x0000005000237202 */ /* 0x000fe20000000f00 */
[----:B------:R-:W-:Y:S01]  /*6b40*/  HMMA.16816.F32 R168, R128, R170, R36 ;  /* 0x000000aa80a8723c */ /* 0x000fe20000001824 */
[----:B------:R-:W1:Y:S06]  /*6b50*/  LDSM.16.MT88.4 R80, [R225+0x3900] ;  /* 0x00390000e150783b */ /* 0x000e6c0000004200 */
[----:B------:R-:W-:Y:S01]  /*6b60*/  MOV R37, R71 ;  /* 0x0000004700257202 */ /* 0x000fe20000000f00 */
[----:B------:R-:W-:Y:S01]  /*6b70*/  IMAD.MOV.U32 R71, RZ, RZ, R7 ;  /* 0x000000ffff477224 */ /* 0x000fe200078e0007 */
[----:B------:R-:W-:-:S02]  /*6b80*/  MOV R36, R6 ;  /* 0x0000000600247202 */ /* 0x000fc40000000f00 */
[----:B------:R-:W2:Y:S01]  /*6b90*/  LDSM.16.MT88.4 R4, [R227+0x3900] ;  /* 0x00390000e304783b */ /* 0x000ea20000004200 */
[----:B------:R-:W-:Y:S01]  /*6ba0*/  MOV R3, R114 ;  /* 0x0000007200037202 */ /* 0x000fe20000000f00 */
[----:B------:R-:W-:Y:S02]  /*6bb0*/  IMAD.MOV.U32 R34, RZ, RZ, R115 ;  /* 0x000000ffff227224 */ /* 0x000fe400078e0073 */
[----:B------:R-:W-:Y:S02]  /*6bc0*/  FADD.FTZ R0, R0, R9 ;  /* 0x0000000900007221 */ /* 0x000fe40000010000 */
[----:B------:R-:W-:Y:S01]  /*6bd0*/  FADD.FTZ R3, R3, R34 ;  /* 0x0000002203037221 */ /* 0x000fe20000010000 */
[----:B------:R-:W-:Y:S01]  /*6be0*/  MOV R121, R73 ;  /* 0x0000004900797202 */ /* 0x000fe20000000f00 */
[----:B------:R-:W-:Y:S01]  /*6bf0*/  FADD.FTZ R8, R113, R112 ;  /* 0x0000007071087221 */ /* 0x000fe20000010000 */
[----:B------:R-:W-:Y:S01]  /*6c00*/  MOV R123, R75 ;  /* 0x0000004b007b7202 */ /* 0x000fe20000000f00 */
[----:B------:R-:W-:Y:S01]  /*6c10*/  IMAD.MOV.U32 R120, RZ, RZ, R72 ;  /* 0x000000ffff787224 */ /* 0x000fe200078e0048 */
[----:B------:R-:W-:Y:S01]  /*6c20*/  MOV R41, R205 ;  /* 0x000000cd00297202 */ /* 0x000fe20000000f00 */
[----:B------:R-:W-:-:S02]  /*6c30*/  IMAD.MOV.U32 R122, RZ, RZ, R74 ;  /* 0x000000ffff7a7224 */ /* 0x000fc400078e004a */
[----:B------:R-:W-:Y:S01]  /*6c40*/  IMAD.MOV.U32 R29, RZ, RZ, R67 ;  /* 0x000000ffff1d7224 */ /* 0x000fe200078e0043 */
[----:B------:R-:W-:Y:S01]  /*6c50*/  MOV R39, R69 ;  /* 0x0000004500277202 */ /* 0x000fe20000000f00 */
[----:B------:R-:W-:Y:S01]  /*6c60*/  FADD.FTZ R10, R10, R3 ;  /* 0x000000030a0a7221 */ /* 0x000fe20000010000 */
[----:B------:R-:W-:Y:S01]  /*6c70*/  LDSM.16.MT88.4 R112, [R228+0x3900] ;  /* 0x00390000e470783b */ /* 0x000fe20000004200 */
[----:B------:R-:W-:Y:S02]  /*6c80*/  FADD.FTZ R9, R37, R0 ;  /* 0x0000000025097221 */ /* 0x000fe40000010000 */
[----:B------:R-:W-:Y:S02]  /*6c90*/  IMAD.MOV.U32 R38, RZ, RZ, R70 ;  /* 0x000000ffff267224 */ /* 0x000fe400078e0046 */
[----:B------:R-:W-:Y:S01]  /*6ca0*/  FADD.FTZ R8, R35, R8 ;  /* 0x0000000823087221 */ /* 0x000fe20000010000 */
[----:B------:R-:W-:Y:S01]  /*6cb0*/  MOV R189, R29 ;  /* 0x0000001d00bd7202 */ /* 0x000fe20000000f00 */
[----:B------:R-:W-:-:S02]  /*6cc0*/  FADD.FTZ R11, R36, R11 ;  /* 0x0000000b240b7221 */ /* 0x000fc40000010000 */
[----:B------:R-:W-:Y:S02]  /*6cd0*/  FADD.FTZ R0, R40, R10 ;  /* 0x0000000a28007221 */ /* 0x000fe40000010000 */
[----:B------:R-:W-:Y:S01]  /*6ce0*/  FADD.FTZ R9, R41, R9 ;  /* 0x0000000929097221 */ /* 0x000fe20000010000 */
[----:B-1----:R-:W-:Y:S01]  /*6cf0*/  HMMA.16816.F32 R72, R124, R80, R52 ;  /* 0x000000507c48723c */ /* 0x002fe20000001834 */
[----:B------:R-:W-:Y:S01]  /*6d00*/  MOV R70, R66 ;  /* 0x0000004200467202 */ /* 0x000fe20000000f00 */
[----:B------:R-:W-:Y:S01]  /*6d10*/  IMAD.MOV.U32 R42, RZ, RZ, R204 ;  /* 0x000000ffff2a7224 */ /* 0x000fe200078e00cc */
[----:B------:R-:W-:Y:S01]  /*6d20*/  MOV R67, R98 ;  /* 0x0000006200437202 */ /* 0x000fe20000000f00 */
[----:B------:R-:W-:-:S03]  /*6d30*/  IMAD.MOV.U32 R69, RZ, RZ, R97 ;  /* 0x000000ffff457224 */ /* 0x000fc600078e0061 */
[----:B------:R-:W-:Y:S01]  /*6d40*/  MOV R52, R120 ;  /* 0x0000007800347202 */ /* 0x000fe20000000f00 */
[----:B------:R-:W-:Y:S01]  /*6d50*/  IMAD.MOV.U32 R53, RZ, RZ, R121 ;  /* 0x000000ffff357224 */ /* 0x000fe200078e0079 */
[----:B------:R-:W-:Y:S01]  /*6d60*/  MOV R54, R122 ;  /* 0x0000007a00367202 */ /* 0x000fe20000000f00 */
[----:B------:R-:W-:Y:S01]  /*6d70*/  IMAD.MOV.U32 R55, RZ, RZ, R123 ;  /* 0x000000ffff377224 */ /* 0x000fe200078e007b */
[-C--:B--2---:R-:W-:Y:S01]  /*6d80*/  HMMA.16816.F32 R116, R128, R4.reuse, R116 ;  /* 0x000000048074723c */ /* 0x084fe20000001874 */
[----:B------:R-:W-:Y:S01]  /*6d90*/  MOV R66, R96 ;  /* 0x0000006000427202 */ /* 0x000fe20000000f00 */
[----:B------:R-:W-:Y:S01]  /*6da0*/  FADD.FTZ R3, R39, R11 ;  /* 0x0000000b27037221 */ /* 0x000fe20000010000 */
[----:B------:R-:W1:Y:S01]  /*6db0*/  LDSM.16.MT88.4 R204, [R227+0x1900] ;  /* 0x00190000e3cc783b */ /* 0x000e620000004200 */
[----:B------:R-:W-:Y:S01]  /*6dc0*/  IMAD.MOV.U32 R28, RZ, RZ, R68 ;  /* 0x000000ffff1c7224 */ /* 0x000fe200078e0044 */
[----:B------:R-:W-:Y:S02]  /*6dd0*/  MOV R31, R191 ;  /* 0x000000bf001f7202 */ /* 0x000fe40000000f00 */
[----:B------:R-:W2:Y:S01]  /*6de0*/  LDSM.16.MT88.4 R96, [R226+0x3900] ;  /* 0x00390000e260783b */ /* 0x000ea20000004200 */
[----:B------:R-:W-:Y:S01]  /*6df0*/  HMMA.16816.F32 R120, R124, R4, R192 ;  /* 0x000000047c78723c */ /* 0x000fe200000018c0 */
[----:B------:R-:W-:-:S06]  /*6e00*/  MOV R191, R71 ;  /* 0x0000004700bf7202 */ /* 0x000fcc0000000f00 */
[----:B------:R-:W-:Y:S02]  /*6e10*/  FADD.FTZ R4, R38, R8 ;  /* 0x0000000826047221 */ /* 0x000fe40000010000 */
[----:B------:R-:W-:Y:S02]  /*6e20*/  FADD.FTZ R5, R43, R0 ;  /* 0x000000002b057221 */ /* 0x000fe40000010000 */
[----:B------:R-:W-:Y:S02]  /*6e30*/  FADD.FTZ R0, R189, R9 ;  /* 0x00000009bd007221 */ /* 0x000fe40000010000 */
[----:B------:R-:W-:Y:S02]  /*6e40*/  FADD.FTZ R8, R252, R4 ;  /* 0x00000004fc087221 */ /* 0x000fe40000010000 */
[----:B------:R-:W-:Y:S02]  /*6e50*/  FADD.FTZ R4, R42, R3 ;  /* 0x000000032a047221 */ /* 0x000fe40000010000 */
[----:B------:R-:W-:Y:S01]  /*6e60*/  FADD.FTZ R0, R28, R0 ;  /* 0x000000001c007221 */ /* 0x000fe20000010000 */
[----:B------:R-:W-:Y:S01]  /*6e70*/  MOV R29, R69 ;  /* 0x00000045001d7202 */ /* 0x000fe20000000f00 */
[----:B------:R-:W-:-:S02]  /*6e80*/  FADD.FTZ R3, R245, R8 ;  /* 0x00000008f5037221 */ /* 0x000fc40000010000 */
[----:B------:R-:W-:Y:S02]  /*6e90*/  IMAD.MOV.U32 R190, RZ, RZ, R70 ;  /* 0x000000ffffbe7224 */ /* 0x000fe400078e0046 */
[----:B------:R-:W-:Y:S02]  /*6ea0*/  FADD.FTZ R5, R31, R5 ;  /* 0x000000051f057221 */ /* 0x000fe40000010000 */
[----:B------:R-:W-:Y:S02]  /*6eb0*/  FADD.FTZ R4, R30, R4 ;  /* 0x000000041e047221 */ /* 0x000fe40000010000 */
[----:B------:R-:W-:Y:S02]  /*6ec0*/  FADD.FTZ R0, R191, R0 ;  /* 0x00000000bf007221 */ /* 0x000fe40000010000 */
[----:B------:R-:W-:Y:S02]  /*6ed0*/  FADD.FTZ R3, R247, R3 ;  /* 0x00000003f7037221 */ /* 0x000fe40000010000 */
[----:B------:R-:W-:-:S02]  /*6ee0*/  FADD.FTZ R5, R190, R5 ;  /* 0x00000005be057221 */ /* 0x000fc40000010000 */
[----:B------:R-:W-:Y:S02]  /*6ef0*/  FADD.FTZ R4, R29, R4 ;  /* 0x000000041d047221 */ /* 0x000fe40000010000 */
        /* <DEDUP_REMOVED lines=26> */
[----:B------:R-:W-:Y:S01]  /*70a0*/  FADD.FTZ R5, R13, R5 ;  /* 0x000000050d057221 */ /* 0x000fe20000010000 */
[----:B-1----:R-:W-:Y:S01]  /*70b0*/  HMMA.16816.F32 R196, R124, R204, R196 ;  /* 0x000000cc7cc4723c */ /* 0x002fe200000018c4 */
[----:B------:R-:W-:Y:S02]  /*70c0*/  FADD.FTZ R4, R17, R4 ;  /* 0x0000000411047221 */ /* 0x000fe40000010000 */
[----:B------:R-:W-:-:S02]  /*70d0*/  FADD.FTZ R0, R25, R0 ;  /* 0x0000000019007221 */ /* 0x000fc40000010000 */
[----:B------:R-:W-:-:S03]  /*70e0*/  FADD.FTZ R3, R22, R3 ;  /* 0x0000000316037221 */ /* 0x000fc60000010000 */
[----:B------:R-:W-:Y:S01]  /*70f0*/  HMMA.16816.F32 R200, R124, R206, R200 ;  /* 0x000000ce7cc8723c */ /* 0x000fe200000018c8 */
[----:B------:R-:W-:Y:S02]  /*7100*/  FADD.FTZ R5, R12, R5 ;  /* 0x000000050c057221 */ /* 0x000fe40000010000 */
[----:B------:R-:W-:-:S05]  /*7110*/  FADD.FTZ R4, R18, R4 ;  /* 0x0000000412047221 */ /* 0x000fca0000010000 */
[C---:B------:R-:W-:Y:S01]  /*7120*/  HMMA.16816.F32 R76, R124.reuse, R82, R76 ;  /* 0x000000527c4c723c */ /* 0x040fe2000000184c */
[----:B------:R1:W-:Y:S07]  /*7130*/  STL [R1+0x8], R0 ;  /* 0x0000080001007387 */ /* 0x0003ee0000100800 */
[C---:B--2---:R-:W-:Y:S08]  /*7140*/  HMMA.16816.F32 R88, R124.reuse, R96, R88 ;  /* 0x000000607c58723c */ /* 0x044ff00000001858 */
[C---:B------:R-:W-:Y:S08]  /*7150*/  HMMA.16816.F32 R92, R124.reuse, R98, R92 ;  /* 0x000000627c5c723c */ /* 0x040ff0000000185c */
[----:B------:R-:W-:Y:S01]  /*7160*/  HMMA.16816.F32 R104, R124, R112, R104 ;  /* 0x000000707c68723c */ /* 0x000fe20000001868 */
[----:B-1----:R-:W-:-:S07]  /*7170*/  FADD.FTZ R0, R14, R5 ;  /* 0x000000050e007221 */ /* 0x002fce0000010000 */
        /* <DEDUP_REMOVED lines=10> */
[----:B------:R-:W-:Y:S07]  /*7220*/  HMMA.16816.F32 R128, R128, R6, R44 ;  /* 0x000000068080723c */ /* 0x000fee000000182c */
[----:B------:R-:W-:-:S02]  /*7230*/  FADD.FTZ R6, R19, R3 ;  /* 0x0000000313067221 */ /* 0x000fc40000010000 */
[----:B------:R-:W-:-:S03]  /*7240*/  FADD.FTZ R3, R15, R4 ;  /* 0x000000040f037221 */ /* 0x000fc60000010000 */
[----:B------:R3:W-:Y:S04]  /*7250*/  STL [R1+0xc], R6 ;  /* 0x00000c0601007387 */ /* 0x0007e80000100800 */
[----:B------:R3:W-:Y:S04]  /*7260*/  STL [R1+0x10], R0 ;  /* 0x0000100001007387 */ /* 0x0007e80000100800 */
[----:B------:R3:W-:Y:S01]  /*7270*/  STL [R1+0x14], R3 ;  /* 0x0000140301007387 */ /* 0x0007e20000100800 */
[----:B------:R-:W-:Y:S05]  /*7280*/  @!P1 BRA `(.L_x_689) ;  /* 0x00004cf000009947 */ /* 0x000fea0003800000 */
[----:B------:R-:W2:Y:S04]  /*7290*/  LDL.64 R30, [R1+0x30] ;  /* 0x00003000011e7983 */ /* 0x000ea80000100a00 */
[----:B------:R-:W4:Y:S04]  /*72a0*/  LDL.64 R28, [R1+0x38] ;  /* 0x00003800011c7983 */ /* 0x000f280000100a00 */
[----:B---3--:R-:W3:Y:S04]  /*72b0*/  LDL R191, [R1+0x40] ;  /* 0x0000400001bf7983 */ /* 0x008ee80000100800 */
[----:B------:R-:W3:Y:S01]  /*72c0*/  LDL.64 R66, [R1+0x28] ;  /* 0x0000280001427983 */ /* 0x000ee20000100a00 */
[----:B------:R-:W-:Y:S01]  /*72d0*/  MOV R138, R2 ;  /* 0x00000002008a7202 */ /* 0x000fe20000000f00 */
[----:B------:R-:W-:Y:S01]  /*72e0*/  IMAD.MOV.U32 R132, RZ, RZ, R136 ;  /* 0x000000ffff847224 */ /* 0x000fe200078e0088 */
[----:B------:R-:W-:Y:S01]  /*72f0*/  ULEA.HI.SX32 UR21, UR18, 0xfffffffe, 0x1a ;  /* 0xfffffffe12157891 */ /* 0x000fe2000f8fd23f */
[----:B------:R-:W-:Y:S01]  /*7300*/  IMAD.MOV.U32 R3, RZ, RZ, R137 ;  /* 0x000000ffff037224 */ /* 0x000fe200078e0089 */
[----:B------:R-:W-:Y:S01]  /*7310*/  ULDC.64 UR6, c[0x0][0x208] ;  /* 0x0000820000067ab9 */ /* 0x000fe20000000a00 */
[----:B-----5:R-:W-:Y:S01]  /*7320*/  IMAD.MOV.U32 R133, RZ, RZ, R135 ;  /* 0x000000ffff857224 */ /* 0x020fe200078e0087 */
[----:B------:R-:W-:Y:S01]  /*7330*/  ULDC.64 UR4, c[0x0][0x1e0] ;  /* 0x0000780000047ab9 */ /* 0x000fe20000000a00 */
[----:B--2---:R-:W-:-:S02]  /*7340*/  IADD3 R4, P2, R30, 0x40, RZ ;  /* 0x000000401e047810 */ /* 0x004fc40007f5e0ff */
[----:B----4-:R-:W-:-:S03]  /*7350*/  IADD3 R0, P1, R28, 0x40, RZ ;  /* 0x000000401c007810 */ /* 0x010fc60007f3e0ff */
[----:B------:R-:W-:Y:S01]  /*7360*/  STL [R1+0x24], R4 ;  /* 0x0000240401007387 */ /* 0x000fe20000100800 */
[----:B---3--:R-:W-:-:S03]  /*7370*/  IADD3.X R2, RZ, R191, RZ, P2, !PT ;  /* 0x000000bfff027210 */ /* 0x008fc600017fe4ff */
[----:B------:R1:W-:Y:S04]  /*7380*/  STL [R1+0x1c], R0 ;  /* 0x00001c0001007387 */ /* 0x0003e80000100800 */
[----:B------:R2:W-:Y:S01]  /*7390*/  STL [R1+0x20], R2 ;  /* 0x0000200201007387 */ /* 0x0005e20000100800 */
[----:B-1----:R-:W-:-:S05]  /*73a0*/  IMAD.X R0, RZ, RZ, R67, P1 ;  /* 0x000000ffff007224 */ /* 0x002fca00008e0643 */
[----:B------:R2:W-:Y:S02]  /*73b0*/  STL [R1+0x18], R0 ;  /* 0x0000180001007387 */ /* 0x0005e40000100800 */
.L_x_690:
[----:B------:R-:W3:Y:S01]  /*73c0*/  LDL.64 R134, [R1+0x30] ;  /* 0x0000300001867983 */ /* 0x000ee20000100a00 */
[----:B------:R-:W-:Y:S04]  /*73d0*/  DEPBAR.LE SB0, 0x0 ;  /* 0x000080000000791a */ /* 0x000fe80000000000 */
[----:B------:R-:W-:Y:S01]  /*73e0*/  USHF.R.S32.HI UR15, URZ, 0x1f, UR21 ;  /* 0x0000001f3f0f7899 */ /* 0x000fe20008011415 */
[----:B--2---:R-:W2:Y:S01]  /*73f0*/  LDL R2, [R1+0x40] ;  /* 0x0000400001027983 */ /* 0x004ea20000100800 */
[----:B------:R-:W-:Y:S02]  /*7400*/  UIMAD.WIDE.U32 UR22, UR21, UR6, URZ ;  /* 0x00000006151672a5 */ /* 0x000fe4000f8e003f */
[----:B------:R-:W-:Y:S01]  /*7410*/  UIMAD UR15, UR15, UR6, URZ ;  /* 0x000000060f0f72a4 */ /* 0x000fe2000f8e023f */
[----:B------:R-:W4:Y:S01]  /*7420*/  LDL R136, [R1+0x24] ;  /* 0x0000240001887983 */ /* 0x000f220000100800 */
[----:B------:R-:W-:Y:S02]  /*7430*/  USHF.L.U32 UR18, UR22, 0x6, URZ ;  /* 0x0000000616127899 */ /* 0x000fe4000800063f */
[----:B------:R-:W-:Y:S01]  /*7440*/  UIMAD UR15, UR21, UR7, UR15 ;  /* 0x00000007150f72a4 */ /* 0x000fe2000f8e020f */
[----:B------:R-:W4:Y:S01]  /*7450*/  LDL R139, [R1+0x20] ;  /* 0x00002000018b7983 */ /* 0x000f220000100800 */
[----:B------:R-:W-:Y:S02]  /*7460*/  UISETP.GT.AND UP1, UPT, UR21, URZ, UPT ;  /* 0x0000003f1500728c */ /* 0x000fe4000bf24270 */
[----:B------:R-:W-:Y:S01]  /*7470*/  UIADD3 UR15, UR23, UR15, URZ ;  /* 0x0000000f170f7290 */ /* 0x000fe2000fffe03f */
[----:B------:R-:W-:Y:S01]  /*7480*/  BAR.SYNC.DEFER_BLOCKING 0x0 ;  /* 0x0000000000007b1d */ /* 0x000fe20000010000 */
[----:B------:R-:W-:Y:S02]  /*7490*/  UIADD3 UR21, UR21, -0x1, URZ ;  /* 0xffffffff15157890 */ /* 0x000fe4000fffe03f */
[----:B------:R-:W-:Y:S05]  /*74a0*/  USHF.L.U64.HI UR15, UR22, 0x6, UR15 ;  /* 0x00000006160f7899 */ /* 0x000fea000801020f */
[----:B------:R-:W-:Y:S01]  /*74b0*/  STL [R1+0x70], R129 ;  /* 0x0000708101007387 */ /* 0x000fe20000100800 */
[----:B------:R-:W-:Y:S02]  /*74c0*/  @UP1 UIMAD.WIDE.U32 UR22, UR21, UR4, URZ ;  /* 0x00000004151612a5 */ /* 0x000fe4000f8e003f */
[----:B------:R-:W-:Y:S01]  /*74d0*/  @UP1 USHF.L.U32 UR19, UR4, 0x5, URZ ;  /* 0x0000000504131899 */ /* 0x000fe2000800063f */
[----:B------:R-:W-:Y:S01]  /*74e0*/  STL [R1+0x6c], R130 ;  /* 0x00006c8201007387 */ /* 0x000fe20000100800 */
[----:B------:R-:W-:Y:S03]  /*74f0*/  @UP1 USHF.L.U64.HI UR20, UR4, 0x5, UR5 ;  /* 0x0000000504141899 */ /* 0x000fe60008010205 */
[----:B------:R-:W-:Y:S04]  /*7500*/  STL [R1+0x68], R131 ;  /* 0x0000688301007387 */ /* 0x000fe80000100800 */
[----:B-----5:R-:W-:Y:S04]  /*7510*/  STL [R1+0x48], R235 ;  /* 0x000048eb01007387 */ /* 0x020fe80000100800 */
[----:B------:R-:W-:Y:S08]  /*7520*/  LDSM.16.M88.4 R64, [R231+0x8100] ;  /* 0x00810000e740783b */ /* 0x000ff00000000200 */
[----:B------:R-:W1:Y:S08]  /*7530*/  LDSM.16.M88.4 R16, [R224+0x4100] ;  /* 0x00410000e010783b */ /* 0x000e700000000200 */
[----:B------:R-:W1:Y:S08]  /*7540*/  LDSM.16.M88.4 R60, [R231+0xa100] ;  /* 0x00a10000e73c783b */ /* 0x000e700000000200 */
[----:B------:R-:W1:Y:S08]  /*7550*/  LDSM.16.M88.4 R32, [R224+0x4900] ;  /* 0x00490000e020783b */ /* 0x000e700000000200 */
[----:B------:R-:W1:Y:S08]  /*7560*/  LDSM.16.M88.4 R48, [R224+0x5100] ;  /* 0x00510000e030783b */ /* 0x000e700000000200 */
[----:B------:R-:W1:Y:S02]  /*7570*/  LDSM.16.M88.4 R188, [R224+0x5900] ;  /* 0x00590000e0bc783b */ /* 0x000e640000000200 */
[-C--:B-1----:R-:W-:Y:S06]  /*7580*/  HMMA.16816.F32 R4, R64, R16.reuse, RZ ;  /* 0x000000104004723c */ /* 0x082fec00000018ff */
[----:B------:R-:W-:Y:S02]  /*7590*/  LDSM.16.M88.4 R208, [R233+0x8100] ;  /* 0x00810000e9d0783b */ /* 0x000fe40000000200 */
[C---:B------:R-:W-:Y:S06]  /*75a0*/  HMMA.16816.F32 R8, R60.reuse, R16, RZ ;  /* 0x000000103c08723c */ /* 0x040fec00000018ff */
[----:B------:R-:W1:Y:S02]  /*75b0*/  LDSM.16.M88.4 R212, [R235] ;  /* 0x00000000ebd4783b */ /* 0x000e640000000200 */
[-C--:B------:R-:W-:Y:S06]  /*75c0*/  HMMA.16816.F32 R12, R60, R18.reuse, RZ ;  /* 0x000000123c0c723c */ /* 0x080fec00000018ff */
[----:B------:R-:W1:Y:S02]  /*75d0*/  LDSM.16.M88.4 R216, [R233+0xa100] ;  /* 0x00a10000e9d8783b */ /* 0x000e640000000200 */
[C---:B------:R-:W-:Y:S06]  /*75e0*/  HMMA.16816.F32 R16, R64.reuse, R18, RZ ;  /* 0x000000124010723c */ /* 0x040fec00000018ff */
        /* <DEDUP_REMOVED lines=8> */
[-C--:B------:R-:W-:Y:S03]  /*7670*/  HMMA.16816.F32 R28, R60, R34.reuse, RZ ;  /* 0x000000223c1c723c */ /* 0x080fe600000018ff */
[----:B------:R-:W-:Y:S05]  /*7680*/  STL [R1+0x64], R233 ;  /* 0x000064e901007387 */ /* 0x000fea0000100800 */
[C---:B------:R-:W-:Y:S08]  /*7690*/  HMMA.16816.F32 R32, R64.reuse, R34, RZ ;  /* 0x000000224020723c */ /* 0x040ff000000018ff */
[-C--:B------:R-:W-:Y:S08]  /*76a0*/  HMMA.16816.F32 R36, R64, R48.reuse, RZ ;  /* 0x000000304024723c */ /* 0x080ff000000018ff */
[C---:B------:R-:W-:Y:S08]  /*76b0*/  HMMA.16816.F32 R40, R60.reuse, R48, RZ ;  /* 0x000000303c28723c */ /* 0x040ff000000018ff */
[-C--:B------:R-:W-:Y:S08]  /*76c0*/  HMMA.16816.F32 R44, R60, R50.reuse, RZ ;  /* 0x000000323c2c723c */ /* 0x080ff000000018ff */
[C---:B------:R-:W-:Y:S08]  /*76d0*/  HMMA.16816.F32 R48, R64.reuse, R50, RZ ;  /* 0x000000324030723c */ /* 0x040ff000000018ff */
[-C--:B------:R-:W-:Y:S08]  /*76e0*/  HMMA.16816.F32 R52, R64, R188.reuse, RZ ;  /* 0x000000bc4034723c */ /* 0x080ff000000018ff */
[C---:B------:R-:W-:Y:S08]  /*76f0*/  HMMA.16816.F32 R56, R60.reuse, R188, RZ ;  /* 0x000000bc3c38723c */ /* 0x040ff000000018ff */
[-C--:B------:R-:W-:Y:S08]  /*7700*/  HMMA.16816.F32 R60, R60, R190.reuse, RZ ;  /* 0x000000be3c3c723c */ /* 0x080ff000000018ff */
[----:B------:R-:W-:Y:S01]  /*7710*/  HMMA.16816.F32 R64, R64, R190, RZ ;  /* 0x000000be4040723c */ /* 0x000fe200000018ff */
[----:B------:R-:W1:Y:S07]  /*7720*/  LDSM.16.M88.4 R188, [R243] ;  /* 0x00000000f3bc783b */ /* 0x000e6e0000000200 */
[-C--:B-1----:R-:W-:Y:S08]  /*7730*/  HMMA.16816.F32 R4, R208, R212.reuse, R4 ;  /* 0x000000d4d004723c */ /* 0x082ff00000001804 */
[C---:B------:R-:W-:Y:S08]  /*7740*/  HMMA.16816.F32 R8, R216.reuse, R212, R8 ;  /* 0x000000d4d808723c */ /* 0x040ff00000001808 */
[-C--:B------:R-:W-:Y:S08]  /*7750*/  HMMA.16816.F32 R12, R216, R214.reuse, R12 ;  /* 0x000000d6d80c723c */ /* 0x080ff0000000180c */
[C---:B------:R-:W-:Y:S01]  /*7760*/  HMMA.16816.F32 R16, R208.reuse, R214, R16 ;  /* 0x000000d6d010723c */ /* 0x040fe20000001810 */
[----:B------:R-:W1:Y:S07]  /*7770*/  LDSM.16.M88.4 R212, [R242] ;  /* 0x00000000f2d4783b */ /* 0x000e6e0000000200 */
[-C--:B------:R-:W-:Y:S08]  /*7780*/  HMMA.16816.F32 R20, R208, R188.reuse, R20 ;  /* 0x000000bcd014723c */ /* 0x080ff00000001814 */
[C---:B------:R-:W-:Y:S08]  /*7790*/  HMMA.16816.F32 R24, R216.reuse, R188, R24 ;  /* 0x000000bcd818723c */ /* 0x040ff00000001818 */
[-C--:B------:R-:W-:Y:S08]  /*77a0*/  HMMA.16816.F32 R28, R216, R190.reuse, R28 ;  /* 0x000000bed81c723c */ /* 0x080ff0000000181c */
[C---:B------:R-:W-:Y:S01]  /*77b0*/  HMMA.16816.F32 R32, R208.reuse, R190, R32 ;  /* 0x000000bed020723c */ /* 0x040fe20000001820 */
[----:B------:R-:W4:Y:S07]  /*77c0*/  LDSM.16.M88.4 R188, [R241] ;  /* 0x00000000f1bc783b */ /* 0x000f2e0000000200 */
[-C--:B-1----:R-:W-:Y:S08]  /*77d0*/  HMMA.16816.F32 R36, R208, R212.reuse, R36 ;  /* 0x000000d4d024723c */ /* 0x082ff00000001824 */
[C---:B------:R-:W-:Y:S08]  /*77e0*/  HMMA.16816.F32 R40, R216.reuse, R212, R40 ;  /* 0x000000d4d828723c */ /* 0x040ff00000001828 */
[-C--:B------:R-:W-:Y:S04]  /*77f0*/  HMMA.16816.F32 R44, R216, R214.reuse, R44 ;  /* 0x000000d6d82c723c */ /* 0x080fe8000000182c */
[----:B---3--:R-:W-:Y:S04]  /*7800*/  IADD3 R0, P2, R134, UR18, RZ ;  /* 0x0000001286007c10 */ /* 0x008fe8000ff5e0ff */
[C---:B------:R-:W-:Y:S04]  /*7810*/  HMMA.16816.F32 R48, R208.reuse, R214, R48 ;  /* 0x000000d6d030723c */ /* 0x040fe80000001830 */
[----:B------:R-:W-:Y:S02]  /*7820*/  LEA R134, P1, R0, c[0x0][0x1f8], 0x1 ;  /* 0x00007e0000867a11 */ /* 0x000fe400078208ff */
[----:B--2---:R-:W-:Y:S02]  /*7830*/  IADD3.X R2, R2, UR15, RZ, P2, !PT ;  /* 0x0000000f02027c10 */ /* 0x004fe400097fe4ff */
[-C--:B----4-:R-:W-:Y:S04]  /*7840*/  HMMA.16816.F32 R52, R208, R188.reuse, R52 ;  /* 0x000000bcd034723c */ /* 0x090fe80000001834 */
[----:B------:R-:W-:Y:S02]  /*7850*/  LEA.HI.X R135, R0, c[0x0][0x1fc], R2, 0x1, P1 ;  /* 0x00007f0000877a11 */ /* 0x000fe400008f0c02 */
[----:B------:R-:W-:Y:S01]  /*7860*/  IADD3 R0, P2, R136, UR18, RZ ;  /* 0x0000001288007c10 */ /* 0x000fe2000ff5e0ff */
[----:B------:R-:W-:Y:S01]  /*7870*/  @UP1 USHF.L.U32 UR18, UR22, 0x6, URZ ;  /* 0x0000000616121899 */ /* 0x000fe2000800063f */
[C---:B------:R-:W-:Y:S01]  /*7880*/  HMMA.16816.F32 R56, R216.reuse, R188, R56 ;  /* 0x000000bcd838723c */ /* 0x040fe20000001838 */
[----:B------:R-:W-:Y:S01]  /*7890*/  @!PT LDS RZ, [RZ] ;  /* 0x00000000fffff984 */ /* 0x000fe20000000800 */
[----:B------:R-:W-:Y:S01]  /*78a0*/  @!PT LDS RZ, [RZ] ;  /* 0x00000000fffff984 */ /* 0x000fe20000000800 */
[----:B------:R-:W-:Y:S01]  /*78b0*/  @!PT LDS RZ, [RZ] ;  /* 0x00000000fffff984 */ /* 0x000fe20000000800 */
[----:B------:R1:W-:Y:S03]  /*78c0*/  LDGSTS.E.BYPASS.LTC128B.128 [R244+0x100], [R134.64], !P3 ;  /* 0x0010000086f47fae */ /* 0x0003e6000d901d50 */
[C---:B------:R-:W-:Y:S02]  /*78d0*/  LEA R136, P1, R0.reuse, c[0x0][0x1f8], 0x1 ;  /* 0x00007e0000887a11 */ /* 0x040fe400078208ff */
[----:B------:R-:W-:Y:S01]  /*78e0*/  IADD3.X R2, R139, UR15, RZ, P2, !PT ;  /* 0x0000000f8b027c10 */ /* 0x000fe200097fe4ff */
[----:B------:R-:W-:Y:S01]  /*78f0*/  @UP1 USHF.R.S32.HI UR15, URZ, 0x1f, UR21 ;  /* 0x0000001f3f0f1899 */ /* 0x000fe20008011415 */
[-C--:B------:R-:W-:Y:S03]  /*7900*/  HMMA.16816.F32 R60, R216, R190.reuse, R60 ;  /* 0x000000bed83c723c */ /* 0x080fe6000000183c */
[----:B------:R-:W-:Y:S01]  /*7910*/  @UP1 UIMAD UR15, UR15, UR4, URZ ;  /* 0x000000040f0f12a4 */ /* 0x000fe2000f8e023f */
[----:B------:R-:W-:Y:S03]  /*7920*/  LEA.HI.X R137, R0, c[0x0][0x1fc], R2, 0x1, P1 ;  /* 0x00007f0000897a11 */ /* 0x000fe600008f0c02 */
[----:B------:R-:W-:Y:S01]  /*7930*/  @UP1 UIMAD UR15, UR21, UR5, UR15 ;  /* 0x00000005150f12a4 */ /* 0x000fe2000f8e020f */
[----:B------:R-:W-:Y:S01]  /*7940*/  HMMA.16816.F32 R64, R208, R190, R64 ;  /* 0x000000bed040723c */ /* 0x000fe20000001840 */
[----:B------:R2:W-:Y:S02]  /*7950*/  LDGSTS.E.BYPASS.LTC128B.128 [R244+0x2100], [R136.64], !P0 ;  /* 0x0210000088f47fae */ /* 0x0005e4000c101d50 */
[----:B------:R-:W-:Y:S04]  /*7960*/  @UP1 UIADD3 UR15, UR23, UR15, URZ ;  /* 0x0000000f170f1290 */ /* 0x000fe8000fffe03f */
[----:B------:R-:W-:Y:S01]  /*7970*/  @UP1 USHF.L.U64.HI UR15, UR22, 0x6, UR15 ;  /* 0x00000006160f1899 */ /* 0x000fe2000801020f */
[----:B-1----:R-:W-:Y:S04]  /*7980*/  IADD3 R134, P1, R134, UR9, RZ ;  /* 0x0000000986867c10 */ /* 0x002fe8000ff3e0ff */
[----:B------:R-:W-:Y:S02]  /*7990*/  IADD3.X R135, R135, UR12, RZ, P1, !PT ;  /* 0x0000000c87877c10 */ /* 0x000fe40008ffe4ff */
[C---:B------:R-:W-:Y:S03]  /*79a0*/  IADD3 R212, P4, R134.reuse, UR14, RZ ;  /* 0x0000000e86d47c10 */ /* 0x040fe6000ff9e0ff */
[----:B------:R1:W-:Y:S01]  /*79b0*/  LDGSTS.E.BYPASS.LTC128B.128 [R244+0x900], [R134.64], !P3 ;  /* 0x0090000086f47fae */ /* 0x0003e2000d901d50 */
[C---:B------:R-:W-:Y:S02]  /*79c0*/  IADD3.X R213, R135.reuse, UR13, RZ, P4, !PT ;  /* 0x0000000d87d57c10 */ /* 0x040fe4000a7fe4ff */
[----:B--2---:R-:W-:Y:S05]  /*79d0*/  IADD3 R136, P1, R134, UR9, RZ ;  /* 0x0000000986887c10 */ /* 0x004fea000ff3e0ff */
[----:B------:R1:W-:Y:S01]  /*79e0*/  LDGSTS.E.BYPASS.LTC128B.128 [R244+0x2900], [R134.64+0x80], !P0 ;  /* 0x0290008086f47fae */ /* 0x0003e2000c101d50 */
[----:B------:R-:W-:Y:S02]  /*79f0*/  IADD3.X R137, R135, UR12, RZ, P1, !PT ;  /* 0x0000000c87897c10 */ /* 0x000fe40008ffe4ff */
[C---:B------:R-:W-:Y:S05]  /*7a00*/  IADD3 R188, P2, R136.reuse, UR9, RZ ;  /* 0x0000000988bc7c10 */ /* 0x040fea000ff5e0ff */
[----:B------:R2:W-:Y:S01]  /*7a10*/  LDGSTS.E.BYPASS.LTC128B.128 [R244+0x1100], [R136.64], !P3 ;  /* 0x0110000088f47fae */ /* 0x0005e2000d901d50 */
[C---:B------:R-:W-:Y:S07]  /*7a20*/  IADD3.X R189, R137.reuse, UR12, RZ, P2, !PT ;  /* 0x0000000c89bd7c10 */ /* 0x040fee00097fe4ff */
[----:B------:R3:W-:Y:S08]  /*7a30*/  LDGSTS.E.BYPASS.LTC128B.128 [R244+0x3100], [R212.64], !P0 ;  /* 0x03100000d4f47fae */ /* 0x0007f0000c101d50 */
[----:B------:R4:W-:Y:S01]  /*7a40*/  LDGSTS.E.BYPASS.LTC128B.128 [R244+0x1900], [R188.64], !P3 ;  /* 0x01900000bcf47fae */ /* 0x0009e2000d901d50 */
[----:B-1----:R-:W-:Y:S04]  /*7a50*/  IADD3 R134, P1, R136, UR14, RZ ;  /* 0x0000000e88867c10 */ /* 0x002fe8000ff3e0ff */
[----:B------:R-:W-:Y:S02]  /*7a60*/  IADD3.X R135, R137, UR13, RZ, P1, !PT ;  /* 0x0000000d89877c10 */ /* 0x000fe40008ffe4ff */
[----:B------:R-:W-:Y:S03]  /*7a70*/  PLOP3.LUT P1, PT, PT, PT, UP1, 0x80, 0x0 ;  /* 0x000000000000781c */ /* 0x000fe60003f2f018 */
[----:B------:R1:W-:Y:S08]  /*7a80*/  LDGSTS.E.BYPASS.LTC128B.128 [R244+0x3900], [R134.64], !P0 ;  /* 0x0390000086f47fae */ /* 0x0003f0000c101d50 */
[----:B---3--:R-:W-:Y:S08]  /*7a90*/  LDSM.16.M88.4 R212, [R232+0x8100] ;  /* 0x00810000e8d4783b */ /* 0x008ff00000000200 */
[----:B------:R-:W3:Y:S08]  /*7aa0*/  LDSM.16.M88.4 R216, [R230+0x4100] ;  /* 0x00410000e6d8783b */ /* 0x000ef00000000200 */
[----:B----4-:R-:W4:Y:S08]  /*7ab0*/  LDSM.16.M88.4 R188, [R232+0xa100] ;  /* 0x00a10000e8bc783b */ /* 0x010f300000000200 */
[----:B------:R-:W1:Y:S08]  /*7ac0*/  LDSM.16.M88.4 R208, [R230+0x4900] ;  /* 0x00490000e6d0783b */ /* 0x000e700000000200 */
[----:B------:R-:W0:Y:S01]  /*7ad0*/  LDGDEPBAR ;  /* 0x00000000000079af */ /* 0x000e220000000000 */
[-C--:B---3--:R-:W-:Y:S08]  /*7ae0*/  HMMA.16816.F32 R4, R212, R216.reuse, R4 ;  /* 0x000000d8d404723c */ /* 0x088ff00000001804 */
[C---:B----4-:R-:W-:Y:S08]  /*7af0*/  HMMA.16816.F32 R8, R188.reuse, R216, R8 ;  /* 0x000000d8bc08723c */ /* 0x050ff00000001808 */
[-C--:B------:R-:W-:Y:S08]  /*7b00*/  HMMA.16816.F32 R12, R188, R218.reuse, R12 ;  /* 0x000000dabc0c723c */ /* 0x080ff0000000180c */
[C---:B------:R-:W-:Y:S01]  /*7b10*/  HMMA.16816.F32 R16, R212.reuse, R218, R16 ;  /* 0x000000dad410723c */ /* 0x040fe20000001810 */
[----:B------:R-:W3:Y:S07]  /*7b20*/  LDSM.16.M88.4 R216, [R230+0x5100] ;  /* 0x00510000e6d8783b */ /* 0x000eee0000000200 */
[-C--:B-1----:R-:W-:Y:S08]  /*7b30*/  HMMA.16816.F32 R20, R212, R208.reuse, R20 ;  /* 0x000000d0d414723c */ /* 0x082ff00000001814 */
[C---:B------:R-:W-:Y:S08]  /*7b40*/  HMMA.16816.F32 R24, R188.reuse, R208, R24 ;  /* 0x000000d0bc18723c */ /* 0x040ff00000001818 */
[-C--:B------:R-:W-:Y:S08]  /*7b50*/  HMMA.16816.F32 R28, R188, R210.reuse, R28 ;  /* 0x000000d2bc1c723c */ /* 0x080ff0000000181c */
[C---:B------:R-:W-:Y:S01]  /*7b60*/  HMMA.16816.F32 R32, R212.reuse, R210, R32 ;  /* 0x000000d2d420723c */ /* 0x040fe20000001820 */
[----:B------:R-:W1:Y:S07]  /*7b70*/  LDSM.16.M88.4 R208, [R230+0x5900] ;  /* 0x00590000e6d0783b */ /* 0x000e6e0000000200 */
[-C--:B---3--:R-:W-:Y:S08]  /*7b80*/  HMMA.16816.F32 R36, R212, R216.reuse, R36 ;  /* 0x000000d8d424723c */ /* 0x088ff00000001824 */
[C---:B------:R-:W-:Y:S08]  /*7b90*/  HMMA.16816.F32 R40, R188.reuse, R216, R40 ;  /* 0x000000d8bc28723c */ /* 0x040ff00000001828 */
[-C--:B------:R-:W-:Y:S08]  /*7ba0*/  HMMA.16816.F32 R44, R188, R218.reuse, R44 ;  /* 0x000000dabc2c723c */ /* 0x080ff0000000182c */
[C---:B------:R-:W-:Y:S01]  /*7bb0*/  HMMA.16816.F32 R48, R212.reuse, R218, R48 ;  /* 0x000000dad430723c */ /* 0x040fe20000001830 */
[----:B------:R-:W-:Y:S07]  /*7bc0*/  LDSM.16.M88.4 R216, [R229] ;  /* 0x00000000e5d8783b */ /* 0x000fee0000000200 */
[-C--:B-1----:R-:W-:Y:S08]  /*7bd0*/  HMMA.16816.F32 R52, R212, R208.reuse, R52 ;  /* 0x000000d0d434723c */ /* 0x082ff00000001834 */
[C---:B------:R-:W-:Y:S08]  /*7be0*/  HMMA.16816.F32 R56, R188.reuse, R208, R56 ;  /* 0x000000d0bc38723c */ /* 0x040ff00000001838 */
[-C--:B------:R-:W-:Y:S01]  /*7bf0*/  HMMA.16816.F32 R60, R188, R210.reuse, R60 ;  /* 0x000000d2bc3c723c */ /* 0x080fe2000000183c */
[----:B------:R-:W1:Y:S07]  /*7c00*/  LDSM.16.M88.4 R188, [R234+0x8100] ;  /* 0x00810000eabc783b */ /* 0x000e6e0000000200 */
[----:B------:R-:W-:Y:S01]  /*7c10*/  HMMA.16816.F32 R64, R212, R210, R64 ;  /* 0x000000d2d440723c */ /* 0x000fe20000001840 */
[----:B------:R-:W3:Y:S08]  /*7c20*/  LDSM.16.M88.4 R208, [R234+0xa100] ;  /* 0x00a10000ead0783b */ /* 0x000ef00000000200 */
[----:B------:R-:W4:Y:S01]  /*7c30*/  LDSM.16.M88.4 R212, [R229+0x800] ;  /* 0x00080000e5d4783b */ /* 0x000f220000000200 */
[-C--:B-1----:R-:W-:Y:S08]  /*7c40*/  HMMA.16816.F32 R4, R188, R216.reuse, R4 ;  /* 0x000000d8bc04723c */ /* 0x082ff00000001804 */
[C---:B---3--:R-:W-:Y:S08]  /*7c50*/  HMMA.16816.F32 R8, R208.reuse, R216, R8 ;  /* 0x000000d8d008723c */ /* 0x048ff00000001808 */
[-C--:B------:R-:W-:Y:S08]  /*7c60*/  HMMA.16816.F32 R12, R208, R218.reuse, R12 ;  /* 0x000000dad00c723c */ /* 0x080ff0000000180c */
[C---:B------:R-:W-:Y:S01]  /*7c70*/  HMMA.16816.F32 R16, R188.reuse, R218, R16 ;  /* 0x000000dabc10723c */ /* 0x040fe20000001810 */
[----:B------:R-:W1:Y:S07]  /*7c80*/  LDSM.16.M88.4 R216, [R229+0x1000] ;  /* 0x00100000e5d8783b */ /* 0x000e6e0000000200 */
[-C--:B----4-:R-:W-:Y:S08]  /*7c90*/  HMMA.16816.F32 R20, R188, R212.reuse, R20 ;  /* 0x000000d4bc14723c */ /* 0x090ff00000001814 */
[C---:B------:R-:W-:Y:S08]  /*7ca0*/  HMMA.16816.F32 R24, R208.reuse, R212, R24 ;  /* 0x000000d4d018723c */ /* 0x040ff00000001818 */
[-C--:B------:R-:W-:Y:S08]  /*7cb0*/  HMMA.16816.F32 R28, R208, R214.reuse, R28 ;  /* 0x000000d6d01c723c */ /* 0x080ff0000000181c */
[C---:B------:R-:W-:Y:S01]  /*7cc0*/  HMMA.16816.F32 R32, R188.reuse, R214, R32 ;  /* 0x000000d6bc20723c */ /* 0x040fe20000001820 */
[----:B------:R-:W3:Y:S07]  /*7cd0*/  LDSM.16.M88.4 R212, [R229+0x1800] ;  /* 0x00180000e5d4783b */ /* 0x000eee0000000200 */
[-C--:B-1----:R-:W-:Y:S08]  /*7ce0*/  HMMA.16816.F32 R36, R188, R216.reuse, R36 ;  /* 0x000000d8bc24723c */ /* 0x082ff00000001824 */
[C---:B------:R-:W-:Y:S08]  /*7cf0*/  HMMA.16816.F32 R40, R208.reuse, R216, R40 ;  /* 0x000000d8d028723c */ /* 0x040ff00000001828 */
[-C--:B------:R-:W-:Y:S08]  /*7d00*/  HMMA.16816.F32 R44, R208, R218.reuse, R44 ;  /* 0x000000dad02c723c */ /* 0x080ff0000000182c */
[C---:B------:R-:W-:Y:S01]  /*7d10*/  HMMA.16816.F32 R48, R188.reuse, R218, R48 ;  /* 0x000000dabc30723c */ /* 0x040fe20000001830 */
[----:B------:R-:W-:Y:S07]  /*7d20*/  LDSM.16.M88.4 R216, [R224+0x6100] ;  /* 0x00610000e0d8783b */ /* 0x000fee0000000200 */
[-C--:B---3--:R-:W-:Y:S08]  /*7d30*/  HMMA.16816.F32 R52, R188, R212.reuse, R52 ;  /* 0x000000d4bc34723c */ /* 0x088ff00000001834 */
        /* <DEDUP_REMOVED lines=20> */
[----:B------:R-:W-:Y:S07]  /*7e80*/  LDSM.16.M88.4 R216, [R240] ;  /* 0x00000000f0d8783b */ /* 0x000fee0000000200 */
[-C--:B---3--:R-:W-:Y:S08]  /*7e90*/  HMMA.16816.F32 R52, R208, R212.reuse, R52 ;  /* 0x000000d4d034723c */ /* 0x088ff00000001834 */
[C---:B------:R-:W-:Y:S08]  /*7ea0*/  HMMA.16816.F32 R56, R188.reuse, R212, R56 ;  /* 0x000000d4bc38723c */ /* 0x040ff00000001838 */
[-C--:B------:R-:W-:Y:S01]  /*7eb0*/  HMMA.16816.F32 R60, R188, R214.reuse, R60 ;  /* 0x000000d6bc3c723c */ /* 0x080fe2000000183c */
[----:B------:R-:W1:Y:S07]  /*7ec0*/  LDSM.16.M88.4 R188, [R233+0xc100] ;  /* 0x00c10000e9bc783b */ /* 0x000e6e0000000200 */
[----:B------:R-:W-:Y:S01]  /*7ed0*/  HMMA.16816.F32 R64, R208, R214, R64 ;  /* 0x000000d6d040723c */ /* 0x000fe20000001840 */
[----:B------:R-:W3:Y:S08]  /*7ee0*/  LDSM.16.M88.4 R208, [R233+0xe100] ;  /* 0x00e10000e9d0783b */ /* 0x000ef00000000200 */
[----:B------:R-:W4:Y:S01]  /*7ef0*/  LDSM.16.M88.4 R212, [R239] ;  /* 0x00000000efd4783b */ /* 0x000f220000000200 */
[-C--:B-1----:R-:W-:Y:S08]  /*7f00*/  HMMA.16816.F32 R4, R188, R216.reuse, R4 ;  /* 0x000000d8bc04723c */ /* 0x082ff00000001804 */
[C---:B---3--:R-:W-:Y:S08]  /*7f10*/  HMMA.16816.F32 R8, R208.reuse, R216, R8 ;  /* 0x000000d8d008723c */ /* 0x048ff00000001808 */
[-C--:B------:R-:W-:Y:S08]  /*7f20*/  HMMA.16816.F32 R12, R208, R218.reuse, R12 ;  /* 0x000000dad00c723c */ /* 0x080ff0000000180c */
[C---:B------:R-:W-:Y:S01]  /*7f30*/  HMMA.16816.F32 R16, R188.reuse, R218, R16 ;  /* 0x000000dabc10723c */ /* 0x040fe20000001810 */
[----:B------:R-:W1:Y:S07]  /*7f40*/  LDSM.16.M88.4 R216, [R238] ;  /* 0x00000000eed8783b */ /* 0x000e6e0000000200 */
[-C--:B----4-:R-:W-:Y:S08]  /*7f50*/  HMMA.16816.F32 R20, R188, R212.reuse, R20 ;  /* 0x000000d4bc14723c */ /* 0x090ff00000001814 */
[C---:B------:R-:W-:Y:S08]  /*7f60*/  HMMA.16816.F32 R24, R208.reuse, R212, R24 ;  /* 0x000000d4d018723c */ /* 0x040ff00000001818 */
[-C--:B------:R-:W-:Y:S08]  /*7f70*/  HMMA.16816.F32 R28, R208, R214.reuse, R28 ;  /* 0x000000d6d01c723c */ /* 0x080ff0000000181c */
[C---:B------:R-:W-:Y:S01]  /*7f80*/  HMMA.16816.F32 R32, R188.reuse, R214, R32 ;  /* 0x000000d6bc20723c */ /* 0x040fe20000001820 */
[----:B------:R-:W3:Y:S07]  /*7f90*/  LDSM.16.M88.4 R212, [R237] ;  /* 0x00000000edd4783b */ /* 0x000eee0000000200 */
        /* <DEDUP_REMOVED lines=32> */
[----:B------:R-:W3:Y:S07]  /*81a0*/  LDSM.16.M88.4 R208, [R236+0xe100] ;  /* 0x00e10000ecd0783b */ /* 0x000eee0000000200 */
[-C--:B-1----:R-:W-:Y:S08]  /*81b0*/  HMMA.16816.F32 R4, R216, R188.reuse, R4 ;  /* 0x000000bcd804723c */ /* 0x082ff00000001804 */
[C---:B---3--:R-:W-:Y:S08]  /*81c0*/  HMMA.16816.F32 R8, R208.reuse, R188, R8 ;  /* 0x000000bcd008723c */ /* 0x048ff00000001808 */
[-C--:B------:R-:W-:Y:S08]  /*81d0*/  HMMA.16816.F32 R12, R208, R190.reuse, R12 ;  /* 0x000000bed00c723c */ /* 0x080ff0000000180c */
[----:B------:R-:W-:Y:S01]  /*81e0*/  FMUL.FTZ R4, R4, c[0x0][0x320] ;  /* 0x0000c80004047a20 */ /* 0x000fe20000410000 */
[C---:B------:R-:W-:Y:S03]  /*81f0*/  HMMA.16816.F32 R16, R216.reuse, R190, R16 ;  /* 0x000000bed810723c */ /* 0x040fe60000001810 */
[----:B------:R-:W1:Y:S01]  /*8200*/  MUFU.TANH R213, R4 ;  /* 0x0000000400d57308 */ /* 0x000e620000002400 */
[----:B------:R-:W-:Y:S02]  /*8210*/  FMUL.FTZ R5, R5, c[0x0][0x320] ;  /* 0x0000c80005057a20 */ /* 0x000fe40000410000 */
[----:B------:R-:W-:Y:S02]  /*8220*/  FMUL.FTZ R6, R6, c[0x0][0x320] ;  /* 0x0000c80006067a20 */ /* 0x000fe40000410000 */
[----:B------:R-:W-:Y:S04]  /*8230*/  FMUL.FTZ R7, R7, c[0x0][0x320] ;  /* 0x0000c80007077a20 */ /* 0x000fe80000410000 */
        /* <DEDUP_REMOVED lines=17> */
[----:B----4-:R-:W4:Y:S09]  /*8350*/  LDSM.16.M88.4 R4, [R229+0x2800] ;  /* 0x00280000e504783b */ /* 0x010f320000000200 */
[----:B------:R-:W-:Y:S10]  /*8360*/  MUFU.TANH R222, R10 ;  /* 0x0000000a00de7308 */ /* 0x000ff40000002400 */
[----:B------:R1:W-:Y:S10]  /*8370*/  MUFU.TANH R223, R11 ;  /* 0x0000000b00df7308 */ /* 0x0003f40000002400 */
[----:B------:R-:W-:Y:S10]  /*8380*/  MUFU.TANH R18, R18 ;  /* 0x0000001200127308 */ /* 0x000ff40000002400 */
[----:B------:R-:W2:Y:S01]  /*8390*/  MUFU.TANH R16, R16 ;  /* 0x0000001000107308 */ /* 0x000ea20000002400 */
[----:B-1----:R-:W1:Y:S01]  /*83a0*/  LDSM.16.M88.4 R8, [R229+0x3000] ;  /* 0x00300000e508783b */ /* 0x002e620000000200 */
[-C--:B----4-:R-:W-:Y:S08]  /*83b0*/  HMMA.16816.F32 R20, R216, R4.reuse, R20 ;  /* 0x00000004d814723c */ /* 0x090ff00000001814 */
[----:B------:R-:W-:Y:S01]  /*83c0*/  MUFU.TANH R12, R12 ;  /* 0x0000000c000c7308 */ /* 0x000fe20000002400 */
[C---:B------:R-:W-:Y:S09]  /*83d0*/  HMMA.16816.F32 R24, R208.reuse, R4, R24 ;  /* 0x00000004d018723c */ /* 0x040ff20000001818 */
[----:B------:R-:W-:Y:S01]  /*83e0*/  MUFU.TANH R19, R19 ;  /* 0x0000001300137308 */ /* 0x000fe20000002400 */
[-C--:B------:R-:W-:Y:S08]  /*83f0*/  HMMA.16816.F32 R28, R208, R6.reuse, R28 ;  /* 0x00000006d01c723c */ /* 0x080ff0000000181c */
[C---:B------:R-:W-:Y:S01]  /*8400*/  HMMA.16816.F32 R32, R216.reuse, R6, R32 ;  /* 0x00000006d820723c */ /* 0x040fe20000001820 */
[----:B------:R-:W4:Y:S01]  /*8410*/  MUFU.TANH R17, R17 ;  /* 0x0000001100117308 */ /* 0x000f220000002400 */
[----:B------:R-:W3:Y:S01]  /*8420*/  LDSM.16.M88.4 R4, [R229+0x3800] ;  /* 0x00380000e504783b */ /* 0x000ee20000000200 */
[----:B------:R-:W-:Y:S04]  /*8430*/  DEPBAR.LE SB0, 0x0 ;  /* 0x000080000000791a */ /* 0x000fe80000000000 */
[----:B------:R-:W-:Y:S02]  /*8440*/  FMUL.FTZ R22, R22, c[0x0][0x320] ;  /* 0x0000c80016167a20 */ /* 0x000fe40000410000 */
[----:B------:R-:W-:Y:S02]  /*8450*/  FMUL.FTZ R23, R23, c[0x0][0x320] ;  /* 0x0000c80017177a20 */ /* 0x000fe40000410000 */
[----:B--2---:R-:W-:Y:S01]  /*8460*/  MUFU.TANH R136, R22 ;  /* 0x0000001600887308 */ /* 0x004fe20000002400 */
[----:B------:R-:W-:Y:S01]  /*8470*/  BAR.SYNC.DEFER_BLOCKING 0x0 ;  /* 0x0000000000007b1d */ /* 0x000fe20000010000 */
[----:B------:R-:W-:Y:S01]  /*8480*/  FMUL.FTZ R27, R27, c[0x0][0x320] ;  /* 0x0000c8001b1b7a20 */ /* 0x000fe20000410000 */
[-C--:B-1----:R-:W-:Y:S05]  /*8490*/  HMMA.16816.F32 R36, R216, R8.reuse, R36 ;  /* 0x00000008d824723c */ /* 0x082fea0000001824 */
[----:B------:R-:W-:Y:S02]  /*84a0*/  FMUL.FTZ R31, R31, c[0x0][0x320] ;  /* 0x0000c8001f1f7a20 */ /* 0x000fe40000410000 */
[----:B------:R-:W-:Y:S01]  /*84b0*/  MUFU.TANH R252, R23 ;  /* 0x0000001700fc7308 */ /* 0x000fe20000002400 */
[----:B------:R-:W-:Y:S01]  /*84c0*/  FMUL.FTZ R26, R26, c[0x0][0x320] ;  /* 0x0000c8001a1a7a20 */ /* 0x000fe20000410000 */
[C---:B------:R-:W-:Y:S04]  /*84d0*/  HMMA.16816.F32 R40, R208.reuse, R8, R40 ;  /* 0x00000008d028723c */ /* 0x040fe80000001828 */
[----:B------:R-:W-:Y:S02]  /*84e0*/  FMUL.FTZ R21, R21, c[0x0][0x320] ;  /* 0x0000c80015157a20 */ /* 0x000fe40000410000 */
[----:B------:R-:W-:Y:S02]  /*84f0*/  FMUL.FTZ R28, R28, c[0x0][0x320] ;  /* 0x0000c8001c1c7a20 */ /* 0x000fe40000410000 */
[----:B------:R1:W-:Y:S01]  /*8500*/  MUFU.TANH R139, R31 ;  /* 0x0000001f008b7308 */ /* 0x0003e20000002400 */
[-C--:B------:R-:W-:Y:S03]  /*8510*/  HMMA.16816.F32 R44, R208, R10.reuse, R44 ;  /* 0x0000000ad02c723c */ /* 0x080fe6000000182c */
[----:B------:R-:W-:Y:S02]  /*8520*/  FMUL.FTZ R20, R20, c[0x0][0x320] ;  /* 0x0000c80014147a20 */ /* 0x000fe40000410000 */
[----:B------:R-:W-:Y:S02]  /*8530*/  FMUL.FTZ R24, R24, c[0x0][0x320] ;  /* 0x0000c80018187a20 */ /* 0x000fe40000410000 */
[----:B------:R-:W-:Y:S01]  /*8540*/  FMUL.FTZ R36, R36, c[0x0][0x320] ;  /* 0x0000c80024247a20 */ /* 0x000fe20000410000 */
[C---:B------:R-:W-:Y:S01]  /*8550*/  HMMA.16816.F32 R48, R216.reuse, R10, R48 ;  /* 0x0000000ad830723c */ /* 0x040fe20000001830 */
[----:B------:R-:W2:Y:S03]  /*8560*/  MUFU.TANH R137, R26 ;  /* 0x0000001a00897308 */ /* 0x000ea60000002400 */
[----:B------:R-:W-:Y:S02]  /*8570*/  FMUL.FTZ R37, R37, c[0x0][0x320] ;  /* 0x0000c80025257a20 */ /* 0x000fe40000410000 */
[----:B------:R-:W-:Y:S02]  /*8580*/  FMUL.FTZ R38, R38, c[0x0][0x320] ;  /* 0x0000c80026267a20 */ /* 0x000fe40000410000 */
[-C--:B---3--:R-:W-:Y:S03]  /*8590*/  HMMA.16816.F32 R52, R216, R4.reuse, R52 ;  /* 0x00000004d834723c */ /* 0x088fe60000001834 */
[----:B------:R-:W-:Y:S01]  /*85a0*/  MUFU.TANH R246, R36 ;  /* 0x0000002400f67308 */ /* 0x000fe20000002400 */
[----:B------:R-:W-:Y:S02]  /*85b0*/  FMUL.FTZ R41, R41, c[0x0][0x320] ;  /* 0x0000c80029297a20 */ /* 0x000fe40000410000 */
[----:B------:R-:W-:Y:S01]  /*85c0*/  FMUL.FTZ R39, R39, c[0x0][0x320] ;  /* 0x0000c80027277a20 */ /* 0x000fe20000410000 */
[----:B-1----:R-:W3:Y:S01]  /*85d0*/  LDL R31, [R1+0x18] ;  /* 0x00001800011f7983 */ /* 0x002ee20000100800 */
[C---:B------:R-:W-:Y:S04]  /*85e0*/  HMMA.16816.F32 R56, R208.reuse, R4, R56 ;  /* 0x00000004d038723c */ /* 0x040fe80000001838 */
[----:B------:R-:W-:Y:S01]  /*85f0*/  FMUL.FTZ R45, R45, c[0x0][0x320] ;  /* 0x0000c8002d2d7a20 */ /* 0x000fe20000410000 */
[----:B------:R-:W-:Y:S01]  /*8600*/  MUFU.TANH R22, R41 ;  /* 0x0000002900167308 */ /* 0x000fe20000002400 */
[----:B------:R-:W-:Y:S01]  /*8610*/  FMUL.FTZ R46, R46, c[0x0][0x320] ;  /* 0x0000c8002e2e7a20 */ /* 0x000fe20000410000 */
[----:B------:R-:W-:Y:S01]  /*8620*/  FMNMX.FTZ R4, R213, R3, !PT ;  /* 0x00000003d5047209 */ /* 0x000fe20007810000 */
[-C--:B------:R-:W-:Y:S04]  /*8630*/  HMMA.16816.F32 R60, R208, R6.reuse, R60 ;  /* 0x00000006d03c723c */ /* 0x080fe8000000183c */
[----:B------:R-:W-:Y:S01]  /*8640*/  FMUL.FTZ R49, R49, c[0x0][0x320] ;  /* 0x0000c80031317a20 */ /* 0x000fe20000410000 */
[----:B------:R-:W-:Y:S01]  /*8650*/  FMNMX.FTZ R4, R212, R4, !PT ;  /* 0x00000004d4047209 */ /* 0x000fe20007810000 */
[----:B------:R-:W-:Y:S01]  /*8660*/  FMUL.FTZ R51, R51, c[0x0][0x320] ;  /* 0x0000c80033337a20 */ /* 0x000fe20000410000 */
[----:B------:R1:W-:Y:S01]  /*8670*/  MUFU.TANH R2, R37 ;  /* 0x0000002500027308 */ /* 0x0003e20000002400 */
[----:B------:R-:W-:Y:S01]  /*8680*/  FMUL.FTZ R55, R55, c[0x0][0x320] ;  /* 0x0000c80037377a20 */ /* 0x000fe20000410000 */
[----:B------:R-:W-:Y:S04]  /*8690*/  HMMA.16816.F32 R64, R216, R6, R64 ;  /* 0x00000006d840723c */ /* 0x000fe80000001840 */
[----:B------:R-:W-:Y:S01]  /*86a0*/  FMUL.FTZ R54, R54, c[0x0][0x320] ;  /* 0x0000c80036367a20 */ /* 0x000fe20000410000 */
[----:B------:R-:W-:Y:S01]  /*86b0*/  FMNMX.FTZ R4, R16, R4, !PT ;  /* 0x0000000410047209 */ /* 0x000fe20007810000 */
[----:B------:R-:W-:Y:S02]  /*86c0*/  FMUL.FTZ R52, R52, c[0x0][0x320] ;  /* 0x0000c80034347a20 */ /* 0x000fe40000410000 */
[----:B------:R2:W2:Y:S01]  /*86d0*/  MUFU.TANH R8, R49 ;  /* 0x0000003100087308 */ /* 0x0004a20000002400 */
[----:B------:R-:W-:Y:S03]  /*86e0*/  FMUL.FTZ R53, R53, c[0x0][0x320] ;  /* 0x0000c80035357a20 */ /* 0x000fe60000410000 */
[----:B------:R-:W-:Y:S01]  /*86f0*/  FMUL.FTZ R43, R43, c[0x0][0x320] ;  /* 0x0000c8002b2b7a20 */ /* 0x000fe20000410000 */
[----:B----4-:R-:W-:Y:S01]  /*8700*/  FMNMX.FTZ R4, R17, R4, !PT ;  /* 0x0000000411047209 */ /* 0x010fe20007810000 */
[----:B------:R-:W-:Y:S02]  /*8710*/  FMUL.FTZ R50, R50, c[0x0][0x320] ;  /* 0x0000c80032327a20 */ /* 0x000fe40000410000 */
[----:B------:R-:W-:Y:S02]  /*8720*/  FMUL.FTZ R60, R60, c[0x0][0x320] ;  /* 0x0000c8003c3c7a20 */ /* 0x000fe40000410000 */
[----:B------:R4:W-:Y:S01]  /*8730*/  MUFU.TANH R10, R50 ;  /* 0x00000032000a7308 */ /* 0x0009e20000002400 */
[----:B------:R-:W-:Y:S02]  /*8740*/  FMUL.FTZ R61, R61, c[0x0][0x320] ;  /* 0x0000c8003d3d7a20 */ /* 0x000fe40000410000 */
[----:B------:R-:W-:Y:S01]  /*8750*/  FMUL.FTZ R62, R62, c[0x0][0x320] ;  /* 0x0000c8003e3e7a20 */ /* 0x000fe20000410000 */
[----:B-1----:R-:W3:Y:S01]  /*8760*/  LDL.64 R36, [R1+0x28] ;  /* 0x0000280001247983 */ /* 0x002ee20000100a00 */
[----:B------:R-:W-:Y:S02]  /*8770*/  FMUL.FTZ R25, R25, c[0x0][0x320] ;  /* 0x0000c80019197a20 */ /* 0x000fe40000410000 */
[----:B------:R-:W-:Y:S02]  /*8780*/  FMUL.FTZ R65, R65, c[0x0][0x320] ;  /* 0x0000c80041417a20 */ /* 0x000fe40000410000 */
[----:B------:R-:W-:Y:S01]  /*8790*/  FMUL.FTZ R64, R64, c[0x0][0x320] ;  /* 0x0000c80040407a20 */ /* 0x000fe20000410000 */
[----:B------:R1:W-:Y:S01]  /*87a0*/  MUFU.TANH R41, R51 ;  /* 0x0000003300297308 */ /* 0x0003e20000002400 */
[----:B------:R-:W-:Y:S02]  /*87b0*/  FMUL.FTZ R35, R35, c[0x0][0x320] ;  /* 0x0000c80023237a20 */ /* 0x000fe40000410000 */
[----:B------:R-:W-:Y:S01]  /*87c0*/  FMUL.FTZ R29, R29, c[0x0][0x320] ;  /* 0x0000c8001d1d7a20 */ /* 0x000fe20000410000 */
[----:B--2---:R-:W-:Y:S01]  /*87d0*/  MOV R49, R137 ;  /* 0x0000008900317202 */ /* 0x004fe20000000f00 */
[----:B------:R-:W-:Y:S02]  /*87e0*/  FMUL.FTZ R40, R40, c[0x0][0x320] ;  /* 0x0000c80028287a20 */ /* 0x000fe40000410000 */
[----:B------:R-:W-:Y:S02]  /*87f0*/  FMUL.FTZ R67, R67, c[0x0][0x320] ;  /* 0x0000c80043437a20 */ /* 0x000fe40000410000 */
[----:B------:R-:W-:Y:S01]  /*8800*/  FMUL.FTZ R66, R66, c[0x0][0x320] ;  /* 0x0000c80042427a20 */ /* 0x000fe20000410000 */
[----:B------:R-:W-:Y:S01]  /*8810*/  MUFU.TANH R11, R43 ;  /* 0x0000002b000b7308 */ /* 0x000fe20000002400 */
[----:B------:R-:W-:Y:S02]  /*8820*/  FMUL.FTZ R47, R47, c[0x0][0x320] ;  /* 0x0000c8002f2f7a20 */ /* 0x000fe40000410000 */
[----:B------:R-:W-:Y:S01]  /*8830*/  FMUL.FTZ R58, R58, c[0x0][0x320] ;  /* 0x0000c8003a3a7a20 */ /* 0x000fe20000410000 */
[----:B----4-:R-:W-:Y:S01]  /*8840*/  MOV R50, R252 ;  /* 0x000000fc00327202 */ /* 0x010fe20000000f00 */
[----:B------:R-:W-:Y:S02]  /*8850*/  FMUL.FTZ R59, R59, c[0x0][0x320] ;  /* 0x0000c8003b3b7a20 */ /* 0x000fe40000410000 */
[----:B------:R-:W-:Y:S02]  /*8860*/  FMUL.FTZ R42, R42, c[0x0][0x320] ;  /* 0x0000c8002a2a7a20 */ /* 0x000fe40000410000 */
[----:B------:R-:W-:Y:S01]  /*8870*/  FMUL.FTZ R57, R57, c[0x0][0x320] ;  /* 0x0000c80039397a20 */ /* 0x000fe20000410000 */
[----:B------:R2:W-:Y:S01]  /*8880*/  MUFU.TANH R23, R60 ;  /* 0x0000003c00177308 */ /* 0x0005e20000002400 */
[----:B------:R-:W-:Y:S02]  /*8890*/  FMUL.FTZ R48, R48, c[0x0][0x320] ;  /* 0x0000c80030307a20 */ /* 0x000fe40000410000 */
[----:B------:R-:W-:Y:S01]  /*88a0*/  FMUL.FTZ R56, R56, c[0x0][0x320] ;  /* 0x0000c80038387a20 */ /* 0x000fe20000410000 */
[----:B-1----:R-:W-:Y:S01]  /*88b0*/  MOV R51, R8 ;  /* 0x0000000800337202 */ /* 0x002fe20000000f00 */
[----:B------:R-:W-:Y:S02]  /*88c0*/  FMUL.FTZ R34, R34, c[0x0][0x320] ;  /* 0x0000c80022227a20 */ /* 0x000fe40000410000 */
[----:B------:R-:W-:Y:S02]  /*88d0*/  FMUL.FTZ R32, R32, c[0x0][0x320] ;  /* 0x0000c80020207a20 */ /* 0x000fe40000410000 */
[----:B------:R-:W-:Y:S01]  /*88e0*/  FMUL.FTZ R33, R33, c[0x0][0x320] ;  /* 0x0000c80021217a20 */ /* 0x000fe20000410000 */
[----:B------:R1:W4:Y:S01]  /*88f0*/  MUFU.TANH R0, R48 ;  /* 0x0000003000007308 */ /* 0x0003220000002400 */
[----:B------:R-:W-:Y:S02]  /*8900*/  FMUL.FTZ R44, R44, c[0x0][0x320] ;  /* 0x0000c8002c2c7a20 */ /* 0x000fe40000410000 */
[----:B------:R-:W-:Y:S07]  /*8910*/  FMUL.FTZ R30, R30, c[0x0][0x320] ;  /* 0x0000c8001e1e7a20 */ /* 0x000fee0000410000 */
[----:B------:R4:W-:Y:S01]  /*8920*/  MUFU.TANH R26, R57 ;  /* 0x00000039001a7308 */ /* 0x0009e20000002400 */
[----:B--2---:R-:W-:Y:S09]  /*8930*/  MOV R60, R246 ;  /* 0x000000f6003c7202 */ /* 0x004ff20000000f00 */
[----:B------:R-:W-:Y:S01]  /*8940*/  MUFU.TANH R130, R27 ;  /* 0x0000001b00827308 */ /* 0x000fe20000002400 */
[----:B-1----:R-:W-:Y:S09]  /*8950*/  MOV R48, R136 ;  /* 0x0000008800307202 */ /* 0x002ff20000000f00 */
[----:B------:R1:W-:Y:S01]  /*8960*/  MUFU.TANH R27, R56 ;  /* 0x00000038001b7308 */ /* 0x0003e20000002400 */
[----:B----4-:R-:W-:Y:S02]  /*8970*/  MOV R57, R2 ;  /* 0x0000000200397202 */ /* 0x010fe40000000f00 */
[----:B------:R-:W-:Y:S07]  /*8980*/  FMNMX.FTZ R2, R215, R132, !PT ;  /* 0x00000084d7027209 */ /* 0x000fee0007810000 */
[----:B------:R-:W-:Y:S01]  /*8990*/  MUFU.TANH R243, R38 ;  /* 0x0000002600f37308 */ /* 0x000fe20000002400 */
[----:B------:R-:W-:Y:S09]  /*89a0*/  FMNMX.FTZ R5, R214, R2, !PT ;  /* 0x00000002d6057209 */ /* 0x000ff20007810000 */
[----:B------:R2:W-:Y:S01]  /*89b0*/  MUFU.TANH R129, R39 ;  /* 0x0000002700817308 */ /* 0x0005e20000002400 */
[----:B-1----:R-:W-:Y:S02]  /*89c0*/  MOV R56, R0 ;  /* 0x0000000000387202 */ /* 0x002fe40000000f00 */
[----:B------:R-:W-:Y:S07]  /*89d0*/  FMNMX.FTZ R0, R221, R133, !PT ;  /* 0x00000085dd007209 */ /* 0x000fee0007810000 */
[----:B------:R-:W1:Y:S01]  /*89e0*/  MUFU.TANH R8, R55 ;  /* 0x0000003700087308 */ /* 0x000e620000002400 */
[----:B------:R-:W-:Y:S02]  /*89f0*/  FMNMX.FTZ R2, R220, R0, !PT ;  /* 0x00000000dc027209 */ /* 0x000fe40007810000 */
[----:B------:R-:W-:Y:S02]  /*8a00*/  FMNMX.FTZ R0, R18, R5, !PT ;  /* 0x0000000512007209 */ /* 0x000fe40007810000 */
[----:B------:R-:W-:Y:S02]  /*8a10*/  FMNMX.FTZ R2, R12, R2, !PT ;  /* 0x000000020c027209 */ /* 0x000fe40007810000 */
[----:B------:R-:W-:Y:S03]  /*8a20*/  FMNMX.FTZ R0, R19, R0, !PT ;  /* 0x0000000013007209 */ /* 0x000fe60007810000 */
[----:B------:R-:W-:Y:S01]  /*8a30*/  MUFU.TANH R251, R21 ;  /* 0x0000001500fb7308 */ /* 0x000fe20000002400 */
[----:B------:R-:W-:Y:S01]  /*8a40*/  FMNMX.FTZ R0, R48, R0, !PT ;  /* 0x0000000030007209 */ /* 0x000fe20007810000 */
[----:B--2---:R-:W2:Y:S03]  /*8a50*/  LDL.64 R38, [R1+0x38] ;  /* 0x0000380001267983 */ /* 0x004ea60000100a00 */
[----:B------:R-:W-:Y:S05]  /*8a60*/  FMNMX.FTZ R0, R50, R0, !PT ;  /* 0x0000000032007209 */ /* 0x000fea0007810000 */
[----:B------:R-:W-:Y:S10]  /*8a70*/  MUFU.TANH R21, R28 ;  /* 0x0000001c00157308 */ /* 0x000ff40000002400 */
[----:B------:R1:W-:Y:S10]  /*8a80*/  MUFU.TANH R28, R61 ;  /* 0x0000003d001c7308 */ /* 0x0003f40000002400 */
[----:B------:R-:W4:Y:S10]  /*8a90*/  MUFU.TANH R13, R13 ;  /* 0x0000000d000d7308 */ /* 0x000f340000002400 */
[----:B------:R-:W-:Y:S01]  /*8aa0*/  MUFU.TANH R246, R64 ;  /* 0x0000004000f67308 */ /* 0x000fe20000002400 */
[----:B-1----:R-:W-:Y:S02]  /*8ab0*/  MOV R61, R8 ;  /* 0x00000008003d7202 */ /* 0x002fe40000000f00 */
[----:B------:R-:W2:Y:S07]  /*8ac0*/  LDL R8, [R1+0x1c] ;  /* 0x00001c0001087983 */ /* 0x000eae0000100800 */
[----:B------:R-:W1:Y:S01]  /*8ad0*/  MUFU.TANH R242, R24 ;  /* 0x0000001800f27308 */ /* 0x000e620000002400 */
[----:B----4-:R-:W-:Y:S09]  /*8ae0*/  FMNMX.FTZ R5, R13, R2, !PT ;  /* 0x000000020d057209 */ /* 0x010ff20007810000 */
[----:B------:R-:W4:Y:S10]  /*8af0*/  MUFU.TANH R248, R20 ;  /* 0x0000001400f87308 */ /* 0x000f340000002400 */
[----:B------:R-:W-:Y:S01]  /*8b00*/  MUFU.TANH R218, R65 ;  /* 0x0000004100da7308 */ /* 0x000fe20000002400 */
[----:B-1----:R-:W-:Y:S04]  /*8b10*/  MOV R64, R242 ;  /* 0x000000f200407202 */ /* 0x002fe80000000f00 */
[----:B------:R-:W-:Y:S05]  /*8b20*/  FMNMX.FTZ R5, R64, R5, !PT ;  /* 0x0000000540057209 */ /* 0x000fea0007810000 */
[----:B------:R-:W1:Y:S01]  /*8b30*/  MUFU.TANH R241, R25 ;  /* 0x0000001900f17308 */ /* 0x000e620000002400 */
[----:B----4-:R-:W-:Y:S04]  /*8b40*/  FMNMX.FTZ R4, R248, R4, !PT ;  /* 0x00000004f8047209 */ /* 0x010fe80007810000 */
[----:B------:R-:W-:Y:S05]  /*8b50*/  FMNMX.FTZ R4, R251, R4, !PT ;  /* 0x00000004fb047209 */ /* 0x000fea0007810000 */
[----:B------:R-:W4:Y:S10]  /*8b60*/  MUFU.TANH R250, R34 ;  /* 0x0000002200fa7308 */ /* 0x000f340000002400 */
[----:B------:R-:W4:Y:S01]  /*8b70*/  MUFU.TANH R245, R32 ;  /* 0x0000002000f57308 */ /* 0x000f220000002400 */
[----:B-1----:R-:W-:Y:S04]  /*8b80*/  MOV R65, R241 ;  /* 0x000000f100417202 */ /* 0x002fe80000000f00 */
[----:B------:R-:W-:Y:S05]  /*8b90*/  FMNMX.FTZ R5, R65, R5, !PT ;  /* 0x0000000541057209 */ /* 0x000fea0007810000 */
[----:B------:R-:W1:Y:S01]  /*8ba0*/  MUFU.TANH R249, R35 ;  /* 0x0000002300f97308 */ /* 0x000e620000002400 */
[----:B------:R-:W-:Y:S02]  /*8bb0*/  FMNMX.FTZ R5, R21, R5, !PT ;  /* 0x0000000515057209 */ /* 0x000fe40007810000 */
[----:B----4-:R-:W-:Y:S07]  /*8bc0*/  FMNMX.FTZ R0, R250, R0, !PT ;  /* 0x00000000fa007209 */ /* 0x010fee0007810000 */
[----:B------:R-:W4:Y:S01]  /*8bd0*/  MUFU.TANH R247, R33 ;  /* 0x0000002100f77308 */ /* 0x000f220000002400 */
[----:B------:R-:W-:Y:S09]  /*8be0*/  FMNMX.FTZ R4, R245, R4, !PT ;  /* 0x00000004f5047209 */ /* 0x000ff20007810000 */
[----:B------:R-:W4:Y:S01]  /*8bf0*/  MUFU.TANH R24, R29 ;  /* 0x0000001d00187308 */ /* 0x000f220000002400 */
[----:B-1----:R-:W-:Y:S04]  /*8c00*/  FMNMX.FTZ R0, R249, R0, !PT ;  /* 0x00000000f9007209 */ /* 0x002fe80007810000 */
[----:B------:R-:W-:Y:S05]  /*8c10*/  FMNMX.FTZ R0, R243, R0, !PT ;  /* 0x00000000f3007209 */ /* 0x000fea0007810000 */
[----:B------:R-:W1:Y:S01]  /*8c20*/  MUFU.TANH R25, R40 ;  /* 0x0000002800197308 */ /* 0x000e620000002400 */
[----:B------:R-:W-:Y:S02]  /*8c30*/  FMNMX.FTZ R0, R129, R0, !PT ;  /* 0x0000000081007209 */ /* 0x000fe40007810000 */
[----:B----4-:R-:W-:Y:S02]  /*8c40*/  FMNMX.FTZ R4, R247, R4, !PT ;  /* 0x00000004f7047209 */ /* 0x010fe40007810000 */
[----:B------:R-:W-:Y:S02]  /*8c50*/  FMNMX.FTZ R0, R10, R0, !PT ;  /* 0x000000000a007209 */ /* 0x000fe40007810000 */
[----:B------:R-:W-:Y:S03]  /*8c60*/  FMNMX.FTZ R4, R60, R4, !PT ;  /* 0x000000043c047209 */ /* 0x000fe60007810000 */
[----:B------:R-:W-:Y:S01]  /*8c70*/  MUFU.TANH R9, R54 ;  /* 0x0000003600097308 */ /* 0x000fe20000002400 */
[----:B------:R-:W-:Y:S02]  /*8c80*/  FMNMX.FTZ R0, R41, R0, !PT ;  /* 0x0000000029007209 */ /* 0x000fe40007810000 */
[----:B------:R-:W-:Y:S02]  /*8c90*/  FMNMX.FTZ R4, R57, R4, !PT ;  /* 0x0000000439047209 */ /* 0x000fe40007810000 */
[----:B------:R-:W-:Y:S02]  /*8ca0*/  FMNMX.FTZ R5, R24, R5, !PT ;  /* 0x0000000518057209 */ /* 0x000fe40007810000 */
[----:B------:R-:W-:Y:S02]  /*8cb0*/  FMNMX.FTZ R4, R56, R4, !PT ;  /* 0x0000000438047209 */ /* 0x000fe40007810000 */
[----:B------:R-:W-:Y:S01]  /*8cc0*/  MOV R33, R139 ;  /* 0x0000008b00217202 */ /* 0x000fe20000000f00 */
[----:B------:R-:W4:Y:S01]  /*8cd0*/  MUFU.TANH R44, R44 ;  /* 0x0000002c002c7308 */ /* 0x000f220000002400 */
[----:B------:R-:W-:Y:S02]  /*8ce0*/  FMNMX.FTZ R4, R51, R4, !PT ;  /* 0x0000000433047209 */ /* 0x000fe40007810000 */
[----:B-1----:R-:W-:Y:S04]  /*8cf0*/  FMNMX.FTZ R5, R25, R5, !PT ;  /* 0x0000000519057209 */ /* 0x002fe80007810000 */
[----:B------:R-:W-:Y:S03]  /*8d00*/  FMNMX.FTZ R5, R22, R5, !PT ;  /* 0x0000000516057209 */ /* 0x000fe60007810000 */
[----:B------:R1:W-:Y:S10]  /*8d10*/  MUFU.TANH R29, R67 ;  /* 0x00000043001d7308 */ /* 0x0003f40000002400 */
[----:B------:R-:W3:Y:S01]  /*8d20*/  MUFU.TANH R131, R45 ;  /* 0x0000002d00837308 */ /* 0x000ee20000002400 */
[----:B----4-:R-:W-:Y:S09]  /*8d30*/  FMNMX.FTZ R5, R44, R5, !PT ;  /* 0x000000052c057209 */ /* 0x010ff20007810000 */
[----:B------:R-:W4:Y:S01]  /*8d40*/  MUFU.TANH R45, R52 ;  /* 0x00000034002d7308 */ /* 0x000f220000002400 */
[----:B-1----:R-:W-:Y:S04]  /*8d50*/  MOV R67, R9 ;  /* 0x0000000900437202 */ /* 0x002fe80000000f00 */
[----:B------:R-:W-:Y:S05]  /*8d60*/  FMNMX.FTZ R0, R67, R0, !PT ;  /* 0x0000000043007209 */ /* 0x000fea0007810000 */
[----:B------:R-:W1:Y:S01]  /*8d70*/  MUFU.TANH R252, R53 ;  /* 0x0000003500fc7308 */ /* 0x000e620000002400 */
[----:B------:R-:W-:Y:S02]  /*8d80*/  FMNMX.FTZ R2, R61, R0, !PT ;  /* 0x000000003d027209 */ /* 0x000fe40007810000 */
[----:B---3--:R-:W-:Y:S04]  /*8d90*/  FMNMX.FTZ R5, R131, R5, !PT ;  /* 0x0000000583057209 */ /* 0x008fe80007810000 */
[----:B------:R-:W-:Y:S03]  /*8da0*/  FMNMX.FTZ R0, R27, R5, !PT ;  /* 0x000000051b007209 */ /* 0x000fe60007810000 */
[----:B------:R-:W3:Y:S01]  /*8db0*/  MUFU.TANH R14, R14 ;  /* 0x0000000e000e7308 */ /* 0x000ee20000002400 */
[----:B------:R-:W-:Y:S02]  /*8dc0*/  FMNMX.FTZ R5, R222, R138, !PT ;  /* 0x0000008ade057209 */ /* 0x000fe40007810000 */
[----:B------:R-:W-:Y:S02]  /*8dd0*/  FMNMX.FTZ R0, R26, R0, !PT ;  /* 0x000000001a007209 */ /* 0x000fe40007810000 */
[----:B----4-:R-:W-:Y:S02]  /*8de0*/  FMNMX.FTZ R4, R45, R4, !PT ;  /* 0x000000042d047209 */ /* 0x010fe40007810000 */
[----:B------:R-:W-:Y:S02]  /*8df0*/  FMNMX.FTZ R0, R23, R0, !PT ;  /* 0x0000000017007209 */ /* 0x000fe40007810000 */
[----:B------:R-:W-:Y:S01]  /*8e00*/  FMNMX.FTZ R5, R223, R5, !PT ;  /* 0x00000005df057209 */ /* 0x000fe20007810000 */
[----:B------:R-:W4:Y:S01]  /*8e10*/  MUFU.TANH R15, R15 ;  /* 0x0000000f000f7308 */ /* 0x000f220000002400 */
[----:B------:R-:W-:Y:S02]  /*8e20*/  FMNMX.FTZ R0, R28, R0, !PT ;  /* 0x000000001c007209 */ /* 0x000fe40007810000 */
[----:B-1----:R-:W-:Y:S03]  /*8e30*/  FMNMX.FTZ R4, R252, R4, !PT ;  /* 0x00000004fc047209 */ /* 0x002fe60007810000 */
[----:B------:R-:W1:Y:S01]  /*8e40*/  SHFL.BFLY PT, R135, R0, 0x2, 0x1f ;  /* 0x0c401f0000877f89 */ /* 0x000e6200000e0000 */
[----:B------:R-:W-:Y:S03]  /*8e50*/  FMNMX.FTZ R4, R246, R4, !PT ;  /* 0x00000004f6047209 */ /* 0x000fe60007810000 */
[----:B------:R-:W1:Y:S01]  /*8e60*/  MUFU.TANH R235, R30 ;  /* 0x0000001e00eb7308 */ /* 0x000e620000002400 */
[----:B------:R-:W-:Y:S02]  /*8e70*/  FMNMX.FTZ R4, R218, R4, !PT ;  /* 0x00000004da047209 */ /* 0x000fe40007810000 */
[----:B---3--:R-:W-:Y:S03]  /*8e80*/  FMNMX.FTZ R5, R14, R5, !PT ;  /* 0x000000050e057209 */ /* 0x008fe60007810000 */
[----:B------:R-:W3:Y:S04]  /*8e90*/  SHFL.BFLY PT, R7, R4, 0x2, 0x1f ;  /* 0x0c401f0004077f89 */ /* 0x000ee800000e0000 */
[----:B------:R-:W3:Y:S01]  /*8ea0*/  MUFU.TANH R30, R66 ;  /* 0x00000042001e7308 */ /* 0x000ee20000002400 */
[----:B----4-:R-:W-:Y:S04]  /*8eb0*/  FMNMX.FTZ R5, R15, R5, !PT ;  /* 0x000000050f057209 */ /* 0x010fe80007810000 */
[----:B------:R-:W-:Y:S05]  /*8ec0*/  FMNMX.FTZ R5, R49, R5, !PT ;  /* 0x0000000531057209 */ /* 0x000fea0007810000 */
[----:B------:R-:W4:Y:S01]  /*8ed0*/  MUFU.TANH R34, R42 ;  /* 0x0000002a00227308 */ /* 0x000f220000002400 */
[----:B-1----:R-:W-:Y:S02]  /*8ee0*/  FMNMX.FTZ R135, R0, R135, !PT ;  /* 0x0000008700877209 */ /* 0x002fe40007810000 */
[----:B------:R-:W-:Y:S02]  /*8ef0*/  FMNMX.FTZ R5, R130, R5, !PT ;  /* 0x0000000582057209 */ /* 0x000fe40007810000 */
[----:B------:R-:W-:Y:S04]  /*8f00*/  MOV R32, R235 ;  /* 0x000000eb00207202 */ /* 0x000fe80000000f00 */
[----:B------:R-:W-:Y:S01]  /*8f10*/  FMNMX.FTZ R5, R32, R5, !PT ;  /* 0x0000000520057209 */ /* 0x000fe20007810000 */
[----:B------:R1:W1:Y:S01]  /*8f20*/  MUFU.TANH R20, R46 ;  /* 0x0000002e00147308 */ /* 0x0002620000002400 */
[----:B---3--:R-:W-:Y:S02]  /*8f30*/  FMNMX.FTZ R4, R4, R7, !PT ;  /* 0x0000000704047209 */ /* 0x008fe40007810000 */
[----:B------:R-:W-:Y:S02]  /*8f40*/  FMNMX.FTZ R0, R33, R5, !PT ;  /* 0x0000000521007209 */ /* 0x000fe40007810000 */
[----:B------:R-:W-:Y:S01]  /*8f50*/  FMNMX.FTZ R2, R30, R2, !PT ;  /* 0x000000021e027209 */ /* 0x000fe20007810000 */
[----:B------:R-:W3:Y:S01]  /*8f60*/  SHFL.BFLY PT, R137, R4, 0x1, 0x1f ;  /* 0x0c201f0004897f89 */ /* 0x000ee200000e0000 */
[----:B------:R-:W-:Y:S02]  /*8f70*/  MOV R43, R30 ;  /* 0x0000001e002b7202 */ /* 0x000fe40000000f00 */
[----:B------:R-:W-:Y:S01]  /*8f80*/  FMNMX.FTZ R2, R29, R2, !PT ;  /* 0x000000021d027209 */ /* 0x000fe20007810000 */
[----:B------:R3:W3:Y:S01]  /*8f90*/  MUFU.TANH R66, R47 ;  /* 0x0000002f00427308 */ /* 0x0006e20000002400 */
[----:B----4-:R-:W-:Y:S01]  /*8fa0*/  FMNMX.FTZ R5, R34, R0, !PT ;  /* 0x0000000022057209 */ /* 0x010fe20007810000 */
[----:B------:R-:W-:Y:S02]  /*8fb0*/  FMUL.FTZ R0, R63, c[0x0][0x320] ;  /* 0x0000c8003f007a20 */ /* 0x000fe40000410000 */
[----:B------:R-:W4:Y:S01]  /*8fc0*/  SHFL.BFLY PT, R6, R2, 0x2, 0x1f ;  /* 0x0c401f0002067f89 */ /* 0x000f2200000e0000 */
[----:B------:R-:W-:Y:S02]  /*8fd0*/  MOV R42, R10 ;  /* 0x0000000a002a7202 */ /* 0x000fe40000000f00 */
[----:B------:R-:W-:Y:S03]  /*8fe0*/  FMNMX.FTZ R5, R11, R5, !PT ;  /* 0x000000050b057209 */ /* 0x000fe60007810000 */
[----:B------:R4:W-:Y:S01]  /*8ff0*/  MUFU.TANH R139, R0 ;  /* 0x00000000008b7308 */ /* 0x0009e20000002400 */
[----:B------:R-:W-:Y:S02]  /*9000*/  MOV R63, R22 ;  /* 0x00000016003f7202 */ /* 0x000fe40000000f00 */
[----:B-1----:R-:W-:Y:S02]  /*9010*/  MOV R46, R29 ;  /* 0x0000001d002e7202 */ /* 0x002fe40000000f00 */
[----:B---3--:R-:W-:Y:S05]  /*9020*/  FMNMX.FTZ R137, R4, R137, !PT ;  /* 0x0000008904897209 */ /* 0x008fea0007810000 */
[----:B------:R1:W3:Y:S01]  /*9030*/  MUFU.TANH R242, R58 ;  /* 0x0000003a00f27308 */ /* 0x0002e20000002400 */
[----:B------:R-:W-:Y:S02]  /*9040*/  FMNMX.FTZ R4, R20, R5, !PT ;  /* 0x0000000514047209 */ /* 0x000fe40007810000 */
[----:B------:R-:W-:Y:S01]  /*9050*/  MOV R47, R28 ;  /* 0x0000001c002f7202 */ /* 0x000fe20000000f00 */
[C---:B------:R-:W-:Y:S01]  /*9060*/  FMUL.FTZ R189, R137.reuse, c[0x0][0x2d0] ;  /* 0x0000b40089bd7a20 */ /* 0x040fe20000410000 */
[----:B------:R-:W-:Y:S02]  /*9070*/  FMNMX.FTZ R4, R66, R4, !PT ;  /* 0x0000000442047209 */ /* 0x000fe40007810000 */
[----:B----4-:R-:W-:Y:S03]  /*9080*/  FMNMX.FTZ R2, R2, R6, !PT ;  /* 0x0000000602027209 */ /* 0x010fe60007810000 */
[----:B------:R4:W3:Y:S01]  /*9090*/  MUFU.TANH R235, R59 ;  /* 0x0000003b00eb7308 */ /* 0x0008e20000002400 */
[----:B------:R-:W3:Y:S01]  /*90a0*/  SHFL.BFLY PT, R6, R135, 0x1, 0x1f ;  /* 0x0c201f0087067f89 */ /* 0x000ee200000e0000 */
[----:B------:R-:W-:Y:S04]  /*90b0*/  FADD.FTZ R0, -R137, R3 ;  /* 0x0000000389007221 */ /* 0x000fe80000010100 */
[----:B------:R-:W-:Y:S03]  /*90c0*/  FMUL.FTZ R0, R0, c[0x0][0x2d0] ;  /* 0x0000b40000007a20 */ /* 0x000fe60000410000 */
[----:B------:R-:W3:Y:S01]  /*90d0*/  SHFL.BFLY PT, R136, R2, 0x1, 0x1f ;  /* 0x0c201f0002887f89 */ /* 0x000ee200000e0000 */
[----:B------:R3:W-:Y:S01]  /*90e0*/  MUFU.TANH R188, R62 ;  /* 0x0000003e00bc7308 */ /* 0x0007e20000002400 */
[----:B-1----:R-:W-:Y:S09]  /*90f0*/  MOV R58, R27 ;  /* 0x0000001b003a7202 */ /* 0x002ff20000000f00 */
[----:B------:R1:W1:Y:S01]  /*9100*/  MUFU.EX2 R134, R0 ;  /* 0x0000000000867308 */ /* 0x0002620000000800 */
[----:B----4-:R-:W-:Y:S02]  /*9110*/  MOV R59, R26 ;  /* 0x0000001a003b7202 */ /* 0x010fe40000000f00 */
[----:B---3--:R-:W-:Y:S05]  /*9120*/  FMNMX.FTZ R135, R135, R6, !PT ;  /* 0x0000000687877209 */ /* 0x008fea0007810000 */
[----:B------:R-:W-:Y:S01]  /*9130*/  FMUL.FTZ R190, R135, c[0x0][0x2d0] ;  /* 0x0000b40087be7a20 */ /* 0x000fe20000410000 */
[----:B------:R-:W-:Y:S02]  /*9140*/  FMNMX.FTZ R136, R2, R136, !PT ;  /* 0x0000008802887209 */ /* 0x000fe40007810000 */
[----:B------:R-:W-:Y:S01]  /*9150*/  FMNMX.FTZ R2, R242, R4, !PT ;  /* 0x00000004f2027209 */ /* 0x000fe20007810000 */
[----:B------:R-:W-:Y:S01]  /*9160*/  FFMA.FTZ R4, R213, c[0x0][0x2d0], -R189 ;  /* 0x0000b400d5047a23 */ /* 0x000fe200000108bd */
[----:B------:R-:W-:Y:S01]  /*9170*/  MOV R62, R23 ;  /* 0x00000017003e7202 */ /* 0x000fe20000000f00 */
[C---:B------:R-:W-:Y:S02]  /*9180*/  FMUL.FTZ R191, R136.reuse, c[0x0][0x2d0] ;  /* 0x0000b40088bf7a20 */ /* 0x040fe40000410000 */
[----:B------:R2:W-:Y:S01]  /*9190*/  MUFU.EX2 R216, R4 ;  /* 0x0000000400d87308 */ /* 0x0005e20000000800 */
[----:B------:R-:W-:Y:S01]  /*91a0*/  FFMA.FTZ R10, R221, c[0x0][0x2d0], -R190 ;  /* 0x0000b400dd0a7a23 */ /* 0x000fe200000108be */
[----:B------:R-:W-:Y:S02]  /*91b0*/  MOV R221, R11 ;  /* 0x0000000b00dd7202 */ /* 0x000fe40000000f00 */
[----:B-1----:R-:W-:Y:S01]  /*91c0*/  FMNMX.FTZ R0, R235, R2, !PT ;  /* 0x00000002eb007209 */ /* 0x002fe20007810000 */
[----:B------:R-:W-:Y:S02]  /*91d0*/  FADD.FTZ R2, -R136, R132 ;  /* 0x0000008488027221 */ /* 0x000fe40000010100 */
[----:B------:R-:W-:Y:S01]  /*91e0*/  FMUL.FTZ R68, R134, R68 ;  /* 0x0000004486447220 */ /* 0x000fe20000410000 */
[----:B------:R-:W-:Y:S01]  /*91f0*/  FMNMX.FTZ R0, R188, R0, !PT ;  /* 0x00000000bc007209 */ /* 0x000fe20007810000 */
[----:B------:R-:W-:Y:S02]  /*9200*/  FMUL.FTZ R2, R2, c[0x0][0x2d0] ;  /* 0x0000b40002027a20 */ /* 0x000fe40000410000 */
[C---:B------:R-:W-:Y:S01]  /*9210*/  FMUL.FTZ R69, R134.reuse, R69 ;  /* 0x0000004586457220 */ /* 0x040fe20000410000 */
[----:B------:R-:W-:Y:S01]  /*9220*/  FMNMX.FTZ R0, R139, R0, !PT ;  /* 0x000000008b007209 */ /* 0x000fe20007810000 */
[----:B------:R1:W3:Y:S01]  /*9230*/  MUFU.EX2 R132, R2 ;  /* 0x0000000200847308 */ /* 0x0002e20000000800 */
[C---:B------:R-:W-:Y:S02]  /*9240*/  FMUL.FTZ R80, R134.reuse, R80 ;  /* 0x0000005086507220 */ /* 0x040fe40000410000 */
[C---:B------:R-:W-:Y:S01]  /*9250*/  FMUL.FTZ R81, R134.reuse, R81 ;  /* 0x0000005186517220 */ /* 0x040fe20000410000 */
[----:B------:R-:W4:Y:S01]  /*9260*/  SHFL.BFLY PT, R3, R0, 0x2, 0x1f ;  /* 0x0c401f0000037f89 */ /* 0x000f2200000e0000 */
[C---:B------:R-:W-:Y:S02]  /*9270*/  FMUL.FTZ R84, R134.reuse, R84 ;  /* 0x0000005486547220 */ /* 0x040fe40000410000 */
[C---:B------:R-:W-:Y:S02]  /*9280*/  FMUL.FTZ R85, R134.reuse, R85 ;  /* 0x0000005586557220 */ /* 0x040fe40000410000 */
[----:B------:R-:W-:Y:S01]  /*9290*/  FMUL.FTZ R96, R134, R96 ;  /* 0x0000006086607220 */ /* 0x000fe20000410000 */
[----:B--2---:R-:W-:Y:S01]  /*92a0*/  @P1 IADD3 R4, P4, R8, UR18, RZ ;  /* 0x0000001208041c10 */ /* 0x004fe2000ff9e0ff */
[C---:B------:R-:W-:Y:S02]  /*92b0*/  FMUL.FTZ R97, R134.reuse, R97 ;  /* 0x0000006186617220 */ /* 0x040fe40000410000 */
[----:B------:R-:W-:Y:S01]  /*92c0*/  FMUL.FTZ R100, R134, R100 ;  /* 0x0000006486647220 */ /* 0x000fe20000410000 */
[----:B------:R-:W-:Y:S01]  /*92d0*/  @P1 LEA R8, P2, R4, c[0x0][0x1c8], 0x1 ;  /* 0x0000720004081a11 */ /* 0x000fe200078408ff */
[C---:B------:R-:W-:Y:S01]  /*92e0*/  FMUL.FTZ R101, R134.reuse, R101 ;  /* 0x0000006586657220 */ /* 0x040fe20000410000 */
[----:B------:R-:W-:Y:S01]  /*92f0*/  @P1 IADD3.X R9, R31, UR15, RZ, P4, !PT ;  /* 0x0000000f1f091c10 */ /* 0x000fe2000a7fe4ff */
[C---:B------:R-:W-:Y:S02]  /*9300*/  FMUL.FTZ R112, R134.reuse, R112 ;  /* 0x0000007086707220 */ /* 0x040fe40000410000 */
[----:B------:R-:W-:Y:S01]  /*9310*/  FMUL.FTZ R113, R134, R113 ;  /* 0x0000007186717220 */ /* 0x000fe20000410000 */
[----:B------:R-:W-:Y:S01]  /*9320*/  @P1 LEA.HI.X R9, R4, c[0x0][0x1cc], R9, 0x1, P2 ;  /* 0x0000730004091a11 */ /* 0x000fe200010f0c09 */
[----:B------:R-:W-:Y:S02]  /*9330*/  FMUL.FTZ R116, R134, R116 ;  /* 0x0000007486747220 */ /* 0x000fe40000410000 */
[----:B-1----:R-:W-:Y:S02]  /*9340*/  FADD.FTZ R2, -R135, R133 ;  /* 0x0000008587027221 */ /* 0x002fe40000010100 */
[----:B---3--:R-:W-:Y:S01]  /*9350*/  FMUL.FTZ R35, R132, R171 ;  /* 0x000000ab84237220 */ /* 0x008fe20000410000 */
[----:B------:R-:W-:Y:S01]  /*9360*/  MOV R171, R41 ;  /* 0x0000002900ab7202 */ /* 0x000fe20000000f00 */
[----:B------:R-:W-:Y:S01]  /*9370*/  FMUL.FTZ R2, R2, c[0x0][0x2d0] ;  /* 0x0000b40002027a20 */ /* 0x000fe20000410000 */
[----:B----4-:R-:W-:Y:S01]  /*9380*/  FMNMX.FTZ R0, R0, R3, !PT ;  /* 0x0000000300007209 */ /* 0x010fe20007810000 */
[--C-:B------:R-:W-:Y:S02]  /*9390*/  FFMA.FTZ R3, R17, c[0x0][0x2d0], -R189.reuse ;  /* 0x0000b40011037a23 */ /* 0x100fe400000108bd */
[----:B------:R1:W2:Y:S01]  /*93a0*/  MUFU.EX2 R133, R2 ;  /* 0x0000000200857308 */ /* 0x0002a20000000800 */
[----:B------:R-:W-:Y:S01]  /*93b0*/  FMUL.FTZ R17, R134, R153 ;  /* 0x0000009986117220 */ /* 0x000fe20000410000 */
[----:B------:R-:W-:Y:S01]  /*93c0*/  MOV R153, R56 ;  /* 0x0000003800997202 */ /* 0x000fe20000000f00 */
[C---:B------:R-:W-:Y:S02]  /*93d0*/  FMUL.FTZ R70, R132.reuse, R70 ;  /* 0x0000004684467220 */ /* 0x040fe40000410000 */
        /* <DEDUP_REMOVED lines=8> */
[C---:B------:R-:W-:Y:S02]  /*9460*/  FMUL.FTZ R102, R132.reuse, R102 ;  /* 0x0000006684667220 */ /* 0x040fe40000410000 */
[C---:B------:R-:W-:Y:S02]  /*9470*/  FMUL.FTZ R103, R132.reuse, R103 ;  /* 0x0000006784677220 */ /* 0x040fe40000410000 */
[----:B------:R-:W-:Y:S02]  /*9480*/  FMUL.FTZ R114, R132, R114 ;  /* 0x0000007284727220 */ /* 0x000fe40000410000 */
[----:B-1----:R-:W-:Y:S02]  /*9490*/  FFMA.FTZ R2, R212, c[0x0][0x2d0], -R189 ;  /* 0x0000b400d4027a23 */ /* 0x002fe400000108bd */
[----:B------:R-:W-:Y:S01]  /*94a0*/  MUFU.EX2 R212, R10 ;  /* 0x0000000a00d47308 */ /* 0x000fe20000000800 */
[C---:B--2---:R-:W-:Y:S01]  /*94b0*/  FMUL.FTZ R41, R133.reuse, R177 ;  /* 0x000000b185297220 */ /* 0x044fe20000410000 */
[----:B------:R-:W-:Y:S01]  /*94c0*/  MOV R177, R42 ;  /* 0x0000002a00b17202 */ /* 0x000fe20000000f00 */
[C---:B------:R-:W-:Y:S01]  /*94d0*/  FMUL.FTZ R28, R133.reuse, R164 ;  /* 0x000000a4851c7220 */ /* 0x040fe20000410000 */
[----:B------:R-:W-:Y:S01]  /*94e0*/  MOV R164, R33 ;  /* 0x0000002100a47202 */ /* 0x000fe20000000f00 */
[----:B------:R-:W-:Y:S02]  /*94f0*/  FMUL.FTZ R29, R133, R165 ;  /* 0x000000a5851d7220 */ /* 0x000fe40000410000 */
[----:B---3--:R-:W-:Y:S02]  /*9500*/  FFMA.FTZ R3, R215, c[0x0][0x2d0], -R191 ;  /* 0x0000b400d7037a23 */ /* 0x008fe400000108bf */
[----:B------:R-:W-:Y:S01]  /*9510*/  FMUL.FTZ R33, R134, R169 ;  /* 0x000000a986217220 */ /* 0x000fe20000410000 */
[----:B------:R1:W-:Y:S01]  /*9520*/  MUFU.EX2 R217, R2 ;  /* 0x0000000200d97308 */ /* 0x0003e20000000800 */
[C---:B------:R-:W-:Y:S01]  /*9530*/  FMUL.FTZ R40, R133.reuse, R176 ;  /* 0x000000b085287220 */ /* 0x040fe20000410000 */
        /* <DEDUP_REMOVED lines=12> */
[C---:B------:R-:W-:Y:S02]  /*9600*/  FMUL.FTZ R105, R133.reuse, R105 ;  /* 0x0000006985697220 */ /* 0x040fe40000410000 */
[----:B-1----:R-:W-:Y:S02]  /*9610*/  FFMA.FTZ R2, R16, c[0x0][0x2d0], -R189 ;  /* 0x0000b40010027a23 */ /* 0x002fe400000108bd */
[C---:B------:R-:W-:Y:S01]  /*9620*/  FMUL.FTZ R16, R134.reuse, R152 ;  /* 0x0000009886107220 */ /* 0x040fe20000410000 */
[----:B------:R-:W-:Y:S01]  /*9630*/  MOV R152, R48 ;  /* 0x0000003000987202 */ /* 0x000fe20000000f00 */
[----:B------:R1:W-:Y:S01]  /*9640*/  MUFU.EX2 R240, R2 ;  /* 0x0000000200f07308 */ /* 0x0003e20000000800 */
[----:B------:R-:W-:Y:S02]  /*9650*/  FMUL.FTZ R48, R134, R184 ;  /* 0x000000b886307220 */ /* 0x000fe40000410000 */
[C---:B------:R-:W-:Y:S02]  /*9660*/  FMUL.FTZ R108, R133.reuse, R108 ;  /* 0x0000006c856c7220 */ /* 0x040fe40000410000 */
[--C-:B--2---:R-:W-:Y:S02]  /*9670*/  FFMA.FTZ R3, R214, c[0x0][0x2d0], -R191.reuse ;  /* 0x0000b400d6037a23 */ /* 0x104fe400000108bf */
[C---:B------:R-:W-:Y:S02]  /*9680*/  FMUL.FTZ R109, R133.reuse, R109 ;  /* 0x0000006d856d7220 */ /* 0x040fe40000410000 */
[----:B------:R-:W-:Y:S01]  /*9690*/  FMUL.FTZ R115, R132, R115 ;  /* 0x0000007384737220 */ /* 0x000fe20000410000 */
[----:B------:R2:W-:Y:S01]  /*96a0*/  MUFU.EX2 R233, R3 ;  /* 0x0000000300e97308 */ /* 0x0005e20000000800 */
[----:B------:R-:W-:Y:S02]  /*96b0*/  FMUL.FTZ R117, R134, R117 ;  /* 0x0000007586757220 */ /* 0x000fe40000410000 */
[C---:B------:R-:W-:Y:S02]  /*96c0*/  FMUL.FTZ R118, R132.reuse, R118 ;  /* 0x0000007684767220 */ /* 0x040fe40000410000 */
[----:B------:R-:W-:Y:S02]  /*96d0*/  FMUL.FTZ R119, R132, R119 ;  /* 0x0000007784777220 */ /* 0x000fe40000410000 */
[C---:B------:R-:W-:Y:S02]  /*96e0*/  FMUL.FTZ R120, R133.reuse, R120 ;  /* 0x0000007885787220 */ /* 0x040fe40000410000 */
[C---:B------:R-:W-:Y:S02]  /*96f0*/  FMUL.FTZ R121, R133.reuse, R121 ;  /* 0x0000007985797220 */ /* 0x040fe40000410000 */
[C---:B------:R-:W-:Y:S02]  /*9700*/  FMUL.FTZ R124, R133.reuse, R124 ;  /* 0x0000007c857c7220 */ /* 0x040fe40000410000 */
[----:B------:R-:W-:Y:S01]  /*9710*/  FMUL.FTZ R125, R133, R125 ;  /* 0x0000007d857d7220 */ /* 0x000fe20000410000 */
[----:B-1----:R-:W1:Y:S01]  /*9720*/  SHFL.BFLY PT, R2, R0, 0x1, 0x1f ;  /* 0x0c201f0000027f89 */ /* 0x002e6200000e0000 */
[----:B------:R-:W-:Y:S02]  /*9730*/  FMUL.FTZ R128, R134, R128 ;  /* 0x0000008086807220 */ /* 0x000fe40000410000 */
[----:B------:R-:W-:Y:S02]  /*9740*/  FFMA.FTZ R152, R152, c[0x0][0x2d0], -R191 ;  /* 0x0000b40098987a23 */ /* 0x000fe400000108bf */
[----:B------:R-:W-:Y:S02]  /*9750*/  FFMA.FTZ R153, R153, c[0x0][0x2d0], -R189 ;  /* 0x0000b40099997a23 */ /* 0x000fe400000108bd */
[----:B--2---:R-:W-:Y:S02]  /*9760*/  FFMA.FTZ R3, R18, c[0x0][0x2d0], -R191 ;  /* 0x0000b40012037a23 */ /* 0x004fe400000108bf */
[C---:B------:R-:W-:Y:S01]  /*9770*/  FMUL.FTZ R18, R132.reuse, R154 ;  /* 0x0000009a84127220 */ /* 0x040fe20000410000 */
[----:B------:R-:W-:Y:S01]  /*9780*/  MOV R154, R51 ;  /* 0x00000033009a7202 */ /* 0x000fe20000000f00 */
[----:B------:R2:W-:Y:S01]  /*9790*/  MUFU.EX2 R224, R3 ;  /* 0x0000000300e07308 */ /* 0x0005e20000000800 */
[----:B------:R-:W-:Y:S03]  /*97a0*/  FMUL.FTZ R51, R132, R187 ;  /* 0x000000bb84337220 */ /* 0x000fe60000410000 */
[----:B------:R-:W-:Y:S01]  /*97b0*/  FFMA.FTZ R154, R154, c[0x0][0x2d0], -R189 ;  /* 0x0000b4009a9a7a23 */ /* 0x000fe200000108bd */
[----:B-1----:R-:W-:Y:S01]  /*97c0*/  FMNMX.FTZ R2, R0, R2, !PT ;  /* 0x0000000200027209 */ /* 0x002fe20007810000 */
[----:B------:R-:W-:Y:S02]  /*97d0*/  FFMA.FTZ R0, R19, c[0x0][0x2d0], -R191 ;  /* 0x0000b40013007a23 */ /* 0x000fe400000108bf */
[----:B------:R-:W-:Y:S01]  /*97e0*/  FMUL.FTZ R19, R132, R155 ;  /* 0x0000009b84137220 */ /* 0x000fe20000410000 */
[----:B------:R-:W-:Y:S01]  /*97f0*/  MOV R155, R62 ;  /* 0x0000003e009b7202 */ /* 0x000fe20000000f00 */
[----:B------:R1:W-:Y:S01]  /*9800*/  MUFU.EX2 R241, R0 ;  /* 0x0000000000f17308 */ /* 0x0003e20000000800 */
[----:B--2---:R-:W-:Y:S01]  /*9810*/  @P1 IADD3 R3, P6, R38, UR18, RZ ;  /* 0x0000001226031c10 */ /* 0x004fe2000ffde0ff */
[----:B------:R-:W-:Y:S03]  /*9820*/  @UP1 UIADD3 UR18, UP0, UR10, 0x80, URZ ;  /* 0x000000800a121890 */ /* 0x000fe6000ff1e03f */
[----:B------:R-:W-:Y:S02]  /*9830*/  @P1 LEA R6, P5, R3, c[0x0][0x1c8], 0x1 ;  /* 0x0000720003061a11 */ /* 0x000fe400078a08ff */
[----:B------:R-:W-:Y:S01]  /*9840*/  @P1 IADD3.X R5, R37, UR15, RZ, P6, !PT ;  /* 0x0000000f25051c10 */ /* 0x000fe2000b7fe4ff */
[----:B------:R-:W-:Y:S01]  /*9850*/  @UP1 UIADD3.X UR15, URZ, UR8, URZ, UP0, !UPT ;  /* 0x000000083f0f1290 */ /* 0x000fe200087fe43f */
[----:B------:R-:W-:Y:S02]  /*9860*/  @P1 IADD3 R4, P4, R6, UR19, RZ ;  /* 0x0000001306041c10 */ /* 0x000fe4000ff9e0ff */
[----:B------:R-:W-:Y:S01]  /*9870*/  @P1 LEA.HI.X R7, R3, c[0x0][0x1cc], R5, 0x1, P5 ;  /* 0x0000730003071a11 */ /* 0x000fe200028f0c05 */
[----:B------:R-:W-:Y:S01]  /*9880*/  FFMA.FTZ R3, R220, c[0x0][0x2d0], -R190 ;  /* 0x0000b400dc037a23 */ /* 0x000fe200000108be */
[----:B------:R-:W-:Y:S01]  /*9890*/  MOV R220, R32 ;  /* 0x0000002000dc7202 */ /* 0x000fe20000000f00 */
[----:B------:R-:W-:Y:S01]  /*98a0*/  FMUL.FTZ R32, R134, R168 ;  /* 0x000000a886207220 */ /* 0x000fe20000410000 */
[----:B------:R-:W-:Y:S01]  /*98b0*/  @P1 IADD3.X R5, R7, UR20, RZ, P4, !PT ;  /* 0x0000001407051c10 */ /* 0x000fe2000a7fe4ff */
[----:B------:R2:W-:Y:S01]  /*98c0*/  @P1 LDGSTS.E.BYPASS.LTC128B.128 [R244+0x4100], [R6.64], !P3 ;  /* 0x0410000006f41fae */ /* 0x0005e2000d901d50 */
[----:B------:R3:W-:Y:S01]  /*98d0*/  MUFU.EX2 R214, R3 ;  /* 0x0000000300d67308 */ /* 0x0007e20000000800 */
[----:B-1----:R-:W-:Y:S01]  /*98e0*/  FADD.FTZ R0, -R2, R138 ;  /* 0x0000008a02007221 */ /* 0x002fe20000010100 */
[----:B------:R-:W-:Y:S02]  /*98f0*/  MOV R138, R21 ;  /* 0x00000015008a7202 */ /* 0x000fe40000000f00 */
[----:B------:R-:W-:Y:S01]  /*9900*/  MOV R168, R57 ;  /* 0x0000003900a87202 */ /* 0x000fe20000000f00 */
[----:B------:R-:W-:Y:S02]  /*9910*/  FMUL.FTZ R0, R0, c[0x0][0x2d0] ;  /* 0x0000b40000007a20 */ /* 0x000fe40000410000 */
[----:B------:R1:W-:Y:S01]  /*9920*/  @P1 LDGSTS.E.BYPASS.LTC128B.128 [R244+0x6100], [R8.64], !P0 ;  /* 0x0610000008f41fae */ /* 0x0003e2000c101d50 */
[C---:B------:R-:W-:Y:S03]  /*9930*/  FMUL.FTZ R57, R133.reuse, R197 ;  /* 0x000000c585397220 */ /* 0x040fe60000410000 */
[----:B------:R-:W4:Y:S04]  /*9940*/  MUFU.EX2 R0, R0 ;  /* 0x0000000000007308 */ /* 0x000f280000000800 */
[----:B------:R4:W-:Y:S08]  /*9950*/  @P1 LDGSTS.E.BYPASS.LTC128B.128 [R244+0x4900], [R4.64], !P3 ;  /* 0x0490000004f41fae */ /* 0x0009f0000d901d50 */
[----:B------:R4:W-:Y:S01]  /*9960*/  @P1 LDGSTS.E.BYPASS.LTC128B.128 [R244+0x6900], [R4.64+0x80], !P0 ;  /* 0x0690008004f41fae */ /* 0x0009e2000c101d50 */
[--C-:B---3--:R-:W-:Y:S01]  /*9970*/  FFMA.FTZ R3, R12, c[0x0][0x2d0], -R190.reuse ;  /* 0x0000b4000c037a23 */ /* 0x108fe200000108be */
[C---:B--2---:R-:W-:Y:S01]  /*9980*/  @P1 IADD3 R6, P2, R4.reuse, UR19, RZ ;  /* 0x0000001304061c10 */ /* 0x044fe2000ff5e0ff */
[C---:B------:R-:W-:Y:S02]  /*9990*/  FMUL.FTZ R12, R133.reuse, R148 ;  /* 0x00000094850c7220 */ /* 0x040fe40000410000 */
[----:B------:R2:W-:Y:S01]  /*99a0*/  MUFU.EX2 R215, R3 ;  /* 0x0000000300d77308 */ /* 0x0005e20000000800 */
[----:B------:R-:W-:Y:S01]  /*99b0*/  MOV R148, R24 ;  /* 0x0000001800947202 */ /* 0x000fe20000000f00 */
[----:B------:R-:W-:Y:S01]  /*99c0*/  FMUL.FTZ R24, R133, R160 ;  /* 0x000000a085187220 */ /* 0x000fe20000410000 */
[C---:B------:R-:W-:Y:S02]  /*99d0*/  @P1 IADD3.X R7, R5.reuse, UR20, RZ, P2, !PT ;  /* 0x0000001405071c10 */ /* 0x040fe400097fe4ff */
[----:B------:R-:W-:Y:S02]  /*99e0*/  @P1 IADD3 R10, P2, R4, UR18, RZ ;  /* 0x00000012040a1c10 */ /* 0x000fe4000ff5e0ff */
[----:B-1----:R-:W-:Y:S01]  /*99f0*/  @P1 IADD3 R8, P4, R6, UR19, RZ ;  /* 0x0000001306081c10 */ /* 0x002fe2000ff9e0ff */
[----:B------:R1:W-:Y:S01]  /*9a00*/  @P1 LDGSTS.E.BYPASS.LTC128B.128 [R244+0x5100], [R6.64], !P3 ;  /* 0x0510000006f41fae */ /* 0x0003e2000d901d50 */
[----:B------:R-:W-:Y:S01]  /*9a10*/  @P1 IADD3.X R11, R5, UR15, RZ, P2, !PT ;  /* 0x0000000f050b1c10 */ /* 0x000fe200097fe4ff */
[C---:B----4-:R-:W-:Y:S01]  /*9a20*/  FMUL.FTZ R26, R0.reuse, R162 ;  /* 0x000000a2001a7220 */ /* 0x050fe20000410000 */
[----:B------:R-:W-:Y:S01]  /*9a30*/  @P1 IADD3.X R9, R7, UR20, RZ, P4, !PT ;  /* 0x0000001407091c10 */ /* 0x000fe2000a7fe4ff */
[C---:B------:R-:W-:Y:S01]  /*9a40*/  FMUL.FTZ R27, R0.reuse, R163 ;  /* 0x000000a3001b7220 */ /* 0x040fe20000410000 */
[----:B------:R-:W-:Y:S01]  /*9a50*/  MOV R160, R43 ;  /* 0x0000002b00a07202 */ /* 0x000fe20000000f00 */
[----:B------:R-:W-:Y:S01]  /*9a60*/  FMUL.FTZ R42, R0, R178 ;  /* 0x000000b2002a7220 */ /* 0x000fe20000410000 */
[----:B------:R-:W-:Y:S01]  /*9a70*/  MOV R178, R138 ;  /* 0x0000008a00b27202 */ /* 0x000fe20000000f00 */
[----:B------:R3:W-:Y:S01]  /*9a80*/  @P1 LDGSTS.E.BYPASS.LTC128B.128 [R244+0x7100], [R10.64], !P0 ;  /* 0x071000000af41fae */ /* 0x0007e2000c101d50 */
[----:B------:R-:W-:Y:S01]  /*9a90*/  FFMA.FTZ R138, R248, c[0x0][0x2d0], -R189 ;  /* 0x0000b400f88a7a23 */ /* 0x000fe200000108bd */
[----:B------:R-:W-:Y:S01]  /*9aa0*/  MOV R176, R148 ;  /* 0x0000009400b07202 */ /* 0x000fe20000000f00 */
[C---:B------:R-:W-:Y:S01]  /*9ab0*/  FMUL.FTZ R30, R0.reuse, R166 ;  /* 0x000000a6001e7220 */ /* 0x040fe20000410000 */
[----:B------:R-:W-:Y:S01]  /*9ac0*/  MOV R166, R221 ;  /* 0x000000dd00a67202 */ /* 0x000fe20000000f00 */
[----:B------:R-:W-:Y:S01]  /*9ad0*/  FMUL.FTZ R31, R0, R167 ;  /* 0x000000a7001f7220 */ /* 0x000fe20000410000 */
[----:B------:R-:W-:Y:S01]  /*9ae0*/  @P1 IADD3 R4, P2, R6, UR18, RZ ;  /* 0x0000001206041c10 */ /* 0x000fe2000ff5e0ff */
[----:B------:R-:W-:Y:S01]  /*9af0*/  FMUL.FTZ R43, R0, R179 ;  /* 0x000000b3002b7220 */ /* 0x000fe20000410000 */
[----:B------:R4:W-:Y:S01]  /*9b00*/  @P1 LDGSTS.E.BYPASS.LTC128B.128 [R244+0x5900], [R8.64], !P3 ;  /* 0x0590000008f41fae */ /* 0x0009e2000d901d50 */
[--C-:B--2---:R-:W-:Y:S01]  /*9b10*/  FFMA.FTZ R3, R13, c[0x0][0x2d0], -R190.reuse ;  /* 0x0000b4000d037a23 */ /* 0x104fe200000108be */
[----:B------:R-:W-:Y:S01]  /*9b20*/  @P1 IADD3.X R5, R7, UR15, RZ, P2, !PT ;  /* 0x0000000f07051c10 */ /* 0x000fe200097fe4ff */
[----:B------:R-:W-:Y:S01]  /*9b30*/  FMUL.FTZ R13, R133, R149 ;  /* 0x00000095850d7220 */ /* 0x000fe20000410000 */
[----:B------:R-:W-:Y:S01]  /*9b40*/  MOV R167, R34 ;  /* 0x0000002200a77202 */ /* 0x000fe20000000f00 */
[----:B------:R2:W2:Y:S01]  /*9b50*/  MUFU.EX2 R219, R3 ;  /* 0x0000000300db7308 */ /* 0x0004a20000000800 */
[----:B------:R-:W-:Y:S01]  /*9b60*/  FMUL.FTZ R34, R132, R170 ;  /* 0x000000aa84227220 */ /* 0x000fe20000410000 */
[----:B------:R-:W-:Y:S01]  /*9b70*/  MOV R179, R65 ;  /* 0x0000004100b37202 */ /* 0x000fe20000000f00 */
[----:B------:R2:W-:Y:S01]  /*9b80*/  @P1 LDGSTS.E.BYPASS.LTC128B.128 [R244+0x7900], [R4.64], !P0 ;  /* 0x0790000004f41fae */ /* 0x0005e2000c101d50 */
[----:B------:R-:W-:Y:S01]  /*9b90*/  FMUL.FTZ R62, R0, R202 ;  /* 0x000000ca003e7220 */ /* 0x000fe20000410000 */
[----:B------:R-:W-:Y:S01]  /*9ba0*/  MOV R162, R67 ;  /* 0x0000004300a27202 */ /* 0x000fe20000000f00 */
[----:B-1----:R-:W-:Y:S01]  /*9bb0*/  FMUL.FTZ R7, R132, R147 ;  /* 0x0000009384077220 */ /* 0x002fe20000410000 */
[----:B------:R-:W-:Y:S01]  /*9bc0*/  F2FP.PACK_AB R147, R241, R224 ;  /* 0x000000e0f193723e */ /* 0x000fe200000000ff */
[----:B------:R-:W-:Y:S01]  /*9bd0*/  FMUL.FTZ R63, R0, R203 ;  /* 0x000000cb003f7220 */ /* 0x000fe20000410000 */
[----:B------:R-:W-:Y:S01]  /*9be0*/  MOV R163, R66 ;  /* 0x0000004200a37202 */ /* 0x000fe20000000f00 */
[----:B------:R-:W-:Y:S01]  /*9bf0*/  FMUL.FTZ R65, R134, R205 ;  /* 0x000000cd86417220 */ /* 0x000fe20000410000 */
[----:B------:R-:W-:Y:S01]  /*9c00*/  LDSM.16.MT88.4 R36, [R226+0x100] ;  /* 0x00010000e224783b */ /* 0x000fe20000004200 */
[----:B------:R-:W-:Y:S02]  /*9c10*/  FMUL.FTZ R66, R132, R206 ;  /* 0x000000ce84427220 */ /* 0x000fe40000410000 */
[C---:B---3--:R-:W-:Y:S02]  /*9c20*/  FMUL.FTZ R10, R0.reuse, R142 ;  /* 0x0000008e000a7220 */ /* 0x048fe40000410000 */
[----:B------:R-:W-:Y:S02]  /*9c30*/  FMUL.FTZ R11, R0, R143 ;  /* 0x0000008f000b7220 */ /* 0x000fe40000410000 */
[----:B------:R-:W-:Y:S01]  /*9c40*/  FMUL.FTZ R67, R132, R207 ;  /* 0x000000cf84437220 */ /* 0x000fe20000410000 */
[----:B------:R-:W-:Y:S01]  /*9c50*/  LDSM.16.MT88.4 R52, [R228+0x100] ;  /* 0x00010000e434783b */ /* 0x000fe20000004200 */
[----:B------:R-:W-:Y:S01]  /*9c60*/  FMUL.FTZ R74, R0, R74 ;  /* 0x0000004a004a7220 */ /* 0x000fe20000410000 */
[----:B------:R-:W-:Y:S01]  /*9c70*/  MUFU.EX2 R207, R153 ;  /* 0x0000009900cf7308 */ /* 0x000fe20000000800 */
[----:B----4-:R-:W-:Y:S01]  /*9c80*/  FMUL.FTZ R8, R133, R140 ;  /* 0x0000008c85087220 */ /* 0x010fe20000410000 */
[----:B------:R-:W-:Y:S01]  /*9c90*/  F2FP.PACK_AB R140, R214, R212 ;  /* 0x000000d4d68c723e */ /* 0x000fe200000000ff */
[----:B--2---:R-:W-:Y:S01]  /*9ca0*/  FMUL.FTZ R3, R2, c[0x0][0x2d0] ;  /* 0x0000b40002037a20 */ /* 0x004fe20000410000 */
[----:B------:R-:W-:Y:S01]  /*9cb0*/  F2FP.PACK_AB R142, R219, R215 ;  /* 0x000000d7db8e723e */ /* 0x000fe200000000ff */
[----:B------:R-:W-:Y:S01]  /*9cc0*/  FMUL.FTZ R9, R133, R141 ;  /* 0x0000008d85097220 */ /* 0x000fe20000410000 */
[----:B------:R-:W0:Y:S01]  /*9cd0*/  LDGDEPBAR ;  /* 0x00000000000079af */ /* 0x000e220000000000 */
[--C-:B------:R-:W-:Y:S01]  /*9ce0*/  FFMA.FTZ R6, R222, c[0x0][0x2d0], -R3.reuse ;  /* 0x0000b400de067a23 */ /* 0x100fe20000010803 */
[----:B------:R-:W-:Y:S01]  /*9cf0*/  MOV R222, R20 ;  /* 0x0000001400de7202 */ /* 0x000fe20000000f00 */
[--C-:B------:R-:W-:Y:S01]  /*9d00*/  FFMA.FTZ R4, R223, c[0x0][0x2d0], -R3.reuse ;  /* 0x0000b400df047a23 */ /* 0x100fe20000010803 */
[----:B------:R-:W-:Y:S01]  /*9d10*/  MOV R223, R25 ;  /* 0x0000001900df7202 */ /* 0x000fe20000000f00 */
[----:B------:R1:W-:Y:S01]  /*9d20*/  MUFU.EX2 R208, R6 ;  /* 0x0000000600d07308 */ /* 0x0003e20000000800 */
[----:B------:R-:W-:Y:S01]  /*9d30*/  FMUL.FTZ R5, R134, R145 ;  /* 0x0000009186057220 */ /* 0x000fe20000410000 */
[----:B------:R-:W-:Y:S01]  /*9d40*/  F2FP.PACK_AB R145, R233, R213 ;  /* 0x000000d5e991723e */ /* 0x000fe200000000ff */
[----:B------:R-:W2:Y:S01]  /*9d50*/  LDSM.16.MT88.4 R20, [R225+0x100] ;  /* 0x00010000e114783b */ /* 0x000ea20000004200 */
[C---:B------:R-:W-:Y:S01]  /*9d60*/  FMUL.FTZ R25, R133.reuse, R161 ;  /* 0x000000a185197220 */ /* 0x040fe20000410000 */
[----:B------:R-:W-:Y:S01]  /*9d70*/  MOV R165, R222 ;  /* 0x000000de00a57202 */ /* 0x000fe20000000f00 */
[----:B------:R-:W-:Y:S01]  /*9d80*/  FMUL.FTZ R75, R0, R75 ;  /* 0x0000004b004b7220 */ /* 0x000fe20000410000 */
[----:B------:R-:W-:Y:S01]  /*9d90*/  MOV R222, R44 ;  /* 0x0000002c00de7202 */ /* 0x000fe20000000f00 */
[C---:B------:R-:W-:Y:S01]  /*9da0*/  FMUL.FTZ R44, R133.reuse, R180 ;  /* 0x000000b4852c7220 */ /* 0x040fe20000410000 */
[----:B------:R-:W-:Y:S01]  /*9db0*/  MOV R180, R64 ;  /* 0x0000004000b47202 */ /* 0x000fe20000000f00 */
[----:B------:R3:W4:Y:S01]  /*9dc0*/  MUFU.EX2 R209, R4 ;  /* 0x0000000400d17308 */ /* 0x0007220000000800 */
[----:B------:R-:W-:Y:S01]  /*9dd0*/  MOV R170, R223 ;  /* 0x000000df00aa7202 */ /* 0x000fe20000000f00 */
[----:B------:R-:W-:Y:S01]  /*9de0*/  FMUL.FTZ R64, R134, R204 ;  /* 0x000000cc86407220 */ /* 0x000fe20000410000 */
[----:B------:R-:W-:Y:S01]  /*9df0*/  MOV R223, R47 ;  /* 0x0000002f00df7202 */ /* 0x000fe20000000f00 */
[C---:B------:R-:W-:Y:S01]  /*9e00*/  FMUL.FTZ R47, R0.reuse, R183 ;  /* 0x000000b7002f7220 */ /* 0x040fe20000410000 */
[----:B------:R-:W-:Y:S01]  /*9e10*/  MOV R161, R61 ;  /* 0x0000003d00a17202 */ /* 0x000fe20000000f00 */
[----:B------:R-:W-:Y:S02]  /*9e20*/  FMUL.FTZ R61, R133, R201 ;  /* 0x000000c9853d7220 */ /* 0x000fe40000410000 */
[C---:B------:R-:W-:Y:S02]  /*9e30*/  FMUL.FTZ R78, R0.reuse, R78 ;  /* 0x0000004e004e7220 */ /* 0x040fe40000410000 */
[C---:B------:R-:W-:Y:S02]  /*9e40*/  FMUL.FTZ R79, R0.reuse, R79 ;  /* 0x0000004f004f7220 */ /* 0x040fe40000410000 */
[----:B------:R-:W-:Y:S02]  /*9e50*/  FMUL.FTZ R90, R0, R90 ;  /* 0x0000005a005a7220 */ /* 0x000fe40000410000 */
[----:B-1----:R-:W-:Y:S01]  /*9e60*/  FMUL.FTZ R6, R132, R146 ;  /* 0x0000009284067220 */ /* 0x002fe20000410000 */
[----:B------:R-:W-:Y:S01]  /*9e70*/  F2FP.PACK_AB R146, R231, R240 ;  /* 0x000000f0e792723e */ /* 0x000fe200000000ff */
[C---:B------:R-:W-:Y:S02]  /*9e80*/  FMUL.FTZ R91, R0.reuse, R91 ;  /* 0x0000005b005b7220 */ /* 0x040fe40000410000 */
[C---:B------:R-:W-:Y:S02]  /*9e90*/  FMUL.FTZ R94, R0.reuse, R94 ;  /* 0x0000005e005e7220 */ /* 0x040fe40000410000 */
[C---:B------:R-:W-:Y:S02]  /*9ea0*/  FMUL.FTZ R95, R0.reuse, R95 ;  /* 0x0000005f005f7220 */ /* 0x040fe40000410000 */
[----:B------:R-:W-:Y:S02]  /*9eb0*/  FMUL.FTZ R106, R0, R106 ;  /* 0x0000006a006a7220 */ /* 0x000fe40000410000 */
[--C-:B---3--:R-:W-:Y:S01]  /*9ec0*/  FFMA.FTZ R4, R14, c[0x0][0x2d0], -R3.reuse ;  /* 0x0000b4000e047a23 */ /* 0x108fe20000010803 */
[----:B----4-:R-:W-:Y:S01]  /*9ed0*/  F2FP.PACK_AB R141, R209, R208 ;  /* 0x000000d0d18d723e */ /* 0x010fe200000000ff */
[C---:B------:R-:W-:Y:S02]  /*9ee0*/  FMUL.FTZ R14, R0.reuse, R150 ;  /* 0x00000096000e7220 */ /* 0x040fe40000410000 */
        /* <DEDUP_REMOVED lines=8> */
[--C-:B------:R-:W-:Y:S02]  /*9f70*/  FFMA.FTZ R188, R188, c[0x0][0x2d0], -R3.reuse ;  /* 0x0000b400bcbc7a23 */ /* 0x100fe40000010803 */
[----:B-1----:R-:W-:Y:S02]  /*9f80*/  FFMA.FTZ R4, R15, c[0x0][0x2d0], -R3 ;  /* 0x0000b4000f047a23 */ /* 0x002fe40000010803 */
[----:B------:R-:W-:Y:S02]  /*9f90*/  FMUL.FTZ R15, R0, R151 ;  /* 0x00000097000f7220 */ /* 0x000fe40000410000 */
[----:B------:R1:W3:Y:S01]  /*9fa0*/  MUFU.EX2 R211, R4 ;  /* 0x0000000400d37308 */ /* 0x0002e20000000800 */
[----:B------:R-:W4:Y:S01]  /*9fb0*/  LDSM.16.MT88.4 R148, [R227+0x100] ;  /* 0x00010000e394783b */ /* 0x000f220000004200 */
[C---:B-1----:R-:W-:Y:S01]  /*9fc0*/  FMUL.FTZ R4, R134.reuse, R144 ;  /* 0x0000009086047220 */ /* 0x042fe20000410000 */
[----:B------:R-:W-:Y:S02]  /*9fd0*/  F2FP.PACK_AB R144, R217, R216 ;  /* 0x000000d8d990723e */ /* 0x000fe400000000ff */
[----:B---3--:R-:W-:Y:S05]  /*9fe0*/  F2FP.PACK_AB R143, R211, R210 ;  /* 0x000000d2d38f723e */ /* 0x008fea00000000ff */
[-C--:B--2---:R-:W-:Y:S08]  /*9ff0*/  HMMA.16816.F32 R4, R144, R20.reuse, R4 ;  /* 0x000000149004723c */ /* 0x084ff00000001804 */
[C---:B------:R-:W-:Y:S07]  /*a000*/  HMMA.16816.F32 R8, R140.reuse, R20, R8 ;  /* 0x000000148c08723c */ /* 0x040fee0000001808 */
[C---:B------:R-:W-:Y:S01]  /*a010*/  FMUL.FTZ R20, R134.reuse, R156 ;  /* 0x0000009c86147220 */ /* 0x040fe20000410000 */
[-C--:B------:R-:W-:Y:S04]  /*a020*/  HMMA.16816.F32 R12, R140, R22.reuse, R12 ;  /* 0x000000168c0c723c */ /* 0x080fe8000000180c */
[----:B------:R-:W-:Y:S01]  /*a030*/  FMUL.FTZ R21, R134, R157 ;  /* 0x0000009d86157220 */ /* 0x000fe20000410000 */
[----:B------:R-:W-:Y:S01]  /*a040*/  MOV R157, R59 ;  /* 0x0000003b009d7202 */ /* 0x000fe20000000f00 */
[----:B------:R-:W-:Y:S01]  /*a050*/  FMUL.FTZ R59, R0, R199 ;  /* 0x000000c7003b7220 */ /* 0x000fe20000410000 */
[----:B------:R-:W-:Y:S01]  /*a060*/  MOV R156, R45 ;  /* 0x0000002d009c7202 */ /* 0x000fe20000000f00 */
[C---:B------:R-:W-:Y:S04]  /*a070*/  HMMA.16816.F32 R16, R144.reuse, R22, R16 ;  /* 0x000000169010723c */ /* 0x040fe80000001810 */
[C---:B------:R-:W-:Y:S01]  /*a080*/  FMUL.FTZ R45, R133.reuse, R181 ;  /* 0x000000b5852d7220 */ /* 0x040fe20000410000 */
[----:B------:R-:W-:Y:S01]  /*a090*/  MOV R181, R50 ;  /* 0x0000003200b57202 */ /* 0x000fe20000000f00 */
[C---:B------:R-:W-:Y:S02]  /*a0a0*/  FMUL.FTZ R50, R132.reuse, R186 ;  /* 0x000000ba84327220 */ /* 0x040fe40000410000 */
[C---:B------:R-:W-:Y:S01]  /*a0b0*/  FMUL.FTZ R22, R132.reuse, R158 ;  /* 0x0000009e84167220 */ /* 0x040fe20000410000 */
[----:B------:R-:W-:Y:S03]  /*a0c0*/  MOV R158, R58 ;  /* 0x0000003a009e7202 */ /* 0x000fe60000000f00 */
[----:B------:R-:W-:Y:S01]  /*a0d0*/  FMUL.FTZ R23, R132, R159 ;  /* 0x0000009f84177220 */ /* 0x000fe20000410000 */
[----:B------:R-:W-:Y:S01]  /*a0e0*/  MOV R159, R46 ;  /* 0x0000002e009f7202 */ /* 0x000fe20000000f00 */
[C---:B------:R-:W-:Y:S01]  /*a0f0*/  FMUL.FTZ R46, R0.reuse, R182 ;  /* 0x000000b6002e7220 */ /* 0x040fe20000410000 */
[----:B------:R-:W-:Y:S01]  /*a100*/  MOV R182, R181 ;  /* 0x000000b500b67202 */ /* 0x000fe20000000f00 */
[----:B------:R-:W-:Y:S01]  /*a110*/  FMUL.FTZ R58, R0, R198 ;  /* 0x000000c6003a7220 */ /* 0x000fe20000410000 */
[----:B------:R-:W-:Y:S02]  /*a120*/  MOV R181, R180 ;  /* 0x000000b400b57202 */ /* 0x000fe40000000f00 */
[-C--:B------:R-:W-:Y:S03]  /*a130*/  HMMA.16816.F32 R20, R144, R36.reuse, R20 ;  /* 0x000000249014723c */ /* 0x080fe60000001814 */
[----:B------:R-:W-:Y:S02]  /*a140*/  MOV R180, R179 ;  /* 0x000000b300b47202 */ /* 0x000fe40000000f00 */
[----:B------:R-:W-:Y:S02]  /*a150*/  MOV R179, R178 ;  /* 0x000000b200b37202 */ /* 0x000fe40000000f00 */
[----:B------:R-:W-:Y:S01]  /*a160*/  MOV R178, R176 ;  /* 0x000000b000b27202 */ /* 0x000fe20000000f00 */
[C---:B------:R-:W-:Y:S04]  /*a170*/  HMMA.16816.F32 R24, R140.reuse, R36, R24 ;  /* 0x000000248c18723c */ /* 0x040fe80000001818 */
[----:B------:R-:W-:Y:S02]  /*a180*/  MOV R176, R129 ;  /* 0x0000008100b07202 */ /* 0x000fe40000000f00 */
[----:B------:R-:W2:Y:S01]  /*a190*/  LDL.LU R129, [R1+0x70] ;  /* 0x0000700001817983 */ /* 0x000ea20000300800 */
[C---:B------:R-:W-:Y:S01]  /*a1a0*/  FMUL.FTZ R37, R134.reuse, R173 ;  /* 0x000000ad86257220 */ /* 0x040fe20000410000 */
[-C--:B------:R-:W-:Y:S01]  /*a1b0*/  HMMA.16816.F32 R28, R140, R38.reuse, R28 ;  /* 0x000000268c1c723c */ /* 0x080fe2000000181c */
[----:B------:R1:W-:Y:S03]  /*a1c0*/  MUFU.EX2 R173, R138 ;  /* 0x0000008a00ad7308 */ /* 0x0003e60000000800 */
[----:B------:R-:W-:Y:S01]  /*a1d0*/  FMUL.FTZ R36, R134, R172 ;  /* 0x000000ac86247220 */ /* 0x000fe20000410000 */
[----:B------:R-:W-:Y:S01]  /*a1e0*/  MOV R172, R60 ;  /* 0x0000003c00ac7202 */ /* 0x000fe20000000f00 */
[----:B------:R-:W-:Y:S02]  /*a1f0*/  FMUL.FTZ R60, R133, R200 ;  /* 0x000000c8853c7220 */ /* 0x000fe40000410000 */
[C---:B------:R-:W-:Y:S07]  /*a200*/  HMMA.16816.F32 R32, R144.reuse, R38, R32 ;  /* 0x000000269020723c */ /* 0x040fee0000001820 */
[C---:B------:R-:W-:Y:S02]  /*a210*/  FMUL.FTZ R39, R132.reuse, R175 ;  /* 0x000000af84277220 */ /* 0x040fe40000410000 */
[----:B------:R-:W-:Y:S03]  /*a220*/  FMUL.FTZ R38, R132, R174 ;  /* 0x000000ae84267220 */ /* 0x000fe60000410000 */
[----:B------:R-:W-:Y:S01]  /*a230*/  MOV R174, R49 ;  /* 0x0000003100ae7202 */ /* 0x000fe20000000f00 */
[C---:B------:R-:W-:Y:S02]  /*a240*/  FMUL.FTZ R49, R134.reuse, R185 ;  /* 0x000000b986317220 */ /* 0x040fe40000410000 */
[----:B------:R-:W-:Y:S01]  /*a250*/  MUFU.EX2 R185, R154 ;  /* 0x0000009a00b97308 */ /* 0x000fe20000000800 */
[-C--:B------:R-:W-:Y:S03]  /*a260*/  HMMA.16816.F32 R36, R144, R52.reuse, R36 ;  /* 0x000000349024723c */ /* 0x080fe60000001824 */
[--C-:B-1----:R-:W-:Y:S05]  /*a270*/  FFMA.FTZ R138, R251, c[0x0][0x2d0], -R189.reuse ;  /* 0x0000b400fb8a7a23 */ /* 0x102fea00000108bd */
[C---:B------:R-:W-:Y:S01]  /*a280*/  HMMA.16816.F32 R40, R140.reuse, R52, R40 ;  /* 0x000000348c28723c */ /* 0x040fe20000001828 */
[----:B------:R1:W-:Y:S06]  /*a290*/  MUFU.EX2 R175, R138 ;  /* 0x0000008a00af7308 */ /* 0x0003ec0000000800 */
[C---:B------:R-:W-:Y:S01]  /*a2a0*/  FMUL.FTZ R53, R134.reuse, R193 ;  /* 0x000000c186357220 */ /* 0x040fe20000410000 */
[-C--:B------:R-:W-:Y:S04]  /*a2b0*/  HMMA.16816.F32 R44, R140, R54.reuse, R44 ;  /* 0x000000368c2c723c */ /* 0x080fe8000000182c */
[----:B------:R-:W-:Y:S04]  /*a2c0*/  FMUL.FTZ R52, R134, R192 ;  /* 0x000000c086347220 */ /* 0x000fe80000410000 */
[C---:B------:R-:W-:Y:S07]  /*a2d0*/  HMMA.16816.F32 R48, R144.reuse, R54, R48 ;  /* 0x000000369030723c */ /* 0x040fee0000001830 */
[C---:B------:R-:W-:Y:S02]  /*a2e0*/  FMUL.FTZ R54, R132.reuse, R194 ;  /* 0x000000c284367220 */ /* 0x040fe40000410000 */
[----:B-1----:R-:W-:Y:S03]  /*a2f0*/  FFMA.FTZ R138, R245, c[0x0][0x2d0], -R189 ;  /* 0x0000b400f58a7a23 */ /* 0x002fe600000108bd */
[----:B------:R-:W-:Y:S01]  /*a300*/  FMUL.FTZ R55, R132, R195 ;  /* 0x000000c384377220 */ /* 0x000fe20000410000 */
[----:B------:R1:W-:Y:S01]  /*a310*/  MUFU.EX2 R193, R138 ;  /* 0x0000008a00c17308 */ /* 0x0003e20000000800 */
[----:B------:R-:W-:Y:S05]  /*a320*/  FFMA.FTZ R245, R235, c[0x0][0x2d0], -R3 ;  /* 0x0000b400ebf57a23 */ /* 0x000fea0000010803 */
[-C--:B----4-:R-:W-:Y:S04]  /*a330*/  HMMA.16816.F32 R52, R144, R148.reuse, R52 ;  /* 0x000000949034723c */ /* 0x090fe80000001834 */
[----:B------:R-:W-:Y:S04]  /*a340*/  MUFU.EX2 R245, R245 ;  /* 0x000000f500f57308 */ /* 0x000fe80000000800 */
[C---:B------:R-:W-:Y:S08]  /*a350*/  HMMA.16816.F32 R56, R140.reuse, R148, R56 ;  /* 0x000000948c38723c */ /* 0x040ff00000001838 */
[-C--:B------:R-:W-:Y:S04]  /*a360*/  HMMA.16816.F32 R60, R140, R150.reuse, R60 ;  /* 0x000000968c3c723c */ /* 0x080fe8000000183c */
[----:B-1----:R-:W-:Y:S02]  /*a370*/  FFMA.FTZ R138, R247, c[0x0][0x2d0], -R189 ;  /* 0x0000b400f78a7a23 */ /* 0x002fe400000108bd */
[----:B------:R-:W-:Y:S02]  /*a380*/  MUFU.EX2 R247, R152 ;  /* 0x0000009800f77308 */ /* 0x000fe40000000800 */
[C---:B------:R-:W-:Y:S01]  /*a390*/  HMMA.16816.F32 R64, R144.reuse, R150, R64 ;  /* 0x000000969040723c */ /* 0x040fe20000001840 */
[----:B------:R-:W1:Y:S07]  /*a3a0*/  LDSM.16.MT88.4 R148, [R225+0x2100] ;  /* 0x00210000e194783b */ /* 0x000e6e0000004200 */
[----:B------:R3:W-:Y:S04]  /*a3b0*/  MUFU.EX2 R221, R138 ;  /* 0x0000008a00dd7308 */ /* 0x0007e80000000800 */
[--C-:B---3--:R-:W-:Y:S01]  /*a3c0*/  FFMA.FTZ R138, R182, c[0x0][0x2d0], -R191.reuse ;  /* 0x0000b400b68a7a23 */ /* 0x108fe200000108bf */
[----:B------:R-:W-:Y:S02]  /*a3d0*/  MOV R182, R181 ;  /* 0x000000b500b67202 */ /* 0x000fe40000000f00 */
[----:B------:R-:W-:Y:S03]  /*a3e0*/  MOV R181, R180 ;  /* 0x000000b400b57202 */ /* 0x000fe60000000f00 */
[----:B------:R3:W-:Y:S01]  /*a3f0*/  MUFU.EX2 R195, R138 ;  /* 0x0000008a00c37308 */ /* 0x0007e20000000800 */
[----:B------:R-:W-:Y:S02]  /*a400*/  MOV R180, R179 ;  /* 0x000000b300b47202 */ /* 0x000fe40000000f00 */
[----:B------:R-:W-:Y:S01]  /*a410*/  MOV R179, R178 ;  /* 0x000000b200b37202 */ /* 0x000fe20000000f00 */
[-C--:B-1----:R-:W-:Y:S03]  /*a420*/  HMMA.16816.F32 R68, R144, R148.reuse, R68 ;  /* 0x000000949044723c */ /* 0x082fe60000001844 */
[----:B------:R-:W-:Y:S02]  /*a430*/  MOV R178, R174 ;  /* 0x000000ae00b27202 */ /* 0x000fe40000000f00 */
[----:B------:R-:W-:Y:S02]  /*a440*/  MOV R174, R130 ;  /* 0x0000008200ae7202 */ /* 0x000fe40000000f00 */
[----:B------:R-:W3:Y:S01]  /*a450*/  LDL.LU R130, [R1+0x6c] ;  /* 0x00006c0001827983 */ /* 0x000ee20000300800 */
[C---:B------:R-:W-:Y:S04]  /*a460*/  HMMA.16816.F32 R72, R140.reuse, R148, R72 ;  /* 0x000000948c48723c */ /* 0x040fe80000001848 */
[----:B------:R-:W-:Y:S02]  /*a470*/  MOV R183, R181 ;  /* 0x000000b500b77202 */ /* 0x000fe40000000f00 */
[----:B------:R-:W-:Y:S02]  /*a480*/  MOV R181, R179 ;  /* 0x000000b300b57202 */ /* 0x000fe40000000f00 */
[-C--:B------:R-:W-:Y:S04]  /*a490*/  HMMA.16816.F32 R76, R140, R150.reuse, R76 ;  /* 0x000000968c4c723c */ /* 0x080fe8000000184c */
[----:B------:R-:W-:Y:S01]  /*a4a0*/  MOV R179, R174 ;  /* 0x000000ae00b37202 */ /* 0x000fe20000000f00 */
[--C-:B---3--:R-:W-:Y:S01]  /*a4b0*/  FFMA.FTZ R138, R250, c[0x0][0x2d0], -R191.reuse ;  /* 0x0000b400fa8a7a23 */ /* 0x108fe200000108bf */
[----:B------:R-:W-:Y:S02]  /*a4c0*/  MOV R174, R168 ;  /* 0x000000a800ae7202 */ /* 0x000fe40000000f00 */
[C---:B------:R-:W-:Y:S01]  /*a4d0*/  HMMA.16816.F32 R80, R144.reuse, R150, R80 ;  /* 0x000000969050723c */ /* 0x040fe20000001850 */
[----:B------:R1:W-:Y:S01]  /*a4e0*/  MUFU.EX2 R199, R138 ;  /* 0x0000008a00c77308 */ /* 0x0003e20000000800 */
[----:B------:R-:W3:Y:S02]  /*a4f0*/  LDSM.16.MT88.4 R148, [R226+0x2100] ;  /* 0x00210000e294783b */ /* 0x000ee40000004200 */
[----:B------:R-:W-:Y:S02]  /*a500*/  MOV R168, R156 ;  /* 0x0000009c00a87202 */ /* 0x000fe40000000f00 */
[----:B------:R-:W-:Y:S04]  /*a510*/  MOV R156, R131 ;  /* 0x00000083009c7202 */ /* 0x000fe80000000f00 */
[----:B------:R-:W3:Y:S02]  /*a520*/  LDL.LU R131, [R1+0x68] ;  /* 0x0000680001837983 */ /* 0x000ee40000300800 */
[----:B-1----:R-:W-:Y:S04]  /*a530*/  FFMA.FTZ R138, R249, c[0x0][0x2d0], -R191 ;  /* 0x0000b400f98a7a23 */ /* 0x002fe800000108bf */
[----:B------:R1:W-:Y:S01]  /*a540*/  MUFU.EX2 R184, R138 ;  /* 0x0000008a00b87308 */ /* 0x0003e20000000800 */
[-C--:B---3--:R-:W-:Y:S08]  /*a550*/  HMMA.16816.F32 R84, R144, R148.reuse, R84 ;  /* 0x000000949054723c */ /* 0x088ff00000001854 */
[C---:B------:R-:W-:Y:S04]  /*a560*/  HMMA.16816.F32 R88, R140.reuse, R148, R88 ;  /* 0x000000948c58723c */ /* 0x040fe80000001858 */
[--C-:B-1----:R-:W-:Y:S01]  /*a570*/  FFMA.FTZ R138, R182, c[0x0][0x2d0], -R190.reuse ;  /* 0x0000b400b68a7a23 */ /* 0x102fe200000108be */
[----:B------:R-:W-:Y:S02]  /*a580*/  MOV R182, R180 ;  /* 0x000000b400b67202 */ /* 0x000fe40000000f00 */
[----:B------:R-:W-:Y:S01]  /*a590*/  MOV R180, R178 ;  /* 0x000000b200b47202 */ /* 0x000fe20000000f00 */
[-C--:B------:R-:W-:Y:S04]  /*a5a0*/  HMMA.16816.F32 R92, R140, R150.reuse, R92 ;  /* 0x000000968c5c723c */ /* 0x080fe8000000185c */
[----:B------:R-:W-:Y:S02]  /*a5b0*/  MOV R178, R172 ;  /* 0x000000ac00b27202 */ /* 0x000fe40000000f00 */
[----:B------:R1:W-:Y:S02]  /*a5c0*/  MUFU.EX2 R172, R138 ;  /* 0x0000008a00ac7308 */ /* 0x0003e40000000800 */
[C---:B------:R-:W-:Y:S01]  /*a5d0*/  HMMA.16816.F32 R96, R144.reuse, R150, R96 ;  /* 0x000000969060723c */ /* 0x040fe20000001860 */
[----:B------:R-:W3:Y:S03]  /*a5e0*/  LDSM.16.MT88.4 R148, [R228+0x2100] ;  /* 0x00210000e494783b */ /* 0x000ee60000004200 */
[--C-:B-1----:R-:W-:Y:S01]  /*a5f0*/  FFMA.FTZ R138, R183, c[0x0][0x2d0], -R190.reuse ;  /* 0x0000b400b78a7a23 */ /* 0x102fe200000108be */
[----:B------:R-:W-:Y:S02]  /*a600*/  MOV R183, R182 ;  /* 0x000000b600b77202 */ /* 0x000fe40000000f00 */
[----:B------:R-:W-:Y:S02]  /*a610*/  MOV R182, R181 ;  /* 0x000000b500b67202 */ /* 0x000fe40000000f00 */
[----:B------:R-:W-:Y:S03]  /*a620*/  MOV R181, R180 ;  /* 0x000000b400b57202 */ /* 0x000fe60000000f00 */
[----:B------:R-:W-:Y:S02]  /*a630*/  MOV R180, R179 ;  /* 0x000000b300b47202 */ /* 0x000fe40000000f00 */
[----:B------:R-:W-:Y:S02]  /*a640*/  MOV R179, R178 ;  /* 0x000000b200b37202 */ /* 0x000fe40000000f00 */
[----:B------:R-:W-:Y:S02]  /*a650*/  MOV R178, R174 ;  /* 0x000000ae00b27202 */ /* 0x000fe40000000f00 */
[----:B------:R-:W-:Y:S02]  /*a660*/  MOV R174, R168 ;  /* 0x000000a800ae7202 */ /* 0x000fe40000000f00 */
[----:B------:R-:W-:Y:S02]  /*a670*/  MOV R168, R156 ;  /* 0x0000009c00a87202 */ /* 0x000fe40000000f00 */
[----:B------:R-:W-:Y:S01]  /*a680*/  MOV R156, R222 ;  /* 0x000000de009c7202 */ /* 0x000fe20000000f00 */
[----:B------:R-:W-:Y:S01]  /*a690*/  FFMA.FTZ R174, R174, c[0x0][0x2d0], -R189 ;  /* 0x0000b400aeae7a23 */ /* 0x000fe200000108bd */
[-C--:B---3--:R-:W-:Y:S03]  /*a6a0*/  HMMA.16816.F32 R100, R144, R148.reuse, R100 ;  /* 0x000000949064723c */ /* 0x088fe60000001864 */
[----:B------:R-:W-:Y:S02]  /*a6b0*/  MOV R222, R242 ;  /* 0x000000f200de7202 */ /* 0x000fe40000000f00 */
[----:B------:R1:W3:Y:S03]  /*a6c0*/  MUFU.EX2 R242, R138 ;  /* 0x0000008a00f27308 */ /* 0x0002e60000000800 */
[C---:B------:R-:W-:Y:S08]  /*a6d0*/  HMMA.16816.F32 R104, R140.reuse, R148, R104 ;  /* 0x000000948c68723c */ /* 0x040ff00000001868 */
[-C--:B------:R-:W-:Y:S08]  /*a6e0*/  HMMA.16816.F32 R108, R140, R150.reuse, R108 ;  /* 0x000000968c6c723c */ /* 0x080ff0000000186c */
[C---:B------:R-:W-:Y:S01]  /*a6f0*/  HMMA.16816.F32 R112, R144.reuse, R150, R112 ;  /* 0x000000969070723c */ /* 0x040fe20000001870 */
[----:B------:R-:W3:Y:S03]  /*a700*/  LDSM.16.MT88.4 R148, [R227+0x2100] ;  /* 0x00210000e394783b */ /* 0x000ee60000004200 */
[--C-:B-1----:R-:W-:Y:S04]  /*a710*/  FFMA.FTZ R138, R183, c[0x0][0x2d0], -R190.reuse ;  /* 0x0000b400b78a7a23 */ /* 0x102fe800000108be */
[----:B------:R1:W-:Y:S01]  /*a720*/  MUFU.EX2 R202, R138 ;  /* 0x0000008a00ca7308 */ /* 0x0003e20000000800 */
[----:B--2---:R-:W-:Y:S03]  /*a730*/  FMUL.FTZ R129, R134, R129 ;  /* 0x0000008186817220 */ /* 0x004fe60000410000 */
[--C-:B-1----:R-:W-:Y:S06]  /*a740*/  FFMA.FTZ R138, R182, c[0x0][0x2d0], -R190.reuse ;  /* 0x0000b400b68a7a23 */ /* 0x102fec00000108be */
[----:B------:R1:W-:Y:S01]  /*a750*/  MUFU.EX2 R187, R138 ;  /* 0x0000008a00bb7308 */ /* 0x0003e20000000800 */
[-C--:B---3--:R-:W-:Y:S08]  /*a760*/  HMMA.16816.F32 R116, R144, R148.reuse, R116 ;  /* 0x000000949074723c */ /* 0x088ff00000001874 */
[C---:B------:R-:W-:Y:S07]  /*a770*/  HMMA.16816.F32 R120, R140.reuse, R148, R120 ;  /* 0x000000948c78723c */ /* 0x040fee0000001878 */
[----:B------:R-:W-:Y:S01]  /*a780*/  F2FP.PACK_AB R148, R242, R172 ;  /* 0x000000acf294723e */ /* 0x000fe200000000ff */
[-C--:B------:R-:W-:Y:S04]  /*a790*/  HMMA.16816.F32 R124, R140, R150.reuse, R124 ;  /* 0x000000968c7c723c */ /* 0x080fe8000000187c */
[--C-:B-1----:R-:W-:Y:S01]  /*a7a0*/  FFMA.FTZ R138, R181, c[0x0][0x2d0], -R3.reuse ;  /* 0x0000b400b58a7a23 */ /* 0x102fe20000010803 */
[----:B------:R-:W-:Y:S02]  /*a7b0*/  MOV R181, R180 ;  /* 0x000000b400b57202 */ /* 0x000fe40000000f00 */
[----:B------:R-:W-:Y:S02]  /*a7c0*/  MOV R180, R179 ;  /* 0x000000b300b47202 */ /* 0x000fe40000000f00 */
[----:B------:R-:W-:Y:S03]  /*a7d0*/  MOV R179, R178 ;  /* 0x000000b200b37202 */ /* 0x000fe60000000f00 */
[----:B------:R-:W-:Y:S02]  /*a7e0*/  MOV R178, R164 ;  /* 0x000000a400b27202 */ /* 0x000fe40000000f00 */
[----:B------:R1:W-:Y:S01]  /*a7f0*/  MUFU.EX2 R164, R138 ;  /* 0x0000008a00a47308 */ /* 0x0003e20000000800 */
[----:B------:R-:W-:Y:S02]  /*a800*/  F2FP.PACK_AB R142, R221, R193 ;  /* 0x000000c1dd8e723e */ /* 0x000fe400000000ff */
[----:B------:R-:W-:Y:S02]  /*a810*/  F2FP.PACK_AB R143, R184, R199 ;  /* 0x000000c7b88f723e */ /* 0x000fe400000000ff */
[----:B------:R-:W-:Y:S02]  /*a820*/  F2FP.PACK_AB R140, R175, R173 ;  /* 0x000000adaf8c723e */ /* 0x000fe400000000ff */
[----:B------:R-:W-:Y:S01]  /*a830*/  F2FP.PACK_AB R141, R195, R247 ;  /* 0x000000f7c38d723e */ /* 0x000fe200000000ff */
[----:B-1----:R-:W-:Y:S01]  /*a840*/  FFMA.FTZ R138, R181, c[0x0][0x2d0], -R3 ;  /* 0x0000b400b58a7a23 */ /* 0x002fe20000010803 */
[----:B------:R-:W-:Y:S02]  /*a850*/  MOV R181, R180 ;  /* 0x000000b400b57202 */ /* 0x000fe40000000f00 */
[----:B------:R-:W-:Y:S02]  /*a860*/  MOV R180, R179 ;  /* 0x000000b300b47202 */ /* 0x000fe40000000f00 */
[----:B------:R-:W-:Y:S01]  /*a870*/  MOV R179, R177 ;  /* 0x000000b100b37202 */ /* 0x000fe20000000f00 */
[--C-:B------:R-:W-:Y:S01]  /*a880*/  FFMA.FTZ R152, R181, c[0x0][0x2d0], -R189.reuse ;  /* 0x0000b400b5987a23 */ /* 0x100fe200000108bd */
[----:B------:R-:W-:Y:S02]  /*a890*/  MOV R177, R176 ;  /* 0x000000b000b17202 */ /* 0x000fe40000000f00 */
[----:B------:R-:W-:Y:S01]  /*a8a0*/  MOV R176, R243 ;  /* 0x000000f300b07202 */ /* 0x000fe20000000f00 */
[----:B------:R1:W-:Y:S03]  /*a8b0*/  MUFU.EX2 R192, R152 ;  /* 0x0000009800c07308 */ /* 0x0003e60000000800 */
[----:B------:R-:W-:Y:S01]  /*a8c0*/  MOV R181, R176 ;  /* 0x000000b000b57202 */ /* 0x000fe20000000f00 */
[----:B------:R-:W-:Y:S06]  /*a8d0*/  FFMA.FTZ R176, R252, c[0x0][0x2d0], -R189 ;  /* 0x0000b400fcb07a23 */ /* 0x000fec00000108bd */
[----:B------:R2:W3:Y:S10]  /*a8e0*/  MUFU.EX2 R243, R138 ;  /* 0x0000008a00f37308 */ /* 0x0004f40000000800 */
[----:B------:R-:W-:Y:S01]  /*a8f0*/  MUFU.EX2 R176, R176 ;  /* 0x000000b000b07308 */ /* 0x000fe20000000800 */
[----:B-1----:R-:W4:Y:S01]  /*a900*/  LDL.LU R152, [R1+0x8] ;  /* 0x0000080001987983 */ /* 0x002f220000300800 */
[--C-:B--2---:R-:W-:Y:S01]  /*a910*/  FFMA.FTZ R138, R220, c[0x0][0x2d0], -R3.reuse ;  /* 0x0000b400dc8a7a23 */ /* 0x104fe20000010803 */
[----:B---3--:R-:W-:Y:S07]  /*a920*/  F2FP.PACK_AB R149, R243, R164 ;  /* 0x000000a4f395723e */ /* 0x008fee00000000ff */
[----:B------:R1:W-:Y:S01]  /*a930*/  MUFU.EX2 R220, R138 ;  /* 0x0000008a00dc7308 */ /* 0x0003e20000000800 */
[----:B------:R-:W-:Y:S02]  /*a940*/  FMUL.FTZ R130, R132, R130 ;  /* 0x0000008284827220 */ /* 0x000fe40000410000 */
[----:B-1----:R-:W-:Y:S07]  /*a950*/  FFMA.FTZ R138, R178, c[0x0][0x2d0], -R3 ;  /* 0x0000b400b28a7a23 */ /* 0x002fee0000010803 */
[----:B------:R-:W1:Y:S01]  /*a960*/  MUFU.EX2 R178, R138 ;  /* 0x0000008a00b27308 */ /* 0x000e620000000800 */
[----:B------:R-:W-:Y:S07]  /*a970*/  FMUL.FTZ R131, R132, R131 ;  /* 0x0000008384837220 */ /* 0x000fee0000410000 */
[----:B------:R-:W-:Y:S01]  /*a980*/  HMMA.16816.F32 R128, R144, R150, R128 ;  /* 0x000000969080723c */ /* 0x000fe20000001880 */
[----:B------:R-:W2:Y:S06]  /*a990*/  LDSM.16.MT88.4 R144, [R225+0x900] ;  /* 0x00090000e190783b */ /* 0x000eac0000004200 */
[----:B------:R-:W-:Y:S02]  /*a9a0*/  F2FP.PACK_AB R150, R187, R202 ;  /* 0x000000cabb96723e */ /* 0x000fe400000000ff */
[----:B-1----:R-:W-:Y:S03]  /*a9b0*/  F2FP.PACK_AB R151, R178, R220 ;  /* 0x000000dcb297723e */ /* 0x002fe600000000ff */
[--C-:B------:R-:W-:Y:S01]  /*a9c0*/  FFMA.FTZ R138, R180, c[0x0][0x2d0], -R189.reuse ;  /* 0x0000b400b48a7a23 */ /* 0x100fe200000108bd */
[----:B------:R-:W-:Y:S01]  /*a9d0*/  MOV R180, R177 ;  /* 0x000000b100b47202 */ /* 0x000fe20000000f00 */
[----:B------:R-:W-:Y:S02]  /*a9e0*/  FFMA.FTZ R177, R246, c[0x0][0x2d0], -R189 ;  /* 0x0000b400f6b17a23 */ /* 0x000fe400000108bd */
[----:B------:R-:W-:Y:S01]  /*a9f0*/  FFMA.FTZ R246, R222, c[0x0][0x2d0], -R3 ;  /* 0x0000b400def67a23 */ /* 0x000fe20000010803 */
[----:B------:R1:W-:Y:S01]  /*aa00*/  MUFU.EX2 R200, R138 ;  /* 0x0000008a00c87308 */ /* 0x0003e20000000800 */
[----:B------:R-:W-:Y:S09]  /*aa10*/  FFMA.FTZ R189, R218, c[0x0][0x2d0], -R189 ;  /* 0x0000b400dabd7a23 */ /* 0x000ff200000108bd */
[----:B------:R-:W-:Y:S10]  /*aa20*/  MUFU.EX2 R197, R189 ;  /* 0x000000bd00c57308 */ /* 0x000ff40000000800 */
[----:B------:R-:W-:Y:S01]  /*aa30*/  MUFU.EX2 R177, R177 ;  /* 0x000000b100b17308 */ /* 0x000fe20000000800 */
[-C--:B--2---:R-:W-:Y:S05]  /*aa40*/  HMMA.16816.F32 R4, R140, R144.reuse, R4 ;  /* 0x000000908c04723c */ /* 0x084fea0000001804 */
[--C-:B-1----:R-:W-:Y:S04]  /*aa50*/  FFMA.FTZ R138, R181, c[0x0][0x2d0], -R191.reuse ;  /* 0x0000b400b58a7a23 */ /* 0x102fe800000108bf */
[----:B------:R-:W-:Y:S01]  /*aa60*/  MUFU.EX2 R246, R246 ;  /* 0x000000f600f67308 */ /* 0x000fe20000000800 */
[C---:B------:R-:W-:Y:S08]  /*aa70*/  HMMA.16816.F32 R8, R148.reuse, R144, R8 ;  /* 0x000000909408723c */ /* 0x040ff00000001808 */
[-C--:B------:R-:W-:Y:S01]  /*aa80*/  HMMA.16816.F32 R12, R148, R146.reuse, R12 ;  /* 0x00000092940c723c */ /* 0x080fe2000000180c */
[----:B------:R1:W-:Y:S07]  /*aa90*/  MUFU.EX2 R181, R138 ;  /* 0x0000008a00b57308 */ /* 0x0003ee0000000800 */
[C---:B------:R-:W-:Y:S01]  /*aaa0*/  HMMA.16816.F32 R16, R140.reuse, R146, R16 ;  /* 0x000000928c10723c */ /* 0x040fe20000001810 */
[----:B------:R-:W2:Y:S03]  /*aab0*/  LDSM.16.MT88.4 R144, [R226+0x900] ;  /* 0x00090000e290783b */ /* 0x000ea60000004200 */
[--C-:B-1----:R-:W-:Y:S04]  /*aac0*/  FFMA.FTZ R138, R180, c[0x0][0x2d0], -R191.reuse ;  /* 0x0000b400b48a7a23 */ /* 0x102fe800000108bf */
[----:B------:R1:W-:Y:S01]  /*aad0*/  MUFU.EX2 R201, R138 ;  /* 0x0000008a00c97308 */ /* 0x0003e20000000800 */
[-C--:B--2---:R-:W-:Y:S03]  /*aae0*/  HMMA.16816.F32 R20, R140, R144.reuse, R20 ;  /* 0x000000908c14723c */ /* 0x084fe60000001814 */
[--C-:B-1----:R-:W-:Y:S05]  /*aaf0*/  FFMA.FTZ R138, R179, c[0x0][0x2d0], -R191.reuse ;  /* 0x0000b400b38a7a23 */ /* 0x102fea00000108bf */
[C---:B------:R-:W-:Y:S01]  /*ab00*/  HMMA.16816.F32 R24, R148.reuse, R144, R24 ;  /* 0x000000909418723c */ /* 0x040fe20000001818 */
[----:B------:R1:W-:Y:S07]  /*ab10*/  MUFU.EX2 R206, R138 ;  /* 0x0000008a00ce7308 */ /* 0x0003ee0000000800 */
[-C--:B------:R-:W-:Y:S08]  /*ab20*/  HMMA.16816.F32 R28, R148, R146.reuse, R28 ;  /* 0x00000092941c723c */ /* 0x080ff0000000181c */
[C---:B------:R-:W-:Y:S01]  /*ab30*/  HMMA.16816.F32 R32, R140.reuse, R146, R32 ;  /* 0x000000928c20723c */ /* 0x040fe20000001820 */
[----:B------:R-:W2:Y:S03]  /*ab40*/  LDSM.16.MT88.4 R144, [R228+0x900] ;  /* 0x00090000e490783b */ /* 0x000ea60000004200 */
[--C-:B-1----:R-:W-:Y:S02]  /*ab50*/  FFMA.FTZ R138, R171, c[0x0][0x2d0], -R191.reuse ;  /* 0x0000b400ab8a7a23 */ /* 0x102fe400000108bf */
[--C-:B------:R-:W-:Y:S02]  /*ab60*/  FFMA.FTZ R171, R155, c[0x0][0x2d0], -R190.reuse ;  /* 0x0000b4009bab7a23 */ /* 0x100fe400000108be */
[----:B------:R1:W-:Y:S10]  /*ab70*/  MUFU.EX2 R204, R138 ;  /* 0x0000008a00cc7308 */ /* 0x0003f40000000800 */
[----:B------:R-:W-:Y:S01]  /*ab80*/  MUFU.EX2 R179, R171 ;  /* 0x000000ab00b37308 */ /* 0x000fe20000000800 */
[--C-:B-1----:R-:W-:Y:S02]  /*ab90*/  FFMA.FTZ R138, R170, c[0x0][0x2d0], -R190.reuse ;  /* 0x0000b400aa8a7a23 */ /* 0x102fe400000108be */
[--C-:B------:R-:W-:Y:S01]  /*aba0*/  FFMA.FTZ R170, R157, c[0x0][0x2d0], -R190.reuse ;  /* 0x0000b4009daa7a23 */ /* 0x100fe200000108be */
[-C--:B--2---:R-:W-:Y:S06]  /*abb0*/  HMMA.16816.F32 R36, R140, R144.reuse, R36 ;  /* 0x000000908c24723c */ /* 0x084fec0000001824 */
[----:B------:R1:W-:Y:S02]  /*abc0*/  MUFU.EX2 R196, R138 ;  /* 0x0000008a00c47308 */ /* 0x0003e40000000800 */
[C---:B------:R-:W-:Y:S08]  /*abd0*/  HMMA.16816.F32 R40, R148.reuse, R144, R40 ;  /* 0x000000909428723c */ /* 0x040ff00000001828 */
[----:B------:R-:W-:Y:S01]  /*abe0*/  MUFU.EX2 R182, R170 ;  /* 0x000000aa00b67308 */ /* 0x000fe20000000800 */
[-C--:B------:R-:W-:Y:S08]  /*abf0*/  HMMA.16816.F32 R44, R148, R146.reuse, R44 ;  /* 0x00000092942c723c */ /* 0x080ff0000000182c */
[C---:B------:R-:W-:Y:S01]  /*ac00*/  HMMA.16816.F32 R48, R140.reuse, R146, R48 ;  /* 0x000000928c30723c */ /* 0x040fe20000001830 */
[----:B------:R-:W2:Y:S03]  /*ac10*/  LDSM.16.MT88.4 R144, [R227+0x900] ;  /* 0x00090000e390783b */ /* 0x000ea60000004200 */
[--C-:B-1----:R-:W-:Y:S02]  /*ac20*/  FFMA.FTZ R138, R169, c[0x0][0x2d0], -R190.reuse ;  /* 0x0000b400a98a7a23 */ /* 0x102fe400000108be */
[--C-:B------:R-:W-:Y:S02]  /*ac30*/  FFMA.FTZ R169, R162, c[0x0][0x2d0], -R191.reuse ;  /* 0x0000b400a2a97a23 */ /* 0x100fe400000108bf */
[----:B------:R1:W-:Y:S10]  /*ac40*/  MUFU.EX2 R203, R138 ;  /* 0x0000008a00cb7308 */ /* 0x0003f40000000800 */
[----:B------:R-:W-:Y:S01]  /*ac50*/  MUFU.EX2 R235, R169 ;  /* 0x000000a900eb7308 */ /* 0x000fe20000000800 */
[----:B-1----:R-:W-:Y:S02]  /*ac60*/  FFMA.FTZ R138, R156, c[0x0][0x2d0], -R190 ;  /* 0x0000b4009c8a7a23 */ /* 0x002fe400000108be */
[----:B------:R-:W3:Y:S07]  /*ac70*/  LDL.LU R156, [R1+0xc] ;  /* 0x00000c00019c7983 */ /* 0x000eee0000300800 */
[----:B------:R1:W-:Y:S01]  /*ac80*/  MUFU.EX2 R205, R138 ;  /* 0x0000008a00cd7308 */ /* 0x0003e20000000800 */
[-C--:B--2---:R-:W-:Y:S03]  /*ac90*/  HMMA.16816.F32 R52, R140, R144.reuse, R52 ;  /* 0x000000908c34723c */ /* 0x084fe60000001834 */
[----:B----4-:R-:W-:Y:S05]  /*aca0*/  FFMA.FTZ R134, R134, R152, R216 ;  /* 0x0000009886867223 */ /* 0x010fea00000100d8 */
[C---:B------:R-:W-:Y:S01]  /*acb0*/  HMMA.16816.F32 R56, R148.reuse, R144, R56 ;  /* 0x000000909438723c */ /* 0x040fe20000001838 */
[----:B------:R-:W-:Y:S03]  /*acc0*/  LDSM.16.MT88.4 R152, [R226+0x1100] ;  /* 0x00110000e298783b */ /* 0x000fe60000004200 */
[----:B------:R-:W-:Y:S04]  /*acd0*/  FADD.FTZ R134, R217, R134 ;  /* 0x00000086d9867221 */ /* 0x000fe80000010000 */
[-C--:B------:R-:W-:Y:S04]  /*ace0*/  HMMA.16816.F32 R60, R148, R146.reuse, R60 ;  /* 0x00000092943c723c */ /* 0x080fe8000000183c */
[----:B------:R-:W-:Y:S02]  /*acf0*/  FADD.FTZ R134, R240, R134 ;  /* 0x00000086f0867221 */ /* 0x000fe40000010000 */
[----:B-1----:R-:W-:Y:S02]  /*ad00*/  FFMA.FTZ R138, R168, c[0x0][0x2d0], -R190 ;  /* 0x0000b400a88a7a23 */ /* 0x002fe400000108be */
[C---:B------:R-:W-:Y:S01]  /*ad10*/  HMMA.16816.F32 R64, R140.reuse, R146, R64 ;  /* 0x000000928c40723c */ /* 0x040fe20000001840 */
[----:B------:R-:W1:Y:S01]  /*ad20*/  LDSM.16.MT88.4 R144, [R225+0x2900] ;  /* 0x00290000e190783b */ /* 0x000e620000004200 */
[----:B------:R2:W-:Y:S02]  /*ad30*/  MUFU.EX2 R186, R138 ;  /* 0x0000008a00ba7308 */ /* 0x0005e40000000800 */
[----:B------:R-:W-:Y:S02]  /*ad40*/  FFMA.FTZ R168, R161, c[0x0][0x2d0], -R191 ;  /* 0x0000b400a1a87a23 */ /* 0x000fe400000108bf */
[----:B------:R-:W-:Y:S06]  /*ad50*/  FADD.FTZ R134, R231, R134 ;  /* 0x00000086e7867221 */ /* 0x000fec0000010000 */
[----:B------:R4:W4:Y:S01]  /*ad60*/  MUFU.EX2 R183, R168 ;  /* 0x000000a800b77308 */ /* 0x0009220000000800 */
[----:B------:R-:W-:Y:S01]  /*ad70*/  FADD.FTZ R134, R173, R134 ;  /* 0x00000086ad867221 */ /* 0x000fe20000010000 */
[----:B------:R-:W-:Y:S03]  /*ad80*/  MOV R173, R184 ;  /* 0x000000b800ad7202 */ /* 0x000fe60000000f00 */
[----:B------:R-:W-:Y:S02]  /*ad90*/  FADD.FTZ R134, R175, R134 ;  /* 0x00000086af867221 */ /* 0x000fe40000010000 */
[----:B--2---:R-:W-:Y:S02]  /*ada0*/  FFMA.FTZ R138, R167, c[0x0][0x2d0], -R3 ;  /* 0x0000b400a78a7a23 */ /* 0x004fe40000010803 */
[----:B------:R-:W-:Y:S02]  /*adb0*/  FFMA.FTZ R167, R160, c[0x0][0x2d0], -R191 ;  /* 0x0000b400a0a77a23 */ /* 0x000fe400000108bf */
[----:B------:R2:W-:Y:S01]  /*adc0*/  MUFU.EX2 R249, R138 ;  /* 0x0000008a00f97308 */ /* 0x0005e20000000800 */
[----:B----4-:R-:W-:Y:S01]  /*add0*/  LDSM.16.MT88.4 R168, [R226+0x1900] ;  /* 0x00190000e2a8783b */ /* 0x010fe20000004200 */
[----:B------:R-:W-:Y:S08]  /*ade0*/  F2FP.PACK_AB R189, R183, R235 ;  /* 0x000000ebb7bd723e */ /* 0x000ff000000000ff */
[----:B------:R4:W-:Y:S01]  /*adf0*/  MUFU.EX2 R180, R167 ;  /* 0x000000a700b47308 */ /* 0x0009e20000000800 */
[-C--:B-1----:R-:W-:Y:S08]  /*ae00*/  HMMA.16816.F32 R68, R140, R144.reuse, R68 ;  /* 0x000000908c44723c */ /* 0x082ff00000001844 */
[C---:B------:R-:W-:Y:S04]  /*ae10*/  HMMA.16816.F32 R72, R148.reuse, R144, R72 ;  /* 0x000000909448723c */ /* 0x040fe80000001848 */
[----:B--2---:R-:W-:Y:S02]  /*ae20*/  FFMA.FTZ R138, R166, c[0x0][0x2d0], -R3 ;  /* 0x0000b400a68a7a23 */ /* 0x004fe40000010803 */
[----:B------:R-:W-:Y:S02]  /*ae30*/  FFMA.FTZ R166, R159, c[0x0][0x2d0], -R191 ;  /* 0x0000b4009fa67a23 */ /* 0x000fe400000108bf */
[-C--:B------:R-:W-:Y:S01]  /*ae40*/  HMMA.16816.F32 R76, R148, R146.reuse, R76 ;  /* 0x00000092944c723c */ /* 0x080fe2000000184c */
[----:B------:R1:W-:Y:S03]  /*ae50*/  MUFU.EX2 R191, R174 ;  /* 0x000000ae00bf7308 */ /* 0x0003e60000000800 */
[----:B----4-:R-:W-:Y:S04]  /*ae60*/  MOV R167, R207 ;  /* 0x000000cf00a77202 */ /* 0x010fe80000000f00 */
[C---:B------:R-:W-:Y:S01]  /*ae70*/  HMMA.16816.F32 R80, R140.reuse, R146, R80 ;  /* 0x000000928c50723c */ /* 0x040fe20000001850 */
[----:B------:R-:W2:Y:S02]  /*ae80*/  LDSM.16.MT88.4 R144, [R226+0x2900] ;  /* 0x00290000e290783b */ /* 0x000ea40000004200 */
[----:B------:R4:W-:Y:S10]  /*ae90*/  MUFU.EX2 R198, R166 ;  /* 0x000000a600c67308 */ /* 0x0009f40000000800 */
[----:B------:R2:W-:Y:S01]  /*aea0*/  MUFU.EX2 R248, R138 ;  /* 0x0000008a00f87308 */ /* 0x0005e20000000800 */
[----:B-1----:R-:W-:Y:S02]  /*aeb0*/  MOV R174, R220 ;  /* 0x000000dc00ae7202 */ /* 0x002fe40000000f00 */
[-C--:B----4-:R-:W-:Y:S01]  /*aec0*/  MOV R166, R206.reuse ;  /* 0x000000ce00a67202 */ /* 0x090fe20000000f00 */
[--C-:B--2---:R-:W-:Y:S02]  /*aed0*/  FFMA.FTZ R138, R165, c[0x0][0x2d0], -R3.reuse ;  /* 0x0000b400a58a7a23 */ /* 0x104fe40000010803 */
[--C-:B------:R-:W-:Y:S01]  /*aee0*/  FFMA.FTZ R165, R158, c[0x0][0x2d0], -R190.reuse ;  /* 0x0000b4009ea57a23 */ /* 0x100fe200000108be */
[-C--:B------:R-:W-:Y:S03]  /*aef0*/  HMMA.16816.F32 R84, R140, R144.reuse, R84 ;  /* 0x000000908c54723c */ /* 0x080fe60000001854 */
[----:B------:R1:W-:Y:S01]  /*af00*/  MUFU.EX2 R250, R138 ;  /* 0x0000008a00fa7308 */ /* 0x0003e20000000800 */
[----:B------:R-:W-:Y:S04]  /*af10*/  FFMA.FTZ R190, R223, c[0x0][0x2d0], -R190 ;  /* 0x0000b400dfbe7a23 */ /* 0x000fe800000108be */
[C---:B------:R-:W-:Y:S05]  /*af20*/  HMMA.16816.F32 R88, R148.reuse, R144, R88 ;  /* 0x000000909458723c */ /* 0x040fea0000001858 */
[----:B------:R2:W-:Y:S03]  /*af30*/  MUFU.EX2 R252, R190 ;  /* 0x000000be00fc7308 */ /* 0x0005e60000000800 */
[-C--:B------:R-:W-:Y:S07]  /*af40*/  HMMA.16816.F32 R92, R148, R146.reuse, R92 ;  /* 0x00000092945c723c */ /* 0x080fee000000185c */
[----:B------:R4:W-:Y:S01]  /*af50*/  MUFU.EX2 R194, R165 ;  /* 0x000000a500c27308 */ /* 0x0009e20000000800 */
[C---:B------:R-:W-:Y:S01]  /*af60*/  HMMA.16816.F32 R96, R140.reuse, R146, R96 ;  /* 0x000000928c60723c */ /* 0x040fe20000001860 */
[----:B------:R-:W4:Y:S03]  /*af70*/  LDSM.16.MT88.4 R144, [R228+0x2900] ;  /* 0x00290000e490783b */ /* 0x000f260000004200 */
[--C-:B-1----:R-:W-:Y:S02]  /*af80*/  FFMA.FTZ R138, R163, c[0x0][0x2d0], -R3.reuse ;  /* 0x0000b400a38a7a23 */ /* 0x102fe40000010803 */
[----:B------:R-:W-:Y:S03]  /*af90*/  FFMA.FTZ R3, R139, c[0x0][0x2d0], -R3 ;  /* 0x0000b4008b037a23 */ /* 0x000fe60000010803 */
[----:B------:R-:W1:Y:S01]  /*afa0*/  MUFU.EX2 R251, R138 ;  /* 0x0000008a00fb7308 */ /* 0x000e620000000800 */
[----:B------:R-:W-:Y:S02]  /*afb0*/  LDSM.16.MT88.4 R160, [R227+0x1100] ;  /* 0x00110000e3a0783b */ /* 0x000fe40000004200 */
[----:B--2---:R-:W-:Y:S07]  /*afc0*/  F2FP.PACK_AB R190, R197, R177 ;  /* 0x000000b1c5be723e */ /* 0x004fee00000000ff */
[----:B------:R-:W-:Y:S01]  /*afd0*/  MUFU.EX2 R139, R188 ;  /* 0x000000bc008b7308 */ /* 0x000fe20000000800 */
[----:B----4-:R-:W-:Y:S01]  /*afe0*/  MOV R165, R205 ;  /* 0x000000cd00a57202 */ /* 0x010fe20000000f00 */
[-C--:B------:R-:W-:Y:S08]  /*aff0*/  HMMA.16816.F32 R100, R140, R144.reuse, R100 ;  /* 0x000000908c64723c */ /* 0x080ff00000001864 */
[C---:B------:R-:W-:Y:S08]  /*b000*/  HMMA.16816.F32 R104, R148.reuse, R144, R104 ;  /* 0x000000909468723c */ /* 0x040ff00000001868 */
[-C--:B------:R-:W-:Y:S08]  /*b010*/  HMMA.16816.F32 R108, R148, R146.reuse, R108 ;  /* 0x00000092946c723c */ /* 0x080ff0000000186c */
[C---:B------:R-:W-:Y:S01]  /*b020*/  HMMA.16816.F32 R112, R140.reuse, R146, R112 ;  /* 0x000000928c70723c */ /* 0x040fe20000001870 */
[----:B------:R-:W2:Y:S07]  /*b030*/  LDSM.16.MT88.4 R144, [R227+0x2900] ;  /* 0x00290000e390783b */ /* 0x000eae0000004200 */
[-C--:B--2---:R-:W-:Y:S08]  /*b040*/  HMMA.16816.F32 R116, R140, R144.reuse, R116 ;  /* 0x000000908c74723c */ /* 0x084ff00000001874 */
[C---:B------:R-:W-:Y:S01]  /*b050*/  HMMA.16816.F32 R120, R148.reuse, R144, R120 ;  /* 0x000000909478723c */ /* 0x040fe20000001878 */
[----:B------:R-:W2:Y:S04]  /*b060*/  LDL.LU R145, [R1+0x14] ;  /* 0x0000140001917983 */ /* 0x000ea80000300800 */
[----:B------:R-:W4:Y:S03]  /*b070*/  LDL.LU R144, [R1+0x10] ;  /* 0x0000100001907983 */ /* 0x000f260000300800 */
[-C--:B------:R-:W-:Y:S01]  /*b080*/  HMMA.16816.F32 R124, R148, R146.reuse, R124 ;  /* 0x00000092947c723c */ /* 0x080fe2000000187c */
[----:B------:R-:W1:Y:S07]  /*b090*/  LDSM.16.MT88.4 R148, [R225+0x1100] ;  /* 0x00110000e194783b */ /* 0x000e6e0000004200 */
[----:B------:R-:W-:Y:S07]  /*b0a0*/  HMMA.16816.F32 R128, R140, R146, R128 ;  /* 0x000000928c80723c */ /* 0x000fee0000001880 */
[----:B------:R-:W-:Y:S02]  /*b0b0*/  F2FP.PACK_AB R142, R185, R207 ;  /* 0x000000cfb98e723e */ /* 0x000fe400000000ff */
[----:B------:R-:W-:Y:S03]  /*b0c0*/  F2FP.PACK_AB R143, R204, R206 ;  /* 0x000000cecc8f723e */ /* 0x000fe600000000ff */
[----:B------:R-:W-:Y:S01]  /*b0d0*/  F2FP.PACK_AB R140, R200, R192 ;  /* 0x000000c0c88c723e */ /* 0x000fe200000000ff */
[----:B---3--:R-:W-:Y:S01]  /*b0e0*/  FFMA.FTZ R132, R132, R156, R213 ;  /* 0x0000009c84847223 */ /* 0x008fe200000100d5 */
[----:B------:R-:W-:Y:S01]  /*b0f0*/  F2FP.PACK_AB R141, R201, R181 ;  /* 0x000000b5c98d723e */ /* 0x000fe200000000ff */
[----:B------:R-:W3:Y:S01]  /*b100*/  LDSM.16.MT88.4 R156, [R228+0x1100] ;  /* 0x00110000e49c783b */ /* 0x000ee20000004200 */
[----:B------:R-:W-:Y:S01]  /*b110*/  F2FP.PACK_AB R146, R186, R205 ;  /* 0x000000cdba92723e */ /* 0x000fe200000000ff */
[----:B------:R-:W-:Y:S01]  /*b120*/  FADD.FTZ R132, R233, R132 ;  /* 0x00000084e9847221 */ /* 0x000fe20000010000 */
[----:B-1----:R-:W-:Y:S03]  /*b130*/  F2FP.PACK_AB R147, R251, R250 ;  /* 0x000000fafb93723e */ /* 0x002fe600000000ff */
[----:B------:R-:W-:Y:S02]  /*b140*/  FADD.FTZ R132, R224, R132 ;  /* 0x00000084e0847221 */ /* 0x000fe40000010000 */
[----:B------:R1:W5:Y:S02]  /*b150*/  LDL.LU R233, [R1+0x64] ;  /* 0x0000640001e97983 */ /* 0x0003640000300800 */
[----:B------:R-:W-:Y:S02]  /*b160*/  FADD.FTZ R132, R241, R132 ;  /* 0x00000084f1847221 */ /* 0x000fe40000010000 */
[----:B------:R1:W5:Y:S02]  /*b170*/  LDL.LU R240, [R1+0x60] ;  /* 0x0000600001f07983 */ /* 0x0003640000300800 */
[----:B------:R-:W-:Y:S02]  /*b180*/  FADD.FTZ R247, R247, R132 ;  /* 0x00000084f7f77221 */ /* 0x000fe40000010000 */
[----:B------:R1:W5:Y:S01]  /*b190*/  LDL.LU R224, [R1+0x5c] ;  /* 0x00005c0001e07983 */ /* 0x0003620000300800 */
[-C--:B------:R-:W-:Y:S03]  /*b1a0*/  HMMA.16816.F32 R4, R140, R148.reuse, R4 ;  /* 0x000000948c04723c */ /* 0x080fe60000001804 */
[----:B------:R1:W5:Y:S04]  /*b1b0*/  LDL.LU R231, [R1+0x58] ;  /* 0x0000580001e77983 */ /* 0x0003680000300800 */
[----:B------:R1:W5:Y:S01]  /*b1c0*/  LDL.LU R241, [R1+0x54] ;  /* 0x0000540001f17983 */ /* 0x0003620000300800 */
[----:B--2---:R-:W-:Y:S01]  /*b1d0*/  FFMA.FTZ R138, R133, R145, R212 ;  /* 0x00000091858a7223 */ /* 0x004fe200000100d4 */
[----:B------:R-:W-:Y:S03]  /*b1e0*/  F2FP.PACK_AB R145, R248, R249 ;  /* 0x000000f9f891723e */ /* 0x000fe600000000ff */
[----:B----4-:R-:W-:Y:S01]  /*b1f0*/  FFMA.FTZ R133, R0, R144, R208 ;  /* 0x0000009000857223 */ /* 0x010fe200000100d0 */
[----:B------:R-:W-:Y:S01]  /*b200*/  F2FP.PACK_AB R144, R203, R196 ;  /* 0x000000c4cb90723e */ /* 0x000fe200000000ff */
[----:B------:R-:W-:Y:S01]  /*b210*/  FADD.FTZ R0, R214, R138 ;  /* 0x0000008ad6007221 */ /* 0x000fe20000010000 */
[----:B------:R-:W-:Y:S01]  /*b220*/  F2FP.PACK_AB R208, R182, R194 ;  /* 0x000000c2b6d0723e */ /* 0x000fe200000000ff */
[----:B------:R2:W4:Y:S01]  /*b230*/  MUFU.EX2 R138, R3 ;  /* 0x00000003008a7308 */ /* 0x0005220000000800 */
[----:B------:R-:W-:Y:S01]  /*b240*/  FADD.FTZ R133, R209, R133 ;  /* 0x00000085d1857221 */ /* 0x000fe20000010000 */
[----:B------:R-:W-:Y:S01]  /*b250*/  F2FP.PACK_AB R209, R245, R246 ;  /* 0x000000f6f5d1723e */ /* 0x000fe200000000ff */
[----:B------:R-:W-:Y:S01]  /*b260*/  FADD.FTZ R0, R215, R0 ;  /* 0x00000000d7007221 */ /* 0x000fe20000010000 */
[C---:B------:R-:W-:Y:S01]  /*b270*/  HMMA.16816.F32 R8, R144.reuse, R148, R8 ;  /* 0x000000949008723c */ /* 0x040fe20000001808 */
[----:B------:R-:W-:Y:S03]  /*b280*/  LDSM.16.MT88.4 R212, [R225+0x3900] ;  /* 0x00390000e1d4783b */ /* 0x000fe60000004200 */
[----:B------:R-:W-:Y:S01]  /*b290*/  FADD.FTZ R133, R210, R133 ;  /* 0x00000085d2857221 */ /* 0x000fe20000010000 */
[----:B------:R-:W-:Y:S03]  /*b2a0*/  F2FP.PACK_AB R210, R252, R179 ;  /* 0x000000b3fcd2723e */ /* 0x000fe600000000ff */
[-C--:B------:R-:W-:Y:S08]  /*b2b0*/  HMMA.16816.F32 R12, R144, R150.reuse, R12 ;  /* 0x00000096900c723c */ /* 0x080ff0000000180c */
[C---:B------:R-:W-:Y:S01]  /*b2c0*/  HMMA.16816.F32 R16, R140.reuse, R150, R16 ;  /* 0x000000968c10723c */ /* 0x040fe20000001810 */
[----:B------:R-:W1:Y:S03]  /*b2d0*/  LDSM.16.MT88.4 R148, [R225+0x3100] ;  /* 0x00310000e194783b */ /* 0x000e660000004200 */
[----:B--2---:R-:W-:Y:S02]  /*b2e0*/  FADD.FTZ R3, R219, R0 ;  /* 0x00000000db037221 */ /* 0x004fe40000010000 */
[----:B------:R-:W-:Y:S01]  /*b2f0*/  FADD.FTZ R0, R211, R133 ;  /* 0x00000085d3007221 */ /* 0x000fe20000010000 */
[----:B----4-:R-:W-:Y:S01]  /*b300*/  F2FP.PACK_AB R211, R138, R139 ;  /* 0x0000008b8ad3723e */ /* 0x010fe200000000ff */
[-C--:B------:R-:W-:Y:S01]  /*b310*/  HMMA.16816.F32 R20, R140, R152.reuse, R20 ;  /* 0x000000988c14723c */ /* 0x080fe20000001814 */
[----:B------:R-:W-:Y:S03]  /*b320*/  LDSM.16.MT88.4 R216, [R226+0x3900] ;  /* 0x00390000e2d8783b */ /* 0x000fe60000004200 */
[----:B------:R-:W-:Y:S01]  /*b330*/  FADD.FTZ R132, R164, R0 ;  /* 0x00000000a4847221 */ /* 0x000fe20000010000 */
[----:B------:R-:W-:Y:S01]  /*b340*/  MOV R0, R191 ;  /* 0x000000bf00007202 */ /* 0x000fe20000000f00 */
[----:B------:R-:W-:Y:S01]  /*b350*/  FADD.FTZ R133, R172, R3 ;  /* 0x00000003ac857221 */ /* 0x000fe20000010000 */
[----:B------:R-:W-:Y:S01]  /*b360*/  MOV R3, R204 ;  /* 0x000000cc00037202 */ /* 0x000fe20000000f00 */
[C---:B------:R-:W-:Y:S01]  /*b370*/  HMMA.16816.F32 R24, R144.reuse, R152, R24 ;  /* 0x000000989018723c */ /* 0x040fe20000001818 */
[----:B------:R-:W-:Y:S03]  /*b380*/  LDSM.16.MT88.4 R204, [R227+0x1900] ;  /* 0x00190000e3cc783b */ /* 0x000fe60000004200 */
[----:B------:R-:W-:Y:S02]  /*b390*/  F2FP.PACK_AB R188, R176, R0 ;  /* 0x00000000b0bc723e */ /* 0x000fe400000000ff */
[----:B------:R-:W-:Y:S02]  /*b3a0*/  F2FP.PACK_AB R191, R198, R180 ;  /* 0x000000b4c6bf723e */ /* 0x000fe400000000ff */
[-C--:B------:R-:W-:Y:S08]  /*b3b0*/  HMMA.16816.F32 R28, R144, R154.reuse, R28 ;  /* 0x0000009a901c723c */ /* 0x080ff0000000181c */
[C---:B------:R-:W-:Y:S01]  /*b3c0*/  HMMA.16816.F32 R32, R140.reuse, R154, R32 ;  /* 0x0000009a8c20723c */ /* 0x040fe20000001820 */
[----:B------:R-:W2:Y:S07]  /*b3d0*/  LDSM.16.MT88.4 R152, [R226+0x3100] ;  /* 0x00310000e298783b */ /* 0x000eae0000004200 */
[-C--:B---3--:R-:W-:Y:S08]  /*b3e0*/  HMMA.16816.F32 R36, R140, R156.reuse, R36 ;  /* 0x0000009c8c24723c */ /* 0x088ff00000001824 */
        /* <DEDUP_REMOVED lines=10> */
[C---:B------:R-:W-:Y:S07]  /*b490*/  HMMA.16816.F32 R72, R144.reuse, R148, R72 ;  /* 0x000000949048723c */ /* 0x040fee0000001848 */
[----:B------:R-:W-:Y:S01]  /*b4a0*/  MOV R149, R187 ;  /* 0x000000bb00957202 */ /* 0x000fe20000000f00 */
        /* <DEDUP_REMOVED lines=10> */
[-C--:B------:R-:W-:Y:S08]  /*b550*/  HMMA.16816.F32 R108, R144, R158.reuse, R108 ;  /* 0x0000009e906c723c */ /* 0x080ff0000000186c */
[C---:B------:R-:W-:Y:S08]  /*b560*/  HMMA.16816.F32 R112, R140.reuse, R158, R112 ;  /* 0x0000009e8c70723c */ /* 0x040ff00000001870 */
[-C--:B----4-:R-:W-:Y:S08]  /*b570*/  HMMA.16816.F32 R116, R140, R160.reuse, R116 ;  /* 0x000000a08c74723c */ /* 0x090ff00000001874 */
[C---:B------:R-:W-:Y:S07]  /*b580*/  HMMA.16816.F32 R120, R144.reuse, R160, R120 ;  /* 0x000000a09078723c */ /* 0x040fee0000001878 */
[----:B------:R-:W-:Y:S01]  /*b590*/  MOV R160, R185 ;  /* 0x000000b900a07202 */ /* 0x000fe20000000f00 */
[-C--:B------:R-:W-:Y:S01]  /*b5a0*/  HMMA.16816.F32 R124, R144, R162.reuse, R124 ;  /* 0x000000a2907c723c */ /* 0x080fe2000000187c */
[----:B------:R-:W2:Y:S03]  /*b5b0*/  LDSM.16.MT88.4 R184, [R228+0x1900] ;  /* 0x00190000e4b8783b */ /* 0x000ea60000004200 */
[----:B------:R-:W-:Y:S04]  /*b5c0*/  MOV R161, R221 ;  /* 0x000000dd00a17202 */ /* 0x000fe80000000f00 */
[----:B------:R-:W-:Y:S01]  /*b5d0*/  HMMA.16816.F32 R128, R140, R162, R128 ;  /* 0x000000a28c80723c */ /* 0x000fe20000001880 */
[----:B------:R-:W3:Y:S07]  /*b5e0*/  LDSM.16.MT88.4 R220, [R228+0x3900] ;  /* 0x00390000e4dc783b */ /* 0x000eee0000004200 */
        /* <DEDUP_REMOVED lines=9> */
[----:B------:R-:W-:Y:S02]  /*b680*/  MOV R12, R157 ;  /* 0x0000009d000c7202 */ /* 0x000fe40000000f00 */
[----:B------:R-:W-:Y:S02]  /*b690*/  MOV R14, R197 ;  /* 0x000000c5000e7202 */ /* 0x000fe40000000f00 */
[-C--:B------:R-:W-:Y:S04]  /*b6a0*/  HMMA.16816.F32 R156, R188, R168.reuse, R20 ;  /* 0x000000a8bc9c723c */ /* 0x080fe80000001814 */
[----:B------:R-:W-:Y:S02]  /*b6b0*/  MOV R18, R177 ;  /* 0x000000b100127202 */ /* 0x000fe40000000f00 */
[----:B------:R-:W-:Y:S02]  /*b6c0*/  MOV R13, R179 ;  /* 0x000000b3000d7202 */ /* 0x000fe40000000f00 */
[----:B------:R-:W-:Y:S02]  /*b6d0*/  MOV R20, R160 ;  /* 0x000000a000147202 */ /* 0x000fe40000000f00 */
[C---:B------:R-:W-:Y:S04]  /*b6e0*/  HMMA.16816.F32 R160, R208.reuse, R168, R24 ;  /* 0x000000a8d0a0723c */ /* 0x040fe80000001818 */
[----:B------:R-:W-:Y:S02]  /*b6f0*/  MOV R21, R3 ;  /* 0x0000000300157202 */ /* 0x000fe40000000f00 */
[----:B------:R-:W-:Y:S02]  /*b700*/  MOV R23, R176 ;  /* 0x000000b000177202 */ /* 0x000fe40000000f00 */
[----:B------:R-:W-:Y:S04]  /*b710*/  MOV R27, R165 ;  /* 0x000000a5001b7202 */ /* 0x000fe80000000f00 */
        /* <DEDUP_REMOVED lines=9> */
[-C--:B--2---:R-:W-:Y:S04]  /*b7b0*/  HMMA.16816.F32 R172, R188, R184.reuse, R36 ;  /* 0x000000b8bcac723c */ /* 0x084fe80000001824 */
[----:B------:R-:W-:Y:S02]  /*b7c0*/  MOV R31, R203 ;  /* 0x000000cb001f7202 */ /* 0x000fe40000000f00 */
[----:B------:R-:W-:Y:S02]  /*b7d0*/  MOV R30, R202 ;  /* 0x000000ca001e7202 */ /* 0x000fe40000000f00 */
[----:B------:R-:W-:Y:S04]  /*b7e0*/  MOV R29, R201 ;  /* 0x000000c9001d7202 */ /* 0x000fe80000000f00 */
        /* <DEDUP_REMOVED lines=17> */
[----:B------:R-:W-:Y:S01]  /*b900*/  FADD.FTZ R0, R242, R133 ;  /* 0x00000085f2007221 */ /* 0x000fe20000010000 */
[----:B------:R-:W-:Y:S01]  /*b910*/  MOV R37, R38 ;  /* 0x0000002600257202 */ /* 0x000fe20000000f00 */
[----:B------:R2:W5:Y:S01]  /*b920*/  LDL.LU R242, [R1+0x50] ;  /* 0x0000500001f27983 */ /* 0x0005620000300800 */
        /* <DEDUP_REMOVED lines=15> */
[----:B------:R-:W-:Y:S01]  /*ba20*/  MOV R30, R31 ;  /* 0x0000001f001e7202 */ /* 0x000fe20000000f00 */
[----:B------:R-:W-:Y:S01]  /*ba30*/  FADD.FTZ R0, R37, R0 ;  /* 0x0000000025007221 */ /* 0x000fe20000010000 */
[----:B------:R-:W-:Y:S01]  /*ba40*/  MOV R31, R24 ;  /* 0x00000018001f7202 */ /* 0x000fe20000000f00 */
[----:B------:R-:W-:Y:S01]  /*ba50*/  FADD.FTZ R12, R38, R12 ;  /* 0x0000000c260c7221 */ /* 0x000fe20000010000 */
[----:B------:R-:W-:Y:S01]  /*ba60*/  MOV R24, R25 ;  /* 0x0000001900187202 */ /* 0x000fe20000000f00 */
[----:B------:R-:W-:Y:S01]  /*ba70*/  FADD.FTZ R9, R9, R0 ;  /* 0x0000000009097221 */ /* 0x000fe20000010000 */
[----:B------:R-:W-:Y:S02]  /*ba80*/  MOV R25, R26 ;  /* 0x0000001a00197202 */ /* 0x000fe40000000f00 */
[----:B------:R-:W-:Y:S02]  /*ba90*/  MOV R26, R27 ;  /* 0x0000001b001a7202 */ /* 0x000fe40000000f00 */
[----:B------:R-:W-:Y:S02]  /*baa0*/  MOV R27, R20 ;  /* 0x00000014001b7202 */ /* 0x000fe40000000f00 */
[----:B------:R-:W-:Y:S02]  /*bab0*/  MOV R20, R21 ;  /* 0x0000001500147202 */ /* 0x000fe40000000f00 */
[----:B------:R-:W-:Y:S02]  /*bac0*/  MOV R21, R235 ;  /* 0x000000eb00157202 */ /* 0x000fe40000000f00 */
[----:B------:R2:W5:Y:S01]  /*bad0*/  LDL.LU R235, [R1+0x48] ;  /* 0x0000480001eb7983 */ /* 0x0005620000300800 */
[----:B------:R-:W-:Y:S02]  /*bae0*/  MOV R33, R181 ;  /* 0x000000b500217202 */ /* 0x000fe40000000f00 */
[-C--:B------:R-:W-:Y:S03]  /*baf0*/  HMMA.16816.F32 R180, R208, R186.reuse, R44 ;  /* 0x000000bad0b4723c */ /* 0x080fe6000000182c */
[----:B------:R-:W-:Y:S02]  /*bb00*/  MOV R32, R192 ;  /* 0x000000c000207202 */ /* 0x000fe40000000f00 */
[----:B------:R-:W-:Y:S02]  /*bb10*/  MOV R34, R196 ;  /* 0x000000c400227202 */ /* 0x000fe40000000f00 */
[----:B------:R-:W-:Y:S01]  /*bb20*/  MOV R3, R195 ;  /* 0x000000c300037202 */ /* 0x000fe20000000f00 */
[C---:B------:R-:W-:Y:S04]  /*bb30*/  HMMA.16816.F32 R184, R188.reuse, R186, R48 ;  /* 0x000000babcb8723c */ /* 0x040fe80000001830 */
[----:B------:R-:W-:Y:S01]  /*bb40*/  MOV R8, R193 ;  /* 0x000000c100087202 */ /* 0x000fe20000000f00 */
[----:B------:R-:W-:Y:S01]  /*bb50*/  FADD.FTZ R3, R3, R247 ;  /* 0x000000f703037221 */ /* 0x000fe20000010000 */
[----:B------:R-:W-:Y:S02]  /*bb60*/  MOV R132, R136 ;  /* 0x0000008800847202 */ /* 0x000fe40000000f00 */
[-C--:B------:R-:W-:Y:S04]  /*bb70*/  HMMA.16816.F32 R192, R188, R204.reuse, R52 ;  /* 0x000000ccbcc0723c */ /* 0x080fe80000001834 */
[----:B------:R-:W-:Y:S01]  /*bb80*/  FADD.FTZ R3, R36, R3 ;  /* 0x0000000324037221 */ /* 0x000fe20000010000 */
[----:B------:R-:W-:Y:S01]  /*bb90*/  MOV R133, R135 ;  /* 0x0000008700857202 */ /* 0x000fe20000000f00 */
[----:B------:R-:W-:Y:S02]  /*bba0*/  FADD.FTZ R8, R8, R134 ;  /* 0x0000008608087221 */ /* 0x000fe40000010000 */
        /* <DEDUP_REMOVED lines=25> */
[-C--:B---3--:R-:W-:Y:S08]  /*bd40*/  HMMA.16816.F32 R100, R188, R220.reuse, R100 ;  /* 0x000000dcbc64723c */ /* 0x088ff00000001864 */
        /* <DEDUP_REMOVED lines=24> */
[----:B------:R-:W-:Y:S01]  /*bed0*/  STL [R1+0x8], R5 ;  /* 0x0000080501007387 */ /* 0x000fe20000100800 */
[----:B------:R-:W-:Y:S02]  /*bee0*/  FADD.FTZ R3, R252, R3 ;  /* 0x00000003fc037221 */ /* 0x000fe40000010000 */
[----:B------:R-:W-:Y:S02]  /*bef0*/  FADD.FTZ R4, R15, R4 ;  /* 0x000000040f047221 */ /* 0x000fe40000010000 */
[----:B------:R-:W-:Y:S03]  /*bf00*/  FADD.FTZ R0, R139, R7 ;  /* 0x000000078b007221 */ /* 0x000fe60000010000 */
[----:B------:R-:W-:Y:S01]  /*bf10*/  STL [R1+0xc], R4 ;  /* 0x00000c0401007387 */ /* 0x000fe20000100800 */
[----:B------:R-:W-:Y:S01]  /*bf20*/  FADD.FTZ R0, R138, R0 ;  /* 0x000000008a007221 */ /* 0x000fe20000010000 */
[----:B------:R-:W-:Y:S02]  /*bf30*/  MOV R138, R2 ;  /* 0x00000002008a7202 */ /* 0x000fe40000000f00 */
[----:B------:R1:W-:Y:S04]  /*bf40*/  STL [R1+0x14], R3 ;  /* 0x0000140301007387 */ /* 0x0003e80000100800 */
[----:B------:R2:W-:Y:S01]  /*bf50*/  STL [R1+0x10], R0 ;  /* 0x0000100001007387 */ /* 0x0005e20000100800 */
[----:B-1----:R-:W-:Y:S01]  /*bf60*/  MOV R3, R137 ;  /* 0x0000008900037202 */ /* 0x002fe20000000f00 */
[----:B------:R-:W-:-:S05]  /*bf70*/  @P1 BRA `(.L_x_690) ;  /* 0xffffb44000001947 */ /* 0x000fca000383ffff */
.L_x_689:
[----:B--23--:R-:W2:Y:S04]  /*bf80*/  LDL.LU R0, [R1+0x8] ;  /* 0x0000080001007983 */ /* 0x00cea80000300800 */
[----:B------:R-:W3:Y:S04]  /*bf90*/  LDL.LU R4, [R1+0xc] ;  /* 0x00000c0001047983 */ /* 0x000ee80000300800 */
[----:B------:R-:W4:Y:S04]  /*bfa0*/  LDL.LU R8, [R1+0x14] ;  /* 0x0000140001087983 */ /* 0x000f280000300800 */
[----:B------:R-:W4:Y:S01]  /*bfb0*/  LDL.LU R5, [R1+0x10] ;  /* 0x0000100001057983 */ /* 0x000f220000300800 */
[----:B------:R-:W-:-:S02]  /*bfc0*/  MOV R62, 0xff800000 ;  /* 0xff800000003e7802 */ /* 0x000fc40000000f00 */
[----:B------:R-:W-:Y:S02]  /*bfd0*/  MOV R63, 0xff800000 ;  /* 0xff800000003f7802 */ /* 0x000fe40000000f00 */
[----:B------:R-:W-:Y:S02]  /*bfe0*/  MOV R64, 0xff800000 ;  /* 0xff80000000407802 */ /* 0x000fe40000000f00 */
[----:B------:R-:W-:Y:S02]  /*bff0*/  MOV R65, 0xff800000 ;  /* 0xff80000000417802 */ /* 0x000fe40000000f00 */
[----:B------:R-:W-:Y:S01]  /*c000*/  PLOP3.LUT P0, PT, PT, PT, PT, 0x8, 0x0 ;  /* 0x000000000000781c */ /* 0x000fe20003f0e170 */
[----:B--2---:R-:W1:Y:S04]  /*c010*/  SHFL.BFLY PT, R11, R0, 0x2, 0x1f ;  /* 0x0c401f00000b7f89 */ /* 0x004e6800000e0000 */
[----:B---3--:R-:W2:Y:S04]  /*c020*/  SHFL.BFLY PT, R9, R4, 0x2, 0x1f ;  /* 0x0c401f0004097f89 */ /* 0x008ea800000e0000 */
[----:B----4-:R-:W3:Y:S04]  /*c030*/  SHFL.BFLY PT, R7, R8, 0x2, 0x1f ;  /* 0x0c401f0008077f89 */ /* 0x010ee800000e0000 */
[----:B------:R-:W4:Y:S01]  /*c040*/  SHFL.BFLY PT, R6, R5, 0x2, 0x1f ;  /* 0x0c401f0005067f89 */ /* 0x000f2200000e0000 */
[----:B-1----:R-:W-:-:S02]  /*c050*/  FADD.FTZ R11, R11, R0 ;  /* 0x000000000b0b7221 */ /* 0x002fc40000010000 */
[----:B--2---:R-:W-:-:S03]  /*c060*/  FADD.FTZ R9, R9, R4 ;  /* 0x0000000409097221 */ /* 0x004fc60000010000 */
[----:B------:R-:W1:Y:S01]  /*c070*/  SHFL.BFLY PT, R0, R11, 0x1, 0x1f ;  /* 0x0c201f000b007f89 */ /* 0x000e6200000e0000 */
[----:B---3--:R-:W-:-:S03]  /*c080*/  FADD.FTZ R7, R7, R8 ;  /* 0x0000000807077221 */ /* 0x008fc60000010000 */
[----:B------:R-:W2:Y:S01]  /*c090*/  SHFL.BFLY PT, R4, R9, 0x1, 0x1f ;  /* 0x0c201f0009047f89 */ /* 0x000ea200000e0000 */
[----:B----4-:R-:W-:-:S03]  /*c0a0*/  FADD.FTZ R6, R6, R5 ;  /* 0x0000000506067221 */ /* 0x010fc60000010000 */
[----:B------:R-:W3:Y:S04]  /*c0b0*/  SHFL.BFLY PT, R3, R7, 0x1, 0x1f ;  /* 0x0c201f0007037f89 */ /* 0x000ee800000e0000 */
[----:B------:R-:W4:Y:S01]  /*c0c0*/  SHFL.BFLY PT, R5, R6, 0x1, 0x1f ;  /* 0x0c201f0006057f89 */ /* 0x000f2200000e0000 */
[----:B-1----:R-:W-:Y:S01]  /*c0d0*/  FADD.FTZ R11, R11, R0 ;  /* 0x000000000b0b7221 */ /* 0x002fe20000010000 */
[----:B------:R-:W-:Y:S01]  /*c0e0*/  MOV R0, RZ ;  /* 0x000000ff00007202 */ /* 0x000fe20000000f00 */
[----:B--2---:R-:W-:-:S03]  /*c0f0*/  FADD.FTZ R9, R9, R4 ;  /* 0x0000000409097221 */ /* 0x004fc60000010000 */
[----:B------:R-:W-:Y:S02]  /*c100*/  FSETP.NE.FTZ.AND P4, PT, R11, RZ, PT ;  /* 0x000000ff0b00720b */ /* 0x000fe40003f95000 */
[----:B------:R-:W-:Y:S01]  /*c110*/  MOV R4, RZ ;  /* 0x000000ff00047202 */ /* 0x000fe20000000f00 */
[----:B---3--:R-:W-:Y:S01]  /*c120*/  FADD.FTZ R7, R7, R3 ;  /* 0x0000000307077221 */ /* 0x008fe20000010000 */
[----:B------:R-:W-:Y:S02]  /*c130*/  FSETP.NE.FTZ.AND P3, PT, R9, RZ, PT ;  /* 0x000000ff0900720b */ /* 0x000fe40003f75000 */
[----:B------:R-:W-:Y:S01]  /*c140*/  MOV R3, RZ ;  /* 0x000000ff00037202 */ /* 0x000fe20000000f00 */
[----:B----4-:R-:W-:Y:S01]  /*c150*/  FADD.FTZ R6, R5, R6 ;  /* 0x0000000605067221 */ /* 0x010fe20000010000 */
[----:B------:R-:W-:-:S04]  /*c160*/  FSETP.NE.FTZ.AND P2, PT, R7, RZ, PT ;  /* 0x000000ff0700720b */ /* 0x000fc80003f55000 */
[----:B------:R-:W-:Y:S01]  /*c170*/  FSETP.NE.FTZ.AND P1, PT, R6, RZ, PT ;  /* 0x000000ff0600720b */ /* 0x000fe20003f35000 */
[----:B------:R-:W1:Y:S08]  /*c180*/  @P4 MUFU.RCP R0, R11 ;  /* 0x0000000b00004308 */ /* 0x000e700000001000 */
[----:B------:R-:W2:Y:S04]  /*c190*/  @P2 MUFU.RCP R3, R7 ;  /* 0x0000000700032308 */ /* 0x000ea80000001000 */
[----:B------:R-:W-:Y:S01]  /*c1a0*/  @P1 MOV R8, 0x3f317218 ;  /* 0x3f31721800081802 */ /* 0x000fe20000000f00 */
[----:B-1----:R-:W-:-:S03]  /*c1b0*/  FMUL.FTZ R144, R0, R144 ;  /* 0x0000009000907220 */ /* 0x002fc60000410000 */
[----:B------:R-:W1:Y:S01]  /*c1c0*/  @P3 MUFU.RCP R4, R9 ;  /* 0x0000000900043308 */ /* 0x000e620000001000 */
[C---:B------:R-:W-:Y:S02]  /*c1d0*/  FMUL.FTZ R58, R0.reuse, R145 ;  /* 0x00000091003a7220 */ /* 0x040fe40000410000 */
[C---:B------:R-:W-:Y:S02]  /*c1e0*/  FMUL.FTZ R152, R0.reuse, R152 ;  /* 0x0000009800987220 */ /* 0x040fe40000410000 */
[C---:B------:R-:W-:Y:S02]  /*c1f0*/  FMUL.FTZ R153, R0.reuse, R153 ;  /* 0x0000009900997220 */ /* 0x040fe40000410000 */
[C---:B------:R-:W-:Y:S01]  /*c200*/  FMUL.FTZ R156, R0.reuse, R156 ;  /* 0x0000009c009c7220 */ /* 0x040fe20000410000 */
[----:B------:R-:W-:Y:S01]  /*c210*/  @P4 MUFU.LG2 R11, R11 ;  /* 0x0000000b000b4308 */ /* 0x000fe20000000c00 */
[C---:B------:R-:W-:Y:S02]  /*c220*/  FMUL.FTZ R52, R0.reuse, R157 ;  /* 0x0000009d00347220 */ /* 0x040fe40000410000 */
[----:B------:R-:W-:-:S02]  /*c230*/  FMUL.FTZ R168, R0, R168 ;  /* 0x000000a800a87220 */ /* 0x000fc40000410000 */
[C---:B------:R-:W-:Y:S02]  /*c240*/  FMUL.FTZ R169, R0.reuse, R169 ;  /* 0x000000a900a97220 */ /* 0x040fe40000410000 */
[C---:B------:R-:W-:Y:S01]  /*c250*/  FMUL.FTZ R172, R0.reuse, R172 ;  /* 0x000000ac00ac7220 */ /* 0x040fe20000410000 */
[----:B------:R-:W-:Y:S01]  /*c260*/  @P3 MUFU.LG2 R9, R9 ;  /* 0x0000000900093308 */ /* 0x000fe20000000c00 */
[C---:B------:R-:W-:Y:S02]  /*c270*/  FMUL.FTZ R50, R0.reuse, R173 ;  /* 0x000000ad00327220 */ /* 0x040fe40000410000 */
[C---:B------:R-:W-:Y:S02]  /*c280*/  FMUL.FTZ R184, R0.reuse, R184 ;  /* 0x000000b800b87220 */ /* 0x040fe40000410000 */
[C---:B------:R-:W-:Y:S02]  /*c290*/  FMUL.FTZ R46, R0.reuse, R185 ;  /* 0x000000b9002e7220 */ /* 0x040fe40000410000 */
[C---:B------:R-:W-:Y:S01]  /*c2a0*/  FMUL.FTZ R192, R0.reuse, R192 ;  /* 0x000000c000c07220 */ /* 0x040fe20000410000 */
[----:B------:R-:W-:Y:S01]  /*c2b0*/  @P2 MUFU.LG2 R7, R7 ;  /* 0x0000000700072308 */ /* 0x000fe20000000c00 */
        /* <DEDUP_REMOVED lines=18> */
[----:B------:R-:W-:Y:S01]  /*c3e0*/  FMUL.FTZ R129, R0, R129 ;  /* 0x0000008100817220 */ /* 0x000fe20000410000 */
[----:B------:R-:W-:Y:S01]  /*c3f0*/  MOV R0, RZ ;  /* 0x000000ff00007202 */ /* 0x000fe20000000f00 */
[----:B--2---:R-:W-:-:S02]  /*c400*/  FMUL.FTZ R140, R3, R140 ;  /* 0x0000008c038c7220 */ /* 0x004fc40000410000 */
[C---:B------:R-:W-:Y:S02]  /*c410*/  FMUL.FTZ R59, R3.reuse, R141 ;  /* 0x0000008d033b7220 */ /* 0x040fe40000410000 */
[C---:B------:R-:W-:Y:S01]  /*c420*/  FMUL.FTZ R148, R3.reuse, R148 ;  /* 0x0000009403947220 */ /* 0x040fe20000410000 */
[----:B------:R-:W2:Y:S01]  /*c430*/  @P1 MUFU.RCP R0, R6 ;  /* 0x0000000600001308 */ /* 0x000ea20000001000 */
[C---:B------:R-:W-:Y:S02]  /*c440*/  FMUL.FTZ R56, R3.reuse, R149 ;  /* 0x0000009503387220 */ /* 0x040fe40000410000 */
[C---:B------:R-:W-:Y:S02]  /*c450*/  FMUL.FTZ R160, R3.reuse, R160 ;  /* 0x000000a003a07220 */ /* 0x040fe40000410000 */
[C---:B------:R-:W-:Y:S02]  /*c460*/  FMUL.FTZ R55, R3.reuse, R161 ;  /* 0x000000a103377220 */ /* 0x040fe40000410000 */
[C---:B------:R-:W-:Y:S01]  /*c470*/  FMUL.FTZ R164, R3.reuse, R164 ;  /* 0x000000a403a47220 */ /* 0x040fe20000410000 */
[----:B------:R-:W3:Y:S01]  /*c480*/  @P1 MUFU.LG2 R6, R6 ;  /* 0x0000000600061308 */ /* 0x000ee20000000c00 */
        /* <DEDUP_REMOVED lines=25> */
[----:B------:R-:W-:Y:S01]  /*c620*/  @P3 MOV R3, 0x3f317218 ;  /* 0x3f31721800033802 */ /* 0x000fe20000000f00 */
[----:B-1----:R-:W-:-:S02]  /*c630*/  FMUL.FTZ R146, R4, R146 ;  /* 0x0000009204927220 */ /* 0x002fc40000410000 */
        /* <DEDUP_REMOVED lines=32> */
[C---:B--2---:R-:W-:Y:S02]  /*c840*/  FMUL.FTZ R142, R0.reuse, R142 ;  /* 0x0000008e008e7220 */ /* 0x044fe40000410000 */
        /* <DEDUP_REMOVED lines=31> */
[----:B------:R-:W-:Y:S01]  /*ca40*/  @P2 MOV R0, 0x3f317218 ;  /* 0x3f31721800002802 */ /* 0x000fe20000000f00 */
[----:B------:R-:W-:Y:S02]  /*ca50*/  @P3 FMUL.FTZ R5, R3, c[0x0][0x2d0] ;  /* 0x0000b40003053a20 */ /* 0x000fe40000410000 */
[----:B------:R-:W-:Y:S02]  /*ca60*/  @P4 FMUL.FTZ R10, R4, c[0x0][0x2d0] ;  /* 0x0000b400040a4a20 */ /* 0x000fe40000410000 */
[----:B------:R-:W-:-:S02]  /*ca70*/  @P2 FMUL.FTZ R3, R0, c[0x0][0x2d0] ;  /* 0x0000b40000032a20 */ /* 0x000fc40000410000 */
[----:B------:R-:W-:Y:S02]  /*ca80*/  @P4 FMUL.FTZ R11, R11, 0.69314718246459960938 ;  /* 0x3f3172180b0b4820 */ /* 0x000fe40000410000 */
[----:B------:R-:W-:Y:S02]  /*ca90*/  @P3 FMUL.FTZ R9, R9, 0.69314718246459960938 ;  /* 0x3f31721809093820 */ /* 0x000fe40000410000 */
[----:B------:R-:W-:Y:S02]  /*caa0*/  @P2 FMUL.FTZ R7, R7, 0.69314718246459960938 ;  /* 0x3f31721807072820 */ /* 0x000fe40000410000 */
[----:B---3--:R-:W-:Y:S02]  /*cab0*/  @P1 FMUL.FTZ R4, R6, 0.69314718246459960938 ;  /* 0x3f31721806041820 */ /* 0x008fe40000410000 */
[----:B------:R-:W-:Y:S02]  /*cac0*/  @P1 FMUL.FTZ R0, R8, c[0x0][0x2d0] ;  /* 0x0000b40008001a20 */ /* 0x000fe40000410000 */
[----:B------:R-:W-:-:S02]  /*cad0*/  @P4 FFMA.FTZ R62, R10, R137, R11 ;  /* 0x000000890a3e4223 */ /* 0x000fc4000001000b */
[----:B------:R-:W-:Y:S02]  /*cae0*/  @P3 FFMA.FTZ R63, R5, R136, R9 ;  /* 0x00000088053f3223 */ /* 0x000fe40000010009 */
[----:B-----5:R-:W-:Y:S02]  /*caf0*/  @P2 FFMA.FTZ R64, R3, R135, R7 ;  /* 0x0000008703402223 */ /* 0x020fe40000010007 */
[----:B------:R-:W-:Y:S02]  /*cb00*/  @P1 FFMA.FTZ R65, R0, R2, R4 ;  /* 0x0000000200411223 */ /* 0x000fe40000010004 */
.L_x_673:
        /* <DEDUP_REMOVED lines=62> */
[----:B------:R-:W-:Y:S01]  /*cef0*/  STS [R0+0x80], R58 ;  /* 0x0000803a00007388 */ /* 0x000fe20000000800 */
[----:B------:R-:W-:-:S02]  /*cf00*/  F2FP.PACK_AB R202, R203, R202 ;  /* 0x000000cacbca723e */ /* 0x000fc400000000ff */
[----:B------:R-:W-:Y:S01]  /*cf10*/  F2FP.PACK_AB R39, R39, R68 ;  /* 0x000000442727723e */ /* 0x000fe200000000ff */
[----:B------:R-:W-:Y:S01]  /*cf20*/  STS [R0+0x480], R57 ;  /* 0x0004803900007388 */ /* 0x000fe20000000800 */
[----:B------:R-:W-:Y:S02]  /*cf30*/  F2FP.PACK_AB R38, R38, R70 ;  /* 0x000000462626723e */ /* 0x000fe400000000ff */
[----:B------:R-:W-:Y:S01]  /*cf40*/  F2FP.PACK_AB R36, R36, R80 ;  /* 0x000000502424723e */ /* 0x000fe200000000ff */
[----:B------:R1:W-:Y:S01]  /*cf50*/  STS [R2], R7 ;  /* 0x0000000702007388 */ /* 0x0003e20000000800 */
        /* <DEDUP_REMOVED lines=18> */
[----:B-1----:R-:W-:Y:S01]  /*d080*/  IMAD.MOV.U32 R7, RZ, RZ, 0x40 ;  /* 0x00000040ff077424 */ /* 0x002fe200078e00ff */
[----:B------:R-:W-:Y:S02]  /*d090*/  F2FP.PACK_AB R25, R25, R94 ;  /* 0x0000005e1919723e */ /* 0x000fe400000000ff */
[----:B------:R-:W-:Y:S01]  /*d0a0*/  STS [R3+0x480], R51 ;  /* 0x0004803303007388 */ /* 0x000fe20000000800 */
[----:B------:R-:W-:-:S02]  /*d0b0*/  F2FP.PACK_AB R24, R24, R100 ;  /* 0x000000641818723e */ /* 0x000fc400000000ff */
[----:B------:R-:W-:Y:S01]  /*d0c0*/  SEL R7, R7, 0xffffffc0, !P2 ;  /* 0xffffffc007077807 */ /* 0x000fe20005000000 */
[----:B------:R1:W-:Y:S01]  /*d0d0*/  STS [R4+0x400], R6 ;  /* 0x0004000604007388 */ /* 0x0003e20000000800 */
        /* <DEDUP_REMOVED lines=17> */
[----:B-1----:R-:W-:Y:S01]  /*d1f0*/  IMAD.IADD R6, R0, 0x1, R7 ;  /* 0x0000000100067824 */ /* 0x002fe200078e0207 */
[----:B------:R-:W-:Y:S02]  /*d200*/  F2FP.PACK_AB R16, R16, R122 ;  /* 0x0000007a1010723e */ /* 0x000fe400000000ff */
[----:B------:R-:W-:Y:S01]  /*d210*/  F2FP.PACK_AB R15, R15, R124 ;  /* 0x0000007c0f0f723e */ /* 0x000fe200000000ff */
[----:B---3--:R-:W-:Y:S01]  /*d220*/  IMAD.IADD R8, R7, 0x1, R2 ;  /* 0x0000000107087824 */ /* 0x008fe200078e0202 */
[----:B------:R-:W-:Y:S01]  /*d230*/  STS [R6+0x80], R50 ;  /* 0x0000803206007388 */ /* 0x000fe20000000800 */
[----:B------:R-:W-:Y:S02]  /*d240*/  F2FP.PACK_AB R14, R14, R126 ;  /* 0x0000007e0e0e723e */ /* 0x000fe400000000ff */
[----:B------:R-:W-:Y:S01]  /*d250*/  ISETP.NE.U32.AND P1, PT, RZ, c[0x0][0x500], PT ;  /* 0x00014000ff007a0c */ /* 0x000fe20003f25070 */
[----:B------:R-:W-:Y:S01]  /*d260*/  STS [R6+0x480], R49 ;  /* 0x0004803106007388 */ /* 0x000fe20000000800 */
[----:B------:R-:W-:-:S02]  /*d270*/  ISETP.NE.U32.AND P0, PT, RZ, c[0x0][0x508], PT ;  /* 0x00014200ff007a0c */ /* 0x000fc40003f05070 */
[----:B------:R-:W-:Y:S01]  /*d280*/  ISETP.NE.AND.EX P1, PT, RZ, c[0x0][0x504], PT, P1 ;  /* 0x00014100ff007a0c */ /* 0x000fe20003f25310 */
[----:B------:R1:W-:Y:S01]  /*d290*/  STS [R8+0x400], R5 ;  /* 0x0004000508007388 */ /* 0x0003e20000000800 */
[----:B------:R-:W-:-:S03]  /*d2a0*/  ISETP.NE.AND.EX P0, PT, RZ, c[0x0][0x50c], PT, P0 ;  /* 0x00014300ff007a0c */ /* 0x000fc60003f05300 */
[----:B------:R-:W-:Y:S04]  /*d2b0*/  STS [R8], R46 ;  /* 0x0000002e08007388 */ /* 0x000fe80000000800 */
[----:B------:R-:W-:Y:S04]  /*d2c0*/  STS [R6+0x2080], R48 ;  /* 0x0020803006007388 */ /* 0x000fe80000000800 */
[----:B------:R-:W-:Y:S04]  /*d2d0*/  STS [R6+0x2480], R178 ;  /* 0x002480b206007388 */ /* 0x000fe80000000800 */
[----:B------:R-:W-:Y:S04]  /*d2e0*/  STS [R8+0x2000], R47 ;  /* 0x0020002f08007388 */ /* 0x000fe80000000800 */
[----:B------:R-:W-:Y:S01]  /*d2f0*/  STS [R8+0x2400], R182 ;  /* 0x002400b608007388 */ /* 0x000fe20000000800 */
[----:B-1----:R-:W-:-:S02]  /*d300*/  IMAD.IADD R5, R7, 0x1, R3 ;  /* 0x0000000107057824 */ /* 0x002fc400078e0203 */
        /* <DEDUP_REMOVED lines=22> */
[----:B------:R-:W-:Y:S01]  /*d470*/  STS [R3+0x6480], R29 ;  /* 0x0064801d03007388 */ /* 0x000fe20000000800 */
[----:B-1----:R-:W-:-:S03]  /*d480*/  IMAD.MOV.U32 R2, RZ, RZ, 0x4 ;  /* 0x00000004ff027424 */ /* 0x002fc600078e00ff */
        /* <DEDUP_REMOVED lines=14> */
[----:B------:R1:W-:Y:S04]  /*d570*/  STS [R5+0x6080], R11 ;  /* 0x0060800b05007388 */ /* 0x0003e80000000800 */
[----:B------:R1:W-:Y:S04]  /*d580*/  STS [R5+0x6480], R16 ;  /* 0x0064801005007388 */ /* 0x0003e80000000800 */
[----:B------:R1:W-:Y:S04]  /*d590*/  STS [R7+0x6000], R15 ;  /* 0x0060000f07007388 */ /* 0x0003e80000000800 */
[----:B------:R1:W-:Y:S01]  /*d5a0*/  STS [R7+0x6400], R14 ;  /* 0x0064000e07007388 */ /* 0x0003e20000000800 */
[----:B--2---:R-:W-:-:S03]  /*d5b0*/  IMAD.WIDE R8, R69, R2, c[0x0][0x500] ;  /* 0x0001400045087625 */ /* 0x004fc600078e0202 */
[----:B------:R-:W-:Y:S06]  /*d5c0*/  BAR.SYNC.DEFER_BLOCKING 0x1, 0x80 ;  /* 0x0042000000007b1d */ /* 0x000fec0000010000 */
[----:B------:R-:W2:Y:S01]  /*d5d0*/  @P1 LDG.E R0, [R8.64] ;  /* 0x0000001008001981 */ /* 0x000ea2000c1e1900 */
[----:B------:R-:W-:Y:S02]  /*d5e0*/  IMAD.MOV.U32 R20, RZ, RZ, c[0x0][0x388] ;  /* 0x0000e200ff147624 */ /* 0x000fe400078e00ff */
[----:B------:R-:W-:-:S05]  /*d5f0*/  @P0 IMAD.WIDE R2, R69, R2, c[0x0][0x508] ;  /* 0x0001420045020625 */ /* 0x000fca00078e0202 */
[----:B------:R3:W5:Y:S02]  /*d600*/  @P0 LDG.E R20, [R2.64] ;  /* 0x0000001002140981 */ /* 0x000764000c1e1900 */
[----:B---3--:R-:W-:Y:S02]  /*d610*/  CS2R R2, SRZ ;  /* 0x0000000000027805 */ /* 0x008fe4000001ff00 */
[--C-:B--2---:R-:W-:Y:S01]  /*d620*/  @P1 SHF.R.S32.HI R3, RZ, 0x1f, R0.reuse ;  /* 0x0000001fff031819 */ /* 0x104fe20000011400 */
[----:B------:R-:W-:Y:S01]  /*d630*/  @P1 IMAD.MOV.U32 R2, RZ, RZ, R0 ;  /* 0x000000ffff021224 */ /* 0x000fe200078e0000 */
[----:B------:R-:W-:Y:S05]  /*d640*/  @P0 BRA `(.L_x_692) ;  /* 0x0000004000000947 */ /* 0x000fea0003800000 */
[----:B-1----:R-:W-:Y:S05]  /*d650*/  @!P1 BRA `(.L_x_692) ;  /* 0x0000003000009947 */ /* 0x002fea0003800000 */
[----:B------:R-:W2:Y:S04]  /*d660*/  LDG.E R4, [R8.64] ;  /* 0x0000001008047981 */ /* 0x000ea8000c1e1900 */
[----:B------:R-:W2:Y:S02]  /*d670*/  LDG.E R0, [R8.64+0x4] ;  /* 0x0000041008007981 */ /* 0x000ea4000c1e1900 */
[----:B--2--5:R-:W-:-:S02]  /*d680*/  IADD3 R20, -R4, R0, RZ ;  /* 0x0000000004147210 */ /* 0x024fc40007ffe1ff */
.L_x_692:
[----:B-1----:R-:W-:Y:S01]  /*d690*/  LOP3.LUT R0, R61, 0xffffffe0, RZ, 0xc0, !PT ;  /* 0xffffffe03d007812 */ /* 0x002fe200078ec0ff */
[----:B------:R-:W-:Y:S01]  /*d6a0*/  IMAD.MOV.U32 R6, RZ, RZ, c[0x0][0x4e8] ;  /* 0x00013a00ff067624 */ /* 0x000fe200078e00ff */
[----:B------:R-:W-:Y:S01]  /*d6b0*/  SHF.R.S32.HI R5, RZ, 0x1f, R60 ;  /* 0x0000001fff057819 */ /* 0x000fe2000001143c */
[----:B------:R-:W1:Y:S01]  /*d6c0*/  S2R R23, SR_CTAID.X ;  /* 0x0000000000177919 */ /* 0x000e620000002500 */
[----:B------:R-:W-:Y:S01]  /*d6d0*/  LEA.HI R4, R32, R32, RZ, 0x1 ;  /* 0x0000002020047211 */ /* 0x000fe200078f08ff */
[----:B------:R-:W-:Y:S01]  /*d6e0*/  IMAD.IADD R0, R67, 0x1, -R0 ;  /* 0x0000000143007824 */ /* 0x000fe200078e0a00 */
[----:B------:R-:W-:Y:S01]  /*d6f0*/  LEA.HI R5, R5, R60, RZ, 0x2 ;  /* 0x0000003c05057211 */ /* 0x000fe200078f10ff */
[----:B------:R-:W2:Y:S01]  /*d700*/  S2R R13, SR_CTAID.Y ;  /* 0x00000000000d7919 */ /* 0x000ea20000002600 */
[----:B------:R-:W-:Y:S01]  /*d710*/  ISETP.NE.AND P2, PT, R6, 0x1, PT ;  /* 0x000000010600780c */ /* 0x000fe20003f45270 */
[----:B-----5:R-:W-:Y:S01]  /*d720*/  IMAD R20, R20, c[0x0][0x4e8], RZ ;  /* 0x00013a0014147a24 */ /* 0x020fe200078e02ff */
[----:B------:R-:W-:Y:S01]  /*d730*/  SHF.R.S32.HI R8, RZ, 0x1f, R0 ;  /* 0x0000001fff087819 */ /* 0x000fe20000011400 */
[----:B------:R-:W-:Y:S01]  /*d740*/  BSSY B0, `(.L_x_693) ;  /* 0x000008c000007945 */ /* 0x000fe20003800000 */
[C---:B------:R-:W-:Y:S01]  /*d750*/  LOP3.LUT R6, R4.reuse, 0x1ffffffe, RZ, 0xc0, !PT ;  /* 0x1ffffffe04067812 */ /* 0x040fe200078ec0ff */
[----:B------:R-:W-:Y:S01]  /*d760*/  IMAD.SHL.U32 R4, R4, 0x20, RZ ;  /* 0x0000002004047824 */ /* 0x000fe200078e00ff */
[----:B------:R-:W-:-:S02]  /*d770*/  LOP3.LUT R7, R5, 0xffffffc, RZ, 0xc0, !PT ;  /* 0x0ffffffc05077812 */ /* 0x000fc400078ec0ff */
[----:B------:R-:W-:Y:S02]  /*d780*/  LEA.HI R5, R8, R0, RZ, 0x2 ;  /* 0x0000000008057211 */ /* 0x000fe400078f10ff */
[----:B------:R-:W-:Y:S01]  /*d790*/  IADD3 R6, R32, -R6, RZ ;  /* 0x8000000620067210 */ /* 0x000fe20007ffe0ff */
[----:B------:R-:W-:Y:S01]  /*d7a0*/  IMAD.IADD R7, R60, 0x1, -R7 ;  /* 0x000000013c077824 */ /* 0x000fe200078e0a07 */
[----:B------:R-:W-:Y:S02]  /*d7b0*/  LOP3.LUT R4, R4, 0xffffffc0, RZ, 0xc0, !PT ;  /* 0xffffffc004047812 */ /* 0x000fe400078ec0ff */
[----:B------:R-:W-:Y:S02]  /*d7c0*/  SHF.R.S32.HI R5, RZ, 0x2, R5 ;  /* 0x00000002ff057819 */ /* 0x000fe40000011405 */
[----:B------:R-:W-:Y:S01]  /*d7d0*/  LOP3.LUT P0, RZ, R0, 0x3, RZ, 0xc0, !PT ;  /* 0x0000000300ff7812 */ /* 0x000fe2000780c0ff */
[----:B------:R-:W-:Y:S01]  /*d7e0*/  IMAD R0, R6, 0x8, R4 ;  /* 0x0000000806007824 */ /* 0x000fe200078e0204 */
[-C--:B------:R-:W-:Y:S01]  /*d7f0*/  LEA.HI R19, R66, R67.reuse, RZ, 0x3 ;  /* 0x0000004342137211 */ /* 0x080fe200078f18ff */
[----:B------:R-:W-:Y:S01]  /*d800*/  IMAD R17, R7, 0x10, R5 ;  /* 0x0000001007117824 */ /* 0x000fe200078e0205 */
[----:B------:R-:W-:Y:S01]  /*d810*/  SEL R18, R69, RZ, !P1 ;  /* 0x000000ff45127207 */ /* 0x000fe20004800000 */
[----:B------:R-:W-:Y:S01]  /*d820*/  IMAD R6, R3, c[0x0][0x3a0], RZ ;  /* 0x0000e80003067a24 */ /* 0x000fe200078e02ff */
[----:B------:R-:W-:Y:S01]  /*d830*/  LOP3.LUT R4, R19, 0xfffffff8, RZ, 0xc0, !PT ;  /* 0xfffffff813047812 */ /* 0x000fe200078ec0ff */
[----:B------:R-:W-:Y:S01]  /*d840*/  IMAD.IADD R0, R17, 0x1, R0 ;  /* 0x0000000111007824 */ /* 0x000fe200078e0200 */
[----:B--2---:R-:W-:Y:S01]  /*d850*/  SHF.R.S32.HI R7, RZ, 0x1f, R13 ;  /* 0x0000001fff077819 */ /* 0x004fe2000001140d */
[----:B------:R-:W-:Y:S01]  /*d860*/  IMAD R6, R2, c[0x0][0x3a4], R6 ;  /* 0x0000e90002067a24 */ /* 0x000fe200078e0206 */
[-C--:B------:R-:W-:Y:S01]  /*d870*/  IADD3 R12, -R4, R67.reuse, RZ ;  /* 0x00000043040c7210 */ /* 0x080fe20007ffe1ff */
[----:B-1----:R-:W-:Y:S01]  /*d880*/  IMAD R8, R23, 0x80, R0 ;  /* 0x0000008017087824 */ /* 0x002fe200078e0200 */
[----:B------:R-:W-:Y:S01]  /*d890*/  SHF.R.S32.HI R19, RZ, 0x3, R19 ;  /* 0x00000003ff137819 */ /* 0x000fe20000011413 */
[----:B------:R-:W-:Y:S01]  /*d8a0*/  IMAD.WIDE.U32 R4, R2, c[0x0][0x3a0], RZ ;  /* 0x0000e80002047a25 */ /* 0x000fe200078e00ff */
[----:B------:R-:W-:-:S03]  /*d8b0*/  LEA.HI R22, R66, R67, RZ, 0x6 ;  /* 0x0000004342167211 */ /* 0x000fc600078f30ff */
[----:B------:R-:W-:-:S04]  /*d8c0*/  @P2 IMAD.HI.U32 R0, R8, c[0x0][0x4ec], RZ ;  /* 0x00013b0008002a27 */ /* 0x000fc800078e00ff */
[----:B------:R-:W-:Y:S01]  /*d8d0*/  IMAD.WIDE.U32 R10, R13, c[0x0][0x490], R2 ;  /* 0x000124000d0a7a25 */ /* 0x000fe200078e0002 */
[----:B------:R-:W-:-:S03]  /*d8e0*/  IADD3 R3, R5, R6, RZ ;  /* 0x0000000605037210 */ /* 0x000fc60007ffe0ff */
[----:B------:R-:W-:Y:S02]  /*d8f0*/  IMAD R5, R7, c[0x0][0x490], RZ ;  /* 0x0001240007057a24 */ /* 0x000fe400078e02ff */
[----:B------:R-:W-:Y:S01]  /*d900*/  IMAD.MOV.U32 R9, RZ, RZ, R8 ;  /* 0x000000ffff097224 */ /* 0x000fe200078e0008 */
[----:B------:R-:W-:Y:S01]  /*d910*/  @P2 SHF.R.U32.HI R9, RZ, c[0x0][0x4f0], R0 ;  /* 0x00013c00ff092a19 */ /* 0x000fe20000011600 */
[----:B------:R-:W-:Y:S01]  /*d920*/  IMAD R5, R13, c[0x0][0x494], R5 ;  /* 0x000125000d057a24 */ /* 0x000fe200078e0205 */
[----:B------:R-:W-:Y:S01]  /*d930*/  SHF.R.S32.HI R0, RZ, 0x1f, R69 ;  /* 0x0000001fff007819 */ /* 0x000fe20000011445 */
[----:B------:R-:W-:Y:S02]  /*d940*/  IMAD.MOV.U32 R2, RZ, RZ, R4 ;  /* 0x000000ffff027224 */ /* 0x000fe400078e0004 */
[----:B------:R-:W-:Y:S01]  /*d950*/  IMAD R16, R7, c[0x0][0x3e8], RZ ;  /* 0x0000fa0007107a24 */ /* 0x000fe200078e02ff */
[----:B------:R-:W-:Y:S01]  /*d960*/  SEL R14, R0, RZ, !P1 ;  /* 0x000000ff000e7207 */ /* 0x000fe20004800000 */
[----:B------:R-:W-:Y:S01]  /*d970*/  IMAD.WIDE.U32 R6, R13, c[0x0][0x3e8], R2 ;  /* 0x0000fa000d067a25 */ /* 0x000fe200078e0002 */
[----:B------:R-:W-:-:S02]  /*d980*/  IADD3 R5, R11, R5, RZ ;  /* 0x000000050b057210 */ /* 0x000fc40007ffe0ff */
[----:B------:R-:W-:Y:S01]  /*d990*/  SHF.L.U32 R11, R19, 0x6, RZ ;  /* 0x00000006130b7819 */ /* 0x000fe200000006ff */
[----:B------:R-:W-:Y:S02]  /*d9a0*/  IMAD.MOV R0, RZ, RZ, -R9 ;  /* 0x000000ffff007224 */ /* 0x000fe400078e0a09 */
[----:B------:R-:W-:Y:S02]  /*d9b0*/  IMAD R2, R12, 0x10, R19 ;  /* 0x000000100c027824 */ /* 0x000fe400078e0213 */
[----:B------:R-:W-:Y:S02]  /*d9c0*/  IMAD R3, R14, c[0x0][0x498], RZ ;  /* 0x000126000e037a24 */ /* 0x000fe400078e02ff */
[----:B------:R-:W-:Y:S02]  /*d9d0*/  IMAD.MOV.U32 R4, RZ, RZ, R10 ;  /* 0x000000ffff047224 */ /* 0x000fe400078e000a */
[----:B------:R-:W-:Y:S01]  /*d9e0*/  IMAD R10, R0, c[0x0][0x4e8], R8 ;  /* 0x00013a00000a7a24 */ /* 0x000fe200078e0208 */
[----:B------:R-:W-:Y:S01]  /*d9f0*/  LOP3.LUT R0, R11, 0x1c0, RZ, 0xc0, !PT ;  /* 0x000001c00b007812 */ /* 0x000fe200078ec0ff */
[C---:B------:R-:W-:Y:S01]  /*da00*/  IMAD R15, R18.reuse, c[0x0][0x49c], R3 ;  /* 0x00012700120f7a24 */ /* 0x040fe200078e0203 */
[----:B------:R-:W-:Y:S01]  /*da10*/  LEA R11, R23, R2, 0x7 ;  /* 0x00000002170b7211 */ /* 0x000fe200078e38ff */
[----:B------:R-:W-:Y:S01]  /*da20*/  IMAD R16, R13, c[0x0][0x3ec], R16 ;  /* 0x0000fb000d107a24 */ /* 0x000fe200078e0210 */
[----:B------:R-:W-:Y:S01]  /*da30*/  SHF.R.U32.HI R13, RZ, 0x3, R0 ;  /* 0x00000003ff0d7819 */ /* 0x000fe20000011600 */
[----:B------:R-:W-:-:S04]  /*da40*/  IMAD.WIDE.U32 R2, R18, c[0x0][0x498], R4 ;  /* 0x0001260012027a25 */ /* 0x000fc800078e0004 */
[----:B------:R-:W-:Y:S01]  /*da50*/  IMAD.SHL.U32 R8, R12, 0x8, RZ ;  /* 0x000000080c087824 */ /* 0x000fe200078e00ff */
[----:B------:R-:W-:Y:S01]  /*da60*/  SHF.R.S32.HI R12, RZ, 0x1f, R9 ;  /* 0x0000001fff0c7819 */ /* 0x000fe20000011409 */
[----:B------:R-:W-:Y:S01]  /*da70*/  IMAD.IADD R5, R7, 0x1, R16 ;  /* 0x0000000107057824 */ /* 0x000fe200078e0210 */
[----:B------:R-:W-:Y:S01]  /*da80*/  IADD3 R2, P1, R9, R2, RZ ;  /* 0x0000000209027210 */ /* 0x000fe20007f3e0ff */
[----:B------:R-:W-:Y:S01]  /*da90*/  IMAD.MOV.U32 R16, RZ, RZ, R11 ;  /* 0x000000ffff107224 */ /* 0x000fe200078e000b */
[----:B------:R-:W-:Y:S01]  /*daa0*/  SHF.R.S32.HI R7, RZ, 0x1f, R10 ;  /* 0x0000001fff077819 */ /* 0x000fe2000001140a */
[----:B------:R-:W-:Y:S01]  /*dab0*/  IMAD R17, R23, 0x80, R17 ;  /* 0x0000008017117824 */ /* 0x000fe200078e0211 */
[----:B------:R-:W-:Y:S02]  /*dac0*/  IADD3.X R3, R12, R3, R15, P1, !PT ;  /* 0x000000030c037210 */ /* 0x000fe40000ffe40f */
[----:B------:R-:W-:Y:S01]  /*dad0*/  LOP3.LUT R4, R0, 0x38, R8, 0xf8, !PT ;  /* 0x0000003800047812 */ /* 0x000fe200078ef808 */
[----:B------:R-:W-:Y:S01]  /*dae0*/  IMAD R7, R7, c[0x0][0x488], RZ ;  /* 0x0001220007077a24 */ /* 0x000fe200078e02ff */
[----:B------:R-:W-:Y:S01]  /*daf0*/  IADD3 R9, R17, 0x8, RZ ;  /* 0x0000000811097810 */ /* 0x000fe20007ffe0ff */
[----:B------:R-:W-:Y:S01]  /*db00*/  @P2 IMAD.HI.U32 R0, R11, c[0x0][0x4ec], RZ ;  /* 0x00013b000b002a27 */ /* 0x000fe200078e00ff */
[----:B------:R-:W-:-:S02]  /*db10*/  LOP3.LUT R21, R4, R13, RZ, 0x3c, !PT ;  /* 0x0000000d04157212 */ /* 0x000fc400078e3cff */
[----:B------:R-:W-:Y:S01]  /*db20*/  MOV R4, R6 ;  /* 0x0000000600047202 */ /* 0x000fe20000000f00 */
[C---:B------:R-:W-:Y:S01]  /*db30*/  IMAD.WIDE.U32 R2, R10.reuse, c[0x0][0x488], R2 ;  /* 0x000122000a027a25 */ /* 0x040fe200078e0002 */
[----:B------:R-:W-:Y:S02]  /*db40*/  @P2 SHF.R.U32.HI R16, RZ, c[0x0][0x4f0], R0 ;  /* 0x00013c00ff102a19 */ /* 0x000fe40000011600 */
[-C--:B------:R-:W-:Y:S01]  /*db50*/  ISETP.GE.OR P2, PT, R9, R20.reuse, P0 ;  /* 0x000000140900720c */ /* 0x080fe20000746670 */
[----:B------:R-:W-:Y:S01]  /*db60*/  IMAD R7, R10, c[0x0][0x48c], R7 ;  /* 0x000123000a077a24 */ /* 0x000fe200078e0207 */
[----:B------:R-:W-:Y:S01]  /*db70*/  LEA R0, P1, R2, c[0x0][0x450], 0x2 ;  /* 0x0001140002007a11 */ /* 0x000fe200078210ff */
[----:B------:R-:W-:Y:S01]  /*db80*/  IMAD R6, R14, c[0x0][0x3f0], RZ ;  /* 0x0000fc000e067a24 */ /* 0x000fe200078e02ff */
[----:B------:R-:W-:Y:S01]  /*db90*/  ISETP.GE.OR P3, PT, R17, R20, P0 ;  /* 0x000000141100720c */ /* 0x000fe20000766670 */
[----:B------:R-:W-:Y:S01]  /*dba0*/  IMAD.MOV R10, RZ, RZ, -R16 ;  /* 0x000000ffff0a7224 */ /* 0x000fe200078e0a10 */
[----:B------:R-:W-:Y:S01]  /*dbb0*/  IADD3 R7, R3, R7, RZ ;  /* 0x0000000703077210 */ /* 0x000fe20007ffe0ff */
[C---:B------:R-:W-:Y:S01]  /*dbc0*/  IMAD R3, R18.reuse, c[0x0][0x3f4], R6 ;  /* 0x0000fd0012037a24 */ /* 0x040fe200078e0206 */
[----:B------:R-:W-:Y:S01]  /*dbd0*/  SHF.R.S32.HI R6, RZ, 0x1f, R16 ;  /* 0x0000001fff067819 */ /* 0x000fe20000011410 */
[----:B------:R-:W-:Y:S01]  /*dbe0*/  IMAD.WIDE.U32 R4, R18, c[0x0][0x3f0], R4 ;  /* 0x0000fc0012047a25 */ /* 0x000fe200078e0004 */
[----:B------:R-:W-:Y:S01]  /*dbf0*/  LEA.HI.X R2, R2, c[0x0][0x454], R7, 0x2, P1 ;  /* 0x0001150002027a11 */ /* 0x000fe200008f1407 */
[----:B------:R-:W-:Y:S02]  /*dc00*/  SHFL.IDX PT, R12, R0, RZ, 0x1c1f ;  /* 0x001c1fff000c7589 */ /* 0x000fe400000e0000 */
[----:B------:R-:W-:-:S02]  /*dc10*/  IMAD R9, R10, c[0x0][0x4e8], R11 ;  /* 0x00013a000a097a24 */ /* 0x000fc400078e020b */
[----:B------:R-:W1:Y:S01]  /*dc20*/  SHFL.IDX PT, R13, R2, RZ, 0x1c1f ;  /* 0x001c1fff020d7589 */ /* 0x000e6200000e0000 */
[----:B------:R-:W-:Y:S02]  /*dc30*/  IMAD.IADD R3, R5, 0x1, R3 ;  /* 0x0000000105037824 */ /* 0x000fe400078e0203 */
[----:B------:R-:W-:Y:S01]  /*dc40*/  IMAD R5, R6, c[0x0][0x3e0], RZ ;  /* 0x0000f80006057a24 */ /* 0x000fe200078e02ff */
[----:B------:R-:W-:Y:S03]  /*dc50*/  SHFL.IDX PT, R10, R0, 0x1, 0x1c1f ;  /* 0x003c1f00000a7f89 */ /* 0x000fe600000e0000 */
[----:B------:R-:W-:Y:S01]  /*dc60*/  IMAD R18, R16, c[0x0][0x3e4], R5 ;  /* 0x0000f90010127a24 */ /* 0x000fe200078e0205 */
[----:B------:R-:W2:Y:S01]  /*dc70*/  SHFL.IDX PT, R11, R2, 0x1, 0x1c1f ;  /* 0x003c1f00020b7f89 */ /* 0x000ea200000e0000 */
[----:B------:R-:W-:-:S03]  /*dc80*/  SHF.L.U32 R5, R22, 0x3, RZ ;  /* 0x0000000316057819 */ /* 0x000fc600000006ff */
[----:B------:R-:W-:Y:S01]  /*dc90*/  SHFL.IDX PT, R14, R0, 0x2, 0x1c1f ;  /* 0x005c1f00000e7f89 */ /* 0x000fe200000e0000 */
[----:B------:R-:W-:-:S03]  /*dca0*/  LOP3.LUT R5, R21, 0x7ffffe00, R5, 0xf8, !PT ;  /* 0x7ffffe0015057812 */ /* 0x000fc600078ef805 */
[----:B------:R-:W3:Y:S04]  /*dcb0*/  SHFL.IDX PT, R15, R2, 0x2, 0x1c1f ;  /* 0x005c1f00020f7f89 */ /* 0x000ee800000e0000 */
[----:B------:R4:W-:Y:S04]  /*dcc0*/  SHFL.IDX PT, R6, R0, 0x3, 0x1c1f ;  /* 0x007c1f0000067f89 */ /* 0x0009e800000e0000 */
[----:B------:R3:W3:Y:S04]  /*dcd0*/  SHFL.IDX PT, R7, R2, 0x3, 0x1c1f ;  /* 0x007c1f0002077f89 */ /* 0x0006e800000e0000 */
[----:B-1----:R-:W-:Y:S04]  /*dce0*/  @!P3 ST.E [R12.64], R62 ;  /* 0x0000003e0c00b985 */ /* 0x002fe8000c101910 */
[----:B--2---:R-:W-:Y:S01]  /*dcf0*/  @!P2 ST.E [R10.64], R63 ;  /* 0x0000003f0a00a985 */ /* 0x004fe2000c101910 */
[----:B----4-:R-:W-:Y:S01]  /*dd00*/  SHF.R.S32.HI R0, RZ, 0x1f, R9 ;  /* 0x0000001fff007819 */ /* 0x010fe20000011409 */
[----:B---3--:R-:W-:Y:S01]  /*dd10*/  IMAD.MOV.U32 R2, RZ, RZ, R4 ;  /* 0x000000ffff027224 */ /* 0x008fe200078e0004 */
[----:B------:R-:W-:-:S03]  /*dd20*/  IADD3 R4, R17, 0x40, RZ ;  /* 0x0000004011047810 */ /* 0x000fc60007ffe0ff */
[----:B------:R-:W-:Y:S01]  /*dd30*/  IMAD R0, R0, c[0x0][0x3d8], RZ ;  /* 0x0000f60000007a24 */ /* 0x000fe200078e02ff */
[----:B------:R-:W-:Y:S01]  /*dd40*/  IADD3 R17, R17, 0x48, RZ ;  /* 0x0000004811117810 */ /* 0x000fe20007ffe0ff */
[----:B------:R-:W-:Y:S01]  /*dd50*/  IMAD.WIDE.U32 R2, R16, c[0x0][0x3e0], R2 ;  /* 0x0000f80010027a25 */ /* 0x000fe200078e0002 */
[-C--:B------:R-:W-:Y:S02]  /*dd60*/  ISETP.GE.OR P1, PT, R4, R20.reuse, P0 ;  /* 0x000000140400720c */ /* 0x080fe40000726670 */
[----:B------:R-:W-:Y:S01]  /*dd70*/  ISETP.GE.OR P0, PT, R17, R20, P0 ;  /* 0x000000141100720c */ /* 0x000fe20000706670 */
[----:B------:R-:W-:Y:S02]  /*dd80*/  IMAD R4, R9, c[0x0][0x3dc], R0 ;  /* 0x0000f70009047a24 */ /* 0x000fe400078e0200 */
[----:B------:R-:W-:Y:S02]  /*dd90*/  IMAD.SHL.U32 R0, R5, 0x2, RZ ;  /* 0x0000000205007824 */ /* 0x000fe400078e00ff */
[----:B------:R-:W-:-:S04]  /*dda0*/  IMAD.IADD R3, R3, 0x1, R18 ;  /* 0x0000000103037824 */ /* 0x000fc800078e0212 */
[----:B------:R-:W-:Y:S02]  /*ddb0*/  IMAD.WIDE.U32 R2, R9, c[0x0][0x3d8], R2 ;  /* 0x0000f60009027a25 */ /* 0x000fe400078e0002 */
[----:B------:R-:W-:Y:S03]  /*ddc0*/  @!P1 ST.E [R14.64], R64 ;  /* 0x000000400e009985 */ /* 0x000fe6000c101910 */
[----:B------:R-:W-:Y:S01]  /*ddd0*/  IADD3 R3, R3, R4, RZ ;  /* 0x0000000403037210 */ /* 0x000fe20007ffe0ff */
[----:B------:R1:W-:Y:S01]  /*dde0*/  @!P0 ST.E [R6.64], R65 ;  /* 0x0000004106008985 */ /* 0x0003e2000c101910 */
[----:B------:R-:W-:-:S03]  /*ddf0*/  LEA R9, P0, R2, c[0x0][0x380], 0x1 ;  /* 0x0000e00002097a11 */ /* 0x000fc600078008ff */
[----:B------:R2:W3:Y:S04]  /*de00*/  LDS.128 R28, [R0+0x880] ;  /* 0x00088000001c7984 */ /* 0x0004e80000000c00 */
[----:B------:R2:W4:Y:S04]  /*de10*/  LDS.128 R36, [R0+0x1080] ;  /* 0x0010800000247984 */ /* 0x0005280000000c00 */
[----:B------:R2:W2:Y:S04]  /*de20*/  LDS.128 R44, [R0+0x1880] ;  /* 0x00188000002c7984 */ /* 0x0004a80000000c00 */
[----:B------:R2:W2:Y:S04]  /*de30*/  LDS.128 R52, [R0+0x2080] ;  /* 0x0020800000347984 */ /* 0x0004a80000000c00 */
[----:B------:R2:W2:Y:S04]  /*de40*/  LDS.128 R60, [R0+0x2880] ;  /* 0x00288000003c7984 */ /* 0x0004a80000000c00 */
[----:B------:R2:W2:Y:S01]  /*de50*/  LDS.128 R68, [R0+0x3080] ;  /* 0x0030800000447984 */ /* 0x0004a20000000c00 */
[----:B-1----:R-:W-:-:S03]  /*de60*/  IMAD R6, R23, 0x80, R19 ;  /* 0x0000008017067824 */ /* 0x002fc600078e0213 */
[----:B------:R1:W1:Y:S01]  /*de70*/  LDS.128 R72, [R0+0x3880] ;  /* 0x0038800000487984 */ /* 0x0002620000000c00 */
[----:B------:R-:W-:-:S03]  /*de80*/  LEA.HI.X R7, R2, c[0x0][0x384], R3, 0x1, P0 ;  /* 0x0000e10002077a11 */ /* 0x000fc600000f0c03 */
[----:B------:R1:W1:Y:S01]  /*de90*/  LDS.128 R24, [R0+0x4880] ;  /* 0x0048800000187984 */ /* 0x0002620000000c00 */
[----:B------:R-:W-:-:S03]  /*dea0*/  ISETP.GE.AND P0, PT, R6, R20, PT ;  /* 0x000000140600720c */ /* 0x000fc60003f06270 */
[----:B------:R1:W1:Y:S04]  /*deb0*/  LDS.128 R32, [R0+0x5080] ;  /* 0x0050800000207984 */ /* 0x0002680000000c00 */
[----:B------:R1:W1:Y:S04]  /*dec0*/  LDS.128 R40, [R0+0x5880] ;  /* 0x0058800000287984 */ /* 0x0002680000000c00 */
[----:B------:R1:W1:Y:S04]  /*ded0*/  LDS.128 R48, [R0+0x6080] ;  /* 0x0060800000307984 */ /* 0x0002680000000c00 */
[----:B------:R1:W1:Y:S04]  /*dee0*/  LDS.128 R56, [R0+0x6880] ;  /* 0x0068800000387984 */ /* 0x0002680000000c00 */
[----:B------:R1:W1:Y:S04]  /*def0*/  LDS.128 R64, [R0+0x7080] ;  /* 0x0070800000407984 */ /* 0x0002680000000c00 */
[----:B------:R1:W1:Y:S04]  /*df00*/  LDS.128 R76, [R0+0x7880] ;  /* 0x00788000004c7984 */ /* 0x0002680000000c00 */
[----:B------:R1:W1:Y:S04]  /*df10*/  SHFL.IDX PT, R2, R9, RZ, 0x181f ;  /* 0x00181fff09027589 */ /* 0x00026800000e0000 */
[----:B------:R1:W1:Y:S01]  /*df20*/  SHFL.IDX PT, R3, R7, RZ, 0x181f ;  /* 0x00181fff07037589 */ /* 0x00026200000e0000 */
[----:B------:R-:W-:Y:S05]  /*df30*/  @P0 BRA `(.L_x_694) ;  /* 0x000000c000000947 */ /* 0x000fea0003800000 */
[----:B--234-:R-:W2:Y:S01]  /*df40*/  LDS.128 R16, [R0+0x80] ;  /* 0x0000800000107984 */ /* 0x01cea20000000c00 */
[----:B------:R-:W-:-:S02]  /*df50*/  IADD3 R4, R8, 0x40, RZ ;  /* 0x0000004008047810 */ /* 0x000fc40007ffe0ff */
[----:B------:R-:W-:Y:S01]  /*df60*/  ISETP.GE.AND P1, PT, R8, c[0x0][0x3c8], PT ;  /* 0x0000f20008007a0c */ /* 0x000fe20003f26270 */
[----:B------:R3:W4:Y:S01]  /*df70*/  LDS.128 R12, [R0+0x4080] ;  /* 0x00408000000c7984 */ /* 0x0007220000000c00 */
[----:B------:R-:W-:-:S13]  /*df80*/  ISETP.GE.AND P0, PT, R4, c[0x0][0x3c8], PT ;  /* 0x0000f20004007a0c */ /* 0x000fda0003f06270 */
[----:B-1-3--:R-:W-:-:S04]  /*df90*/  @!P0 SHF.R.S32.HI R0, RZ, 0x1f, R4 ;  /* 0x0000001fff008819 */ /* 0x00afc80000011404 */
[----:B------:R-:W-:Y:S01]  /*dfa0*/  @!P0 LEA.HI R0, R0, R4, RZ, 0x3 ;  /* 0x0000000400008211 */ /* 0x000fe200078f18ff */
[----:B------:R-:W-:-:S03]  /*dfb0*/  @!P1 IMAD.WIDE R4, R8, 0x2, R2 ;  /* 0x0000000208049825 */ /* 0x000fc600078e0202 */
[----:B------:R-:W-:-:S05]  /*dfc0*/  @!P0 LOP3.LUT R0, R0, 0xfffffff8, RZ, 0xc0, !PT ;  /* 0xfffffff800008812 */ /* 0x000fca00078ec0ff */
[----:B------:R-:W-:Y:S01]  /*dfd0*/  @!P0 IMAD.WIDE R2, R0, 0x2, R2 ;  /* 0x0000000200028825 */ /* 0x000fe200078e0202 */
[----:B--2---:R1:W-:Y:S04]  /*dfe0*/  @!P1 ST.E.128 [R4.64], R16 ;  /* 0x0000001004009985 */ /* 0x0043e8000c101d10 */
[----:B----4-:R1:W-:Y:S02]  /*dff0*/  @!P0 ST.E.128 [R2.64], R12 ;  /* 0x0000000c02008985 */ /* 0x0103e4000c101d10 */
.L_x_694:
[----:B--234-:R-:W-:Y:S05]  /*e000*/  BSYNC B0 ;  /* 0x0000000000007941 */ /* 0x01cfea0003800000 */
.L_x_693:
[----:B-1----:R-:W-:Y:S01]  /*e010*/  IADD3 R0, R6, 0x10, RZ ;  /* 0x0000001006007810 */ /* 0x002fe20007ffe0ff */
[----:B------:R1:W2:Y:S01]  /*e020*/  SHFL.IDX PT, R3, R7, 0x1, 0x181f ;  /* 0x00381f0007037f89 */ /* 0x0002a200000e0000 */
[----:B------:R-:W-:Y:S02]  /*e030*/  BSSY B0, `(.L_x_695) ;  /* 0x000000e000007945 */ /* 0x000fe40003800000 */
[----:B------:R-:W-:Y:S01]  /*e040*/  ISETP.GE.AND P0, PT, R0, R20, PT ;  /* 0x000000140000720c */ /* 0x000fe20003f06270 */
[----:B------:R1:W3:-:S12]  /*e050*/  SHFL.IDX PT, R2, R9, 0x1, 0x181f ;  /* 0x00381f0009027f89 */ /* 0x0002d800000e0000 */
[----:B------:R-:W-:Y:S05]  /*e060*/  @P0 BRA `(.L_x_696) ;  /* 0x000000a000000947 */ /* 0x000fea0003800000 */
[C---:B------:R-:W-:Y:S02]  /*e070*/  IADD3 R4, R8.reuse, 0x40, RZ ;  /* 0x0000004008047810 */ /* 0x040fe40007ffe0ff */
[----:B------:R-:W-:Y:S02]  /*e080*/  ISETP.GE.AND P1, PT, R8, c[0x0][0x3c8], PT ;  /* 0x0000f20008007a0c */ /* 0x000fe40003f26270 */
[----:B------:R-:W-:-:S13]  /*e090*/  ISETP.GE.AND P0, PT, R4, c[0x0][0x3c8], PT ;  /* 0x0000f20004007a0c */ /* 0x000fda0003f06270 */
[----:B------:R-:W-:-:S04]  /*e0a0*/  @!P0 SHF.R.S32.HI R0, RZ, 0x1f, R4 ;  /* 0x0000001fff008819 */ /* 0x000fc80000011404 */
[----:B------:R-:W-:Y:S01]  /*e0b0*/  @!P0 LEA.HI R0, R0, R4, RZ, 0x3 ;  /* 0x0000000400008211 */ /* 0x000fe200078f18ff */
[----:B--23--:R-:W-:-:S03]  /*e0c0*/  @!P1 IMAD.WIDE R4, R8, 0x2, R2 ;  /* 0x0000000208049825 */ /* 0x00cfc600078e0202 */
[----:B------:R-:W-:Y:S02]  /*e0d0*/  @!P0 LOP3.LUT R0, R0, 0xfffffff8, RZ, 0xc0, !PT ;  /* 0xfffffff800008812 */ /* 0x000fe400078ec0ff */
[----:B------:R2:W-:Y:S03]  /*e0e0*/  @!P1 ST.E.128 [R4.64], R28 ;  /* 0x0000001c04009985 */ /* 0x0005e6000c101d10 */
[----:B------:R-:W-:-:S05]  /*e0f0*/  @!P0 IMAD.WIDE R2, R0, 0x2, R2 ;  /* 0x0000000200028825 */ /* 0x000fca00078e0202 */
[----:B------:R2:W-:Y:S02]  /*e100*/  @!P0 ST.E.128 [R2.64], R24 ;  /* 0x0000001802008985 */ /* 0x0005e4000c101d10 */
.L_x_696:
[----:B------:R-:W-:Y:S05]  /*e110*/  BSYNC B0 ;  /* 0x0000000000007941 */ /* 0x000fea0003800000 */
.L_x_695:
[----:B------:R-:W-:Y:S01]  /*e120*/  IADD3 R0, R6, 0x20, RZ ;  /* 0x0000002006007810 */ /* 0x000fe20007ffe0ff */
[----:B--2---:R2:W4:Y:S01]  /*e130*/  SHFL.IDX PT, R3, R7, 0x2, 0x181f ;  /* 0x00581f0007037f89 */ /* 0x00452200000e0000 */
[----:B------:R-:W-:Y:S02]  /*e140*/  BSSY B0, `(.L_x_697) ;  /* 0x000000e000007945 */ /* 0x000fe40003800000 */
[----:B------:R-:W-:Y:S01]  /*e150*/  ISETP.GE.AND P0, PT, R0, R20, PT ;  /* 0x000000140000720c */ /* 0x000fe20003f06270 */
[----:B---3--:R2:W3:-:S12]  /*e160*/  SHFL.IDX PT, R2, R9, 0x2, 0x181f ;  /* 0x00581f0009027f89 */ /* 0x0084d800000e0000 */
[----:B------:R-:W-:Y:S05]  /*e170*/  @P0 BRA `(.L_x_698) ;  /* 0x000000a000000947 */ /* 0x000fea0003800000 */
[C---:B------:R-:W-:Y:S02]  /*e180*/  IADD3 R4, R8.reuse, 0x40, RZ ;  /* 0x0000004008047810 */ /* 0x040fe40007ffe0ff */
[----:B------:R-:W-:Y:S02]  /*e190*/  ISETP.GE.AND P1, PT, R8, c[0x0][0x3c8], PT ;  /* 0x0000f20008007a0c */ /* 0x000fe40003f26270 */
[----:B------:R-:W-:-:S13]  /*e1a0*/  ISETP.GE.AND P0, PT, R4, c[0x0][0x3c8], PT ;  /* 0x0000f20004007a0c */ /* 0x000fda0003f06270 */
[----:B------:R-:W-:-:S04]  /*e1b0*/  @!P0 SHF.R.S32.HI R0, RZ, 0x1f, R4 ;  /* 0x0000001fff008819 */ /* 0x000fc80000011404 */
[----:B------:R-:W-:Y:S01]  /*e1c0*/  @!P0 LEA.HI R0, R0, R4, RZ, 0x3 ;  /* 0x0000000400008211 */ /* 0x000fe200078f18ff */
[----:B---34-:R-:W-:-:S03]  /*e1d0*/  @!P1 IMAD.WIDE R4, R8, 0x2, R2 ;  /* 0x0000000208049825 */ /* 0x018fc600078e0202 */
[----:B------:R-:W-:Y:S02]  /*e1e0*/  @!P0 LOP3.LUT R0, R0, 0xfffffff8, RZ, 0xc0, !PT ;  /* 0xfffffff800008812 */ /* 0x000fe400078ec0ff */
[----:B------:R3:W-:Y:S03]  /*e1f0*/  @!P1 ST.E.128 [R4.64], R36 ;  /* 0x0000002404009985 */ /* 0x0007e6000c101d10 */
[----:B------:R-:W-:-:S05]  /*e200*/  @!P0 IMAD.WIDE R2, R0, 0x2, R2 ;  /* 0x0000000200028825 */ /* 0x000fca00078e0202 */
[----:B------:R3:W-:Y:S02]  /*e210*/  @!P0 ST.E.128 [R2.64], R32 ;  /* 0x0000002002008985 */ /* 0x0007e4000c101d10 */
.L_x_698:
[----:B------:R-:W-:Y:S05]  /*e220*/  BSYNC B0 ;  /* 0x0000000000007941 */ /* 0x000fea0003800000 */
.L_x_697:
[----:B------:R-:W-:Y:S01]  /*e230*/  IADD3 R0, R6, 0x30, RZ ;  /* 0x0000003006007810 */ /* 0x000fe20007ffe0ff */
[----:B---34-:R3:W4:Y:S01]  /*e240*/  SHFL.IDX PT, R3, R7, 0x3, 0x181f ;  /* 0x00781f0007037f89 */ /* 0x01872200000e0000 */
[----:B------:R-:W-:Y:S02]  /*e250*/  BSSY B0, `(.L_x_699) ;  /* 0x000000e000007945 */ /* 0x000fe40003800000 */
[----:B------:R-:W-:Y:S01]  /*e260*/  ISETP.GE.AND P0, PT, R0, R20, PT ;  /* 0x000000140000720c */ /* 0x000fe20003f06270 */
[----:B------:R3:W1:-:S12]  /*e270*/  SHFL.IDX PT, R2, R9, 0x3, 0x181f ;  /* 0x00781f0009027f89 */ /* 0x00065800000e0000 */
[----:B------:R-:W-:Y:S05]  /*e280*/  @P0 BRA `(.L_x_700) ;  /* 0x000000a000000947 */ /* 0x000fea0003800000 */
[C---:B------:R-:W-:Y:S02]  /*e290*/  IADD3 R4, R8.reuse, 0x40, RZ ;  /* 0x0000004008047810 */ /* 0x040fe40007ffe0ff */
[----:B------:R-:W-:Y:S02]  /*e2a0*/  ISETP.GE.AND P1, PT, R8, c[0x0][0x3c8], PT ;  /* 0x0000f20008007a0c */ /* 0x000fe40003f26270 */
[----:B------:R-:W-:-:S13]  /*e2b0*/  ISETP.GE.AND P0, PT, R4, c[0x0][0x3c8], PT ;  /* 0x0000f20004007a0c */ /* 0x000fda0003f06270 */
[----:B------:R-:W-:-:S04]  /*e2c0*/  @!P0 SHF.R.S32.HI R0, RZ, 0x1f, R4 ;  /* 0x0000001fff008819 */ /* 0x000fc80000011404 */
[----:B------:R-:W-:Y:S01]  /*e2d0*/  @!P0 LEA.HI R0, R0, R4, RZ, 0x3 ;  /* 0x0000000400008211 */ /* 0x000fe200078f18ff */
[----:B-1--4-:R-:W-:-:S03]  /*e2e0*/  @!P1 IMAD.WIDE R4, R8, 0x2, R2 ;  /* 0x0000000208049825 */ /* 0x012fc600078e0202 */
[----:B------:R-:W-:Y:S02]  /*e2f0*/  @!P0 LOP3.LUT R0, R0, 0xfffffff8, RZ, 0xc0, !PT ;  /* 0xfffffff800008812 */ /* 0x000fe400078ec0ff */
[----:B------:R1:W-:Y:S03]  /*e300*/  @!P1 ST.E.128 [R4.64], R44 ;  /* 0x0000002c04009985 */ /* 0x0003e6000c101d10 */
[----:B------:R-:W-:-:S05]  /*e310*/  @!P0 IMAD.WIDE R2, R0, 0x2, R2 ;  /* 0x0000000200028825 */ /* 0x000fca00078e0202 */
[----:B------:R1:W-:Y:S02]  /*e320*/  @!P0 ST.E.128 [R2.64], R40 ;  /* 0x0000002802008985 */ /* 0x0003e4000c101d10 */
.L_x_700:
[----:B------:R-:W-:Y:S05]  /*e330*/  BSYNC B0 ;  /* 0x0000000000007941 */ /* 0x000fea0003800000 */
.L_x_699:
[----:B------:R-:W-:Y:S01]  /*e340*/  IADD3 R0, R6, 0x40, RZ ;  /* 0x0000004006007810 */ /* 0x000fe20007ffe0ff */
[----:B-1--4-:R1:W4:Y:S01]  /*e350*/  SHFL.IDX PT, R3, R7, 0x4, 0x181f ;  /* 0x00981f0007037f89 */ /* 0x01232200000e0000 */
[----:B------:R-:W-:Y:S02]  /*e360*/  BSSY B0, `(.L_x_701) ;  /* 0x000000e000007945 */ /* 0x000fe40003800000 */
[----:B------:R-:W-:Y:S01]  /*e370*/  ISETP.GE.AND P0, PT, R0, R20, PT ;  /* 0x000000140000720c */ /* 0x000fe20003f06270 */
[----:B------:R1:W2:-:S12]  /*e380*/  SHFL.IDX PT, R2, R9, 0x4, 0x181f ;  /* 0x00981f0009027f89 */ /* 0x00029800000e0000 */
[----:B------:R-:W-:Y:S05]  /*e390*/  @P0 BRA `(.L_x_702) ;  /* 0x000000a000000947 */ /* 0x000fea0003800000 */
[C---:B------:R-:W-:Y:S02]  /*e3a0*/  IADD3 R4, R8.reuse, 0x40, RZ ;  /* 0x0000004008047810 */ /* 0x040fe40007ffe0ff */
[----:B------:R-:W-:Y:S02]  /*e3b0*/  ISETP.GE.AND P1, PT, R8, c[0x0][0x3c8], PT ;  /* 0x0000f20008007a0c */ /* 0x000fe40003f26270 */
[----:B------:R-:W-:-:S13]  /*e3c0*/  ISETP.GE.AND P0, PT, R4, c[0x0][0x3c8], PT ;  /* 0x0000f20004007a0c */ /* 0x000fda0003f06270 */
[----:B------:R-:W-:-:S04]  /*e3d0*/  @!P0 SHF.R.S32.HI R0, RZ, 0x1f, R4 ;  /* 0x0000001fff008819 */ /* 0x000fc80000011404 */
[----:B------:R-:W-:Y:S01]  /*e3e0*/  @!P0 LEA.HI R0, R0, R4, RZ, 0x3 ;  /* 0x0000000400008211 */ /* 0x000fe200078f18ff */
[----:B--2-4-:R-:W-:-:S03]  /*e3f0*/  @!P1 IMAD.WIDE R4, R8, 0x2, R2 ;  /* 0x0000000208049825 */ /* 0x014fc600078e0202 */
[----:B------:R-:W-:Y:S02]  /*e400*/  @!P0 LOP3.LUT R0, R0, 0xfffffff8, RZ, 0xc0, !PT ;  /* 0xfffffff800008812 */ /* 0x000fe400078ec0ff */
[----:B------:R2:W-:Y:S03]  /*e410*/  @!P1 ST.E.128 [R4.64], R52 ;  /* 0x0000003404009985 */ /* 0x0005e6000c101d10 */
[----:B------:R-:W-:-:S05]  /*e420*/  @!P0 IMAD.WIDE R2, R0, 0x2, R2 ;  /* 0x0000000200028825 */ /* 0x000fca00078e0202 */
[----:B------:R2:W-:Y:S02]  /*e430*/  @!P0 ST.E.128 [R2.64], R48 ;  /* 0x0000003002008985 */ /* 0x0005e4000c101d10 */
.L_x_702:
[----:B------:R-:W-:Y:S05]  /*e440*/  BSYNC B0 ;  /* 0x0000000000007941 */ /* 0x000fea0003800000 */
.L_x_701:
[----:B------:R-:W-:Y:S01]  /*e450*/  IADD3 R0, R6, 0x50, RZ ;  /* 0x0000005006007810 */ /* 0x000fe20007ffe0ff */
[----:B--2-4-:R2:W4:Y:S01]  /*e460*/  SHFL.IDX PT, R3, R7, 0x5, 0x181f ;  /* 0x00b81f0007037f89 */ /* 0x01452200000e0000 */
        /* <DEDUP_REMOVED lines=14> */
.L_x_704:
[----:B------:R-:W-:Y:S05]  /*e550*/  BSYNC B0 ;  /* 0x0000000000007941 */ /* 0x000fea0003800000 */
.L_x_703:
        /* <DEDUP_REMOVED lines=16> */
.L_x_706:
[----:B------:R-:W-:Y:S05]  /*e660*/  BSYNC B0 ;  /* 0x0000000000007941 */ /* 0x000fea0003800000 */
.L_x_705:
[----:B------:R-:W-:Y:S01]  /*e670*/  IADD3 R0, R6, 0x70, RZ ;  /* 0x0000007006007810 */ /* 0x000fe20007ffe0ff */
[----:B--2-4-:R2:W4:Y:S03]  /*e680*/  SHFL.IDX PT, R3, R7, 0x7, 0x181f ;  /* 0x00f81f0007037f89 */ /* 0x01452600000e0000 */
[----:B------:R-:W-:Y:S01]  /*e690*/  ISETP.GE.AND P0, PT, R0, R20, PT ;  /* 0x000000140000720c */ /* 0x000fe20003f06270 */
[----:B------:R2:W1:-:S12]  /*e6a0*/  SHFL.IDX PT, R2, R9, 0x7, 0x181f ;  /* 0x00f81f0009027f89 */ /* 0x00045800000e0000 */
[----:B------:R-:W-:Y:S05]  /*e6b0*/  @P0 EXIT ;  /* 0x000000000000094d */ /* 0x000fea0003800000 */
[C---:B------:R-:W-:Y:S02]  /*e6c0*/  ISETP.GE.AND P0, PT, R8.reuse, c[0x0][0x3c8], PT ;  /* 0x0000f20008007a0c */ /* 0x040fe40003f06270 */
[----:B------:R-:W-:-:S11]  /*e6d0*/  IADD3 R0, R8, 0x40, RZ ;  /* 0x0000004008007810 */ /* 0x000fd60007ffe0ff */
        /* <DEDUP_REMOVED lines=10> */
.L_x_691:
        /* <DEDUP_REMOVED lines=19> */
.L_x_707:
        /* <DEDUP_REMOVED lines=42> */
.L_x_709:
[----:B------:R-:W-:Y:S05]  /*eb50*/  BSYNC B0 ;  /* 0x0000000000007941 */ /* 0x000fea0003800000 */
.L_x_708:
        /* <DEDUP_REMOVED lines=35> */
[----:B------:R-:W-:Y:S01]  /*ed90*/  IMAD R0, R0, c[0x0][0x3e4], R6 ;  /* 0x0000f90000007a24 */ /* 0x000fe200078e0206 */
[----:B------:R-:W-:Y:S01]  /*eda0*/  SHF.L.U32 R6, R12, 0x3, RZ ;  /* 0x000000030c067819 */ /* 0x000fe200000006ff */
[----:B-----5:R-:W-:-:S03]  /*edb0*/  IMAD R10, R13, c[0x0][0x4e8], RZ ;  /* 0x00013a000d0a7a24 */ /* 0x020fc600078e02ff */
[----:B------:R-:W-:Y:S01]  /*edc0*/  IADD3 R3, R3, R0, RZ ;  /* 0x0000000003037210 */ /* 0x000fe20007ffe0ff */
[----:B------:R-:W-:Y:S01]  /*edd0*/  IMAD R0, R4, c[0x0][0x3d8], RZ ;  /* 0x0000f60004007a24 */ /* 0x000fe200078e02ff */
[----:B------:R-:W-:-:S03]  /*ede0*/  IADD3 R7, R6, 0x40, RZ ;  /* 0x0000004006077810 */ /* 0x000fc60007ffe0ff */
[C---:B------:R-:W-:Y:S02]  /*edf0*/  IMAD R0, R5.reuse, c[0x0][0x3dc], R0 ;  /* 0x0000f70005007a24 */ /* 0x040fe400078e0200 */
[----:B------:R-:W-:-:S04]  /*ee00*/  IMAD.WIDE.U32 R2, R5, c[0x0][0x3d8], R2 ;  /* 0x0000f60005027a25 */ /* 0x000fc800078e0002 */
[----:B------:R-:W-:Y:S01]  /*ee10*/  IMAD.IADD R0, R3, 0x1, R0 ;  /* 0x0000000103007824 */ /* 0x000fe200078e0200 */
[----:B------:R-:W-:-:S04]  /*ee20*/  LEA R11, P0, R2, c[0x0][0x380], 0x1 ;  /* 0x0000e000020b7a11 */ /* 0x000fc800078008ff */
[----:B------:R-:W-:Y:S02]  /*ee30*/  LEA.HI.X R9, R2, c[0x0][0x384], R0, 0x1, P0 ;  /* 0x0000e10002097a11 */ /* 0x000fe400000f0c00 */
[----:B------:R-:W-:Y:S01]  /*ee40*/  ISETP.GE.AND P0, PT, R8, R10, PT ;  /* 0x0000000a0800720c */ /* 0x000fe20003f06270 */
[----:B------:R1:W2:Y:S04]  /*ee50*/  SHFL.IDX PT, R2, R11, RZ, 0x181f ;  /* 0x00181fff0b027589 */ /* 0x0002a800000e0000 */
[----:B------:R1:W3:Y:S08]  /*ee60*/  SHFL.IDX PT, R3, R9, RZ, 0x181f ;  /* 0x00181fff09037589 */ /* 0x0002f000000e0000 */
        /* <DEDUP_REMOVED lines=10> */
.L_x_711:
[----:B------:R-:W-:Y:S05]  /*ef10*/  BSYNC B0 ;  /* 0x0000000000007941 */ /* 0x000fea0003800000 */
.L_x_710:
[----:B------:R-:W-:Y:S01]  /*ef20*/  IADD3 R0, R8, 0x10, RZ ;  /* 0x0000001008007810 */ /* 0x000fe20007ffe0ff */
[----:B--23--:R2:W3:Y:S01]  /*ef30*/  SHFL.IDX PT, R3, R9, 0x1, 0x181f ;  /* 0x00381f0009037f89 */ /* 0x00c4e200000e0000 */
        /* <DEDUP_REMOVED lines=13> */
.L_x_713:
[----:B------:R-:W-:Y:S05]  /*f010*/  BSYNC B0 ;  /* 0x0000000000007941 */ /* 0x000fea0003800000 */
.L_x_712:
[----:B------:R-:W-:Y:S01]  /*f020*/  IADD3 R0, R8, 0x20, RZ ;  /* 0x0000002008007810 */ /* 0x000fe20007ffe0ff */
[----:B---3--:R3:W1:Y:S01]  /*f030*/  SHFL.IDX PT, R3, R9, 0x2, 0x181f ;  /* 0x00581f0009037f89 */ /* 0x00866200000e0000 */
        /* <DEDUP_REMOVED lines=13> */
.L_x_715:
[----:B------:R-:W-:Y:S05]  /*f110*/  BSYNC B0 ;  /* 0x0000000000007941 */ /* 0x000fea0003800000 */
.L_x_714:
[----:B------:R-:W-:Y:S01]  /*f120*/  IADD3 R0, R8, 0x30, RZ ;  /* 0x0000003008007810 */ /* 0x000fe20007ffe0ff */
[----:B-1----:R1:W2:Y:S01]  /*f130*/  SHFL.IDX PT, R3, R9, 0x3, 0x181f ;  /* 0x00781f0009037f89 */ /* 0x0022a200000e0000 */
[----:B------:R-:W-:Y:S02]  /*f140*/  BSSY B0, `(.L_x_716) ;  /* 0x000000d000007945 */ /* 0x000fe40003800000 */
[----:B------:R-:W-:Y:S01]  /*f150*/  ISETP.GE.AND P0, PT, R0, R10, PT ;  /* 0x0000000a0000720c */ /* 0x000fe20003f06270 */
[----:B----4-:R1:W4:-:S12]  /*f160*/  SHFL.IDX PT, R2, R11, 0x3, 0x181f ;  /* 0x00781f000b027f89 */ /* 0x01031800000e0000 */
        /* <DEDUP_REMOVED lines=10> */
.L_x_717:
[----:B------:R-:W-:Y:S05]  /*f210*/  BSYNC B0 ;  /* 0x0000000000007941 */ /* 0x000fea0003800000 */
.L_x_716:
[----:B------:R-:W-:Y:S01]  /*f220*/  IADD3 R0, R8, 0x40, RZ ;  /* 0x0000004008007810 */ /* 0x000fe20007ffe0ff */
[----:B--2---:R2:W1:Y:S01]  /*f230*/  SHFL.IDX PT, R3, R9, 0x4, 0x181f ;  /* 0x00981f0009037f89 */ /* 0x00446200000e0000 */
        /* <DEDUP_REMOVED lines=13> */
.L_x_719:
[----:B------:R-:W-:Y:S05]  /*f310*/  BSYNC B0 ;  /* 0x0000000000007941 */ /* 0x000fea0003800000 */
.L_x_718:
        /* <DEDUP_REMOVED lines=15> */
.L_x_721:
[----:B------:R-:W-:Y:S05]  /*f410*/  BSYNC B0 ;  /* 0x0000000000007941 */ /* 0x000fea0003800000 */
.L_x_720:
        /* <DEDUP_REMOVED lines=15> */
.L_x_723:
[----:B------:R-:W-:Y:S05]  /*f510*/  BSYNC B0 ;  /* 0x0000000000007941 */ /* 0x000fea0003800000 */
.L_x_722:
[----:B------:R-:W-:Y:S01]  /*f520*/  IADD3 R0, R8, 0x70, RZ ;  /* 0x0000007008007810 */ /* 0x000fe20007ffe0ff */
[----:B-1----:R1:W2:Y:S03]  /*f530*/  SHFL.IDX PT, R3, R9, 0x7, 0x181f ;  /* 0x00f81f0009037f89 */ /* 0x0022a600000e0000 */
        /* <DEDUP_REMOVED lines=14> */
.L_x_724:
        /* <DEDUP_REMOVED lines=14> */
.L_x_1724:


//--------------------- .text._ZN7cutlass13device_kernelIN5flash19enable_sm80_to_sm89INS1_16FlashAttnFwdSm80INS1_25CollectiveMainloopFwdSm80ILi4ELi1ELb0EN4cute5tupleIJNS5_1CILi128EEENS7_ILi64EEES8_EEELi128ENS_6half_tEfNS_4arch4Sm80ELb0ELb0ELb1ELb1ELb0ELb1ELb1ELb0EEENS1_21CollectiveEpilogueFwdINS6_IJS8_S8_S9_EEENS6_IJNS7_ILi1EEESH_SH_EEESB_SD_Li128ELb1ELb1ELb0ELb0EEENS1_19SingleTileSchedulerILb1ELb0ELb1ELi128EEEEEEEEEvNT_6ParamsE --------------------------
	.section	.text._ZN7cutlass13device_kernelIN5flash19enable_sm80_to_sm89INS1_16FlashAttnFwdSm80INS1_25CollectiveMainloopFwdSm80ILi4ELi1ELb0EN4cute5tupleIJNS5_1CILi128EEENS7_ILi64EEES8_EEELi128ENS_6half_tEfNS_4arch4Sm80ELb0ELb0ELb1ELb1ELb0ELb1ELb1ELb0EEENS1_21CollectiveEpilogueFwdINS6_IJS8_S8_S9_EEENS6_IJNS7_ILi1EEESH_SH_EEESB_SD_Li128ELb1ELb1ELb0ELb0EEENS1_19SingleTileSchedulerILb1ELb0ELb1ELi128EEEEEEEEEvNT_6ParamsE,"ax",@progbits
	.sectioninfo	@"SHI_REGISTERS=255"
	.align	128
.text._ZN7cutlass13device_kernelIN5flash19enable_sm80_to_sm89INS1_16FlashAttnFwdSm80INS1_25CollectiveMainloopFwdSm80ILi4ELi1ELb0EN4cute5tupleIJNS5_1CILi128EEENS7_ILi64EEES8_EEELi128ENS_6half_tEfNS_4arch4Sm80ELb0ELb0ELb1ELb1ELb0ELb1ELb1ELb0EEENS1_21CollectiveEpilogueFwdINS6_IJS8_S8_S9_EEENS6_IJNS7_ILi1EEESH_SH_EEESB_SD_Li128ELb1ELb1ELb0ELb0EEENS1_19SingleTileSchedulerILb1ELb0ELb1ELi128EEEEEEEEEvNT_6ParamsE:
        .type           _ZN7cutlass13device_kernelIN5flash19enable_sm80_to_sm89INS1_16FlashAttnFwdSm80INS1_25CollectiveMainloopFwdSm80ILi4ELi1ELb0EN4cute5tupleIJNS5_1CILi128EEENS7_ILi64EEES8_EEELi128ENS_6half_tEfNS_4arch4Sm80ELb0ELb0ELb1ELb1ELb0ELb1ELb1ELb0EEENS1_21CollectiveEpilogueFwdINS6_IJS8_S8_S9_EEENS6_IJNS7_ILi1EEESH_SH_EEESB_SD_Li128ELb1ELb1ELb0ELb0EEENS1_19SingleTileSchedulerILb1ELb0ELb1ELi128EEEEEEEEEvNT_6ParamsE,@function
        .size           _ZN7cutlass13device_kernelIN5flash19enable_sm80_to_sm89INS1_16FlashAttnFwdSm80INS1_25CollectiveMainloopFwdSm80ILi4ELi1ELb0EN4cute5tupleIJNS5_1CILi128EEENS7_ILi64EEES8_EEELi128ENS_6half_tEfNS_4arch4Sm80ELb0ELb0ELb1ELb1ELb0ELb1ELb1ELb0EEENS1_21CollectiveEpilogueFwdINS6_IJS8_S8_S9_EEENS6_IJNS7_ILi1EEESH_SH_EEESB_SD_Li128ELb1ELb1ELb0ELb0EEENS1_19SingleTileSchedulerILb1ELb0ELb1ELi128EEEEEEEEEvNT_6ParamsE,(.L_x_1725 - _ZN7cutlass13device_kernelIN5flash19enable_sm80_to_sm89INS1_16FlashAttnFwdSm80INS1_25CollectiveMainloopFwdSm80ILi4ELi1ELb0EN4cute5tupleIJNS5_1CILi128EEENS7_ILi64EEES8_EEELi128ENS_6half_tEfNS_4arch4Sm80ELb0ELb0ELb1ELb1ELb0ELb1ELb1ELb0EEENS1_21CollectiveEpilogueFwdINS6_IJS8_S8_S9_EEENS6_IJNS7_ILi1EEESH_SH_EEESB_SD_Li128ELb1ELb1ELb0ELb0EEENS1_19SingleTileSchedulerILb1ELb0ELb1ELi128EEEEEEEEEvNT_6ParamsE)
        .other          _ZN7cutlass13device_kernelIN5flash19enable_sm80_to_sm89INS1_16FlashAttnFwdSm80INS1_25CollectiveMainloopFwdSm80ILi4ELi1ELb0EN4cute5tupleIJNS5_1CILi128EEENS7_ILi64EEES8_EEELi128ENS_6half_tEfNS_4arch4Sm80ELb0ELb0ELb1ELb1ELb0ELb1ELb1ELb0EEENS1_21CollectiveEpilogueFwdINS6_IJS8_S8_S9_EEENS6_IJNS7_ILi1EEESH_SH_EEESB_SD_Li128ELb1ELb1ELb0ELb0EEENS1_19SingleTileSchedulerILb1ELb0ELb1ELi128EEEEEEEEEvNT_6ParamsE,@"STO_CUDA_ENTRY STV_DEFAULT"
_ZN7cutlass13device_kernelIN5flash19enable_sm80_to_sm89INS1_16FlashAttnFwdSm80INS1_25CollectiveMainloopFwdSm80ILi4ELi1ELb0EN4cute5tupleIJNS5_1CILi128EEENS7_ILi64EEES8_EEELi128ENS_6half_tEfNS_4arch4Sm80ELb0ELb0ELb1ELb1ELb0ELb1ELb1ELb0EEENS1_21CollectiveEpilogueFwdINS6_IJS8_S8_S9_EEENS6_IJNS7_ILi1EEESH_SH_EEESB_SD_Li128ELb1ELb1ELb0ELb0EEENS1_19SingleTileSchedulerILb1ELb0ELb1ELi128EEEEEEEEEvNT_6ParamsE:
        /* <DEDUP_REMOVED lines=17> */
.L_x_726:
        /* <DEDUP_REMOVED lines=8> */
.L_x_728:
[----:B------:R-:W-:-:S05]  /*0190*/  MOV R0, c[0x0][0x54c] ;  /* 0x0001530000007a02 */ /* 0x000fca0000000f00 */
.L_x_727:
[----:B-----5:R-:W-:Y:S01]  /*01a0*/  IMAD R0, R0, c[0x0][0x548], RZ ;  /* 0x0001520000007a24 */ /* 0x020fe200078e02ff */
[----:B-1----:R-:W-:-:S04]  /*01b0*/  SHF.L.U32 R2, R210, 0x7, RZ ;  /* 0x00000007d2027819 */ /* 0x002fc800000006ff */
[----:B------:R-:W-:-:S04]  /*01c0*/  ISETP.GE.AND P0, PT, R2, R0, PT ;  /* 0x000000000200720c */ /* 0x000fc80003f06270 */
[----:B------:R-:W-:-:S05]  /*01d0*/  SEL R0, R5, 0xffffffff, !P0 ;  /* 0xffffffff05007807 */ /* 0x000fca0004000000 */
[----:B------:R1:W-:Y:S01]  /*01e0*/  STL [R1+0x48], R0 ;  /* 0x0000480001007387 */ /* 0x0003e20000100800 */
[----:B------:R-:W-:Y:S05]  /*01f0*/  BRA `(.L_x_729) ;  /* 0x0000013000007947 */ /* 0x000fea0003800000 */
.L_x_725:
[----:B---3--:R-:W-:-:S04]  /*0200*/  ISETP.NE.U32.AND P0, PT, RZ, c[0x0][0x568], PT ;  /* 0x00015a00ff007a0c */ /* 0x008fc80003f05070 */
[----:B------:R-:W-:-:S13]  /*0210*/  ISETP.NE.AND.EX P0, PT, RZ, c[0x0][0x56c], PT, P0 ;  /* 0x00015b00ff007a0c */ /* 0x000fda0003f05300 */
[----:B------:R-:W-:Y:S05]  /*0220*/  @!P0 BRA `(.L_x_730) ;  /* 0x0000002000008947 */ /* 0x000fea0003800000 */
[----:B------:R1:W5:Y:S01]  /*0230*/  LDG.E R0, [R2.64] ;  /* 0x0000000802007981 */ /* 0x000362000c1e1900 */
[----:B------:R-:W-:Y:S05]  /*0240*/  BRA `(.L_x_731) ;  /* 0x0000009000007947 */ /* 0x000fea0003800000 */
.L_x_730:
        /* <DEDUP_REMOVED lines=8> */
.L_x_732:
[----:B------:R-:W-:-:S05]  /*02d0*/  MOV R0, c[0x0][0x54c] ;  /* 0x0001530000007a02 */ /* 0x000fca0000000f00 */
.L_x_731:
[----:B-----5:R-:W-:Y:S01]  /*02e0*/  IMAD R0, R0, c[0x0][0x548], RZ ;  /* 0x0001520000007a24 */ /* 0x020fe200078e02ff */
[----:B-1----:R-:W-:-:S04]  /*02f0*/  SHF.L.U32 R2, R210, 0x7, RZ ;  /* 0x00000007d2027819 */ /* 0x002fc800000006ff */
[----:B------:R-:W-:-:S04]  /*0300*/  ISETP.GE.AND P0, PT, R2, R0, PT ;  /* 0x000000000200720c */ /* 0x000fc80003f06270 */
[----:B------:R-:W-:-:S05]  /*0310*/  SEL R0, R5, 0xffffffff, !P0 ;  /* 0xffffffff05007807 */ /* 0x000fca0004000000 */
[----:B------:R1:W-:Y:S04]  /*0320*/  STL [R1+0x48], R0 ;  /* 0x0000480001007387 */ /* 0x0003e80000100800 */
.L_x_729:
[----:B------:R-:W2:Y:S02]  /*0330*/  LDL R13, [R1+0x48] ;  /* 0x00004800010d7983 */ /* 0x000ea40000100800 */
[----:B--2---:R-:W-:-:S13]  /*0340*/  ISETP.GE.AND P0, PT, R13, RZ, PT ;  /* 0x000000ff0d00720c */ /* 0x004fda0003f06270 */
[----:B------:R-:W-:Y:S05]  /*0350*/  @!P0 EXIT ;  /* 0x000000000000894d */ /* 0x000fea0003800000 */
[----:B------:R-:W-:Y:S01]  /*0360*/  ISETP.NE.U32.AND P0, PT, RZ, c[0x0][0x370], PT ;  /* 0x0000dc00ff007a0c */ /* 0x000fe20003f05070 */
[----:B------:R-:W-:Y:S01]  /*0370*/  CS2R R180, SRZ ;  /* 0x0000000000b47805 */ /* 0x000fe2000001ff00 */
        /* <DEDUP_REMOVED lines=15> */
[----:B------:R-:W2:Y:S03]  /*0470*/  S2R R26, SR_CTAID.Y ;  /* 0x00000000001a7919 */ /* 0x000ea60000002600 */
[----:B------:R-:W-:Y:S01]  /*0480*/  IMAD.MOV.U32 R185, RZ, RZ, c[0x0][0x168] ;  /* 0x00005a00ffb97624 */ /* 0x000fe200078e00ff */
[----:B------:R3:W5:Y:S01]  /*0490*/  @P2 LDG.E R180, [R10.64] ;  /* 0x000000080ab42981 */ /* 0x000762000c1e1900 */
[----:B------:R-:W-:-:S03]  /*04a0*/  @P0 IMAD.WIDE R8, R13, R40, c[0x0][0x360] ;  /* 0x0000d8000d080625 */ /* 0x000fc600078e0228 */
[----:B------:R3:W5:Y:S04]  /*04b0*/  @P1 LDG.E R181, [R6.64] ;  /* 0x0000000806b51981 */ /* 0x000768000c1e1900 */
[----:B------:R3:W5:Y:S04]  /*04c0*/  @P5 LDG.E R182, [R4.64] ;  /* 0x0000000804b65981 */ /* 0x000768000c1e1900 */
[----:B------:R3:W5:Y:S01]  /*04d0*/  @P3 LDG.E R12, [R2.64] ;  /* 0x00000008020c3981 */ /* 0x000762000c1e1900 */
[----:B------:R-:W-:-:S03]  /*04e0*/  IMAD.MOV.U32 R127, RZ, RZ, c[0x0][0x228] ;  /* 0x00008a00ff7f7624 */ /* 0x000fc600078e00ff */
        /* <DEDUP_REMOVED lines=8> */
.L_x_733:
[----:B---3--:R-:W-:-:S04]  /*0570*/  ISETP.NE.U32.AND P0, PT, RZ, c[0x0][0x368], PT ;  /* 0x0000da00ff007a0c */ /* 0x008fc80003f05070 */
[----:B------:R-:W-:-:S13]  /*0580*/  ISETP.NE.AND.EX P0, PT, RZ, c[0x0][0x36c], PT, P0 ;  /* 0x0000db00ff007a0c */ /* 0x000fda0003f05300 */
[----:B------:R-:W-:Y:S05]  /*0590*/  @!P0 BRA `(.L_x_734) ;  /* 0x0000003000008947 */ /* 0x000fea0003800000 */
[----:B------:R-:W-:-:S05]  /*05a0*/  IMAD.WIDE R4, R13, R40, c[0x0][0x368] ;  /* 0x0000da000d047625 */ /* 0x000fca00078e0228 */
[----:B------:R2:W5:Y:S01]  /*05b0*/  LDG.E R8, [R4.64] ;  /* 0x0000000804087981 */ /* 0x000562000c1e1900 */
[----:B------:R-:W-:Y:S05]  /*05c0*/  BRA `(.L_x_735) ;  /* 0x0000004000007947 */ /* 0x000fea0003800000 */
.L_x_734:
[----:B------:R-:W-:Y:S05]  /*05d0*/  @!P5 BRA `(.L_x_735) ;  /* 0x000000300000d947 */ /* 0x000fea0003800000 */
[----:B-1----:R1:W2:Y:S04]  /*05e0*/  LDG.E R0, [R4.64] ;  /* 0x0000000804007981 */ /* 0x0022a8000c1e1900 */
[----:B-1----:R-:W2:Y:S02]  /*05f0*/  LDG.E R4, [R4.64+0x4] ;  /* 0x0000040804047981 */ /* 0x002ea4000c1e1900 */
[----:B--2---:R-:W-:Y:S02]  /*0600*/  IADD3 R8, -R0, R4, RZ ;  /* 0x0000000400087210 */ /* 0x004fe40007ffe1ff */
.L_x_735:
        /* <DEDUP_REMOVED lines=15> */
[----:B------:R1:W-:Y:S04]  /*0700*/  STL [R1+0x4], R6 ;  /* 0x0000040601007387 */ /* 0x0003e80000100800 */
        /* <DEDUP_REMOVED lines=38> */
[C---:B------:R-:W-:Y:S01]  /*0970*/  SHF.L.U64.HI R200, R169.reuse, R194, c[0x0][0x23c] ;  /* 0x00008f00a9c87619 */ /* 0x040fe200000102c2 */
[----:B------:R-:W-:Y:S01]  /*0980*/  IMAD R0, R164, c[0x0][0x238], RZ ;  /* 0x00008e00a4007a24 */ /* 0x000fe200078e02ff */
[----:B------:R-:W-:Y:S01]  /*0990*/  SHF.R.S32.HI R33, RZ, 0x1f, R32 ;  /* 0x0000001fff217819 */ /* 0x000fe20000011420 */
[----:B------:R-:W-:Y:S01]  /*09a0*/  IMAD.MOV.U32 R214, RZ, RZ, c[0x0][0x27c] ;  /* 0x00009f00ffd67624 */ /* 0x000fe200078e00ff */
[----:B------:R-:W-:Y:S01]  /*09b0*/  ISETP.GE.AND P0, PT, R8, 0x1, PT ;  /* 0x000000010800780c */ /* 0x000fe20003f06270 */
[C---:B------:R-:W-:Y:S01]  /*09c0*/  IMAD R0, R154.reuse, c[0x0][0x23c], R0 ;  /* 0x00008f009a007a24 */ /* 0x040fe200078e0200 */
        /* <DEDUP_REMOVED lines=61> */
[----:B------:R-:W-:Y:S02]  /*0da0*/  IMAD.MOV.U32 R176, RZ, RZ, 0x5 ;  /* 0x00000005ffb07424 */ /* 0x000fe400078e00ff */
[----:B------:R1:W-:Y:S01]  /*0db0*/  @P0 LDGSTS.E.BYPASS.LTC128B.128 [R75+0x6100], [R2.64+0x80], !P6 ;  /* 0x06100080024b0fae */ /* 0x0003e2000f101d48 */
[----:B------:R-:W-:Y:S02]  /*0dc0*/  IMAD.SHL.U32 R172, R169, 0x20, RZ ;  /* 0x00000020a9ac7824 */ /* 0x000fe400078e00ff */
[----:B------:R-:W-:-:S04]  /*0dd0*/  IMAD.WIDE.U32 R178, R97, c[0x0][0x1e0], RZ ;  /* 0x0000780061b27a25 */ /* 0x000fc800078e00ff */
[----:B------:R-:W-:Y:S02]  /*0de0*/  IMAD.MOV.U32 R184, RZ, RZ, c[0x0][0x1e4] ;  /* 0x00007900ffb87624 */ /* 0x000fe400078e00ff */
[----:B------:R-:W-:-:S04]  /*0df0*/  IMAD.WIDE.U32 R190, R168, c[0x0][0x1e0], RZ ;  /* 0x00007800a8be7a25 */ /* 0x000fc800078e00ff */
[----:B------:R-:W-:Y:S02]  /*0e00*/  IMAD R184, R184, 0x30, RZ ;  /* 0x00000030b8b87824 */ /* 0x000fe400078e02ff */
[----:B------:R-:W-:-:S04]  /*0e10*/  IMAD.WIDE.U32 R188, R167, c[0x0][0x1e0], RZ ;  /* 0x00007800a7bc7a25 */ /* 0x000fc800078e00ff */
[----:B------:R-:W-:-:S04]  /*0e20*/  IMAD.WIDE.U32 R186, R166, c[0x0][0x1e0], RZ ;  /* 0x00007800a6ba7a25 */ /* 0x000fc800078e00ff */
[----:B-1----:R-:W-:Y:S01]  /*0e30*/  IMAD.IADD R3, R7, 0x1, R4 ;  /* 0x0000000107037824 */ /* 0x002fe200078e0204 */
[C---:B------:R-:W-:Y:S02]  /*0e40*/  @P2 LEA R4, P0, R0.reuse, c[0x0][0x220], 0x1 ;  /* 0x0000880000042a11 */ /* 0x040fe400078008ff */
[----:B------:R-:W-:Y:S02]  /*0e50*/  MOV R2, R6 ;  /* 0x0000000600027202 */ /* 0x000fe40000000f00 */
[----:B------:R-:W-:Y:S01]  /*0e60*/  @P2 LEA.HI.X R5, R0, c[0x0][0x224], R5, 0x1, P0 ;  /* 0x0000890000052a11 */ /* 0x000fe200000f0c05 */
[----:B------:R-:W-:Y:S01]  /*0e70*/  IMAD.SHL.U32 R0, R214, 0x2, RZ ;  /* 0x00000002d6007824 */ /* 0x000fe200078e00ff */
[----:B------:R-:W-:Y:S01]  /*0e80*/  ISETP.GE.AND P0, PT, R32, c[0x0][0x27c], PT ;  /* 0x00009f0020007a0c */ /* 0x000fe20003f06270 */
[----:B------:R-:W-:Y:S01]  /*0e90*/  IMAD.WIDE.U32 R2, R26, c[0x0][0x1e8], R2 ;  /* 0x00007a001a027a25 */ /* 0x000fe200078e0002 */
[----:B------:R-:W-:-:S03]  /*0ea0*/  @P1 IADD3 R6, P3, R20, R10, RZ ;  /* 0x0000000a14061210 */ /* 0x000fc60007f7e0ff */
[----:B------:R-:W-:-:S08]  /*0eb0*/  IMAD.MOV.U32 R94, RZ, RZ, R2 ;  /* 0x000000ffff5e7224 */ /* 0x000fd000078e0002 */
[----:B------:R-:W-:Y:S02]  /*0ec0*/  @P0 IADD3 R0, -R0, c[0x0][0x1d4], RZ ;  /* 0x0000750000000a10 */ /* 0x000fe40007ffe1ff */
[----:B--2---:R-:W-:Y:S01]  /*0ed0*/  @P4 SHF.R.S32.HI R17, RZ, 0x1f, R16 ;  /* 0x0000001fff114819 */ /* 0x004fe20000011410 */
[----:B------:R-:W-:Y:S02]  /*0ee0*/  @!P4 IMAD.MOV.U32 R16, RZ, RZ, R13 ;  /* 0x000000ffff10c224 */ /* 0x000fe400078e000d */
[----:B------:R-:W-:Y:S01]  /*0ef0*/  @!P4 IMAD.MOV.U32 R17, RZ, RZ, R9 ;  /* 0x000000ffff11c224 */ /* 0x000fe200078e0009 */
[----:B------:R-:W-:Y:S01]  /*0f00*/  ISETP.NE.AND P4, PT, R148, RZ, PT ;  /* 0x000000ff9400720c */ /* 0x000fe20003f85270 */
[----:B------:R-:W-:-:S04]  /*0f10*/  IMAD.WIDE.U32 R12, R97, c[0x0][0x280], R28 ;  /* 0x0000a000610c7a25 */ /* 0x000fc800078e001c */
[----:B------:R-:W-:Y:S02]  /*0f20*/  IMAD.MOV.U32 R110, RZ, RZ, R12 ;  /* 0x000000ffff6e7224 */ /* 0x000fe400078e000c */
[----:B------:R-:W-:-:S04]  /*0f30*/  IMAD.IADD R111, R13, 0x1, R14 ;  /* 0x000000010d6f7824 */ /* 0x000fc800078e020e */
[----:B-----5:R-:W-:Y:S02]  /*0f40*/  IMAD.WIDE.U32 R110, R173, c[0x0][0x280], R110 ;  /* 0x0000a000ad6e7a25 */ /* 0x020fe400078e006e */
        /* <DEDUP_REMOVED lines=65> */
[----:B------:R-:W-:Y:S01]  /*1360*/  IMAD.WIDE.U32 R108, R173, c[0x0][0x290], R108 ;  /* 0x0000a400ad6c7a25 */ /* 0x000fe200078e006c */
        /* <DEDUP_REMOVED lines=70> */
[----:B------:R-:W-:Y:S01]  /*17d0*/  IMAD.MOV.U32 R4, RZ, RZ, c[0x0][0x280] ;  /* 0x0000a000ff047624 */ /* 0x000fe200078e00ff */
[----:B------:R-:W-:Y:S01]  /*17e0*/  SHF.L.U64.HI R174, R3, R40, c[0x0][0x294] ;  /* 0x0000a50003ae7619 */ /* 0x000fe20000010228 */
[----:B------:R-:W-:Y:S01]  /*17f0*/  IMAD R0, R0, c[0x0][0x290], RZ ;  /* 0x0000a40000007a24 */ /* 0x000fe200078e02ff */
[-C--:B------:R-:W-:Y:S01]  /*1800*/  SHF.L.U64.HI R195, R5, R176.reuse, c[0x0][0x1e4] ;  /* 0x0000790005c37619 */ /* 0x080fe200000102b0 */
[C---:B------:R-:W-:Y:S01]  /*1810*/  IMAD.SHL.U32 R203, R4.reuse, 0x20, RZ ;  /* 0x0000002004cb7824 */ /* 0x040fe200078e00ff */
[C---:B------:R-:W-:Y:S01]  /*1820*/  SHF.L.U64.HI R175, R4.reuse, R176, c[0x0][0x284] ;  /* 0x0000a10004af7619 */ /* 0x040fe200000102b0 */
[C---:B------:R-:W-:Y:S01]  /*1830*/  IMAD.SHL.U32 R206, R4.reuse, 0x10, RZ ;  /* 0x0000001004ce7824 */ /* 0x040fe200078e00ff */
[C---:B------:R-:W-:Y:S01]  /*1840*/  SHF.L.U64.HI R193, R4.reuse, R194, c[0x0][0x284] ;  /* 0x0000a10004c17619 */ /* 0x040fe200000102c2 */
[C---:B------:R-:W-:Y:S01]  /*1850*/  IMAD.WIDE.U32 R198, R4.reuse, 0x30, RZ ;  /* 0x0000003004c67825 */ /* 0x040fe200078e00ff */
[----:B------:R-:W-:-:S02]  /*1860*/  SHF.L.U64.HI R177, R4, R40, c[0x0][0x284] ;  /* 0x0000a10004b17619 */ /* 0x000fc40000010228 */
[----:B------:R-:W-:Y:S01]  /*1870*/  SHF.L.U32 R205, R4, 0x6, RZ ;  /* 0x0000000604cd7819 */ /* 0x000fe200000006ff */
[----:B------:R-:W-:Y:S01]  /*1880*/  IMAD R4, R173, c[0x0][0x294], R0 ;  /* 0x0000a500ad047a24 */ /* 0x000fe200078e0200 */
[----:B------:R-:W-:Y:S01]  /*1890*/  IADD3 R0, P0, R97, 0x10, RZ ;  /* 0x0000001061007810 */ /* 0x000fe20007f1e0ff */
[C---:B------:R-:W-:Y:S01]  /*18a0*/  IMAD.SHL.U32 R212, R5.reuse, 0x20, RZ ;  /* 0x0000002005d47824 */ /* 0x040fe200078e00ff */
[C---:B------:R-:W-:Y:S01]  /*18b0*/  SHF.L.U64.HI R192, R5.reuse, R194, c[0x0][0x1e4] ;  /* 0x0000790005c07619 */ /* 0x040fe200000102c2 */
[C---:B------:R-:W-:Y:S01]  /*18c0*/  IMAD.SHL.U32 R207, R5.reuse, 0x40, RZ ;  /* 0x0000004005cf7824 */ /* 0x040fe200078e00ff */
[C---:B------:R-:W-:Y:S01]  /*18d0*/  SHF.L.U64.HI R183, R5.reuse, R40, c[0x0][0x1e4] ;  /* 0x0000790005b77619 */ /* 0x040fe20000010228 */
[C---:B------:R-:W-:Y:S01]  /*18e0*/  IMAD.WIDE.U32 R170, R5.reuse, 0x30, RZ ;  /* 0x0000003005aa7825 */ /* 0x040fe200078e00ff */
[----:B------:R-:W-:Y:S02]  /*18f0*/  SHF.L.U32 R211, R5, 0x4, RZ ;  /* 0x0000000405d37819 */ /* 0x000fe400000006ff */
[----:B------:R-:W-:Y:S01]  /*1900*/  SHF.L.U64.HI R176, R3, R176, c[0x0][0x294] ;  /* 0x0000a50003b07619 */ /* 0x000fe200000102b0 */
[----:B------:R-:W-:Y:S01]  /*1910*/  IMAD R5, R173, c[0x0][0x284], R2 ;  /* 0x0000a100ad057a24 */ /* 0x000fe200078e0202 */
[----:B------:R-:W-:Y:S01]  /*1920*/  IADD3.X R2, RZ, R39, RZ, P0, !PT ;  /* 0x00000027ff027210 */ /* 0x000fe200007fe4ff */
[C---:B------:R-:W-:Y:S01]  /*1930*/  IMAD.SHL.U32 R204, R3.reuse, 0x20, RZ ;  /* 0x0000002003cc7824 */ /* 0x040fe200078e00ff */
[C---:B------:R-:W-:Y:S01]  /*1940*/  SHF.L.U64.HI R194, R3.reuse, R194, c[0x0][0x294] ;  /* 0x0000a50003c27619 */ /* 0x040fe200000102c2 */
[C---:B------:R-:W-:Y:S01]  /*1950*/  IMAD.SHL.U32 R201, R3.reuse, 0x40, RZ ;  /* 0x0000004003c97824 */ /* 0x040fe200078e00ff */
[----:B------:R-:W-:Y:S01]  /*1960*/  IADD3 R143, P0, R32, R178, RZ ;  /* 0x000000b2208f7210 */ /* 0x000fe20007f1e0ff */
[----:B------:R-:W-:Y:S01]  /*1970*/  IMAD.SHL.U32 R202, R3, 0x10, RZ ;  /* 0x0000001003ca7824 */ /* 0x000fe200078e00ff */
[----:B------:R-:W-:Y:S01]  /*1980*/  IADD3 R129, R199, UR5, RZ ;  /* 0x00000005c7817c10 */ /* 0x000fe2000fffe0ff */
[----:B------:R-:W-:Y:S01]  /*1990*/  IMAD.WIDE.U32 R196, R3, 0x30, RZ ;  /* 0x0000003003c47825 */ /* 0x000fe200078e00ff */
[----:B------:R-:W-:-:S02]  /*19a0*/  IADD3 R31, R28, 0x20, RZ ;  /* 0x000000201c1f7810 */ /* 0x000fc40007ffe0ff */
        /* <DEDUP_REMOVED lines=41> */
.L_x_783:
        /* <DEDUP_REMOVED lines=50> */
.L_x_741:
[----:B------:R-:W-:Y:S05]  /*1f60*/  BSYNC B0 ;  /* 0x0000000000007941 */ /* 0x000fea0003800000 */
.L_x_740:
        /* <DEDUP_REMOVED lines=40> */
.L_x_743:
[----:B------:R-:W-:Y:S05]  /*21f0*/  BSYNC B0 ;  /* 0x0000000000007941 */ /* 0x000fea0003800000 */
.L_x_742:
        /* <DEDUP_REMOVED lines=40> */
.L_x_745:
[----:B------:R-:W-:Y:S05]  /*2480*/  BSYNC B0 ;  /* 0x0000000000007941 */ /* 0x000fea0003800000 */
.L_x_744:
        /* <DEDUP_REMOVED lines=38> */
.L_x_747:
[----:B------:R-:W-:Y:S05]  /*26f0*/  BSYNC B0 ;  /* 0x0000000000007941 */ /* 0x000fea0003800000 */
.L_x_746:
        /* <DEDUP_REMOVED lines=74> */
.L_x_751:
[----:B------:R-:W-:Y:S05]  /*2ba0*/  BSYNC B0 ;  /* 0x0000000000007941 */ /* 0x000fea0003800000 */
.L_x_750:
        /* <DEDUP_REMOVED lines=59> */
.L_x_749:
[----:B------:R-:W-:Y:S05]  /*2f60*/  BSYNC B1 ;  /* 0x0000000000017941 */ /* 0x000fea0003800000 */
.L_x_748:
        /* <DEDUP_REMOVED lines=62> */
.L_x_755:
[----:B------:R-:W-:Y:S05]  /*3350*/  BSYNC B0 ;  /* 0x0000000000007941 */ /* 0x000fea0003800000 */
.L_x_754:
        /* <DEDUP_REMOVED lines=59> */
.L_x_753:
[----:B------:R-:W-:Y:S05]  /*3710*/  BSYNC B1 ;  /* 0x0000000000017941 */ /* 0x000fea0003800000 */
.L_x_752:
        /* <DEDUP_REMOVED lines=62> */
.L_x_759:
[----:B------:R-:W-:Y:S05]  /*3b00*/  BSYNC B0 ;  /* 0x0000000000007941 */ /* 0x000fea0003800000 */
.L_x_758:
        /* <DEDUP_REMOVED lines=59> */
.L_x_757:
[----:B------:R-:W-:Y:S05]  /*3ec0*/  BSYNC B1 ;  /* 0x0000000000017941 */ /* 0x000fea0003800000 */
.L_x_756:
        /* <DEDUP_REMOVED lines=60> */
.L_x_762:
[----:B------:R-:W-:Y:S05]  /*4290*/  BSYNC B0 ;  /* 0x0000000000007941 */ /* 0x000fea0003800000 */
.L_x_761:
        /* <DEDUP_REMOVED lines=59> */
.L_x_739:
        /* <DEDUP_REMOVED lines=224> */
.L_x_764:
[----:B-1----:R-:W-:Y:S05]  /*5450*/  BSYNC B0 ;  /* 0x0000000000007941 */ /* 0x002fea0003800000 */
.L_x_763:
        /* <DEDUP_REMOVED lines=115> */
.L_x_766:
[----:B------:R-:W-:Y:S05]  /*5b90*/  BSYNC B0 ;  /* 0x0000000000007941 */ /* 0x000fea0003800000 */
.L_x_765:
        /* <DEDUP_REMOVED lines=115> */
.L_x_768:
[----:B------:R-:W-:Y:S05]  /*62d0*/  BSYNC B0 ;  /* 0x0000000000007941 */ /* 0x000fea0003800000 */
.L_x_767:
        /* <DEDUP_REMOVED lines=116> */
.L_x_738:
        /* <DEDUP_REMOVED lines=19> */
.L_x_770:
[----:B------:R-:W-:Y:S05]  /*6b50*/  BSYNC B0 ;  /* 0x0000000000007941 */ /* 0x000fea0003800000 */
.L_x_769:
        /* <DEDUP_REMOVED lines=19> */
.L_x_772:
[----:B------:R-:W-:Y:S05]  /*6c90*/  BSYNC B0 ;  /* 0x0000000000007941 */ /* 0x000fea0003800000 */
.L_x_771:
        /* <DEDUP_REMOVED lines=19> */
.L_x_774:
[----:B------:R-:W-:Y:S05]  /*6dd0*/  BSYNC B0 ;  /* 0x0000000000007941 */ /* 0x000fea0003800000 */
.L_x_773:
        /* <DEDUP_REMOVED lines=18> */
.L_x_760:
[----:B------:R-:W-:Y:S05]  /*6f00*/  BSYNC B2 ;  /* 0x0000000000027941 */ /* 0x000fea0003800000 */
.L_x_737:
        /* <DEDUP_REMOVED lines=83> */
.L_x_776:
[----:B-1----:R-:W-:Y:S05]  /*7440*/  BSYNC B0 ;  /* 0x0000000000007941 */ /* 0x002fea0003800000 */
.L_x_775:
        /* <DEDUP_REMOVED lines=19> */
.L_x_778:
[----:B------:R-:W-:Y:S05]  /*7580*/  BSYNC B0 ;  /* 0x0000000000007941 */ /* 0x000fea0003800000 */
.L_x_777:
        /* <DEDUP_REMOVED lines=19> */
.L_x_780:
[----:B------:R-:W-:Y:S05]  /*76c0*/  BSYNC B0 ;  /* 0x0000000000007941 */ /* 0x000fea0003800000 */
.L_x_779:
        /* <DEDUP_REMOVED lines=19> */
.L_x_782:
[----:B------:R-:W-:Y:S05]  /*7800*/  BSYNC B0 ;  /* 0x0000000000007941 */ /* 0x000fea0003800000 */
.L_x_781:
        /* <DEDUP_REMOVED lines=22> */
[C-C-:B------:R-:W-:Y:S01]  /*7970*/  @P0 IMAD.X R5, R7.reuse, 0x1, R169.reuse, P1 ;  /* 0x0000000107050824 */ /* 0x140fe200008e06a9 */
[-C--:B------:R-:W-:Y:S02]  /*7980*/  @P0 IADD3 R10, P1, R6, R131.reuse, RZ ;  /* 0x00000083060a0210 */ /* 0x080fe40007f3e0ff */
[----:B------:R2:W-:Y:S03]  /*7990*/  @P0 LDGSTS.E.BYPASS.LTC128B.128 [R75+0x6900], [R12.64], !P6 ;  /* 0x069000000c4b0fae */ /* 0x0005e6000f101d48 */
[--C-:B------:R-:W-:Y:S01]  /*79a0*/  @P0 IMAD.X R11, R7, 0x1, R128.reuse, P1 ;  /* 0x00000001070b0824 */ /* 0x100fe200008e0680 */
        /* <DEDUP_REMOVED lines=11> */
.L_x_736:
[----:B-1----:R-:W-:Y:S01]  /*7a60*/  ISETP.GE.AND P0, PT, R208, 0x1, PT ;  /* 0x00000001d000780c */ /* 0x002fe20003f06270 */
[----:B------:R-:W-:Y:S01]  /*7a70*/  IMAD.IADD R18, R182, 0x1, R180 ;  /* 0x00000001b6127824 */ /* 0x000fe200078e02b4 */
[----:B------:R-:W-:Y:S01]  /*7a80*/  PLOP3.LUT P4, PT, PT, PT, PT, 0x80, 0x0 ;  /* 0x000000000000781c */ /* 0x000fe20003f8f070 */
[----:B------:R-:W-:Y:S01]  /*7a90*/  CS2R R14, SRZ ;  /* 0x00000000000e7805 */ /* 0x000fe2000001ff00 */
[----:B------:R-:W-:Y:S01]  /*7aa0*/  MOV R126, RZ ;  /* 0x000000ff007e7202 */ /* 0x000fe20000000f00 */
[----:B------:R-:W-:Y:S01]  /*7ab0*/  IMAD.MOV.U32 R124, RZ, RZ, RZ ;  /* 0x000000ffff7c7224 */ /* 0x000fe200078e00ff */
[----:B------:R-:W-:Y:S01]  /*7ac0*/  CS2R R130, SRZ ;  /* 0x0000000000827805 */ /* 0x000fe2000001ff00 */
[----:B------:R-:W-:Y:S01]  /*7ad0*/  CS2R R128, SRZ ;  /* 0x0000000000807805 */ /* 0x000fe2000001ff00 */
[----:B------:R-:W-:Y:S01]  /*7ae0*/  CS2R R16, SRZ ;  /* 0x0000000000107805 */ /* 0x000fe2000001ff00 */
[----:B------:R-:W-:Y:S01]  /*7af0*/  MOV R122, RZ ;  /* 0x000000ff007a7202 */ /* 0x000fe20000000f00 */
[----:B------:R-:W-:Y:S01]  /*7b00*/  CS2R R120, SRZ ;  /* 0x0000000000787805 */ /* 0x000fe2000001ff00 */
[----:B--2---:R-:W-:Y:S01]  /*7b10*/  CS2R R12, SRZ ;  /* 0x00000000000c7805 */ /* 0x004fe2000001ff00 */
        /* <DEDUP_REMOVED lines=62> */
[----:B------:R-:W-:Y:S01]  /*7f00*/  CS2R R168, SRZ ;  /* 0x0000000000a87805 */ /* 0x000fe2000001ff00 */
[----:B------:R-:W-:Y:S01]  /*7f10*/  CS2R R162, SRZ ;  /* 0x0000000000a27805 */ /* 0x000fe2000001ff00 */
[----:B------:R-:W-:Y:S01]  /*7f20*/  CS2R R54, SRZ ;  /* 0x0000000000367805 */ /* 0x000fe2000001ff00 */
        /* <DEDUP_REMOVED lines=13> */
[----:B------:R-:W-:Y:S01]  /*8000*/  IMAD.MOV.U32 R144, RZ, RZ, RZ ;  /* 0x000000ffff907224 */ /* 0x000fe200078e00ff */
[----:B------:R-:W-:Y:S01]  /*8010*/  MOV R64, RZ ;  /* 0x000000ff00407202 */ /* 0x000fe20000000f00 */
[----:B------:R-:W-:Y:S01]  /*8020*/  CS2R R62, SRZ ;  /* 0x00000000003e7805 */ /* 0x000fe2000001ff00 */
[----:B------:R-:W-:Y:S01]  /*8030*/  IMAD.MOV.U32 R61, RZ, RZ, RZ ;  /* 0x000000ffff3d7224 */ /* 0x000fe200078e00ff */
[----:B------:R-:W-:Y:S05]  /*8040*/  @!P0 BRA `(.L_x_784) ;  /* 0x00011de000008947 */ /* 0x000fea0003800000 */
[----:B------:R-:W2:Y:S01]  /*8050*/  LDL R60, [R1+0x48] ;  /* 0x00004800013c7983 */ /* 0x000ea20000100800 */
[----:B------:R-:W-:-:S03]  /*8060*/  ISETP.NE.U32.AND P0, PT, RZ, c[0x0][0x340], PT ;  /* 0x0000d000ff007a0c */ /* 0x000fc60003f05070 */
[----:B------:R-:W3:Y:S01]  /*8070*/  LDL R165, [R1+0x4] ;  /* 0x0000040001a57983 */ /* 0x000ee20000100800 */
        /* <DEDUP_REMOVED lines=13> */
[----:B------:R-:W-:Y:S02]  /*8150*/  IMAD R17, R210, 0x80, R72 ;  /* 0x00000080d2117824 */ /* 0x000fe400078e0248 */
[----:B------:R-:W-:-:S05]  /*8160*/  IMAD R24, R185, c[0x0][0x2c4], RZ ;  /* 0x0000b100b9187a24 */ /* 0x000fca00078e02ff */
[C---:B------:R-:W-:Y:S02]  /*8170*/  ISETP.GE.AND P6, PT, R17.reuse, R24, PT ;  /* 0x000000181100720c */ /* 0x040fe40003fc6270 */
[----:B------:R-:W-:Y:S01]  /*8180*/  IADD3 R16, R17, 0x30, RZ ;  /* 0x0000003011107810 */ /* 0x000fe20007ffe0ff */
[----:B--2---:R-:W-:-:S05]  /*8190*/  @P5 IMAD.WIDE R2, R60, R2, c[0x0][0x340] ;  /* 0x0000d0003c025625 */ /* 0x004fca00078e0202 */
[----:B------:R2:W4:Y:S01]  /*81a0*/  @P5 LDG.E R22, [R2.64] ;  /* 0x0000000802165981 */ /* 0x000522000c1e1900 */
[----:B------:R-:W-:Y:S01]  /*81b0*/  SHF.R.S32.HI R19, RZ, 0x1f, R60 ;  /* 0x0000001fff137819 */ /* 0x000fe2000001143c */
[----:B------:R-:W-:Y:S01]  /*81c0*/  IMAD.MOV.U32 R160, RZ, RZ, c[0x0][0x1e0] ;  /* 0x00007800ffa07624 */ /* 0x000fe200078e00ff */
[----:B---3--:R-:W-:Y:S02]  /*81d0*/  LEA.HI.SX32 R73, R165, 0xffffffff, 0x1a ;  /* 0xffffffffa5497811 */ /* 0x008fe400078fd2ff */
[----:B------:R-:W-:Y:S01]  /*81e0*/  SEL R6, R19, RZ, !P0 ;  /* 0x000000ff13067207 */ /* 0x000fe20004000000 */
[C---:B------:R-:W-:Y:S01]  /*81f0*/  IMAD.SHL.U32 R161, R160.reuse, 0x40, RZ ;  /* 0x00000040a0a17824 */ /* 0x040fe200078e00ff */
[----:B------:R-:W-:Y:S01]  /*8200*/  SHF.R.S32.HI R74, RZ, 0x1f, R73 ;  /* 0x0000001fff4a7819 */ /* 0x000fe20000011449 */
[----:B------:R-:W-:Y:S01]  /*8210*/  IMAD.WIDE.U32 R162, R160, 0x20, RZ ;  /* 0x00000020a0a27825 */ /* 0x000fe200078e00ff */
[----:B------:R-:W-:-:S03]  /*8220*/  LEA.HI R55, R157, R213, RZ, 0x4 ;  /* 0x000000d59d377211 */ /* 0x000fc600078f20ff */
        /* <DEDUP_REMOVED lines=26> */
[----:B------:R-:W-:Y:S01]  /*83d0*/  IMAD.IADD R3, R3, 0x1, R6 ;  /* 0x0000000103037824 */ /* 0x000fe200078e0206 */
[----:B------:R-:W-:Y:S01]  /*83e0*/  IADD3 R6, R17, 0x20, RZ ;  /* 0x0000002011067810 */ /* 0x000fe20007ffe0ff */
[----:B------:R-:W-:Y:S01]  /*83f0*/  IMAD R0, R5, c[0x0][0x1a8], RZ ;  /* 0x00006a0005007a24 */ /* 0x000fe200078e02ff */
[----:B------:R-:W-:Y:S01]  /*8400*/  IADD3 R21, R20, 0x40, RZ ;  /* 0x0000004014157810 */ /* 0x000fe20007ffe0ff */
[----:B------:R-:W-:Y:S01]  /*8410*/  IMAD.WIDE.U32 R2, R4, c[0x0][0x1a8], R2 ;  /* 0x00006a0004027a25 */ /* 0x000fe200078e0002 */
[----:B------:R-:W-:Y:S02]  /*8420*/  ISETP.GE.AND P4, PT, R20, c[0x0][0x198], PT ;  /* 0x0000660014007a0c */ /* 0x000fe40003f86270 */
[----:B------:R-:W-:Y:S01]  /*8430*/  ISETP.GE.AND P1, PT, R6, R24, PT ;  /* 0x000000180600720c */ /* 0x000fe20003f26270 */
[----:B------:R-:W-:Y:S01]  /*8440*/  IMAD R0, R4, c[0x0][0x1ac], R0 ;  /* 0x00006b0004007a24 */ /* 0x000fe200078e0200 */
[----:B------:R-:W-:Y:S01]  /*8450*/  LEA R14, P0, R2, c[0x0][0x160], 0x1 ;  /* 0x00005800020e7a11 */ /* 0x000fe200078008ff */
[----:B------:R-:W-:Y:S01]  /*8460*/  IMAD.SHL.U32 R7, R72, 0x40, RZ ;  /* 0x0000004048077824 */ /* 0x000fe200078e00ff */
[----:B------:R-:W-:Y:S01]  /*8470*/  ISETP.GE.AND P3, PT, R21, c[0x0][0x198], PT ;  /* 0x0000660015007a0c */ /* 0x000fe20003f66270 */
[----:B------:R-:W-:Y:S01]  /*8480*/  IMAD.IADD R0, R3, 0x1, R0 ;  /* 0x0000000103007824 */ /* 0x000fe200078e0200 */
[----:B------:R-:W-:Y:S01]  /*8490*/  LEA.HI R3, R157, R213, RZ, 0x6 ;  /* 0x000000d59d037211 */ /* 0x000fe200078f30ff */
[----:B------:R-:W1:Y:S01]  /*84a0*/  SHFL.IDX PT, R4, R14, RZ, 0x181f ;  /* 0x00181fff0e047589 */ /* 0x000e6200000e0000 */
[----:B------:R-:W-:Y:S01]  /*84b0*/  IMAD.SHL.U32 R42, R80, 0x8, RZ ;  /* 0x00000008502a7824 */ /* 0x000fe200078e00ff */
[----:B------:R-:W-:-:S02]  /*84c0*/  LOP3.LUT R25, R7, 0x1c0, RZ, 0xc0, !PT ;  /* 0x000001c007197812 */ /* 0x000fc400078ec0ff */
[----:B------:R-:W-:Y:S01]  /*84d0*/  LEA.HI.X R15, R2, c[0x0][0x164], R0, 0x1, P0 ;  /* 0x00005900020f7a11 */ /* 0x000fe200000f0c00 */
[----:B------:R-:W-:Y:S01]  /*84e0*/  SHFL.IDX PT, R8, R14, 0x2, 0x181f ;  /* 0x00581f000e087f89 */ /* 0x000fe200000e0000 */
[----:B------:R-:W-:Y:S02]  /*84f0*/  IADD3 R0, R17, 0x10, RZ ;  /* 0x0000001011007810 */ /* 0x000fe40007ffe0ff */
[--C-:B------:R-:W-:Y:S01]  /*8500*/  LOP3.LUT R13, R25, 0x38, R42.reuse, 0xf8, !PT ;  /* 0x00000038190d7812 */ /* 0x100fe200078ef82a */
[----:B------:R-:W2:Y:S01]  /*8510*/  SHFL.IDX PT, R5, R15, RZ, 0x181f ;  /* 0x00181fff0f057589 */ /* 0x000ea200000e0000 */
[----:B------:R-:W-:Y:S01]  /*8520*/  ISETP.GE.AND P2, PT, R0, R24, PT ;  /* 0x000000180000720c */ /* 0x000fe20003f46270 */
[----:B------:R-:W-:Y:S01]  /*8530*/  IMAD.SHL.U32 R0, R3, 0x8, RZ ;  /* 0x0000000803007824 */ /* 0x000fe200078e00ff */
[----:B------:R-:W-:Y:S01]  /*8540*/  SHF.R.U32.HI R27, RZ, 0x3, R25 ;  /* 0x00000003ff1b7819 */ /* 0x000fe20000011619 */
[----:B------:R-:W3:Y:S01]  /*8550*/  SHFL.IDX PT, R2, R14, 0x1, 0x181f ;  /* 0x00381f000e027f89 */ /* 0x000ee200000e0000 */
[----:B------:R-:W-:-:S02]  /*8560*/  SHF.R.S32.HI R43, RZ, 0x1f, R42 ;  /* 0x0000001fff2b7819 */ /* 0x000fc4000001142a */
[----:B------:R-:W-:Y:S01]  /*8570*/  LOP3.LUT R26, R0, 0xfffffe00, RZ, 0xc0, !PT ;  /* 0xfffffe00001a7812 */ /* 0x000fe200078ec0ff */
[----:B------:R-:W3:Y:S01]  /*8580*/  SHFL.IDX PT, R3, R15, 0x1, 0x181f ;  /* 0x00381f000f037f89 */ /* 0x000ee200000e0000 */
[----:B------:R-:W-:Y:S02]  /*8590*/  @!P6 SHF.R.S32.HI R0, RZ, 0x1f, R21 ;  /* 0x0000001fff00e819 */ /* 0x000fe40000011415 */
[----:B------:R-:W-:Y:S02]  /*85a0*/  LOP3.LUT R252, R26, R13, R27, 0xf6, !PT ;  /* 0x0000000d1afc7212 */ /* 0x000fe400078ef61b */
[----:B------:R-:W-:Y:S02]  /*85b0*/  @!P6 LEA.HI R12, R0, R21, RZ, 0x3 ;  /* 0x00000015000ce211 */ /* 0x000fe400078f18ff */
[----:B------:R-:W-:Y:S02]  /*85c0*/  @!P2 SHF.R.S32.HI R9, RZ, 0x1f, R21 ;  /* 0x0000001fff09a819 */ /* 0x000fe40000011415 */
[----:B-1----:R-:W-:-:S02]  /*85d0*/  @!P6 LEA R6, P0, R20, R4, 0x1 ;  /* 0x000000041406e211 */ /* 0x002fc400078008ff */
[----:B------:R-:W-:Y:S02]  /*85e0*/  @!P2 LEA.HI R0, R9, R21, RZ, 0x3 ;  /* 0x000000150900a211 */ /* 0x000fe400078f18ff */
[----:B------:R-:W1:Y:S01]  /*85f0*/  SHFL.IDX PT, R9, R15, 0x2, 0x181f ;  /* 0x00581f000f097f89 */ /* 0x000e6200000e0000 */
[----:B------:R-:W-:Y:S02]  /*8600*/  @!P6 LOP3.LUT R12, R12, 0xfffffff8, RZ, 0xc0, !PT ;  /* 0xfffffff80c0ce812 */ /* 0x000fe400078ec0ff */
[----:B--2---:R-:W-:Y:S02]  /*8610*/  @!P6 LEA.HI.X R7, R20, R5, R43, 0x1, P0 ;  /* 0x000000051407e211 */ /* 0x004fe400000f0c2b */
[----:B------:R-:W-:Y:S01]  /*8620*/  @!P2 LOP3.LUT R0, R0, 0xfffffff8, RZ, 0xc0, !PT ;  /* 0xfffffff80000a812 */ /* 0x000fe200078ec0ff */
[----:B------:R-:W-:Y:S01]  /*8630*/  @!P6 IMAD.WIDE R12, R12, 0x2, R4 ;  /* 0x000000020c0ce825 */ /* 0x000fe200078e0204 */
[----:B---3--:R-:W-:Y:S01]  /*8640*/  @!P2 LEA R10, P0, R20, R2, 0x1 ;  /* 0x00000002140aa211 */ /* 0x008fe200078008ff */
[----:B------:R-:W2:Y:S02]  /*8650*/  SHFL.IDX PT, R4, R14, 0x3, 0x181f ;  /* 0x00781f000e047f89 */ /* 0x000ea400000e0000 */
[----:B------:R-:W-:Y:S01]  /*8660*/  @!P6 IMAD.SHL.U32 R5, R252, 0x2, RZ ;  /* 0x00000002fc05e824 */ /* 0x000fe200078e00ff */
[----:B------:R-:W-:Y:S01]  /*8670*/  @!P2 LEA.HI.X R11, R20, R3, R43, 0x1, P0 ;  /* 0x00000003140ba211 */ /* 0x000fe200000f0c2b */
[----:B------:R-:W-:Y:S01]  /*8680*/  @!P2 IMAD.WIDE R2, R0, 0x2, R2 ;  /* 0x000000020002a825 */ /* 0x000fe200078e0202 */
[----:B------:R-:W-:-:S02]  /*8690*/  ISETP.GE.AND P0, PT, R16, R24, PT ;  /* 0x000000181000720c */ /* 0x000fc40003f06270 */
[----:B------:R3:W-:Y:S01]  /*86a0*/  @!P6 LDGSTS.E.BYPASS.LTC128B.128 [R5+0x8100], [R6.64], !P4 ;  /* 0x081000000605efae */ /* 0x0007e2000e101d48 */
[----:B------:R-:W-:-:S03]  /*86b0*/  @!P2 IMAD.SHL.U32 R0, R252, 0x2, RZ ;  /* 0x00000002fc00a824 */ /* 0x000fc600078e00ff */
[----:B------:R1:W-:Y:S04]  /*86c0*/  @!P6 LDGSTS.E.BYPASS.LTC128B.128 [R5+0xc100], [R12.64], !P3 ;  /* 0x0c1000000c05efae */ /* 0x0003e8000d901d48 */
[----:B------:R2:W-:Y:S04]  /*86d0*/  @!P2 LDGSTS.E.BYPASS.LTC128B.128 [R0+0x8900], [R10.64], !P4 ;  /* 0x089000000a00afae */ /* 0x0005e8000e101d48 */
[----:B------:R2:W-:Y:S01]  /*86e0*/  @!P2 LDGSTS.E.BYPASS.LTC128B.128 [R0+0xc900], [R2.64], !P3 ;  /* 0x0c9000000200afae */ /* 0x0005e2000d901d48 */
[--C-:B---3--:R-:W-:Y:S02]  /*86f0*/  @!P1 SHF.R.S32.HI R7, RZ, 0x1f, R21.reuse ;  /* 0x0000001fff079819 */ /* 0x108fe40000011415 */
[----:B------:R-:W-:Y:S01]  /*8700*/  @!P1 LEA R6, P2, R20, R8, 0x1 ;  /* 0x0000000814069211 */ /* 0x000fe200078408ff */
[----:B-1----:R-:W1:Y:S01]  /*8710*/  SHFL.IDX PT, R5, R15, 0x3, 0x181f ;  /* 0x00781f000f057f89 */ /* 0x002e6200000e0000 */
[----:B------:R-:W-:Y:S01]  /*8720*/  IMAD R12, R215, c[0x0][0x1e8], RZ ;  /* 0x00007a00d70c7a24 */ /* 0x000fe200078e02ff */
[----:B--2---:R-:W-:-:S03]  /*8730*/  @!P0 SHF.R.S32.HI R10, RZ, 0x1f, R21 ;  /* 0x0000001fff0a8819 */ /* 0x004fc60000011415 */
[----:B------:R-:W-:Y:S01]  /*8740*/  IMAD R12, R59, c[0x0][0x1ec], R12 ;  /* 0x00007b003b0c7a24 */ /* 0x000fe200078e020c */
[----:B------:R-:W-:Y:S02]  /*8750*/  @!P1 LEA.HI R0, R7, R21, RZ, 0x3 ;  /* 0x0000001507009211 */ /* 0x000fe400078f18ff */
[----:B------:R-:W-:Y:S02]  /*8760*/  IADD3 R2, R17, 0x40, RZ ;  /* 0x0000004011027810 */ /* 0x000fe40007ffe0ff */
[----:B------:R-:W-:Y:S01]  /*8770*/  @!P1 LOP3.LUT R3, R0, 0xfffffff8, RZ, 0xc0, !PT ;  /* 0xfffffff800039812 */ /* 0x000fe200078ec0ff */
[----:B------:R-:W-:Y:S01]  /*8780*/  @!P1 IMAD.SHL.U32 R0, R252, 0x2, RZ ;  /* 0x00000002fc009824 */ /* 0x000fe200078e00ff */
[----:B------:R-:W-:Y:S02]  /*8790*/  @!P1 LEA.HI.X R7, R20, R9, R43, 0x1, P2 ;  /* 0x0000000914079211 */ /* 0x000fe400010f0c2b */
[----:B------:R-:W-:Y:S01]  /*87a0*/  ISETP.GE.AND P2, PT, R2, R24, PT ;  /* 0x000000180200720c */ /* 0x000fe20003f46270 */
[----:B------:R-:W-:Y:S01]  /*87b0*/  @!P1 IMAD.WIDE R8, R3, 0x2, R8 ;  /* 0x0000000203089825 */ /* 0x000fe200078e0208 */
[----:B------:R-:W2:Y:S01]  /*87c0*/  SHFL.IDX PT, R2, R14, 0x4, 0x181f ;  /* 0x00981f000e027f89 */ /* 0x000ea200000e0000 */
[----:B------:R-:W-:-:S03]  /*87d0*/  @!P0 LEA.HI R10, R10, R21, RZ, 0x3 ;  /* 0x000000150a0a8211 */ /* 0x000fc600078f18ff */
[----:B------:R-:W3:Y:S04]  /*87e0*/  SHFL.IDX PT, R3, R15, 0x4, 0x181f ;  /* 0x00981f000f037f89 */ /* 0x000ee800000e0000 */
[----:B------:R1:W-:Y:S04]  /*87f0*/  @!P1 LDGSTS.E.BYPASS.LTC128B.128 [R0+0x9100], [R6.64], !P4 ;  /* 0x0910000006009fae */ /* 0x0003e8000e101d48 */
[----:B------:R2:W-:Y:S01]  /*8800*/  @!P1 LDGSTS.E.BYPASS.LTC128B.128 [R0+0xd100], [R8.64], !P3 ;  /* 0x0d10000008009fae */ /* 0x0005e2000d901d48 */
[----:B-1----:R-:W-:Y:S02]  /*8810*/  @!P0 LEA R6, P1, R20, R4, 0x1 ;  /* 0x0000000414068211 */ /* 0x002fe400078208ff */
[----:B--2---:R-:W-:Y:S01]  /*8820*/  @!P0 LOP3.LUT R0, R10, 0xfffffff8, RZ, 0xc0, !PT ;  /* 0xfffffff80a008812 */ /* 0x004fe200078ec0ff */
[----:B------:R-:W-:Y:S01]  /*8830*/  @!P0 IMAD.SHL.U32 R9, R252, 0x2, RZ ;  /* 0x00000002fc098824 */ /* 0x000fe200078e00ff */
[----:B------:R-:W-:Y:S01]  /*8840*/  @!P0 LEA.HI.X R7, R20, R5, R43, 0x1, P1 ;  /* 0x0000000514078211 */ /* 0x000fe200008f0c2b */
[----:B------:R-:W1:Y:S02]  /*8850*/  SHFL.IDX PT, R8, R14, 0x5, 0x181f ;  /* 0x00b81f000e087f89 */ /* 0x000e6400000e0000 */
[----:B------:R-:W-:Y:S01]  /*8860*/  @!P0 IMAD.WIDE R4, R0, 0x2, R4 ;  /* 0x0000000200048825 */ /* 0x000fe200078e0204 */
[----:B------:R-:W-:Y:S01]  /*8870*/  @!P2 SHF.R.S32.HI R0, RZ, 0x1f, R21 ;  /* 0x0000001fff00a819 */ /* 0x000fe20000011415 */
[----:B------:R2:W-:Y:S03]  /*8880*/  @!P0 LDGSTS.E.BYPASS.LTC128B.128 [R9+0x9900], [R6.64], !P4 ;  /* 0x0990000006098fae */ /* 0x0005e6000e101d48 */
[----:B------:R-:W-:Y:S01]  /*8890*/  @!P2 LEA.HI R0, R0, R21, RZ, 0x3 ;  /* 0x000000150000a211 */ /* 0x000fe200078f18ff */
[----:B------:R1:W-:Y:S01]  /*88a0*/  @!P0 LDGSTS.E.BYPASS.LTC128B.128 [R9+0xd900], [R4.64], !P3 ;  /* 0x0d90000004098fae */ /* 0x0003e2000d901d48 */
[----:B------:R-:W-:-:S02]  /*88b0*/  IADD3 R16, P3, R72, R18, RZ ;  /* 0x0000001248107210 */ /* 0x000fc40007f7e0ff */
[----:B--2---:R-:W-:Y:S02]  /*88c0*/  SHF.R.S32.HI R7, RZ, 0x1f, R18 ;  /* 0x0000001fff077819 */ /* 0x004fe40000011412 */
[----:B------:R-:W-:Y:S01]  /*88d0*/  IADD3 R6, R17, 0x50, RZ ;  /* 0x0000005011067810 */ /* 0x000fe20007ffe0ff */
[----:B-1----:R-:W1:Y:S01]  /*88e0*/  SHFL.IDX PT, R9, R15, 0x5, 0x181f ;  /* 0x00b81f000f097f89 */ /* 0x002e6200000e0000 */
[----:B------:R-:W-:Y:S02]  /*88f0*/  LEA.HI.X.SX32 R18, R72, R7, 0x1, P3 ;  /* 0x0000000748127211 */ /* 0x000fe400018f0eff */
[----:B------:R-:W-:Y:S02]  /*8900*/  @!P2 LEA R4, P0, R20, R2, 0x1 ;  /* 0x000000021404a211 */ /* 0x000fe400078008ff */
[----:B------:R-:W-:Y:S02]  /*8910*/  ISETP.GE.AND P3, PT, R21, c[0x0][0x198], PT ;  /* 0x0000660015007a0c */ /* 0x000fe40003f66270 */
[----:B------:R-:W-:-:S02]  /*8920*/  ISETP.GE.AND P1, PT, R6, R24, PT ;  /* 0x000000180600720c */ /* 0x000fc40003f26270 */
[----:B------:R-:W-:Y:S01]  /*8930*/  @!P2 LOP3.LUT R6, R0, 0xfffffff8, RZ, 0xc0, !PT ;  /* 0xfffffff80006a812 */ /* 0x000fe200078ec0ff */
[----:B------:R-:W-:Y:S01]  /*8940*/  @!P2 IMAD.SHL.U32 R0, R252, 0x2, RZ ;  /* 0x00000002fc00a824 */ /* 0x000fe200078e00ff */
[----:B---3--:R-:W-:Y:S02]  /*8950*/  @!P2 LEA.HI.X R5, R20, R3, R43, 0x1, P0 ;  /* 0x000000031405a211 */ /* 0x008fe400000f0c2b */
[----:B------:R-:W-:Y:S01]  /*8960*/  IADD3 R7, R17, 0x60, RZ ;  /* 0x0000006011077810 */ /* 0x000fe20007ffe0ff */
[----:B------:R-:W-:Y:S02]  /*8970*/  @!P2 IMAD.WIDE R2, R6, 0x2, R2 ;  /* 0x000000020602a825 */ /* 0x000fe400078e0202 */
[----:B------:R2:W-:Y:S01]  /*8980*/  @!P2 LDGSTS.E.BYPASS.LTC128B.128 [R0+0xa100], [R4.64], !P4 ;  /* 0x0a1000000400afae */ /* 0x0005e2000e101d48 */
[----:B------:R-:W-:-:S03]  /*8990*/  ISETP.GE.AND P0, PT, R7, R24, PT ;  /* 0x000000180700720c */ /* 0x000fc60003f06270 */
[----:B------:R3:W-:Y:S01]  /*89a0*/  @!P2 LDGSTS.E.BYPASS.LTC128B.128 [R0+0xe100], [R2.64], !P3 ;  /* 0x0e1000000200afae */ /* 0x0007e2000d901d48 */
[----:B------:R-:W-:-:S03]  /*89b0*/  @!P1 LEA R10, P2, R20, R8, 0x1 ;  /* 0x00000008140a9211 */ /* 0x000fc600078408ff */
[----:B------:R-:W-:Y:S01]  /*89c0*/  SHFL.IDX PT, R6, R14, 0x6, 0x181f ;  /* 0x00d81f000e067f89 */ /* 0x000fe200000e0000 */
[----:B-1----:R-:W-:-:S03]  /*89d0*/  @!P1 LEA.HI.X R11, R20, R9, R43, 0x1, P2 ;  /* 0x00000009140b9211 */ /* 0x002fc600010f0c2b */
[----:B------:R-:W1:Y:S01]  /*89e0*/  SHFL.IDX PT, R7, R15, 0x6, 0x181f ;  /* 0x00d81f000f077f89 */ /* 0x000e6200000e0000 */
[----:B--2---:R-:W-:-:S04]  /*89f0*/  IMAD R4, R18, c[0x0][0x1e0], RZ ;  /* 0x0000780012047a24 */ /* 0x004fc800078e02ff */
[C---:B------:R-:W-:Y:S01]  /*8a00*/  IMAD R4, R16.reuse, c[0x0][0x1e4], R4 ;  /* 0x0000790010047a24 */ /* 0x040fe200078e0204 */
[----:B---3--:R-:W-:Y:S01]  /*8a10*/  IADD3 R0, R17, 0x70, RZ ;  /* 0x0000007011007810 */ /* 0x008fe20007ffe0ff */
[----:B------:R-:W-:-:S03]  /*8a20*/  IMAD.WIDE.U32 R2, R16, c[0x0][0x1e0], R42 ;  /* 0x0000780010027a25 */ /* 0x000fc600078e002a */
[----:B------:R-:W-:Y:S01]  /*8a30*/  ISETP.GE.AND P2, PT, R0, R24, PT ;  /* 0x000000180000720c */ /* 0x000fe20003f46270 */
[----:B------:R-:W-:Y:S01]  /*8a40*/  IMAD.IADD R3, R3, 0x1, R4 ;  /* 0x0000000103037824 */ /* 0x000fe200078e0204 */
[--C-:B------:R-:W-:Y:S02]  /*8a50*/  @!P1 SHF.R.S32.HI R4, RZ, 0x1f, R21.reuse ;  /* 0x0000001fff049819 */ /* 0x100fe40000011415 */
[----:B------:R-:W-:Y:S01]  /*8a60*/  @!P0 SHF.R.S32.HI R0, RZ, 0x1f, R21 ;  /* 0x0000001fff008819 */ /* 0x000fe20000011415 */
[----:B------:R-:W-:Y:S01]  /*8a70*/  IMAD.WIDE.U32 R2, R59, c[0x0][0x1e8], R2 ;  /* 0x00007a003b027a25 */ /* 0x000fe200078e0002 */
[-C--:B------:R-:W-:Y:S02]  /*8a80*/  @!P1 LEA.HI R4, R4, R21.reuse, RZ, 0x3 ;  /* 0x0000001504049211 */ /* 0x080fe400078f18ff */
[----:B------:R-:W-:Y:S01]  /*8a90*/  @!P0 LEA.HI R13, R0, R21, RZ, 0x3 ;  /* 0x00000015000d8211 */ /* 0x000fe200078f18ff */
[----:B------:R-:W-:Y:S01]  /*8aa0*/  @!P1 IMAD.SHL.U32 R0, R252, 0x2, RZ ;  /* 0x00000002fc009824 */ /* 0x000fe200078e00ff */
[----:B------:R-:W-:-:S03]  /*8ab0*/  @!P1 LOP3.LUT R4, R4, 0xfffffff8, RZ, 0xc0, !PT ;  /* 0xfffffff804049812 */ /* 0x000fc600078ec0ff */
[----:B------:R-:W-:Y:S01]  /*8ac0*/  @!P2 SHF.R.S32.HI R5, RZ, 0x1f, R21 ;  /* 0x0000001fff05a819 */ /* 0x000fe20000011415 */
[----:B------:R2:W-:Y:S01]  /*8ad0*/  @!P1 LDGSTS.E.BYPASS.LTC128B.128 [R0+0xa900], [R10.64], !P4 ;  /* 0x0a9000000a009fae */ /* 0x0005e2000e101d48 */
[----:B------:R-:W-:Y:S02]  /*8ae0*/  @!P1 IMAD.WIDE R8, R4, 0x2, R8 ;  /* 0x0000000204089825 */ /* 0x000fe400078e0208 */
[----:B------:R-:W-:Y:S02]  /*8af0*/  @!P2 LEA.HI R17, R5, R21, RZ, 0x3 ;  /* 0x000000150511a211 */ /* 0x000fe400078f18ff */
[----:B------:R-:W-:Y:S01]  /*8b00*/  IMAD.IADD R5, R12, 0x1, R3 ;  /* 0x000000010c057824 */ /* 0x000fe200078e0203 */
[----:B------:R3:W-:Y:S01]  /*8b10*/  @!P1 LDGSTS.E.BYPASS.LTC128B.128 [R0+0xe900], [R8.64], !P3 ;  /* 0x0e90000008009fae */ /* 0x0007e2000d901d48 */
[----:B----4-:R-:W-:Y:S01]  /*8b20*/  @P5 SHF.R.S32.HI R3, RZ, 0x1f, R22 ;  /* 0x0000001fff035819 */ /* 0x010fe20000011416 */
[----:B------:R-:W-:Y:S02]  /*8b30*/  @!P5 IMAD.MOV.U32 R3, RZ, RZ, R19 ;  /* 0x000000ffff03d224 */ /* 0x000fe400078e0013 */
[----:B------:R-:W-:-:S02]  /*8b40*/  IMAD.MOV.U32 R4, RZ, RZ, R2 ;  /* 0x000000ffff047224 */ /* 0x000fc400078e0002 */
[----:B------:R-:W-:Y:S02]  /*8b50*/  @P5 IMAD.MOV.U32 R2, RZ, RZ, R22 ;  /* 0x000000ffff025224 */ /* 0x000fe400078e0016 */
[----:B------:R-:W-:Y:S02]  /*8b60*/  @!P5 IMAD.MOV.U32 R2, RZ, RZ, R60 ;  /* 0x000000ffff02d224 */ /* 0x000fe400078e003c */
[----:B------:R-:W-:Y:S01]  /*8b70*/  IMAD.MOV.U32 R12, RZ, RZ, c[0x0][0x1e4] ;  /* 0x00007900ff0c7624 */ /* 0x000fe200078e00ff */
[----:B--2---:R-:W-:-:S05]  /*8b80*/  @!P0 LOP3.LUT R10, R13, 0xfffffff8, RZ, 0xc0, !PT ;  /* 0xfffffff80d0a8812 */ /* 0x004fca00078ec0ff */
[----:B-1----:R-:W-:Y:S01]  /*8b90*/  @!P0 IMAD.WIDE R10, R10, 0x2, R6 ;  /* 0x000000020a0a8825 */ /* 0x002fe200078e0206 */
[----:B---3--:R-:W-:Y:S02]  /*8ba0*/  @!P0 LEA R8, P1, R20, R6, 0x1 ;  /* 0x0000000614088211 */ /* 0x008fe400078208ff */
[----:B------:R1:W2:Y:S01]  /*8bb0*/  SHFL.IDX PT, R6, R14, 0x7, 0x181f ;  /* 0x00f81f000e067f89 */ /* 0x0002a200000e0000 */
[----:B------:R-:W-:Y:S01]  /*8bc0*/  @!P0 IMAD.SHL.U32 R0, R252, 0x2, RZ ;  /* 0x00000002fc008824 */ /* 0x000fe200078e00ff */
[----:B------:R-:W-:Y:S02]  /*8bd0*/  @!P0 LEA.HI.X R9, R20, R7, R43, 0x1, P1 ;  /* 0x0000000714098211 */ /* 0x000fe400008f0c2b */
[----:B------:R-:W-:Y:S01]  /*8be0*/  ISETP.NE.U32.AND P1, PT, RZ, c[0x0][0x350], PT ;  /* 0x0000d400ff007a0c */ /* 0x000fe20003f25070 */
[----:B------:R-:W3:Y:S04]  /*8bf0*/  SHFL.IDX PT, R7, R15, 0x7, 0x181f ;  /* 0x00f81f000f077f89 */ /* 0x000ee800000e0000 */
[----:B------:R4:W-:Y:S04]  /*8c00*/  @!P0 LDGSTS.E.BYPASS.LTC128B.128 [R0+0xb100], [R8.64], !P4 ;  /* 0x0b10000008008fae */ /* 0x0009e8000e101d48 */
[----:B------:R4:W-:Y:S01]  /*8c10*/  @!P0 LDGSTS.E.BYPASS.LTC128B.128 [R0+0xf100], [R10.64], !P3 ;  /* 0x0f1000000a008fae */ /* 0x0009e2000d901d48 */
[----:B------:R-:W-:-:S04]  /*8c20*/  ISETP.NE.AND.EX P0, PT, RZ, c[0x0][0x354], PT, P1 ;  /* 0x0000d500ff007a0c */ /* 0x000fc80003f05310 */
[----:B------:R-:W-:Y:S02]  /*8c30*/  SEL R13, R2, RZ, !P0 ;  /* 0x000000ff020d7207 */ /* 0x000fe40004000000 */
[----:B-1----:R-:W-:Y:S01]  /*8c40*/  SEL R14, R3, RZ, !P0 ;  /* 0x000000ff030e7207 */ /* 0x002fe20004000000 */
[----:B------:R-:W-:Y:S02]  /*8c50*/  IMAD.MOV.U32 R3, RZ, RZ, 0x6 ;  /* 0x00000006ff037424 */ /* 0x000fe400078e00ff */
[----:B------:R-:W-:Y:S01]  /*8c60*/  IMAD.WIDE.U32 R22, R13, c[0x0][0x1f0], R4 ;  /* 0x00007c000d167a25 */ /* 0x000fe200078e0004 */
[----:B--2---:R-:W-:Y:S02]  /*8c70*/  @!P2 LEA R4, P1, R20, R6, 0x1 ;  /* 0x000000061404a211 */ /* 0x004fe400078208ff */
[----:B------:R-:W-:Y:S01]  /*8c80*/  SHF.L.U64.HI R159, R160, R3, c[0x0][0x1e4] ;  /* 0x00007900a09f7619 */ /* 0x000fe20000010203 */
[----:B------:R-:W-:Y:S01]  /*8c90*/  IMAD.MOV.U32 R166, RZ, RZ, R22 ;  /* 0x000000ffffa67224 */ /* 0x000fe200078e0016 */
[----:B---3--:R-:W-:Y:S01]  /*8ca0*/  @!P2 LEA.HI.X R5, R20, R7, R43, 0x1, P1 ;  /* 0x000000071405a211 */ /* 0x008fe200008f0c2b */
[----:B------:R1:W-:Y:S01]  /*8cb0*/  STL.64 [R1+0x40], R22 ;  /* 0x0000401601007387 */ /* 0x0003e20000100a00 */
[----:B----4-:R-:W-:-:S04]  /*8cc0*/  IMAD.IADD R8, R208, 0x1, -R72 ;  /* 0x00000001d0087824 */ /* 0x010fc800078e0a48 */
[----:B------:R-:W-:Y:S02]  /*8cd0*/  IMAD R8, R73, -0x40, R8 ;  /* 0xffffffc049087824 */ /* 0x000fe400078e0208 */
[----:B------:R-:W-:Y:S02]  /*8ce0*/  IMAD R0, R14, c[0x0][0x1f0], RZ ;  /* 0x00007c000e007a24 */ /* 0x000fe400078e02ff */
[----:B------:R-:W-:Y:S01]  /*8cf0*/  @!P2 IMAD.SHL.U32 R10, R252, 0x2, RZ ;  /* 0x00000002fc0aa824 */ /* 0x000fe200078e00ff */
[C---:B------:R-:W-:Y:S01]  /*8d00*/  ISETP.GE.AND P0, PT, R8.reuse, 0x1, PT ;  /* 0x000000010800780c */ /* 0x040fe20003f06270 */
[----:B------:R-:W-:Y:S01]  /*8d10*/  IMAD R2, R13, c[0x0][0x1f4], R0 ;  /* 0x00007d000d027a24 */ /* 0x000fe200078e0200 */
[----:B------:R-:W-:Y:S01]  /*8d20*/  ISETP.GE.AND P5, PT, R8, 0x11, PT ;  /* 0x000000110800780c */ /* 0x000fe20003fa6270 */
[----:B------:R-:W-:Y:S01]  /*8d30*/  IMAD R0, R159, R73, RZ ;  /* 0x000000499f007224 */ /* 0x000fe200078e02ff */
[----:B------:R2:W-:Y:S01]  /*8d40*/  @!P2 LDGSTS.E.BYPASS.LTC128B.128 [R10+0xb900], [R4.64], !P4 ;  /* 0x0b900000040aafae */ /* 0x0005e2000e101d48 */
[----:B------:R-:W-:Y:S01]  /*8d50*/  IMAD.IADD R167, R23, 0x1, R2 ;  /* 0x0000000117a77824 */ /* 0x000fe200078e0202 */
[----:B------:R-:W-:Y:S01]  /*8d60*/  ISETP.GE.AND P4, PT, R42, c[0x0][0x1d4], PT ;  /* 0x000075002a007a0c */ /* 0x000fe20003f86270 */
[-C--:B------:R-:W-:Y:S01]  /*8d70*/  IMAD R9, R74, R161.reuse, R0 ;  /* 0x000000a14a097224 */ /* 0x080fe200078e0200 */
[----:B------:R-:W-:Y:S01]  /*8d80*/  IADD3 R0, R42, 0x40, RZ ;  /* 0x000000402a007810 */ /* 0x000fe20007ffe0ff */
[----:B------:R-:W-:Y:S01]  /*8d90*/  IMAD.WIDE.U32 R2, R73, R161, R166 ;  /* 0x000000a149027225 */ /* 0x000fe200078e00a6 */
[----:B------:R1:W-:Y:S02]  /*8da0*/  STL.64 [R1+0x30], R166 ;  /* 0x000030a601007387 */ /* 0x0003e40000100a00 */
[----:B------:R-:W-:Y:S01]  /*8db0*/  ISETP.GE.AND P3, PT, R0, c[0x0][0x1d4], PT ;  /* 0x0000750000007a0c */ /* 0x000fe20003f66270 */
[----:B------:R-:W-:Y:S01]  /*8dc0*/  IMAD.IADD R3, R3, 0x1, R9 ;  /* 0x0000000103037824 */ /* 0x000fe200078e0209 */
[----:B------:R-:W-:-:S05]  /*8dd0*/  @!P2 LOP3.LUT R0, R17, 0xfffffff8, RZ, 0xc0, !PT ;  /* 0xfffffff81100a812 */ /* 0x000fca00078ec0ff */
[----:B------:R-:W-:-:S04]  /*8de0*/  @!P2 IMAD.WIDE R6, R0, 0x2, R6 ;  /* 0x000000020006a825 */ /* 0x000fc800078e0206 */
[----:B------:R-:W-:Y:S01]  /*8df0*/  @P0 IMAD.SHL.U32 R0, R252, 0x2, RZ ;  /* 0x00000002fc000824 */ /* 0x000fe200078e00ff */
[----:B--2---:R-:W-:-:S04]  /*8e00*/  @P0 LEA R4, P1, R2, c[0x0][0x1c8], 0x1 ;  /* 0x0000720002040a11 */ /* 0x004fc800078208ff */
[----:B------:R-:W-:Y:S02]  /*8e10*/  @P0 LEA.HI.X R5, R2, c[0x0][0x1cc], R3, 0x1, P1 ;  /* 0x0000730002050a11 */ /* 0x000fe400008f0c03 */
[----:B------:R-:W-:-:S13]  /*8e20*/  ISETP.GE.AND P1, PT, R21, c[0x0][0x198], PT ;  /* 0x0000660015007a0c */ /* 0x000fda0003f26270 */
[----:B------:R2:W-:Y:S01]  /*8e30*/  @!P2 LDGSTS.E.BYPASS.LTC128B.128 [R10+0xf900], [R6.64], !P1 ;  /* 0x0f900000060aafae */ /* 0x0005e2000c901d48 */
[----:B------:R-:W-:-:S03]  /*8e40*/  ISETP.GE.AND P1, PT, R8, 0x21, PT ;  /* 0x000000210800780c */ /* 0x000fc60003f26270 */
[----:B------:R-:W0:Y:S04]  /*8e50*/  LDGDEPBAR ;  /* 0x00000000000079af */ /* 0x000e280000000000 */
[----:B------:R-:W-:Y:S01]  /*8e60*/  BAR.SYNC.DEFER_BLOCKING 0x0 ;  /* 0x0000000000007b1d */ /* 0x000fe20000010000 */
[----:B--2---:R-:W-:-:S04]  /*8e70*/  IMAD.SHL.U32 R6, R12, 0x20, RZ ;  /* 0x000000200c067824 */ /* 0x004fc800078e00ff */
[----:B------:R-:W-:Y:S01]  /*8e80*/  IMAD.IADD R164, R163, 0x1, R6 ;  /* 0x00000001a3a47824 */ /* 0x000fe200078e0206 */
[----:B------:R-:W-:Y:S01]  /*8e90*/  @!PT LDS RZ, [RZ] ;  /* 0x00000000fffff984 */ /* 0x000fe20000000800 */
[----:B------:R-:W-:Y:S01]  /*8ea0*/  @!PT LDS RZ, [RZ] ;  /* 0x00000000fffff984 */ /* 0x000fe20000000800 */
[----:B------:R-:W-:Y:S01]  /*8eb0*/  @!PT LDS RZ, [RZ] ;  /* 0x00000000fffff984 */ /* 0x000fe20000000800 */
[----:B------:R2:W-:Y:S04]  /*8ec0*/  @P0 LDGSTS.E.BYPASS.LTC128B.128 [R0+0x4100], [R4.64], !P4 ;  /* 0x0410000004000fae */ /* 0x0005e8000e101d48 */
[----:B------:R2:W-:Y:S01]  /*8ed0*/  @P0 LDGSTS.E.BYPASS.LTC128B.128 [R0+0x6100], [R4.64+0x80], !P3 ;  /* 0x0610008004000fae */ /* 0x0005e2000d901d48 */
[----:B------:R-:W-:-:S03]  /*8ee0*/  ISETP.GE.AND P0, PT, R8, 0x31, PT ;  /* 0x000000310800780c */ /* 0x000fc60003f06270 */
[----:B------:R1:W-:Y:S01]  /*8ef0*/  STL [R1+0x50], R164 ;  /* 0x000050a401007387 */ /* 0x0003e20000100800 */
[----:B--2---:R-:W-:Y:S01]  /*8f00*/  @P5 LEA R0, P2, R160, R2, 0x4 ;  /* 0x00000002a0005211 */ /* 0x004fe200078420ff */
[----:B------:R-:W-:-:S03]  /*8f10*/  IMAD R4, R18, c[0x0][0x208], RZ ;  /* 0x0000820012047a24 */ /* 0x000fc600078e02ff */
[----:B------:R-:W-:Y:S01]  /*8f20*/  @P5 LEA.HI.X R5, R160, R3, R12, 0x4, P2 ;  /* 0x00000003a0055211 */ /* 0x000fe200010f240c */
[----:B------:R-:W-:Y:S01]  /*8f30*/  IMAD R6, R16, c[0x0][0x20c], R4 ;  /* 0x0000830010067a24 */ /* 0x000fe200078e0204 */
[----:B------:R-:W-:-:S03]  /*8f40*/  @P5 LEA R10, P2, R0, c[0x0][0x1c8], 0x1 ;  /* 0x00007200000a5a11 */ /* 0x000fc600078408ff */
[----:B------:R-:W-:Y:S01]  /*8f50*/  @P0 IMAD R12, R12, 0x30, RZ ;  /* 0x000000300c0c0824 */ /* 0x000fe200078e02ff */
[----:B------:R-:W-:Y:S01]  /*8f60*/  @P5 LEA.HI.X R11, R0, c[0x0][0x1cc], R5, 0x1, P2 ;  /* 0x00007300000b5a11 */ /* 0x000fe200010f0c05 */
[----:B------:R-:W-:Y:S01]  /*8f70*/  IMAD.WIDE.U32 R4, R16, c[0x0][0x208], R42 ;  /* 0x0000820010047a25 */ /* 0x000fe200078e002a */
[----:B------:R-:W-:-:S03]  /*8f80*/  @P1 IADD3 R0, P2, R2, R162, RZ ;  /* 0x000000a202001210 */ /* 0x000fc60007f5e0ff */
[----:B------:R-:W-:Y:S02]  /*8f90*/  IMAD.IADD R5, R5, 0x1, R6 ;  /* 0x0000000105057824 */ /* 0x000fe400078e0206 */
[--C-:B------:R-:W-:Y:S01]  /*8fa0*/  @P1 IMAD.X R7, R164, 0x1, R3.reuse, P2 ;  /* 0x00000001a4071824 */ /* 0x100fe200010e0603 */
[----:B------:R-:W-:Y:S01]  /*8fb0*/  @P1 LEA R8, P2, R0, c[0x0][0x1c8], 0x1 ;  /* 0x0000720000081a11 */ /* 0x000fe200078408ff */
[----:B------:R-:W-:-:S03]  /*8fc0*/  @P0 IMAD.WIDE.U32 R2, R160, 0x30, R2 ;  /* 0x00000030a0020825 */ /* 0x000fc600078e0002 */
[----:B------:R-:W-:Y:S01]  /*8fd0*/  @P1 LEA.HI.X R9, R0, c[0x0][0x1cc], R7, 0x1, P2 ;  /* 0x0000730000091a11 */ /* 0x000fe200010f0c07 */
[----:B------:R-:W-:Y:S01]  /*8fe0*/  @P0 IMAD.IADD R0, R12, 0x1, R3 ;  /* 0x000000010c000824 */ /* 0x000fe200078e0203 */
[----:B------:R-:W-:Y:S01]  /*8ff0*/  @P0 LEA R6, P2, R2, c[0x0][0x1c8], 0x1 ;  /* 0x0000720002060a11 */ /* 0x000fe200078408ff */
[----:B------:R-:W-:Y:S01]  /*9000*/  @P5 IMAD.SHL.U32 R3, R252, 0x2, RZ ;  /* 0x00000002fc035824 */ /* 0x000fe200078e00ff */
[----:B------:R-:W-:Y:S02]  /*9010*/  LOP3.LUT R12, R55, 0xfffffff0, RZ, 0xc0, !PT ;  /* 0xfffffff0370c7812 */ /* 0x000fe400078ec0ff */
[----:B------:R-:W-:Y:S01]  /*9020*/  @P0 LEA.HI.X R7, R2, c[0x0][0x1cc], R0, 0x1, P2 ;  /* 0x0000730002070a11 */ /* 0x000fe200010f0c00 */
[----:B------:R-:W-:Y:S01]  /*9030*/  @P1 IMAD.SHL.U32 R0, R252, 0x2, RZ ;  /* 0x00000002fc001824 */ /* 0x000fe200078e00ff */
[----:B------:R2:W-:Y:S01]  /*9040*/  @P5 LDGSTS.E.BYPASS.LTC128B.128 [R3+0x4900], [R10.64], !P4 ;  /* 0x049000000a035fae */ /* 0x0005e2000e101d48 */
[----:B------:R-:W-:-:S03]  /*9050*/  IMAD.IADD R12, R213, 0x1, -R12 ;  /* 0x00000001d50c7824 */ /* 0x000fc600078e0a0c */
[----:B------:R2:W-:Y:S02]  /*9060*/  @P5 LDGSTS.E.BYPASS.LTC128B.128 [R3+0x6900], [R10.64+0x80], !P3 ;  /* 0x069000800a035fae */ /* 0x0005e4000d901d48 */
[----:B------:R-:W-:Y:S02]  /*9070*/  SHF.R.S32.HI R2, RZ, 0x1f, R12 ;  /* 0x0000001fff027819 */ /* 0x000fe4000001140c */
[----:B------:R3:W-:Y:S02]  /*9080*/  @P1 LDGSTS.E.BYPASS.LTC128B.128 [R0+0x5100], [R8.64], !P4 ;  /* 0x0510000008001fae */ /* 0x0007e4000e101d48 */
[----:B------:R-:W-:Y:S02]  /*9090*/  LEA.HI R54, R2, R12, RZ, 0x3 ;  /* 0x0000000c02367211 */ /* 0x000fe400078f18ff */
[----:B------:R3:W-:Y:S01]  /*90a0*/  @P1 LDGSTS.E.BYPASS.LTC128B.128 [R0+0x7100], [R8.64+0x80], !P3 ;  /* 0x0710008008001fae */ /* 0x0007e2000d901d48 */
[----:B--2---:R-:W-:Y:S02]  /*90b0*/  IMAD R3, R215, c[0x0][0x210], RZ ;  /* 0x00008400d7037a24 */ /* 0x004fe400078e02ff */
[----:B---3--:R-:W-:-:S02]  /*90c0*/  @P0 IMAD.SHL.U32 R0, R252, 0x2, RZ ;  /* 0x00000002fc000824 */ /* 0x008fc400078e00ff */
[C---:B------:R-:W-:Y:S02]  /*90d0*/  IMAD R8, R59.reuse, c[0x0][0x214], R3 ;  /* 0x000085003b087a24 */ /* 0x040fe400078e0203 */
[----:B------:R-:W-:Y:S01]  /*90e0*/  IMAD.WIDE.U32 R2, R59, c[0x0][0x210], R4 ;  /* 0x000084003b027a25 */ /* 0x000fe200078e0004 */
[----:B------:R2:W-:Y:S01]  /*90f0*/  @P0 LDGSTS.E.BYPASS.LTC128B.128 [R0+0x5900], [R6.64], !P4 ;  /* 0x0590000006000fae */ /* 0x0005e2000e101d48 */
[----:B------:R-:W-:Y:S02]  /*9100*/  LOP3.LUT R4, R54, 0xfffffff8, RZ, 0xc0, !PT ;  /* 0xfffffff836047812 */ /* 0x000fe400078ec0ff */
[----:B------:R-:W-:Y:S01]  /*9110*/  IMAD.IADD R3, R8, 0x1, R3 ;  /* 0x0000000108037824 */ /* 0x000fe200078e0203 */
[----:B------:R2:W-:Y:S01]  /*9120*/  @P0 LDGSTS.E.BYPASS.LTC128B.128 [R0+0x7900], [R6.64+0x80], !P3 ;  /* 0x0790008006000fae */ /* 0x0005e2000d901d48 */
[----:B------:R-:W-:Y:S01]  /*9130*/  ISETP.LT.AND P0, PT, RZ, c[0x0][0x27c], PT ;  /* 0x00009f00ff007a0c */ /* 0x000fe20003f01270 */
[----:B------:R-:W-:Y:S02]  /*9140*/  IMAD.IADD R53, R12, 0x1, -R4 ;  /* 0x000000010c357824 */ /* 0x000fe400078e0a04 */
[----:B------:R-:W-:Y:S01]  /*9150*/  IMAD.WIDE.U32 R82, R13, c[0x0][0x218], R2 ;  /* 0x000086000d527a25 */ /* 0x000fe200078e0002 */
[----:B------:R-:W0:Y:S02]  /*9160*/  LDGDEPBAR ;  /* 0x00000000000079af */ /* 0x000e240000000000 */
[----:B------:R-:W-:Y:S01]  /*9170*/  R2P PR, R53, 0x6 ;  /* 0x0000000635007804 */ /* 0x000fe20000000000 */
[----:B------:R-:W-:Y:S01]  /*9180*/  IMAD.MOV.U32 R4, RZ, RZ, 0x10 ;  /* 0x00000010ff047424 */ /* 0x000fe200078e00ff */
[----:B------:R1:W-:Y:S01]  /*9190*/  STL.64 [R1+0x38], R82 ;  /* 0x0000385201007387 */ /* 0x0003e20000100a00 */
[----:B------:R-:W-:-:S03]  /*91a0*/  IMAD.MOV.U32 R3, RZ, RZ, 0x20 ;  /* 0x00000020ff037424 */ /* 0x000fc600078e00ff */
[----:B------:R-:W-:Y:S02]  /*91b0*/  SEL R4, R4, 0xfffffff0, !P1 ;  /* 0xfffffff004047807 */ /* 0x000fe40004800000 */
[----:B------:R-:W-:Y:S01]  /*91c0*/  SEL R3, R3, 0xffffffe0, !P2 ;  /* 0xffffffe003037807 */ /* 0x000fe20005000000 */
[----:B--2---:R-:W-:-:S04]  /*91d0*/  IMAD R0, R14, c[0x0][0x218], RZ ;  /* 0x000086000e007a24 */ /* 0x004fc800078e02ff */
[----:B------:R-:W-:-:S04]  /*91e0*/  IMAD R0, R13, c[0x0][0x21c], R0 ;  /* 0x000087000d007a24 */ /* 0x000fc800078e0200 */
[----:B------:R-:W-:-:S05]  /*91f0*/  IMAD.IADD R75, R83, 0x1, R0 ;  /* 0x00000001534b7824 */ /* 0x000fca00078e0200 */
[----:B------:R1:W-:Y:S01]  /*9200*/  STL [R1+0x4c], R75 ;  /* 0x00004c4b01007387 */ /* 0x0003e20000100800 */
[----:B------:R-:W-:Y:S05]  /*9210*/  @P0 BRA `(.L_x_785) ;  /* 0x0000002000000947 */ /* 0x000fea0003800000 */
[----:B------:R-:W-:-:S04]  /*9220*/  DEPBAR.LE SB0, 0x1 ;  /* 0x000080400000791a */ /* 0x000fc80000000000 */
[----:B------:R-:W-:Y:S05]  /*9230*/  BRA `(.L_x_786) ;  /* 0x0000657000007947 */ /* 0x000fea0003800000 */
.L_x_785:
[----:B-----5:R-:W-:Y:S01]  /*9240*/  SHF.R.S32.HI R0, RZ, 0x1f, R173 ;  /* 0x0000001fff007819 */ /* 0x020fe200000114ad */
[----:B------:R-:W-:Y:S01]  /*9250*/  ULDC.U8 UR4, c[0x0][0x298] ;  /* 0x0000a60000047ab9 */ /* 0x000fe20000000000 */
[C---:B------:R-:W-:Y:S01]  /*9260*/  IMAD.WIDE.U32 R8, R173.reuse, c[0x0][0x280], RZ ;  /* 0x0000a000ad087a25 */ /* 0x040fe200078e00ff */
[----:B------:R-:W-:Y:S01]  /*9270*/  ISETP.NE.AND P2, PT, RZ, UR4, PT ;  /* 0x00000004ff007c0c */ /* 0x000fe2000bf45270 */
[----:B------:R-:W-:Y:S01]  /*9280*/  BSSY B2, `(.L_x_786) ;  /* 0x0000652000027945 */ /* 0x000fe20003800000 */
[----:B------:R-:W-:Y:S01]  /*9290*/  SHF.L.U32 R32, R252, 0x1, RZ ;  /* 0x00000001fc207819 */ /* 0x000fe200000006ff */
[----:B------:R-:W-:Y:S01]  /*92a0*/  IMAD R2, R0, c[0x0][0x280], RZ ;  /* 0x0000a00000027a24 */ /* 0x000fe200078e02ff */
[----:B------:R-:W-:Y:S01]  /*92b0*/  LEA R18, P1, R8, c[0x0][0x270], 0x1 ;  /* 0x00009c0008127a11 */ /* 0x000fe200078208ff */
[----:B------:R-:W-:Y:S02]  /*92c0*/  IMAD R0, R0, c[0x0][0x290], RZ ;  /* 0x0000a40000007a24 */ /* 0x000fe400078e02ff */
[----:B------:R-:W-:-:S04]  /*92d0*/  IMAD.WIDE.U32 R6, R173, c[0x0][0x290], RZ ;  /* 0x0000a400ad067a25 */ /* 0x000fc800078e00ff */
[C---:B------:R-:W-:Y:S01]  /*92e0*/  IMAD R2, R173.reuse, c[0x0][0x284], R2 ;  /* 0x0000a100ad027a24 */ /* 0x040fe200078e0202 */
        /* <DEDUP_REMOVED lines=30> */
.L_x_789:
[----:B------:R-:W-:Y:S05]  /*94d0*/  BSYNC B0 ;  /* 0x0000000000007941 */ /* 0x000fea0003800000 */
.L_x_788:
[----:B------:R-:W-:Y:S01]  /*94e0*/  IMAD R2, R210, -0x80, R24 ;  /* 0xffffff80d2027824 */ /* 0x000fe200078e0218 */
[--C-:B--2--5:R-:W-:Y:S01]  /*94f0*/  SHF.R.U64 R20, R12, 0x10, R13.reuse ;  /* 0x000000100c147819 */ /* 0x124fe2000000120d */
[----:B-1----:R-:W-:Y:S01]  /*9500*/  IMAD.MOV.U32 R22, RZ, RZ, R12 ;  /* 0x000000ffff167224 */ /* 0x002fe200078e000c */
[--C-:B------:R-:W-:Y:S01]  /*9510*/  SHF.R.U32.HI R17, RZ, 0x10, R13.reuse ;  /* 0x00000010ff117819 */ /* 0x100fe2000001160d */
[----:B------:R-:W-:Y:S01]  /*9520*/  IMAD.MOV.U32 R21, RZ, RZ, R13 ;  /* 0x000000ffff157224 */ /* 0x000fe200078e000d */
[----:B------:R-:W-:Y:S01]  /*9530*/  IMNMX R23, R2, 0x80, PT ;  /* 0x0000008002177817 */ /* 0x000fe20003800200 */
[----:B------:R-:W-:Y:S01]  /*9540*/  IMAD.MOV.U32 R19, RZ, RZ, R8 ;  /* 0x000000ffff137224 */ /* 0x000fe200078e0008 */
[--C-:B------:R-:W-:Y:S01]  /*9550*/  SHF.R.U64 R16, R8, 0x10, R9.reuse ;  /* 0x0000001008107819 */ /* 0x100fe20000001209 */
[--C-:B------:R-:W-:Y:S01]  /*9560*/  IMAD.MOV.U32 R18, RZ, RZ, R9.reuse ;  /* 0x000000ffff127224 */ /* 0x100fe200078e0009 */
[----:B------:R-:W-:Y:S01]  /*9570*/  ISETP.GE.AND P0, PT, R72, R23, PT ;  /* 0x000000174800720c */ /* 0x000fe20003f06270 */
[----:B------:R-:W-:Y:S01]  /*9580*/  IMAD.MOV.U32 R15, RZ, RZ, R10 ;  /* 0x000000ffff0f7224 */ /* 0x000fe200078e000a */
[----:B------:R-:W-:Y:S01]  /*9590*/  SHF.R.U32.HI R13, RZ, 0x10, R9 ;  /* 0x00000010ff0d7819 */ /* 0x000fe20000011609 */
[--C-:B------:R-:W-:Y:S01]  /*95a0*/  IMAD.MOV.U32 R14, RZ, RZ, R11.reuse ;  /* 0x000000ffff0e7224 */ /* 0x100fe200078e000b */
[--C-:B------:R-:W-:Y:S01]  /*95b0*/  SHF.R.U64 R12, R10, 0x10, R11.reuse ;  /* 0x000000100a0c7819 */ /* 0x100fe2000000120b */
[----:B------:R-:W-:Y:S01]  /*95c0*/  IMAD.MOV.U32 R10, RZ, RZ, R6 ;  /* 0x000000ffff0a7224 */ /* 0x000fe200078e0006 */
[----:B------:R-:W-:Y:S01]  /*95d0*/  SHF.R.U32.HI R8, RZ, 0x10, R11 ;  /* 0x00000010ff087819 */ /* 0x000fe2000001160b */
[--C-:B------:R-:W-:Y:S01]  /*95e0*/  IMAD.MOV.U32 R9, RZ, RZ, R7.reuse ;  /* 0x000000ffff097224 */ /* 0x100fe200078e0007 */
[----:B------:R-:W-:Y:S01]  /*95f0*/  SHF.R.U64 R5, R6, 0x10, R7 ;  /* 0x0000001006057819 */ /* 0x000fe20000001207 */
[----:B------:R-:W-:-:S04]  /*9600*/  DEPBAR.LE SB0, 0x1 ;  /* 0x000080400000791a */ /* 0x000fc80000000000 */
[----:B------:R-:W-:Y:S01]  /*9610*/  SHF.R.U32.HI R0, RZ, 0x10, R7 ;  /* 0x00000010ff007819 */ /* 0x000fe20000011607 */
[----:B------:R-:W-:Y:S01]  /*9620*/  BSSY B1, `(.L_x_790) ;  /* 0x000005e000017945 */ /* 0x000fe20003800000 */
[----:B------:R-:W-:Y:S02]  /*9630*/  PRMT R25, R16, 0x5410, R19 ;  /* 0x0000541010197816 */ /* 0x000fe40000000013 */
        /* <DEDUP_REMOVED lines=15> */
[----:B------:R-:W-:Y:S02]  /*9730*/  HADD2.F32 R5, -RZ, R22.H0_H0 ;  /* 0x20000016ff057230 */ /* 0x000fe40000004100 */
        /* <DEDUP_REMOVED lines=8> */
[--C-:B------:R-:W-:Y:S02]  /*97c0*/  HADD2.F32 R16, -RZ, R11.reuse.H0_H0 ;  /* 0x2000000bff107230 */ /* 0x100fe40000004100 */
[----:B------:R-:W-:Y:S01]  /*97d0*/  HADD2.F32 R15, -RZ, R11.H1_H1 ;  /* 0x3000000bff0f7230 */ /* 0x000fe20000004100 */
[----:B------:R-:W-:-:S02]  /*97e0*/  FMUL.FTZ R11, R8, R7 ;  /* 0x00000007080b7220 */ /* 0x000fc40000410000 */
[CC--:B------:R-:W-:Y:S02]  /*97f0*/  FMUL.FTZ R7, R9.reuse, R0.reuse ;  /* 0x0000000009077220 */ /* 0x0c0fe40000410000 */
[----:B------:R-:W-:Y:S02]  /*9800*/  FMUL.FTZ R0, R6, R0 ;  /* 0x0000000006007220 */ /* 0x000fe40000410000 */
[-C--:B------:R-:W-:Y:S02]  /*9810*/  FFMA.FTZ R17, R12, R5.reuse, -R11 ;  /* 0x000000050c117223 */ /* 0x080fe4000001080b */
[-C--:B------:R-:W-:Y:S01]  /*9820*/  FFMA.FTZ R11, R6, R2.reuse, -R7 ;  /* 0x00000002060b7223 */ /* 0x080fe20000010807 */
[--C-:B------:R-:W-:Y:S01]  /*9830*/  HADD2.F32 R6, -RZ, R19.reuse.H1_H1 ;  /* 0x30000013ff067230 */ /* 0x100fe20000004100 */
[----:B------:R-:W-:Y:S01]  /*9840*/  FFMA.FTZ R9, R9, R2, R0 ;  /* 0x0000000209097223 */ /* 0x000fe20000010000 */
[----:B------:R-:W-:Y:S01]  /*9850*/  HADD2.F32 R0, -RZ, R19.H0_H0 ;  /* 0x20000013ff007230 */ /* 0x000fe20000004100 */
[----:B------:R-:W-:Y:S01]  /*9860*/  FFMA.FTZ R12, R8, R5, R10 ;  /* 0x00000005080c7223 */ /* 0x000fe2000001000a */
[----:B------:R-:W-:Y:S01]  /*9870*/  HADD2.F32 R5, -RZ, R21.H0_H0 ;  /* 0x20000015ff057230 */ /* 0x000fe20000004100 */
[-C--:B------:R-:W-:Y:S01]  /*9880*/  FMUL.FTZ R8, R13, R6.reuse ;  /* 0x000000060d087220 */ /* 0x080fe20000410000 */
[----:B------:R-:W-:Y:S01]  /*9890*/  HADD2.F32 R2, -RZ, R20.H1_H1 ;  /* 0x30000014ff027230 */ /* 0x000fe20000004100 */
[----:B------:R-:W-:Y:S01]  /*98a0*/  FMUL.FTZ R7, R14, R6 ;  /* 0x000000060e077220 */ /* 0x000fe20000410000 */
[----:B------:R-:W-:Y:S01]  /*98b0*/  F2FP.PACK_AB R9, R9, R11 ;  /* 0x0000000b0909723e */ /* 0x000fe200000000ff */
[----:B------:R-:W-:-:S02]  /*98c0*/  FMUL.FTZ R6, R15, R0 ;  /* 0x000000000f067220 */ /* 0x000fc40000410000 */
[----:B------:R-:W-:Y:S02]  /*98d0*/  FMUL.FTZ R0, R16, R0 ;  /* 0x0000000010007220 */ /* 0x000fe40000410000 */
[----:B------:R-:W-:Y:S01]  /*98e0*/  FFMA.FTZ R10, R14, R5, -R8 ;  /* 0x000000050e0a7223 */ /* 0x000fe20000010808 */
[----:B------:R-:W-:Y:S01]  /*98f0*/  F2FP.PACK_AB R8, R12, R17 ;  /* 0x000000110c08723e */ /* 0x000fe200000000ff */
[----:B------:R-:W-:Y:S02]  /*9900*/  FFMA.FTZ R7, R13, R5, R7 ;  /* 0x000000050d077223 */ /* 0x000fe40000010007 */
[-C--:B------:R-:W-:Y:S02]  /*9910*/  FFMA.FTZ R6, R16, R2.reuse, -R6 ;  /* 0x0000000210067223 */ /* 0x080fe40000010806 */
[----:B------:R-:W-:Y:S01]  /*9920*/  FFMA.FTZ R0, R15, R2, R0 ;  /* 0x000000020f007223 */ /* 0x000fe20000010000 */
[----:B------:R-:W-:-:S04]  /*9930*/  F2FP.PACK_AB R10, R7, R10 ;  /* 0x0000000a070a723e */ /* 0x000fc800000000ff */
[----:B------:R-:W-:-:S05]  /*9940*/  F2FP.PACK_AB R11, R0, R6 ;  /* 0x00000006000b723e */ /* 0x000fca00000000ff */
[----:B------:R1:W-:Y:S02]  /*9950*/  STS.128 [R32+0x8100], R8 ;  /* 0x0081000820007388 */ /* 0x0003e40000000c00 */
.L_x_793:
[----:B------:R-:W-:Y:S05]  /*9960*/  BSYNC B0 ;  /* 0x0000000000007941 */ /* 0x000fea0003800000 */
.L_x_792:
[----:B------:R-:W-:-:S04]  /*9970*/  IADD3 R0, R27, 0x20, RZ ;  /* 0x000000201b007810 */ /* 0x000fc80007ffe0ff */
[----:B------:R-:W-:-:S13]  /*9980*/  ISETP.GE.AND P0, PT, R0, c[0x0][0x27c], PT ;  /* 0x00009f0000007a0c */ /* 0x000fda0003f06270 */
[----:B------:R-:W-:Y:S05]  /*9990*/  @P0 BRA `(.L_x_791) ;  /* 0x0000026000000947 */ /* 0x000fea0003800000 */
[----:B-1----:R-:W1:Y:S01]  /*99a0*/  LDS.128 R8, [R32+0xc100] ;  /* 0x00c1000020087984 */ /* 0x002e620000000c00 */
[----:B------:R-:W-:Y:S02]  /*99b0*/  HADD2.F32 R7, -RZ, R21.H1_H1 ;  /* 0x30000015ff077230 */ /* 0x000fe40000004100 */
        /* <DEDUP_REMOVED lines=21> */
[--C-:B------:R-:W-:Y:S01]  /*9b10*/  HADD2.F32 R5, -RZ, R26.reuse.H1_H1 ;  /* 0x3000001aff057230 */ /* 0x100fe20000004100 */
[-C--:B------:R-:W-:Y:S01]  /*9b20*/  FMUL.FTZ R8, R13, R6.reuse ;  /* 0x000000060d087220 */ /* 0x080fe20000410000 */
[----:B------:R-:W-:Y:S01]  /*9b30*/  HADD2.F32 R2, -RZ, R26.H0_H0 ;  /* 0x2000001aff027230 */ /* 0x000fe20000004100 */
        /* <DEDUP_REMOVED lines=12> */
.L_x_791:
[----:B------:R-:W-:Y:S05]  /*9c00*/  BSYNC B1 ;  /* 0x0000000000017941 */ /* 0x000fea0003800000 */
.L_x_790:
        /* <DEDUP_REMOVED lines=19> */
[--C-:B------:R-:W-:Y:S02]  /*9d40*/  HADD2.F32 R16, -RZ, R11.reuse.H0_H0 ;  /* 0x2000000bff107230 */ /* 0x100fe40000004100 */
[----:B------:R-:W-:Y:S01]  /*9d50*/  HADD2.F32 R15, -RZ, R11.H1_H1 ;  /* 0x3000000bff0f7230 */ /* 0x000fe20000004100 */
[----:B------:R-:W-:-:S02]  /*9d60*/  FMUL.FTZ R11, R7, R8 ;  /* 0x00000008070b7220 */ /* 0x000fc40000410000 */
[CC--:B------:R-:W-:Y:S02]  /*9d70*/  FMUL.FTZ R7, R0.reuse, R9.reuse ;  /* 0x0000000900077220 */ /* 0x0c0fe40000410000 */
[----:B------:R-:W-:Y:S02]  /*9d80*/  FMUL.FTZ R0, R0, R6 ;  /* 0x0000000600007220 */ /* 0x000fe40000410000 */
[C---:B------:R-:W-:Y:S02]  /*9d90*/  FFMA.FTZ R17, R5.reuse, R12, -R11 ;  /* 0x0000000c05117223 */ /* 0x040fe4000001080b */
[C---:B------:R-:W-:Y:S01]  /*9da0*/  FFMA.FTZ R11, R2.reuse, R6, -R7 ;  /* 0x00000006020b7223 */ /* 0x040fe20000010807 */
[--C-:B------:R-:W-:Y:S01]  /*9db0*/  HADD2.F32 R6, -RZ, R19.reuse.H1_H1 ;  /* 0x30000013ff067230 */ /* 0x100fe20000004100 */
[----:B------:R-:W-:Y:S01]  /*9dc0*/  FFMA.FTZ R9, R2, R9, R0 ;  /* 0x0000000902097223 */ /* 0x000fe20000010000 */
[----:B------:R-:W-:Y:S01]  /*9dd0*/  HADD2.F32 R0, -RZ, R19.H0_H0 ;  /* 0x20000013ff007230 */ /* 0x000fe20000004100 */
[----:B------:R-:W-:Y:S01]  /*9de0*/  FFMA.FTZ R12, R5, R8, R10 ;  /* 0x00000008050c7223 */ /* 0x000fe2000001000a */
[----:B------:R-:W-:Y:S01]  /*9df0*/  HADD2.F32 R5, -RZ, R21.H0_H0 ;  /* 0x20000015ff057230 */ /* 0x000fe20000004100 */
[C---:B------:R-:W-:Y:S01]  /*9e00*/  FMUL.FTZ R8, R6.reuse, R13 ;  /* 0x0000000d06087220 */ /* 0x040fe20000410000 */
[----:B------:R-:W-:Y:S01]  /*9e10*/  HADD2.F32 R2, -RZ, R20.H1_H1 ;  /* 0x30000014ff027230 */ /* 0x000fe20000004100 */
[----:B------:R-:W-:Y:S01]  /*9e20*/  FMUL.FTZ R7, R6, R14 ;  /* 0x0000000e06077220 */ /* 0x000fe20000410000 */
[----:B------:R-:W-:Y:S01]  /*9e30*/  F2FP.PACK_AB R9, R9, R11 ;  /* 0x0000000b0909723e */ /* 0x000fe200000000ff */
[----:B------:R-:W-:-:S02]  /*9e40*/  FMUL.FTZ R6, R0, R15 ;  /* 0x0000000f00067220 */ /* 0x000fc40000410000 */
[----:B------:R-:W-:Y:S02]  /*9e50*/  FMUL.FTZ R0, R0, R16 ;  /* 0x0000001000007220 */ /* 0x000fe40000410000 */
[C---:B------:R-:W-:Y:S01]  /*9e60*/  FFMA.FTZ R10, R5.reuse, R14, -R8 ;  /* 0x0000000e050a7223 */ /* 0x040fe20000010808 */
[----:B------:R-:W-:Y:S01]  /*9e70*/  F2FP.PACK_AB R8, R12, R17 ;  /* 0x000000110c08723e */ /* 0x000fe200000000ff */
[----:B------:R-:W-:Y:S02]  /*9e80*/  FFMA.FTZ R7, R5, R13, R7 ;  /* 0x0000000d05077223 */ /* 0x000fe40000010007 */
[C---:B------:R-:W-:Y:S02]  /*9e90*/  FFMA.FTZ R6, R2.reuse, R16, -R6 ;  /* 0x0000001002067223 */ /* 0x040fe40000010806 */
[----:B------:R-:W-:Y:S01]  /*9ea0*/  FFMA.FTZ R0, R2, R15, R0 ;  /* 0x0000000f02007223 */ /* 0x000fe20000010000 */
[----:B------:R-:W-:-:S04]  /*9eb0*/  F2FP.PACK_AB R10, R7, R10 ;  /* 0x0000000a070a723e */ /* 0x000fc800000000ff */
[----:B------:R-:W-:-:S05]  /*9ec0*/  F2FP.PACK_AB R11, R0, R6 ;  /* 0x00000006000b723e */ /* 0x000fca00000000ff */
[----:B------:R1:W-:Y:S02]  /*9ed0*/  STS.128 [R32+0x8900], R8 ;  /* 0x0089000820007388 */ /* 0x0003e40000000c00 */
.L_x_797:
[----:B------:R-:W-:Y:S05]  /*9ee0*/  BSYNC B0 ;  /* 0x0000000000007941 */ /* 0x000fea0003800000 */
.L_x_796:
        /* <DEDUP_REMOVED lines=26> */
[--C-:B------:R-:W-:Y:S01]  /*a090*/  HADD2.F32 R5, -RZ, R26.reuse.H1_H1 ;  /* 0x3000001aff057230 */ /* 0x100fe20000004100 */
[C---:B------:R-:W-:Y:S01]  /*a0a0*/  FMUL.FTZ R8, R6.reuse, R13 ;  /* 0x0000000d06087220 */ /* 0x040fe20000410000 */
[----:B------:R-:W-:Y:S01]  /*a0b0*/  HADD2.F32 R2, -RZ, R26.H0_H0 ;  /* 0x2000001aff027230 */ /* 0x000fe20000004100 */
        /* <DEDUP_REMOVED lines=12> */
.L_x_795:
[----:B------:R-:W-:Y:S05]  /*a180*/  BSYNC B1 ;  /* 0x0000000000017941 */ /* 0x000fea0003800000 */
.L_x_794:
        /* <DEDUP_REMOVED lines=45> */
.L_x_801:
[----:B------:R-:W-:Y:S05]  /*a460*/  BSYNC B0 ;  /* 0x0000000000007941 */ /* 0x000fea0003800000 */
.L_x_800:
        /* <DEDUP_REMOVED lines=41> */
.L_x_799:
[----:B------:R-:W-:Y:S05]  /*a700*/  BSYNC B1 ;  /* 0x0000000000017941 */ /* 0x000fea0003800000 */
.L_x_798:
        /* <DEDUP_REMOVED lines=45> */
.L_x_805:
[----:B------:R-:W-:Y:S05]  /*a9e0*/  BSYNC B0 ;  /* 0x0000000000007941 */ /* 0x000fea0003800000 */
.L_x_804:
        /* <DEDUP_REMOVED lines=41> */
.L_x_803:
[----:B------:R-:W-:Y:S05]  /*ac80*/  BSYNC B1 ;  /* 0x0000000000017941 */ /* 0x000fea0003800000 */
.L_x_802:
        /* <DEDUP_REMOVED lines=45> */
.L_x_809:
[----:B------:R-:W-:Y:S05]  /*af60*/  BSYNC B0 ;  /* 0x0000000000007941 */ /* 0x000fea0003800000 */
.L_x_808:
        /* <DEDUP_REMOVED lines=41> */
.L_x_807:
[----:B------:R-:W-:Y:S05]  /*b200*/  BSYNC B1 ;  /* 0x0000000000017941 */ /* 0x000fea0003800000 */
.L_x_806:
        /* <DEDUP_REMOVED lines=45> */
.L_x_813:
[----:B------:R-:W-:Y:S05]  /*b4e0*/  BSYNC B0 ;  /* 0x0000000000007941 */ /* 0x000fea0003800000 */
.L_x_812:
        /* <DEDUP_REMOVED lines=41> */
.L_x_811:
[----:B------:R-:W-:Y:S05]  /*b780*/  BSYNC B1 ;  /* 0x0000000000017941 */ /* 0x000fea0003800000 */
.L_x_810:
        /* <DEDUP_REMOVED lines=45> */
.L_x_817:
[----:B------:R-:W-:Y:S05]  /*ba60*/  BSYNC B0 ;  /* 0x0000000000007941 */ /* 0x000fea0003800000 */
.L_x_816:
        /* <DEDUP_REMOVED lines=41> */
.L_x_815:
[----:B------:R-:W-:Y:S05]  /*bd00*/  BSYNC B1 ;  /* 0x0000000000017941 */ /* 0x000fea0003800000 */
.L_x_814:
        /* <DEDUP_REMOVED lines=44> */
.L_x_820:
[----:B------:R-:W-:Y:S05]  /*bfd0*/  BSYNC B0 ;  /* 0x0000000000007941 */ /* 0x000fea0003800000 */
.L_x_819:
        /* <DEDUP_REMOVED lines=40> */
[----:B------:R1:W-:Y:S01]  /*c260*/  STS.128 [R32+0xf900], R8 ;  /* 0x00f9000820007388 */ /* 0x0003e20000000c00 */
[----:B------:R-:W-:Y:S05]  /*c270*/  BRA `(.L_x_818) ;  /* 0x0000352000007947 */ /* 0x000fea0003800000 */
.L_x_787:
        /* <DEDUP_REMOVED lines=17> */
.L_x_822:
[----:B------:R-:W-:Y:S05]  /*c390*/  BSYNC B0 ;  /* 0x0000000000007941 */ /* 0x000fea0003800000 */
.L_x_821:
[----:B------:R-:W-:Y:S01]  /*c3a0*/  IMAD R2, R210, -0x80, R24 ;  /* 0xffffff80d2027824 */ /* 0x000fe200078e0218 */
[----:B------:R-:W-:Y:S01]  /*c3b0*/  ISETP.GE.AND P0, PT, R20, c[0x0][0x27c], PT ;  /* 0x00009f0014007a0c */ /* 0x000fe20003f06270 */
[--C-:B-1---5:R-:W-:Y:S01]  /*c3c0*/  IMAD.MOV.U32 R22, RZ, RZ, R13.reuse ;  /* 0x000000ffff167224 */ /* 0x122fe200078e000d */
[----:B------:R-:W-:Y:S01]  /*c3d0*/  SHF.R.U64 R21, R12, 0x10, R13 ;  /* 0x000000100c157819 */ /* 0x000fe2000000120d */
[----:B------:R-:W-:Y:S01]  /*c3e0*/  IMAD.MOV.U32 R23, RZ, RZ, R12 ;  /* 0x000000ffff177224 */ /* 0x000fe200078e000c */
[----:B------:R-:W-:Y:S01]  /*c3f0*/  IMNMX R44, R2, 0x80, PT ;  /* 0x00000080022c7817 */ /* 0x000fe20003800200 */
[----:B--2---:R-:W-:Y:S01]  /*c400*/  IMAD.MOV.U32 R18, RZ, RZ, R15 ;  /* 0x000000ffff127224 */ /* 0x004fe200078e000f */
[----:B------:R-:W-:Y:S01]  /*c410*/  SHF.R.U32.HI R17, RZ, 0x10, R13 ;  /* 0x00000010ff117819 */ /* 0x000fe2000001160d */
[----:B------:R-:W-:Y:S01]  /*c420*/  IMAD.MOV.U32 R19, RZ, RZ, R14 ;  /* 0x000000ffff137224 */ /* 0x000fe200078e000e */
[----:B------:R-:W-:Y:S01]  /*c430*/  ISETP.GE.OR P1, PT, R72, R44, P0 ;  /* 0x0000002c4800720c */ /* 0x000fe20000726670 */
[----:B------:R-:W-:Y:S01]  /*c440*/  IMAD.MOV.U32 R7, RZ, RZ, R11 ;  /* 0x000000ffff077224 */ /* 0x000fe200078e000b */
[----:B------:R-:W-:Y:S01]  /*c450*/  SHF.R.U64 R16, R14, 0x10, R15 ;  /* 0x000000100e107819 */ /* 0x000fe2000000120f */
        /* <DEDUP_REMOVED lines=38> */
[----:B------:R-:W2:Y:S01]  /*c6c0*/  LDS.128 R8, [R37+0x8100] ;  /* 0x0081000025087984 */ /* 0x000ea20000000c00 */
[--C-:B-1----:R-:W-:Y:S02]  /*c6d0*/  HADD2.F32 R23, -RZ, R12.reuse.H0_H0 ;  /* 0x2000000cff177230 */ /* 0x102fe40000004100 */
[----:B------:R-:W-:Y:S02]  /*c6e0*/  HADD2.F32 R22, -RZ, R12.H1_H1 ;  /* 0x3000000cff167230 */ /* 0x000fe40000004100 */
[--C-:B------:R-:W-:Y:S01]  /*c6f0*/  HADD2.F32 R25, -RZ, R13.reuse.H0_H0 ;  /* 0x2000000dff197230 */ /* 0x100fe20000004100 */
[----:B------:R-:W-:Y:S01]  /*c700*/  FMUL.FTZ R2, R23, R6 ;  /* 0x0000000617027220 */ /* 0x000fe20000410000 */
[--C-:B------:R-:W-:Y:S02]  /*c710*/  HADD2.F32 R27, -RZ, R14.reuse.H0_H0 ;  /* 0x2000000eff1b7230 */ /* 0x100fe40000004100 */
[----:B------:R-:W-:Y:S02]  /*c720*/  HADD2.F32 R26, -RZ, R14.H1_H1 ;  /* 0x3000000eff1a7230 */ /* 0x000fe40000004100 */
[----:B------:R-:W-:-:S02]  /*c730*/  HADD2.F32 R24, -RZ, R13.H1_H1 ;  /* 0x3000000dff187230 */ /* 0x000fc40000004100 */
[--C-:B------:R-:W-:Y:S02]  /*c740*/  HADD2.F32 R29, -RZ, R15.reuse.H0_H0 ;  /* 0x2000000fff1d7230 */ /* 0x100fe40000004100 */
[----:B------:R-:W-:Y:S02]  /*c750*/  HADD2.F32 R28, -RZ, R15.H1_H1 ;  /* 0x3000000fff1c7230 */ /* 0x000fe40000004100 */
[--C-:B--2---:R-:W-:Y:S02]  /*c760*/  HADD2.F32 R7, -RZ, R8.reuse.H0_H0 ;  /* 0x20000008ff077230 */ /* 0x104fe40000004100 */
[----:B------:R-:W-:Y:S02]  /*c770*/  HADD2.F32 R8, -RZ, R8.H1_H1 ;  /* 0x30000008ff087230 */ /* 0x000fe40000004100 */
[--C-:B------:R-:W-:Y:S01]  /*c780*/  HADD2.F32 R12, -RZ, R9.reuse.H0_H0 ;  /* 0x20000009ff0c7230 */ /* 0x100fe20000004100 */
[C---:B------:R-:W-:Y:S01]  /*c790*/  FFMA.FTZ R41, R7.reuse, R18, R2 ;  /* 0x0000001207297223 */ /* 0x040fe20000010002 */
[----:B------:R-:W-:Y:S01]  /*c7a0*/  HADD2.F32 R14, -RZ, R9.H1_H1 ;  /* 0x30000009ff0e7230 */ /* 0x000fe20000004100 */
[-C--:B------:R-:W-:Y:S01]  /*c7b0*/  FMUL.FTZ R2, R22, R0.reuse ;  /* 0x0000000016027220 */ /* 0x080fe20000410000 */
[----:B------:R-:W-:Y:S01]  /*c7c0*/  HADD2.F32 R13, -RZ, R10.H0_H0 ;  /* 0x2000000aff0d7230 */ /* 0x000fe20000004100 */
[C---:B------:R-:W-:Y:S01]  /*c7d0*/  FMUL.FTZ R36, R8.reuse, R0 ;  /* 0x0000000008247220 */ /* 0x040fe20000410000 */
[----:B------:R-:W-:Y:S01]  /*c7e0*/  HADD2.F32 R0, -RZ, R47.H1_H1 ;  /* 0x3000002fff007230 */ /* 0x000fe20000004100 */
[----:B------:R-:W-:Y:S01]  /*c7f0*/  FMUL.FTZ R38, R7, R6 ;  /* 0x0000000607267220 */ /* 0x000fe20000410000 */
[----:B------:R-:W-:Y:S01]  /*c800*/  HADD2.F32 R9, -RZ, R50.H1_H1 ;  /* 0x30000032ff097230 */ /* 0x000fe20000004100 */
[-C--:B------:R-:W-:Y:S01]  /*c810*/  FMUL.FTZ R6, R25, R5.reuse ;  /* 0x0000000519067220 */ /* 0x080fe20000410000 */
[----:B------:R-:W-:Y:S01]  /*c820*/  HADD2.F32 R15, -RZ, R10.H1_H1 ;  /* 0x3000000aff0f7230 */ /* 0x000fe20000004100 */
[----:B------:R-:W-:Y:S01]  /*c830*/  FFMA.FTZ R40, R8, R16, R2 ;  /* 0x0000001008287223 */ /* 0x000fe20000010002 */
[----:B------:R-:W-:Y:S01]  /*c840*/  HADD2.F32 R2, -RZ, R46.H1_H1 ;  /* 0x3000002eff027230 */ /* 0x000fe20000004100 */
[C---:B------:R-:W-:Y:S01]  /*c850*/  FMUL.FTZ R34, R12.reuse, R5 ;  /* 0x000000050c227220 */ /* 0x040fe20000410000 */
[----:B------:R-:W-:Y:S01]  /*c860*/  HADD2.F32 R8, -RZ, R48.H0_H0 ;  /* 0x20000030ff087230 */ /* 0x000fe20000004100 */
[----:B------:R-:W-:Y:S01]  /*c870*/  FMUL.FTZ R5, R27, R0 ;  /* 0x000000001b057220 */ /* 0x000fe20000410000 */
[----:B------:R-:W-:Y:S01]  /*c880*/  HADD2.F32 R10, -RZ, R50.H0_H0 ;  /* 0x20000032ff0a7230 */ /* 0x000fe20000004100 */
[----:B------:R-:W-:Y:S01]  /*c890*/  FFMA.FTZ R39, R12, R17, R6 ;  /* 0x000000110c277223 */ /* 0x000fe20000010006 */
[----:B------:R-:W-:Y:S01]  /*c8a0*/  HADD2.F32 R7, -RZ, R51.H1_H1 ;  /* 0x30000033ff077230 */ /* 0x000fe20000004100 */
[C---:B------:R-:W-:Y:S01]  /*c8b0*/  FFMA.FTZ R33, R13.reuse, R9, R5 ;  /* 0x000000090d217223 */ /* 0x040fe20000010005 */
[--C-:B------:R-:W-:Y:S01]  /*c8c0*/  HADD2.F32 R20, -RZ, R11.reuse.H0_H0 ;  /* 0x2000000bff147230 */ /* 0x100fe20000004100 */
[-C--:B------:R-:W-:Y:S01]  /*c8d0*/  FMUL.FTZ R6, R24, R2.reuse ;  /* 0x0000000218067220 */ /* 0x080fe20000410000 */
[----:B------:R-:W-:Y:S01]  /*c8e0*/  HADD2.F32 R19, -RZ, R11.H1_H1 ;  /* 0x3000000bff137230 */ /* 0x000fe20000004100 */
        /* <DEDUP_REMOVED lines=10> */
[----:B------:R-:W-:Y:S02]  /*c990*/  FMUL.FTZ R8, R29, R2 ;  /* 0x000000021d087220 */ /* 0x000fe40000410000 */
[----:B------:R-:W-:Y:S02]  /*c9a0*/  FMUL.FTZ R11, R28, R0 ;  /* 0x000000001c0b7220 */ /* 0x000fe40000410000 */
[----:B------:R-:W-:-:S02]  /*c9b0*/  FMUL.FTZ R2, R20, R2 ;  /* 0x0000000214027220 */ /* 0x000fc40000410000 */
[C---:B------:R-:W-:Y:S02]  /*c9c0*/  FMUL.FTZ R0, R19.reuse, R0 ;  /* 0x0000000013007220 */ /* 0x040fe40000410000 */
[----:B------:R-:W-:Y:S02]  /*c9d0*/  FFMA.FTZ R19, R19, R5, R11 ;  /* 0x0000000513137223 */ /* 0x000fe4000001000b */
[----:B------:R-:W-:Y:S02]  /*c9e0*/  FFMA.FTZ R15, R25, R17, -R34 ;  /* 0x00000011190f7223 */ /* 0x000fe40000010822 */
[----:B------:R-:W-:Y:S01]  /*c9f0*/  FFMA.FTZ R13, R24, R10, -R31 ;  /* 0x0000000a180d7223 */ /* 0x000fe2000001081f */
[----:B------:R-:W-:Y:S01]  /*ca00*/  F2FP.PACK_AB R10, R30, R33 ;  /* 0x000000211e0a723e */ /* 0x000fe200000000ff */
        /* <DEDUP_REMOVED lines=9> */
[----:B------:R-:W-:Y:S01]  /*caa0*/  F2FP.PACK_AB R14, R14, R11 ;  /* 0x0000000b0e0e723e */ /* 0x000fe200000000ff */
[----:B------:R-:W-:Y:S01]  /*cab0*/  FFMA.FTZ R20, R20, R6, R8 ;  /* 0x0000000614147223 */ /* 0x000fe20000010008 */
[----:B------:R-:W-:Y:S02]  /*cac0*/  F2FP.PACK_AB R8, R40, R41 ;  /* 0x000000292808723e */ /* 0x000fe400000000ff */
[----:B------:R-:W-:Y:S02]  /*cad0*/  F2FP.PACK_AB R15, R0, R2 ;  /* 0x00000002000f723e */ /* 0x000fe400000000ff */
[----:B------:R-:W-:-:S03]  /*cae0*/  F2FP.PACK_AB R11, R19, R20 ;  /* 0x00000014130b723e */ /* 0x000fc600000000ff */
[----:B------:R1:W-:Y:S04]  /*caf0*/  STS.128 [R32+0x8100], R12 ;  /* 0x0081000c20007388 */ /* 0x0003e80000000c00 */
[----:B------:R1:W-:Y:S02]  /*cb00*/  STS.128 [R37+0x8100], R8 ;  /* 0x0081000825007388 */ /* 0x0003e40000000c00 */
.L_x_824:
[----:B------:R-:W-:Y:S05]  /*cb10*/  BSYNC B0 ;  /* 0x0000000000007941 */ /* 0x000fea0003800000 */
.L_x_823:
        /* <DEDUP_REMOVED lines=31> */
[----:B------:R-:W2:Y:S01]  /*cd10*/  LDS.128 R12, [R36+0x8100] ;  /* 0x00810000240c7984 */ /* 0x000ea20000000c00 */
[--C-:B-1----:R-:W-:Y:S02]  /*cd20*/  HADD2.F32 R23, -RZ, R8.reuse.H0_H0 ;  /* 0x20000008ff177230 */ /* 0x102fe40000004100 */
[----:B------:R-:W-:Y:S02]  /*cd30*/  HADD2.F32 R22, -RZ, R8.H1_H1 ;  /* 0x30000008ff167230 */ /* 0x000fe40000004100 */
[----:B------:R-:W-:Y:S01]  /*cd40*/  HADD2.F32 R25, -RZ, R9.H0_H0 ;  /* 0x20000009ff197230 */ /* 0x000fe20000004100 */
[C---:B------:R-:W-:Y:S01]  /*cd50*/  FMUL.FTZ R7, R2.reuse, R23 ;  /* 0x0000001702077220 */ /* 0x040fe20000410000 */
[--C-:B--2---:R-:W-:Y:S02]  /*cd60*/  HADD2.F32 R5, -RZ, R12.reuse.H0_H0 ;  /* 0x2000000cff057230 */ /* 0x104fe40000004100 */
[----:B------:R-:W-:Y:S02]  /*cd70*/  HADD2.F32 R12, -RZ, R12.H1_H1 ;  /* 0x3000000cff0c7230 */ /* 0x000fe40000004100 */
[--C-:B------:R-:W-:Y:S01]  /*cd80*/  HADD2.F32 R19, -RZ, R15.reuse.H0_H0 ;  /* 0x2000000fff137230 */ /* 0x100fe20000004100 */
[-C--:B------:R-:W-:Y:S01]  /*cd90*/  FMUL.FTZ R37, R2, R5.reuse ;  /* 0x0000000502257220 */ /* 0x080fe20000410000 */
[----:B------:R-:W-:Y:S01]  /*cda0*/  HADD2.F32 R18, -RZ, R15.H1_H1 ;  /* 0x3000000fff127230 */ /* 0x000fe20000004100 */
[----:B------:R-:W-:Y:S01]  /*cdb0*/  FFMA.FTZ R41, R17, R5, R7 ;  /* 0x0000000511297223 */ /* 0x000fe20000010007 */
[----:B------:R-:W-:Y:S01]  /*cdc0*/  HADD2.F32 R8, -RZ, R13.H0_H0 ;  /* 0x2000000dff087230 */ /* 0x000fe20000004100 */
[C---:B------:R-:W-:Y:S01]  /*cdd0*/  FMUL.FTZ R2, R0.reuse, R22 ;  /* 0x0000001600027220 */ /* 0x040fe20000410000 */
[----:B------:R-:W-:Y:S01]  /*cde0*/  HADD2.F32 R15, -RZ, R48.H1_H1 ;  /* 0x30000030ff0f7230 */ /* 0x000fe20000004100 */
[-C--:B------:R-:W-:Y:S01]  /*cdf0*/  FMUL.FTZ R35, R0, R12.reuse ;  /* 0x0000000c00237220 */ /* 0x080fe20000410000 */
[----:B------:R-:W-:Y:S01]  /*ce00*/  HADD2.F32 R27, -RZ, R10.H0_H0 ;  /* 0x2000000aff1b7230 */ /* 0x000fe20000004100 */
[C---:B------:R-:W-:Y:S01]  /*ce10*/  FMUL.FTZ R5, R6.reuse, R25 ;  /* 0x0000001906057220 */ /* 0x040fe20000410000 */
[----:B------:R-:W-:Y:S01]  /*ce20*/  HADD2.F32 R0, -RZ, R47.H1_H1 ;  /* 0x3000002fff007230 */ /* 0x000fe20000004100 */
[C---:B------:R-:W-:Y:S01]  /*ce30*/  FFMA.FTZ R40, R15.reuse, R12, R2 ;  /* 0x0000000c0f287223 */ /* 0x040fe20000010002 */
[----:B------:R-:W-:Y:S01]  /*ce40*/  HADD2.F32 R24, -RZ, R9.H1_H1 ;  /* 0x30000009ff187230 */ /* 0x000fe20000004100 */
[-C--:B------:R-:W-:Y:S01]  /*ce50*/  FMUL.FTZ R33, R6, R8.reuse ;  /* 0x0000000806217220 */ /* 0x080fe20000410000 */
[--C-:B------:R-:W-:Y:S01]  /*ce60*/  HADD2.F32 R29, -RZ, R11.reuse.H0_H0 ;  /* 0x2000000bff1d7230 */ /* 0x100fe20000004100 */
[----:B------:R-:W-:Y:S01]  /*ce70*/  FFMA.FTZ R39, R16, R8, R5 ;  /* 0x0000000810277223 */ /* 0x000fe20000010005 */
[----:B------:R-:W-:Y:S01]  /*ce80*/  HADD2.F32 R28, -RZ, R11.H1_H1 ;  /* 0x3000000bff1c7230 */ /* 0x000fe20000004100 */
[----:B------:R-:W-:Y:S01]  /*ce90*/  FMUL.FTZ R5, R0, R27 ;  /* 0x0000001b00057220 */ /* 0x000fe20000410000 */
[----:B------:R-:W-:Y:S01]  /*cea0*/  HADD2.F32 R11, -RZ, R14.H0_H0 ;  /* 0x2000000eff0b7230 */ /* 0x000fe20000004100 */
[----:B------:R-:W-:Y:S01]  /*ceb0*/  FFMA.FTZ R12, R15, R22, -R35 ;  /* 0x000000160f0c7223 */ /* 0x000fe20000010823 */
[----:B------:R-:W-:Y:S01]  /*cec0*/  HADD2.F32 R9, -RZ, R50.H1_H1 ;  /* 0x30000032ff097230 */ /* 0x000fe20000004100 */
[----:B------:R-:W-:Y:S01]  /*ced0*/  FFMA.FTZ R15, R16, R25, -R33 ;  /* 0x00000019100f7223 */ /* 0x000fe20000010821 */
[----:B------:R-:W-:Y:S01]  /*cee0*/  HADD2.F32 R26, -RZ, R10.H1_H1 ;  /* 0x3000000aff1a7230 */ /* 0x000fe20000004100 */
[-C--:B------:R-:W-:Y:S01]  /*cef0*/  FMUL.FTZ R21, R0, R11.reuse ;  /* 0x0000000b00157220 */ /* 0x080fe20000410000 */
[----:B------:R-:W-:Y:S01]  /*cf00*/  HADD2.F32 R13, -RZ, R13.H1_H1 ;  /* 0x3000000dff0d7230 */ /* 0x000fe20000004100 */
[----:B------:R-:W-:Y:S01]  /*cf10*/  FFMA.FTZ R32, R9, R11, R5 ;  /* 0x0000000b09207223 */ /* 0x000fe20000010005 */
[----:B------:R-:W-:Y:S01]  /*cf20*/  HADD2.F32 R2, -RZ, R46.H1_H1 ;  /* 0x3000002eff027230 */ /* 0x000fe20000004100 */
[----:B------:R-:W-:Y:S01]  /*cf30*/  FFMA.FTZ R17, R17, R23, -R37 ;  /* 0x0000001711117223 */ /* 0x000fe20000010825 */
[----:B------:R-:W-:-:S02]  /*cf40*/  HADD2.F32 R8, -RZ, R48.H0_H0 ;  /* 0x20000030ff087230 */ /* 0x000fc40000004100 */
[----:B------:R-:W-:Y:S01]  /*cf50*/  HADD2.F32 R14, -RZ, R14.H1_H1 ;  /* 0x3000000eff0e7230 */ /* 0x000fe20000004100 */
[C---:B------:R-:W-:Y:S01]  /*cf60*/  FMUL.FTZ R6, R2.reuse, R24 ;  /* 0x0000001802067220 */ /* 0x040fe20000410000 */
[--C-:B------:R-:W-:Y:S01]  /*cf70*/  HADD2.F32 R7, -RZ, R51.reuse.H1_H1 ;  /* 0x30000033ff077230 */ /* 0x100fe20000004100 */
[-C--:B------:R-:W-:Y:S01]  /*cf80*/  FMUL.FTZ R31, R2, R13.reuse ;  /* 0x0000000d021f7220 */ /* 0x080fe20000410000 */
[----:B------:R-:W-:Y:S01]  /*cf90*/  HADD2.F32 R10, -RZ, R50.H0_H0 ;  /* 0x20000032ff0a7230 */ /* 0x000fe20000004100 */
[C---:B------:R-:W-:Y:S01]  /*cfa0*/  FMUL.FTZ R5, R8.reuse, R26 ;  /* 0x0000001a08057220 */ /* 0x040fe20000410000 */
[----:B------:R-:W-:Y:S01]  /*cfb0*/  HADD2.F32 R2, -RZ, R51.H0_H0 ;  /* 0x20000033ff027230 */ /* 0x000fe20000004100 */
[-C--:B------:R-:W-:Y:S01]  /*cfc0*/  FMUL.FTZ R20, R8, R14.reuse ;  /* 0x0000000e08147220 */ /* 0x080fe20000410000 */
[----:B------:R-:W-:Y:S01]  /*cfd0*/  HADD2.F32 R0, -RZ, R49.H1_H1 ;  /* 0x30000031ff007230 */ /* 0x000fe20000004100 */
[----:B------:R-:W-:Y:S01]  /*cfe0*/  FFMA.FTZ R30, R7, R14, R5 ;  /* 0x0000000e071e7223 */ /* 0x000fe20000010005 */
[--C-:B------:R-:W-:Y:S01]  /*cff0*/  HADD2.F32 R5, -RZ, R52.reuse.H0_H0 ;  /* 0x20000034ff057230 */ /* 0x100fe20000004100 */
[----:B------:R-:W-:Y:S01]  /*d000*/  FFMA.FTZ R34, R10, R13, R6 ;  /* 0x0000000d0a227223 */ /* 0x000fe20000010006 */
[----:B------:R-:W-:Y:S01]  /*d010*/  HADD2.F32 R6, -RZ, R52.H1_H1 ;  /* 0x30000034ff067230 */ /* 0x000fe20000004100 */
[----:B------:R-:W-:Y:S01]  /*d020*/  FMUL.FTZ R8, R2, R29 ;  /* 0x0000001d02087220 */ /* 0x000fe20000410000 */
[----:B------:R-:W-:Y:S01]  /*d030*/  F2FP.PACK_AB R12, R12, R17 ;  /* 0x000000110c0c723e */ /* 0x000fe200000000ff */
[----:B------:R-:W-:-:S02]  /*d040*/  FMUL.FTZ R11, R0, R28 ;  /* 0x0000001c000b7220 */ /* 0x000fc40000410000 */
[----:B------:R-:W-:Y:S02]  /*d050*/  FMUL.FTZ R2, R2, R19 ;  /* 0x0000001302027220 */ /* 0x000fe40000410000 */
[-C--:B------:R-:W-:Y:S02]  /*d060*/  FMUL.FTZ R0, R0, R18.reuse ;  /* 0x0000001200007220 */ /* 0x080fe40000410000 */
[----:B------:R-:W-:Y:S02]  /*d070*/  FFMA.FTZ R18, R5, R18, R11 ;  /* 0x0000001205127223 */ /* 0x000fe4000001000b */
        /* <DEDUP_REMOVED lines=15> */
.L_x_826:
[----:B------:R-:W-:Y:S05]  /*d170*/  BSYNC B0 ;  /* 0x0000000000007941 */ /* 0x000fea0003800000 */
.L_x_825:
        /* <DEDUP_REMOVED lines=101> */
.L_x_828:
[----:B------:R-:W-:Y:S05]  /*d7d0*/  BSYNC B0 ;  /* 0x0000000000007941 */ /* 0x000fea0003800000 */
.L_x_827:
        /* <DEDUP_REMOVED lines=101> */
.L_x_830:
[----:B------:R-:W-:Y:S05]  /*de30*/  BSYNC B0 ;  /* 0x0000000000007941 */ /* 0x000fea0003800000 */
.L_x_829:
[----:B------:R-:W-:Y:S01]  /*de40*/  IADD3 R0, R72, 0x40, RZ ;  /* 0x0000004048007810 */ /* 0x000fe20007ffe0ff */
[----:B------:R-:W-:Y:S03]  /*de50*/  BSSY B0, `(.L_x_831) ;  /* 0x0000064000007945 */ /* 0x000fe60003800000 */
[----:B------:R-:W-:-:S13]  /*de60*/  ISETP.GE.OR P1, PT, R0, R44, P0 ;  /* 0x0000002c0000720c */ /* 0x000fda0000726670 */
[----:B------:R-:W-:Y:S05]  /*de70*/  @P1 BRA `(.L_x_832) ;  /* 0x0000061000001947 */ /* 0x000fea0003800000 */
[----:B------:R-:W-:Y:S01]  /*de80*/  SHF.R.S32.HI R2, RZ, 0x1f, R0 ;  /* 0x0000001fff027819 */ /* 0x000fe20000011400 */
[----:B------:R-:W-:Y:S01]  /*de90*/  HADD2.F32 R17, -RZ, R47.H0_H0 ;  /* 0x2000002fff117230 */ /* 0x000fe20000004100 */
[----:B-1----:R-:W-:Y:S01]  /*dea0*/  MOV R9, c[0x0][0x27c] ;  /* 0x00009f0000097a02 */ /* 0x002fe20000000f00 */
[----:B------:R-:W-:Y:S01]  /*deb0*/  HADD2.F32 R16, -RZ, R49.H0_H0 ;  /* 0x20000031ff107230 */ /* 0x000fe20000004100 */
[----:B------:R-:W-:Y:S02]  /*dec0*/  SHF.L.U32 R5, R0, 0x6, RZ ;  /* 0x0000000600057819 */ /* 0x000fe400000006ff */
[----:B------:R-:W-:Y:S02]  /*ded0*/  LEA.HI R2, R2, R0, RZ, 0x3 ;  /* 0x0000000002027211 */ /* 0x000fe400078f18ff */
[----:B------:R-:W-:Y:S02]  /*dee0*/  LEA.HI R9, R9, R80, RZ, 0x1d ;  /* 0x0000005009097211 */ /* 0x000fe400078fe8ff */
[----:B------:R-:W-:-:S02]  /*def0*/  LOP3.LUT R0, R5, 0x1c0, RZ, 0xc0, !PT ;  /* 0x000001c005007812 */ /* 0x000fc400078ec0ff */
[----:B------:R-:W-:Y:S02]  /*df00*/  SHF.L.U32 R5, R2, 0x6, RZ ;  /* 0x0000000602057819 */ /* 0x000fe400000006ff */
[----:B------:R-:W-:Y:S02]  /*df10*/  SHF.R.S32.HI R10, RZ, 0x1f, R9 ;  /* 0x0000001fff0a7819 */ /* 0x000fe40000011409 */
[----:B------:R-:W-:Y:S02]  /*df20*/  SHF.L.U32 R7, R9, 0x3, RZ ;  /* 0x0000000309077819 */ /* 0x000fe400000006ff */
[----:B------:R-:W-:Y:S02]  /*df30*/  LOP3.LUT R6, R5, 0xfffffe00, RZ, 0xc0, !PT ;  /* 0xfffffe0005067812 */ /* 0x000fe400078ec0ff */
[----:B------:R-:W-:Y:S02]  /*df40*/  LEA.HI R5, R10, R9, RZ, 0x3 ;  /* 0x000000090a057211 */ /* 0x000fe400078f18ff */
[----:B------:R-:W-:-:S02]  /*df50*/  LOP3.LUT R8, R0, 0x38, R42, 0xf8, !PT ;  /* 0x0000003800087812 */ /* 0x000fc400078ef82a */
[----:B------:R-:W-:Y:S02]  /*df60*/  SHF.R.U32.HI R2, RZ, 0x3, R0 ;  /* 0x00000003ff027819 */ /* 0x000fe40000011600 */
[----:B------:R-:W-:Y:S02]  /*df70*/  LOP3.LUT R7, R0, 0x38, R7, 0xf8, !PT ;  /* 0x0000003800077812 */ /* 0x000fe400078ef807 */
[----:B------:R-:W-:Y:S02]  /*df80*/  SHF.L.U32 R0, R5, 0xa, RZ ;  /* 0x0000000a05007819 */ /* 0x000fe400000006ff */
        /* <DEDUP_REMOVED lines=8> */
[----:B------:R-:W-:Y:S02]  /*e010*/  HADD2.F32 R0, -RZ, R45.H1_H1 ;  /* 0x3000002dff007230 */ /* 0x000fe40000004100 */
[----:B------:R-:W-:Y:S02]  /*e020*/  HADD2.F32 R6, -RZ, R46.H0_H0 ;  /* 0x2000002eff067230 */ /* 0x000fe40000004100 */
[----:B------:R-:W2:Y:S01]  /*e030*/  LDS.128 R12, [R36+0x8100] ;  /* 0x00810000240c7984 */ /* 0x000ea20000000c00 */
[----:B-1----:R-:W-:-:S02]  /*e040*/  HADD2.F32 R23, -RZ, R8.H0_H0 ;  /* 0x20000008ff177230 */ /* 0x002fc40000004100 */
        /* <DEDUP_REMOVED lines=68> */
.L_x_832:
[----:B------:R-:W-:Y:S05]  /*e490*/  BSYNC B0 ;  /* 0x0000000000007941 */ /* 0x000fea0003800000 */
.L_x_831:
        /* <DEDUP_REMOVED lines=101> */
.L_x_834:
[----:B------:R-:W-:Y:S05]  /*eaf0*/  BSYNC B0 ;  /* 0x0000000000007941 */ /* 0x000fea0003800000 */
.L_x_833:
        /* <DEDUP_REMOVED lines=101> */
.L_x_836:
[----:B------:R-:W-:Y:S05]  /*f150*/  BSYNC B0 ;  /* 0x0000000000007941 */ /* 0x000fea0003800000 */
.L_x_835:
[----:B------:R-:W-:-:S04]  /*f160*/  IADD3 R2, R72, 0x70, RZ ;  /* 0x0000007048027810 */ /* 0x000fc80007ffe0ff */
        /* <DEDUP_REMOVED lines=9> */
[----:B------:R-:W-:-:S02]  /*f200*/  SHF.L.U32 R5, R2, 0x6, RZ ;  /* 0x0000000602057819 */ /* 0x000fc400000006ff */
[----:B------:R-:W-:Y:S02]  /*f210*/  SHF.R.S32.HI R10, RZ, 0x1f, R9 ;  /* 0x0000001fff0a7819 */ /* 0x000fe40000011409 */
[----:B------:R-:W-:Y:S02]  /*f220*/  LOP3.LUT R0, R0, 0x1c0, RZ, 0xc0, !PT ;  /* 0x000001c000007812 */ /* 0x000fe400078ec0ff */
        /* <DEDUP_REMOVED lines=87> */
.L_x_818:
[----:B------:R-:W-:Y:S05]  /*f7a0*/  BSYNC B2 ;  /* 0x0000000000027941 */ /* 0x000fea0003800000 */
.L_x_786:
[----:B------:R-:W-:Y:S01]  /*f7b0*/  SHF.R.S32.HI R7, RZ, 0x4, R55 ;  /* 0x00000004ff077819 */ /* 0x000fe20000011437 */
[----:B-1----:R-:W-:Y:S01]  /*f7c0*/  IMAD.SHL.U32 R9, R72, 0x8, RZ ;  /* 0x0000000848097824 */ /* 0x002fe200078e00ff */
[----:B------:R-:W-:Y:S01]  /*f7d0*/  SHF.L.U32 R5, R80, 0x6, RZ ;  /* 0x0000000650057819 */ /* 0x000fe200000006ff */
[----:B------:R-:W-:-:S04]  /*f7e0*/  DEPBAR.LE SB0, 0x0 ;  /* 0x000080000000791a */ /* 0x000fc80000000000 */
[----:B------:R-:W-:Y:S01]  /*f7f0*/  LEA.HI R0, R55, R7, RZ, 0x1 ;  /* 0x0000000737007211 */ /* 0x000fe200078f08ff */
[----:B------:R-:W-:Y:S01]  /*f800*/  IMAD R156, R73, -0x40, R208 ;  /* 0xffffffc0499c7824 */ /* 0x000fe200078e02d0 */
[----:B------:R-:W-:Y:S02]  /*f810*/  SHF.L.U32 R2, R53, 0x6, RZ ;  /* 0x0000000635027819 */ /* 0x000fe400000006ff */
[----:B------:R-:W-:Y:S02]  /*f820*/  LOP3.LUT R0, R0, 0xfffffffe, RZ, 0xc0, !PT ;  /* 0xfffffffe00007812 */ /* 0x000fe400078ec0ff */
[----:B------:R-:W-:Y:S02]  /*f830*/  LOP3.LUT R2, R2, 0x1c0, RZ, 0xc0, !PT ;  /* 0x000001c002027812 */ /* 0x000fe400078ec0ff */
[----:B------:R-:W-:Y:S02]  /*f840*/  IADD3 R7, R7, -R0, RZ ;  /* 0x8000000007077210 */ /* 0x000fe40007ffe0ff */
[----:B------:R-:W-:-:S02]  /*f850*/  LOP3.LUT R0, R5, 0x1c0, RZ, 0xc0, !PT ;  /* 0x000001c005007812 */ /* 0x000fc400078ec0ff */
[----:B------:R-:W-:Y:S02]  /*f860*/  SHF.L.U32 R5, R7, 0x3, RZ ;  /* 0x0000000307057819 */ /* 0x000fe400000006ff */
[----:B------:R-:W-:Y:S02]  /*f870*/  LEA.HI R157, R157, R213, RZ, 0x5 ;  /* 0x000000d59d9d7211 */ /* 0x000fe400078f28ff */
[----:B------:R-:W-:Y:S02]  /*f880*/  LOP3.LUT R9, R0, 0x8, R9, 0xf8, !PT ;  /* 0x0000000800097812 */ /* 0x000fe400078ef809 */
[----:B------:R-:W-:Y:S01]  /*f890*/  SHF.R.U32.HI R6, RZ, 0x3, R0 ;  /* 0x00000003ff067819 */ /* 0x000fe20000011600 */
[----:B------:R-:W-:Y:S01]  /*f8a0*/  IMAD.SHL.U32 R0, R157, 0x20, RZ ;  /* 0x000000209d007824 */ /* 0x000fe200078e00ff */
[----:B------:R-:W-:Y:S02]  /*f8b0*/  LOP3.LUT R8, R2, 0x8, R5, 0xf8, !PT ;  /* 0x0000000802087812 */ /* 0x000fe400078ef805 */
[----:B------:R-:W-:-:S02]  /*f8c0*/  SHF.R.U32.HI R2, RZ, 0x3, R2 ;  /* 0x00000003ff027819 */ /* 0x000fc40000011602 */
[----:B------:R-:W-:Y:S02]  /*f8d0*/  SHF.L.U32 R5, R54, 0x6, RZ ;  /* 0x0000000636057819 */ /* 0x000fe400000006ff */
[----:B------:R-:W-:Y:S02]  /*f8e0*/  LOP3.LUT R155, R8, R2, RZ, 0x3c, !PT ;  /* 0x00000002089b7212 */ /* 0x000fe400078e3cff */
[----:B------:R-:W-:Y:S02]  /*f8f0*/  LOP3.LUT R154, R5, 0xfffffe00, RZ, 0xc0, !PT ;  /* 0xfffffe00059a7812 */ /* 0x000fe400078ec0ff */
[----:B------:R-:W-:Y:S02]  /*f900*/  LOP3.LUT R2, R0, 0x7ffffc00, RZ, 0xc0, !PT ;  /* 0x7ffffc0000027812 */ /* 0x000fe400078ec0ff */
[----:B------:R-:W-:Y:S02]  /*f910*/  LOP3.LUT R6, R9, R6, RZ, 0x3c, !PT ;  /* 0x0000000609067212 */ /* 0x000fe400078e3cff */
[----:B------:R-:W-:-:S02]  /*f920*/  IADD3 R2, R155, R154, R2 ;  /* 0x0000009a9b027210 */ /* 0x000fc40007ffe002 */
[----:B------:R-:W-:Y:S01]  /*f930*/  LEA R0, R7, R6, 0x9 ;  /* 0x0000000607007211 */ /* 0x000fe200078e48ff */
[----:B------:R-:W-:Y:S01]  /*f940*/  IMAD.WIDE.U32 R6, R73, c[0x0][0x208], RZ ;  /* 0x0000820049067a25 */ /* 0x000fe200078e00ff */
[----:B------:R-:W-:Y:S01]  /*f950*/  BAR.SYNC.DEFER_BLOCKING 0x0 ;  /* 0x0000000000007b1d */ /* 0x000fe20000010000 */
[----:B------:R-:W-:Y:S02]  /*f960*/  LOP3.LUT P0, RZ, R80, 0x2, RZ, 0xc0, !PT ;  /* 0x0000000250ff7812 */ /* 0x000fe4000780c0ff */
[----:B------:R-:W-:Y:S01]  /*f970*/  SHF.L.U32 R232, R0, 0x1, RZ ;  /* 0x0000000100e87819 */ /* 0x000fe200000006ff */
[----:B------:R-:W-:Y:S01]  /*f980*/  IMAD.SHL.U32 R239, R2, 0x2, RZ ;  /* 0x0000000202ef7824 */ /* 0x000fe200078e00ff */
[----:B------:R-:W-:Y:S02]  /*f990*/  SHF.L.U32 R252, R252, 0x1, RZ ;  /* 0x00000001fcfc7819 */ /* 0x000fe400000006ff */
[C---:B------:R-:W-:Y:S02]  /*f9a0*/  IADD3 R0, R232.reuse, 0x4100, RZ ;  /* 0x00004100e8007810 */ /* 0x040fe40007ffe0ff */
[----:B------:R-:W-:-:S02]  /*f9b0*/  IADD3 R243, R232, 0x4120, RZ ;  /* 0x00004120e8f37810 */ /* 0x000fc40007ffe0ff */
[-C--:B------:R-:W-:Y:S02]  /*f9c0*/  LEA R241, R4, R239.reuse, 0x1 ;  /* 0x000000ef04f17211 */ /* 0x080fe400078e08ff */
[----:B------:R-:W-:Y:S02]  /*f9d0*/  MOV R158, 0x5 ;  /* 0x00000005009e7802 */ /* 0x000fe40000000f00 */
[----:B------:R-:W-:Y:S01]  /*f9e0*/  @P0 IADD3 R243, R0, -0x20, RZ ;  /* 0xffffffe000f30810 */ /* 0x000fe20007ffe0ff */
[----:B------:R-:W-:Y:S01]  /*f9f0*/  IMAD R0, R74, c[0x0][0x208], RZ ;  /* 0x000082004a007a24 */ /* 0x000fe200078e02ff */
[----:B------:R-:W-:Y:S02]  /*fa00*/  LEA R2, P0, R6, R82, 0x6 ;  /* 0x0000005206027211 */ /* 0x000fe400078030ff */
[----:B------:R-:W-:Y:S01]  /*fa10*/  LEA R240, R3, R239, 0x1 ;  /* 0x000000ef03f07211 */ /* 0x000fe200078e08ff */
[----:B------:R-:W-:Y:S01]  /*fa20*/  IMAD R5, R73, c[0x0][0x20c], R0 ;  /* 0x0000830049057a24 */ /* 0x000fe200078e0200 */
[----:B------:R-:W-:-:S02]  /*fa30*/  IADD3 R0, -R72, R156, RZ ;  /* 0x0000009c48007210 */ /* 0x000fc40007ffe1ff */
[----:B------:R-:W-:Y:S01]  /*fa40*/  LEA R242, R3, R241, 0x1 ;  /* 0x000000f103f27211 */ /* 0x000fe200078e08ff */
[----:B------:R-:W-:Y:S01]  /*fa50*/  LDSM.16.M88.4 R16, [R232+0x4100] ;  /* 0x00410000e810783b */ /* 0x000fe20000000200 */
[----:B------:R-:W-:Y:S02]  /*fa60*/  IADD3 R5, R7, R5, RZ ;  /* 0x0000000507057210 */ /* 0x000fe40007ffe0ff */
[----:B------:R-:W-:Y:S01]  /*fa70*/  ISETP.LT.OR P2, PT, R0, 0x1, P4 ;  /* 0x000000010000780c */ /* 0x000fe20002741670 */
[----:B------:R-:W-:Y:S01]  /*fa80*/  LDSM.16.M88.4 R20, [R232+0x4900] ;  /* 0x00490000e814783b */ /* 0x000fe20000000200 */
[----:B------:R-:W-:Y:S02]  /*fa90*/  LEA.HI.X R7, R6, R75, R5, 0x6, P0 ;  /* 0x0000004b06077211 */ /* 0x000fe400000f3405 */
[----:B------:R-:W-:Y:S01]  /*faa0*/  ISETP.LT.OR P1, PT, R0, 0x1, P3 ;  /* 0x000000010000780c */ /* 0x000fe20001f21670 */
[----:B------:R-:W-:Y:S01]  /*fab0*/  LDSM.16.M88.4 R28, [R232+0x5100] ;  /* 0x00510000e81c783b */ /* 0x000fe20000000200 */
[----:B------:R-:W-:-:S02]  /*fac0*/  LEA R6, P0, R2, c[0x0][0x1f8], 0x1 ;  /* 0x00007e0002067a11 */ /* 0x000fc400078008ff */
[----:B------:R-:W-:Y:S01]  /*fad0*/  ISETP.LT.OR P6, PT, R0, 0x21, P4 ;  /* 0x000000210000780c */ /* 0x000fe200027c1670 */
[----:B------:R-:W-:Y:S01]  /*fae0*/  LDSM.16.M88.4 R32, [R232+0x5900] ;  /* 0x00590000e820783b */ /* 0x000fe20000000200 */
[----:B------:R-:W-:Y:S01]  /*faf0*/  LEA.HI.X R7, R2, c[0x0][0x1fc], R7, 0x1, P0 ;  /* 0x00007f0002077a11 */ /* 0x000fe200000f0c07 */
[----:B------:R-:W-:Y:S01]  /*fb00*/  IMAD.MOV.U32 R2, RZ, RZ, c[0x0][0x208] ;  /* 0x00008200ff027624 */ /* 0x000fe200078e00ff */
[----:B------:R-:W-:Y:S01]  /*fb10*/  LEA R244, R4, R240, 0x1 ;  /* 0x000000f004f47211 */ /* 0x000fe200078e08ff */
[----:B------:R-:W1:Y:S01]  /*fb20*/  LDSM.16.M88.4 R12, [R239+0x8100] ;  /* 0x00810000ef0c783b */ /* 0x000e620000000200 */
[----:B------:R-:W-:Y:S02]  /*fb30*/  LOP3.LUT R152, R152, 0xfffffffd, RZ, 0xc0, !PT ;  /* 0xfffffffd98987812 */ /* 0x000fe400078ec0ff */
[C---:B------:R-:W-:Y:S01]  /*fb40*/  IADD3 R251, R243.reuse, 0x800, RZ ;  /* 0x00000800f3fb7810 */ /* 0x040fe20007ffe0ff */
[----:B------:R-:W2:Y:S01]  /*fb50*/  LDSM.16.M88.4 R8, [R239+0xa100] ;  /* 0x00a10000ef08783b */ /* 0x000ea20000000200 */
[----:B------:R-:W-:-:S02]  /*fb60*/  IADD3 R250, R243, 0x1000, RZ ;  /* 0x00001000f3fa7810 */ /* 0x000fc40007ffe0ff */
[C---:B------:R-:W-:Y:S01]  /*fb70*/  IADD3 R249, R243.reuse, 0x1800, RZ ;  /* 0x00001800f3f97810 */ /* 0x040fe20007ffe0ff */
[----:B------:R-:W-:Y:S01]  /*fb80*/  LDSM.16.M88.4 R52, [R243] ;  /* 0x00000000f334783b */ /* 0x000fe20000000200 */
[C---:B------:R-:W-:Y:S02]  /*fb90*/  IADD3 R248, R243.reuse, 0x2000, RZ ;  /* 0x00002000f3f87810 */ /* 0x040fe40007ffe0ff */
[C---:B------:R-:W-:Y:S01]  /*fba0*/  IADD3 R247, R243.reuse, 0x2800, RZ ;  /* 0x00002800f3f77810 */ /* 0x040fe20007ffe0ff */
[----:B------:R-:W3:Y:S01]  /*fbb0*/  LDSM.16.M88.4 R24, [R241+0xa100] ;  /* 0x00a10000f118783b */ /* 0x000ee20000000200 */
[C---:B------:R-:W-:Y:S02]  /*fbc0*/  IADD3 R246, R243.reuse, 0x3000, RZ ;  /* 0x00003000f3f67810 */ /* 0x040fe40007ffe0ff */
[----:B------:R-:W-:Y:S01]  /*fbd0*/  IADD3 R245, R243, 0x3800, RZ ;  /* 0x00003800f3f57810 */ /* 0x000fe20007ffe0ff */
[----:B------:R-:W4:Y:S04]  /*fbe0*/  LDSM.16.M88.4 R48, [R243+0x800] ;  /* 0x00080000f330783b */ /* 0x000f280000000200 */
[----:B------:R-:W2:Y:S04]  /*fbf0*/  LDSM.16.M88.4 R40, [R243+0x1000] ;  /* 0x00100000f328783b */ /* 0x000ea80000000200 */
[----:B------:R-:W2:Y:S01]  /*fc00*/  LDSM.16.M88.4 R36, [R243+0x1800] ;  /* 0x00180000f324783b */ /* 0x000ea20000000200 */
[C---:B-1----:R-:W-:Y:S08]  /*fc10*/  HMMA.16816.F32 R108, R12.reuse, R16, RZ ;  /* 0x000000100c6c723c */ /* 0x042ff000000018ff */
[C---:B------:R-:W-:Y:S08]  /*fc20*/  HMMA.16816.F32 R128, R12.reuse, R18, RZ ;  /* 0x000000120c80723c */ /* 0x040ff000000018ff */
[C---:B------:R-:W-:Y:S08]  /*fc30*/  HMMA.16816.F32 R104, R12.reuse, R20, RZ ;  /* 0x000000140c68723c */ /* 0x040ff000000018ff */
[C---:B------:R-:W-:Y:S08]  /*fc40*/  HMMA.16816.F32 R112, R12.reuse, R22, RZ ;  /* 0x000000160c70723c */ /* 0x040ff000000018ff */
[C---:B------:R-:W-:Y:S08]  /*fc50*/  HMMA.16816.F32 R100, R12.reuse, R28, RZ ;  /* 0x0000001c0c64723c */ /* 0x040ff000000018ff */
[C---:B------:R-:W-:Y:S08]  /*fc60*/  HMMA.16816.F32 R116, R12.reuse, R30, RZ ;  /* 0x0000001e0c74723c */ /* 0x040ff000000018ff */
[C---:B------:R-:W-:Y:S08]  /*fc70*/  HMMA.16816.F32 R88, R12.reuse, R32, RZ ;  /* 0x000000200c58723c */ /* 0x040ff000000018ff */
[----:B------:R-:W-:Y:S07]  /*fc80*/  HMMA.16816.F32 R72, R12, R34, RZ ;  /* 0x000000220c48723c */ /* 0x000fee00000018ff */
[----:B------:R-:W-:Y:S01]  /*fc90*/  SHF.L.U32 R14, R2, 0x5, RZ ;  /* 0x00000005020e7819 */ /* 0x000fe200000006ff */
[C---:B--2---:R-:W-:Y:S08]  /*fca0*/  HMMA.16816.F32 R56, R8.reuse, R20, RZ ;  /* 0x000000140838723c */ /* 0x044ff000000018ff */
[----:B------:R-:W-:Y:S01]  /*fcb0*/  HMMA.16816.F32 R76, R8, R22, RZ ;  /* 0x00000016084c723c */ /* 0x000fe200000018ff */
[----:B------:R-:W1:Y:S04]  /*fcc0*/  LDSM.16.M88.4 R20, [R241+0x8100] ;  /* 0x00810000f114783b */ /* 0x000e680000000200 */
[----:B------:R-:W-:Y:S01]  /*fcd0*/  @!PT LDS RZ, [RZ] ;  /* 0x00000000fffff984 */ /* 0x000fe20000000800 */
[----:B------:R-:W-:Y:S01]  /*fce0*/  @!PT LDS RZ, [RZ] ;  /* 0x00000000fffff984 */ /* 0x000fe20000000800 */
[----:B------:R-:W-:Y:S01]  /*fcf0*/  @!PT LDS RZ, [RZ] ;  /* 0x00000000fffff984 */ /* 0x000fe20000000800 */
[----:B------:R2:W-:Y:S01]  /*fd00*/  LDGSTS.E.BYPASS.LTC128B.128 [R252+0x100], [R6.64], !P2 ;  /* 0x0010000006fc7fae */ /* 0x0005e2000d101d48 */
[----:B------:R-:W-:-:S02]  /*fd10*/  IADD3 R12, P5, P2, R14, 0x80, R6 ;  /* 0x000000800e0c7810 */ /* 0x000fc40007abe006 */
[C---:B------:R-:W-:Y:S01]  /*fd20*/  HMMA.16816.F32 R44, R8.reuse, R16, RZ ;  /* 0x00000010082c723c */ /* 0x040fe200000018ff */
[----:B------:R2:W-:Y:S07]  /*fd30*/  LDGSTS.E.BYPASS.LTC128B.128 [R252+0x2100], [R6.64+0x80], !P1 ;  /* 0x0210008006fc7fae */ /* 0x0005ee000c901d48 */
[C---:B------:R-:W-:Y:S08]  /*fd40*/  HMMA.16816.F32 R64, R8.reuse, R28, RZ ;  /* 0x0000001c0840723c */ /* 0x040ff000000018ff */
[C---:B------:R-:W-:Y:S08]  /*fd50*/  HMMA.16816.F32 R60, R8.reuse, R32, RZ ;  /* 0x00000020083c723c */ /* 0x040ff000000018ff */
[C---:B------:R-:W-:Y:S07]  /*fd60*/  HMMA.16816.F32 R68, R8.reuse, R18, RZ ;  /* 0x000000120844723c */ /* 0x040fee00000018ff */
[----:B------:R-:W-:Y:S01]  /*fd70*/  SHF.L.U64.HI R18, R2, R158, c[0x0][0x20c] ;  /* 0x0000830002127619 */ /* 0x000fe2000001029e */
[----:B------:R-:W-:Y:S01]  /*fd80*/  HMMA.16816.F32 R96, R8, R30, RZ ;  /* 0x0000001e0860723c */ /* 0x000fe200000018ff */
[----:B------:R-:W-:-:S02]  /*fd90*/  IADD3 R2, P0, R14, 0x80, RZ ;  /* 0x000000800e027810 */ /* 0x000fc40007f1e0ff */
[----:B------:R-:W-:Y:S01]  /*fda0*/  IADD3.X R13, R18, RZ, R7, P5, P2 ;  /* 0x000000ff120d7210 */ /* 0x000fe20002fe4407 */
[----:B------:R-:W-:Y:S01]  /*fdb0*/  STL [R1+0x54], R18 ;  /* 0x0000541201007387 */ /* 0x000fe20000100800 */
[----:B------:R-:W-:Y:S01]  /*fdc0*/  ISETP.LT.OR P5, PT, R0, 0x21, P3 ;  /* 0x000000210000780c */ /* 0x000fe20001fa1670 */
[----:B------:R-:W-:Y:S02]  /*fdd0*/  IMAD.X R5, RZ, RZ, R18, P0 ;  /* 0x000000ffff057224 */ /* 0x000fe400000e0612 */
[----:B------:R-:W-:Y:S07]  /*fde0*/  HMMA.16816.F32 R92, R8, R34, RZ ;  /* 0x00000022085c723c */ /* 0x000fee00000018ff */
[----:B------:R-:W-:Y:S01]  /*fdf0*/  IADD3 R8, P1, R14, R6, RZ ;  /* 0x000000060e087210 */ /* 0x000fe20007f3e0ff */
[----:B---3--:R-:W-:Y:S03]  /*fe00*/  HMMA.16816.F32 R84, R24, R52, R44 ;  /* 0x000000341854723c */ /* 0x008fe6000000182c */
[----:B------:R-:W-:-:S02]  /*fe10*/  IADD3.X R9, R18, R7, RZ, P1, !PT ;  /* 0x0000000712097210 */ /* 0x000fc40000ffe4ff */
[----:B--2---:R-:W-:Y:S02]  /*fe20*/  IADD3 R6, P1, R8, R14, RZ ;  /* 0x0000000e08067210 */ /* 0x004fe40007f3e0ff */
[C---:B------:R-:W-:Y:S01]  /*fe30*/  IADD3 R10, P0, R2.reuse, R8, RZ ;  /* 0x00000008020a7210 */ /* 0x040fe20007f1e0ff */
[C---:B----4-:R-:W-:Y:S01]  /*fe40*/  HMMA.16816.F32 R144, R24.reuse, R48, R56 ;  /* 0x000000301890723c */ /* 0x050fe20000001838 */
[----:B------:R-:W-:Y:S02]  /*fe50*/  IADD3 R16, P2, R2, R6, RZ ;  /* 0x0000000602107210 */ /* 0x000fe40007f5e0ff */
[----:B------:R-:W-:Y:S02]  /*fe60*/  IADD3.X R7, R9, R18, RZ, P1, !PT ;  /* 0x0000001209077210 */ /* 0x000fe40000ffe4ff */
[C---:B------:R-:W-:Y:S02]  /*fe70*/  ISETP.LT.OR P1, PT, R0.reuse, 0x11, P3 ;  /* 0x000000110000780c */ /* 0x040fe40001f21670 */
[C---:B------:R-:W-:Y:S01]  /*fe80*/  IADD3.X R11, R5.reuse, R9, RZ, P0, !PT ;  /* 0x00000009050b7210 */ /* 0x040fe200007fe4ff */
[----:B------:R-:W-:Y:S01]  /*fe90*/  IMAD.X R17, R5, 0x1, R7, P2 ;  /* 0x0000000105117824 */ /* 0x000fe200010e0607 */
[----:B------:R-:W-:Y:S01]  /*fea0*/  ISETP.LT.OR P2, PT, R0, 0x11, P4 ;  /* 0x000000110000780c */ /* 0x000fe20002741670 */
[----:B------:R-:W-:Y:S01]  /*feb0*/  HMMA.16816.F32 R56, R24, R54, R68 ;  /* 0x000000361838723c */ /* 0x000fe20000001844 */
[----:B------:R-:W-:-:S04]  /*fec0*/  IADD3 R14, P0, R6, R14, RZ ;  /* 0x0000000e060e7210 */ /* 0x000fc80007f1e0ff */
[----:B------:R-:W-:Y:S02]  /*fed0*/  IADD3.X R15, R7, R18, RZ, P0, !PT ;  /* 0x00000012070f7210 */ /* 0x000fe400007fe4ff */
[----:B------:R-:W-:Y:S01]  /*fee0*/  LOP3.LUT P0, RZ, R80, 0x4, RZ, 0xc0, !PT ;  /* 0x0000000450ff7812 */ /* 0x000fe2000780c0ff */
[----:B------:R-:W-:Y:S04]  /*fef0*/  HMMA.16816.F32 R132, R24, R40, R64 ;  /* 0x000000281884723c */ /* 0x000fe80000001840 */
[----:B------:R2:W-:Y:S01]  /*ff00*/  LDGSTS.E.BYPASS.LTC128B.128 [R252+0x900], [R8.64], !P2 ;  /* 0x0090000008fc7fae */ /* 0x0005e2000d101d48 */
[----:B------:R-:W-:-:S03]  /*ff10*/  ISETP.LT.OR P2, PT, R0, 0x31, P4 ;  /* 0x000000310000780c */ /* 0x000fc60002741670 */
[----:B------:R3:W-:Y:S01]  /*ff20*/  LDGSTS.E.BYPASS.LTC128B.128 [R252+0x2900], [R12.64], !P1 ;  /* 0x029000000cfc7fae */ /* 0x0007e2000c901d48 */
[----:B------:R-:W-:Y:S01]  /*ff30*/  ISETP.LT.OR P1, PT, R0, 0x31, P3 ;  /* 0x000000310000780c */ /* 0x000fe20001f21670 */
[C---:B------:R-:W-:Y:S01]  /*ff40*/  HMMA.16816.F32 R80, R24.reuse, R36, R60 ;  /* 0x000000241850723c */ /* 0x040fe2000000183c */
[----:B------:R-:W-:Y:S01]  /*ff50*/  MOV R0, 0x40 ;  /* 0x0000004000007802 */ /* 0x000fe20000000f00 */
[----:B------:R4:W-:Y:S01]  /*ff60*/  LDGSTS.E.BYPASS.LTC128B.128 [R252+0x1100], [R6.64], !P6 ;  /* 0x0110000006fc7fae */ /* 0x0009e2000f101d48 */
[----:B------:R-:W-:Y:S02]  /*ff70*/  ISETP.GE.AND P6, PT, R208, 0x41, PT ;  /* 0x00000041d000780c */ /* 0x000fe40003fc6270 */
[----:B------:R-:W-:Y:S01]  /*ff80*/  SEL R0, R0, 0xffffffc0, !P0 ;  /* 0xffffffc000007807 */ /* 0x000fe20004000000 */
[----:B------:R2:W-:Y:S02]  /*ff90*/  LDGSTS.E.BYPASS.LTC128B.128 [R252+0x3100], [R10.64], !P5 ;  /* 0x031000000afc7fae */ /* 0x0005e4000e901d48 */
[C---:B------:R-:W-:Y:S01]  /*ffa0*/  HMMA.16816.F32 R140, R24.reuse, R50, R76 ;  /* 0x00000032188c723c */ /* 0x040fe2000000184c */
[----:B------:R-:W-:Y:S01]  /*ffb0*/  IADD3 R237, R0, R243, RZ ;  /* 0x000000f300ed7210 */ /* 0x000fe20007ffe0ff */
[----:B------:R-:W-:Y:S01]  /*ffc0*/  IMAD.IADD R238, R232, 0x1, R0 ;  /* 0x00000001e8ee7824 */ /* 0x000fe200078e0200 */
[----:B------:R3:W-:Y:S04]  /*ffd0*/  LDGSTS.E.BYPASS.LTC128B.128 [R252+0x1900], [R14.64], !P2 ;  /* 0x019000000efc7fae */ /* 0x0007e8000d101d48 */
[----:B------:R4:W-:Y:S01]  /*ffe0*/  LDGSTS.E.BYPASS.LTC128B.128 [R252+0x3900], [R16.64], !P1 ;  /* 0x0390000010fc7fae */ /* 0x0009e2000c901d48 */
[----:B------:R-:W-:Y:S01]  /*fff0*/  HMMA.16816.F32 R148, R24, R42, R96 ;  /* 0x0000002a1894723c */ /* 0x000fe20000001860 */
[----:B------:R-:W-:-:S02]  /*10000*/  @P6 LOP3.LUT R152, R152, 0x2, RZ, 0xfc, !PT ;  /* 0x0000000298986812 */ /* 0x000fc400078efcff */
[----:B------:R-:W-:Y:S04]  /*10010*/  LDSM.16.M88.4 R44, [R238+0x4100] ;  /* 0x00410000ee2c783b */ /* 0x000fe80000000200 */
[----:B------:R-:W-:Y:S01]  /*10020*/  LDSM.16.M88.4 R32, [R238+0x4900] ;  /* 0x00490000ee20783b */ /* 0x000fe20000000200 */
[----:B------:R-:W-:Y:S03]  /*10030*/  HMMA.16816.F32 R68, R24, R38, R92 ;  /* 0x000000261844723c */ /* 0x000fe6000000185c */
[----:B------:R-:W-:Y:S04]  /*10040*/  LDSM.16.M88.4 R24, [R238+0x5900] ;  /* 0x00590000ee18783b */ /* 0x000fe80000000200 */
[----:B------:R-:W-:Y:S01]  /*10050*/  LDSM.16.M88.4 R28, [R238+0x5100] ;  /* 0x00510000ee1c783b */ /* 0x000fe20000000200 */
[C---:B-1----:R-:W-:Y:S03]  /*10060*/  HMMA.16816.F32 R60, R20.reuse, R54, R128 ;  /* 0x00000036143c723c */ /* 0x042fe60000001880 */
[----:B------:R-:W-:Y:S04]  /*10070*/  LDSM.16.M88.4 R76, [R232+0x6100] ;  /* 0x00610000e84c783b */ /* 0x000fe80000000200 */
[----:B---3--:R-:W-:Y:S01]  /*10080*/  LDSM.16.M88.4 R12, [R240+0xa100] ;  /* 0x00a10000f00c783b */ /* 0x008fe20000000200 */
[C---:B--2---:R-:W-:Y:S03]  /*10090*/  HMMA.16816.F32 R8, R20.reuse, R52, R108 ;  /* 0x000000341408723c */ /* 0x044fe6000000186c */
[----:B----4-:R-:W1:Y:S04]  /*100a0*/  LDSM.16.M88.4 R16, [R240+0x8100] ;  /* 0x00810000f010783b */ /* 0x010e680000000200 */
[----:B------:R-:W-:Y:S01]  /*100b0*/  LDSM.16.M88.4 R92, [R237+0x1000] ;  /* 0x00100000ed5c783b */ /* 0x000fe20000000200 */
[C---:B------:R-:W-:Y:S03]  /*100c0*/  HMMA.16816.F32 R124, R20.reuse, R48, R104 ;  /* 0x00000030147c723c */ /* 0x040fe60000001868 */
[----:B------:R-:W0:Y:S05]  /*100d0*/  LDGDEPBAR ;  /* 0x00000000000079af */ /* 0x000e2a0000000000 */
[C---:B------:R-:W-:Y:S08]  /*100e0*/  HMMA.16816.F32 R136, R20.reuse, R40, R100 ;  /* 0x000000281488723c */ /* 0x040ff00000001864 */
[C---:B------:R-:W-:Y:S08]  /*100f0*/  HMMA.16816.F32 R120, R20.reuse, R36, R88 ;  /* 0x000000241478723c */ /* 0x040ff00000001858 */
[C---:B------:R-:W-:Y:S08]  /*10100*/  HMMA.16816.F32 R112, R20.reuse, R50, R112 ;  /* 0x000000321470723c */ /* 0x040ff00000001870 */
[C---:B------:R-:W-:Y:S01]  /*10110*/  HMMA.16816.F32 R108, R20.reuse, R42, R116 ;  /* 0x0000002a146c723c */ /* 0x040fe20000001874 */
[----:B------:R-:W-:Y:S04]  /*10120*/  LDSM.16.M88.4 R40, [R242+0x8100] ;  /* 0x00810000f228783b */ /* 0x000fe80000000200 */
[----:B------:R-:W-:Y:S03]  /*10130*/  LDSM.16.M88.4 R116, [R237+0x1800] ;  /* 0x00180000ed74783b */ /* 0x000fe60000000200 */
[----:B------:R-:W-:Y:S01]  /*10140*/  HMMA.16816.F32 R52, R20, R38, R72 ;  /* 0x000000261434723c */ /* 0x000fe20000001848 */
[----:B------:R-:W2:Y:S04]  /*10150*/  LDSM.16.M88.4 R20, [R237] ;  /* 0x00000000ed14783b */ /* 0x000ea80000000200 */
[----:B------:R-:W-:Y:S03]  /*10160*/  LDSM.16.M88.4 R36, [R239+0xc100] ;  /* 0x00c10000ef24783b */ /* 0x000fe60000000200 */
[----:B-1----:R-:W-:Y:S01]  /*10170*/  HMMA.16816.F32 R48, R16, R44, R8 ;  /* 0x0000002c1030723c */ /* 0x002fe20000001808 */
[----:B------:R-:W1:Y:S07]  /*10180*/  LDSM.16.M88.4 R8, [R242+0xa100] ;  /* 0x00a10000f208783b */ /* 0x000e6e0000000200 */
[C---:B------:R-:W-:Y:S08]  /*10190*/  HMMA.16816.F32 R96, R12.reuse, R24, R80 ;  /* 0x000000180c60723c */ /* 0x040ff00000001850 */
[C---:B------:R-:W-:Y:S08]  /*101a0*/  HMMA.16816.F32 R64, R12.reuse, R44, R84 ;  /* 0x0000002c0c40723c */ /* 0x040ff00000001854 */
[C---:B------:R-:W-:Y:S08]  /*101b0*/  HMMA.16816.F32 R104, R12.reuse, R32, R144 ;  /* 0x000000200c68723c */ /* 0x040ff00000001890 */
[C---:B------:R-:W-:Y:S08]  /*101c0*/  HMMA.16816.F32 R100, R12.reuse, R28, R132 ;  /* 0x0000001c0c64723c */ /* 0x040ff00000001884 */
[C---:B------:R-:W-:Y:S01]  /*101d0*/  HMMA.16816.F32 R88, R12.reuse, R46, R56 ;  /* 0x0000002e0c58723c */ /* 0x040fe20000001838 */
[----:B------:R-:W3:Y:S07]  /*101e0*/  LDSM.16.M88.4 R56, [R237+0x800] ;  /* 0x00080000ed38783b */ /* 0x000eee0000000200 */
[C---:B------:R-:W-:Y:S08]  /*101f0*/  HMMA.16816.F32 R80, R12.reuse, R34, R140 ;  /* 0x000000220c50723c */ /* 0x040ff0000000188c */
[C---:B------:R-:W-:Y:S08]  /*10200*/  HMMA.16816.F32 R72, R12.reuse, R30, R148 ;  /* 0x0000001e0c48723c */ /* 0x040ff00000001894 */
[----:B------:R-:W-:Y:S08]  /*10210*/  HMMA.16816.F32 R68, R12, R26, R68 ;  /* 0x0000001a0c44723c */ /* 0x000ff00000001844 */
[----:B--2---:R-:W-:Y:S08]  /*10220*/  HMMA.16816.F32 R12, R40, R20, R48 ;  /* 0x00000014280c723c */ /* 0x004ff00000001830 */
[C---:B------:R-:W-:Y:S01]  /*10230*/  HMMA.16816.F32 R44, R16.reuse, R46, R60 ;  /* 0x0000002e102c723c */ /* 0x040fe2000000183c */
[----:B------:R-:W-:Y:S07]  /*10240*/  LDSM.16.M88.4 R60, [R243+0x2000] ;  /* 0x00200000f33c783b */ /* 0x000fee0000000200 */
[C---:B------:R-:W-:Y:S08]  /*10250*/  HMMA.16816.F32 R84, R16.reuse, R32, R124 ;  /* 0x000000201054723c */ /* 0x040ff0000000187c */
[C---:B------:R-:W-:Y:S01]  /*10260*/  HMMA.16816.F32 R112, R16.reuse, R34, R112 ;  /* 0x000000221070723c */ /* 0x040fe20000001870 */
[----:B------:R-:W2:Y:S07]  /*10270*/  LDSM.16.M88.4 R32, [R239+0xe100] ;  /* 0x00e10000ef20783b */ /* 0x000eae0000000200 */
[C---:B------:R-:W-:Y:S08]  /*10280*/  HMMA.16816.F32 R136, R16.reuse, R28, R136 ;  /* 0x0000001c1088723c */ /* 0x040ff00000001888 */
[C---:B------:R-:W-:Y:S01]  /*10290*/  HMMA.16816.F32 R108, R16.reuse, R30, R108 ;  /* 0x0000001e106c723c */ /* 0x040fe2000000186c */
[----:B------:R-:W4:Y:S07]  /*102a0*/  LDSM.16.M88.4 R28, [R241+0xc100] ;  /* 0x00c10000f11c783b */ /* 0x000f2e0000000200 */
[C---:B------:R-:W-:Y:S08]  /*102b0*/  HMMA.16816.F32 R124, R16.reuse, R24, R120 ;  /* 0x00000018107c723c */ /* 0x040ff00000001878 */
[----:B------:R-:W-:Y:S01]  /*102c0*/  HMMA.16816.F32 R120, R16, R26, R52 ;  /* 0x0000001a1078723c */ /* 0x000fe20000001834 */
[----:B------:R-:W2:Y:S04]  /*102d0*/  LDSM.16.M88.4 R24, [R241+0xe100] ;  /* 0x00e10000f118783b */ /* 0x000ea80000000200 */
[----:B------:R-:W-:Y:S03]  /*102e0*/  LDSM.16.M88.4 R52, [R238+0x6100] ;  /* 0x00610000ee34783b */ /* 0x000fe60000000200 */
[----:B-1----:R-:W-:Y:S08]  /*102f0*/  HMMA.16816.F32 R16, R8, R20, R64 ;  /* 0x000000140810723c */ /* 0x002ff00000001840 */
[----:B------:R-:W-:Y:S08]  /*10300*/  HMMA.16816.F32 R12, R36, R76, R12 ;  /* 0x0000004c240c723c */ /* 0x000ff0000000180c */
[C---:B------:R-:W-:Y:S08]  /*10310*/  HMMA.16816.F32 R148, R8.reuse, R118, R68 ;  /* 0x000000760894723c */ /* 0x040ff00000001844 */
[-C--:B------:R-:W-:Y:S08]  /*10320*/  HMMA.16816.F32 R64, R8, R22.reuse, R88 ;  /* 0x000000160840723c */ /* 0x080ff00000001858 */
[----:B------:R-:W-:Y:S01]  /*10330*/  HMMA.16816.F32 R68, R40, R22, R44 ;  /* 0x000000162844723c */ /* 0x000fe2000000182c */
[----:B------:R-:W1:Y:S04]  /*10340*/  LDSM.16.M88.4 R20, [R240+0xc100] ;  /* 0x00c10000f014783b */ /* 0x000e680000000200 */
[----:B------:R-:W-:Y:S03]  /*10350*/  LDSM.16.M88.4 R44, [R237+0x2000] ;  /* 0x00200000ed2c783b */ /* 0x000fe60000000200 */
[C---:B---3--:R-:W-:Y:S08]  /*10360*/  HMMA.16816.F32 R104, R8.reuse, R56, R104 ;  /* 0x000000380868723c */ /* 0x048ff00000001868 */
[C---:B------:R-:W-:Y:S08]  /*10370*/  HMMA.16816.F32 R128, R8.reuse, R58, R80 ;  /* 0x0000003a0880723c */ /* 0x040ff00000001850 */
[C---:B------:R-:W-:Y:S08]  /*10380*/  HMMA.16816.F32 R100, R8.reuse, R92, R100 ;  /* 0x0000005c0864723c */ /* 0x040ff00000001864 */
[C---:B------:R-:W-:Y:S08]  /*10390*/  HMMA.16816.F32 R132, R8.reuse, R94, R72 ;  /* 0x0000005e0884723c */ /* 0x040ff00000001848 */
[----:B------:R-:W-:Y:S08]  /*103a0*/  HMMA.16816.F32 R140, R8, R116, R96 ;  /* 0x00000074088c723c */ /* 0x000ff00000001860 */
[----:B--2---:R-:W-:Y:S01]  /*103b0*/  HMMA.16816.F32 R8, R32, R76, R16 ;  /* 0x0000004c2008723c */ /* 0x004fe20000001810 */
[----:B------:R-:W2:Y:S07]  /*103c0*/  LDSM.16.M88.4 R16, [R240+0xe100] ;  /* 0x00e10000f010783b */ /* 0x000eae0000000200 */
[----:B----4-:R-:W-:Y:S01]  /*103d0*/  HMMA.16816.F32 R48, R28, R60, R12 ;  /* 0x0000003c1c30723c */ /* 0x010fe2000000180c */
[----:B------:R-:W3:Y:S07]  /*103e0*/  LDSM.16.M88.4 R12, [R242+0xc100] ;  /* 0x00c10000f20c783b */ /* 0x000eee0000000200 */
[C---:B------:R-:W-:Y:S08]  /*103f0*/  HMMA.16816.F32 R88, R40.reuse, R56, R84 ;  /* 0x000000382858723c */ /* 0x040ff00000001854 */
[----:B------:R-:W-:Y:S08]  /*10400*/  HMMA.16816.F32 R112, R40, R58, R112 ;  /* 0x0000003a2870723c */ /* 0x000ff00000001870 */
[----:B------:R-:W-:Y:S01]  /*10410*/  HMMA.16816.F32 R56, R24, R60, R8 ;  /* 0x0000003c1838723c */ /* 0x000fe20000001808 */
[----:B------:R-:W-:Y:S07]  /*10420*/  LDSM.16.M88.4 R8, [R244+0xe100] ;  /* 0x00e10000f408783b */ /* 0x000fee0000000200 */
[----:B-1----:R-:W-:Y:S01]  /*10430*/  HMMA.16816.F32 R72, R20, R52, R48 ;  /* 0x000000341448723c */ /* 0x002fe20000001830 */
[----:B------:R-:W1:Y:S07]  /*10440*/  LDSM.16.M88.4 R48, [R232+0x6900] ;  /* 0x00690000e830783b */ /* 0x000e6e0000000200 */
[-C--:B------:R-:W-:Y:S08]  /*10450*/  HMMA.16816.F32 R68, R36, R78.reuse, R68 ;  /* 0x0000004e2444723c */ /* 0x080ff00000001844 */
[----:B------:R-:W-:Y:S08]  /*10460*/  HMMA.16816.F32 R76, R32, R78, R64 ;  /* 0x0000004e204c723c */ /* 0x000ff00000001840 */
[----:B--2---:R-:W-:Y:S01]  /*10470*/  HMMA.16816.F32 R64, R16, R52, R56 ;  /* 0x000000341040723c */ /* 0x004fe20000001838 */
[----:B------:R-:W2:Y:S07]  /*10480*/  LDSM.16.M88.4 R56, [R243+0x2800] ;  /* 0x00280000f338783b */ /* 0x000eae0000000200 */
[----:B------:R-:W-:Y:S08]  /*10490*/  HMMA.16816.F32 R68, R28, R62, R68 ;  /* 0x0000003e1c44723c */ /* 0x000ff00000001844 */
[----:B---3--:R-:W-:Y:S08]  /*104a0*/  HMMA.16816.F32 R80, R12, R44, R72 ;  /* 0x0000002c0c50723c */ /* 0x008ff00000001848 */
[----:B------:R-:W-:Y:S08]  /*104b0*/  HMMA.16816.F32 R76, R24, R62, R76 ;  /* 0x0000003e184c723c */ /* 0x000ff0000000184c */
[----:B-1----:R-:W-:Y:S08]  /*104c0*/  HMMA.16816.F32 R72, R36, R48, R88 ;  /* 0x000000302448723c */ /* 0x002ff00000001858 */
[----:B------:R-:W-:Y:S01]  /*104d0*/  HMMA.16816.F32 R136, R40, R92, R136 ;  /* 0x0000005c2888723c */ /* 0x000fe20000001888 */
[----:B------:R-:W-:-:S04]  /*104e0*/  FMUL.FTZ R0, R80, c[0x0][0x320] ;  /* 0x0000c80050007a20 */ /* 0x000fc80000410000 */
[----:B------:R1:W3:Y:S03]  /*104f0*/  MUFU.TANH R153, R0 ;  /* 0x0000000000997308 */ /* 0x0002e60000002400 */
[C---:B------:R-:W-:Y:S08]  /*10500*/  HMMA.16816.F32 R108, R40.reuse, R94, R108 ;  /* 0x0000005e286c723c */ /* 0x040ff0000000186c */
[----:B------:R-:W-:Y:S01]  /*10510*/  HMMA.16816.F32 R124, R40, R116, R124 ;  /* 0x00000074287c723c */ /* 0x000fe2000000187c */
[----:B-1----:R-:W-:-:S07]  /*10520*/  FMUL.FTZ R0, R81, c[0x0][0x320] ;  /* 0x0000c80051007a20 */ /* 0x002fce0000410000 */
[----:B------:R-:W-:Y:S01]  /*10530*/  HMMA.16816.F32 R120, R40, R118, R120 ;  /* 0x000000762878723c */ /* 0x000fe20000001878 */
[----:B------:R-:W1:Y:S01]  /*10540*/  LDSM.16.M88.4 R40, [R238+0x6900] ;  /* 0x00690000ee28783b */ /* 0x000e620000000200 */
[----:B------:R4:W1:Y:S06]  /*10550*/  MUFU.TANH R147, R0 ;  /* 0x0000000000937308 */ /* 0x00086c0000002400 */
[----:B------:R-:W-:Y:S08]  /*10560*/  HMMA.16816.F32 R84, R8, R44, R64 ;  /* 0x0000002c0854723c */ /* 0x000ff00000001840 */
[----:B------:R-:W-:Y:S01]  /*10570*/  HMMA.16816.F32 R64, R20, R54, R68 ;  /* 0x000000361440723c */ /* 0x000fe20000001844 */
[----:B----4-:R-:W-:-:S04]  /*10580*/  FMUL.FTZ R0, R82, c[0x0][0x320] ;  /* 0x0000c80052007a20 */ /* 0x010fc80000410000 */
[----:B------:R4:W1:Y:S03]  /*10590*/  MUFU.TANH R146, R0 ;  /* 0x0000000000927308 */ /* 0x0008660000002400 */
[----:B------:R-:W-:Y:S08]  /*105a0*/  HMMA.16816.F32 R60, R32, R48, R104 ;  /* 0x00000030203c723c */ /* 0x000ff00000001868 */
[----:B------:R-:W-:Y:S01]  /*105b0*/  HMMA.16816.F32 R68, R16, R54, R76 ;  /* 0x000000361044723c */ /* 0x000fe2000000184c */
[----:B------:R-:W1:Y:S01]  /*105c0*/  LDSM.16.M88.4 R52, [R237+0x2800] ;  /* 0x00280000ed34783b */ /* 0x000e620000000200 */
[----:B----4-:R-:W-:-:S06]  /*105d0*/  FMUL.FTZ R0, R83, c[0x0][0x320] ;  /* 0x0000c80053007a20 */ /* 0x010fcc0000410000 */
[----:B--2---:R-:W-:Y:S01]  /*105e0*/  HMMA.16816.F32 R72, R28, R56, R72 ;  /* 0x000000381c48723c */ /* 0x004fe20000001848 */
[----:B------:R2:W4:Y:S07]  /*105f0*/  MUFU.TANH R145, R0 ;  /* 0x0000000000917308 */ /* 0x00052e0000002400 */
[----:B------:R-:W-:Y:S08]  /*10600*/  HMMA.16816.F32 R76, R12, R46, R64 ;  /* 0x0000002e0c4c723c */ /* 0x000ff00000001840 */
[----:B------:R-:W-:Y:S01]  /*10610*/  HMMA.16816.F32 R64, R24, R56, R60 ;  /* 0x000000381840723c */ /* 0x000fe2000000183c */
[----:B------:R-:W3:Y:S01]  /*10620*/  LDSM.16.M88.4 R60, [R232+0x7100] ;  /* 0x00710000e83c783b */ /* 0x000ee20000000200 */
[----:B--2---:R-:W-:-:S04]  /*10630*/  FMUL.FTZ R0, R84, c[0x0][0x320] ;  /* 0x0000c80054007a20 */ /* 0x004fc80000410000 */
[----:B------:R2:W1:Y:S02]  /*10640*/  MUFU.TANH R144, R0 ;  /* 0x0000000000907308 */ /* 0x0004640000002400 */
[----:B------:R-:W-:Y:S08]  /*10650*/  HMMA.16816.F32 R88, R8, R46, R68 ;  /* 0x0000002e0858723c */ /* 0x000ff00000001844 */
[----:B------:R-:W-:Y:S01]  /*10660*/  HMMA.16816.F32 R44, R36, R50, R112 ;  /* 0x00000032242c723c */ /* 0x000fe20000001870 */
[----:B--2---:R-:W-:-:S07]  /*10670*/  FMUL.FTZ R0, R85, c[0x0][0x320] ;  /* 0x0000c80055007a20 */ /* 0x004fce0000410000 */
[----:B-1----:R-:W-:Y:S01]  /*10680*/  HMMA.16816.F32 R68, R20, R40, R72 ;  /* 0x000000281444723c */ /* 0x002fe20000001848 */
        /* <DEDUP_REMOVED lines=9> */
[----:B------:R-:W-:Y:S01]  /*10720*/  HMMA.16816.F32 R80, R8, R52, R48 ;  /* 0x000000340850723c */ /* 0x000fe20000001830 */
        /* <DEDUP_REMOVED lines=13> */
[----:B------:R-:W3:Y:S07]  /*10800*/  LDSM.16.M88.4 R56, [R238+0x7100] ;  /* 0x00710000ee38783b */ /* 0x000eee0000000200 */
[----:B------:R-:W-:Y:S01]  /*10810*/  HMMA.16816.F32 R72, R36, R60, R136 ;  /* 0x0000003c2448723c */ /* 0x000fe20000001888 */
[----:B-1----:R-:W-:-:S04]  /*10820*/  FMUL.FTZ R0, R88, c[0x0][0x320] ;  /* 0x0000c80058007a20 */ /* 0x002fc80000410000 */
[----:B------:R1:W1:Y:S11]  /*10830*/  MUFU.TANH R112, R0 ;  /* 0x0000000000707308 */ /* 0x0002760000002400 */
[----:B------:R-:W-:Y:S01]  /*10840*/  HMMA.16816.F32 R68, R16, R42, R68 ;  /* 0x0000002a1044723c */ /* 0x000fe20000001844 */
[----:B------:R-:W4:Y:S01]  /*10850*/  LDSM.16.M88.4 R40, [R237+0x3000] ;  /* 0x00300000ed28783b */ /* 0x000f220000000200 */
[----:B-1----:R-:W-:-:S06]  /*10860*/  FMUL.FTZ R0, R89, c[0x0][0x320] ;  /* 0x0000c80059007a20 */ /* 0x002fcc0000410000 */
[----:B--2---:R-:W-:Y:S01]  /*10870*/  HMMA.16816.F32 R72, R28, R44, R72 ;  /* 0x0000002c1c48723c */ /* 0x004fe20000001848 */
[----:B------:R1:W2:Y:S11]  /*10880*/  MUFU.TANH R107, R0 ;  /* 0x00000000006b7308 */ /* 0x0002b60000002400 */
[----:B------:R-:W-:Y:S04]  /*10890*/  @!UPT UIADD3 URZ, URZ, URZ, URZ ;  /* 0x0000003f3f3ff290 */ /* 0x000fe8000fffe03f */
[----:B------:R-:W-:Y:S01]  /*108a0*/  HMMA.16816.F32 R84, R8, R54, R68 ;  /* 0x000000360854723c */ /* 0x000fe20000001844 */
[----:B-1----:R-:W-:-:S04]  /*108b0*/  FMUL.FTZ R0, R90, c[0x0][0x320] ;  /* 0x0000c8005a007a20 */ /* 0x002fc80000410000 */
[----:B------:R1:W1:Y:S03]  /*108c0*/  MUFU.TANH R106, R0 ;  /* 0x00000000006a7308 */ /* 0x0002660000002400 */
[----:B---3--:R-:W-:Y:S08]  /*108d0*/  HMMA.16816.F32 R68, R20, R56, R72 ;  /* 0x000000381444723c */ /* 0x008ff00000001848 */
[----:B------:R-:W-:Y:S01]  /*108e0*/  HMMA.16816.F32 R72, R32, R62, R132 ;  /* 0x0000003e2048723c */ /* 0x000fe20000001884 */
[----:B-1----:R-:W-:-:S04]  /*108f0*/  FMUL.FTZ R0, R91, c[0x0][0x320] ;  /* 0x0000c8005b007a20 */ /* 0x002fc80000410000 */
[----:B------:R1:W3:Y:S11]  /*10900*/  MUFU.TANH R104, R0 ;  /* 0x0000000000687308 */ /* 0x0002f60000002400 */
        /* <DEDUP_REMOVED lines=11> */
[----:B----4-:R-:W-:Y:S01]  /*109c0*/  HMMA.16816.F32 R72, R8, R42, R72 ;  /* 0x0000002a0848723c */ /* 0x010fe20000001848 */
[----:B-1----:R-:W-:-:S07]  /*109d0*/  FMUL.FTZ R0, R79, c[0x0][0x320] ;  /* 0x0000c8004f007a20 */ /* 0x002fce0000410000 */
[----:B------:R-:W-:Y:S01]  /*109e0*/  HMMA.16816.F32 R76, R12, R54, R64 ;  /* 0x000000360c4c723c */ /* 0x000fe20000001840 */
[----:B------:R1:W4:Y:S07]  /*109f0*/  MUFU.TANH R100, R0 ;  /* 0x0000000000647308 */ /* 0x00032e0000002400 */
[----:B------:R-:W-:Y:S01]  /*10a00*/  HMMA.16816.F32 R64, R24, R44, R48 ;  /* 0x0000002c1840723c */ /* 0x000fe20000001830 */
[----:B------:R-:W2:Y:S07]  /*10a10*/  LDSM.16.M88.4 R48, [R232+0x7900] ;  /* 0x00790000e830783b */ /* 0x000eae0000000200 */
        /* <DEDUP_REMOVED lines=21> */
[----:B------:R-:W-:Y:S01]  /*10b70*/  HMMA.16816.F32 R64, R32, R48, R140 ;  /* 0x000000302040723c */ /* 0x000fe2000000188c */
        /* <DEDUP_REMOVED lines=21> */
[----:B------:R-:W2:Y:S01]  /*10cd0*/  LDSM.16.M88.4 R36, [R237+0x3800] ;  /* 0x00380000ed24783b */ /* 0x000ea20000000200 */
        /* <DEDUP_REMOVED lines=14> */
[----:B--2---:R-:W-:Y:S07]  /*10dc0*/  HMMA.16816.F32 R56, R12, R36, R56 ;  /* 0x000000240c38723c */ /* 0x004fee0000001838 */
        /* <DEDUP_REMOVED lines=34> */
[----:B------:R-:W2:Y:S01]  /*10ff0*/  MUFU.TANH R52, R26 ;  /* 0x0000001a00347308 */ /* 0x000ea20000002400 */
[----:B-1----:R-:W-:-:S07]  /*11000*/  FMUL.FTZ R0, R80, c[0x0][0x320] ;  /* 0x0000c80050007a20 */ /* 0x002fce0000410000 */
        /* <DEDUP_REMOVED lines=17> */
[----:B------:R1:W1:Y:S02]  /*11120*/  MUFU.TANH R68, R0 ;  /* 0x0000000000447308 */ /* 0x0002640000002400 */
[----:B-1----:R-:W-:-:S06]  /*11130*/  FMUL.FTZ R0, R75, c[0x0][0x320] ;  /* 0x0000c8004b007a20 */ /* 0x002fcc0000410000 */
[----:B------:R1:W1:Y:S02]  /*11140*/  MUFU.TANH R48, R0 ;  /* 0x0000000000307308 */ /* 0x0002640000002400 */
[----:B-1----:R-:W-:-:S06]  /*11150*/  FMUL.FTZ R0, R59, c[0x0][0x320] ;  /* 0x0000c8003b007a20 */ /* 0x002fcc0000410000 */
[----:B------:R1:W1:Y:S02]  /*11160*/  MUFU.TANH R42, R0 ;  /* 0x00000000002a7308 */ /* 0x0002640000002400 */
[----:B-1----:R-:W-:Y:S01]  /*11170*/  LOP3.LUT R0, R155, R154, RZ, 0xfc, !PT ;  /* 0x0000009a9b007212 */ /* 0x002fe200078efcff */
[----:B------:R-:W-:Y:S06]  /*11180*/  BAR.SYNC.DEFER_BLOCKING 0x0 ;  /* 0x0000000000007b1d */ /* 0x000fec0000010000 */
[----:B------:R-:W-:Y:S05]  /*11190*/  @!P6 BRA `(.L_x_837) ;  /* 0x000002300000e947 */ /* 0x000fea0003800000 */
[----:B--234-:R-:W-:Y:S01]  /*111a0*/  LEA.HI.SX32 R10, R165, 0xfffffffe, 0x1a ;  /* 0xfffffffea50a7811 */ /* 0x01cfe200078fd2ff */
        /* <DEDUP_REMOVED lines=34> */
.L_x_837:
[----:B--234-:R-:W-:Y:S01]  /*113d0*/  LOP3.LUT R2, R157, 0xffffffe0, RZ, 0xc0, !PT ;  /* 0xffffffe09d027812 */ /* 0x01cfe200078ec0ff */
[----:B------:R1:W-:Y:S01]  /*113e0*/  STL [R1+0x78], R244 ;  /* 0x000078f401007387 */ /* 0x0003e20000100800 */
[----:B------:R-:W-:-:S03]  /*113f0*/  SHF.L.U32 R233, R0, 0x1, RZ ;  /* 0x0000000100e97819 */ /* 0x000fc600000006ff */
[----:B------:R-:W-:Y:S01]  /*11400*/  IMAD.IADD R2, R213, 0x1, -R2 ;  /* 0x00000001d5027824 */ /* 0x000fe200078e0a02 */
[----:B------:R2:W-:Y:S01]  /*11410*/  STL [R1+0x74], R243 ;  /* 0x000074f301007387 */ /* 0x0005e20000100800 */
[--C-:B------:R-:W-:Y:S02]  /*11420*/  IMAD R234, R4, 0x2, R233.reuse ;  /* 0x0000000204ea7824 */ /* 0x100fe400078e02e9 */
[C---:B------:R-:W-:Y:S01]  /*11430*/  IMAD R236, R3.reuse, 0x2, R233 ;  /* 0x0000000203ec7824 */ /* 0x040fe200078e02e9 */
[----:B------:R-:W-:Y:S01]  /*11440*/  SHF.R.S32.HI R5, RZ, 0x1f, R2 ;  /* 0x0000001fff057819 */ /* 0x000fe20000011402 */
[----:B------:R-:W-:Y:S01]  /*11450*/  STL [R1+0x70], R242 ;  /* 0x000070f201007387 */ /* 0x000fe20000100800 */
[----:B------:R-:W-:Y:S02]  /*11460*/  LEA R235, R3, R234, 0x1 ;  /* 0x000000ea03eb7211 */ /* 0x000fe400078e08ff */
[----:B------:R-:W-:Y:S01]  /*11470*/  LEA.HI R5, R5, R2, RZ, 0x2 ;  /* 0x0000000205057211 */ /* 0x000fe200078f10ff */
[----:B------:R-:W-:Y:S03]  /*11480*/  STL [R1+0x6c], R241 ;  /* 0x00006cf101007387 */ /* 0x000fe60000100800 */
[----:B------:R-:W-:Y:S01]  /*11490*/  LOP3.LUT R5, R5, 0x7ffffffc, RZ, 0xc0, !PT ;  /* 0x7ffffffc05057812 */ /* 0x000fe200078ec0ff */
[----:B------:R3:W-:Y:S04]  /*114a0*/  STL [R1+0x68], R240 ;  /* 0x000068f001007387 */ /* 0x0007e80000100800 */
[----:B------:R-:W-:Y:S01]  /*114b0*/  IMAD.IADD R2, R2, 0x1, -R5 ;  /* 0x0000000102027824 */ /* 0x000fe200078e0a05 */
[----:B------:R-:W-:Y:S03]  /*114c0*/  STL [R1+0x64], R239 ;  /* 0x000064ef01007387 */ /* 0x000fe60000100800 */
[----:B------:R-:W-:Y:S01]  /*114d0*/  IMAD R2, R2, -0x2, R156 ;  /* 0xfffffffe02027824 */ /* 0x000fe200078e029c */
[----:B------:R-:W-:Y:S04]  /*114e0*/  STL [R1+0x60], R238 ;  /* 0x000060ee01007387 */ /* 0x000fe80000100800 */
[C---:B------:R-:W-:Y:S01]  /*114f0*/  ISETP.GT.AND P0, PT, R2.reuse, RZ, PT ;  /* 0x000000ff0200720c */ /* 0x040fe20003f04270 */
[----:B------:R-:W-:Y:S01]  /*11500*/  STL [R1+0x5c], R237 ;  /* 0x00005ced01007387 */ /* 0x000fe20000100800 */
[----:B------:R-:W-:-:S02]  /*11510*/  ISETP.GT.AND P1, PT, R2, 0x1, PT ;  /* 0x000000010200780c */ /* 0x000fc40003f24270 */
[C---:B------:R-:W-:Y:S01]  /*11520*/  ISETP.GT.AND P5, PT, R2.reuse, 0x8, PT ;  /* 0x000000080200780c */ /* 0x040fe20003fa4270 */
[----:B------:R-:W-:Y:S01]  /*11530*/  STL [R1+0x58], R232 ;  /* 0x000058e801007387 */ /* 0x000fe20000100800 */
        /* <DEDUP_REMOVED lines=17> */
[----:B------:R-:W-:Y:S02]  /*11650*/  FSEL R27, R112, -INF , P5 ;  /* 0xff800000701b7808 */ /* 0x000fe40002800000 */
[----:B------:R-:W-:-:S02]  /*11660*/  FSEL R16, R114, -INF , P5 ;  /* 0xff80000072107808 */ /* 0x000fc40002800000 */
        /* <DEDUP_REMOVED lines=28> */
[----:B-----5:R-:W-:Y:S02]  /*11830*/  FSEL R173, R78, -INF , P0 ;  /* 0xff8000004ead7808 */ /* 0x020fe40000000000 */
[----:B------:R-:W-:-:S02]  /*11840*/  FSEL R170, R84, -INF , P0 ;  /* 0xff80000054aa7808 */ /* 0x000fc40000000000 */
[----:B------:R-:W-:Y:S02]  /*11850*/  FSEL R137, R68, -INF , P6 ;  /* 0xff80000044897808 */ /* 0x000fe40003000000 */
[----:B------:R-:W-:Y:S02]  /*11860*/  ISETP.GT.AND P0, PT, R2, 0x29, PT ;  /* 0x000000290200780c */ /* 0x000fe40003f04270 */
        /* <DEDUP_REMOVED lines=15> */
[----:B------:R-:W-:Y:S01]  /*11960*/  FSEL R171, R85, -INF , P1 ;  /* 0xff80000055ab7808 */ /* 0x000fe20000800000 */
[----:B------:R-:W-:Y:S01]  /*11970*/  LDSM.16.MT88.4 R76, [R236+0x100] ;  /* 0x00010000ec4c783b */ /* 0x000fe20000004200 */
[----:B------:R-:W-:-:S02]  /*11980*/  ISETP.GT.AND P1, PT, R2, 0x38, PT ;  /* 0x000000380200780c */ /* 0x000fc40003f24270 */
[----:B-1----:R-:W-:Y:S01]  /*11990*/  FSEL R244, R57, -INF , P2 ;  /* 0xff80000039f47808 */ /* 0x002fe20001000000 */
[----:B------:R-:W-:Y:S01]  /*119a0*/  LDSM.16.MT88.4 R84, [R236+0x2900] ;  /* 0x00290000ec54783b */ /* 0x000fe20000004200 */
[----:B------:R-:W-:Y:S02]  /*119b0*/  FMNMX.FTZ R136, R205, R136, !PT ;  /* 0x00000088cd887209 */ /* 0x000fe40007810000 */
[----:B------:R-:W-:Y:S02]  /*119c0*/  FSEL R174, R48, -INF , P0 ;  /* 0xff80000030ae7808 */ /* 0x000fe40000000000 */
[----:B------:R-:W-:Y:S02]  /*119d0*/  FSEL R169, R73, -INF , P0 ;  /* 0xff80000049a97808 */ /* 0x000fe40000000000 */
[----:B------:R-:W-:Y:S02]  /*119e0*/  FSEL R132, R71, -INF , P0 ;  /* 0xff80000047847808 */ /* 0x000fe40000000000 */
[----:B------:R-:W-:-:S02]  /*119f0*/  ISETP.GT.AND P0, PT, R2, 0x39, PT ;  /* 0x000000390200780c */ /* 0x000fc40003f04270 */
[----:B--2---:R-:W-:Y:S02]  /*11a00*/  FSEL R243, R21, -INF , P1 ;  /* 0xff80000015f37808 */ /* 0x004fe40000800000 */
[----:B------:R-:W-:Y:S02]  /*11a10*/  FMNMX.FTZ R136, R244, R136, !PT ;  /* 0x00000088f4887209 */ /* 0x000fe40007810000 */
[----:B---3--:R-:W-:Y:S02]  /*11a20*/  FSEL R240, R20, -INF , P0 ;  /* 0xff80000014f07808 */ /* 0x008fe40000000000 */
[----:B------:R-:W-:Y:S02]  /*11a30*/  FMNMX.FTZ R136, R243, R136, !PT ;  /* 0x00000088f3887209 */ /* 0x000fe40007810000 */
[----:B------:R-:W-:Y:S02]  /*11a40*/  FSEL R138, R70, -INF , P6 ;  /* 0xff800000468a7808 */ /* 0x000fe40003000000 */
[----:B------:R-:W-:Y:S01]  /*11a50*/  FMNMX.FTZ R136, R240, R136, !PT ;  /* 0x00000088f0887209 */ /* 0x000fe20007810000 */
[----:B------:R-:W-:Y:S01]  /*11a60*/  LDSM.16.MT88.4 R68, [R233+0x2100] ;  /* 0x00210000e944783b */ /* 0x000fe20000004200 */
[----:B------:R-:W-:-:S02]  /*11a70*/  FSEL R242, R58, -INF , P5 ;  /* 0xff8000003af27808 */ /* 0x000fc40002800000 */
[----:B------:R-:W-:Y:S01]  /*11a80*/  FSEL R241, R42, -INF , P2 ;  /* 0xff8000002af17808 */ /* 0x000fe20001000000 */
[----:B------:R-:W1:Y:S01]  /*11a90*/  SHFL.BFLY PT, R2, R136, 0x2, 0x1f ;  /* 0x0c401f0088027f89 */ /* 0x000e6200000e0000 */
[----:B------:R-:W-:Y:S02]  /*11aa0*/  FSEL R109, R36, -INF , P1 ;  /* 0xff800000246d7808 */ /* 0x000fe40000800000 */
[----:B------:R-:W-:Y:S01]  /*11ab0*/  FSEL R214, R35, -INF , P0 ;  /* 0xff80000023d67808 */ /* 0x000fe20000000000 */
[----:B------:R-:W-:Y:S01]  /*11ac0*/  LDSM.16.MT88.4 R56, [R234+0x2100] ;  /* 0x00210000ea38783b */ /* 0x000fe20000004200 */
[----:B------:R-:W-:Y:S02]  /*11ad0*/  FMNMX.FTZ R134, R25, R26, !PT ;  /* 0x0000001a19867209 */ /* 0x000fe40007810000 */
[----:B------:R-:W-:Y:S02]  /*11ae0*/  FSEL R176, R74, -INF , P6 ;  /* 0xff8000004ab07808 */ /* 0x000fe40003000000 */
[----:B------:R-:W-:-:S02]  /*11af0*/  FMNMX.FTZ R134, R27, R134, !PT ;  /* 0x000000861b867209 */ /* 0x000fc40007810000 */
[----:B------:R-:W-:Y:S02]  /*11b00*/  FSEL R172, R72, -INF , P6 ;  /* 0xff80000048ac7808 */ /* 0x000fe40003000000 */
[----:B------:R-:W-:Y:S01]  /*11b10*/  FMNMX.FTZ R134, R28, R134, !PT ;  /* 0x000000861c867209 */ /* 0x000fe20007810000 */
[----:B------:R-:W-:Y:S01]  /*11b20*/  LDSM.16.MT88.4 R72, [R235+0x100] ;  /* 0x00010000eb48783b */ /* 0x000fe20000004200 */
[----:B------:R-:W-:Y:S02]  /*11b30*/  FMNMX.FTZ R6, R29, R30, !PT ;  /* 0x0000001e1d067209 */ /* 0x000fe40007810000 */
[----:B------:R-:W-:Y:S02]  /*11b40*/  FMNMX.FTZ R134, R33, R134, !PT ;  /* 0x0000008621867209 */ /* 0x000fe40007810000 */
[----:B------:R-:W-:Y:S02]  /*11b50*/  FSEL R231, R49, -INF , P5 ;  /* 0xff80000031e77808 */ /* 0x000fe40002800000 */
[----:B------:R-:W-:-:S02]  /*11b60*/  FMNMX.FTZ R134, R34, R134, !PT ;  /* 0x0000008622867209 */ /* 0x000fc40007810000 */
[----:B------:R-:W-:Y:S02]  /*11b70*/  FSEL R230, R50, -INF , P2 ;  /* 0xff80000032e67808 */ /* 0x000fe40001000000 */
[----:B-1----:R-:W-:Y:S02]  /*11b80*/  FMNMX.FTZ R136, R136, R2, !PT ;  /* 0x0000000288887209 */ /* 0x002fe40007810000 */
        /* <DEDUP_REMOVED lines=9> */
[----:B------:R-:W-:Y:S01]  /*11c20*/  FMNMX.FTZ R134, R172, R134, !PT ;  /* 0x00000086ac867209 */ /* 0x000fe20007810000 */
[----:B------:R-:W-:Y:S01]  /*11c30*/  LDSM.16.MT88.4 R48, [R233+0x2900] ;  /* 0x00290000e930783b */ /* 0x000fe20000004200 */
[----:B------:R-:W-:-:S02]  /*11c40*/  FSEL R220, R47, -INF , P1 ;  /* 0xff8000002fdc7808 */ /* 0x000fc40000800000 */
[----:B------:R-:W-:Y:S02]  /*11c50*/  FMNMX.FTZ R134, R169, R134, !PT ;  /* 0x00000086a9867209 */ /* 0x000fe40007810000 */
[----:B------:R-:W-:Y:S02]  /*11c60*/  FSEL R219, R43, -INF , P0 ;  /* 0xff8000002bdb7808 */ /* 0x000fe40000000000 */
[----:B------:R-:W-:Y:S01]  /*11c70*/  FMNMX.FTZ R134, R231, R134, !PT ;  /* 0x00000086e7867209 */ /* 0x000fe20007810000 */
[----:B------:R-:W-:Y:S01]  /*11c80*/  LDSM.16.MT88.4 R40, [R233+0x100] ;  /* 0x00010000e928783b */ /* 0x000fe20000004200 */
[----:B-1----:R-:W-:Y:S02]  /*11c90*/  FMNMX.FTZ R136, R136, R2, !PT ;  /* 0x0000000288887209 */ /* 0x002fe40007810000 */
[----:B------:R-:W-:Y:S02]  /*11ca0*/  FMNMX.FTZ R2, R14, R15, !PT ;  /* 0x0000000f0e027209 */ /* 0x000fe40007810000 */
[C---:B------:R-:W-:Y:S01]  /*11cb0*/  FSETP.NEU.FTZ.AND P6, PT, R136.reuse, -INF , PT ;  /* 0xff8000008800780b */ /* 0x040fe20003fdd000 */
[----:B------:R-:W-:Y:S01]  /*11cc0*/  FMUL.FTZ R22, R136, c[0x0][0x2d0] ;  /* 0x0000b40088167a20 */ /* 0x000fe20000410000 */
[----:B------:R-:W-:-:S02]  /*11cd0*/  FMNMX.FTZ R2, R16, R2, !PT ;  /* 0x0000000210027209 */ /* 0x000fc40007810000 */
[----:B------:R-:W-:Y:S02]  /*11ce0*/  FMNMX.FTZ R134, R230, R134, !PT ;  /* 0x00000086e6867209 */ /* 0x000fe40007810000 */
[----:B------:R-:W-:Y:S02]  /*11cf0*/  FMNMX.FTZ R2, R17, R2, !PT ;  /* 0x0000000211027209 */ /* 0x000fe40007810000 */
[----:B------:R-:W-:Y:S02]  /*11d00*/  FSEL R22, R22, RZ, P6 ;  /* 0x000000ff16167208 */ /* 0x000fe40003000000 */
[----:B------:R-:W-:Y:S02]  /*11d10*/  FMNMX.FTZ R2, R18, R2, !PT ;  /* 0x0000000212027209 */ /* 0x000fe40007810000 */
[----:B------:R-:W-:Y:S01]  /*11d20*/  FMNMX.FTZ R134, R229, R134, !PT ;  /* 0x00000086e5867209 */ /* 0x000fe20007810000 */
[----:B------:R-:W-:Y:S01]  /*11d30*/  FFMA.FTZ R5, R5, c[0x0][0x2d0], -R22 ;  /* 0x0000b40005057a23 */ /* 0x000fe20000010816 */
[----:B------:R-:W-:-:S02]  /*11d40*/  FMNMX.FTZ R2, R19, R2, !PT ;  /* 0x0000000213027209 */ /* 0x000fc40007810000 */
[----:B------:R-:W-:Y:S01]  /*11d50*/  FMNMX.FTZ R134, R228, R134, !PT ;  /* 0x00000086e4867209 */ /* 0x000fe20007810000 */
[----:B------:R1:W-:Y:S01]  /*11d60*/  MUFU.EX2 R212, R5 ;  /* 0x0000000500d47308 */ /* 0x0003e20000000800 */
[----:B------:R-:W-:Y:S02]  /*11d70*/  FMNMX.FTZ R2, R24, R2, !PT ;  /* 0x0000000218027209 */ /* 0x000fe40007810000 */
[----:B------:R-:W-:Y:S02]  /*11d80*/  LOP3.LUT P6, RZ, R152, 0x2, RZ, 0xc0, !PT ;  /* 0x0000000298ff7812 */ /* 0x000fe400078cc0ff */
[----:B------:R-:W-:-:S04]  /*11d90*/  FMNMX.FTZ R2, R23, R2, !PT ;  /* 0x0000000217027209 */ /* 0x000fc80007810000 */
[----:B------:R-:W-:-:S04]  /*11da0*/  FMNMX.FTZ R2, R171, R2, !PT ;  /* 0x00000002ab027209 */ /* 0x000fc80007810000 */
[----:B------:R-:W-:Y:S02]  /*11db0*/  FMNMX.FTZ R2, R170, R2, !PT ;  /* 0x00000002aa027209 */ /* 0x000fe40007810000 */
[----:B-1----:R-:W-:Y:S01]  /*11dc0*/  FMNMX.FTZ R5, R31, R6, !PT ;  /* 0x000000061f057209 */ /* 0x002fe20007810000 */
[----:B------:R-:W-:Y:S01]  /*11dd0*/  FFMA.FTZ R6, R7, c[0x0][0x2d0], -R22 ;  /* 0x0000b40007067a23 */ /* 0x000fe20000010816 */
[----:B------:R-:W-:-:S03]  /*11de0*/  FMNMX.FTZ R2, R138, R2, !PT ;  /* 0x000000028a027209 */ /* 0x000fc60007810000 */
[----:B------:R1:W-:Y:S01]  /*11df0*/  MUFU.EX2 R164, R6 ;  /* 0x0000000600a47308 */ /* 0x0003e20000000800 */
[----:B------:R-:W-:-:S04]  /*11e00*/  FMNMX.FTZ R2, R132, R2, !PT ;  /* 0x0000000284027209 */ /* 0x000fc80007810000 */
[----:B------:R-:W-:-:S04]  /*11e10*/  FMNMX.FTZ R2, R242, R2, !PT ;  /* 0x00000002f2027209 */ /* 0x000fc80007810000 */
[----:B------:R-:W-:-:S04]  /*11e20*/  FMNMX.FTZ R2, R241, R2, !PT ;  /* 0x00000002f1027209 */ /* 0x000fc80007810000 */
[----:B------:R-:W-:Y:S01]  /*11e30*/  FMNMX.FTZ R2, R109, R2, !PT ;  /* 0x000000026d027209 */ /* 0x000fe20007810000 */
[----:B-1----:R-:W1:Y:S03]  /*11e40*/  SHFL.BFLY PT, R6, R134, 0x2, 0x1f ;  /* 0x0c401f0086067f89 */ /* 0x002e6600000e0000 */
[----:B------:R-:W-:-:S05]  /*11e50*/  FMNMX.FTZ R2, R214, R2, !PT ;  /* 0x00000002d6027209 */ /* 0x000fca0007810000 */
[----:B------:R-:W2:Y:S01]  /*11e60*/  SHFL.BFLY PT, R135, R2, 0x2, 0x1f ;  /* 0x0c401f0002877f89 */ /* 0x000ea200000e0000 */
[----:B-1----:R-:W-:Y:S02]  /*11e70*/  FMNMX.FTZ R134, R134, R6, !PT ;  /* 0x0000000686867209 */ /* 0x002fe40007810000 */
[----:B--2---:R-:W-:Y:S02]  /*11e80*/  FMNMX.FTZ R135, R2, R135, !PT ;  /* 0x0000008702877209 */ /* 0x004fe40007810000 */
[----:B------:R-:W-:-:S03]  /*11e90*/  FMNMX.FTZ R2, R32, R5, !PT ;  /* 0x0000000520027209 */ /* 0x000fc60007810000 */
[----:B------:R-:W1:Y:S01]  /*11ea0*/  SHFL.BFLY PT, R7, R135, 0x1, 0x1f ;  /* 0x0c201f0087077f89 */ /* 0x000e6200000e0000 */
[----:B------:R-:W-:Y:S01]  /*11eb0*/  FMNMX.FTZ R5, R39, R2, !PT ;  /* 0x0000000227057209 */ /* 0x000fe20007810000 */
[----:B------:R-:W-:-:S03]  /*11ec0*/  FFMA.FTZ R2, R8, c[0x0][0x2d0], -R22 ;  /* 0x0000b40008027a23 */ /* 0x000fc60000010816 */
[----:B------:R-:W-:Y:S01]  /*11ed0*/  FMNMX.FTZ R5, R44, R5, !PT ;  /* 0x000000052c057209 */ /* 0x000fe20007810000 */
[----:B------:R2:W-:Y:S03]  /*11ee0*/  MUFU.EX2 R166, R2 ;  /* 0x0000000200a67308 */ /* 0x0005e60000000800 */
[----:B------:R-:W-:Y:S01]  /*11ef0*/  FMNMX.FTZ R5, R45, R5, !PT ;  /* 0x000000052d057209 */ /* 0x000fe20007810000 */
[----:B--2---:R-:W-:Y:S01]  /*11f00*/  FFMA.FTZ R2, R9, c[0x0][0x2d0], -R22 ;  /* 0x0000b40009027a23 */ /* 0x004fe20000010816 */
[----:B-1----:R-:W-:-:S03]  /*11f10*/  FMNMX.FTZ R135, R135, R7, !PT ;  /* 0x0000000787877209 */ /* 0x002fc60007810000 */
[----:B------:R1:W-:Y:S01]  /*11f20*/  MUFU.EX2 R239, R2 ;  /* 0x0000000200ef7308 */ /* 0x0003e20000000800 */
[----:B------:R-:W2:Y:S01]  /*11f30*/  SHFL.BFLY PT, R7, R134, 0x1, 0x1f ;  /* 0x0c201f0086077f89 */ /* 0x000ea200000e0000 */
        /* <DEDUP_REMOVED lines=8> */
[----:B--2---:R-:W-:Y:S02]  /*11fc0*/  FMNMX.FTZ R134, R134, R7, !PT ;  /* 0x0000000786867209 */ /* 0x004fe40007810000 */
[----:B------:R-:W-:Y:S02]  /*11fd0*/  FMNMX.FTZ R2, R176, R2, !PT ;  /* 0x00000002b0027209 */ /* 0x000fe40007810000 */
[C---:B------:R-:W-:Y:S01]  /*11fe0*/  FSETP.NEU.FTZ.AND P0, PT, R134.reuse, -INF , PT ;  /* 0xff8000008600780b */ /* 0x040fe20003f1d000 */
[----:B------:R-:W-:Y:S01]  /*11ff0*/  FMUL.FTZ R20, R134, c[0x0][0x2d0] ;  /* 0x0000b40086147a20 */ /* 0x000fe20000410000 */
[----:B------:R-:W-:-:S04]  /*12000*/  FMNMX.FTZ R2, R174, R2, !PT ;  /* 0x00000002ae027209 */ /* 0x000fc80007810000 */
[----:B------:R-:W-:Y:S01]  /*12010*/  FMNMX.FTZ R2, R222, R2, !PT ;  /* 0x00000002de027209 */ /* 0x000fe20007810000 */
[----:B-1----:R-:W-:Y:S01]  /*12020*/  FFMA.FTZ R5, R11, c[0x0][0x2d0], -R22 ;  /* 0x0000b4000b057a23 */ /* 0x002fe20000010816 */
[----:B------:R-:W-:Y:S02]  /*12030*/  FSEL R20, R20, RZ, P0 ;  /* 0x000000ff14147208 */ /* 0x000fe40000000000 */
[----:B------:R-:W-:Y:S01]  /*12040*/  FMNMX.FTZ R2, R221, R2, !PT ;  /* 0x00000002dd027209 */ /* 0x000fe20007810000 */
[----:B------:R1:W-:Y:S02]  /*12050*/  MUFU.EX2 R54, R5 ;  /* 0x0000000500367308 */ /* 0x0003e40000000800 */
[----:B------:R-:W-:Y:S01]  /*12060*/  FFMA.FTZ R3, R34, c[0x0][0x2d0], -R20 ;  /* 0x0000b40022037a23 */ /* 0x000fe20000010814 */
[----:B------:R-:W-:-:S04]  /*12070*/  FMNMX.FTZ R2, R220, R2, !PT ;  /* 0x00000002dc027209 */ /* 0x000fc80007810000 */
[----:B------:R-:W-:Y:S01]  /*12080*/  FMNMX.FTZ R2, R219, R2, !PT ;  /* 0x00000002db027209 */ /* 0x000fe20007810000 */
[----:B------:R2:W-:Y:S04]  /*12090*/  MUFU.EX2 R224, R3 ;  /* 0x0000000300e07308 */ /* 0x0005e80000000800 */
[----:B------:R-:W3:Y:S01]  /*120a0*/  SHFL.BFLY PT, R6, R2, 0x2, 0x1f ;  /* 0x0c401f0002067f89 */ /* 0x000ee200000e0000 */
[----:B-1----:R-:W-:-:S04]  /*120b0*/  FFMA.FTZ R5, R12, c[0x0][0x2d0], -R22 ;  /* 0x0000b4000c057a23 */ /* 0x002fc80000010816 */
[----:B------:R1:W-:Y:S01]  /*120c0*/  MUFU.EX2 R225, R5 ;  /* 0x0000000500e17308 */ /* 0x0003e20000000800 */
[----:B--2---:R-:W-:-:S07]  /*120d0*/  FFMA.FTZ R3, R37, c[0x0][0x2d0], -R20 ;  /* 0x0000b40025037a23 */ /* 0x004fce0000010814 */
[----:B------:R2:W-:Y:S01]  /*120e0*/  MUFU.EX2 R237, R3 ;  /* 0x0000000300ed7308 */ /* 0x0005e20000000800 */
[----:B-1----:R-:W-:Y:S01]  /*120f0*/  FFMA.FTZ R5, R13, c[0x0][0x2d0], -R22 ;  /* 0x0000b4000d057a23 */ /* 0x002fe20000010816 */
[----:B---3--:R-:W-:-:S06]  /*12100*/  FMNMX.FTZ R2, R2, R6, !PT ;  /* 0x0000000602027209 */ /* 0x008fcc0007810000 */
[----:B------:R1:W3:Y:S01]  /*12110*/  MUFU.EX2 R108, R5 ;  /* 0x00000005006c7308 */ /* 0x0002e20000000800 */
[----:B------:R-:W4:Y:S01]  /*12120*/  SHFL.BFLY PT, R6, R2, 0x1, 0x1f ;  /* 0x0c201f0002067f89 */ /* 0x000f2200000e0000 */
[----:B--2---:R-:W-:Y:S02]  /*12130*/  FFMA.FTZ R3, R38, c[0x0][0x2d0], -R20 ;  /* 0x0000b40026037a23 */ /* 0x004fe40000010814 */
[----:B-1----:R-:W-:Y:S01]  /*12140*/  FFMA.FTZ R5, R14, c[0x0][0x2d0], -R21 ;  /* 0x0000b4000e057a23 */ /* 0x002fe20000010815 */
[----:B---3--:R-:W-:-:S03]  /*12150*/  F2FP.PACK_AB R10, R108, R225 ;  /* 0x000000e16c0a723e */ /* 0x008fc600000000ff */
[----:B------:R1:W-:Y:S01]  /*12160*/  MUFU.EX2 R218, R5 ;  /* 0x0000000500da7308 */ /* 0x0003e20000000800 */
[----:B----4-:R-:W-:-:S04]  /*12170*/  FMNMX.FTZ R2, R2, R6, !PT ;  /* 0x0000000602027209 */ /* 0x010fc80007810000 */
[C---:B------:R-:W-:Y:S01]  /*12180*/  FSETP.NEU.FTZ.AND P0, PT, R2.reuse, -INF , PT ;  /* 0xff8000000200780b */ /* 0x040fe20003f1d000 */
[----:B------:R-:W-:Y:S02]  /*12190*/  FMUL.FTZ R6, R2, c[0x0][0x2d0] ;  /* 0x0000b40002067a20 */ /* 0x000fe40000410000 */
[----:B-1----:R-:W-:-:S03]  /*121a0*/  FFMA.FTZ R5, R15, c[0x0][0x2d0], -R21 ;  /* 0x0000b4000f057a23 */ /* 0x002fc60000010815 */
[----:B------:R-:W-:Y:S01]  /*121b0*/  FSEL R0, R6, RZ, P0 ;  /* 0x000000ff06007208 */ /* 0x000fe20000000000 */
[----:B------:R1:W2:Y:S04]  /*121c0*/  MUFU.EX2 R217, R5 ;  /* 0x0000000500d97308 */ /* 0x0002a80000000800 */
[----:B------:R-:W-:-:S04]  /*121d0*/  FFMA.FTZ R4, R31, c[0x0][0x2d0], -R0 ;  /* 0x0000b4001f047a23 */ /* 0x000fc80000010800 */
[----:B------:R3:W-:Y:S01]  /*121e0*/  MUFU.EX2 R238, R4 ;  /* 0x0000000400ee7308 */ /* 0x0007e20000000800 */
[----:B-1----:R-:W-:Y:S01]  /*121f0*/  FFMA.FTZ R5, R16, c[0x0][0x2d0], -R21 ;  /* 0x0000b40010057a23 */ /* 0x002fe20000010815 */
[----:B------:R-:W-:-:S06]  /*12200*/  F2FP.PACK_AB R16, R164, R212 ;  /* 0x000000d4a410723e */ /* 0x000fcc00000000ff */
[----:B------:R1:W-:Y:S01]  /*12210*/  MUFU.EX2 R223, R5 ;  /* 0x0000000500df7308 */ /* 0x0003e20000000800 */
[----:B---3--:R-:W-:-:S07]  /*12220*/  FFMA.FTZ R4, R32, c[0x0][0x2d0], -R0 ;  /* 0x0000b40020047a23 */ /* 0x008fce0000010800 */
[----:B------:R-:W3:Y:S01]  /*12230*/  MUFU.EX2 R165, R4 ;  /* 0x0000000400a57308 */ /* 0x000ee20000000800 */
[----:B-1----:R-:W-:Y:S01]  /*12240*/  FFMA.FTZ R5, R17, c[0x0][0x2d0], -R21 ;  /* 0x0000b40011057a23 */ /* 0x002fe20000010815 */
[----:B--2---:R-:W-:-:S06]  /*12250*/  F2FP.PACK_AB R17, R217, R218 ;  /* 0x000000dad911723e */ /* 0x004fcc00000000ff */
[----:B------:R1:W2:Y:S01]  /*12260*/  MUFU.EX2 R167, R5 ;  /* 0x0000000500a77308 */ /* 0x0002a20000000800 */
[----:B---3--:R-:W-:Y:S01]  /*12270*/  F2FP.PACK_AB R15, R165, R238 ;  /* 0x000000eea50f723e */ /* 0x008fe200000000ff */
[----:B------:R-:W-:Y:S02]  /*12280*/  FFMA.FTZ R4, R33, c[0x0][0x2d0], -R20 ;  /* 0x0000b40021047a23 */ /* 0x000fe40000010814 */
[----:B------:R-:W-:Y:S04]  /*12290*/  LDSM.16.MT88.4 R32, [R235+0x2100] ;  /* 0x00210000eb20783b */ /* 0x000fe80000004200 */
[----:B------:R-:W-:Y:S01]  /*122a0*/  MUFU.EX2 R60, R4 ;  /* 0x00000004003c7308 */ /* 0x000fe20000000800 */
[----:B-1----:R-:W-:Y:S01]  /*122b0*/  FFMA.FTZ R5, R18, c[0x0][0x2d0], -R21 ;  /* 0x0000b40012057a23 */ /* 0x002fe20000010815 */
[----:B------:R-:W-:-:S06]  /*122c0*/  F2FP.PACK_AB R18, R239, R166 ;  /* 0x000000a6ef12723e */ /* 0x000fcc00000000ff */
[----:B------:R1:W-:Y:S02]  /*122d0*/  MUFU.EX2 R179, R5 ;  /* 0x0000000500b37308 */ /* 0x0003e40000000800 */
[----:B-1----:R-:W-:Y:S01]  /*122e0*/  FFMA.FTZ R5, R19, c[0x0][0x2d0], -R21 ;  /* 0x0000b40013057a23 */ /* 0x002fe20000010815 */
[----:B--2---:R-:W-:-:S05]  /*122f0*/  F2FP.PACK_AB R19, R167, R223 ;  /* 0x000000dfa713723e */ /* 0x004fca00000000ff */
[----:B------:R1:W2:Y:S02]  /*12300*/  MUFU.EX2 R227, R5 ;  /* 0x0000000500e37308 */ /* 0x0002a40000000800 */
[----:B------:R-:W-:Y:S01]  /*12310*/  HMMA.16816.F32 R100, R16, R40, RZ ;  /* 0x000000281064723c */ /* 0x000fe200000018ff */
[----:B-1----:R-:W-:Y:S01]  /*12320*/  FFMA.FTZ R5, R24, c[0x0][0x2d0], -R21 ;  /* 0x0000b40018057a23 */ /* 0x002fe20000010815 */
[----:B--2---:R-:W-:-:S04]  /*12330*/  F2FP.PACK_AB R9, R227, R179 ;  /* 0x000000b3e309723e */ /* 0x004fc800000000ff */
[----:B------:R1:W-:Y:S02]  /*12340*/  MUFU.EX2 R232, R5 ;  /* 0x0000000500e87308 */ /* 0x0003e40000000800 */
[----:B-1----:R-:W-:-:S06]  /*12350*/  FFMA.FTZ R5, R23, c[0x0][0x2d0], -R21 ;  /* 0x0000b40017057a23 */ /* 0x002fcc0000010815 */
[----:B------:R1:W2:Y:S08]  /*12360*/  MUFU.EX2 R23, R3 ;  /* 0x0000000300177308 */ /* 0x0002b00000000800 */
[----:B------:R3:W4:Y:S01]  /*12370*/  MUFU.EX2 R204, R5 ;  /* 0x0000000500cc7308 */ /* 0x0007220000000800 */
[----:B-1----:R-:W-:Y:S01]  /*12380*/  FFMA.FTZ R3, R39, c[0x0][0x2d0], -R0 ;  /* 0x0000b40027037a23 */ /* 0x002fe20000010800 */
[----:B--2---:R-:W-:Y:S01]  /*12390*/  F2FP.PACK_AB R6, R23, R237 ;  /* 0x000000ed1706723e */ /* 0x004fe200000000ff */
[----:B------:R-:W-:Y:S05]  /*123a0*/  LDSM.16.MT88.4 R36, [R236+0x2100] ;  /* 0x00210000ec24783b */ /* 0x000fea0000004200 */
[----:B------:R1:W-:Y:S01]  /*123b0*/  MUFU.EX2 R104, R3 ;  /* 0x0000000300687308 */ /* 0x0003e20000000800 */
[----:B---3--:R-:W-:Y:S01]  /*123c0*/  FFMA.FTZ R5, R25, c[0x0][0x2d0], -R20 ;  /* 0x0000b40019057a23 */ /* 0x008fe20000010814 */
[----:B----4-:R-:W-:-:S06]  /*123d0*/  F2FP.PACK_AB R11, R204, R232 ;  /* 0x000000e8cc0b723e */ /* 0x010fcc00000000ff */
[----:B------:R2:W-:Y:S01]  /*123e0*/  MUFU.EX2 R203, R5 ;  /* 0x0000000500cb7308 */ /* 0x0005e20000000800 */
[----:B-1----:R-:W-:Y:S02]  /*123f0*/  FFMA.FTZ R3, R44, c[0x0][0x2d0], -R0 ;  /* 0x0000b4002c037a23 */ /* 0x002fe40000010800 */
[----:B--2---:R-:W-:-:S05]  /*12400*/  FFMA.FTZ R5, R26, c[0x0][0x2d0], -R20 ;  /* 0x0000b4001a057a23 */ /* 0x004fca0000010814 */
        /* <DEDUP_REMOVED lines=16> */
[----:B------:R2:W3:Y:S06]  /*12510*/  MUFU.EX2 R24, R3 ;  /* 0x0000000300187308 */ /* 0x0004ec0000000800 */
[----:B------:R-:W-:Y:S01]  /*12520*/  MOV R25, R60 ;  /* 0x0000003c00197202 */ /* 0x000fe20000000f00 */
[----:B------:R-:W-:Y:S01]  /*12530*/  HMMA.16816.F32 R96, R12, R40, RZ ;  /* 0x000000280c60723c */ /* 0x000fe200000018ff */
[----:B------:R-:W-:Y:S02]  /*12540*/  LDSM.16.MT88.4 R60, [R235+0x900] ;  /* 0x00090000eb3c783b */ /* 0x000fe40000004200 */
[----:B------:R-:W-:-:S04]  /*12550*/  F2FP.PACK_AB R4, R224, R25 ;  /* 0x00000019e004723e */ /* 0x000fc800000000ff */
[----:B------:R-:W-:Y:S01]  /*12560*/  IMAD.MOV.U32 R40, RZ, RZ, R54 ;  /* 0x000000ffff287224 */ /* 0x000fe200078e0036 */
[C---:B------:R-:W-:Y:S01]  /*12570*/  HMMA.16816.F32 R148, R12.reuse, R56, RZ ;  /* 0x000000380c94723c */ /* 0x040fe200000018ff */
[--C-:B--2---:R-:W-:Y:S01]  /*12580*/  FFMA.FTZ R3, R45, c[0x0][0x2d0], -R0.reuse ;  /* 0x0000b4002d037a23 */ /* 0x104fe20000010800 */
[----:B---3--:R-:W-:Y:S01]  /*12590*/  F2FP.PACK_AB R5, R24, R104 ;  /* 0x000000681805723e */ /* 0x008fe200000000ff */
[----:B------:R-:W-:Y:S02]  /*125a0*/  IMAD.MOV.U32 R41, RZ, RZ, R53 ;  /* 0x000000ffff297224 */ /* 0x000fe400078e0035 */
[----:B------:R-:W2:Y:S01]  /*125b0*/  LDSM.16.MT88.4 R52, [R233+0x900] ;  /* 0x00090000e934783b */ /* 0x000ea20000004200 */
[----:B------:R3:W-:Y:S02]  /*125c0*/  MUFU.EX2 R215, R3 ;  /* 0x0000000300d77308 */ /* 0x0007e40000000800 */
[----:B------:R-:W-:Y:S01]  /*125d0*/  F2FP.PACK_AB R8, R40, R41 ;  /* 0x000000292808723e */ /* 0x000fe200000000ff */
[----:B------:R-:W-:Y:S08]  /*125e0*/  HMMA.16816.F32 R160, R12, R76, RZ ;  /* 0x0000004c0ca0723c */ /* 0x000ff000000018ff */
[----:B-1----:R-:W-:Y:S01]  /*125f0*/  HMMA.16816.F32 R192, R8, R28, R92 ;  /* 0x0000001c08c0723c */ /* 0x002fe2000000185c */
[----:B---3--:R-:W-:-:S02]  /*12600*/  FFMA.FTZ R3, R46, c[0x0][0x2d0], -R0 ;  /* 0x0000b4002e037a23 */ /* 0x008fc40000010800 */
[----:B------:R-:W1:Y:S05]  /*12610*/  LDSM.16.MT88.4 R44, [R234+0x2900] ;  /* 0x00290000ea2c783b */ /* 0x000e6a0000004200 */
[C---:B------:R-:W-:Y:S01]  /*12620*/  HMMA.16816.F32 R156, R12.reuse, R72, RZ ;  /* 0x000000480c9c723c */ /* 0x040fe200000018ff */
[----:B------:R3:W4:Y:S07]  /*12630*/  MUFU.EX2 R226, R3 ;  /* 0x0000000300e27308 */ /* 0x00072e0000000800 */
[C---:B------:R-:W-:Y:S08]  /*12640*/  HMMA.16816.F32 R152, R12.reuse, R68, RZ ;  /* 0x000000440c98723c */ /* 0x040ff000000018ff */
[----:B------:R-:W-:Y:S01]  /*12650*/  HMMA.16816.F32 R112, R12, R36, RZ ;  /* 0x000000240c70723c */ /* 0x000fe200000018ff */
[----:B---3--:R-:W-:Y:S01]  /*12660*/  IMAD.MOV.U32 R3, RZ, RZ, R80 ;  /* 0x000000ffff037224 */ /* 0x008fe200078e0050 */
[----:B----4-:R-:W-:Y:S01]  /*12670*/  F2FP.PACK_AB R7, R226, R215 ;  /* 0x000000d7e207723e */ /* 0x010fe200000000ff */
[----:B------:R-:W3:Y:S05]  /*12680*/  LDSM.16.MT88.4 R80, [R235+0x2900] ;  /* 0x00290000eb50783b */ /* 0x000eea0000004200 */
[-C--:B--2---:R-:W-:Y:S08]  /*12690*/  HMMA.16816.F32 R180, R8, R52.reuse, R100 ;  /* 0x0000003408b4723c */ /* 0x084ff00000001864 */
[C---:B------:R-:W-:Y:S07]  /*126a0*/  HMMA.16816.F32 R184, R4.reuse, R52, R96 ;  /* 0x0000003404b8723c */ /* 0x040fee0000001860 */
[----:B------:R-:W-:Y:S01]  /*126b0*/  IMAD.MOV.U32 R53, RZ, RZ, R104 ;  /* 0x000000ffff357224 */ /* 0x000fe200078e0068 */
[----:B------:R-:W-:Y:S01]  /*126c0*/  HMMA.16816.F32 R188, R4, R28, R88 ;  /* 0x0000001c04bc723c */ /* 0x000fe20000001858 */
[----:B------:R-:W-:-:S06]  /*126d0*/  MOV R52, R109 ;  /* 0x0000006d00347202 */ /* 0x000fcc0000000f00 */
[----:B------:R-:W-:Y:S01]  /*126e0*/  IMAD.MOV.U32 R29, RZ, RZ, R108 ;  /* 0x000000ffff1d7224 */ /* 0x000fe200078e006c */
[C---:B------:R-:W-:Y:S08]  /*126f0*/  HMMA.16816.F32 R104, R12.reuse, R32, RZ ;  /* 0x000000200c68723c */ /* 0x040ff000000018ff */
[C---:B------:R-:W-:Y:S08]  /*12700*/  HMMA.16816.F32 R144, R12.reuse, R42, RZ ;  /* 0x0000002a0c90723c */ /* 0x040ff000000018ff */
[C---:B------:R-:W-:Y:S08]  /*12710*/  HMMA.16816.F32 R140, R12.reuse, R26, RZ ;  /* 0x0000001a0c8c723c */ /* 0x040ff000000018ff */
[C---:B------:R-:W-:Y:S08]  /*12720*/  HMMA.16816.F32 R128, R12.reuse, R78, RZ ;  /* 0x0000004e0c80723c */ /* 0x040ff000000018ff */
[C---:B------:R-:W-:Y:S08]  /*12730*/  HMMA.16816.F32 R124, R12.reuse, R74, RZ ;  /* 0x0000004a0c7c723c */ /* 0x040ff000000018ff */
[C---:B------:R-:W-:Y:S08]  /*12740*/  HMMA.16816.F32 R120, R12.reuse, R70, RZ ;  /* 0x000000460c78723c */ /* 0x040ff000000018ff */
[C---:B------:R-:W-:Y:S08]  /*12750*/  HMMA.16816.F32 R116, R12.reuse, R58, RZ ;  /* 0x0000003a0c74723c */ /* 0x040ff000000018ff */
[C---:B------:R-:W-:Y:S08]  /*12760*/  HMMA.16816.F32 R108, R12.reuse, R38, RZ ;  /* 0x000000260c6c723c */ /* 0x040ff000000018ff */
[----:B------:R-:W-:Y:S08]  /*12770*/  HMMA.16816.F32 R100, R12, R34, RZ ;  /* 0x000000220c64723c */ /* 0x000ff000000018ff */
[C---:B-1----:R-:W-:Y:S08]  /*12780*/  HMMA.16816.F32 R12, R4.reuse, R44, R148 ;  /* 0x0000002c040c723c */ /* 0x042ff00000001894 */
[C---:B------:R-:W-:Y:S07]  /*12790*/  HMMA.16816.F32 R196, R4.reuse, R64, R160 ;  /* 0x0000004004c4723c */ /* 0x040fee00000018a0 */
[----:B------:R-:W-:Y:S01]  /*127a0*/  IMAD.MOV.U32 R162, RZ, RZ, R205 ;  /* 0x000000ffffa27224 */ /* 0x000fe200078e00cd */
[----:B------:R-:W-:Y:S01]  /*127b0*/  MOV R163, R204 ;  /* 0x000000cc00a37202 */ /* 0x000fe20000000f00 */
[C---:B---3--:R-:W-:Y:S07]  /*127c0*/  HMMA.16816.F32 R104, R4.reuse, R80, R104 ;  /* 0x000000500468723c */ /* 0x048fee0000001868 */
[----:B------:R-:W-:Y:S01]  /*127d0*/  MOV R28, R13 ;  /* 0x0000000d001c7202 */ /* 0x000fe20000000f00 */
[C---:B------:R-:W-:Y:S07]  /*127e0*/  HMMA.16816.F32 R204, R4.reuse, R60, R156 ;  /* 0x0000003c04cc723c */ /* 0x040fee000000189c */
[----:B------:R-:W-:Y:S01]  /*127f0*/  MOV R158, R15 ;  /* 0x0000000f009e7202 */ /* 0x000fe20000000f00 */
[----:B------:R-:W-:Y:S01]  /*12800*/  IMAD.MOV.U32 R157, RZ, RZ, R14 ;  /* 0x000000ffff9d7224 */ /* 0x000fe200078e000e */
[----:B------:R-:W-:Y:S01]  /*12810*/  HMMA.16816.F32 R208, R4, R48, R152 ;  /* 0x0000003004d0723c */ /* 0x000fe20000001898 */
[----:B------:R-:W-:-:S06]  /*12820*/  IMAD.MOV.U32 R156, RZ, RZ, R12 ;  /* 0x000000ffff9c7224 */ /* 0x000fcc00078e000c */
[----:B------:R-:W-:Y:S01]  /*12830*/  IMAD.MOV.U32 R154, RZ, RZ, R212 ;  /* 0x000000ffff9a7224 */ /* 0x000fe200078e00d4 */
[C---:B------:R-:W-:Y:S01]  /*12840*/  HMMA.16816.F32 R12, R16.reuse, R56, RZ ;  /* 0x00000038100c723c */ /* 0x040fe200000018ff */
[----:B------:R-:W-:Y:S01]  /*12850*/  IMAD.MOV.U32 R213, RZ, RZ, R104 ;  /* 0x000000ffffd57224 */ /* 0x000fe200078e0068 */
[----:B------:R-:W-:Y:S01]  /*12860*/  MOV R212, R105 ;  /* 0x0000006900d47202 */ /* 0x000fe20000000f00 */
[----:B------:R-:W-:Y:S01]  /*12870*/  IMAD.MOV.U32 R104, RZ, RZ, R224 ;  /* 0x000000ffff687224 */ /* 0x000fe200078e00e0 */
[----:B------:R-:W-:Y:S01]  /*12880*/  MOV R105, R225 ;  /* 0x000000e100697202 */ /* 0x000fe20000000f00 */
[----:B------:R-:W-:Y:S02]  /*12890*/  IMAD.MOV.U32 R155, RZ, RZ, R24 ;  /* 0x000000ffff9b7224 */ /* 0x000fe400078e0018 */
[----:B------:R-:W-:Y:S01]  /*128a0*/  IMAD.MOV.U32 R57, RZ, RZ, R29 ;  /* 0x000000ffff397224 */ /* 0x000fe200078e001d */
[----:B------:R-:W-:Y:S01]  /*128b0*/  HMMA.16816.F32 R88, R16, R68, RZ ;  /* 0x000000441058723c */ /* 0x000fe200000018ff */
[----:B------:R-:W-:-:S02]  /*128c0*/  IMAD.MOV.U32 R29, RZ, RZ, R227 ;  /* 0x000000ffff1d7224 */ /* 0x000fc400078e00e3 */
[----:B------:R-:W-:Y:S01]  /*128d0*/  IMAD.MOV.U32 R56, RZ, RZ, R52 ;  /* 0x000000ffff387224 */ /* 0x000fe200078e0034 */
[----:B------:R-:W-:-:S03]  /*128e0*/  MOV R52, R25 ;  /* 0x0000001900347202 */ /* 0x000fc60000000f00 */
[----:B------:R-:W-:Y:S01]  /*128f0*/  IMAD.MOV.U32 R69, RZ, RZ, R106 ;  /* 0x000000ffff457224 */ /* 0x000fe200078e006a */
[----:B------:R-:W-:Y:S01]  /*12900*/  HMMA.16816.F32 R96, R16, R76, RZ ;  /* 0x0000004c1060723c */ /* 0x000fe200000018ff */
[----:B------:R-:W-:Y:S02]  /*12910*/  IMAD.MOV.U32 R106, RZ, RZ, R226 ;  /* 0x000000ffff6a7224 */ /* 0x000fe400078e00e2 */
[----:B------:R-:W-:-:S04]  /*12920*/  IMAD.MOV.U32 R68, RZ, RZ, R107 ;  /* 0x000000ffff447224 */ /* 0x000fc800078e006b */
[----:B------:R-:W-:Y:S01]  /*12930*/  MOV R77, R154 ;  /* 0x0000009a004d7202 */ /* 0x000fe20000000f00 */
[----:B------:R-:W-:Y:S01]  /*12940*/  HMMA.16816.F32 R224, R4, R46, R116 ;  /* 0x0000002e04e0723c */ /* 0x000fe20000001874 */
[----:B------:R-:W-:-:S07]  /*12950*/  IMAD.MOV.U32 R76, RZ, RZ, R155 ;  /* 0x000000ffff4c7224 */ /* 0x000fce00078e009b */
[----:B------:R-:W-:Y:S08]  /*12960*/  HMMA.16816.F32 R116, R8, R44, R12 ;  /* 0x0000002c0874723c */ /* 0x000ff0000000180c */
[C---:B------:R-:W-:Y:S08]  /*12970*/  HMMA.16816.F32 R12, R16.reuse, R36, RZ ;  /* 0x00000024100c723c */ /* 0x040ff000000018ff */
[----:B------:R-:W-:Y:S08]  /*12980*/  HMMA.16816.F32 R36, R16, R38, RZ ;  /* 0x000000261024723c */ /* 0x000ff000000018ff */
[----:B------:R-:W-:Y:S08]  /*12990*/  HMMA.16816.F32 R108, R4, R86, R108 ;  /* 0x00000056046c723c */ /* 0x000ff0000000186c */
[----:B------:R-:W-:Y:S07]  /*129a0*/  HMMA.16816.F32 R92, R16, R72, RZ ;  /* 0x00000048105c723c */ /* 0x000fee00000018ff */
[----:B------:R-:W-:Y:S01]  /*129b0*/  IMAD.MOV.U32 R73, RZ, RZ, R162 ;  /* 0x000000ffff497224 */ /* 0x000fe200078e00a2 */
[----:B------:R-:W-:Y:S01]  /*129c0*/  HMMA.16816.F32 R36, R8, R86, R36 ;  /* 0x000000560824723c */ /* 0x000fe20000001824 */
[----:B------:R-:W-:Y:S01]  /*129d0*/  MOV R72, R163 ;  /* 0x000000a300487202 */ /* 0x000fe20000000f00 */
[----:B------:R-:W-:Y:S01]  /*129e0*/  IMAD.MOV.U32 R162, RZ, RZ, R40 ;  /* 0x000000ffffa27224 */ /* 0x000fe200078e0028 */
[----:B------:R-:W-:-:S04]  /*129f0*/  MOV R163, R41 ;  /* 0x0000002900a37202 */ /* 0x000fc80000000f00 */
[----:B------:R-:W-:Y:S01]  /*12a00*/  MOV R86, R3 ;  /* 0x0000000300567202 */ /* 0x000fe20000000f00 */
[----:B------:R-:W-:Y:S01]  /*12a10*/  HMMA.16816.F32 R112, R4, R84, R112 ;  /* 0x000000540470723c */ /* 0x000fe20000001870 */
[----:B------:R-:W-:-:S07]  /*12a20*/  FFMA.FTZ R3, R168, c[0x0][0x2d0], -R22 ;  /* 0x0000b400a8037a23 */ /* 0x000fce0000010816 */
[----:B------:R-:W-:Y:S01]  /*12a30*/  HMMA.16816.F32 R96, R8, R64, R96 ;  /* 0x000000400860723c */ /* 0x000fe20000001860 */
[----:B------:R1:W-:Y:S07]  /*12a40*/  MUFU.EX2 R65, R3 ;  /* 0x0000000300417308 */ /* 0x0003ee0000000800 */
[C---:B------:R-:W-:Y:S07]  /*12a50*/  HMMA.16816.F32 R148, R4.reuse, R54, R144 ;  /* 0x000000360494723c */ /* 0x040fee0000001890 */
[----:B------:R-:W-:Y:S01]  /*12a60*/  IMAD.MOV.U32 R144, RZ, RZ, R167 ;  /* 0x000000ffff907224 */ /* 0x000fe200078e00a7 */
[----:B------:R-:W-:Y:S01]  /*12a70*/  MOV R145, R166 ;  /* 0x000000a600917202 */ /* 0x000fe20000000f00 */
[----:B-1----:R-:W-:Y:S01]  /*12a80*/  FFMA.FTZ R3, R139, c[0x0][0x2d0], -R22 ;  /* 0x0000b4008b037a23 */ /* 0x002fe20000010816 */
[----:B------:R-:W-:Y:S01]  /*12a90*/  HMMA.16816.F32 R128, R4, R66, R128 ;  /* 0x000000420480723c */ /* 0x000fe20000001880 */
[----:B------:R-:W-:Y:S01]  /*12aa0*/  IMAD.MOV.U32 R146, RZ, RZ, R165 ;  /* 0x000000ffff927224 */ /* 0x000fe200078e00a5 */
[----:B------:R-:W-:Y:S01]  /*12ab0*/  MOV R160, R115 ;  /* 0x0000007300a07202 */ /* 0x000fe20000000f00 */
[----:B------:R-:W-:Y:S01]  /*12ac0*/  IMAD.MOV.U32 R147, RZ, RZ, R164 ;  /* 0x000000ffff937224 */ /* 0x000fe200078e00a4 */
[----:B------:R1:W-:Y:S01]  /*12ad0*/  MUFU.EX2 R139, R3 ;  /* 0x00000003008b7308 */ /* 0x0003e20000000800 */
[----:B------:R-:W-:-:S02]  /*12ae0*/  IMAD.MOV.U32 R24, RZ, RZ, R113 ;  /* 0x000000ffff187224 */ /* 0x000fc400078e0071 */
[----:B------:R-:W-:Y:S01]  /*12af0*/  IMAD.MOV.U32 R161, RZ, RZ, R114 ;  /* 0x000000ffffa17224 */ /* 0x000fe200078e0072 */
[----:B------:R-:W-:Y:S01]  /*12b00*/  HMMA.16816.F32 R164, R4, R30, R140 ;  /* 0x0000001e04a4723c */ /* 0x000fe2000000188c */
[----:B------:R-:W-:Y:S02]  /*12b10*/  IMAD.MOV.U32 R159, RZ, RZ, R112 ;  /* 0x000000ffff9f7224 */ /* 0x000fe400078e0070 */
[----:B------:R-:W-:-:S04]  /*12b20*/  IMAD.MOV.U32 R107, RZ, RZ, R24 ;  /* 0x000000ffff6b7224 */ /* 0x000fc800078e0018 */
[----:B------:R-:W-:Y:S01]  /*12b30*/  MOV R143, R76 ;  /* 0x0000004c008f7202 */ /* 0x000fe20000000f00 */
[----:B------:R-:W-:Y:S01]  /*12b40*/  IMAD.MOV.U32 R142, RZ, RZ, R77 ;  /* 0x000000ffff8e7224 */ /* 0x000fe200078e004d */
[----:B------:R-:W-:Y:S01]  /*12b50*/  HMMA.16816.F32 R124, R4, R62, R124 ;  /* 0x0000003e047c723c */ /* 0x000fe2000000187c */
[----:B------:R-:W-:Y:S01]  /*12b60*/  MOV R141, R147 ;  /* 0x00000093008d7202 */ /* 0x000fe20000000f00 */
[----:B------:R-:W-:Y:S02]  /*12b70*/  IMAD.MOV.U32 R147, RZ, RZ, R72 ;  /* 0x000000ffff937224 */ /* 0x000fe400078e0048 */
[----:B-1----:R-:W-:Y:S02]  /*12b80*/  FFMA.FTZ R3, R137, c[0x0][0x2d0], -R22 ;  /* 0x0000b40089037a23 */ /* 0x002fe40000010816 */
[----:B------:R-:W-:Y:S01]  /*12b90*/  IMAD.MOV.U32 R140, RZ, RZ, R146 ;  /* 0x000000ffff8c7224 */ /* 0x000fe200078e0092 */
[----:B------:R-:W-:Y:S01]  /*12ba0*/  MOV R146, R57 ;  /* 0x0000003900927202 */ /* 0x000fe20000000f00 */
[----:B------:R-:W-:Y:S01]  /*12bb0*/  HMMA.16816.F32 R76, R16, R78, RZ ;  /* 0x0000004e104c723c */ /* 0x000fe200000018ff */
[----:B------:R1:W-:Y:S01]  /*12bc0*/  MUFU.EX2 R137, R3 ;  /* 0x0000000300897308 */ /* 0x0003e20000000800 */
[----:B------:R-:W-:Y:S01]  /*12bd0*/  IMAD.MOV.U32 R87, RZ, RZ, R140 ;  /* 0x000000ffff577224 */ /* 0x000fe200078e008c */
[----:B------:R-:W-:Y:S01]  /*12be0*/  MOV R44, R146 ;  /* 0x00000092002c7202 */ /* 0x000fe20000000f00 */
[----:B------:R-:W-:-:S04]  /*12bf0*/  IMAD.MOV.U32 R168, RZ, RZ, R141 ;  /* 0x000000ffffa87224 */ /* 0x000fc800078e008d */
[C---:B------:R-:W-:Y:S08]  /*12c00*/  HMMA.16816.F32 R120, R4.reuse, R50, R120 ;  /* 0x000000320478723c */ /* 0x040ff00000001878 */
[----:B------:R-:W-:Y:S01]  /*12c10*/  HMMA.16816.F32 R152, R4, R82, R100 ;  /* 0x000000520498723c */ /* 0x000fe20000001864 */
[----:B-1----:R-:W-:-:S04]  /*12c20*/  FFMA.FTZ R3, R133, c[0x0][0x2d0], -R22 ;  /* 0x0000b40085037a23 */ /* 0x002fc80000010816 */
[----:B------:R1:W-:Y:S03]  /*12c30*/  MUFU.EX2 R133, R3 ;  /* 0x0000000300857308 */ /* 0x0003e60000000800 */
[C---:B------:R-:W-:Y:S08]  /*12c40*/  HMMA.16816.F32 R40, R16.reuse, R42, RZ ;  /* 0x0000002a1028723c */ /* 0x040ff000000018ff */
[----:B------:R-:W-:Y:S01]  /*12c50*/  HMMA.16816.F32 R4, R16, R32, RZ ;  /* 0x000000201004723c */ /* 0x000fe200000018ff */
[----:B-1----:R-:W-:-:S02]  /*12c60*/  FFMA.FTZ R3, R171, c[0x0][0x2d0], -R21 ;  /* 0x0000b400ab037a23 */ /* 0x002fc40000010815 */
[----:B------:R-:W-:-:S05]  /*12c70*/  IMAD.MOV.U32 R171, RZ, RZ, R142 ;  /* 0x000000ffffab7224 */ /* 0x000fca00078e008e */
[C---:B------:R-:W-:Y:S01]  /*12c80*/  HMMA.16816.F32 R100, R8.reuse, R60, R92 ;  /* 0x0000003c0864723c */ /* 0x040fe2000000185c */
[----:B------:R1:W-:Y:S07]  /*12c90*/  MUFU.EX2 R61, R3 ;  /* 0x00000003003d7308 */ /* 0x0003ee0000000800 */
[C---:B------:R-:W-:Y:S01]  /*12ca0*/  HMMA.16816.F32 R112, R8.reuse, R84, R12 ;  /* 0x000000540870723c */ /* 0x040fe2000000180c */
[----:B------:R-:W2:Y:S06]  /*12cb0*/  LDSM.16.MT88.4 R12, [R233+0x1100] ;  /* 0x00110000e90c783b */ /* 0x000eac0000004200 */
[----:B------:R-:W-:Y:S01]  /*12cc0*/  MOV R85, R144 ;  /* 0x0000009000557202 */ /* 0x000fe20000000f00 */
[----:B------:R-:W-:Y:S01]  /*12cd0*/  IMAD.MOV.U32 R144, RZ, RZ, R104 ;  /* 0x000000ffff907224 */ /* 0x000fe200078e0068 */
[----:B------:R-:W-:Y:S01]  /*12ce0*/  HMMA.16816.F32 R76, R8, R66, R76 ;  /* 0x00000042084c723c */ /* 0x000fe2000000184c */
[----:B-1----:R-:W-:Y:S01]  /*12cf0*/  FFMA.FTZ R3, R170, c[0x0][0x2d0], -R21 ;  /* 0x0000b400aa037a23 */ /* 0x002fe20000010815 */
[----:B------:R-:W-:Y:S01]  /*12d00*/  MOV R170, R143 ;  /* 0x0000008f00aa7202 */ /* 0x000fe20000000f00 */
[----:B------:R-:W-:-:S02]  /*12d10*/  IMAD.MOV.U32 R104, RZ, RZ, R73 ;  /* 0x000000ffff687224 */ /* 0x000fc400078e0049 */
[----:B------:R1:W-:Y:S01]  /*12d20*/  MUFU.EX2 R64, R3 ;  /* 0x0000000300407308 */ /* 0x0003e20000000800 */
[----:B------:R-:W-:Y:S02]  /*12d30*/  IMAD.MOV.U32 R84, RZ, RZ, R145 ;  /* 0x000000ffff547224 */ /* 0x000fe400078e0091 */
[----:B------:R-:W-:Y:S01]  /*12d40*/  HMMA.16816.F32 R72, R16, R74, RZ ;  /* 0x0000004a1048723c */ /* 0x000fe200000018ff */
[----:B------:R-:W-:-:S04]  /*12d50*/  IMAD.MOV.U32 R145, RZ, RZ, R56 ;  /* 0x000000ffff917224 */ /* 0x000fc800078e0038 */
[----:B------:R-:W-:-:S03]  /*12d60*/  IMAD.MOV.U32 R45, RZ, RZ, R145 ;  /* 0x000000ffff2d7224 */ /* 0x000fc600078e0091 */
[----:B------:R-:W-:Y:S01]  /*12d70*/  HMMA.16816.F32 R92, R8, R48, R88 ;  /* 0x00000030085c723c */ /* 0x000fe20000001858 */
[----:B-1----:R-:W-:Y:S01]  /*12d80*/  FFMA.FTZ R3, R138, c[0x0][0x2d0], -R21 ;  /* 0x0000b4008a037a23 */ /* 0x002fe20000010815 */
[----:B------:R-:W-:-:S06]  /*12d90*/  MOV R138, R158 ;  /* 0x0000009e008a7202 */ /* 0x000fcc0000000f00 */
[C---:B------:R-:W-:Y:S01]  /*12da0*/  HMMA.16816.F32 R40, R8.reuse, R54, R40 ;  /* 0x000000360828723c */ /* 0x040fe20000001828 */
[----:B------:R1:W-:Y:S07]  /*12db0*/  MUFU.EX2 R67, R3 ;  /* 0x0000000300437308 */ /* 0x0003ee0000000800 */
[----:B------:R-:W-:Y:S08]  /*12dc0*/  HMMA.16816.F32 R88, R8, R80, R4 ;  /* 0x000000500858723c */ /* 0x000ff00000001804 */
[----:B------:R-:W-:Y:S01]  /*12dd0*/  HMMA.16816.F32 R4, R16, R70, RZ ;  /* 0x000000461004723c */ /* 0x000fe200000018ff */
[----:B-1----:R-:W-:-:S04]  /*12de0*/  FFMA.FTZ R3, R132, c[0x0][0x2d0], -R21 ;  /* 0x0000b40084037a23 */ /* 0x002fc80000010815 */
[----:B------:R1:W-:Y:S02]  /*12df0*/  MUFU.EX2 R132, R3 ;  /* 0x0000000300847308 */ /* 0x0003e40000000800 */
[----:B------:R-:W-:Y:S01]  /*12e00*/  IMAD.MOV.U32 R71, RZ, RZ, R147 ;  /* 0x000000ffff477224 */ /* 0x000fe200078e0093 */
[----:B------:R-:W-:Y:S01]  /*12e10*/  HMMA.16816.F32 R72, R8, R62, R72 ;  /* 0x0000003e0848723c */ /* 0x000fe20000001848 */
[----:B------:R-:W-:Y:S02]  /*12e20*/  IMAD.MOV.U32 R70, RZ, RZ, R104 ;  /* 0x000000ffff467224 */ /* 0x000fe400078e0068 */
[----:B------:R-:W-:-:S05]  /*12e30*/  IMAD.MOV.U32 R104, RZ, RZ, R159 ;  /* 0x000000ffff687224 */ /* 0x000fca00078e009f */
[----:B------:R-:W-:Y:S01]  /*12e40*/  HMMA.16816.F32 R24, R16, R26, RZ ;  /* 0x0000001a1018723c */ /* 0x000fe200000018ff */
[----:B-1----:R-:W-:-:S07]  /*12e50*/  FFMA.FTZ R3, R175, c[0x0][0x2d0], -R20 ;  /* 0x0000b400af037a23 */ /* 0x002fce0000010814 */
[C---:B------:R-:W-:Y:S01]  /*12e60*/  HMMA.16816.F32 R56, R16.reuse, R58, RZ ;  /* 0x0000003a1038723c */ /* 0x040fe200000018ff */
[----:B------:R1:W-:Y:S07]  /*12e70*/  MUFU.EX2 R54, R3 ;  /* 0x0000000300367308 */ /* 0x0003ee0000000800 */
[----:B------:R-:W-:Y:S08]  /*12e80*/  HMMA.16816.F32 R16, R16, R34, RZ ;  /* 0x000000221010723c */ /* 0x000ff000000018ff */
[----:B------:R-:W-:Y:S01]  /*12e90*/  HMMA.16816.F32 R48, R8, R50, R4 ;  /* 0x000000320830723c */ /* 0x000fe20000001804 */
[----:B-1----:R-:W-:-:S04]  /*12ea0*/  FFMA.FTZ R3, R173, c[0x0][0x2d0], -R20 ;  /* 0x0000b400ad037a23 */ /* 0x002fc80000010814 */
[----:B------:R1:W3:Y:S02]  /*12eb0*/  MUFU.EX2 R60, R3 ;  /* 0x00000003003c7308 */ /* 0x0002e40000000800 */
[----:B------:R-:W-:Y:S01]  /*12ec0*/  FFMA.FTZ R4, R169, c[0x0][0x2d0], -R20 ;  /* 0x0000b400a9047a23 */ /* 0x000fe20000010814 */
[----:B------:R-:W-:Y:S01]  /*12ed0*/  HMMA.16816.F32 R24, R8, R30, R24 ;  /* 0x0000001e0818723c */ /* 0x000fe20000001818 */
[----:B------:R-:W-:-:S04]  /*12ee0*/  IMAD.MOV.U32 R169, RZ, RZ, R144 ;  /* 0x000000ffffa97224 */ /* 0x000fc800078e0090 */
[----:B------:R3:W-:Y:S03]  /*12ef0*/  MUFU.EX2 R66, R4 ;  /* 0x0000000400427308 */ /* 0x0007e60000000800 */
[----:B------:R-:W-:Y:S01]  /*12f00*/  HMMA.16816.F32 R56, R8, R46, R56 ;  /* 0x0000002e0838723c */ /* 0x000fe20000001838 */
[----:B-1----:R-:W-:-:S06]  /*12f10*/  FFMA.FTZ R3, R172, c[0x0][0x2d0], -R20 ;  /* 0x0000b400ac037a23 */ /* 0x002fcc0000010814 */
[----:B------:R-:W-:Y:S01]  /*12f20*/  MOV R47, R105 ;  /* 0x00000069002f7202 */ /* 0x000fe20000000f00 */
[----:B------:R-:W-:Y:S01]  /*12f30*/  HMMA.16816.F32 R80, R8, R82, R16 ;  /* 0x000000520850723c */ /* 0x000fe20000001810 */
[----:B------:R1:W4:Y:S01]  /*12f40*/  MUFU.EX2 R63, R3 ;  /* 0x00000003003f7308 */ /* 0x0003220000000800 */
[----:B------:R-:W2:Y:S01]  /*12f50*/  LDSM.16.MT88.4 R16, [R234+0x1100] ;  /* 0x00110000ea10783b */ /* 0x000ea20000004200 */
[----:B------:R-:W-:Y:S01]  /*12f60*/  IMAD.MOV.U32 R46, RZ, RZ, R106 ;  /* 0x000000ffff2e7224 */ /* 0x000fe200078e006a */
[----:B------:R-:W-:Y:S01]  /*12f70*/  MOV R106, R161 ;  /* 0x000000a1006a7202 */ /* 0x000fe20000000f00 */
[----:B------:R-:W-:Y:S01]  /*12f80*/  IMAD.MOV.U32 R105, RZ, RZ, R107 ;  /* 0x000000ffff697224 */ /* 0x000fe200078e006b */
[----:B---3--:R-:W-:Y:S01]  /*12f90*/  F2FP.PACK_AB R4, R60, R54 ;  /* 0x000000363c04723e */ /* 0x008fe200000000ff */
[----:B------:R-:W-:Y:S01]  /*12fa0*/  IMAD.MOV.U32 R107, RZ, RZ, R160 ;  /* 0x000000ffff6b7224 */ /* 0x000fe200078e00a0 */
[----:B------:R-:W-:Y:S02]  /*12fb0*/  F2FP.PACK_AB R8, R139, R65 ;  /* 0x000000418b08723e */ /* 0x000fe400000000ff */
[----:B------:R-:W-:-:S02]  /*12fc0*/  F2FP.PACK_AB R9, R64, R61 ;  /* 0x0000003d4009723e */ /* 0x000fc400000000ff */
[----:B------:R-:W-:Y:S02]  /*12fd0*/  F2FP.PACK_AB R10, R133, R137 ;  /* 0x00000089850a723e */ /* 0x000fe400000000ff */
[----:B------:R-:W-:Y:S01]  /*12fe0*/  F2FP.PACK_AB R11, R132, R67 ;  /* 0x00000043840b723e */ /* 0x000fe200000000ff */
[----:B-1----:R-:W-:Y:S01]  /*12ff0*/  FFMA.FTZ R3, R178, c[0x0][0x2d0], -R0 ;  /* 0x0000b400b2037a23 */ /* 0x002fe20000010800 */
[----:B----4-:R-:W-:Y:S01]  /*13000*/  F2FP.PACK_AB R6, R66, R63 ;  /* 0x0000003f4206723e */ /* 0x010fe200000000ff */
[----:B------:R-:W-:Y:S02]  /*13010*/  IMAD.MOV.U32 R178, RZ, RZ, R52 ;  /* 0x000000ffffb27224 */ /* 0x000fe400078e0034 */
[----:B------:R1:W-:Y:S02]  /*13020*/  MUFU.EX2 R52, R3 ;  /* 0x0000000300347308 */ /* 0x0003e40000000800 */
[----:B--2---:R-:W-:Y:S01]  /*13030*/  HMMA.16816.F32 R144, R8, R12, R180 ;  /* 0x0000000c0890723c */ /* 0x004fe200000018b4 */
[----:B-1----:R-:W-:-:S02]  /*13040*/  FFMA.FTZ R3, R177, c[0x0][0x2d0], -R0 ;  /* 0x0000b400b1037a23 */ /* 0x002fc40000010800 */
[----:B------:R-:W-:-:S03]  /*13050*/  IMAD.MOV.U32 R177, RZ, RZ, R53 ;  /* 0x000000ffffb17224 */ /* 0x000fc600078e0035 */
[----:B------:R1:W2:Y:S02]  /*13060*/  MUFU.EX2 R53, R3 ;  /* 0x0000000300357308 */ /* 0x0002a40000000800 */
[----:B------:R-:W-:Y:S01]  /*13070*/  HMMA.16816.F32 R32, R8, R18, R24 ;  /* 0x000000120820723c */ /* 0x000fe20000001818 */
[----:B------:R-:W3:Y:S01]  /*13080*/  LDSM.16.MT88.4 R24, [R234+0x3100] ;  /* 0x00310000ea18783b */ /* 0x000ee20000004200 */
[--C-:B-1----:R-:W-:Y:S01]  /*13090*/  FFMA.FTZ R3, R176, c[0x0][0x2d0], -R0.reuse ;  /* 0x0000b400b0037a23 */ /* 0x102fe20000010800 */
[----:B--2---:R-:W-:Y:S02]  /*130a0*/  F2FP.PACK_AB R5, R53, R52 ;  /* 0x000000343505723e */ /* 0x004fe400000000ff */
[----:B------:R-:W-:Y:S01]  /*130b0*/  MOV R176, R162 ;  /* 0x000000a200b07202 */ /* 0x000fe20000000f00 */
[----:B------:R1:W-:Y:S02]  /*130c0*/  MUFU.EX2 R55, R3 ;  /* 0x0000000300377308 */ /* 0x0003e40000000800 */
[----:B-1----:R-:W-:-:S06]  /*130d0*/  FFMA.FTZ R3, R174, c[0x0][0x2d0], -R0 ;  /* 0x0000b400ae037a23 */ /* 0x002fcc0000010800 */
[----:B------:R-:W1:Y:S02]  /*130e0*/  MUFU.EX2 R62, R3 ;  /* 0x00000003003e7308 */ /* 0x000e640000000800 */
[----:B-1----:R-:W-:Y:S01]  /*130f0*/  F2FP.PACK_AB R7, R62, R55 ;  /* 0x000000373e07723e */ /* 0x002fe200000000ff */
[----:B------:R-:W-:-:S06]  /*13100*/  IMAD.MOV.U32 R3, RZ, RZ, R157 ;  /* 0x000000ffff037224 */ /* 0x000fcc00078e009d */
[C---:B------:R-:W-:Y:S07]  /*13110*/  HMMA.16816.F32 R140, R4.reuse, R12, R184 ;  /* 0x0000000c048c723c */ /* 0x040fee00000018b8 */
[----:B------:R-:W-:Y:S01]  /*13120*/  IMAD.MOV.U32 R187, RZ, RZ, R28 ;  /* 0x000000ffffbb7224 */ /* 0x000fe200078e001c */
[----:B------:R-:W-:Y:S01]  /*13130*/  HMMA.16816.F32 R148, R4, R14, R148 ;  /* 0x0000000e0494723c */ /* 0x000fe20000001894 */
[----:B------:R-:W-:Y:S01]  /*13140*/  IMAD.MOV.U32 R184, RZ, RZ, R29 ;  /* 0x000000ffffb87224 */ /* 0x000fe200078e001d */
[----:B------:R-:W-:Y:S01]  /*13150*/  MOV R186, R156 ;  /* 0x0000009c00ba7202 */ /* 0x000fe20000000f00 */
[----:B------:R-:W-:-:S05]  /*13160*/  IMAD.MOV.U32 R185, RZ, RZ, R163 ;  /* 0x000000ffffb97224 */ /* 0x000fca00078e00a3 */
[C---:B------:R-:W-:Y:S01]  /*13170*/  HMMA.16816.F32 R28, R8.reuse, R14, R40 ;  /* 0x0000000e081c723c */ /* 0x040fe20000001828 */
[----:B------:R-:W1:Y:S06]  /*13180*/  LDSM.16.MT88.4 R12, [R236+0x1100] ;  /* 0x00110000ec0c783b */ /* 0x000e6c0000004200 */
[----:B------:R-:W-:Y:S01]  /*13190*/  MOV R41, R187 ;  /* 0x000000bb00297202 */ /* 0x000fe20000000f00 */
[----:B------:R-:W-:Y:S01]  /*131a0*/  HMMA.16816.F32 R156, R8, R16, R192 ;  /* 0x00000010089c723c */ /* 0x000fe200000018c0 */
[----:B------:R-:W-:Y:S01]  /*131b0*/  MOV R187, R215 ;  /* 0x000000d700bb7202 */ /* 0x000fe20000000f00 */
[----:B------:R-:W-:-:S02]  /*131c0*/  IMAD.MOV.U32 R40, RZ, RZ, R186 ;  /* 0x000000ffff287224 */ /* 0x000fc400078e00ba */
[----:B------:R-:W-:Y:S02]  /*131d0*/  IMAD.MOV.U32 R42, RZ, RZ, R3 ;  /* 0x000000ffff2a7224 */ /* 0x000fe400078e0003 */
[----:B------:R-:W-:Y:S01]  /*131e0*/  IMAD.MOV.U32 R43, RZ, RZ, R138 ;  /* 0x000000ffff2b7224 */ /* 0x000fe200078e008a */
[----:B------:R-:W-:Y:S01]  /*131f0*/  MOV R138, R46 ;  /* 0x0000002e008a7202 */ /* 0x000fe20000000f00 */
[----:B------:R-:W-:Y:S01]  /*13200*/  HMMA.16816.F32 R160, R4, R16, R188 ;  /* 0x0000001004a0723c */ /* 0x000fe200000018bc */
[----:B------:R-:W-:Y:S02]  /*13210*/  IMAD.MOV.U32 R3, RZ, RZ, R70 ;  /* 0x000000ffff037224 */ /* 0x000fe400078e0046 */
[----:B------:R-:W-:-:S05]  /*13220*/  IMAD.MOV.U32 R186, RZ, RZ, R44 ;  /* 0x000000ffffba7224 */ /* 0x000fca00078e002c */
[C---:B------:R-:W-:Y:S01]  /*13230*/  HMMA.16816.F32 R164, R4.reuse, R18, R164 ;  /* 0x0000001204a4723c */ /* 0x040fe200000018a4 */
[----:B------:R-:W2:Y:S07]  /*13240*/  LDSM.16.MT88.4 R16, [R235+0x1100] ;  /* 0x00110000eb10783b */ /* 0x000eae0000004200 */
[----:B---3--:R-:W-:Y:S08]  /*13250*/  HMMA.16816.F32 R40, R4, R24, R40 ;  /* 0x000000180428723c */ /* 0x008ff00000001828 */
[----:B-1----:R-:W-:Y:S07]  /*13260*/  HMMA.16816.F32 R172, R8, R12, R96 ;  /* 0x0000000c08ac723c */ /* 0x002fee0000001860 */
[----:B------:R-:W-:Y:S01]  /*13270*/  MOV R99, R176 ;  /* 0x000000b000637202 */ /* 0x000fe20000000f00 */
[----:B------:R-:W-:Y:S01]  /*13280*/  IMAD.MOV.U32 R98, RZ, RZ, R177 ;  /* 0x000000ffff627224 */ /* 0x000fe200078e00b1 */
[----:B------:R-:W-:Y:S01]  /*13290*/  MOV R96, R179 ;  /* 0x000000b300607202 */ /* 0x000fe20000000f00 */
[----:B------:R-:W-:Y:S01]  /*132a0*/  IMAD.MOV.U32 R97, RZ, RZ, R178 ;  /* 0x000000ffff617224 */ /* 0x000fe200078e00b2 */
[C---:B------:R-:W-:Y:S07]  /*132b0*/  HMMA.16816.F32 R180, R4.reuse, R14, R128 ;  /* 0x0000000e04b4723c */ /* 0x040fee0000001880 */
[----:B------:R-:W-:Y:S01]  /*132c0*/  IMAD.MOV.U32 R130, RZ, RZ, R214 ;  /* 0x000000ffff827224 */ /* 0x000fe200078e00d6 */
[----:B------:R-:W-:Y:S01]  /*132d0*/  HMMA.16816.F32 R176, R4, R12, R196 ;  /* 0x0000000c04b0723c */ /* 0x000fe200000018c4 */
[----:B------:R-:W-:Y:S01]  /*132e0*/  IMAD.MOV.U32 R131, RZ, RZ, R185 ;  /* 0x000000ffff837224 */ /* 0x000fe200078e00b9 */
[----:B------:R-:W-:Y:S01]  /*132f0*/  MOV R185, R71 ;  /* 0x0000004700b97202 */ /* 0x000fe20000000f00 */
[----:B------:R-:W-:-:S02]  /*13300*/  IMAD.MOV.U32 R128, RZ, RZ, R47 ;  /* 0x000000ffff807224 */ /* 0x000fc400078e002f */
[----:B------:R-:W-:-:S03]  /*13310*/  IMAD.MOV.U32 R129, RZ, RZ, R45 ;  /* 0x000000ffff817224 */ /* 0x000fc600078e002d */
[C---:B------:R-:W-:Y:S01]  /*13320*/  HMMA.16816.F32 R76, R8.reuse, R14, R76 ;  /* 0x0000000e084c723c */ /* 0x040fe2000000184c */
[----:B------:R-:W1:Y:S07]  /*13330*/  LDSM.16.MT88.4 R12, [R233+0x3100] ;  /* 0x00310000e90c783b */ /* 0x000e6e0000004200 */
[C---:B--2---:R-:W-:Y:S07]  /*13340*/  HMMA.16816.F32 R188, R8.reuse, R16, R100 ;  /* 0x0000001008bc723c */ /* 0x044fee0000001864 */
[----:B------:R-:W-:Y:S01]  /*13350*/  IMAD.MOV.U32 R100, RZ, RZ, R213 ;  /* 0x000000ffff647224 */ /* 0x000fe200078e00d5 */
[----:B------:R-:W-:Y:S01]  /*13360*/  MOV R101, R212 ;  /* 0x000000d400657202 */ /* 0x000fe20000000f00 */
[----:B------:R-:W-:Y:S01]  /*13370*/  IMAD.MOV.U32 R102, RZ, RZ, R69 ;  /* 0x000000ffff667224 */ /* 0x000fe200078e0045 */
[----:B------:R-:W-:Y:S01]  /*13380*/  HMMA.16816.F32 R212, R8, R18, R72 ;  /* 0x0000001208d4723c */ /* 0x000fe20000001848 */
[----:B------:R-:W-:-:S07]  /*13390*/  IMAD.MOV.U32 R103, RZ, RZ, R68 ;  /* 0x000000ffff677224 */ /* 0x000fce00078e0044 */
[C---:B------:R-:W-:Y:S07]  /*133a0*/  HMMA.16816.F32 R192, R4.reuse, R16, R204 ;  /* 0x0000001004c0723c */ /* 0x040fee00000018cc */
[----:B------:R-:W-:Y:S01]  /*133b0*/  MOV R204, R100 ;  /* 0x0000006400cc7202 */ /* 0x000fe20000000f00 */
[----:B------:R-:W-:Y:S01]  /*133c0*/  HMMA.16816.F32 R196, R4, R18, R124 ;  /* 0x0000001204c4723c */ /* 0x000fe2000000187c */
[----:B------:R-:W2:Y:S01]  /*133d0*/  LDSM.16.MT88.4 R16, [R236+0x3100] ;  /* 0x00310000ec10783b */ /* 0x000ea20000004200 */
[----:B------:R-:W-:Y:S01]  /*133e0*/  IMAD.MOV.U32 R205, RZ, RZ, R101 ;  /* 0x000000ffffcd7224 */ /* 0x000fe200078e0065 */
[----:B------:R-:W-:Y:S01]  /*133f0*/  MOV R207, R103 ;  /* 0x0000006700cf7202 */ /* 0x000fe20000000f00 */
[----:B------:R-:W-:Y:S01]  /*13400*/  IMAD.MOV.U32 R100, RZ, RZ, R128 ;  /* 0x000000ffff647224 */ /* 0x000fe200078e0080 */
[----:B------:R-:W-:Y:S01]  /*13410*/  MOV R128, R98 ;  /* 0x0000006200807202 */ /* 0x000fe20000000f00 */
[----:B------:R-:W-:-:S02]  /*13420*/  IMAD.MOV.U32 R101, RZ, RZ, R129 ;  /* 0x000000ffff657224 */ /* 0x000fc400078e0081 */
[-C--:B-1----:R-:W-:Y:S01]  /*13430*/  HMMA.16816.F32 R72, R4, R12.reuse, R208 ;  /* 0x0000000c0448723c */ /* 0x082fe200000018d0 */
        /* <DEDUP_REMOVED lines=8> */
[----:B------:R-:W-:Y:S02]  /*134c0*/  IMAD.MOV.U32 R171, RZ, RZ, R86 ;  /* 0x000000ffffab7224 */ /* 0x000fe400078e0056 */
[----:B------:R-:W-:-:S02]  /*134d0*/  IMAD.MOV.U32 R130, RZ, RZ, R96 ;  /* 0x000000ffff827224 */ /* 0x000fc400078e0060 */
[----:B------:R-:W-:Y:S02]  /*134e0*/  IMAD.MOV.U32 R103, RZ, RZ, R99 ;  /* 0x000000ffff677224 */ /* 0x000fe400078e0063 */
[----:B------:R-:W-:Y:S01]  /*134f0*/  IMAD.MOV.U32 R168, RZ, RZ, R87 ;  /* 0x000000ffffa87224 */ /* 0x000fe200078e0057 */
[----:B------:R-:W-:Y:S01]  /*13500*/  HMMA.16816.F32 R44, R4, R14, R120 ;  /* 0x0000000e042c723c */ /* 0x000fe20000001878 */
[----:B------:R-:W-:-:S07]  /*13510*/  IMAD.MOV.U32 R86, RZ, RZ, R244 ;  /* 0x000000ffff567224 */ /* 0x000fce00078e00f4 */
[----:B------:R-:W-:Y:S01]  /*13520*/  HMMA.16816.F32 R208, R8, R14, R48 ;  /* 0x0000000e08d0723c */ /* 0x000fe20000001830 */
        /* <DEDUP_REMOVED lines=10> */
[C---:B--2---:R-:W-:Y:S01]  /*135d0*/  HMMA.16816.F32 R104, R4.reuse, R16, R104 ;  /* 0x000000100468723c */ /* 0x044fe20000001868 */
[----:B------:R-:W-:Y:S01]  /*135e0*/  IMAD.MOV.U32 R85, RZ, RZ, R241 ;  /* 0x000000ffff557224 */ /* 0x000fe200078e00f1 */
[----:B------:R2:W5:Y:S01]  /*135f0*/  LDL.LU R244, [R1+0x78] ;  /* 0x0000780001f47983 */ /* 0x0005620000300800 */
        /* <DEDUP_REMOVED lines=10> */
[----:B------:R-:W-:-:S02]  /*136a0*/  IMAD.MOV.U32 R102, RZ, RZ, R98 ;  /* 0x000000ffff667224 */ /* 0x000fc400078e0062 */
[----:B------:R-:W-:-:S03]  /*136b0*/  IMAD.MOV.U32 R204, RZ, RZ, R100 ;  /* 0x000000ffffcc7224 */ /* 0x000fc600078e0064 */
[----:B------:R-:W-:Y:S01]  /*136c0*/  HMMA.16816.F32 R108, R4, R18, R108 ;  /* 0x00000012046c723c */ /* 0x000fe2000000186c */
[----:B------:R-:W-:Y:S01]  /*136d0*/  IMAD.MOV.U32 R224, RZ, RZ, R205 ;  /* 0x000000ffffe07224 */ /* 0x000fe200078e00cd */
[----:B------:R-:W-:Y:S01]  /*136e0*/  MOV R226, R102 ;  /* 0x0000006600e27202 */ /* 0x000fe20000000f00 */
[----:B------:R-:W-:Y:S01]  /*136f0*/  IMAD.MOV.U32 R225, RZ, RZ, R206 ;  /* 0x000000ffffe17224 */ /* 0x000fe200078e00ce */
[----:B------:R-:W-:-:S04]  /*13700*/  MOV R227, R204 ;  /* 0x000000cc00e37202 */ /* 0x000fc80000000f00 */
[C---:B-1----:R-:W-:Y:S08]  /*13710*/  HMMA.16816.F32 R120, R4.reuse, R12, R124 ;  /* 0x0000000c0478723c */ /* 0x042ff0000000187c */
[----:B------:R-:W-:Y:S01]  /*13720*/  HMMA.16816.F32 R48, R4, R14, R152 ;  /* 0x0000000e0430723c */ /* 0x000fe20000001898 */
[----:B------:R-:W-:Y:S01]  /*13730*/  FFMA.FTZ R3, R3, c[0x0][0x2d0], -R22 ;  /* 0x0000b40003037a23 */ /* 0x000fe20000010816 */
[----:B------:R-:W-:Y:S01]  /*13740*/  MOV R101, R97 ;  /* 0x0000006100657202 */ /* 0x000fe20000000f00 */
[----:B------:R2:W5:Y:S04]  /*13750*/  LDL.LU R242, [R1+0x70] ;  /* 0x0000700001f27983 */ /* 0x0005680000300800 */
[----:B------:R-:W-:-:S02]  /*13760*/  IMAD.MOV.U32 R7, RZ, RZ, R103 ;  /* 0x000000ffff077224 */ /* 0x000fc400078e0067 */
[----:B------:R-:W-:Y:S02]  /*13770*/  IMAD.MOV.U32 R152, RZ, RZ, R86 ;  /* 0x000000ffff987224 */ /* 0x000fe400078e0056 */
[----:B------:R-:W-:Y:S02]  /*13780*/  IMAD.MOV.U32 R100, RZ, RZ, R96 ;  /* 0x000000ffff647224 */ /* 0x000fe400078e0060 */
[----:B------:R-:W-:Y:S01]  /*13790*/  IMAD.MOV.U32 R155, RZ, RZ, R85 ;  /* 0x000000ffff9b7224 */ /* 0x000fe200078e0055 */
[----:B------:R-:W-:Y:S01]  /*137a0*/  MOV R6, R7 ;  /* 0x0000000700067202 */ /* 0x000fe20000000f00 */
        /* <DEDUP_REMOVED lines=10> */
[----:B------:R-:W-:Y:S01]  /*13850*/  MOV R226, R227 ;  /* 0x000000e300e27202 */ /* 0x000fe20000000f00 */
[----:B------:R-:W-:Y:S01]  /*13860*/  IMAD.MOV.U32 R227, RZ, RZ, R127 ;  /* 0x000000ffffe37224 */ /* 0x000fe200078e007f */
[----:B------:R2:W5:Y:S01]  /*13870*/  LDL.LU R241, [R1+0x6c] ;  /* 0x00006c0001f17983 */ /* 0x0005620000300800 */
[----:B------:R-:W-:Y:S01]  /*13880*/  IMAD.MOV.U32 R127, RZ, RZ, R96 ;  /* 0x000000ffff7f7224 */ /* 0x000fe200078e0060 */
[----:B------:R-:W-:Y:S01]  /*13890*/  MOV R96, R184 ;  /* 0x000000b800607202 */ /* 0x000fe20000000f00 */
[----:B------:R-:W-:-:S02]  /*138a0*/  IMAD.MOV.U32 R184, RZ, RZ, R23 ;  /* 0x000000ffffb87224 */ /* 0x000fc400078e0017 */
[----:B------:R-:W-:Y:S01]  /*138b0*/  IMAD.MOV.U32 R154, RZ, RZ, R84 ;  /* 0x000000ffff9a7224 */ /* 0x000fe200078e0054 */
[----:B------:R1:W-:Y:S01]  /*138c0*/  MUFU.EX2 R23, R3 ;  /* 0x0000000300177308 */ /* 0x0003e20000000800 */
[----:B------:R-:W-:Y:S01]  /*138d0*/  HMMA.16816.F32 R84, R8, R24, R116 ;  /* 0x000000180854723c */ /* 0x000fe20000001874 */
[----:B------:R-:W-:Y:S01]  /*138e0*/  IMAD.MOV.U32 R125, RZ, RZ, R100 ;  /* 0x000000ffff7d7224 */ /* 0x000fe200078e0064 */
[----:B------:R2:W5:Y:S01]  /*138f0*/  LDL.LU R240, [R1+0x68] ;  /* 0x0000680001f07983 */ /* 0x0005620000300800 */
[----:B------:R-:W-:Y:S02]  /*13900*/  FFMA.FTZ R4, R220, c[0x0][0x2d0], -R0 ;  /* 0x0000b400dc047a23 */ /* 0x000fe40000010800 */
[----:B------:R-:W-:Y:S02]  /*13910*/  FADD.FTZ R5, R203, R202 ;  /* 0x000000cacb057221 */ /* 0x000fe40000010000 */
[----:B------:R-:W-:Y:S02]  /*13920*/  IMAD.MOV.U32 R97, RZ, RZ, R99 ;  /* 0x000000ffff617224 */ /* 0x000fe400078e0063 */
[----:B-1----:R-:W-:-:S04]  /*13930*/  FFMA.FTZ R3, R6, c[0x0][0x2d0], -R22 ;  /* 0x0000b40006037a23 */ /* 0x002fc80000010816 */
[----:B------:R1:W3:Y:S01]  /*13940*/  MUFU.EX2 R24, R3 ;  /* 0x0000000300187308 */ /* 0x0002e20000000800 */
[----:B------:R-:W-:Y:S01]  /*13950*/  HMMA.16816.F32 R204, R8, R26, R56 ;  /* 0x0000001a08cc723c */ /* 0x000fe20000001838 */
[----:B------:R-:W-:Y:S02]  /*13960*/  IMAD.MOV.U32 R124, RZ, RZ, R101 ;  /* 0x000000ffff7c7224 */ /* 0x000fe400078e0065 */
[----:B-1----:R-:W-:-:S04]  /*13970*/  FFMA.FTZ R3, R7, c[0x0][0x2d0], -R22 ;  /* 0x0000b40007037a23 */ /* 0x002fc80000010816 */
[----:B------:R1:W-:Y:S01]  /*13980*/  MUFU.EX2 R25, R3 ;  /* 0x0000000300197308 */ /* 0x0003e20000000800 */
[----:B------:R-:W-:Y:S01]  /*13990*/  HMMA.16816.F32 R100, R8, R16, R112 ;  /* 0x000000100864723c */ /* 0x000fe20000001870 */
[----:B-1----:R-:W-:-:S06]  /*139a0*/  FFMA.FTZ R3, R152, c[0x0][0x2d0], -R22 ;  /* 0x0000b40098037a23 */ /* 0x002fcc0000010816 */
[----:B------:R1:W4:Y:S02]  /*139b0*/  MUFU.EX2 R26, R3 ;  /* 0x00000003001a7308 */ /* 0x0003240000000800 */
[----:B-1----:R-:W-:-:S06]  /*139c0*/  FFMA.FTZ R3, R153, c[0x0][0x2d0], -R21 ;  /* 0x0000b40099037a23 */ /* 0x002fcc0000010815 */
[----:B------:R1:W-:Y:S02]  /*139d0*/  MUFU.EX2 R16, R3 ;  /* 0x0000000300107308 */ /* 0x0003e40000000800 */
[----:B-1----:R-:W-:-:S06]  /*139e0*/  FFMA.FTZ R3, R154, c[0x0][0x2d0], -R21 ;  /* 0x0000b4009a037a23 */ /* 0x002fcc0000010815 */
[----:B------:R1:W-:Y:S01]  /*139f0*/  MUFU.EX2 R18, R3 ;  /* 0x0000000300127308 */ /* 0x0003e20000000800 */
[----:B------:R-:W-:Y:S01]  /*13a00*/  HMMA.16816.F32 R116, R8, R12, R88 ;  /* 0x0000000c0874723c */ /* 0x000fe20000001858 */
[----:B-1----:R-:W-:-:S07]  /*13a10*/  FFMA.FTZ R3, R155, c[0x0][0x2d0], -R21 ;  /* 0x0000b4009b037a23 */ /* 0x002fce0000010815 */
[----:B------:R-:W-:Y:S01]  /*13a20*/  HMMA.16816.F32 R56, R8, R14, R80 ;  /* 0x0000000e0838723c */ /* 0x000fe20000001850 */
[----:B------:R-:W1:Y:S01]  /*13a30*/  LDSM.16.MT88.4 R152, [R233+0x1900] ;  /* 0x00190000e998783b */ /* 0x000e620000004200 */
[----:B------:R2:W-:Y:S01]  /*13a40*/  MUFU.EX2 R22, R3 ;  /* 0x0000000300167308 */ /* 0x0005e20000000800 */
[----:B------:R-:W-:Y:S02]  /*13a50*/  IMAD.MOV.U32 R7, RZ, RZ, R225 ;  /* 0x000000ffff077224 */ /* 0x000fe400078e00e1 */
[----:B------:R-:W-:Y:S02]  /*13a60*/  FADD.FTZ R6, R218, R217 ;  /* 0x000000d9da067221 */ /* 0x000fe40000010000 */
[----:B------:R-:W-:Y:S01]  /*13a70*/  IMAD.MOV.U32 R27, RZ, RZ, R127 ;  /* 0x000000ffff1b7224 */ /* 0x000fe200078e007f */
[----:B------:R-:W-:Y:S02]  /*13a80*/  MOV R220, R128 ;  /* 0x0000008000dc7202 */ /* 0x000fe40000000f00 */
[----:B------:R-:W-:Y:S01]  /*13a90*/  MUFU.EX2 R13, R4 ;  /* 0x00000004000d7308 */ /* 0x000fe20000000800 */
[----:B------:R-:W-:-:S02]  /*13aa0*/  MOV R113, R96 ;  /* 0x0000006000717202 */ /* 0x000fc40000000f00 */
[----:B------:R-:W-:Y:S01]  /*13ab0*/  MOV R99, R238 ;  /* 0x000000ee00637202 */ /* 0x000fe20000000f00 */
[----:B------:R-:W-:Y:S01]  /*13ac0*/  IMAD.MOV.U32 R98, RZ, RZ, R239 ;  /* 0x000000ffff627224 */ /* 0x000fe200078e00ef */
[----:B------:R-:W-:Y:S01]  /*13ad0*/  MOV R115, R226 ;  /* 0x000000e200737202 */ /* 0x000fe20000000f00 */
[----:B------:R-:W-:Y:S01]  /*13ae0*/  FADD.FTZ R9, R201, R200 ;  /* 0x000000c8c9097221 */ /* 0x000fe20000010000 */
[----:B------:R-:W-:Y:S01]  /*13af0*/  LDSM.16.MT88.4 R80, [R233+0x3900] ;  /* 0x00390000e950783b */ /* 0x000fe20000004200 */
[----:B--2---:R-:W-:Y:S01]  /*13b00*/  FFMA.FTZ R3, R224, c[0x0][0x2d0], -R21 ;  /* 0x0000b400e0037a23 */ /* 0x004fe20000010815 */
[----:B------:R-:W-:Y:S01]  /*13b10*/  MOV R127, R168 ;  /* 0x000000a8007f7202 */ /* 0x000fe20000000f00 */
[----:B------:R-:W-:Y:S01]  /*13b20*/  IMAD.MOV.U32 R218, RZ, RZ, R131 ;  /* 0x000000ffffda7224 */ /* 0x000fe200078e0083 */
[----:B------:R-:W-:Y:S01]  /*13b30*/  MOV R217, R130 ;  /* 0x0000008200d97202 */ /* 0x000fe20000000f00 */
[----:B------:R2:W1:Y:S01]  /*13b40*/  MUFU.EX2 R21, R3 ;  /* 0x0000000300157308 */ /* 0x0004620000000800 */
[----:B---3--:R-:W-:Y:S01]  /*13b50*/  F2FP.PACK_AB R128, R24, R23 ;  /* 0x000000171880723e */ /* 0x008fe200000000ff */
[----:B------:R-:W-:-:S02]  /*13b60*/  IMAD.MOV.U32 R96, RZ, RZ, R171 ;  /* 0x000000ffff607224 */ /* 0x000fc400078e00ab */
[----:B------:R-:W-:Y:S01]  /*13b70*/  IMAD.MOV.U32 R114, RZ, RZ, R227 ;  /* 0x000000ffff727224 */ /* 0x000fe200078e00e3 */
[----:B------:R-:W-:Y:S01]  /*13b80*/  MOV R225, R186 ;  /* 0x000000ba00e17202 */ /* 0x000fe20000000f00 */
[----:B------:R-:W-:Y:S01]  /*13b90*/  IMAD.MOV.U32 R226, RZ, RZ, R185 ;  /* 0x000000ffffe27224 */ /* 0x000fe200078e00b9 */
[----:B------:R-:W-:Y:S04]  /*13ba0*/  LDSM.16.MT88.4 R200, [R235+0x1900] ;  /* 0x00190000ebc8783b */ /* 0x000fe80000004200 */
[----:B------:R3:W5:Y:S01]  /*13bb0*/  LDL.LU R239, [R1+0x64] ;  /* 0x0000640001ef7983 */ /* 0x0007620000300800 */
[----:B--2---:R-:W-:Y:S01]  /*13bc0*/  FFMA.FTZ R3, R231, c[0x0][0x2d0], -R20 ;  /* 0x0000b400e7037a23 */ /* 0x004fe20000010814 */
[----:B----4-:R-:W-:Y:S02]  /*13bd0*/  F2FP.PACK_AB R130, R26, R25 ;  /* 0x000000191a82723e */ /* 0x010fe400000000ff */
[----:B-1----:R-:W-:Y:S01]  /*13be0*/  F2FP.PACK_AB R131, R21, R22 ;  /* 0x000000161583723e */ /* 0x002fe200000000ff */
[----:B------:R1:W-:Y:S01]  /*13bf0*/  MUFU.EX2 R12, R3 ;  /* 0x00000003000c7308 */ /* 0x0003e20000000800 */
[----:B------:R-:W-:Y:S01]  /*13c00*/  IMAD.MOV.U32 R227, RZ, RZ, R184 ;  /* 0x000000ffffe37224 */ /* 0x000fe200078e00b8 */
[----:B------:R3:W5:Y:S01]  /*13c10*/  LDL.LU R238, [R1+0x60] ;  /* 0x0000600001ee7983 */ /* 0x0007620000300800 */
[----:B------:R-:W-:-:S02]  /*13c20*/  IMAD.MOV.U32 R224, RZ, RZ, R187 ;  /* 0x000000ffffe07224 */ /* 0x000fc400078e00bb */
[----:B------:R-:W-:Y:S01]  /*13c30*/  IMAD.MOV.U32 R231, RZ, RZ, R114 ;  /* 0x000000ffffe77224 */ /* 0x000fe200078e0072 */
[----:B------:R-:W-:Y:S04]  /*13c40*/  LDSM.16.MT88.4 R184, [R236+0x1900] ;  /* 0x00190000ecb8783b */ /* 0x000fe80000004200 */
[----:B------:R3:W5:Y:S04]  /*13c50*/  LDL.LU R237, [R1+0x5c] ;  /* 0x00005c0001ed7983 */ /* 0x0007680000300800 */
[----:B------:R3:W5:Y:S01]  /*13c60*/  LDL.LU R232, [R1+0x58] ;  /* 0x0000580001e87983 */ /* 0x0007620000300800 */
[----:B-1----:R-:W-:-:S04]  /*13c70*/  FFMA.FTZ R3, R230, c[0x0][0x2d0], -R20 ;  /* 0x0000b400e6037a23 */ /* 0x002fc80000010814 */
[----:B------:R1:W2:Y:S02]  /*13c80*/  MUFU.EX2 R15, R3 ;  /* 0x00000003000f7308 */ /* 0x0002a40000000800 */
[----:B-1----:R-:W-:-:S06]  /*13c90*/  FFMA.FTZ R3, R229, c[0x0][0x2d0], -R20 ;  /* 0x0000b400e5037a23 */ /* 0x002fcc0000010814 */
[----:B------:R1:W-:Y:S02]  /*13ca0*/  MUFU.EX2 R17, R3 ;  /* 0x0000000300117308 */ /* 0x0003e40000000800 */
[----:B-1----:R-:W-:-:S06]  /*13cb0*/  FFMA.FTZ R3, R228, c[0x0][0x2d0], -R20 ;  /* 0x0000b400e4037a23 */ /* 0x002fcc0000010814 */
[----:B------:R1:W-:Y:S01]  /*13cc0*/  MUFU.EX2 R19, R3 ;  /* 0x0000000300137308 */ /* 0x0003e20000000800 */
[----:B------:R-:W-:Y:S01]  /*13cd0*/  MOV R229, R7 ;  /* 0x0000000700e57202 */ /* 0x000fe20000000f00 */
[----:B-1----:R-:W-:-:S06]  /*13ce0*/  FFMA.FTZ R3, R222, c[0x0][0x2d0], -R0 ;  /* 0x0000b400de037a23 */ /* 0x002fcc0000010800 */
[----:B------:R1:W-:Y:S01]  /*13cf0*/  MUFU.EX2 R10, R3 ;  /* 0x00000003000a7308 */ /* 0x0003e20000000800 */
[----:B------:R-:W-:Y:S02]  /*13d00*/  FADD.FTZ R20, R223, R6 ;  /* 0x00000006df147221 */ /* 0x000fe40000010000 */
[----:B-1----:R-:W-:-:S05]  /*13d10*/  FFMA.FTZ R3, R221, c[0x0][0x2d0], -R0 ;  /* 0x0000b400dd037a23 */ /* 0x002fca0000010800 */
[----:B------:R1:W4:Y:S02]  /*13d20*/  MUFU.EX2 R11, R3 ;  /* 0x00000003000b7308 */ /* 0x0003240000000800 */
[----:B-1----:R-:W-:-:S06]  /*13d30*/  FFMA.FTZ R3, R219, c[0x0][0x2d0], -R0 ;  /* 0x0000b400db037a23 */ /* 0x002fcc0000010800 */
[----:B------:R1:W1:Y:S02]  /*13d40*/  MUFU.EX2 R14, R3 ;  /* 0x00000003000e7308 */ /* 0x0002640000000800 */
[----:B-1----:R-:W-:Y:S02]  /*13d50*/  FADD.FTZ R3, R216, R5 ;  /* 0x00000005d8037221 */ /* 0x002fe40000010000 */
[----:B------:R-:W1:Y:S01]  /*13d60*/  LDSM.16.MT88.4 R4, [R235+0x3900] ;  /* 0x00390000eb04783b */ /* 0x000e620000004200 */
[----:B------:R-:W-:Y:S01]  /*13d70*/  IMAD.MOV.U32 R228, RZ, RZ, R124 ;  /* 0x000000ffffe47224 */ /* 0x000fe200078e007c */
[----:B------:R-:W-:Y:S01]  /*13d80*/  MOV R222, R125 ;  /* 0x0000007d00de7202 */ /* 0x000fe20000000f00 */
[----:B------:R-:W-:Y:S01]  /*13d90*/  IMAD.MOV.U32 R221, RZ, RZ, R126 ;  /* 0x000000ffffdd7224 */ /* 0x000fe200078e007e */
[----:B------:R-:W-:Y:S01]  /*13da0*/  MOV R223, R127 ;  /* 0x0000007f00df7202 */ /* 0x000fe20000000f00 */
[----:B------:R-:W-:Y:S01]  /*13db0*/  IMAD.MOV.U32 R219, RZ, RZ, R129 ;  /* 0x000000ffffdb7224 */ /* 0x000fe200078e0081 */
[----:B------:R-:W-:-:S02]  /*13dc0*/  F2FP.PACK_AB R129, R18, R16 ;  /* 0x000000101281723e */ /* 0x000fc400000000ff */
[----:B--2---:R-:W-:Y:S02]  /*13dd0*/  F2FP.PACK_AB R124, R15, R12 ;  /* 0x0000000c0f7c723e */ /* 0x004fe400000000ff */
[----:B----4-:R-:W-:Y:S02]  /*13de0*/  F2FP.PACK_AB R125, R11, R10 ;  /* 0x0000000a0b7d723e */ /* 0x010fe400000000ff */
[----:B------:R-:W-:Y:S02]  /*13df0*/  F2FP.PACK_AB R126, R19, R17 ;  /* 0x00000011137e723e */ /* 0x000fe400000000ff */
[----:B------:R-:W-:Y:S01]  /*13e00*/  F2FP.PACK_AB R127, R14, R13 ;  /* 0x0000000d0e7f723e */ /* 0x000fe200000000ff */
[----:B------:R-:W-:Y:S01]  /*13e10*/  FADD.FTZ R0, R170, R169 ;  /* 0x000000a9aa007221 */ /* 0x000fe20000010000 */
[----:B------:R-:W-:Y:S01]  /*13e20*/  HMMA.16816.F32 R144, R128, R152, R144 ;  /* 0x000000988090723c */ /* 0x000fe20000001890 */
[----:B------:R-:W-:Y:S01]  /*13e30*/  IMAD.MOV.U32 R216, RZ, RZ, R96 ;  /* 0x000000ffffd87224 */ /* 0x000fe200078e0060 */
[----:B------:R-:W2:Y:S01]  /*13e40*/  LDSM.16.MT88.4 R168, [R234+0x1900] ;  /* 0x00190000eaa8783b */ /* 0x000ea20000004200 */
[----:B------:R-:W-:Y:S01]  /*13e50*/  FADD.FTZ R8, R113, R0 ;  /* 0x0000000071087221 */ /* 0x000fe20000010000 */
[----:B------:R-:W-:-:S04]  /*13e60*/  MOV R0, R99 ;  /* 0x0000006300007202 */ /* 0x000fc80000000f00 */
[----:B------:R-:W-:Y:S01]  /*13e70*/  HMMA.16816.F32 R140, R124, R152, R140 ;  /* 0x000000987c8c723c */ /* 0x000fe2000000188c */
[----:B------:R-:W-:-:S07]  /*13e80*/  FADD.FTZ R0, R0, R9 ;  /* 0x0000000900007221 */ /* 0x000fce0000010000 */
[-C--:B------:R-:W-:Y:S08]  /*13e90*/  HMMA.16816.F32 R148, R124, R154.reuse, R148 ;  /* 0x0000009a7c94723c */ /* 0x080ff00000001894 */
[----:B------:R-:W-:Y:S07]  /*13ea0*/  HMMA.16816.F32 R152, R128, R154, R28 ;  /* 0x0000009a8098723c */ /* 0x000fee000000181c */
[----:B------:R-:W-:Y:S01]  /*13eb0*/  IMAD.MOV.U32 R30, RZ, RZ, R98 ;  /* 0x000000ffff1e7224 */ /* 0x000fe200078e0062 */
[----:B------:R-:W-:Y:S01]  /*13ec0*/  MOV R31, R97 ;  /* 0x00000061001f7202 */ /* 0x000fe20000000f00 */
[----:B------:R-:W-:Y:S01]  /*13ed0*/  FADD.FTZ R0, R223, R0 ;  /* 0x00000000df007221 */ /* 0x000fe20000010000 */
[----:B-1----:R-:W-:Y:S01]  /*13ee0*/  HMMA.16816.F32 R120, R124, R4, R120 ;  /* 0x000000047c78723c */ /* 0x002fe20000001878 */
[----:B------:R-:W-:Y:S01]  /*13ef0*/  FADD.FTZ R8, R30, R8 ;  /* 0x000000081e087221 */ /* 0x000fe20000010000 */
[----:B------:R-:W1:Y:S03]  /*13f00*/  LDSM.16.MT88.4 R96, [R234+0x3900] ;  /* 0x00390000ea60783b */ /* 0x000e660000004200 */
[----:B------:R-:W-:-:S03]  /*13f10*/  FADD.FTZ R9, R218, R8 ;  /* 0x00000008da097221 */ /* 0x000fc60000010000 */
[----:B------:R-:W-:Y:S01]  /*13f20*/  HMMA.16816.F32 R116, R128, R4, R116 ;  /* 0x000000048074723c */ /* 0x000fe20000001874 */
[----:B------:R-:W-:Y:S02]  /*13f30*/  FADD.FTZ R3, R216, R3 ;  /* 0x00000003d8037221 */ /* 0x000fe40000010000 */
[----:B------:R-:W-:Y:S02]  /*13f40*/  IMAD.MOV.U32 R230, RZ, RZ, R115 ;  /* 0x000000ffffe67224 */ /* 0x000fe400078e0073 */
[----:B------:R-:W4:Y:S02]  /*13f50*/  LDSM.16.MT88.4 R112, [R236+0x3900] ;  /* 0x00390000ec70783b */ /* 0x000f240000004200 */
        /* <DEDUP_REMOVED lines=39> */
[----:B------:R-:W-:Y:S01]  /*141d0*/  FADD.FTZ R5, R11, R5 ;  /* 0x000000050b057221 */ /* 0x000fe20000010000 */
[----:B------:R-:W-:Y:S01]  /*141e0*/  HMMA.16816.F32 R172, R128, R184, R172 ;  /* 0x000000b880ac723c */ /* 0x000fe200000018ac */
[----:B------:R-:W-:Y:S02]  /*141f0*/  FADD.FTZ R4, R15, R4 ;  /* 0x000000040f047221 */ /* 0x000fe40000010000 */
[----:B------:R-:W-:Y:S02]  /*14200*/  FADD.FTZ R0, R26, R0 ;  /* 0x000000001a007221 */ /* 0x000fe40000010000 */
[----:B------:R-:W-:-:S03]  /*14210*/  FADD.FTZ R3, R22, R3 ;  /* 0x0000000316037221 */ /* 0x000fc60000010000 */
[----:B------:R-:W-:Y:S01]  /*14220*/  HMMA.16816.F32 R176, R124, R184, R176 ;  /* 0x000000b87cb0723c */ /* 0x000fe200000018b0 */
[----:B------:R-:W-:Y:S02]  /*14230*/  FADD.FTZ R5, R13, R5 ;  /* 0x000000050d057221 */ /* 0x000fe40000010000 */
[----:B------:R-:W-:-:S05]  /*14240*/  FADD.FTZ R4, R17, R4 ;  /* 0x0000000411047221 */ /* 0x000fca0000010000 */
[-C--:B------:R-:W-:Y:S01]  /*14250*/  HMMA.16816.F32 R180, R124, R186.reuse, R180 ;  /* 0x000000ba7cb4723c */ /* 0x080fe200000018b4 */
[----:B------:R1:W-:Y:S07]  /*14260*/  STL [R1+0xc], R0 ;  /* 0x00000c0001007387 */ /* 0x0003ee0000100800 */
[C---:B------:R-:W-:Y:S08]  /*14270*/  HMMA.16816.F32 R184, R128.reuse, R186, R76 ;  /* 0x000000ba80b8723c */ /* 0x040ff0000000184c */
[-C--:B--2---:R-:W-:Y:S08]  /*14280*/  HMMA.16816.F32 R156, R128, R168.reuse, R156 ;  /* 0x000000a8809c723c */ /* 0x084ff0000000189c */
[----:B------:R-:W-:Y:S01]  /*14290*/  HMMA.16816.F32 R160, R124, R168, R160 ;  /* 0x000000a87ca0723c */ /* 0x000fe200000018a0 */
[----:B-1----:R-:W-:-:S07]  /*142a0*/  FADD.FTZ R0, R14, R5 ;  /* 0x000000050e007221 */ /* 0x002fce0000010000 */
[C---:B------:R-:W-:Y:S08]  /*142b0*/  HMMA.16816.F32 R164, R124.reuse, R170, R164 ;  /* 0x000000aa7ca4723c */ /* 0x040ff000000018a4 */
[C---:B------:R-:W-:Y:S08]  /*142c0*/  HMMA.16816.F32 R192, R124.reuse, R200, R192 ;  /* 0x000000c87cc0723c */ /* 0x040ff000000018c0 */
[C---:B------:R-:W-:Y:S08]  /*142d0*/  HMMA.16816.F32 R196, R124.reuse, R202, R196 ;  /* 0x000000ca7cc4723c */ /* 0x040ff000000018c4 */
[C---:B------:R-:W-:Y:S08]  /*142e0*/  HMMA.16816.F32 R72, R124.reuse, R80, R72 ;  /* 0x000000507c48723c */ /* 0x040ff00000001848 */
[C---:B------:R-:W-:Y:S08]  /*142f0*/  HMMA.16816.F32 R76, R124.reuse, R82, R44 ;  /* 0x000000527c4c723c */ /* 0x040ff0000000182c */
[C---:B------:R-:W-:Y:S08]  /*14300*/  HMMA.16816.F32 R88, R124.reuse, R96, R40 ;  /* 0x000000607c58723c */ /* 0x040ff00000001828 */
[C---:B------:R-:W-:Y:S08]  /*14310*/  HMMA.16816.F32 R92, R124.reuse, R98, R92 ;  /* 0x000000627c5c723c */ /* 0x040ff0000000185c */
[C---:B----4-:R-:W-:Y:S08]  /*14320*/  HMMA.16816.F32 R104, R124.reuse, R112, R104 ;  /* 0x000000707c68723c */ /* 0x050ff00000001868 */
        /* <DEDUP_REMOVED lines=21> */
[----:B------:R-:W3:Y:S04]  /*14480*/  LDL.64 R224, [R1+0x30] ;  /* 0x0000300001e07983 */ /* 0x000ee80000100a00 */
[----:B------:R-:W3:Y:S04]  /*14490*/  LDL R227, [R1+0x54] ;  /* 0x0000540001e37983 */ /* 0x000ee80000100800 */
[----:B------:R-:W3:Y:S01]  /*144a0*/  LDL.LU R138, [R1+0x4] ;  /* 0x00000400018a7983 */ /* 0x000ee20000300800 */
[----:B------:R-:W-:Y:S01]  /*144b0*/  IMAD.MOV.U32 R132, RZ, RZ, R135 ;  /* 0x000000ffff847224 */ /* 0x000fe200078e0087 */
[----:B------:R-:W-:Y:S01]  /*144c0*/  ULDC.64 UR4, c[0x0][0x118] ;  /* 0x0000460000047ab9 */ /* 0x000fe20000000a00 */
[----:B------:R-:W-:-:S02]  /*144d0*/  IMAD.MOV.U32 R3, RZ, RZ, R136 ;  /* 0x000000ffff037224 */ /* 0x000fc400078e0088 */
[----:B------:R-:W-:Y:S01]  /*144e0*/  IMAD.MOV.U32 R137, RZ, RZ, R134 ;  /* 0x000000ffff897224 */ /* 0x000fe200078e0086 */
[----:B--2---:R-:W-:Y:S02]  /*144f0*/  IADD3 R5, P1, R228, 0x40, RZ ;  /* 0x00000040e4057810 */ /* 0x004fe40007f3e0ff */
[----:B---3--:R-:W-:Y:S02]  /*14500*/  LEA.HI.SX32 R0, R138, 0xfffffffe, 0x1a ;  /* 0xfffffffe8a007811 */ /* 0x008fe400078fd2ff */
[----:B------:R-:W-:Y:S02]  /*14510*/  MOV R138, R2 ;  /* 0x00000002008a7202 */ /* 0x000fe40000000f00 */
[----:B----4-:R-:W-:Y:S01]  /*14520*/  IADD3 R2, P0, R230, 0x40, RZ ;  /* 0x00000040e6027810 */ /* 0x010fe20007f1e0ff */
[----:B------:R1:W-:Y:S04]  /*14530*/  STL [R1], R0 ;  /* 0x0000000001007387 */ /* 0x0003e80000100800 */
[----:B------:R-:W-:Y:S04]  /*14540*/  STL [R1+0x2c], R5 ;  /* 0x00002c0501007387 */ /* 0x000fe80000100800 */
[----:B------:R2:W-:Y:S01]  /*14550*/  STL [R1+0x24], R2 ;  /* 0x0000240201007387 */ /* 0x0005e20000100800 */
[----:B-1----:R-:W-:-:S05]  /*14560*/  MOV R0, c[0x0][0x208] ;  /* 0x0000820000007a02 */ /* 0x002fca0000000f00 */
[----:B------:R-:W-:Y:S02]  /*14570*/  IMAD.SHL.U32 R4, R0, 0x20, RZ ;  /* 0x0000002000047824 */ /* 0x000fe400078e00ff */
[----:B--2---:R-:W-:-:S03]  /*14580*/  IMAD.X R2, RZ, RZ, R225, P0 ;  /* 0x000000ffff027224 */ /* 0x004fc600000e06e1 */
[----:B------:R-:W-:Y:S02]  /*14590*/  IADD3 R0, P2, R4, 0x80, RZ ;  /* 0x0000008004007810 */ /* 0x000fe40007f5e0ff */
[----:B------:R-:W-:-:S03]  /*145a0*/  IADD3.X R4, RZ, R226, RZ, P1, !PT ;  /* 0x000000e2ff047210 */ /* 0x000fc60000ffe4ff */
[----:B------:R1:W-:Y:S04]  /*145b0*/  STL [R1+0x1c], R0 ;  /* 0x00001c0001007387 */ /* 0x0003e80000100800 */
[----:B------:R2:W-:Y:S01]  /*145c0*/  STL [R1+0x28], R4 ;  /* 0x0000280401007387 */ /* 0x0005e20000100800 */
[----:B-1----:R-:W-:-:S05]  /*145d0*/  IADD3.X R0, RZ, R227, RZ, P2, !PT ;  /* 0x000000e3ff007210 */ /* 0x002fca00017fe4ff */
[----:B------:R2:W-:Y:S04]  /*145e0*/  STL [R1+0x18], R0 ;  /* 0x0000180001007387 */ /* 0x0005e80000100800 */
[----:B------:R2:W-:Y:S02]  /*145f0*/  STL [R1+0x20], R2 ;  /* 0x0000200201007387 */ /* 0x0005e40000100800 */
.L_x_839:
[----:B------:R-:W3:Y:S01]  /*14600*/  LDL.64 R26, [R1+0x38] ;  /* 0x00003800011a7983 */ /* 0x000ee20000100a00 */
[----:B------:R-:W-:Y:S04]  /*14610*/  DEPBAR.LE SB0, 0x0 ;  /* 0x000080000000791a */ /* 0x000fe80000000000 */
[----:B------:R-:W-:Y:S01]  /*14620*/  MOV R58, c[0x0][0x208] ;  /* 0x00008200003a7a02 */ /* 0x000fe20000000f00 */
[----:B----4-:R-:W4:Y:S01]  /*14630*/  LDL R24, [R1+0x2c] ;  /* 0x00002c0001187983 */ /* 0x010f220000100800 */
[----:B------:R-:W-:Y:S02]  /*14640*/  MOV R57, 0x5 ;  /* 0x0000000500397802 */ /* 0x000fe40000000f00 */
[----:B------:R-:W-:Y:S01]  /*14650*/  SHF.L.U32 R58, R58, 0x5, RZ ;  /* 0x000000053a3a7819 */ /* 0x000fe200000006ff */
[----:B--2---:R-:W2:Y:S01]  /*14660*/  LDL R31, [R1+0x4c] ;  /* 0x00004c00011f7983 */ /* 0x004ea20000100800 */
[----:B------:R-:W-:Y:S03]  /*14670*/  MOV R56, c[0x0][0x208] ;  /* 0x0000820000387a02 */ /* 0x000fe60000000f00 */
[----:B------:R-:W2:Y:S01]  /*14680*/  LDL R30, [R1+0x28] ;  /* 0x00002800011e7983 */ /* 0x000ea20000100800 */
[----:B------:R-:W-:Y:S03]  /*14690*/  SHF.L.U64.HI R56, R56, R57, c[0x0][0x20c] ;  /* 0x0000830038387619 */ /* 0x000fe60000010239 */
[----:B------:R-:W2:Y:S04]  /*146a0*/  LDL R55, [R1+0x1c] ;  /* 0x00001c0001377983 */ /* 0x000ea80000100800 */
[----:B------:R1:W-:Y:S04]  /*146b0*/  STL [R1+0x94], R129 ;  /* 0x0000948101007387 */ /* 0x0003e80000100800 */
[----:B------:R-:W-:Y:S08]  /*146c0*/  BAR.SYNC.DEFER_BLOCKING 0x0 ;  /* 0x0000000000007b1d */ /* 0x000ff00000010000 */
[----:B-----5:R-:W-:Y:S08]  /*146d0*/  LDSM.16.M88.4 R64, [R239+0x8100] ;  /* 0x00810000ef40783b */ /* 0x020ff00000000200 */
[----:B-1----:R-:W2:Y:S04]  /*146e0*/  LDL.LU R129, [R1] ;  /* 0x0000000001817983 */ /* 0x002ea80000300800 */
[----:B------:R-:W-:Y:S04]  /*146f0*/  STL [R1+0x90], R130 ;  /* 0x0000908201007387 */ /* 0x000fe80000100800 */
[----:B------:R-:W-:Y:S04]  /*14700*/  STL [R1+0x8c], R131 ;  /* 0x00008c8301007387 */ /* 0x000fe80000100800 */
[----:B------:R-:W4:Y:S04]  /*14710*/  LDL R54, [R1+0x18] ;  /* 0x0000180001367983 */ /* 0x000f280000100800 */
[----:B------:R-:W1:Y:S08]  /*14720*/  LDSM.16.M88.4 R16, [R232+0x4100] ;  /* 0x00410000e810783b */ /* 0x000e700000000200 */
[----:B------:R-:W1:Y:S08]  /*14730*/  LDSM.16.M88.4 R60, [R239+0xa100] ;  /* 0x00a10000ef3c783b */ /* 0x000e700000000200 */
[----:B------:R-:W1:Y:S08]  /*14740*/  LDSM.16.M88.4 R32, [R232+0x4900] ;  /* 0x00490000e820783b */ /* 0x000e700000000200 */
[----:B------:R-:W2:Y:S08]  /*14750*/  LDSM.16.M88.4 R48, [R232+0x5100] ;  /* 0x00510000e830783b */ /* 0x000eb00000000200 */
[----:B------:R-:W2:Y:S01]  /*14760*/  LDSM.16.M88.4 R204, [R232+0x5900] ;  /* 0x00590000e8cc783b */ /* 0x000ea20000000200 */
[-C--:B-1----:R-:W-:Y:S07]  /*14770*/  HMMA.16816.F32 R4, R64, R16.reuse, RZ ;  /* 0x000000104004723c */ /* 0x082fee00000018ff */
[----:B------:R-:W-:Y:S01]  /*14780*/  LDSM.16.M88.4 R208, [R241+0x8100] ;  /* 0x00810000f1d0783b */ /* 0x000fe20000000200 */
[C---:B------:R-:W-:Y:S07]  /*14790*/  HMMA.16816.F32 R8, R60.reuse, R16, RZ ;  /* 0x000000103c08723c */ /* 0x040fee00000018ff */
[----:B------:R-:W1:Y:S01]  /*147a0*/  LDSM.16.M88.4 R212, [R243] ;  /* 0x00000000f3d4783b */ /* 0x000e620000000200 */
[-C--:B------:R-:W-:Y:S07]  /*147b0*/  HMMA.16816.F32 R12, R60, R18.reuse, RZ ;  /* 0x000000123c0c723c */ /* 0x080fee00000018ff */
[----:B------:R-:W1:Y:S01]  /*147c0*/  LDSM.16.M88.4 R216, [R241+0xa100] ;  /* 0x00a10000f1d8783b */ /* 0x000e620000000200 */
[C---:B------:R-:W-:Y:S07]  /*147d0*/  HMMA.16816.F32 R16, R64.reuse, R18, RZ ;  /* 0x000000124010723c */ /* 0x040fee00000018ff */
[----:B------:R-:W1:Y:S01]  /*147e0*/  LDSM.16.M88.4 R220, [R251] ;  /* 0x00000000fbdc783b */ /* 0x000e620000000200 */
[-C--:B------:R-:W-:Y:S07]  /*147f0*/  HMMA.16816.F32 R20, R64, R32.reuse, RZ ;  /* 0x000000204014723c */ /* 0x080fee00000018ff */
[----:B------:R-:W1:Y:S08]  /*14800*/  LDSM.16.M88.4 R224, [R250] ;  /* 0x00000000fae0783b */ /* 0x000e700000000200 */
[----:B------:R-:W1:Y:S08]  /*14810*/  LDSM.16.M88.4 R228, [R249] ;  /* 0x00000000f9e4783b */ /* 0x000e700000000200 */
[----:B------:R-:W-:Y:S04]  /*14820*/  STL [R1+0x58], R243 ;  /* 0x000058f301007387 */ /* 0x000fe80000100800 */
        /* <DEDUP_REMOVED lines=11> */
[----:B------:R-:W-:Y:S01]  /*148e0*/  STL [R1+0x88], R238 ;  /* 0x000088ee01007387 */ /* 0x000fe20000100800 */
[----:B--2---:R-:W-:Y:S01]  /*148f0*/  SHF.R.S32.HI R0, RZ, 0x1f, R129 ;  /* 0x0000001fff007819 */ /* 0x004fe20000011481 */
[C---:B------:R-:W-:Y:S04]  /*14900*/  IMAD.WIDE.U32 R28, R129.reuse, c[0x0][0x208], RZ ;  /* 0x00008200811c7a25 */ /* 0x040fe800078e00ff */
[----:B------:R-:W-:Y:S01]  /*14910*/  IMAD R0, R0, c[0x0][0x208], RZ ;  /* 0x0000820000007a24 */ /* 0x000fe200078e02ff */
[----:B------:R-:W-:Y:S03]  /*14920*/  SHF.L.U32 R38, R28, 0x6, RZ ;  /* 0x000000061c267819 */ /* 0x000fe600000006ff */
[----:B------:R-:W-:Y:S01]  /*14930*/  IMAD R0, R129, c[0x0][0x20c], R0 ;  /* 0x0000830081007a24 */ /* 0x000fe200078e0200 */
[C---:B---3--:R-:W-:Y:S02]  /*14940*/  IADD3 R2, P5, R38.reuse, R26, RZ ;  /* 0x0000001a26027210 */ /* 0x048fe40007fbe0ff */
[----:B----4-:R-:W-:Y:S02]  /*14950*/  IADD3 R38, P1, R38, R24, RZ ;  /* 0x0000001826267210 */ /* 0x010fe40007f3e0ff */
[C---:B------:R-:W-:Y:S02]  /*14960*/  HMMA.16816.F32 R24, R60.reuse, R32, RZ ;  /* 0x000000203c18723c */ /* 0x040fe400000018ff */
[----:B------:R-:W-:Y:S02]  /*14970*/  IADD3 R0, R29, R0, RZ ;  /* 0x000000001d007210 */ /* 0x000fe40007ffe0ff */
[----:B------:R-:W-:Y:S02]  /*14980*/  LEA R36, P2, R2, c[0x0][0x1f8], 0x1 ;  /* 0x00007e0002247a11 */ /* 0x000fe400078408ff */
[----:B------:R-:W-:Y:S02]  /*14990*/  SHF.L.U64.HI R0, R28, 0x6, R0 ;  /* 0x000000061c007819 */ /* 0x000fe40000010200 */
[----:B------:R-:W-:Y:S04]  /*149a0*/  LEA R40, P0, R38, c[0x0][0x1f8], 0x1 ;  /* 0x00007e0026287a11 */ /* 0x000fe800078008ff */
[C---:B------:R-:W-:Y:S02]  /*149b0*/  IADD3.X R32, R0.reuse, R31, RZ, P5, !PT ;  /* 0x0000001f00207210 */ /* 0x040fe40002ffe4ff */
[----:B------:R-:W-:Y:S02]  /*149c0*/  IADD3.X R0, R0, R30, RZ, P1, !PT ;  /* 0x0000001e00007210 */ /* 0x000fe40000ffe4ff */
[-C--:B------:R-:W-:Y:S01]  /*149d0*/  HMMA.16816.F32 R28, R60, R34.reuse, RZ ;  /* 0x000000223c1c723c */ /* 0x080fe200000018ff */
[----:B------:R-:W-:Y:S02]  /*149e0*/  LEA.HI.X R37, R2, c[0x0][0x1fc], R32, 0x1, P2 ;  /* 0x00007f0002257a11 */ /* 0x000fe400010f0c20 */
[----:B------:R-:W-:Y:S02]  /*149f0*/  LEA.HI.X R41, R38, c[0x0][0x1fc], R0, 0x1, P0 ;  /* 0x00007f0026297a11 */ /* 0x000fe400000f0c00 */
[----:B------:R-:W-:Y:S01]  /*14a00*/  IADD3 R44, P0, R36, R58, RZ ;  /* 0x0000003a242c7210 */ /* 0x000fe20007f1e0ff */
[----:B------:R-:W-:Y:S01]  /*14a10*/  @!PT LDS RZ, [RZ] ;  /* 0x00000000fffff984 */ /* 0x000fe20000000800 */
[----:B------:R-:W-:Y:S01]  /*14a20*/  @!PT LDS RZ, [RZ] ;  /* 0x00000000fffff984 */ /* 0x000fe20000000800 */
[----:B------:R-:W-:Y:S01]  /*14a30*/  @!PT LDS RZ, [RZ] ;  /* 0x00000000fffff984 */ /* 0x000fe20000000800 */
[----:B------:R2:W-:Y:S02]  /*14a40*/  LDGSTS.E.BYPASS.LTC128B.128 [R252+0x100], [R36.64], !P4 ;  /* 0x0010000024fc7fae */ /* 0x0005e4000e101d44 */
[C---:B------:R-:W-:Y:S04]  /*14a50*/  HMMA.16816.F32 R32, R64.reuse, R34, RZ ;  /* 0x000000224020723c */ /* 0x040fe800000018ff */
[----:B------:R-:W-:Y:S02]  /*14a60*/  IADD3.X R45, R37, R56, RZ, P0, !PT ;  /* 0x00000038252d7210 */ /* 0x000fe400007fe4ff */
[----:B------:R3:W-:Y:S01]  /*14a70*/  LDGSTS.E.BYPASS.LTC128B.128 [R252+0x2100], [R40.64], !P3 ;  /* 0x0210000028fc7fae */ /* 0x0007e2000d901d44 */
[C---:B------:R-:W-:Y:S02]  /*14a80*/  IADD3 R52, P1, R44.reuse, R58, RZ ;  /* 0x0000003a2c347210 */ /* 0x040fe40007f3e0ff */
[-C--:B------:R-:W-:Y:S03]  /*14a90*/  IADD3 R46, P0, R44, R55.reuse, RZ ;  /* 0x000000372c2e7210 */ /* 0x080fe60007f1e0ff */
[C---:B------:R-:W-:Y:S02]  /*14aa0*/  IADD3.X R53, R45.reuse, R56, RZ, P1, !PT ;  /* 0x000000382d357210 */ /* 0x040fe40000ffe4ff */
[----:B------:R4:W-:Y:S01]  /*14ab0*/  LDGSTS.E.BYPASS.LTC128B.128 [R252+0x900], [R44.64], !P4 ;  /* 0x009000002cfc7fae */ /* 0x0009e2000e101d44 */
[----:B------:R-:W-:Y:S07]  /*14ac0*/  IADD3.X R47, R45, R54, RZ, P0, !PT ;  /* 0x000000362d2f7210 */ /* 0x000fee00007fe4ff */
[----:B------:R4:W-:Y:S01]  /*14ad0*/  LDGSTS.E.BYPASS.LTC128B.128 [R252+0x2900], [R44.64+0x80], !P3 ;  /* 0x029000802cfc7fae */ /* 0x0009e2000d901d44 */
[-C--:B--2---:R-:W-:Y:S07]  /*14ae0*/  HMMA.16816.F32 R36, R64, R48.reuse, RZ ;  /* 0x000000304024723c */ /* 0x084fee00000018ff */
[----:B------:R2:W-:Y:S01]  /*14af0*/  LDGSTS.E.BYPASS.LTC128B.128 [R252+0x1100], [R52.64], !P4 ;  /* 0x0110000034fc7fae */ /* 0x0005e2000e101d44 */
[C---:B---3--:R-:W-:Y:S07]  /*14b00*/  HMMA.16816.F32 R40, R60.reuse, R48, RZ ;  /* 0x000000303c28723c */ /* 0x048fee00000018ff */
[----:B------:R4:W-:Y:S01]  /*14b10*/  LDGSTS.E.BYPASS.LTC128B.128 [R252+0x3100], [R46.64], !P3 ;  /* 0x031000002efc7fae */ /* 0x0009e2000d901d44 */
[C---:B------:R-:W-:Y:S04]  /*14b20*/  IADD3 R48, P0, R52.reuse, R58, RZ ;  /* 0x0000003a34307210 */ /* 0x040fe80007f1e0ff */
[C---:B------:R-:W-:Y:S05]  /*14b30*/  IADD3.X R49, R53.reuse, R56, RZ, P0, !PT ;  /* 0x0000003835317210 */ /* 0x040fea00007fe4ff */
[----:B------:R3:W-:Y:S01]  /*14b40*/  LDGSTS.E.BYPASS.LTC128B.128 [R252+0x1900], [R48.64], !P4 ;  /* 0x0190000030fc7fae */ /* 0x0007e2000e101d44 */
[----:B--2---:R-:W-:Y:S04]  /*14b50*/  IADD3 R52, P0, R52, R55, RZ ;  /* 0x0000003734347210 */ /* 0x004fe80007f1e0ff */
[----:B------:R-:W-:Y:S02]  /*14b60*/  IADD3.X R53, R53, R54, RZ, P0, !PT ;  /* 0x0000003635357210 */ /* 0x000fe400007fe4ff */
[C---:B------:R-:W-:Y:S01]  /*14b70*/  ISETP.GT.AND P0, PT, R129.reuse, RZ, PT ;  /* 0x000000ff8100720c */ /* 0x040fe20003f04270 */
[-C--:B----4-:R-:W-:Y:S02]  /*14b80*/  HMMA.16816.F32 R44, R60, R50.reuse, RZ ;  /* 0x000000323c2c723c */ /* 0x090fe400000018ff */
[----:B------:R2:W-:Y:S01]  /*14b90*/  LDGSTS.E.BYPASS.LTC128B.128 [R252+0x3900], [R52.64], !P3 ;  /* 0x0390000034fc7fae */ /* 0x0005e2000d901d44 */
[----:B------:R-:W-:Y:S07]  /*14ba0*/  IADD3 R129, R129, -0x1, RZ ;  /* 0xffffffff81817810 */ /* 0x000fee0007ffe0ff */
[----:B------:R-:W0:Y:S01]  /*14bb0*/  LDGDEPBAR ;  /* 0x00000000000079af */ /* 0x000e220000000000 */
[C---:B---3--:R-:W-:Y:S08]  /*14bc0*/  HMMA.16816.F32 R48, R64.reuse, R50, RZ ;  /* 0x000000324030723c */ /* 0x048ff000000018ff */
[-C--:B--2---:R-:W-:Y:S08]  /*14bd0*/  HMMA.16816.F32 R52, R64, R204.reuse, RZ ;  /* 0x000000cc4034723c */ /* 0x084ff000000018ff */
[C---:B------:R-:W-:Y:S08]  /*14be0*/  HMMA.16816.F32 R56, R60.reuse, R204, RZ ;  /* 0x000000cc3c38723c */ /* 0x040ff000000018ff */
[-C--:B------:R-:W-:Y:S08]  /*14bf0*/  HMMA.16816.F32 R60, R60, R206.reuse, RZ ;  /* 0x000000ce3c3c723c */ /* 0x080ff000000018ff */
[----:B------:R-:W-:Y:S01]  /*14c00*/  HMMA.16816.F32 R64, R64, R206, RZ ;  /* 0x000000ce4040723c */ /* 0x000fe200000018ff */
[----:B------:R-:W-:Y:S07]  /*14c10*/  LDSM.16.M88.4 R204, [R240+0x8100] ;  /* 0x00810000f0cc783b */ /* 0x000fee0000000200 */
[-C--:B-1----:R-:W-:Y:S08]  /*14c20*/  HMMA.16816.F32 R4, R208, R212.reuse, R4 ;  /* 0x000000d4d004723c */ /* 0x082ff00000001804 */
[C---:B------:R-:W-:Y:S08]  /*14c30*/  HMMA.16816.F32 R8, R216.reuse, R212, R8 ;  /* 0x000000d4d808723c */ /* 0x040ff00000001808 */
[-C--:B------:R-:W-:Y:S08]  /*14c40*/  HMMA.16816.F32 R12, R216, R214.reuse, R12 ;  /* 0x000000d6d80c723c */ /* 0x080ff0000000180c */
[C---:B------:R-:W-:Y:S01]  /*14c50*/  HMMA.16816.F32 R16, R208.reuse, R214, R16 ;  /* 0x000000d6d010723c */ /* 0x040fe20000001810 */
[----:B------:R-:W1:Y:S07]  /*14c60*/  LDSM.16.M88.4 R212, [R238+0x4100] ;  /* 0x00410000eed4783b */ /* 0x000e6e0000000200 */
[-C--:B------:R-:W-:Y:S08]  /*14c70*/  HMMA.16816.F32 R20, R208, R220.reuse, R20 ;  /* 0x000000dcd014723c */ /* 0x080ff00000001814 */
[C---:B------:R-:W-:Y:S08]  /*14c80*/  HMMA.16816.F32 R24, R216.reuse, R220, R24 ;  /* 0x000000dcd818723c */ /* 0x040ff00000001818 */
[-C--:B------:R-:W-:Y:S08]  /*14c90*/  HMMA.16816.F32 R28, R216, R222.reuse, R28 ;  /* 0x000000ded81c723c */ /* 0x080ff0000000181c */
[C---:B------:R-:W-:Y:S01]  /*14ca0*/  HMMA.16816.F32 R32, R208.reuse, R222, R32 ;  /* 0x000000ded020723c */ /* 0x040fe20000001820 */
[----:B------:R-:W2:Y:S07]  /*14cb0*/  LDSM.16.M88.4 R220, [R240+0xa100] ;  /* 0x00a10000f0dc783b */ /* 0x000eae0000000200 */
[-C--:B------:R-:W-:Y:S08]  /*14cc0*/  HMMA.16816.F32 R36, R208, R224.reuse, R36 ;  /* 0x000000e0d024723c */ /* 0x080ff00000001824 */
[C---:B------:R-:W-:Y:S08]  /*14cd0*/  HMMA.16816.F32 R40, R216.reuse, R224, R40 ;  /* 0x000000e0d828723c */ /* 0x040ff00000001828 */
[-C--:B------:R-:W-:Y:S08]  /*14ce0*/  HMMA.16816.F32 R44, R216, R226.reuse, R44 ;  /* 0x000000e2d82c723c */ /* 0x080ff0000000182c */
[C---:B------:R-:W-:Y:S01]  /*14cf0*/  HMMA.16816.F32 R48, R208.reuse, R226, R48 ;  /* 0x000000e2d030723c */ /* 0x040fe20000001830 */
[----:B------:R-:W-:Y:S07]  /*14d00*/  LDSM.16.M88.4 R224, [R238+0x5900] ;  /* 0x00590000eee0783b */ /* 0x000fee0000000200 */
[-C--:B------:R-:W-:Y:S08]  /*14d10*/  HMMA.16816.F32 R52, R208, R228.reuse, R52 ;  /* 0x000000e4d034723c */ /* 0x080ff00000001834 */
[C---:B------:R-:W-:Y:S08]  /*14d20*/  HMMA.16816.F32 R56, R216.reuse, R228, R56 ;  /* 0x000000e4d838723c */ /* 0x040ff00000001838 */
[-C--:B------:R-:W-:Y:S01]  /*14d30*/  HMMA.16816.F32 R60, R216, R230.reuse, R60 ;  /* 0x000000e6d83c723c */ /* 0x080fe2000000183c */
[----:B------:R-:W-:Y:S07]  /*14d40*/  LDSM.16.M88.4 R216, [R238+0x5100] ;  /* 0x00510000eed8783b */ /* 0x000fee0000000200 */
[----:B------:R-:W-:Y:S01]  /*14d50*/  HMMA.16816.F32 R64, R208, R230, R64 ;  /* 0x000000e6d040723c */ /* 0x000fe20000001840 */
[----:B------:R-:W3:Y:S07]  /*14d60*/  LDSM.16.M88.4 R208, [R238+0x4900] ;  /* 0x00490000eed0783b */ /* 0x000eee0000000200 */
[-C--:B-1----:R-:W-:Y:S08]  /*14d70*/  HMMA.16816.F32 R4, R204, R212.reuse, R4 ;  /* 0x000000d4cc04723c */ /* 0x082ff00000001804 */
[C---:B--2---:R-:W-:Y:S08]  /*14d80*/  HMMA.16816.F32 R8, R220.reuse, R212, R8 ;  /* 0x000000d4dc08723c */ /* 0x044ff00000001808 */
[-C--:B------:R-:W-:Y:S08]  /*14d90*/  HMMA.16816.F32 R12, R220, R214.reuse, R12 ;  /* 0x000000d6dc0c723c */ /* 0x080ff0000000180c */
[C---:B------:R-:W-:Y:S01]  /*14da0*/  HMMA.16816.F32 R16, R204.reuse, R214, R16 ;  /* 0x000000d6cc10723c */ /* 0x040fe20000001810 */
[----:B------:R-:W-:Y:S07]  /*14db0*/  LDSM.16.M88.4 R212, [R237] ;  /* 0x00000000edd4783b */ /* 0x000fee0000000200 */
[-C--:B---3--:R-:W-:Y:S08]  /*14dc0*/  HMMA.16816.F32 R20, R204, R208.reuse, R20 ;  /* 0x000000d0cc14723c */ /* 0x088ff00000001814 */
        /* <DEDUP_REMOVED lines=11> */
[-C--:B------:R-:W-:Y:S01]  /*14e80*/  HMMA.16816.F32 R60, R220, R226.reuse, R60 ;  /* 0x000000e2dc3c723c */ /* 0x080fe2000000183c */
[----:B------:R-:W-:Y:S07]  /*14e90*/  LDSM.16.M88.4 R220, [R237+0x1000] ;  /* 0x00100000eddc783b */ /* 0x000fee0000000200 */
[----:B------:R-:W-:Y:S01]  /*14ea0*/  HMMA.16816.F32 R64, R204, R226, R64 ;  /* 0x000000e2cc40723c */ /* 0x000fe20000001840 */
[----:B------:R-:W3:Y:S07]  /*14eb0*/  LDSM.16.M88.4 R204, [R237+0x800] ;  /* 0x00080000edcc783b */ /* 0x000eee0000000200 */
[-C--:B-1----:R-:W-:Y:S01]  /*14ec0*/  HMMA.16816.F32 R4, R208, R212.reuse, R4 ;  /* 0x000000d4d004723c */ /* 0x082fe20000001804 */
[----:B------:R-:W1:Y:S07]  /*14ed0*/  LDSM.16.M88.4 R224, [R237+0x1800] ;  /* 0x00180000ede0783b */ /* 0x000e6e0000000200 */
[C---:B--2---:R-:W-:Y:S08]  /*14ee0*/  HMMA.16816.F32 R8, R216.reuse, R212, R8 ;  /* 0x000000d4d808723c */ /* 0x044ff00000001808 */
[-C--:B------:R-:W-:Y:S08]  /*14ef0*/  HMMA.16816.F32 R12, R216, R214.reuse, R12 ;  /* 0x000000d6d80c723c */ /* 0x080ff0000000180c */
[C---:B------:R-:W-:Y:S01]  /*14f00*/  HMMA.16816.F32 R16, R208.reuse, R214, R16 ;  /* 0x000000d6d010723c */ /* 0x040fe20000001810 */
[----:B------:R-:W-:Y:S07]  /*14f10*/  LDSM.16.M88.4 R212, [R232+0x6100] ;  /* 0x00610000e8d4783b */ /* 0x000fee0000000200 */
[-C--:B---3--:R-:W-:Y:S08]  /*14f20*/  HMMA.16816.F32 R20, R208, R204.reuse, R20 ;  /* 0x000000ccd014723c */ /* 0x088ff00000001814 */
        /* <DEDUP_REMOVED lines=8> */
[----:B------:R-:W3:Y:S07]  /*14fb0*/  LDSM.16.M88.4 R220, [R239+0xe100] ;  /* 0x00e10000efdc783b */ /* 0x000eee0000000200 */
[-C--:B-1----:R-:W-:Y:S08]  /*14fc0*/  HMMA.16816.F32 R52, R208, R224.reuse, R52 ;  /* 0x000000e0d034723c */ /* 0x082ff00000001834 */
[C---:B------:R-:W-:Y:S08]  /*14fd0*/  HMMA.16816.F32 R56, R216.reuse, R224, R56 ;  /* 0x000000e0d838723c */ /* 0x040ff00000001838 */
[-C--:B------:R-:W-:Y:S01]  /*14fe0*/  HMMA.16816.F32 R60, R216, R226.reuse, R60 ;  /* 0x000000e2d83c723c */ /* 0x080fe2000000183c */
[----:B------:R-:W-:Y:S07]  /*14ff0*/  LDSM.16.M88.4 R216, [R232+0x7100] ;  /* 0x00710000e8d8783b */ /* 0x000fee0000000200 */
[----:B------:R-:W-:Y:S01]  /*15000*/  HMMA.16816.F32 R64, R208, R226, R64 ;  /* 0x000000e2d040723c */ /* 0x000fe20000001840 */
[----:B------:R-:W1:Y:S07]  /*15010*/  LDSM.16.M88.4 R208, [R232+0x6900] ;  /* 0x00690000e8d0783b */ /* 0x000e6e0000000200 */
[-C--:B--2---:R-:W-:Y:S01]  /*15020*/  HMMA.16816.F32 R4, R204, R212.reuse, R4 ;  /* 0x000000d4cc04723c */ /* 0x084fe20000001804 */
[----:B------:R-:W2:Y:S07]  /*15030*/  LDSM.16.M88.4 R224, [R232+0x7900] ;  /* 0x00790000e8e0783b */ /* 0x000eae0000000200 */
[C---:B---3--:R-:W-:Y:S08]  /*15040*/  HMMA.16816.F32 R8, R220.reuse, R212, R8 ;  /* 0x000000d4dc08723c */ /* 0x048ff00000001808 */
[-C--:B------:R-:W-:Y:S08]  /*15050*/  HMMA.16816.F32 R12, R220, R214.reuse, R12 ;  /* 0x000000d6dc0c723c */ /* 0x080ff0000000180c */
[C---:B------:R-:W-:Y:S01]  /*15060*/  HMMA.16816.F32 R16, R204.reuse, R214, R16 ;  /* 0x000000d6cc10723c */ /* 0x040fe20000001810 */
[----:B------:R-:W-:Y:S07]  /*15070*/  LDSM.16.M88.4 R212, [R248] ;  /* 0x00000000f8d4783b */ /* 0x000fee0000000200 */
        /* <DEDUP_REMOVED lines=9> */
[----:B------:R-:W3:Y:S07]  /*15110*/  LDSM.16.M88.4 R216, [R241+0xe100] ;  /* 0x00e10000f1d8783b */ /* 0x000eee0000000200 */
[-C--:B--2---:R-:W-:Y:S08]  /*15120*/  HMMA.16816.F32 R52, R204, R224.reuse, R52 ;  /* 0x000000e0cc34723c */ /* 0x084ff00000001834 */
[C---:B------:R-:W-:Y:S08]  /*15130*/  HMMA.16816.F32 R56, R220.reuse, R224, R56 ;  /* 0x000000e0dc38723c */ /* 0x040ff00000001838 */
[-C--:B------:R-:W-:Y:S01]  /*15140*/  HMMA.16816.F32 R60, R220, R226.reuse, R60 ;  /* 0x000000e2dc3c723c */ /* 0x080fe2000000183c */
[----:B------:R-:W-:Y:S07]  /*15150*/  LDSM.16.M88.4 R220, [R246] ;  /* 0x00000000f6dc783b */ /* 0x000fee0000000200 */
[----:B------:R-:W-:Y:S01]  /*15160*/  HMMA.16816.F32 R64, R204, R226, R64 ;  /* 0x000000e2cc40723c */ /* 0x000fe20000001840 */
[----:B------:R-:W2:Y:S07]  /*15170*/  LDSM.16.M88.4 R204, [R247] ;  /* 0x00000000f7cc783b */ /* 0x000eae0000000200 */
[-C--:B-1----:R-:W-:Y:S01]  /*15180*/  HMMA.16816.F32 R4, R208, R212.reuse, R4 ;  /* 0x000000d4d004723c */ /* 0x082fe20000001804 */
[----:B------:R-:W1:Y:S07]  /*15190*/  LDSM.16.M88.4 R224, [R245] ;  /* 0x00000000f5e0783b */ /* 0x000e6e0000000200 */
[C---:B---3--:R-:W-:Y:S08]  /*151a0*/  HMMA.16816.F32 R8, R216.reuse, R212, R8 ;  /* 0x000000d4d808723c */ /* 0x048ff00000001808 */
[-C--:B------:R-:W-:Y:S08]  /*151b0*/  HMMA.16816.F32 R12, R216, R214.reuse, R12 ;  /* 0x000000d6d80c723c */ /* 0x080ff0000000180c */
[C---:B------:R-:W-:Y:S01]  /*151c0*/  HMMA.16816.F32 R16, R208.reuse, R214, R16 ;  /* 0x000000d6d010723c */ /* 0x040fe20000001810 */
[----:B------:R-:W-:Y:S07]  /*151d0*/  LDSM.16.M88.4 R212, [R238+0x6100] ;  /* 0x00610000eed4783b */ /* 0x000fee0000000200 */
[-C--:B--2---:R-:W-:Y:S08]  /*151e0*/  HMMA.16816.F32 R20, R208, R204.reuse, R20 ;  /* 0x000000ccd014723c */ /* 0x084ff00000001814 */
        /* <DEDUP_REMOVED lines=12> */
[----:B------:R-:W1:Y:S07]  /*152b0*/  LDSM.16.M88.4 R216, [R238+0x6900] ;  /* 0x00690000eed8783b */ /* 0x000e6e0000000200 */
[----:B------:R-:W-:Y:S01]  /*152c0*/  HMMA.16816.F32 R64, R208, R226, R64 ;  /* 0x000000e2d040723c */ /* 0x000fe20000001840 */
[----:B------:R-:W4:Y:S07]  /*152d0*/  LDSM.16.M88.4 R208, [R238+0x7100] ;  /* 0x00710000eed0783b */ /* 0x000f2e0000000200 */
[-C--:B--2---:R-:W-:Y:S01]  /*152e0*/  HMMA.16816.F32 R4, R204, R212.reuse, R4 ;  /* 0x000000d4cc04723c */ /* 0x084fe20000001804 */
[----:B------:R-:W2:Y:S07]  /*152f0*/  LDSM.16.M88.4 R224, [R238+0x7900] ;  /* 0x00790000eee0783b */ /* 0x000eae0000000200 */
[C---:B---3--:R-:W-:Y:S08]  /*15300*/  HMMA.16816.F32 R8, R220.reuse, R212, R8 ;  /* 0x000000d4dc08723c */ /* 0x048ff00000001808 */
[-C--:B------:R-:W-:Y:S08]  /*15310*/  HMMA.16816.F32 R12, R220, R214.reuse, R12 ;  /* 0x000000d6dc0c723c */ /* 0x080ff0000000180c */
[C---:B------:R-:W-:Y:S01]  /*15320*/  HMMA.16816.F32 R16, R204.reuse, R214, R16 ;  /* 0x000000d6cc10723c */ /* 0x040fe20000001810 */
[----:B------:R-:W-:Y:S07]  /*15330*/  LDSM.16.M88.4 R212, [R242+0xc100] ;  /* 0x00c10000f2d4783b */ /* 0x000fee0000000200 */
[-C--:B-1----:R-:W-:Y:S08]  /*15340*/  HMMA.16816.F32 R20, R204, R216.reuse, R20 ;  /* 0x000000d8cc14723c */ /* 0x082ff00000001814 */
[C---:B------:R-:W-:Y:S08]  /*15350*/  HMMA.16816.F32 R24, R220.reuse, R216, R24 ;  /* 0x000000d8dc18723c */ /* 0x040ff00000001818 */
        /* <DEDUP_REMOVED lines=8> */
[-C--:B--2---:R-:W-:Y:S08]  /*153e0*/  HMMA.16816.F32 R52, R204, R224.reuse, R52 ;  /* 0x000000e0cc34723c */ /* 0x084ff00000001834 */
[C---:B------:R-:W-:Y:S08]  /*153f0*/  HMMA.16816.F32 R56, R220.reuse, R224, R56 ;  /* 0x000000e0dc38723c */ /* 0x040ff00000001838 */
[-C--:B------:R-:W-:Y:S08]  /*15400*/  HMMA.16816.F32 R60, R220, R226.reuse, R60 ;  /* 0x000000e2dc3c723c */ /* 0x080ff0000000183c */
[----:B------:R-:W-:Y:S08]  /*15410*/  HMMA.16816.F32 R64, R204, R226, R64 ;  /* 0x000000e2cc40723c */ /* 0x000ff00000001840 */
[-C--:B-1----:R-:W-:Y:S08]  /*15420*/  HMMA.16816.F32 R4, R212, R216.reuse, R4 ;  /* 0x000000d8d404723c */ /* 0x082ff00000001804 */
[C---:B---3--:R-:W-:Y:S08]  /*15430*/  HMMA.16816.F32 R8, R208.reuse, R216, R8 ;  /* 0x000000d8d008723c */ /* 0x048ff00000001808 */
        /* <DEDUP_REMOVED lines=23> */
[----:B------:R-:W2:Y:S01]  /*155b0*/  MUFU.TANH R221, R8 ;  /* 0x0000000800dd7308 */ /* 0x000ea20000002400 */
[----:B-1----:R-:W1:Y:S09]  /*155c0*/  LDSM.16.M88.4 R4, [R237+0x2800] ;  /* 0x00280000ed04783b */ /* 0x002e720000000200 */
[----:B------:R-:W2:Y:S10]  /*155d0*/  MUFU.TANH R220, R9 ;  /* 0x0000000900dc7308 */ /* 0x000eb40000002400 */
[----:B------:R-:W-:Y:S10]  /*155e0*/  MUFU.TANH R222, R10 ;  /* 0x0000000a00de7308 */ /* 0x000ff40000002400 */
[----:B------:R4:W-:Y:S10]  /*155f0*/  MUFU.TANH R223, R11 ;  /* 0x0000000b00df7308 */ /* 0x0009f40000002400 */
[----:B------:R-:W-:Y:S01]  /*15600*/  MUFU.TANH R18, R18 ;  /* 0x0000001200127308 */ /* 0x000fe20000002400 */
[-C--:B-1----:R-:W-:Y:S09]  /*15610*/  HMMA.16816.F32 R20, R212, R4.reuse, R20 ;  /* 0x00000004d414723c */ /* 0x082ff20000001814 */
[----:B------:R-:W-:Y:S01]  /*15620*/  MUFU.TANH R16, R16 ;  /* 0x0000001000107308 */ /* 0x000fe20000002400 */
[C---:B------:R-:W-:Y:S01]  /*15630*/  HMMA.16816.F32 R24, R208.reuse, R4, R24 ;  /* 0x00000004d018723c */ /* 0x040fe20000001818 */
[----:B----4-:R-:W1:Y:S08]  /*15640*/  LDSM.16.M88.4 R8, [R237+0x3000] ;  /* 0x00300000ed08783b */ /* 0x010e700000000200 */
[----:B------:R-:W-:Y:S01]  /*15650*/  MUFU.TANH R19, R19 ;  /* 0x0000001300137308 */ /* 0x000fe20000002400 */
[-C--:B------:R-:W-:Y:S04]  /*15660*/  HMMA.16816.F32 R28, R208, R6.reuse, R28 ;  /* 0x00000006d01c723c */ /* 0x080fe8000000181c */
[----:B------:R-:W-:Y:S04]  /*15670*/  FMUL.FTZ R21, R21, c[0x0][0x320] ;  /* 0x0000c80015157a20 */ /* 0x000fe80000410000 */
[C---:B------:R-:W-:Y:S01]  /*15680*/  HMMA.16816.F32 R32, R212.reuse, R6, R32 ;  /* 0x00000006d420723c */ /* 0x040fe20000001820 */
[----:B------:R-:W-:Y:S01]  /*15690*/  MUFU.TANH R17, R17 ;  /* 0x0000001100117308 */ /* 0x000fe20000002400 */
[----:B------:R-:W4:Y:S01]  /*156a0*/  LDSM.16.M88.4 R4, [R237+0x3800] ;  /* 0x00380000ed04783b */ /* 0x000f220000000200 */
[----:B------:R-:W-:Y:S04]  /*156b0*/  DEPBAR.LE SB0, 0x0 ;  /* 0x000080000000791a */ /* 0x000fe80000000000 */
[----:B------:R-:W-:Y:S02]  /*156c0*/  FMUL.FTZ R22, R22, c[0x0][0x320] ;  /* 0x0000c80016167a20 */ /* 0x000fe40000410000 */
[----:B------:R-:W-:Y:S02]  /*156d0*/  FMUL.FTZ R20, R20, c[0x0][0x320] ;  /* 0x0000c80014147a20 */ /* 0x000fe40000410000 */
[----:B------:R-:W-:Y:S01]  /*156e0*/  MUFU.TANH R227, R21 ;  /* 0x0000001500e37308 */ /* 0x000fe20000002400 */
[----:B------:R-:W-:Y:S01]  /*156f0*/  FMUL.FTZ R25, R25, c[0x0][0x320] ;  /* 0x0000c80019197a20 */ /* 0x000fe20000410000 */
[----:B------:R-:W-:Y:S01]  /*15700*/  BAR.SYNC.DEFER_BLOCKING 0x0 ;  /* 0x0000000000007b1d */ /* 0x000fe20000010000 */
[----:B------:R-:W-:Y:S02]  /*15710*/  FMUL.FTZ R23, R23, c[0x0][0x320] ;  /* 0x0000c80017177a20 */ /* 0x000fe40000410000 */
[----:B------:R-:W-:Y:S02]  /*15720*/  FMUL.FTZ R28, R28, c[0x0][0x320] ;  /* 0x0000c8001c1c7a20 */ /* 0x000fe40000410000 */
[----:B------:R-:W-:Y:S02]  /*15730*/  FMUL.FTZ R29, R29, c[0x0][0x320] ;  /* 0x0000c8001d1d7a20 */ /* 0x000fe40000410000 */
[----:B------:R-:W-:Y:S01]  /*15740*/  FMUL.FTZ R26, R26, c[0x0][0x320] ;  /* 0x0000c8001a1a7a20 */ /* 0x000fe20000410000 */
[----:B------:R-:W-:Y:S01]  /*15750*/  MUFU.TANH R130, R28 ;  /* 0x0000001c00827308 */ /* 0x000fe20000002400 */
[----:B------:R-:W-:Y:S02]  /*15760*/  FMUL.FTZ R27, R27, c[0x0][0x320] ;  /* 0x0000c8001b1b7a20 */ /* 0x000fe40000410000 */
[----:B------:R-:W-:Y:S01]  /*15770*/  FMUL.FTZ R34, R34, c[0x0][0x320] ;  /* 0x0000c80022227a20 */ /* 0x000fe20000410000 */
[-C--:B-1----:R-:W-:Y:S05]  /*15780*/  HMMA.16816.F32 R36, R212, R8.reuse, R36 ;  /* 0x00000008d424723c */ /* 0x082fea0000001824 */
[----:B------:R-:W-:Y:S01]  /*15790*/  FMUL.FTZ R35, R35, c[0x0][0x320] ;  /* 0x0000c80023237a20 */ /* 0x000fe20000410000 */
        /* <DEDUP_REMOVED lines=11> */
[----:B------:R2:W2:Y:S01]  /*15850*/  MUFU.TANH R218, R13 ;  /* 0x0000000d00da7308 */ /* 0x0004a20000002400 */
[----:B------:R-:W3:Y:S02]  /*15860*/  LDL R11, [R1+0x24] ;  /* 0x00002400010b7983 */ /* 0x000ee40000100800 */
[----:B------:R-:W-:Y:S02]  /*15870*/  FMUL.FTZ R36, R36, c[0x0][0x320] ;  /* 0x0000c80024247a20 */ /* 0x000fe40000410000 */
[----:B------:R-:W3:Y:S01]  /*15880*/  LDL R10, [R1+0x20] ;  /* 0x00002000010a7983 */ /* 0x000ee20000100800 */
[----:B------:R-:W-:Y:S01]  /*15890*/  FMUL.FTZ R39, R39, c[0x0][0x320] ;  /* 0x0000c80027277a20 */ /* 0x000fe20000410000 */
[-C--:B----4-:R-:W-:Y:S03]  /*158a0*/  HMMA.16816.F32 R52, R212, R4.reuse, R52 ;  /* 0x00000004d434723c */ /* 0x090fe60000001834 */
[----:B------:R-:W4:Y:S01]  /*158b0*/  MUFU.TANH R0, R38 ;  /* 0x0000002600007308 */ /* 0x000f220000002400 */
[----:B------:R-:W-:Y:S02]  /*158c0*/  FMUL.FTZ R42, R42, c[0x0][0x320] ;  /* 0x0000c8002a2a7a20 */ /* 0x000fe40000410000 */
[----:B------:R-:W-:Y:S01]  /*158d0*/  FMUL.FTZ R37, R37, c[0x0][0x320] ;  /* 0x0000c80025257a20 */ /* 0x000fe20000410000 */
[----:B-1----:R-:W-:Y:S01]  /*158e0*/  MOV R27, c[0x0][0x1e0] ;  /* 0x00007800001b7a02 */ /* 0x002fe20000000f00 */
[C---:B------:R-:W-:Y:S04]  /*158f0*/  HMMA.16816.F32 R56, R208.reuse, R4, R56 ;  /* 0x00000004d038723c */ /* 0x040fe80000001838 */
[----:B------:R-:W-:Y:S01]  /*15900*/  FMUL.FTZ R44, R44, c[0x0][0x320] ;  /* 0x0000c8002c2c7a20 */ /* 0x000fe20000410000 */
[----:B------:R-:W-:Y:S01]  /*15910*/  MUFU.TANH R2, R42 ;  /* 0x0000002a00027308 */ /* 0x000fe20000002400 */
[----:B------:R-:W-:Y:S01]  /*15920*/  FMUL.FTZ R45, R45, c[0x0][0x320] ;  /* 0x0000c8002d2d7a20 */ /* 0x000fe20000410000 */
[----:B--2---:R-:W-:Y:S01]  /*15930*/  FMNMX.FTZ R4, R221, R137, !PT ;  /* 0x00000089dd047209 */ /* 0x004fe20007810000 */
[----:B------:R-:W-:Y:S01]  /*15940*/  FMUL.FTZ R51, R51, c[0x0][0x320] ;  /* 0x0000c80033337a20 */ /* 0x000fe20000410000 */
[-C--:B------:R-:W-:Y:S03]  /*15950*/  HMMA.16816.F32 R60, R208, R6.reuse, R60 ;  /* 0x00000006d03c723c */ /* 0x080fe6000000183c */
[----:B------:R-:W-:Y:S01]  /*15960*/  FMUL.FTZ R48, R48, c[0x0][0x320] ;  /* 0x0000c80030307a20 */ /* 0x000fe20000410000 */
[----:B------:R-:W-:Y:S01]  /*15970*/  MOV R13, 0x5 ;  /* 0x00000005000d7802 */ /* 0x000fe20000000f00 */
[----:B------:R-:W-:Y:S01]  /*15980*/  FMUL.FTZ R47, R47, c[0x0][0x320] ;  /* 0x0000c8002f2f7a20 */ /* 0x000fe20000410000 */
[----:B------:R4:W-:Y:S01]  /*15990*/  MUFU.TANH R8, R51 ;  /* 0x0000003300087308 */ /* 0x0009e20000002400 */
[----:B------:R-:W-:Y:S01]  /*159a0*/  FMUL.FTZ R52, R52, c[0x0][0x320] ;  /* 0x0000c80034347a20 */ /* 0x000fe20000410000 */
[----:B------:R-:W-:Y:S04]  /*159b0*/  HMMA.16816.F32 R64, R212, R6, R64 ;  /* 0x00000006d440723c */ /* 0x000fe80000001840 */
[----:B------:R-:W-:Y:S01]  /*159c0*/  FMUL.FTZ R50, R50, c[0x0][0x320] ;  /* 0x0000c80032327a20 */ /* 0x000fe20000410000 */
[----:B------:R-:W-:Y:S01]  /*159d0*/  @P0 SHF.L.U64.HI R13, R27, R13, c[0x0][0x1e4] ;  /* 0x000079001b0d0619 */ /* 0x000fe2000001020d */
[----:B------:R-:W-:Y:S01]  /*159e0*/  FMUL.FTZ R54, R54, c[0x0][0x320] ;  /* 0x0000c80036367a20 */ /* 0x000fe20000410000 */
[----:B------:R-:W-:Y:S01]  /*159f0*/  FMNMX.FTZ R4, R220, R4, !PT ;  /* 0x00000004dc047209 */ /* 0x000fe20007810000 */
[----:B------:R-:W-:Y:S01]  /*15a00*/  MUFU.TANH R42, R44 ;  /* 0x0000002c002a7308 */ /* 0x000fe20000002400 */
[----:B------:R-:W-:Y:S03]  /*15a10*/  FMUL.FTZ R56, R56, c[0x0][0x320] ;  /* 0x0000c80038387a20 */ /* 0x000fe60000410000 */
[----:B------:R-:W-:Y:S01]  /*15a20*/  FMUL.FTZ R55, R55, c[0x0][0x320] ;  /* 0x0000c80037377a20 */ /* 0x000fe20000410000 */
[----:B------:R-:W-:Y:S01]  /*15a30*/  FMNMX.FTZ R4, R12, R4, !PT ;  /* 0x000000040c047209 */ /* 0x000fe20007810000 */
[----:B------:R-:W-:Y:S02]  /*15a40*/  FMUL.FTZ R53, R53, c[0x0][0x320] ;  /* 0x0000c80035357a20 */ /* 0x000fe40000410000 */
[----:B------:R-:W-:Y:S01]  /*15a50*/  FMUL.FTZ R60, R60, c[0x0][0x320] ;  /* 0x0000c8003c3c7a20 */ /* 0x000fe20000410000 */
[----:B------:R-:W-:Y:S01]  /*15a60*/  FMNMX.FTZ R4, R218, R4, !PT ;  /* 0x00000004da047209 */ /* 0x000fe20007810000 */
[----:B------:R1:W-:Y:S01]  /*15a70*/  MUFU.TANH R21, R56 ;  /* 0x0000003800157308 */ /* 0x0003e20000002400 */
[----:B------:R-:W-:Y:S02]  /*15a80*/  FMUL.FTZ R61, R61, c[0x0][0x320] ;  /* 0x0000c8003d3d7a20 */ /* 0x000fe40000410000 */
[----:B------:R-:W-:Y:S01]  /*15a90*/  FMUL.FTZ R46, R46, c[0x0][0x320] ;  /* 0x0000c8002e2e7a20 */ /* 0x000fe20000410000 */
[----:B----4-:R-:W-:Y:S01]  /*15aa0*/  MOV R51, R0 ;  /* 0x0000000000337202 */ /* 0x010fe20000000f00 */
        /* <DEDUP_REMOVED lines=12> */
[----:B-1----:R-:W-:Y:S01]  /*15b70*/  MOV R56, R130 ;  /* 0x0000008200387202 */ /* 0x002fe20000000f00 */
[----:B------:R-:W-:Y:S02]  /*15b80*/  FMUL.FTZ R64, R64, c[0x0][0x320] ;  /* 0x0000c80040407a20 */ /* 0x000fe40000410000 */
[----:B------:R-:W-:Y:S03]  /*15b90*/  FMUL.FTZ R43, R43, c[0x0][0x320] ;  /* 0x0000c8002b2b7a20 */ /* 0x000fe60000410000 */
[----:B------:R2:W-:Y:S10]  /*15ba0*/  MUFU.TANH R130, R60 ;  /* 0x0000003c00827308 */ /* 0x0005f40000002400 */
[----:B------:R1:W-:Y:S10]  /*15bb0*/  MUFU.TANH R45, R50 ;  /* 0x00000032002d7308 */ /* 0x0003f40000002400 */
[----:B------:R-:W4:Y:S01]  /*15bc0*/  MUFU.TANH R231, R22 ;  /* 0x0000001600e77308 */ /* 0x000f220000002400 */
[----:B--2---:R-:W-:Y:S02]  /*15bd0*/  MOV R60, R0 ;  /* 0x00000000003c7202 */ /* 0x004fe40000000f00 */
[----:B------:R-:W-:Y:S07]  /*15be0*/  FMNMX.FTZ R0, R217, R132, !PT ;  /* 0x00000084d9007209 */ /* 0x000fee0007810000 */
[----:B------:R-:W2:Y:S01]  /*15bf0*/  MUFU.TANH R226, R20 ;  /* 0x0000001400e27308 */ /* 0x000ea20000002400 */
[----:B------:R-:W-:Y:S02]  /*15c00*/  FMNMX.FTZ R0, R216, R0, !PT ;  /* 0x00000000d8007209 */ /* 0x000fe40007810000 */
[----:B-1----:R-:W-:Y:S02]  /*15c10*/  MOV R50, R136 ;  /* 0x0000008800327202 */ /* 0x002fe40000000f00 */
[----:B------:R-:W-:Y:S02]  /*15c20*/  FMNMX.FTZ R0, R18, R0, !PT ;  /* 0x0000000012007209 */ /* 0x000fe40007810000 */
[----:B------:R-:W-:Y:S03]  /*15c30*/  FMNMX.FTZ R136, R207, R3, !PT ;  /* 0x00000003cf887209 */ /* 0x000fe60007810000 */
[----:B------:R-:W1:Y:S01]  /*15c40*/  MUFU.TANH R230, R23 ;  /* 0x0000001700e67308 */ /* 0x000e620000002400 */
[----:B------:R-:W-:Y:S02]  /*15c50*/  FMNMX.FTZ R0, R19, R0, !PT ;  /* 0x0000000013007209 */ /* 0x000fe40007810000 */
[----:B------:R-:W-:Y:S02]  /*15c60*/  FMNMX.FTZ R136, R205, R136, !PT ;  /* 0x00000088cd887209 */ /* 0x000fe40007810000 */
[----:B----4-:R-:W-:Y:S02]  /*15c70*/  FMNMX.FTZ R0, R231, R0, !PT ;  /* 0x00000000e7007209 */ /* 0x010fe40007810000 */
[----:B------:R-:W-:Y:S03]  /*15c80*/  FMNMX.FTZ R136, R16, R136, !PT ;  /* 0x0000008810887209 */ /* 0x000fe60007810000 */
[----:B------:R-:W4:Y:S01]  /*15c90*/  MUFU.TANH R250, R24 ;  /* 0x0000001800fa7308 */ /* 0x000f220000002400 */
[----:B------:R-:W-:Y:S04]  /*15ca0*/  FMNMX.FTZ R136, R17, R136, !PT ;  /* 0x0000008811887209 */ /* 0x000fe80007810000 */
[----:B--2---:R-:W-:Y:S04]  /*15cb0*/  FMNMX.FTZ R136, R226, R136, !PT ;  /* 0x00000088e2887209 */ /* 0x004fe80007810000 */
[----:B------:R-:W-:Y:S01]  /*15cc0*/  FMNMX.FTZ R136, R227, R136, !PT ;  /* 0x00000088e3887209 */ /* 0x000fe20007810000 */
[----:B------:R-:W2:Y:S01]  /*15cd0*/  MUFU.TANH R228, R34 ;  /* 0x0000002200e47308 */ /* 0x000ea20000002400 */
[----:B-1----:R-:W-:Y:S09]  /*15ce0*/  FMNMX.FTZ R0, R230, R0, !PT ;  /* 0x00000000e6007209 */ /* 0x002ff20007810000 */
[----:B------:R-:W1:Y:S01]  /*15cf0*/  MUFU.TANH R224, R32 ;  /* 0x0000002000e07308 */ /* 0x000e620000002400 */
[----:B----4-:R-:W-:Y:S04]  /*15d00*/  FMNMX.FTZ R4, R250, R4, !PT ;  /* 0x00000004fa047209 */ /* 0x010fe80007810000 */
[----:B------:R-:W-:Y:S05]  /*15d10*/  FMNMX.FTZ R4, R50, R4, !PT ;  /* 0x0000000432047209 */ /* 0x000fea0007810000 */
[----:B------:R-:W-:Y:S01]  /*15d20*/  MUFU.TANH R139, R40 ;  /* 0x00000028008b7308 */ /* 0x000fe20000002400 */
[----:B------:R-:W-:Y:S02]  /*15d30*/  FMNMX.FTZ R4, R56, R4, !PT ;  /* 0x0000000438047209 */ /* 0x000fe40007810000 */
[----:B--2---:R-:W-:Y:S07]  /*15d40*/  FMNMX.FTZ R0, R228, R0, !PT ;  /* 0x00000000e4007209 */ /* 0x004fee0007810000 */
[----:B------:R2:W-:Y:S01]  /*15d50*/  MUFU.TANH R40, R57 ;  /* 0x0000003900287308 */ /* 0x0005e20000002400 */
[----:B-1----:R-:W-:Y:S09]  /*15d60*/  FMNMX.FTZ R136, R224, R136, !PT ;  /* 0x00000088e0887209 */ /* 0x002ff20007810000 */
[----:B------:R-:W1:Y:S10]  /*15d70*/  MUFU.TANH R229, R35 ;  /* 0x0000002300e57308 */ /* 0x000e740000002400 */
[----:B------:R-:W4:Y:S01]  /*15d80*/  MUFU.TANH R225, R33 ;  /* 0x0000002100e17308 */ /* 0x000f220000002400 */
[----:B--2---:R-:W-:Y:S09]  /*15d90*/  MOV R57, R2 ;  /* 0x0000000200397202 */ /* 0x004ff20000000f00 */
[----:B------:R-:W-:Y:S01]  /*15da0*/  MUFU.TANH R134, R26 ;  /* 0x0000001a00867308 */ /* 0x000fe20000002400 */
[----:B-1----:R-:W-:Y:S04]  /*15db0*/  FMNMX.FTZ R0, R229, R0, !PT ;  /* 0x00000000e5007209 */ /* 0x002fe80007810000 */
[----:B------:R-:W-:Y:S05]  /*15dc0*/  FMNMX.FTZ R0, R51, R0, !PT ;  /* 0x0000000033007209 */ /* 0x000fea0007810000 */
[----:B------:R-:W1:Y:S01]  /*15dd0*/  MUFU.TANH R26, R29 ;  /* 0x0000001d001a7308 */ /* 0x000e620000002400 */
[----:B----4-:R-:W-:Y:S09]  /*15de0*/  FMNMX.FTZ R136, R225, R136, !PT ;  /* 0x00000088e1887209 */ /* 0x010ff20007810000 */
[----:B------:R2:W-:Y:S10]  /*15df0*/  MUFU.TANH R135, R49 ;  /* 0x0000003100877308 */ /* 0x0005f40000002400 */
[----:B------:R-:W4:Y:S01]  /*15e00*/  MUFU.TANH R243, R36 ;  /* 0x0000002400f37308 */ /* 0x000f220000002400 */
[----:B-1----:R-:W-:Y:S01]  /*15e10*/  FMNMX.FTZ R4, R26, R4, !PT ;  /* 0x000000041a047209 */ /* 0x002fe20007810000 */
[----:B------:R-:W3:Y:S08]  /*15e20*/  LDL.64 R28, [R1+0x40] ;  /* 0x00004000011c7983 */ /* 0x000ef00000100a00 */
[----:B------:R-:W1:Y:S01]  /*15e30*/  MUFU.TANH R249, R39 ;  /* 0x0000002700f97308 */ /* 0x000e620000002400 */
[----:B--2---:R-:W-:Y:S04]  /*15e40*/  MOV R49, R139 ;  /* 0x0000008b00317202 */ /* 0x004fe80000000f00 */
[----:B------:R-:W-:Y:S05]  /*15e50*/  FMNMX.FTZ R4, R49, R4, !PT ;  /* 0x0000000431047209 */ /* 0x000fea0007810000 */
[----:B------:R-:W-:Y:S01]  /*15e60*/  MUFU.TANH R219, R14 ;  /* 0x0000000e00db7308 */ /* 0x000fe20000002400 */
[----:B----4-:R-:W-:Y:S09]  /*15e70*/  FMNMX.FTZ R136, R243, R136, !PT ;  /* 0x00000088f3887209 */ /* 0x010ff20007810000 */
[----:B------:R-:W2:Y:S01]  /*15e80*/  MUFU.TANH R14, R37 ;  /* 0x00000025000e7308 */ /* 0x000ea20000002400 */
[----:B-1----:R-:W-:Y:S04]  /*15e90*/  FMNMX.FTZ R0, R249, R0, !PT ;  /* 0x00000000f9007209 */ /* 0x002fe80007810000 */
[----:B------:R-:W-:Y:S05]  /*15ea0*/  FMNMX.FTZ R0, R45, R0, !PT ;  /* 0x000000002d007209 */ /* 0x000fea0007810000 */
[----:B------:R1:W-:Y:S10]  /*15eb0*/  MUFU.TANH R25, R66 ;  /* 0x0000004200197308 */ /* 0x0003f40000002400 */
[----:B------:R-:W4:Y:S01]  /*15ec0*/  MUFU.TANH R41, R41 ;  /* 0x0000002900297308 */ /* 0x000f220000002400 */
[----:B--2---:R-:W-:Y:S09]  /*15ed0*/  FMNMX.FTZ R136, R14, R136, !PT ;  /* 0x000000880e887209 */ /* 0x004ff20007810000 */
[----:B------:R-:W2:Y:S01]  /*15ee0*/  MUFU.TANH R131, R48 ;  /* 0x0000003000837308 */ /* 0x000ea20000002400 */
[----:B-1----:R-:W-:Y:S02]  /*15ef0*/  MOV R66, R8 ;  /* 0x0000000800427202 */ /* 0x002fe40000000f00 */
[----:B------:R-:W3:Y:S02]  /*15f00*/  LDL.64 R8, [R1+0x30] ;  /* 0x0000300001087983 */ /* 0x000ee40000100a00 */
[----:B------:R-:W-:Y:S05]  /*15f10*/  FMNMX.FTZ R0, R66, R0, !PT ;  /* 0x0000000042007209 */ /* 0x000fea0007810000 */
[----:B------:R1:W-:Y:S01]  /*15f20*/  MUFU.TANH R5, R65 ;  /* 0x0000004100057308 */ /* 0x0003e20000002400 */
[----:B------:R-:W-:Y:S01]  /*15f30*/  STL [R1], R129 ;  /* 0x0000008101007387 */ /* 0x000fe20000100800 */
[----:B----4-:R-:W-:Y:S04]  /*15f40*/  FMNMX.FTZ R4, R41, R4, !PT ;  /* 0x0000000429047209 */ /* 0x010fe80007810000 */
[----:B------:R-:W-:Y:S04]  /*15f50*/  FMNMX.FTZ R4, R42, R4, !PT ;  /* 0x000000042a047209 */ /* 0x000fe80007810000 */
[----:B------:R-:W4:Y:S01]  /*15f60*/  MUFU.TANH R35, R54 ;  /* 0x0000003600237308 */ /* 0x000f220000002400 */
[----:B------:R-:W-:Y:S02]  /*15f70*/  FMNMX.FTZ R4, R44, R4, !PT ;  /* 0x000000042c047209 */ /* 0x000fe40007810000 */
[----:B--2---:R-:W-:Y:S07]  /*15f80*/  FMNMX.FTZ R136, R131, R136, !PT ;  /* 0x0000008883887209 */ /* 0x004fee0007810000 */
[----:B------:R-:W-:Y:S01]  /*15f90*/  MUFU.TANH R34, R55 ;  /* 0x0000003700227308 */ /* 0x000fe20000002400 */
[----:B-1----:R-:W-:Y:S04]  /*15fa0*/  MOV R65, R135 ;  /* 0x0000008700417202 */ /* 0x002fe80000000f00 */
[----:B------:R-:W-:Y:S05]  /*15fb0*/  FMNMX.FTZ R136, R65, R136, !PT ;  /* 0x0000008841887209 */ /* 0x000fea0007810000 */
[----:B------:R-:W-:Y:S01]  /*15fc0*/  MUFU.TANH R23, R61 ;  /* 0x0000003d00177308 */ /* 0x000fe20000002400 */
[----:B------:R-:W-:Y:S02]  /*15fd0*/  FMNMX.FTZ R136, R60, R136, !PT ;  /* 0x000000883c887209 */ /* 0x000fe40007810000 */
[----:B----4-:R-:W-:Y:S07]  /*15fe0*/  FMNMX.FTZ R0, R35, R0, !PT ;  /* 0x0000000023007209 */ /* 0x010fee0007810000 */
[----:B------:R-:W1:Y:S10]  /*15ff0*/  MUFU.TANH R2, R64 ;  /* 0x0000004000027308 */ /* 0x000e740000002400 */
[----:B------:R-:W2:Y:S10]  /*16000*/  MUFU.TANH R20, R53 ;  /* 0x0000003500147308 */ /* 0x000eb40000002400 */
[----:B------:R4:W4:Y:S01]  /*16010*/  MUFU.TANH R24, R67 ;  /* 0x0000004300187308 */ /* 0x0009220000002400 */
[----:B-1----:R-:W-:Y:S02]  /*16020*/  MOV R61, R2 ;  /* 0x00000002003d7202 */ /* 0x002fe40000000f00 */
[----:B------:R-:W-:Y:S02]  /*16030*/  FMNMX.FTZ R2, R34, R0, !PT ;  /* 0x0000000022027209 */ /* 0x000fe40007810000 */
[----:B------:R-:W-:Y:S05]  /*16040*/  FMNMX.FTZ R0, R21, R4, !PT ;  /* 0x0000000415007209 */ /* 0x000fea0007810000 */
[----:B------:R1:W-:Y:S01]  /*16050*/  MUFU.TANH R64, R43 ;  /* 0x0000002b00407308 */ /* 0x0003e20000002400 */
[----:B------:R-:W-:Y:S02]  /*16060*/  FMNMX.FTZ R4, R222, R138, !PT ;  /* 0x0000008ade047209 */ /* 0x000fe40007810000 */
[----:B------:R-:W-:Y:S02]  /*16070*/  FMNMX.FTZ R0, R40, R0, !PT ;  /* 0x0000000028007209 */ /* 0x000fe40007810000 */
[----:B--2---:R-:W-:Y:S02]  /*16080*/  FMNMX.FTZ R136, R20, R136, !PT ;  /* 0x0000008814887209 */ /* 0x004fe40007810000 */
[----:B------:R-:W-:Y:S02]  /*16090*/  FMNMX.FTZ R0, R130, R0, !PT ;  /* 0x0000000082007209 */ /* 0x000fe40007810000 */
[----:B------:R-:W-:Y:S01]  /*160a0*/  FMNMX.FTZ R136, R61, R136, !PT ;  /* 0x000000883d887209 */ /* 0x000fe20007810000 */
[----:B------:R-:W2:Y:S01]  /*160b0*/  MUFU.TANH R15, R15 ;  /* 0x0000000f000f7308 */ /* 0x000ea20000002400 */
[----:B------:R-:W-:Y:S02]  /*160c0*/  FMNMX.FTZ R0, R23, R0, !PT ;  /* 0x0000000017007209 */ /* 0x000fe40007810000 */
[----:B------:R-:W-:Y:S02]  /*160d0*/  FMNMX.FTZ R4, R223, R4, !PT ;  /* 0x00000004df047209 */ /* 0x000fe40007810000 */
[----:B----4-:R-:W-:Y:S02]  /*160e0*/  MOV R67, R5 ;  /* 0x0000000500437202 */ /* 0x010fe40000000f00 */
[----:B------:R-:W-:Y:S02]  /*160f0*/  FMNMX.FTZ R4, R219, R4, !PT ;  /* 0x00000004db047209 */ /* 0x000fe40007810000 */
[----:B------:R-:W-:Y:S01]  /*16100*/  FMNMX.FTZ R136, R67, R136, !PT ;  /* 0x0000008843887209 */ /* 0x000fe20007810000 */
[----:B------:R-:W-:Y:S01]  /*16110*/  MUFU.TANH R22, R47 ;  /* 0x0000002f00167308 */ /* 0x000fe20000002400 */
[----:B------:R-:W-:Y:S02]  /*16120*/  FMNMX.FTZ R2, R25, R2, !PT ;  /* 0x0000000219027209 */ /* 0x000fe40007810000 */
[----:B-1----:R-:W-:Y:S01]  /*16130*/  MOV R43, R134 ;  /* 0x00000086002b7202 */ /* 0x002fe20000000f00 */
[----:B------:R-:W1:Y:S01]  /*16140*/  SHFL.BFLY PT, R6, R136, 0x2, 0x1f ;  /* 0x0c401f0088067f89 */ /* 0x000e6200000e0000 */
[----:B------:R-:W-:Y:S05]  /*16150*/  FMNMX.FTZ R2, R24, R2, !PT ;  /* 0x0000000218027209 */ /* 0x000fea0007810000 */
[----:B------:R-:W4:Y:S02]  /*16160*/  MUFU.TANH R251, R30 ;  /* 0x0000001e00fb7308 */ /* 0x000f240000002400 */
[----:B------:R-:W4:Y:S01]  /*16170*/  SHFL.BFLY PT, R134, R0, 0x2, 0x1f ;  /* 0x0c401f0000867f89 */ /* 0x000f2200000e0000 */
[----:B--2---:R-:W-:Y:S04]  /*16180*/  FMNMX.FTZ R4, R15, R4, !PT ;  /* 0x000000040f047209 */ /* 0x004fe80007810000 */
[----:B------:R-:W-:Y:S03]  /*16190*/  FMNMX.FTZ R4, R43, R4, !PT ;  /* 0x000000042b047209 */ /* 0x000fe60007810000 */
[----:B------:R-:W2:Y:S01]  /*161a0*/  MUFU.TANH R133, R31 ;  /* 0x0000001f00857308 */ /* 0x000ea20000002400 */
[----:B------:R-:W2:Y:S01]  /*161b0*/  SHFL.BFLY PT, R5, R2, 0x2, 0x1f ;  /* 0x0c401f0002057f89 */ /* 0x000ea200000e0000 */
[----:B-1----:R-:W-:Y:S08]  /*161c0*/  FMNMX.FTZ R136, R136, R6, !PT ;  /* 0x0000000688887209 */ /* 0x002ff00007810000 */
[----:B------:R1:W1:Y:S01]  /*161d0*/  MUFU.TANH R48, R46 ;  /* 0x0000002e00307308 */ /* 0x0002620000002400 */
[----:B------:R-:W1:Y:S01]  /*161e0*/  SHFL.BFLY PT, R6, R136, 0x1, 0x1f ;  /* 0x0c201f0088067f89 */ /* 0x000e6200000e0000 */
[----:B----4-:R-:W-:Y:S02]  /*161f0*/  FMNMX.FTZ R134, R0, R134, !PT ;  /* 0x0000008600867209 */ /* 0x010fe40007810000 */
[----:B------:R-:W-:Y:S06]  /*16200*/  FMNMX.FTZ R0, R239, R4, !PT ;  /* 0x00000004ef007209 */ /* 0x000fec0007810000 */
[----:B------:R4:W4:Y:S01]  /*16210*/  MUFU.TANH R238, R58 ;  /* 0x0000003a00ee7308 */ /* 0x0009220000002400 */
[----:B------:R-:W-:Y:S02]  /*16220*/  FMNMX.FTZ R0, R251, R0, !PT ;  /* 0x00000000fb007209 */ /* 0x000fe40007810000 */
[----:B--2---:R-:W-:Y:S02]  /*16230*/  MOV R47, R133 ;  /* 0x00000085002f7202 */ /* 0x004fe40000000f00 */
[----:B------:R-:W-:Y:S02]  /*16240*/  FMNMX.FTZ R2, R2, R5, !PT ;  /* 0x0000000502027209 */ /* 0x000fe40007810000 */
[----:B------:R-:W-:Y:S01]  /*16250*/  FMNMX.FTZ R4, R47, R0, !PT ;  /* 0x000000002f047209 */ /* 0x000fe20007810000 */
[----:B------:R-:W-:Y:S01]  /*16260*/  FMUL.FTZ R0, R63, c[0x0][0x320] ;  /* 0x0000c8003f007a20 */ /* 0x000fe20000410000 */
[----:B------:R-:W2:Y:S01]  /*16270*/  SHFL.BFLY PT, R5, R134, 0x1, 0x1f ;  /* 0x0c201f0086057f89 */ /* 0x000ea200000e0000 */
[----:B------:R2:W-:Y:S01]  /*16280*/  MUFU.TANH R240, R59 ;  /* 0x0000003b00f07308 */ /* 0x0005e20000002400 */
[----:B------:R-:W-:Y:S02]  /*16290*/  FMNMX.FTZ R4, R57, R4, !PT ;  /* 0x0000000439047209 */ /* 0x000fe40007810000 */
[----:B------:R-:W-:Y:S02]  /*162a0*/  MOV R63, R23 ;  /* 0x00000017003f7202 */ /* 0x000fe40000000f00 */
[----:B-1----:R-:W-:Y:S02]  /*162b0*/  MOV R46, R20 ;  /* 0x00000014002e7202 */ /* 0x002fe40000000f00 */
[----:B------:R-:W-:Y:S01]  /*162c0*/  FMNMX.FTZ R136, R136, R6, !PT ;  /* 0x0000000688887209 */ /* 0x000fe20007810000 */
[----:B------:R-:W1:Y:S02]  /*162d0*/  SHFL.BFLY PT, R135, R2, 0x1, 0x1f ;  /* 0x0c201f0002877f89 */ /* 0x000e6400000e0000 */
[----:B------:R1:W-:Y:S02]  /*162e0*/  MUFU.TANH R204, R0 ;  /* 0x0000000000cc7308 */ /* 0x0003e40000002400 */
[----:B------:R-:W-:Y:S01]  /*162f0*/  FMUL.FTZ R206, R136, c[0x0][0x2d0] ;  /* 0x0000b40088ce7a20 */ /* 0x000fe20000410000 */
[----:B----4-:R-:W-:Y:S07]  /*16300*/  MOV R58, R26 ;  /* 0x0000001a003a7202 */ /* 0x010fee0000000f00 */
[----:B------:R4:W-:Y:S01]  /*16310*/  MUFU.TANH R139, R62 ;  /* 0x0000003e008b7308 */ /* 0x0009e20000002400 */
[----:B--2---:R-:W-:Y:S02]  /*16320*/  FMNMX.FTZ R134, R134, R5, !PT ;  /* 0x0000000586867209 */ /* 0x004fe40007810000 */
[----:B------:R-:W-:Y:S02]  /*16330*/  MOV R59, R25 ;  /* 0x00000019003b7202 */ /* 0x000fe40000000f00 */
[----:B-1----:R-:W-:Y:S01]  /*16340*/  FMNMX.FTZ R135, R2, R135, !PT ;  /* 0x0000008702877209 */ /* 0x002fe20007810000 */
[----:B------:R-:W-:Y:S01]  /*16350*/  FADD.FTZ R0, -R136, R3 ;  /* 0x0000000388007221 */ /* 0x000fe20000010100 */
[----:B------:R-:W-:Y:S01]  /*16360*/  FMNMX.FTZ R3, R64, R4, !PT ;  /* 0x0000000440037209 */ /* 0x000fe20007810000 */
[--C-:B------:R-:W-:Y:S02]  /*16370*/  FFMA.FTZ R4, R207, c[0x0][0x2d0], -R206.reuse ;  /* 0x0000b400cf047a23 */ /* 0x100fe400000108ce */
[----:B------:R-:W-:Y:S01]  /*16380*/  FMUL.FTZ R207, R135, c[0x0][0x2d0] ;  /* 0x0000b40087cf7a20 */ /* 0x000fe20000410000 */
[----:B------:R-:W-:Y:S01]  /*16390*/  FMNMX.FTZ R2, R48, R3, !PT ;  /* 0x0000000330027209 */ /* 0x000fe20007810000 */
[----:B------:R1:W-:Y:S01]  /*163a0*/  MUFU.EX2 R214, R4 ;  /* 0x0000000400d67308 */ /* 0x0003e20000000800 */
[----:B------:R-:W-:Y:S02]  /*163b0*/  FMUL.FTZ R0, R0, c[0x0][0x2d0] ;  /* 0x0000b40000007a20 */ /* 0x000fe40000410000 */
[--C-:B------:R-:W-:Y:S01]  /*163c0*/  FFMA.FTZ R5, R18, c[0x0][0x2d0], -R207.reuse ;  /* 0x0000b40012057a23 */ /* 0x100fe200000108cf */
[----:B------:R-:W-:Y:S01]  /*163d0*/  FMNMX.FTZ R2, R22, R2, !PT ;  /* 0x0000000216027209 */ /* 0x000fe20007810000 */
[----:B------:R-:W-:Y:S01]  /*163e0*/  FFMA.FTZ R6, R19, c[0x0][0x2d0], -R207 ;  /* 0x0000b40013067a23 */ /* 0x000fe200000108cf */
[----:B----4-:R-:W-:Y:S02]  /*163f0*/  MOV R62, R24 ;  /* 0x00000018003e7202 */ /* 0x010fe40000000f00 */
[----:B------:R-:W-:Y:S02]  /*16400*/  FMNMX.FTZ R3, R238, R2, !PT ;  /* 0x00000002ee037209 */ /* 0x000fe40007810000 */
[----:B------:R-:W-:Y:S10]  /*16410*/  MUFU.EX2 R241, R5 ;  /* 0x0000000500f17308 */ /* 0x000ff40000000800 */
[----:B------:R-:W-:Y:S01]  /*16420*/  MUFU.EX2 R232, R6 ;  /* 0x0000000600e87308 */ /* 0x000fe20000000800 */
[--C-:B-1----:R-:W-:Y:S02]  /*16430*/  FFMA.FTZ R4, R205, c[0x0][0x2d0], -R206.reuse ;  /* 0x0000b400cd047a23 */ /* 0x102fe400000108ce */
[----:B------:R-:W-:Y:S07]  /*16440*/  FMUL.FTZ R205, R134, c[0x0][0x2d0] ;  /* 0x0000b40086cd7a20 */ /* 0x000fee0000410000 */
[----:B------:R1:W-:Y:S10]  /*16450*/  MUFU.EX2 R245, R4 ;  /* 0x0000000400f57308 */ /* 0x0003f40000000800 */
[----:B------:R2:W4:Y:S01]  /*16460*/  MUFU.EX2 R133, R0 ;  /* 0x0000000000857308 */ /* 0x0005220000000800 */
[----:B-1----:R-:W-:Y:S09]  /*16470*/  FFMA.FTZ R4, R16, c[0x0][0x2d0], -R206 ;  /* 0x0000b40010047a23 */ /* 0x002ff200000108ce */
[----:B------:R1:W-:Y:S01]  /*16480*/  MUFU.EX2 R247, R4 ;  /* 0x0000000400f77308 */ /* 0x0003e20000000800 */
[----:B--2---:R-:W-:Y:S02]  /*16490*/  FADD.FTZ R0, -R135, R132 ;  /* 0x0000008487007221 */ /* 0x004fe40000010100 */
[C---:B----4-:R-:W-:Y:S01]  /*164a0*/  FMUL.FTZ R32, R133.reuse, R168 ;  /* 0x000000a885207220 */ /* 0x050fe20000410000 */
[----:B------:R-:W-:Y:S01]  /*164b0*/  MOV R168, R45 ;  /* 0x0000002d00a87202 */ /* 0x000fe20000000f00 */
[----:B------:R-:W-:Y:S01]  /*164c0*/  FMUL.FTZ R2, R0, c[0x0][0x2d0] ;  /* 0x0000b40000027a20 */ /* 0x000fe20000410000 */
[----:B------:R-:W-:Y:S01]  /*164d0*/  FMNMX.FTZ R0, R240, R3, !PT ;  /* 0x00000003f0007209 */ /* 0x000fe20007810000 */
[----:B------:R-:W-:Y:S03]  /*164e0*/  FMUL.FTZ R33, R133, R169 ;  /* 0x000000a985217220 */ /* 0x000fe60000410000 */
[----:B------:R2:W4:Y:S01]  /*164f0*/  MUFU.EX2 R132, R2 ;  /* 0x0000000200847308 */ /* 0x0005220000000800 */
[----:B------:R-:W-:Y:S01]  /*16500*/  FMNMX.FTZ R0, R139, R0, !PT ;  /* 0x000000008b007209 */ /* 0x000fe20007810000 */
[C---:B------:R-:W-:Y:S02]  /*16510*/  FMUL.FTZ R68, R133.reuse, R68 ;  /* 0x0000004485447220 */ /* 0x040fe40000410000 */
[C---:B------:R-:W-:Y:S01]  /*16520*/  FMUL.FTZ R69, R133.reuse, R69 ;  /* 0x0000004585457220 */ /* 0x040fe20000410000 */
[----:B------:R-:W-:Y:S01]  /*16530*/  FMNMX.FTZ R0, R204, R0, !PT ;  /* 0x00000000cc007209 */ /* 0x000fe20007810000 */
[C---:B------:R-:W-:Y:S02]  /*16540*/  FMUL.FTZ R80, R133.reuse, R80 ;  /* 0x0000005085507220 */ /* 0x040fe40000410000 */
[----:B------:R-:W-:Y:S02]  /*16550*/  FMUL.FTZ R81, R133, R81 ;  /* 0x0000005185517220 */ /* 0x000fe40000410000 */
[----:B-1----:R-:W-:Y:S01]  /*16560*/  FFMA.FTZ R4, R17, c[0x0][0x2d0], -R206 ;  /* 0x0000b40011047a23 */ /* 0x002fe200000108ce */
[----:B------:R-:W-:Y:S01]  /*16570*/  SHF.L.U32 R17, R27, 0x5, RZ ;  /* 0x000000051b117819 */ /* 0x000fe200000006ff */
[C---:B------:R-:W-:Y:S02]  /*16580*/  FMUL.FTZ R84, R133.reuse, R84 ;  /* 0x0000005485547220 */ /* 0x040fe40000410000 */
[----:B------:R1:W-:Y:S01]  /*16590*/  MUFU.EX2 R248, R4 ;  /* 0x0000000400f87308 */ /* 0x0003e20000000800 */
[C---:B------:R-:W-:Y:S02]  /*165a0*/  FMUL.FTZ R85, R133.reuse, R85 ;  /* 0x0000005585557220 */ /* 0x040fe40000410000 */
[C---:B------:R-:W-:Y:S02]  /*165b0*/  FMUL.FTZ R96, R133.reuse, R96 ;  /* 0x0000006085607220 */ /* 0x040fe40000410000 */
[C---:B------:R-:W-:Y:S02]  /*165c0*/  FMUL.FTZ R97, R133.reuse, R97 ;  /* 0x0000006185617220 */ /* 0x040fe40000410000 */
[C---:B------:R-:W-:Y:S02]  /*165d0*/  FMUL.FTZ R100, R133.reuse, R100 ;  /* 0x0000006485647220 */ /* 0x040fe40000410000 */
[----:B------:R-:W-:Y:S02]  /*165e0*/  FMUL.FTZ R101, R133, R101 ;  /* 0x0000006585657220 */ /* 0x000fe40000410000 */
[----:B--2---:R-:W-:Y:S02]  /*165f0*/  FADD.FTZ R2, -R134, R137 ;  /* 0x0000008986027221 */ /* 0x004fe40000010100 */
[----:B----4-:R-:W-:Y:S02]  /*16600*/  FMUL.FTZ R18, R132, R154 ;  /* 0x0000009a84127220 */ /* 0x010fe40000410000 */
[----:B------:R-:W-:Y:S02]  /*16610*/  FMUL.FTZ R2, R2, c[0x0][0x2d0] ;  /* 0x0000b40002027a20 */ /* 0x000fe40000410000 */
[C---:B------:R-:W-:Y:S02]  /*16620*/  FMUL.FTZ R19, R132.reuse, R155 ;  /* 0x0000009b84137220 */ /* 0x040fe40000410000 */
[----:B------:R2:W4:Y:S01]  /*16630*/  MUFU.EX2 R3, R2 ;  /* 0x0000000200037308 */ /* 0x0005220000000800 */
[C---:B------:R-:W-:Y:S02]  /*16640*/  FMUL.FTZ R70, R132.reuse, R70 ;  /* 0x0000004684467220 */ /* 0x040fe40000410000 */
[C---:B------:R-:W-:Y:S02]  /*16650*/  FMUL.FTZ R71, R132.reuse, R71 ;  /* 0x0000004784477220 */ /* 0x040fe40000410000 */
[--C-:B-1----:R-:W-:Y:S02]  /*16660*/  FFMA.FTZ R4, R217, c[0x0][0x2d0], -R207.reuse ;  /* 0x0000b400d9047a23 */ /* 0x102fe400000108cf */
        /* <DEDUP_REMOVED lines=9> */
[----:B------:R-:W-:Y:S01]  /*16700*/  FMUL.FTZ R112, R133, R112 ;  /* 0x0000007085707220 */ /* 0x000fe20000410000 */
[----:B--2---:R-:W2:Y:S01]  /*16710*/  SHFL.BFLY PT, R2, R0, 0x2, 0x1f ;  /* 0x0c401f0000027f89 */ /* 0x004ea200000e0000 */
[C---:B----4-:R-:W-:Y:S01]  /*16720*/  FMUL.FTZ R24, R3.reuse, R160 ;  /* 0x000000a003187220 */ /* 0x050fe20000410000 */
[----:B------:R-:W-:Y:S01]  /*16730*/  MOV R160, R35 ;  /* 0x0000002300a07202 */ /* 0x000fe20000000f00 */
[C---:B------:R-:W-:Y:S01]  /*16740*/  FMUL.FTZ R25, R3.reuse, R161 ;  /* 0x000000a103197220 */ /* 0x040fe20000410000 */
[----:B------:R-:W-:Y:S01]  /*16750*/  MOV R161, R48 ;  /* 0x0000003000a17202 */ /* 0x000fe20000000f00 */
[C---:B---3--:R-:W-:Y:S01]  /*16760*/  FMUL.FTZ R29, R3.reuse, R165 ;  /* 0x000000a5031d7220 */ /* 0x048fe20000410000 */
[----:B------:R-:W-:Y:S01]  /*16770*/  MOV R165, R46 ;  /* 0x0000002e00a57202 */ /* 0x000fe20000000f00 */
[----:B------:R-:W-:Y:S01]  /*16780*/  FMUL.FTZ R35, R132, R171 ;  /* 0x000000ab84237220 */ /* 0x000fe20000410000 */
[----:B------:R-:W-:Y:S01]  /*16790*/  MOV R171, R49 ;  /* 0x0000003100ab7202 */ /* 0x000fe20000000f00 */
[----:B------:R-:W-:Y:S01]  /*167a0*/  FMUL.FTZ R45, R3, R181 ;  /* 0x000000b5032d7220 */ /* 0x000fe20000410000 */
[----:B------:R-:W-:Y:S01]  /*167b0*/  MOV R181, R56 ;  /* 0x0000003800b57202 */ /* 0x000fe20000000f00 */
[----:B-1----:R-:W-:Y:S02]  /*167c0*/  FFMA.FTZ R4, R216, c[0x0][0x2d0], -R207 ;  /* 0x0000b400d8047a23 */ /* 0x002fe400000108cf */
[C---:B------:R-:W-:Y:S02]  /*167d0*/  FMUL.FTZ R49, R133.reuse, R185 ;  /* 0x000000b985317220 */ /* 0x040fe40000410000 */
[----:B------:R1:W-:Y:S01]  /*167e0*/  MUFU.EX2 R246, R4 ;  /* 0x0000000400f67308 */ /* 0x0003e20000000800 */
[----:B------:R-:W-:Y:S02]  /*167f0*/  FMUL.FTZ R48, R133, R184 ;  /* 0x000000b885307220 */ /* 0x000fe40000410000 */
[C---:B------:R-:W-:Y:S02]  /*16800*/  FMUL.FTZ R56, R3.reuse, R192 ;  /* 0x000000c003387220 */ /* 0x040fe40000410000 */
[C---:B------:R-:W-:Y:S02]  /*16810*/  FMUL.FTZ R72, R3.reuse, R72 ;  /* 0x0000004803487220 */ /* 0x040fe40000410000 */
[C---:B------:R-:W-:Y:S01]  /*16820*/  FMUL.FTZ R73, R3.reuse, R73 ;  /* 0x0000004903497220 */ /* 0x040fe20000410000 */
[----:B--2---:R-:W-:Y:S01]  /*16830*/  FMNMX.FTZ R0, R0, R2, !PT ;  /* 0x0000000200007209 */ /* 0x004fe20007810000 */
[C---:B------:R-:W-:Y:S02]  /*16840*/  FMUL.FTZ R76, R3.reuse, R76 ;  /* 0x0000004c034c7220 */ /* 0x040fe40000410000 */
[C---:B------:R-:W-:Y:S02]  /*16850*/  FMUL.FTZ R77, R3.reuse, R77 ;  /* 0x0000004d034d7220 */ /* 0x040fe40000410000 */
[----:B------:R-:W2:Y:S01]  /*16860*/  SHFL.BFLY PT, R2, R0, 0x1, 0x1f ;  /* 0x0c201f0000027f89 */ /* 0x000ea200000e0000 */
[C---:B------:R-:W-:Y:S02]  /*16870*/  FMUL.FTZ R88, R3.reuse, R88 ;  /* 0x0000005803587220 */ /* 0x040fe40000410000 */
[C---:B------:R-:W-:Y:S02]  /*16880*/  FMUL.FTZ R89, R3.reuse, R89 ;  /* 0x0000005903597220 */ /* 0x040fe40000410000 */
[C---:B------:R-:W-:Y:S02]  /*16890*/  FMUL.FTZ R92, R3.reuse, R92 ;  /* 0x0000005c035c7220 */ /* 0x040fe40000410000 */
[C---:B------:R-:W-:Y:S02]  /*168a0*/  FMUL.FTZ R93, R3.reuse, R93 ;  /* 0x0000005d035d7220 */ /* 0x040fe40000410000 */
[C---:B------:R-:W-:Y:S01]  /*168b0*/  FMUL.FTZ R104, R3.reuse, R104 ;  /* 0x0000006803687220 */ /* 0x040fe20000410000 */
[----:B-1----:R-:W-:Y:S01]  /*168c0*/  @P0 SHF.R.S32.HI R4, RZ, 0x1f, R129 ;  /* 0x0000001fff040819 */ /* 0x002fe20000011481 */
[C---:B------:R-:W-:Y:S02]  /*168d0*/  FMUL.FTZ R105, R3.reuse, R105 ;  /* 0x0000006903697220 */ /* 0x040fe40000410000 */
[----:B------:R-:W-:Y:S02]  /*168e0*/  FMUL.FTZ R108, R3, R108 ;  /* 0x0000006c036c7220 */ /* 0x000fe40000410000 */
[----:B------:R-:W-:Y:S02]  /*168f0*/  @P0 IMAD R7, R4, c[0x0][0x1e0], RZ ;  /* 0x0000780004070a24 */ /* 0x000fe400078e02ff */
[C---:B------:R-:W-:Y:S04]  /*16900*/  @P0 IMAD.WIDE.U32 R4, R129.reuse, c[0x0][0x1e0], RZ ;  /* 0x0000780081040a25 */ /* 0x040fe800078e00ff */
[----:B------:R-:W-:Y:S01]  /*16910*/  @P0 IMAD R7, R129, c[0x0][0x1e4], R7 ;  /* 0x0000790081070a24 */ /* 0x000fe200078e0207 */
[----:B------:R-:W-:Y:S01]  /*16920*/  @P0 SHF.L.U32 R6, R4, 0x6, RZ ;  /* 0x0000000604060819 */ /* 0x000fe200000006ff */
[----:B------:R-:W3:Y:S01]  /*16930*/  LDL.LU R129, [R1+0x94] ;  /* 0x0000940001817983 */ /* 0x000ee20000300800 */
[----:B--2---:R-:W-:Y:S01]  /*16940*/  FMNMX.FTZ R2, R0, R2, !PT ;  /* 0x0000000200027209 */ /* 0x004fe20007810000 */
[----:B------:R-:W-:Y:S01]  /*16950*/  FMUL.FTZ R109, R3, R109 ;  /* 0x0000006d036d7220 */ /* 0x000fe20000410000 */
[----:B------:R-:W-:Y:S01]  /*16960*/  @P0 IADD3 R5, R5, R7, RZ ;  /* 0x0000000705050210 */ /* 0x000fe20007ffe0ff */
[----:B------:R-:W2:Y:S01]  /*16970*/  LDL R16, [R1+0x50] ;  /* 0x0000500001107983 */ /* 0x000ea20000100800 */
[----:B------:R-:W-:Y:S01]  /*16980*/  @P0 IADD3 R7, P1, R6, R28, RZ ;  /* 0x0000001c06070210 */ /* 0x000fe20007f3e0ff */
[----:B------:R-:W-:Y:S01]  /*16990*/  FMUL.FTZ R137, R2, c[0x0][0x2d0] ;  /* 0x0000b40002897a20 */ /* 0x000fe20000410000 */
[----:B------:R-:W-:Y:S01]  /*169a0*/  @P0 SHF.L.U64.HI R5, R4, 0x6, R5 ;  /* 0x0000000604050819 */ /* 0x000fe20000010205 */
[----:B------:R-:W-:Y:S01]  /*169b0*/  FADD.FTZ R0, -R2, R138 ;  /* 0x0000008a02007221 */ /* 0x000fe20000010100 */
[----:B------:R-:W-:Y:S01]  /*169c0*/  @P0 IADD3 R4, P2, R6, R11, RZ ;  /* 0x0000000b06040210 */ /* 0x000fe20007f5e0ff */
[----:B------:R-:W-:Y:S01]  /*169d0*/  FMUL.FTZ R28, R3, R164 ;  /* 0x000000a4031c7220 */ /* 0x000fe20000410000 */
[----:B------:R-:W-:Y:S01]  /*169e0*/  @P0 LEA R6, P5, R7, c[0x0][0x1c8], 0x1 ;  /* 0x0000720007060a11 */ /* 0x000fe200078a08ff */
[----:B------:R-:W-:Y:S01]  /*169f0*/  FMUL.FTZ R0, R0, c[0x0][0x2d0] ;  /* 0x0000b40000007a20 */ /* 0x000fe20000410000 */
[----:B------:R-:W-:Y:S01]  /*16a00*/  @P0 IADD3.X R9, R5, R9, RZ, P1, !PT ;  /* 0x0000000905090210 */ /* 0x000fe20000ffe4ff */
[----:B------:R-:W-:Y:S01]  /*16a10*/  FMUL.FTZ R113, R133, R113 ;  /* 0x0000007185717220 */ /* 0x000fe20000410000 */
[----:B------:R-:W-:Y:S01]  /*16a20*/  @P0 LEA R8, P1, R4, c[0x0][0x1c8], 0x1 ;  /* 0x0000720004080a11 */ /* 0x000fe200078208ff */
[----:B------:R-:W-:Y:S01]  /*16a30*/  FMUL.FTZ R114, R132, R114 ;  /* 0x0000007284727220 */ /* 0x000fe20000410000 */
[----:B------:R-:W-:Y:S01]  /*16a40*/  @P0 LEA.HI.X R7, R7, c[0x0][0x1cc], R9, 0x1, P5 ;  /* 0x0000730007070a11 */ /* 0x000fe200028f0c09 */
[----:B------:R-:W1:Y:S01]  /*16a50*/  MUFU.EX2 R0, R0 ;  /* 0x0000000000007308 */ /* 0x000e620000000800 */
[----:B------:R-:W-:Y:S01]  /*16a60*/  @P0 IADD3.X R5, R5, R10, RZ, P2, !PT ;  /* 0x0000000a05050210 */ /* 0x000fe200017fe4ff */
[----:B------:R-:W-:Y:S01]  /*16a70*/  FFMA.FTZ R10, R221, c[0x0][0x2d0], -R205 ;  /* 0x0000b400dd0a7a23 */ /* 0x000fe200000108cd */
[----:B------:R-:W-:Y:S01]  /*16a80*/  @P0 SHF.L.U32 R11, R27, 0x5, RZ ;  /* 0x000000051b0b0819 */ /* 0x000fe200000006ff */
[----:B------:R4:W-:Y:S01]  /*16a90*/  @P0 LDGSTS.E.BYPASS.LTC128B.128 [R252+0x4100], [R6.64], !P4 ;  /* 0x0410000006fc0fae */ /* 0x0009e2000e101d44 */
[----:B------:R-:W-:Y:S01]  /*16aa0*/  @P0 LEA.HI.X R9, R4, c[0x0][0x1cc], R5, 0x1, P1 ;  /* 0x0000730004090a11 */ /* 0x000fe200008f0c05 */
[--C-:B------:R-:W-:Y:S01]  /*16ab0*/  FFMA.FTZ R5, R220, c[0x0][0x2d0], -R205.reuse ;  /* 0x0000b400dc057a23 */ /* 0x100fe200000108cd */
[----:B------:R-:W-:Y:S01]  /*16ac0*/  @P0 IADD3 R4, P1, R6, R11, RZ ;  /* 0x0000000b06040210 */ /* 0x000fe20007f3e0ff */
[----:B------:R-:W-:Y:S01]  /*16ad0*/  FMUL.FTZ R115, R132, R115 ;  /* 0x0000007384737220 */ /* 0x000fe20000410000 */
[----:B------:R-:W-:Y:S01]  /*16ae0*/  MOV R138, R22 ;  /* 0x00000016008a7202 */ /* 0x000fe20000000f00 */
[----:B------:R4:W-:Y:S01]  /*16af0*/  MUFU.EX2 R215, R5 ;  /* 0x0000000500d77308 */ /* 0x0009e20000000800 */
[----:B------:R-:W-:Y:S01]  /*16b00*/  MOV R221, R21 ;  /* 0x0000001500dd7202 */ /* 0x000fe20000000f00 */
[----:B------:R4:W-:Y:S01]  /*16b10*/  @P0 LDGSTS.E.BYPASS.LTC128B.128 [R252+0x6100], [R8.64], !P3 ;  /* 0x0610000008fc0fae */ /* 0x0009e2000d901d44 */
[----:B------:R-:W-:Y:S01]  /*16b20*/  MOV R220, R14 ;  /* 0x0000000e00dc7202 */ /* 0x000fe20000000f00 */
[--C-:B------:R-:W-:Y:S01]  /*16b30*/  FFMA.FTZ R14, R218, c[0x0][0x2d0], -R205.reuse ;  /* 0x0000b400da0e7a23 */ /* 0x100fe200000108cd */
[----:B------:R-:W-:Y:S01]  /*16b40*/  MOV R218, R51 ;  /* 0x0000003300da7202 */ /* 0x000fe20000000f00 */
[----:B------:R-:W-:Y:S01]  /*16b50*/  FMUL.FTZ R51, R132, R187 ;  /* 0x000000bb84337220 */ /* 0x000fe20000410000 */
[----:B------:R-:W-:Y:S01]  /*16b60*/  MOV R169, R220 ;  /* 0x000000dc00a97202 */ /* 0x000fe20000000f00 */
[----:B------:R-:W-:Y:S01]  /*16b70*/  FMUL.FTZ R116, R133, R116 ;  /* 0x0000007485747220 */ /* 0x000fe20000410000 */
[----:B------:R-:W-:Y:S01]  /*16b80*/  MOV R220, R44 ;  /* 0x0000002c00dc7202 */ /* 0x000fe20000000f00 */
[----:B------:R4:W-:Y:S01]  /*16b90*/  MUFU.EX2 R212, R10 ;  /* 0x0000000a00d47308 */ /* 0x0009e20000000800 */
[C---:B------:R-:W-:Y:S01]  /*16ba0*/  FMUL.FTZ R44, R3.reuse, R180 ;  /* 0x000000b4032c7220 */ /* 0x040fe20000410000 */
[----:B------:R-:W-:Y:S01]  /*16bb0*/  MOV R164, R60 ;  /* 0x0000003c00a47202 */ /* 0x000fe20000000f00 */
[C---:B------:R-:W-:Y:S01]  /*16bc0*/  FMUL.FTZ R60, R3.reuse, R196 ;  /* 0x000000c4033c7220 */ /* 0x040fe20000410000 */
[----:B------:R-:W-:Y:S01]  /*16bd0*/  MOV R180, R58 ;  /* 0x0000003a00b47202 */ /* 0x000fe20000000f00 */
[C---:B-1----:R-:W-:Y:S01]  /*16be0*/  FMUL.FTZ R26, R0.reuse, R162 ;  /* 0x000000a2001a7220 */ /* 0x042fe20000410000 */
[----:B------:R-:W-:Y:S01]  /*16bf0*/  MOV R162, R67 ;  /* 0x0000004300a27202 */ /* 0x000fe20000000f00 */
[C---:B------:R-:W-:Y:S01]  /*16c00*/  FMUL.FTZ R27, R0.reuse, R163 ;  /* 0x000000a3001b7220 */ /* 0x040fe20000410000 */
[----:B------:R-:W-:Y:S01]  /*16c10*/  MOV R163, R61 ;  /* 0x0000003d00a37202 */ /* 0x000fe20000000f00 */
[----:B------:R-:W-:Y:S01]  /*16c20*/  FMUL.FTZ R30, R0, R166 ;  /* 0x000000a6001e7220 */ /* 0x000fe20000410000 */
[----:B------:R1:W-:Y:S01]  /*16c30*/  MUFU.EX2 R216, R14 ;  /* 0x0000000e00d87308 */ /* 0x0003e20000000800 */
[----:B----4-:R-:W-:Y:S01]  /*16c40*/  @P0 IADD3 R6, P6, R4, R11, RZ ;  /* 0x0000000b04060210 */ /* 0x010fe20007fde0ff */
[----:B------:R-:W-:Y:S01]  /*16c50*/  FMUL.FTZ R31, R0, R167 ;  /* 0x000000a7001f7220 */ /* 0x000fe20000410000 */
[----:B------:R-:W-:Y:S01]  /*16c60*/  MOV R167, R57 ;  /* 0x0000003900a77202 */ /* 0x000fe20000000f00 */
[----:B------:R-:W-:Y:S01]  /*16c70*/  FMUL.FTZ R57, R3, R193 ;  /* 0x000000c103397220 */ /* 0x000fe20000410000 */
[----:B------:R-:W-:Y:S01]  /*16c80*/  @P0 IADD3.X R5, R7, R13, RZ, P1, !PT ;  /* 0x0000000d07050210 */ /* 0x000fe20000ffe4ff */
[----:B------:R-:W-:Y:S01]  /*16c90*/  FFMA.FTZ R7, R12, c[0x0][0x2d0], -R205 ;  /* 0x0000b4000c077a23 */ /* 0x000fe200000108cd */
[----:B------:R-:W-:Y:S01]  /*16ca0*/  MOV R166, R64 ;  /* 0x0000004000a67202 */ /* 0x000fe20000000f00 */
[----:B------:R-:W-:Y:S01]  /*16cb0*/  FMUL.FTZ R46, R0, R182 ;  /* 0x000000b6002e7220 */ /* 0x000fe20000410000 */
[----:B------:R-:W-:Y:S01]  /*16cc0*/  @P0 IADD3 R9, P1, R17, 0x80, RZ ;  /* 0x0000008011090810 */ /* 0x000fe20007f3e0ff */
[----:B------:R4:W2:Y:S01]  /*16cd0*/  MUFU.EX2 R217, R7 ;  /* 0x0000000700d97308 */ /* 0x0008a20000000800 */
[----:B------:R2:W-:Y:S01]  /*16ce0*/  @P0 LDGSTS.E.BYPASS.LTC128B.128 [R252+0x4900], [R4.64], !P4 ;  /* 0x0490000004fc0fae */ /* 0x0005e2000e101d44 */
[----:B------:R-:W-:Y:S01]  /*16cf0*/  @P0 IADD3 R8, P2, R6, R11, RZ ;  /* 0x0000000b06080210 */ /* 0x000fe20007f5e0ff */
[----:B------:R-:W-:Y:S01]  /*16d00*/  FMUL.FTZ R17, R133, R153 ;  /* 0x0000009985117220 */ /* 0x000fe20000410000 */
[----:B------:R-:W-:Y:S01]  /*16d10*/  @P0 IADD3 R10, P5, R4, R9, RZ ;  /* 0x00000009040a0210 */ /* 0x000fe20007fbe0ff */
[----:B------:R-:W-:Y:S01]  /*16d20*/  FMUL.FTZ R61, R3, R197 ;  /* 0x000000c5033d7220 */ /* 0x000fe20000410000 */
[----:B------:R-:W-:Y:S01]  /*16d30*/  MOV R182, R50 ;  /* 0x0000003200b67202 */ /* 0x000fe20000000f00 */
[----:B------:R-:W-:Y:S02]  /*16d40*/  FMUL.FTZ R50, R132, R186 ;  /* 0x000000ba84327220 */ /* 0x000fe40000410000 */
[----:B------:R2:W-:Y:S01]  /*16d50*/  @P0 LDGSTS.E.BYPASS.LTC128B.128 [R252+0x6900], [R4.64+0x80], !P3 ;  /* 0x0690008004fc0fae */ /* 0x0005e2000d901d44 */
[C---:B------:R-:W-:Y:S02]  /*16d60*/  FMUL.FTZ R58, R0.reuse, R194 ;  /* 0x000000c2003a7220 */ /* 0x040fe40000410000 */
[----:B------:R-:W-:Y:S02]  /*16d70*/  FMUL.FTZ R64, R133, R200 ;  /* 0x000000c885407220 */ /* 0x000fe40000410000 */
[----:B-1----:R-:W-:Y:S02]  /*16d80*/  FMUL.FTZ R14, R0, R150 ;  /* 0x00000096000e7220 */ /* 0x002fe40000410000 */
[----:B------:R-:W-:Y:S02]  /*16d90*/  FMUL.FTZ R67, R132, R203 ;  /* 0x000000cb84437220 */ /* 0x000fe40000410000 */
[C---:B------:R-:W-:Y:S02]  /*16da0*/  FMUL.FTZ R74, R0.reuse, R74 ;  /* 0x0000004a004a7220 */ /* 0x040fe40000410000 */
[C---:B------:R-:W-:Y:S02]  /*16db0*/  FMUL.FTZ R75, R0.reuse, R75 ;  /* 0x0000004b004b7220 */ /* 0x040fe40000410000 */
[C---:B------:R-:W-:Y:S01]  /*16dc0*/  FMUL.FTZ R78, R0.reuse, R78 ;  /* 0x0000004e004e7220 */ /* 0x040fe20000410000 */
[----:B----4-:R-:W-:Y:S01]  /*16dd0*/  @P0 IADD3.X R7, R5, R13, RZ, P6, !PT ;  /* 0x0000000d05070210 */ /* 0x010fe200037fe4ff */
[C---:B------:R-:W-:Y:S02]  /*16de0*/  FMUL.FTZ R79, R0.reuse, R79 ;  /* 0x0000004f004f7220 */ /* 0x040fe40000410000 */
[C---:B------:R-:W-:Y:S02]  /*16df0*/  FMUL.FTZ R90, R0.reuse, R90 ;  /* 0x0000005a005a7220 */ /* 0x040fe40000410000 */
[----:B------:R1:W-:Y:S01]  /*16e00*/  @P0 LDGSTS.E.BYPASS.LTC128B.128 [R252+0x5100], [R6.64], !P4 ;  /* 0x0510000006fc0fae */ /* 0x0003e2000e101d44 */
[C---:B------:R-:W-:Y:S02]  /*16e10*/  FMUL.FTZ R91, R0.reuse, R91 ;  /* 0x0000005b005b7220 */ /* 0x040fe40000410000 */
[C---:B------:R-:W-:Y:S02]  /*16e20*/  FMUL.FTZ R94, R0.reuse, R94 ;  /* 0x0000005e005e7220 */ /* 0x040fe40000410000 */
[C---:B------:R-:W-:Y:S02]  /*16e30*/  FMUL.FTZ R95, R0.reuse, R95 ;  /* 0x0000005f005f7220 */ /* 0x040fe40000410000 */
[C---:B------:R-:W-:Y:S02]  /*16e40*/  FMUL.FTZ R106, R0.reuse, R106 ;  /* 0x0000006a006a7220 */ /* 0x040fe40000410000 */
[C---:B------:R-:W-:Y:S02]  /*16e50*/  FMUL.FTZ R107, R0.reuse, R107 ;  /* 0x0000006b006b7220 */ /* 0x040fe40000410000 */
[C---:B------:R-:W-:Y:S02]  /*16e60*/  FMUL.FTZ R110, R0.reuse, R110 ;  /* 0x0000006e006e7220 */ /* 0x040fe40000410000 */
[----:B------:R-:W-:Y:S02]  /*16e70*/  FMUL.FTZ R111, R0, R111 ;  /* 0x0000006f006f7220 */ /* 0x000fe40000410000 */
[----:B------:R-:W-:Y:S02]  /*16e80*/  FMUL.FTZ R117, R133, R117 ;  /* 0x0000007585757220 */ /* 0x000fe40000410000 */
[C---:B------:R-:W-:Y:S02]  /*16e90*/  FMUL.FTZ R118, R132.reuse, R118 ;  /* 0x0000007684767220 */ /* 0x040fe40000410000 */
[----:B------:R-:W-:Y:S02]  /*16ea0*/  FMUL.FTZ R119, R132, R119 ;  /* 0x0000007784777220 */ /* 0x000fe40000410000 */
        /* <DEDUP_REMOVED lines=8> */
[----:B------:R-:W-:Y:S02]  /*16f30*/  FMUL.FTZ R128, R133, R128 ;  /* 0x0000008085807220 */ /* 0x000fe40000410000 */
[--C-:B------:R-:W-:Y:S06]  /*16f40*/  FFMA.FTZ R139, R139, c[0x0][0x2d0], -R137.reuse ;  /* 0x0000b4008b8b7a23 */ /* 0x100fec0000010889 */
[----:B------:R-:W-:Y:S01]  /*16f50*/  MUFU.EX2 R139, R139 ;  /* 0x0000008b008b7308 */ /* 0x000fe20000000800 */
[C---:B---3--:R-:W-:Y:S01]  /*16f60*/  FMUL.FTZ R129, R133.reuse, R129 ;  /* 0x0000008185817220 */ /* 0x048fe20000410000 */
[----:B--2---:R-:W-:Y:S01]  /*16f70*/  @P0 IADD3.X R12, RZ, R16, RZ, P1, !PT ;  /* 0x00000010ff0c0210 */ /* 0x004fe20000ffe4ff */
[----:B------:R-:W-:Y:S01]  /*16f80*/  FMUL.FTZ R16, R133, R152 ;  /* 0x0000009885107220 */ /* 0x000fe20000410000 */
[----:B------:R-:W-:Y:S01]  /*16f90*/  @P0 IADD3 R4, P1, R6, R9, RZ ;  /* 0x0000000906040210 */ /* 0x000fe20007f3e0ff */
[--C-:B-1----:R-:W-:Y:S01]  /*16fa0*/  FFMA.FTZ R6, R222, c[0x0][0x2d0], -R137.reuse ;  /* 0x0000b400de067a23 */ /* 0x102fe20000010889 */
[-C--:B------:R-:W-:Y:S02]  /*16fb0*/  @P0 IADD3.X R11, R5, R12.reuse, RZ, P5, !PT ;  /* 0x0000000c050b0210 */ /* 0x080fe40002ffe4ff */
[C---:B------:R-:W-:Y:S02]  /*16fc0*/  @P0 IADD3.X R9, R7.reuse, R13, RZ, P2, !PT ;  /* 0x0000000d07090210 */ /* 0x040fe400017fe4ff */
[----:B------:R1:W-:Y:S01]  /*16fd0*/  MUFU.EX2 R208, R6 ;  /* 0x0000000600d07308 */ /* 0x0003e20000000800 */
[----:B------:R-:W-:Y:S01]  /*16fe0*/  @P0 IADD3.X R5, R7, R12, RZ, P1, !PT ;  /* 0x0000000c07050210 */ /* 0x000fe20000ffe4ff */
[----:B------:R2:W-:Y:S01]  /*16ff0*/  @P0 LDGSTS.E.BYPASS.LTC128B.128 [R252+0x7100], [R10.64], !P3 ;  /* 0x071000000afc0fae */ /* 0x0005e2000d901d44 */
[----:B------:R-:W-:Y:S01]  /*17000*/  FMUL.FTZ R7, R132, R147 ;  /* 0x0000009384077220 */ /* 0x000fe20000410000 */
[----:B------:R-:W-:Y:S01]  /*17010*/  F2FP.PACK_AB R147, R232, R241 ;  /* 0x000000f1e893723e */ /* 0x000fe200000000ff */
[C---:B------:R-:W-:Y:S01]  /*17020*/  FMUL.FTZ R12, R3.reuse, R148 ;  /* 0x00000094030c7220 */ /* 0x040fe20000410000 */
[----:B------:R-:W-:Y:S01]  /*17030*/  MOV R222, R40 ;  /* 0x0000002800de7202 */ /* 0x000fe20000000f00 */
[C---:B------:R-:W-:Y:S02]  /*17040*/  FMUL.FTZ R13, R3.reuse, R149 ;  /* 0x00000095030d7220 */ /* 0x040fe40000410000 */
[C---:B------:R-:W-:Y:S01]  /*17050*/  FMUL.FTZ R40, R3.reuse, R176 ;  /* 0x000000b003287220 */ /* 0x040fe20000410000 */
[----:B------:R3:W-:Y:S08]  /*17060*/  @P0 LDGSTS.E.BYPASS.LTC128B.128 [R252+0x5900], [R8.64], !P4 ;  /* 0x0590000008fc0fae */ /* 0x0007f0000e101d44 */
[----:B------:R4:W-:Y:S01]  /*17070*/  @P0 LDGSTS.E.BYPASS.LTC128B.128 [R252+0x7900], [R4.64], !P3 ;  /* 0x0790000004fc0fae */ /* 0x0009e2000d901d44 */
[----:B-1----:R-:W-:Y:S01]  /*17080*/  FMUL.FTZ R6, R132, R146 ;  /* 0x0000009284067220 */ /* 0x002fe20000410000 */
[----:B------:R-:W-:Y:S06]  /*17090*/  F2FP.PACK_AB R146, R248, R247 ;  /* 0x000000f7f892723e */ /* 0x000fec00000000ff */
[----:B------:R-:W1:Y:S01]  /*170a0*/  LDSM.16.MT88.4 R20, [R233+0x100] ;  /* 0x00010000e914783b */ /* 0x000e620000004200 */
[----:B--2---:R-:W-:Y:S01]  /*170b0*/  FMUL.FTZ R10, R0, R142 ;  /* 0x0000008e000a7220 */ /* 0x004fe20000410000 */
[----:B------:R-:W-:Y:S01]  /*170c0*/  F2FP.PACK_AB R142, R216, R217 ;  /* 0x000000d9d88e723e */ /* 0x000fe200000000ff */
[----:B------:R-:W-:Y:S05]  /*170d0*/  FMUL.FTZ R11, R0, R143 ;  /* 0x0000008f000b7220 */ /* 0x000fea0000410000 */
[----:B------:R-:W2:Y:S01]  /*170e0*/  LDSM.16.MT88.4 R36, [R234+0x100] ;  /* 0x00010000ea24783b */ /* 0x000ea20000004200 */
[----:B---3--:R-:W-:Y:S01]  /*170f0*/  FMUL.FTZ R8, R3, R140 ;  /* 0x0000008c03087220 */ /* 0x008fe20000410000 */
[----:B------:R-:W-:Y:S01]  /*17100*/  F2FP.PACK_AB R140, R215, R212 ;  /* 0x000000d4d78c723e */ /* 0x000fe200000000ff */
[----:B------:R-:W-:Y:S05]  /*17110*/  FMUL.FTZ R9, R3, R141 ;  /* 0x0000008d03097220 */ /* 0x000fea0000410000 */
[----:B------:R-:W3:Y:S01]  /*17120*/  LDSM.16.MT88.4 R52, [R236+0x100] ;  /* 0x00010000ec34783b */ /* 0x000ee20000004200 */
[--C-:B----4-:R-:W-:Y:S01]  /*17130*/  FFMA.FTZ R4, R223, c[0x0][0x2d0], -R137.reuse ;  /* 0x0000b400df047a23 */ /* 0x110fe20000010889 */
[----:B------:R-:W-:Y:S01]  /*17140*/  MOV R223, R221 ;  /* 0x000000dd00df7202 */ /* 0x000fe20000000f00 */
[----:B------:R-:W-:Y:S01]  /*17150*/  FMUL.FTZ R5, R133, R145 ;  /* 0x0000009185057220 */ /* 0x000fe20000410000 */
[----:B------:R-:W-:Y:S01]  /*17160*/  F2FP.PACK_AB R145, R246, R213 ;  /* 0x000000d5f691723e */ /* 0x000fe200000000ff */
[----:B------:R4:W1:Y:S03]  /*17170*/  MUFU.EX2 R209, R4 ;  /* 0x0000000400d17308 */ /* 0x0008660000000800 */
[----:B------:R-:W-:Y:S01]  /*17180*/  LDSM.16.MT88.4 R152, [R233+0x2100] ;  /* 0x00210000e998783b */ /* 0x000fe20000004200 */
[----:B------:R-:W-:Y:S01]  /*17190*/  MOV R221, R63 ;  /* 0x0000003f00dd7202 */ /* 0x000fe20000000f00 */
[C---:B------:R-:W-:Y:S06]  /*171a0*/  FMUL.FTZ R63, R0.reuse, R199 ;  /* 0x000000c7003f7220 */ /* 0x040fec0000410000 */
[----:B------:R-:W0:Y:S01]  /*171b0*/  LDGDEPBAR ;  /* 0x00000000000079af */ /* 0x000e220000000000 */
[--C-:B----4-:R-:W-:Y:S01]  /*171c0*/  FFMA.FTZ R4, R219, c[0x0][0x2d0], -R137.reuse ;  /* 0x0000b400db047a23 */ /* 0x110fe20000010889 */
[----:B-1----:R-:W-:Y:S02]  /*171d0*/  F2FP.PACK_AB R141, R209, R208 ;  /* 0x000000d0d18d723e */ /* 0x002fe400000000ff */
[----:B------:R-:W-:Y:S01]  /*171e0*/  MOV R219, R42 ;  /* 0x0000002a00db7202 */ /* 0x000fe20000000f00 */
[----:B------:R1:W-:Y:S01]  /*171f0*/  MUFU.EX2 R210, R4 ;  /* 0x0000000400d27308 */ /* 0x0003e20000000800 */
[C---:B------:R-:W-:Y:S02]  /*17200*/  FMUL.FTZ R42, R0.reuse, R178 ;  /* 0x000000b2002a7220 */ /* 0x040fe40000410000 */
[----:B-1----:R-:W-:Y:S02]  /*17210*/  FFMA.FTZ R4, R15, c[0x0][0x2d0], -R137 ;  /* 0x0000b4000f047a23 */ /* 0x002fe40000010889 */
[----:B------:R-:W-:Y:S05]  /*17220*/  FMUL.FTZ R15, R0, R151 ;  /* 0x00000097000f7220 */ /* 0x000fea0000410000 */
[----:B------:R1:W4:Y:S01]  /*17230*/  MUFU.EX2 R211, R4 ;  /* 0x0000000400d37308 */ /* 0x0003220000000800 */
[----:B------:R-:W2:Y:S01]  /*17240*/  LDSM.16.MT88.4 R148, [R235+0x100] ;  /* 0x00010000eb94783b */ /* 0x000ea20000004200 */
[----:B-1----:R-:W-:Y:S01]  /*17250*/  FMUL.FTZ R4, R133, R144 ;  /* 0x0000009085047220 */ /* 0x002fe20000410000 */
[----:B------:R-:W-:Y:S02]  /*17260*/  F2FP.PACK_AB R144, R245, R214 ;  /* 0x000000d6f590723e */ /* 0x000fe400000000ff */
[----:B----4-:R-:W-:Y:S05]  /*17270*/  F2FP.PACK_AB R143, R211, R210 ;  /* 0x000000d2d38f723e */ /* 0x010fea00000000ff */
[-C--:B------:R-:W-:Y:S08]  /*17280*/  HMMA.16816.F32 R4, R144, R20.reuse, R4 ;  /* 0x000000149004723c */ /* 0x080ff00000001804 */
[C---:B------:R-:W-:Y:S07]  /*17290*/  HMMA.16816.F32 R8, R140.reuse, R20, R8 ;  /* 0x000000148c08723c */ /* 0x040fee0000001808 */
[C---:B------:R-:W-:Y:S01]  /*172a0*/  FMUL.FTZ R20, R133.reuse, R156 ;  /* 0x0000009c85147220 */ /* 0x040fe20000410000 */
[-C--:B------:R-:W-:Y:S04]  /*172b0*/  HMMA.16816.F32 R12, R140, R22.reuse, R12 ;  /* 0x000000168c0c723c */ /* 0x080fe8000000180c */
[----:B------:R-:W-:Y:S01]  /*172c0*/  MOV R156, R138 ;  /* 0x0000008a009c7202 */ /* 0x000fe20000000f00 */
[----:B------:R-:W-:Y:S01]  /*172d0*/  FMUL.FTZ R21, R133, R157 ;  /* 0x0000009d85157220 */ /* 0x000fe20000410000 */
[----:B------:R-:W-:Y:S01]  /*172e0*/  MOV R157, R62 ;  /* 0x0000003e009d7202 */ /* 0x000fe20000000f00 */
[--C-:B------:R-:W-:Y:S01]  /*172f0*/  FFMA.FTZ R138, R226, c[0x0][0x2d0], -R206.reuse ;  /* 0x0000b400e28a7a23 */ /* 0x100fe200000108ce */
[C---:B------:R-:W-:Y:S03]  /*17300*/  HMMA.16816.F32 R16, R144.reuse, R22, R16 ;  /* 0x000000169010723c */ /* 0x040fe60000001810 */
[----:B------:R1:W-:Y:S01]  /*17310*/  MUFU.EX2 R176, R138 ;  /* 0x0000008a00b07308 */ /* 0x0003e20000000800 */
[----:B------:R-:W-:Y:S03]  /*17320*/  FMUL.FTZ R62, R0, R198 ;  /* 0x000000c6003e7220 */ /* 0x000fe60000410000 */
[C---:B------:R-:W-:Y:S01]  /*17330*/  FMUL.FTZ R22, R132.reuse, R158 ;  /* 0x0000009e84167220 */ /* 0x040fe20000410000 */
[----:B------:R-:W-:Y:S01]  /*17340*/  MOV R158, R59 ;  /* 0x0000003b009e7202 */ /* 0x000fe20000000f00 */
[C---:B------:R-:W-:Y:S03]  /*17350*/  FMUL.FTZ R23, R132.reuse, R159 ;  /* 0x0000009f84177220 */ /* 0x040fe60000410000 */
[----:B------:R-:W-:Y:S01]  /*17360*/  MOV R159, R34 ;  /* 0x00000022009f7202 */ /* 0x000fe20000000f00 */
[----:B------:R-:W-:Y:S01]  /*17370*/  FMUL.FTZ R34, R132, R170 ;  /* 0x000000aa84227220 */ /* 0x000fe20000410000 */
[----:B------:R-:W-:Y:S01]  /*17380*/  MOV R170, R41 ;  /* 0x0000002900aa7202 */ /* 0x000fe20000000f00 */
[----:B------:R-:W-:Y:S01]  /*17390*/  FMUL.FTZ R41, R3, R177 ;  /* 0x000000b103297220 */ /* 0x000fe20000410000 */
[-C--:B--2---:R-:W-:Y:S03]  /*173a0*/  HMMA.16816.F32 R20, R144, R36.reuse, R20 ;  /* 0x000000249014723c */ /* 0x084fe60000001814 */
[C---:B------:R-:W-:Y:S01]  /*173b0*/  FMUL.FTZ R59, R0.reuse, R195 ;  /* 0x000000c3003b7220 */ /* 0x040fe20000410000 */
[----:B------:R-:W-:Y:S01]  /*173c0*/  MOV R177, R43 ;  /* 0x0000002b00b17202 */ /* 0x000fe20000000f00 */
[----:B------:R-:W-:Y:S03]  /*173d0*/  FMUL.FTZ R43, R0, R179 ;  /* 0x000000b3002b7220 */ /* 0x000fe60000410000 */
[C---:B------:R-:W-:Y:S04]  /*173e0*/  HMMA.16816.F32 R24, R140.reuse, R36, R24 ;  /* 0x000000248c18723c */ /* 0x040fe80000001818 */
[--C-:B-1----:R-:W-:Y:S03]  /*173f0*/  FFMA.FTZ R138, R227, c[0x0][0x2d0], -R206.reuse ;  /* 0x0000b400e38a7a23 */ /* 0x102fe600000108ce */
[C---:B------:R-:W-:Y:S01]  /*17400*/  FMUL.FTZ R36, R133.reuse, R172 ;  /* 0x000000ac85247220 */ /* 0x040fe20000410000 */
[-C--:B------:R-:W-:Y:S04]  /*17410*/  HMMA.16816.F32 R28, R140, R38.reuse, R28 ;  /* 0x000000268c1c723c */ /* 0x080fe8000000181c */
[C---:B------:R-:W-:Y:S01]  /*17420*/  FMUL.FTZ R37, R133.reuse, R173 ;  /* 0x000000ad85257220 */ /* 0x040fe20000410000 */
[----:B------:R-:W-:Y:S01]  /*17430*/  MOV R172, R66 ;  /* 0x0000004200ac7202 */ /* 0x000fe20000000f00 */
[C---:B------:R-:W-:Y:S01]  /*17440*/  FMUL.FTZ R66, R132.reuse, R202 ;  /* 0x000000ca84427220 */ /* 0x040fe20000410000 */
[----:B------:R-:W-:Y:S01]  /*17450*/  MOV R173, R65 ;  /* 0x0000004100ad7202 */ /* 0x000fe20000000f00 */
[C---:B------:R-:W-:Y:S04]  /*17460*/  HMMA.16816.F32 R32, R144.reuse, R38, R32 ;  /* 0x000000269020723c */ /* 0x040fe80000001820 */
[C---:B------:R-:W-:Y:S03]  /*17470*/  FMUL.FTZ R65, R133.reuse, R201 ;  /* 0x000000c985417220 */ /* 0x040fe60000410000 */
[----:B------:R-:W-:Y:S01]  /*17480*/  FMUL.FTZ R39, R132, R175 ;  /* 0x000000af84277220 */ /* 0x000fe20000410000 */
[----:B------:R-:W-:Y:S01]  /*17490*/  MOV R175, R47 ;  /* 0x0000002f00af7202 */ /* 0x000fe20000000f00 */
[----:B------:R-:W-:Y:S03]  /*174a0*/  FMUL.FTZ R47, R0, R183 ;  /* 0x000000b7002f7220 */ /* 0x000fe60000410000 */
[----:B------:R-:W-:Y:S01]  /*174b0*/  MOV R183, R250 ;  /* 0x000000fa00b77202 */ /* 0x000fe20000000f00 */
[----:B------:R-:W-:Y:S01]  /*174c0*/  FMUL.FTZ R38, R132, R174 ;  /* 0x000000ae84267220 */ /* 0x000fe20000410000 */
[----:B------:R1:W2:Y:S01]  /*174d0*/  MUFU.EX2 R250, R138 ;  /* 0x0000008a00fa7308 */ /* 0x0002a20000000800 */
[----:B------:R-:W-:Y:S05]  /*174e0*/  MOV R174, R251 ;  /* 0x000000fb00ae7202 */ /* 0x000fea0000000f00 */
[-C--:B---3--:R-:W-:Y:S08]  /*174f0*/  HMMA.16816.F32 R36, R144, R52.reuse, R36 ;  /* 0x000000349024723c */ /* 0x088ff00000001824 */
[C---:B------:R-:W-:Y:S07]  /*17500*/  HMMA.16816.F32 R40, R140.reuse, R52, R40 ;  /* 0x000000348c28723c */ /* 0x040fee0000001828 */
[C---:B------:R-:W-:Y:S01]  /*17510*/  FMUL.FTZ R52, R133.reuse, R188 ;  /* 0x000000bc85347220 */ /* 0x040fe20000410000 */
[-C--:B------:R-:W-:Y:S04]  /*17520*/  HMMA.16816.F32 R44, R140, R54.reuse, R44 ;  /* 0x000000368c2c723c */ /* 0x080fe8000000182c */
[--C-:B-1----:R-:W-:Y:S02]  /*17530*/  FFMA.FTZ R138, R224, c[0x0][0x2d0], -R206.reuse ;  /* 0x0000b400e08a7a23 */ /* 0x102fe400000108ce */
[----:B------:R-:W-:Y:S02]  /*17540*/  FMUL.FTZ R53, R133, R189 ;  /* 0x000000bd85357220 */ /* 0x000fe40000410000 */
[C---:B------:R-:W-:Y:S01]  /*17550*/  HMMA.16816.F32 R48, R144.reuse, R54, R48 ;  /* 0x000000369030723c */ /* 0x040fe20000001830 */
[----:B------:R1:W-:Y:S06]  /*17560*/  MUFU.EX2 R179, R138 ;  /* 0x0000008a00b37308 */ /* 0x0003ec0000000800 */
[C---:B------:R-:W-:Y:S02]  /*17570*/  FMUL.FTZ R55, R132.reuse, R191 ;  /* 0x000000bf84377220 */ /* 0x040fe40000410000 */
[----:B------:R-:W-:Y:S07]  /*17580*/  FMUL.FTZ R54, R132, R190 ;  /* 0x000000be84367220 */ /* 0x000fee0000410000 */
[-C--:B------:R-:W-:Y:S08]  /*17590*/  HMMA.16816.F32 R52, R144, R148.reuse, R52 ;  /* 0x000000949034723c */ /* 0x080ff00000001834 */
[C---:B------:R-:W-:Y:S04]  /*175a0*/  HMMA.16816.F32 R56, R140.reuse, R148, R56 ;  /* 0x000000948c38723c */ /* 0x040fe80000001838 */
[--C-:B-1----:R-:W-:Y:S04]  /*175b0*/  FFMA.FTZ R138, R225, c[0x0][0x2d0], -R206.reuse ;  /* 0x0000b400e18a7a23 */ /* 0x102fe800000108ce */
[-C--:B------:R-:W-:Y:S01]  /*175c0*/  HMMA.16816.F32 R60, R140, R150.reuse, R60 ;  /* 0x000000968c3c723c */ /* 0x080fe2000000183c */
[----:B------:R1:W-:Y:S07]  /*175d0*/  MUFU.EX2 R193, R138 ;  /* 0x0000008a00c17308 */ /* 0x0003ee0000000800 */
[C---:B------:R-:W-:Y:S01]  /*175e0*/  HMMA.16816.F32 R64, R144.reuse, R150, R64 ;  /* 0x000000969040723c */ /* 0x040fe20000001840 */
[----:B------:R-:W3:Y:S07]  /*175f0*/  LDSM.16.MT88.4 R148, [R234+0x2100] ;  /* 0x00210000ea94783b */ /* 0x000eee0000004200 */
[-C--:B------:R-:W-:Y:S08]  /*17600*/  HMMA.16816.F32 R68, R144, R152.reuse, R68 ;  /* 0x000000989044723c */ /* 0x080ff00000001844 */
[C---:B------:R-:W-:Y:S04]  /*17610*/  HMMA.16816.F32 R72, R140.reuse, R152, R72 ;  /* 0x000000988c48723c */ /* 0x040fe80000001848 */
[--C-:B-1----:R-:W-:Y:S04]  /*17620*/  FFMA.FTZ R138, R231, c[0x0][0x2d0], -R207.reuse ;  /* 0x0000b400e78a7a23 */ /* 0x102fe800000108cf */
[-C--:B------:R-:W-:Y:S01]  /*17630*/  HMMA.16816.F32 R76, R140, R154.reuse, R76 ;  /* 0x0000009a8c4c723c */ /* 0x080fe2000000184c */
[----:B------:R1:W-:Y:S07]  /*17640*/  MUFU.EX2 R191, R138 ;  /* 0x0000008a00bf7308 */ /* 0x0003ee0000000800 */
[C---:B------:R-:W-:Y:S01]  /*17650*/  HMMA.16816.F32 R80, R144.reuse, R154, R80 ;  /* 0x0000009a9050723c */ /* 0x040fe20000001850 */
[----:B------:R-:W4:Y:S07]  /*17660*/  LDSM.16.MT88.4 R152, [R236+0x2100] ;  /* 0x00210000ec98783b */ /* 0x000f2e0000004200 */
[-C--:B---3--:R-:W-:Y:S08]  /*17670*/  HMMA.16816.F32 R84, R144, R148.reuse, R84 ;  /* 0x000000949054723c */ /* 0x088ff00000001854 */
[C---:B------:R-:W-:Y:S04]  /*17680*/  HMMA.16816.F32 R88, R140.reuse, R148, R88 ;  /* 0x000000948c58723c */ /* 0x040fe80000001858 */
[--C-:B-1----:R-:W-:Y:S04]  /*17690*/  FFMA.FTZ R138, R230, c[0x0][0x2d0], -R207.reuse ;  /* 0x0000b400e68a7a23 */ /* 0x102fe800000108cf */
[-C--:B------:R-:W-:Y:S01]  /*176a0*/  HMMA.16816.F32 R92, R140, R150.reuse, R92 ;  /* 0x000000968c5c723c */ /* 0x080fe2000000185c */
[----:B------:R1:W3:Y:S07]  /*176b0*/  MUFU.EX2 R251, R138 ;  /* 0x0000008a00fb7308 */ /* 0x0002ee0000000800 */
[C---:B------:R-:W-:Y:S01]  /*176c0*/  HMMA.16816.F32 R96, R144.reuse, R150, R96 ;  /* 0x000000969060723c */ /* 0x040fe20000001860 */
[----:B------:R-:W2:Y:S07]  /*176d0*/  LDSM.16.MT88.4 R148, [R235+0x2100] ;  /* 0x00210000eb94783b */ /* 0x000eae0000004200 */
[-C--:B----4-:R-:W-:Y:S08]  /*176e0*/  HMMA.16816.F32 R100, R144, R152.reuse, R100 ;  /* 0x000000989064723c */ /* 0x090ff00000001864 */
[C---:B------:R-:W-:Y:S04]  /*176f0*/  HMMA.16816.F32 R104, R140.reuse, R152, R104 ;  /* 0x000000988c68723c */ /* 0x040fe80000001868 */
[--C-:B-1----:R-:W-:Y:S04]  /*17700*/  FFMA.FTZ R138, R228, c[0x0][0x2d0], -R207.reuse ;  /* 0x0000b400e48a7a23 */ /* 0x102fe800000108cf */
[-C--:B------:R-:W-:Y:S01]  /*17710*/  HMMA.16816.F32 R108, R140, R154.reuse, R108 ;  /* 0x0000009a8c6c723c */ /* 0x080fe2000000186c */
[----:B------:R1:W-:Y:S07]  /*17720*/  MUFU.EX2 R178, R138 ;  /* 0x0000008a00b27308 */ /* 0x0003ee0000000800 */
[C---:B------:R-:W-:Y:S01]  /*17730*/  HMMA.16816.F32 R112, R144.reuse, R154, R112 ;  /* 0x0000009a9070723c */ /* 0x040fe20000001870 */
[----:B------:R-:W4:Y:S07]  /*17740*/  LDSM.16.MT88.4 R152, [R233+0x900] ;  /* 0x00090000e998783b */ /* 0x000f2e0000004200 */
[-C--:B--2---:R-:W-:Y:S08]  /*17750*/  HMMA.16816.F32 R116, R144, R148.reuse, R116 ;  /* 0x000000949074723c */ /* 0x084ff00000001874 */
[C---:B------:R-:W-:Y:S04]  /*17760*/  HMMA.16816.F32 R120, R140.reuse, R148, R120 ;  /* 0x000000948c78723c */ /* 0x040fe80000001878 */
[----:B-1----:R-:W-:Y:S04]  /*17770*/  FFMA.FTZ R138, R229, c[0x0][0x2d0], -R207 ;  /* 0x0000b400e58a7a23 */ /* 0x002fe800000108cf */
[-C--:B------:R-:W-:Y:S01]  /*17780*/  HMMA.16816.F32 R124, R140, R150.reuse, R124 ;  /* 0x000000968c7c723c */ /* 0x080fe2000000187c */
[----:B------:R1:W2:Y:S06]  /*17790*/  MUFU.EX2 R196, R138 ;  /* 0x0000008a00c47308 */ /* 0x0002ac0000000800 */
[----:B------:R-:W-:Y:S02]  /*177a0*/  F2FP.PACK_AB R140, R250, R176 ;  /* 0x000000b0fa8c723e */ /* 0x000fe400000000ff */
[----:B---3--:R-:W-:Y:S03]  /*177b0*/  F2FP.PACK_AB R141, R251, R191 ;  /* 0x000000bffb8d723e */ /* 0x008fe600000000ff */
[----:B------:R-:W-:Y:S01]  /*177c0*/  F2FP.PACK_AB R142, R193, R179 ;  /* 0x000000b3c18e723e */ /* 0x000fe200000000ff */
[--C-:B-1----:R-:W-:Y:S01]  /*177d0*/  FFMA.FTZ R138, R183, c[0x0][0x2d0], -R205.reuse ;  /* 0x0000b400b78a7a23 */ /* 0x102fe200000108cd */
[----:B------:R-:W-:Y:S02]  /*177e0*/  MOV R183, R182 ;  /* 0x000000b600b77202 */ /* 0x000fe40000000f00 */
[----:B------:R-:W-:Y:S02]  /*177f0*/  MOV R182, R181 ;  /* 0x000000b500b67202 */ /* 0x000fe40000000f00 */
[----:B------:R-:W-:Y:S02]  /*17800*/  MOV R181, R180 ;  /* 0x000000b400b57202 */ /* 0x000fe40000000f00 */
[----:B------:R-:W-:Y:S02]  /*17810*/  MOV R180, R177 ;  /* 0x000000b100b47202 */ /* 0x000fe40000000f00 */
[----:B------:R-:W-:Y:S02]  /*17820*/  MOV R177, R239 ;  /* 0x000000ef00b17202 */ /* 0x000fe40000000f00 */
[----:B------:R1:W-:Y:S01]  /*17830*/  MUFU.EX2 R239, R138 ;  /* 0x0000008a00ef7308 */ /* 0x0003e20000000800 */
[----:B--2---:R-:W-:Y:S01]  /*17840*/  F2FP.PACK_AB R143, R196, R178 ;  /* 0x000000b2c48f723e */ /* 0x004fe200000000ff */
[--C-:B-1----:R-:W-:Y:S01]  /*17850*/  FFMA.FTZ R138, R183, c[0x0][0x2d0], -R205.reuse ;  /* 0x0000b400b78a7a23 */ /* 0x102fe200000108cd */
[----:B------:R-:W-:Y:S02]  /*17860*/  MOV R183, R182 ;  /* 0x000000b600b77202 */ /* 0x000fe40000000f00 */
[----:B------:R-:W-:Y:S02]  /*17870*/  MOV R182, R181 ;  /* 0x000000b500b67202 */ /* 0x000fe40000000f00 */
[----:B------:R-:W-:Y:S02]  /*17880*/  MOV R181, R180 ;  /* 0x000000b400b57202 */ /* 0x000fe40000000f00 */
        /* <DEDUP_REMOVED lines=8> */
[----:B------:R-:W-:Y:S02]  /*17910*/  MOV R218, R130 ;  /* 0x0000008200da7202 */ /* 0x000fe40000000f00 */
[----:B------:R-:W2:Y:S01]  /*17920*/  LDL.LU R130, [R1+0x90] ;  /* 0x0000900001827983 */ /* 0x000ea20000300800 */
[--C-:B-1----:R-:W-:Y:S01]  /*17930*/  FFMA.FTZ R138, R183, c[0x0][0x2d0], -R205.reuse ;  /* 0x0000b400b78a7a23 */ /* 0x102fe200000108cd */
[----:B------:R-:W-:Y:S02]  /*17940*/  MOV R183, R181 ;  /* 0x000000b500b77202 */ /* 0x000fe40000000f00 */
[----:B------:R-:W-:Y:S02]  /*17950*/  MOV R181, R177 ;  /* 0x000000b100b57202 */ /* 0x000fe40000000f00 */
[----:B------:R1:W-:Y:S02]  /*17960*/  MUFU.EX2 R177, R138 ;  /* 0x0000008a00b17308 */ /* 0x0003e40000000800 */
[----:B-1----:R-:W-:Y:S01]  /*17970*/  FFMA.FTZ R138, R184, c[0x0][0x2d0], -R205 ;  /* 0x0000b400b88a7a23 */ /* 0x002fe200000108cd */
[----:B------:R-:W-:Y:S02]  /*17980*/  MOV R184, R183 ;  /* 0x000000b700b87202 */ /* 0x000fe40000000f00 */
[----:B------:R-:W-:Y:S05]  /*17990*/  MOV R183, R182 ;  /* 0x000000b600b77202 */ /* 0x000fea0000000f00 */
[----:B------:R1:W-:Y:S01]  /*179a0*/  MUFU.EX2 R197, R138 ;  /* 0x0000008a00c57308 */ /* 0x0003e20000000800 */
[----:B------:R-:W-:Y:S02]  /*179b0*/  MOV R182, R181 ;  /* 0x000000b500b67202 */ /* 0x000fe40000000f00 */
[----:B------:R-:W-:Y:S02]  /*179c0*/  MOV R181, R180 ;  /* 0x000000b400b57202 */ /* 0x000fe40000000f00 */
[----:B------:R-:W-:Y:S02]  /*179d0*/  MOV R180, R175 ;  /* 0x000000af00b47202 */ /* 0x000fe40000000f00 */
[----:B------:R-:W-:Y:S02]  /*179e0*/  MOV R175, R173 ;  /* 0x000000ad00af7202 */ /* 0x000fe40000000f00 */
[----:B------:R-:W-:Y:S02]  /*179f0*/  MOV R173, R168 ;  /* 0x000000a800ad7202 */ /* 0x000fe40000000f00 */
[----:B------:R-:W-:Y:S02]  /*17a00*/  MOV R168, R131 ;  /* 0x0000008300a87202 */ /* 0x000fe40000000f00 */
[----:B------:R-:W3:Y:S04]  /*17a10*/  LDL.LU R131, [R1+0x8c] ;  /* 0x00008c0001837983 */ /* 0x000ee80000300800 */
[----:B------:R-:W4:Y:S04]  /*17a20*/  LDL.LU R186, [R1+0xc] ;  /* 0x00000c0001ba7983 */ /* 0x000f280000300800 */
[----:B------:R-:W4:Y:S01]  /*17a30*/  LDL.LU R185, [R1+0x8] ;  /* 0x0000080001b97983 */ /* 0x000f220000300800 */
[--C-:B-1----:R-:W-:Y:S01]  /*17a40*/  FFMA.FTZ R138, R184, c[0x0][0x2d0], -R137.reuse ;  /* 0x0000b400b88a7a23 */ /* 0x102fe20000010889 */
        /* <DEDUP_REMOVED lines=9> */
[--C-:B-1----:R-:W-:Y:S01]  /*17ae0*/  FFMA.FTZ R138, R183, c[0x0][0x2d0], -R137.reuse ;  /* 0x0000b400b78a7a23 */ /* 0x102fe20000010889 */
[----:B------:R-:W-:Y:S07]  /*17af0*/  MOV R183, R181 ;  /* 0x000000b500b77202 */ /* 0x000fee0000000f00 */
[----:B------:R1:W-:Y:S02]  /*17b00*/  MUFU.EX2 R181, R138 ;  /* 0x0000008a00b57308 */ /* 0x0003e40000000800 */
[----:B-1----:R-:W-:Y:S08]  /*17b10*/  FFMA.FTZ R138, R183, c[0x0][0x2d0], -R137 ;  /* 0x0000b400b78a7a23 */ /* 0x002ff00000010889 */
[----:B------:R1:W-:Y:S02]  /*17b20*/  MUFU.EX2 R201, R138 ;  /* 0x0000008a00c97308 */ /* 0x0003e40000000800 */
[--C-:B-1----:R-:W-:Y:S08]  /*17b30*/  FFMA.FTZ R138, R182, c[0x0][0x2d0], -R206.reuse ;  /* 0x0000b400b68a7a23 */ /* 0x102ff000000108ce */
[----:B------:R1:W1:Y:S02]  /*17b40*/  MUFU.EX2 R200, R138 ;  /* 0x0000008a00c87308 */ /* 0x0002640000000800 */
[--C-:B-1----:R-:W-:Y:S01]  /*17b50*/  FFMA.FTZ R138, R169, c[0x0][0x2d0], -R206.reuse ;  /* 0x0000b400a98a7a23 */ /* 0x102fe200000108ce */
[----:B------:R-:W-:Y:S02]  /*17b60*/  MOV R169, R168 ;  /* 0x000000a800a97202 */ /* 0x000fe40000000f00 */
[----:B------:R-:W-:Y:S05]  /*17b70*/  MOV R168, R219 ;  /* 0x000000db00a87202 */ /* 0x000fea0000000f00 */
[----:B------:R1:W-:Y:S02]  /*17b80*/  MUFU.EX2 R219, R138 ;  /* 0x0000008a00db7308 */ /* 0x0003e40000000800 */
[--C-:B-1----:R-:W-:Y:S08]  /*17b90*/  FFMA.FTZ R138, R180, c[0x0][0x2d0], -R206.reuse ;  /* 0x0000b400b48a7a23 */ /* 0x102ff000000108ce */
[----:B------:R1:W-:Y:S02]  /*17ba0*/  MUFU.EX2 R189, R138 ;  /* 0x0000008a00bd7308 */ /* 0x0003e40000000800 */
[----:B-1----:R-:W-:Y:S02]  /*17bb0*/  FFMA.FTZ R138, R175, c[0x0][0x2d0], -R206 ;  /* 0x0000b400af8a7a23 */ /* 0x002fe400000108ce */
[----:B------:R-:W-:Y:S06]  /*17bc0*/  FFMA.FTZ R175, R218, c[0x0][0x2d0], -R205 ;  /* 0x0000b400daaf7a23 */ /* 0x000fec00000108cd */
[----:B------:R1:W-:Y:S10]  /*17bd0*/  MUFU.EX2 R182, R138 ;  /* 0x0000008a00b67308 */ /* 0x0003f40000000800 */
[----:B------:R1:W-:Y:S01]  /*17be0*/  MUFU.EX2 R230, R175 ;  /* 0x000000af00e67308 */ /* 0x0003e20000000800 */
[----:B--2---:R-:W-:Y:S02]  /*17bf0*/  FMUL.FTZ R130, R132, R130 ;  /* 0x0000008284827220 */ /* 0x004fe40000410000 */
[----:B-1----:R-:W-:Y:S02]  /*17c00*/  FFMA.FTZ R138, R174, c[0x0][0x2d0], -R207 ;  /* 0x0000b400ae8a7a23 */ /* 0x002fe400000108cf */
[----:B------:R-:W-:Y:S05]  /*17c10*/  FFMA.FTZ R174, R222, c[0x0][0x2d0], -R205 ;  /* 0x0000b400deae7a23 */ /* 0x000fea00000108cd */
[----:B------:R1:W-:Y:S01]  /*17c20*/  MUFU.EX2 R184, R138 ;  /* 0x0000008a00b87308 */ /* 0x0003e20000000800 */
[----:B------:R-:W-:Y:S09]  /*17c30*/  MOV R175, R200 ;  /* 0x000000c800af7202 */ /* 0x000ff20000000f00 */
[----:B------:R2:W-:Y:S01]  /*17c40*/  MUFU.EX2 R231, R174 ;  /* 0x000000ae00e77308 */ /* 0x0005e20000000800 */
[--C-:B-1----:R-:W-:Y:S01]  /*17c50*/  FFMA.FTZ R138, R169, c[0x0][0x2d0], -R207.reuse ;  /* 0x0000b400a98a7a23 */ /* 0x102fe200000108cf */
[----:B------:R-:W-:Y:S02]  /*17c60*/  MOV R169, R168 ;  /* 0x000000a800a97202 */ /* 0x000fe40000000f00 */
[----:B------:R-:W-:Y:S06]  /*17c70*/  MOV R168, R220 ;  /* 0x000000dc00a87202 */ /* 0x000fec0000000f00 */
[----:B------:R1:W-:Y:S01]  /*17c80*/  MUFU.EX2 R220, R138 ;  /* 0x0000008a00dc7308 */ /* 0x0003e20000000800 */
[----:B--2---:R-:W-:Y:S01]  /*17c90*/  MOV R174, R201 ;  /* 0x000000c900ae7202 */ /* 0x004fe20000000f00 */
[C---:B---3--:R-:W-:Y:S02]  /*17ca0*/  FMUL.FTZ R131, R132.reuse, R131 ;  /* 0x0000008384837220 */ /* 0x048fe40000410000 */
[----:B-1----:R-:W-:Y:S02]  /*17cb0*/  FFMA.FTZ R138, R173, c[0x0][0x2d0], -R207 ;  /* 0x0000b400ad8a7a23 */ /* 0x002fe400000108cf */
[----:B------:R-:W-:Y:S02]  /*17cc0*/  FFMA.FTZ R173, R223, c[0x0][0x2d0], -R205 ;  /* 0x0000b400dfad7a23 */ /* 0x000fe400000108cd */
[----:B----4-:R-:W-:Y:S01]  /*17cd0*/  FFMA.FTZ R133, R133, R186, R214 ;  /* 0x000000ba85857223 */ /* 0x010fe200000100d6 */
[----:B------:R-:W-:Y:S01]  /*17ce0*/  HMMA.16816.F32 R128, R144, R150, R128 ;  /* 0x000000969080723c */ /* 0x000fe20000001880 */
[----:B------:R-:W1:Y:S01]  /*17cf0*/  LDSM.16.MT88.4 R148, [R234+0x900] ;  /* 0x00090000ea94783b */ /* 0x000e620000004200 */
[----:B------:R2:W-:Y:S02]  /*17d00*/  MUFU.EX2 R188, R138 ;  /* 0x0000008a00bc7308 */ /* 0x0005e40000000800 */
[----:B------:R-:W-:Y:S02]  /*17d10*/  FFMA.FTZ R132, R132, R185, R213 ;  /* 0x000000b984847223 */ /* 0x000fe400000100d5 */
[----:B------:R-:W-:Y:S01]  /*17d20*/  FADD.FTZ R133, R245, R133 ;  /* 0x00000085f5857221 */ /* 0x000fe20000010000 */
[----:B------:R-:W-:Y:S01]  /*17d30*/  F2FP.PACK_AB R144, R243, R239 ;  /* 0x000000eff390723e */ /* 0x000fe200000000ff */
[-C--:B------:R-:W-:Y:S04]  /*17d40*/  HMMA.16816.F32 R4, R140, R152.reuse, R4 ;  /* 0x000000988c04723c */ /* 0x080fe80000001804 */
[----:B------:R-:W-:Y:S01]  /*17d50*/  MUFU.EX2 R173, R173 ;  /* 0x000000ad00ad7308 */ /* 0x000fe20000000800 */
[----:B------:R-:W-:Y:S01]  /*17d60*/  F2FP.PACK_AB R145, R202, R249 ;  /* 0x000000f9ca91723e */ /* 0x000fe200000000ff */
[----:B------:R-:W-:Y:S01]  /*17d70*/  FADD.FTZ R133, R247, R133 ;  /* 0x00000085f7857221 */ /* 0x000fe20000010000 */
[----:B------:R-:W-:Y:S01]  /*17d80*/  F2FP.PACK_AB R147, R201, R181 ;  /* 0x000000b5c993723e */ /* 0x000fe200000000ff */
[----:B------:R-:W-:Y:S01]  /*17d90*/  FADD.FTZ R132, R246, R132 ;  /* 0x00000084f6847221 */ /* 0x000fe20000010000 */
[----:B------:R-:W-:Y:S03]  /*17da0*/  F2FP.PACK_AB R146, R197, R177 ;  /* 0x000000b1c592723e */ /* 0x000fe600000000ff */
[----:B------:R-:W-:Y:S02]  /*17db0*/  FADD.FTZ R133, R248, R133 ;  /* 0x00000085f8857221 */ /* 0x000fe40000010000 */
[----:B------:R-:W-:Y:S02]  /*17dc0*/  FADD.FTZ R132, R241, R132 ;  /* 0x00000084f1847221 */ /* 0x000fe40000010000 */
[C---:B------:R-:W-:Y:S04]  /*17dd0*/  HMMA.16816.F32 R8, R144.reuse, R152, R8 ;  /* 0x000000989008723c */ /* 0x040fe80000001808 */
[----:B------:R-:W-:Y:S02]  /*17de0*/  FADD.FTZ R132, R232, R132 ;  /* 0x00000084e8847221 */ /* 0x000fe40000010000 */
[--C-:B--2---:R-:W-:Y:S02]  /*17df0*/  FFMA.FTZ R138, R172, c[0x0][0x2d0], -R207.reuse ;  /* 0x0000b400ac8a7a23 */ /* 0x104fe400000108cf */
[-C--:B------:R-:W-:Y:S02]  /*17e00*/  HMMA.16816.F32 R12, R144, R154.reuse, R12 ;  /* 0x0000009a900c723c */ /* 0x080fe4000000180c */
[----:B------:R2:W-:Y:S02]  /*17e10*/  MUFU.EX2 R180, R138 ;  /* 0x0000008a00b47308 */ /* 0x0005e40000000800 */
[----:B------:R-:W-:Y:S02]  /*17e20*/  FFMA.FTZ R172, R157, c[0x0][0x2d0], -R207 ;  /* 0x0000b4009dac7a23 */ /* 0x000fe400000108cf */
[----:B------:R-:W-:Y:S02]  /*17e30*/  FADD.FTZ R133, R176, R133 ;  /* 0x00000085b0857221 */ /* 0x000fe40000010000 */
[C---:B------:R-:W-:Y:S01]  /*17e40*/  HMMA.16816.F32 R16, R140.reuse, R154, R16 ;  /* 0x0000009a8c10723c */ /* 0x040fe20000001810 */
[----:B------:R-:W3:Y:S07]  /*17e50*/  LDSM.16.MT88.4 R152, [R236+0x900] ;  /* 0x00090000ec98783b */ /* 0x000eee0000004200 */
[-C--:B-1----:R-:W-:Y:S08]  /*17e60*/  HMMA.16816.F32 R20, R140, R148.reuse, R20 ;  /* 0x000000948c14723c */ /* 0x082ff00000001814 */
[C---:B------:R-:W-:Y:S04]  /*17e70*/  HMMA.16816.F32 R24, R144.reuse, R148, R24 ;  /* 0x000000949018723c */ /* 0x040fe80000001818 */
[----:B--2---:R-:W-:Y:S02]  /*17e80*/  FFMA.FTZ R138, R169, c[0x0][0x2d0], -R205 ;  /* 0x0000b400a98a7a23 */ /* 0x004fe400000108cd */
[--C-:B------:R-:W-:Y:S02]  /*17e90*/  FFMA.FTZ R169, R165, c[0x0][0x2d0], -R206.reuse ;  /* 0x0000b400a5a97a23 */ /* 0x100fe400000108ce */
[-C--:B------:R-:W-:Y:S01]  /*17ea0*/  HMMA.16816.F32 R28, R144, R150.reuse, R28 ;  /* 0x00000096901c723c */ /* 0x080fe2000000181c */
[----:B------:R1:W-:Y:S03]  /*17eb0*/  MUFU.EX2 R183, R138 ;  /* 0x0000008a00b77308 */ /* 0x0003e60000000800 */
[----:B------:R-:W-:Y:S04]  /*17ec0*/  FFMA.FTZ R165, R159, c[0x0][0x2d0], -R207 ;  /* 0x0000b4009fa57a23 */ /* 0x000fe800000108cf */
[C---:B------:R-:W-:Y:S01]  /*17ed0*/  HMMA.16816.F32 R32, R140.reuse, R150, R32 ;  /* 0x000000968c20723c */ /* 0x040fe20000001820 */
[----:B------:R-:W2:Y:S02]  /*17ee0*/  LDSM.16.MT88.4 R148, [R235+0x900] ;  /* 0x00090000eb94783b */ /* 0x000ea40000004200 */
[----:B------:R-:W-:Y:S05]  /*17ef0*/  MUFU.EX2 R199, R169 ;  /* 0x000000a900c77308 */ /* 0x000fea0000000800 */
[-C--:B---3--:R-:W-:Y:S05]  /*17f00*/  HMMA.16816.F32 R36, R140, R152.reuse, R36 ;  /* 0x000000988c24723c */ /* 0x088fea0000001824 */
[----:B------:R-:W-:Y:S03]  /*17f10*/  MUFU.EX2 R198, R165 ;  /* 0x000000a500c67308 */ /* 0x000fe60000000800 */
[C---:B------:R-:W-:Y:S04]  /*17f20*/  HMMA.16816.F32 R40, R144.reuse, R152, R40 ;  /* 0x000000989028723c */ /* 0x040fe80000001828 */
[----:B-1----:R-:W-:Y:S02]  /*17f30*/  FFMA.FTZ R138, R168, c[0x0][0x2d0], -R205 ;  /* 0x0000b400a88a7a23 */ /* 0x002fe400000108cd */
[--C-:B------:R-:W-:Y:S01]  /*17f40*/  FFMA.FTZ R168, R163, c[0x0][0x2d0], -R206.reuse ;  /* 0x0000b400a3a87a23 */ /* 0x100fe200000108ce */
[----:B------:R1:W-:Y:S01]  /*17f50*/  MUFU.EX2 R165, R172 ;  /* 0x000000ac00a57308 */ /* 0x0003e20000000800 */
[-C--:B------:R-:W-:Y:S08]  /*17f60*/  HMMA.16816.F32 R44, R144, R154.reuse, R44 ;  /* 0x0000009a902c723c */ /* 0x080ff0000000182c */
[C---:B------:R-:W-:Y:S01]  /*17f70*/  HMMA.16816.F32 R48, R140.reuse, R154, R48 ;  /* 0x0000009a8c30723c */ /* 0x040fe20000001830 */
[----:B------:R-:W3:Y:S01]  /*17f80*/  LDSM.16.MT88.4 R152, [R233+0x2900] ;  /* 0x00290000e998783b */ /* 0x000ee20000004200 */
[----:B------:R-:W4:Y:S06]  /*17f90*/  MUFU.EX2 R218, R168 ;  /* 0x000000a800da7308 */ /* 0x000f2c0000000800 */
[-C--:B--2---:R-:W-:Y:S04]  /*17fa0*/  HMMA.16816.F32 R52, R140, R148.reuse, R52 ;  /* 0x000000948c34723c */ /* 0x084fe80000001834 */
[----:B------:R2:W-:Y:S01]  /*17fb0*/  MUFU.EX2 R192, R138 ;  /* 0x0000008a00c07308 */ /* 0x0005e20000000800 */
[----:B-1----:R-:W-:Y:S03]  /*17fc0*/  MOV R172, R202 ;  /* 0x000000ca00ac7202 */ /* 0x002fe60000000f00 */
[C---:B------:R-:W-:Y:S08]  /*17fd0*/  HMMA.16816.F32 R56, R144.reuse, R148, R56 ;  /* 0x000000949038723c */ /* 0x040ff00000001838 */
[-C--:B------:R-:W-:Y:S04]  /*17fe0*/  HMMA.16816.F32 R60, R144, R150.reuse, R60 ;  /* 0x00000096903c723c */ /* 0x080fe8000000183c */
[-C--:B----4-:R-:W-:Y:S04]  /*17ff0*/  MOV R176, R218.reuse ;  /* 0x000000da00b07202 */ /* 0x090fe80000000f00 */
[C---:B------:R-:W-:Y:S01]  /*18000*/  HMMA.16816.F32 R64, R140.reuse, R150, R64 ;  /* 0x000000968c40723c */ /* 0x040fe20000001840 */
[----:B------:R-:W1:Y:S03]  /*18010*/  LDSM.16.MT88.4 R148, [R234+0x2900] ;  /* 0x00290000ea94783b */ /* 0x000e660000004200 */
[--C-:B--2---:R-:W-:Y:S02]  /*18020*/  FFMA.FTZ R138, R167, c[0x0][0x2d0], -R137.reuse ;  /* 0x0000b400a78a7a23 */ /* 0x104fe40000010889 */
[--C-:B------:R-:W-:Y:S02]  /*18030*/  FFMA.FTZ R167, R162, c[0x0][0x2d0], -R206.reuse ;  /* 0x0000b400a2a77a23 */ /* 0x100fe400000108ce */
[----:B------:R2:W-:Y:S01]  /*18040*/  MUFU.EX2 R226, R138 ;  /* 0x0000008a00e27308 */ /* 0x0005e20000000800 */
[-C--:B---3--:R-:W-:Y:S08]  /*18050*/  HMMA.16816.F32 R68, R140, R152.reuse, R68 ;  /* 0x000000988c44723c */ /* 0x088ff00000001844 */
[C---:B------:R-:W-:Y:S01]  /*18060*/  HMMA.16816.F32 R72, R144.reuse, R152, R72 ;  /* 0x000000989048723c */ /* 0x040fe20000001848 */
[----:B------:R-:W3:Y:S07]  /*18070*/  MUFU.EX2 R167, R167 ;  /* 0x000000a700a77308 */ /* 0x000eee0000000800 */
[-C--:B------:R-:W-:Y:S04]  /*18080*/  HMMA.16816.F32 R76, R144, R154.reuse, R76 ;  /* 0x0000009a904c723c */ /* 0x080fe8000000184c */
[----:B--2---:R-:W-:Y:S04]  /*18090*/  FFMA.FTZ R138, R166, c[0x0][0x2d0], -R137 ;  /* 0x0000b400a68a7a23 */ /* 0x004fe80000010889 */
[C---:B------:R-:W-:Y:S01]  /*180a0*/  HMMA.16816.F32 R80, R140.reuse, R154, R80 ;  /* 0x0000009a8c50723c */ /* 0x040fe20000001850 */
[----:B------:R-:W2:Y:S01]  /*180b0*/  LDSM.16.MT88.4 R152, [R236+0x2900] ;  /* 0x00290000ec98783b */ /* 0x000ea20000004200 */
[----:B------:R4:W-:Y:S02]  /*180c0*/  MUFU.EX2 R228, R138 ;  /* 0x0000008a00e47308 */ /* 0x0009e40000000800 */
[----:B------:R-:W-:Y:S04]  /*180d0*/  FFMA.FTZ R166, R160, c[0x0][0x2d0], -R207 ;  /* 0x0000b400a0a67a23 */ /* 0x000fe800000108cf */
[-C--:B-1----:R-:W-:Y:S04]  /*180e0*/  HMMA.16816.F32 R84, R140, R148.reuse, R84 ;  /* 0x000000948c54723c */ /* 0x082fe80000001854 */
[----:B------:R3:W-:Y:S04]  /*180f0*/  MUFU.EX2 R195, R166 ;  /* 0x000000a600c37308 */ /* 0x0007e80000000800 */
[C---:B------:R-:W-:Y:S08]  /*18100*/  HMMA.16816.F32 R88, R144.reuse, R148, R88 ;  /* 0x000000949058723c */ /* 0x040ff00000001858 */
[-C--:B------:R-:W-:Y:S04]  /*18110*/  HMMA.16816.F32 R92, R144, R150.reuse, R92 ;  /* 0x00000096905c723c */ /* 0x080fe8000000185c */
[----:B----4-:R-:W-:Y:S02]  /*18120*/  FFMA.FTZ R138, R161, c[0x0][0x2d0], -R137 ;  /* 0x0000b400a18a7a23 */ /* 0x010fe40000010889 */
[----:B------:R-:W-:Y:S02]  /*18130*/  LDSM.16.MT88.4 R160, [R236+0x1100] ;  /* 0x00110000eca0783b */ /* 0x000fe40000004200 */
[C---:B------:R-:W-:Y:S01]  /*18140*/  HMMA.16816.F32 R96, R140.reuse, R150, R96 ;  /* 0x000000968c60723c */ /* 0x040fe20000001860 */
[----:B------:R1:W-:Y:S03]  /*18150*/  MUFU.EX2 R225, R138 ;  /* 0x0000008a00e17308 */ /* 0x0003e60000000800 */
[----:B---3--:R-:W-:Y:S02]  /*18160*/  MOV R166, R167 ;  /* 0x000000a700a67202 */ /* 0x008fe40000000f00 */
[----:B------:R-:W3:Y:S02]  /*18170*/  LDSM.16.MT88.4 R148, [R235+0x2900] ;  /* 0x00290000eb94783b */ /* 0x000ee40000004200 */
[-C--:B--2---:R-:W-:Y:S08]  /*18180*/  HMMA.16816.F32 R100, R140, R152.reuse, R100 ;  /* 0x000000988c64723c */ /* 0x084ff00000001864 */
[C---:B------:R-:W-:Y:S07]  /*18190*/  HMMA.16816.F32 R104, R144.reuse, R152, R104 ;  /* 0x000000989068723c */ /* 0x040fee0000001868 */
[--C-:B------:R-:W-:Y:S01]  /*181a0*/  FFMA.FTZ R152, R170, c[0x0][0x2d0], -R205.reuse ;  /* 0x0000b400aa987a23 */ /* 0x100fe200000108cd */
[-C--:B------:R-:W-:Y:S03]  /*181b0*/  HMMA.16816.F32 R108, R144, R154.reuse, R108 ;  /* 0x0000009a906c723c */ /* 0x080fe6000000186c */
[----:B------:R-:W-:Y:S01]  /*181c0*/  MUFU.EX2 R190, R152 ;  /* 0x0000009800be7308 */ /* 0x000fe20000000800 */
[----:B------:R-:W-:Y:S01]  /*181d0*/  FFMA.FTZ R170, R164, c[0x0][0x2d0], -R206 ;  /* 0x0000b400a4aa7a23 */ /* 0x000fe200000108ce */
[----:B------:R-:W-:Y:S01]  /*181e0*/  F2FP.PACK_AB R206, R166, R218 ;  /* 0x000000daa6ce723e */ /* 0x000fe200000000ff */
[----:B------:R-:W2:Y:S01]  /*181f0*/  LDL.LU R164, [R1+0x10] ;  /* 0x0000100001a47983 */ /* 0x000ea20000300800 */
[----:B------:R-:W-:Y:S01]  /*18200*/  FFMA.FTZ R153, R171, c[0x0][0x2d0], -R205 ;  /* 0x0000b400ab997a23 */ /* 0x000fe200000108cd */
[C---:B------:R-:W-:Y:S02]  /*18210*/  HMMA.16816.F32 R112, R140.reuse, R154, R112 ;  /* 0x0000009a8c70723c */ /* 0x040fe40000001870 */
[----:B------:R-:W4:Y:S02]  /*18220*/  LDL.LU R185, [R1+0x14] ;  /* 0x0000140001b97983 */ /* 0x000f240000300800 */
[----:B-1----:R-:W-:Y:S01]  /*18230*/  FFMA.FTZ R138, R156, c[0x0][0x2d0], -R137 ;  /* 0x0000b4009c8a7a23 */ /* 0x002fe20000010889 */
[----:B------:R1:W1:Y:S01]  /*18240*/  MUFU.EX2 R203, R153 ;  /* 0x0000009900cb7308 */ /* 0x0002620000000800 */
[----:B------:R-:W-:Y:S02]  /*18250*/  FFMA.FTZ R171, R158, c[0x0][0x2d0], -R207 ;  /* 0x0000b4009eab7a23 */ /* 0x000fe400000108cf */
[----:B------:R-:W-:Y:S01]  /*18260*/  LDSM.16.MT88.4 R156, [R234+0x1100] ;  /* 0x00110000ea9c783b */ /* 0x000fe20000004200 */
[----:B------:R-:W-:Y:S01]  /*18270*/  FFMA.FTZ R205, R221, c[0x0][0x2d0], -R205 ;  /* 0x0000b400ddcd7a23 */ /* 0x000fe200000108cd */
[-C--:B---3--:R-:W-:Y:S05]  /*18280*/  HMMA.16816.F32 R116, R140, R148.reuse, R116 ;  /* 0x000000948c74723c */ /* 0x088fea0000001874 */
[----:B------:R-:W-:Y:S03]  /*18290*/  MUFU.EX2 R171, R171 ;  /* 0x000000ab00ab7308 */ /* 0x000fe60000000800 */
[C---:B------:R-:W-:Y:S07]  /*182a0*/  HMMA.16816.F32 R120, R144.reuse, R148, R120 ;  /* 0x000000949078723c */ /* 0x040fee0000001878 */
[----:B------:R-:W3:Y:S01]  /*182b0*/  MUFU.EX2 R227, R138 ;  /* 0x0000008a00e37308 */ /* 0x000ee20000000800 */
[-C--:B------:R-:W-:Y:S01]  /*182c0*/  HMMA.16816.F32 R124, R144, R150.reuse, R124 ;  /* 0x00000096907c723c */ /* 0x080fe2000000187c */
[----:B-1----:R-:W1:Y:S03]  /*182d0*/  LDSM.16.MT88.4 R152, [R233+0x1100] ;  /* 0x00110000e998783b */ /* 0x002e660000004200 */
[-C--:B------:R-:W-:Y:S05]  /*182e0*/  MOV R167, R203.reuse ;  /* 0x000000cb00a77202 */ /* 0x080fea0000000f00 */
[----:B------:R-:W-:Y:S03]  /*182f0*/  MUFU.EX2 R194, R170 ;  /* 0x000000aa00c27308 */ /* 0x000fe60000000800 */
[----:B------:R-:W-:Y:S01]  /*18300*/  F2FP.PACK_AB R144, R190, R203 ;  /* 0x000000cbbe90723e */ /* 0x000fe200000000ff */
[----:B------:R-:W-:Y:S01]  /*18310*/  HMMA.16816.F32 R128, R140, R150, R128 ;  /* 0x000000968c80723c */ /* 0x000fe20000001880 */
[----:B------:R-:W1:Y:S03]  /*18320*/  LDSM.16.MT88.4 R148, [R235+0x1100] ;  /* 0x00110000eb94783b */ /* 0x000e660000004200 */
[----:B------:R-:W-:Y:S02]  /*18330*/  F2FP.PACK_AB R146, R192, R183 ;  /* 0x000000b7c092723e */ /* 0x000fe400000000ff */
[----:B------:R-:W-:Y:S02]  /*18340*/  F2FP.PACK_AB R145, R228, R226 ;  /* 0x000000e2e491723e */ /* 0x000fe400000000ff */
[----:B------:R-:W-:Y:S01]  /*18350*/  F2FP.PACK_AB R140, R219, R200 ;  /* 0x000000c8db8c723e */ /* 0x000fe200000000ff */
[----:B------:R1:W1:Y:S01]  /*18360*/  MUFU.EX2 R229, R205 ;  /* 0x000000cd00e57308 */ /* 0x0002620000000800 */
[----:B------:R-:W-:Y:S02]  /*18370*/  LDSM.16.MT88.4 R200, [R235+0x1900] ;  /* 0x00190000ebc8783b */ /* 0x000fe40000004200 */
[----:B------:R-:W-:Y:S02]  /*18380*/  F2FP.PACK_AB R141, R220, R184 ;  /* 0x000000b8dc8d723e */ /* 0x000fe400000000ff */
[----:B------:R-:W-:Y:S02]  /*18390*/  F2FP.PACK_AB R142, R182, R189 ;  /* 0x000000bdb68e723e */ /* 0x000fe400000000ff */
[----:B------:R-:W-:Y:S02]  /*183a0*/  F2FP.PACK_AB R143, R180, R188 ;  /* 0x000000bcb48f723e */ /* 0x000fe400000000ff */
[----:B---3--:R-:W-:Y:S05]  /*183b0*/  F2FP.PACK_AB R147, R227, R225 ;  /* 0x000000e1e393723e */ /* 0x008fea00000000ff */
[-C--:B-1----:R-:W-:Y:S03]  /*183c0*/  HMMA.16816.F32 R4, R140, R152.reuse, R4 ;  /* 0x000000988c04723c */ /* 0x082fe60000001804 */
[----:B------:R-:W-:Y:S05]  /*183d0*/  F2FP.PACK_AB R205, R198, R195 ;  /* 0x000000c3c6cd723e */ /* 0x000fea00000000ff */
        /* <DEDUP_REMOVED lines=28> */
[----:B------:R-:W-:Y:S03]  /*185a0*/  LDSM.16.MT88.4 R220, [R236+0x3900] ;  /* 0x00390000ecdc783b */ /* 0x000fe60000004200 */
[----:B------:R-:W-:Y:S04]  /*185b0*/  MOV R156, R219 ;  /* 0x000000db009c7202 */ /* 0x000fe80000000f00 */
[C---:B------:R-:W-:Y:S07]  /*185c0*/  HMMA.16816.F32 R96, R140.reuse, R158, R96 ;  /* 0x0000009e8c60723c */ /* 0x040fee0000001860 */
[----:B------:R-:W-:Y:S01]  /*185d0*/  MOV R159, R171 ;  /* 0x000000ab009f7202 */ /* 0x000fe20000000f00 */
[-C--:B------:R-:W-:Y:S01]  /*185e0*/  HMMA.16816.F32 R100, R140, R160.reuse, R100 ;  /* 0x000000a08c64723c */ /* 0x080fe20000001864 */
[----:B------:R-:W3:Y:S03]  /*185f0*/  LDSM.16.MT88.4 R168, [R234+0x1900] ;  /* 0x00190000eaa8783b */ /* 0x000ee60000004200 */
[----:B------:R-:W-:Y:S02]  /*18600*/  MOV R158, R184 ;  /* 0x000000b8009e7202 */ /* 0x000fe40000000f00 */
[----:B------:R-:W-:Y:S02]  /*18610*/  F2FP.PACK_AB R207, R165, R159 ;  /* 0x0000009fa5cf723e */ /* 0x000fe400000000ff */
[C---:B------:R-:W-:Y:S08]  /*18620*/  HMMA.16816.F32 R104, R144.reuse, R160, R104 ;  /* 0x000000a09068723c */ /* 0x040ff00000001868 */
[-C--:B------:R-:W-:Y:S08]  /*18630*/  HMMA.16816.F32 R108, R144, R162.reuse, R108 ;  /* 0x000000a2906c723c */ /* 0x080ff0000000186c */
[C---:B------:R-:W-:Y:S08]  /*18640*/  HMMA.16816.F32 R112, R140.reuse, R162, R112 ;  /* 0x000000a28c70723c */ /* 0x040ff00000001870 */
[-C--:B------:R-:W-:Y:S04]  /*18650*/  HMMA.16816.F32 R116, R140, R148.reuse, R116 ;  /* 0x000000948c74723c */ /* 0x080fe80000001874 */
[----:B--2---:R-:W-:Y:S02]  /*18660*/  FFMA.FTZ R164, R3, R164, R212 ;  /* 0x000000a403a47223 */ /* 0x004fe400000100d4 */
[--C-:B------:R-:W-:Y:S02]  /*18670*/  FFMA.FTZ R3, R238, c[0x0][0x2d0], -R137.reuse ;  /* 0x0000b400ee037a23 */ /* 0x100fe40000010889 */
[C---:B------:R-:W-:Y:S01]  /*18680*/  HMMA.16816.F32 R120, R144.reuse, R148, R120 ;  /* 0x000000949078723c */ /* 0x040fe20000001878 */
[----:B------:R2:W5:Y:S01]  /*18690*/  LDL.LU R238, [R1+0x88] ;  /* 0x0000880001ee7983 */ /* 0x0005620000300800 */
[----:B------:R1:W-:Y:S02]  /*186a0*/  MUFU.EX2 R138, R3 ;  /* 0x00000003008a7308 */ /* 0x0003e40000000800 */
[----:B----4-:R-:W-:Y:S01]  /*186b0*/  FFMA.FTZ R0, R0, R185, R208 ;  /* 0x000000b900007223 */ /* 0x010fe200000100d0 */
[----:B------:R-:W-:Y:S01]  /*186c0*/  F2FP.PACK_AB R208, R231, R173 ;  /* 0x000000ade7d0723e */ /* 0x000fe200000000ff */
[----:B------:R-:W4:Y:S02]  /*186d0*/  LDSM.16.MT88.4 R184, [R236+0x1900] ;  /* 0x00190000ecb8783b */ /* 0x000f240000004200 */
[-C--:B------:R-:W-:Y:S04]  /*186e0*/  HMMA.16816.F32 R124, R144, R150.reuse, R124 ;  /* 0x00000096907c723c */ /* 0x080fe8000000187c */
[----:B------:R-:W-:Y:S04]  /*186f0*/  FADD.FTZ R0, R209, R0 ;  /* 0x00000000d1007221 */ /* 0x000fe80000010000 */
[----:B------:R-:W-:Y:S04]  /*18700*/  HMMA.16816.F32 R128, R140, R150, R128 ;  /* 0x000000968c80723c */ /* 0x000fe80000001880 */
[----:B------:R-:W-:Y:S01]  /*18710*/  FADD.FTZ R0, R210, R0 ;  /* 0x00000000d2007221 */ /* 0x000fe20000010000 */
[----:B------:R-:W-:Y:S03]  /*18720*/  F2FP.PACK_AB R210, R229, R230 ;  /* 0x000000e6e5d2723e */ /* 0x000fe600000000ff */
[----:B------:R-:W-:Y:S04]  /*18730*/  FADD.FTZ R0, R211, R0 ;  /* 0x00000000d3007221 */ /* 0x000fe80000010000 */
[--C-:B-1----:R-:W-:Y:S02]  /*18740*/  FFMA.FTZ R3, R240, c[0x0][0x2d0], -R137.reuse ;  /* 0x0000b400f0037a23 */ /* 0x102fe40000010889 */
[----:B------:R-:W-:Y:S01]  /*18750*/  FFMA.FTZ R137, R204, c[0x0][0x2d0], -R137 ;  /* 0x0000b400cc897a23 */ /* 0x000fe20000010889 */
[----:B------:R-:W-:Y:S01]  /*18760*/  F2FP.PACK_AB R204, R199, R194 ;  /* 0x000000c2c7cc723e */ /* 0x000fe200000000ff */
[----:B------:R-:W1:Y:S01]  /*18770*/  MUFU.EX2 R224, R3 ;  /* 0x0000000300e07308 */ /* 0x000e620000000800 */
[----:B------:R2:W5:Y:S01]  /*18780*/  LDL.LU R240, [R1+0x84] ;  /* 0x0000840001f07983 */ /* 0x0005620000300800 */
[----:B------:R-:W-:Y:S03]  /*18790*/  FADD.FTZ R0, R249, R0 ;  /* 0x00000000f9007221 */ /* 0x000fe60000010000 */
[----:B------:R2:W5:Y:S01]  /*187a0*/  LDL.LU R245, [R1+0x80] ;  /* 0x0000800001f57983 */ /* 0x0005620000300800 */
[-C--:B------:R-:W-:Y:S03]  /*187b0*/  HMMA.16816.F32 R144, R204, R152.reuse, R4 ;  /* 0x00000098cc90723c */ /* 0x080fe60000001804 */
[----:B------:R2:W5:Y:S01]  /*187c0*/  LDL.LU R246, [R1+0x7c] ;  /* 0x00007c0001f67983 */ /* 0x0005620000300800 */
[----:B------:R-:W2:Y:S03]  /*187d0*/  MUFU.EX2 R137, R137 ;  /* 0x0000008900897308 */ /* 0x000ea60000000800 */
[----:B------:R-:W-:Y:S01]  /*187e0*/  MOV R6, R158 ;  /* 0x0000009e00067202 */ /* 0x000fe20000000f00 */
[----:B------:R3:W5:Y:S01]  /*187f0*/  LDL.LU R247, [R1+0x78] ;  /* 0x0000780001f77983 */ /* 0x0007620000300800 */
[----:B------:R-:W-:Y:S03]  /*18800*/  MOV R7, R159 ;  /* 0x0000009f00077202 */ /* 0x000fe60000000f00 */
[----:B------:R3:W5:Y:S04]  /*18810*/  LDL.LU R241, [R1+0x74] ;  /* 0x0000740001f17983 */ /* 0x0007680000300800 */
[----:B------:R3:W5:Y:S01]  /*18820*/  LDL.LU R248, [R1+0x70] ;  /* 0x0000700001f87983 */ /* 0x0007620000300800 */
[----:B-1----:R-:W-:Y:S01]  /*18830*/  F2FP.PACK_AB R209, R224, R138 ;  /* 0x0000008ae0d1723e */ /* 0x002fe200000000ff */
[----:B------:R-:W-:Y:S02]  /*18840*/  FADD.FTZ R3, R215, R164 ;  /* 0x000000a4d7037221 */ /* 0x000fe40000010000 */
[----:B------:R1:W5:Y:S02]  /*18850*/  LDL.LU R232, [R1+0x6c] ;  /* 0x00006c0001e87983 */ /* 0x0003640000300800 */
[----:B------:R-:W-:Y:S02]  /*18860*/  FADD.FTZ R3, R217, R3 ;  /* 0x00000003d9037221 */ /* 0x000fe40000010000 */
[----:B------:R-:W1:Y:S02]  /*18870*/  LDSM.16.MT88.4 R212, [R233+0x3900] ;  /* 0x00390000e9d4783b */ /* 0x000e640000004200 */
[----:B------:R-:W-:Y:S01]  /*18880*/  FADD.FTZ R3, R216, R3 ;  /* 0x00000003d8037221 */ /* 0x000fe20000010000 */
[----:B--2---:R-:W-:Y:S03]  /*18890*/  F2FP.PACK_AB R211, R137, R139 ;  /* 0x0000008b89d3723e */ /* 0x004fe600000000ff */
[----:B------:R-:W-:Y:S02]  /*188a0*/  FADD.FTZ R3, R239, R3 ;  /* 0x00000003ef037221 */ /* 0x000fe40000010000 */
[----:B------:R-:W2:Y:S02]  /*188b0*/  LDSM.16.MT88.4 R216, [R234+0x3900] ;  /* 0x00390000ead8783b */ /* 0x000ea40000004200 */
[C---:B------:R-:W-:Y:S06]  /*188c0*/  HMMA.16816.F32 R140, R208.reuse, R152, R8 ;  /* 0x00000098d08c723c */ /* 0x040fec0000001808 */
[----:B------:R1:W5:Y:S01]  /*188d0*/  LDL.LU R239, [R1+0x68] ;  /* 0x0000680001ef7983 */ /* 0x0003620000300800 */
[----:B------:R-:W-:Y:S01]  /*188e0*/  MOV R11, R156 ;  /* 0x0000009c000b7202 */ /* 0x000fe20000000f00 */
[-C--:B------:R-:W-:Y:S02]  /*188f0*/  HMMA.16816.F32 R148, R208, R154.reuse, R12 ;  /* 0x0000009ad094723c */ /* 0x080fe4000000180c */
[----:B------:R1:W5:Y:S02]  /*18900*/  LDL.LU R249, [R1+0x64] ;  /* 0x0000640001f97983 */ /* 0x0003640000300800 */
[----:B------:R-:W-:Y:S02]  /*18910*/  MOV R10, R157 ;  /* 0x0000009d000a7202 */ /* 0x000fe40000000f00 */
[----:B------:R-:W-:Y:S02]  /*18920*/  MOV R8, R191 ;  /* 0x000000bf00087202 */ /* 0x000fe40000000f00 */
[C---:B------:R-:W-:Y:S04]  /*18930*/  HMMA.16816.F32 R152, R204.reuse, R154, R16 ;  /* 0x0000009acc98723c */ /* 0x040fe80000001810 */
[----:B------:R-:W-:Y:S01]  /*18940*/  MOV R13, R7 ;  /* 0x00000007000d7202 */ /* 0x000fe20000000f00 */
[----:B------:R-:W-:Y:S01]  /*18950*/  FADD.FTZ R8, R8, R132 ;  /* 0x0000008408087221 */ /* 0x000fe20000010000 */
[----:B------:R-:W-:Y:S02]  /*18960*/  MOV R15, R165 ;  /* 0x000000a5000f7202 */ /* 0x000fe40000000f00 */
[-C--:B---3--:R-:W-:Y:S04]  /*18970*/  HMMA.16816.F32 R156, R204, R168.reuse, R20 ;  /* 0x000000a8cc9c723c */ /* 0x088fe80000001814 */
        /* <DEDUP_REMOVED lines=12> */
[-C--:B----4-:R-:W-:Y:S03]  /*18a40*/  HMMA.16816.F32 R172, R204, R184.reuse, R36 ;  /* 0x000000b8ccac723c */ /* 0x090fe60000001824 */
[----:B------:R-:W-:Y:S01]  /*18a50*/  MOV R30, R6 ;  /* 0x00000006001e7202 */ /* 0x000fe20000000f00 */
[----:B------:R-:W-:Y:S01]  /*18a60*/  FADD.FTZ R9, R9, R0 ;  /* 0x0000000009097221 */ /* 0x000fe20000010000 */
[----:B------:R-:W-:Y:S01]  /*18a70*/  MOV R35, R197 ;  /* 0x000000c500237202 */ /* 0x000fe20000000f00 */
[----:B------:R-:W3:Y:S01]  /*18a80*/  LDSM.16.MT88.4 R4, [R235+0x3900] ;  /* 0x00390000eb04783b */ /* 0x000ee20000004200 */
[----:B------:R-:W-:Y:S02]  /*18a90*/  MOV R39, R177 ;  /* 0x000000b100277202 */ /* 0x000fe40000000f00 */
[----:B------:R-:W-:Y:S03]  /*18aa0*/  MOV R37, R179 ;  /* 0x000000b300257202 */ /* 0x000fe60000000f00 */
        /* <DEDUP_REMOVED lines=35> */
[----:B------:R-:W-:Y:S01]  /*18ce0*/  MOV R36, R37 ;  /* 0x0000002500247202 */ /* 0x000fe20000000f00 */
[----:B------:R-:W-:Y:S01]  /*18cf0*/  FADD.FTZ R8, R42, R12 ;  /* 0x0000000c2a087221 */ /* 0x000fe20000010000 */
[----:B------:R-:W-:Y:S02]  /*18d00*/  MOV R37, R38 ;  /* 0x0000002600257202 */ /* 0x000fe40000000f00 */
[----:B------:R-:W-:Y:S02]  /*18d10*/  MOV R38, R39 ;  /* 0x0000002700267202 */ /* 0x000fe40000000f00 */
[----:B------:R-:W-:Y:S01]  /*18d20*/  MOV R39, R32 ;  /* 0x0000002000277202 */ /* 0x000fe20000000f00 */
[----:B------:R-:W-:Y:S01]  /*18d30*/  FADD.FTZ R12, R37, R9 ;  /* 0x00000009250c7221 */ /* 0x000fe20000010000 */
        /* <DEDUP_REMOVED lines=9> */
[----:B------:R-:W-:Y:S01]  /*18dd0*/  MOV R26, R183 ;  /* 0x000000b7001a7202 */ /* 0x000fe20000000f00 */
[----:B------:R-:W-:Y:S01]  /*18de0*/  FADD.FTZ R3, R43, R11 ;  /* 0x0000000b2b037221 */ /* 0x000fe20000010000 */
[----:B------:R-:W-:Y:S01]  /*18df0*/  MOV R27, R182 ;  /* 0x000000b6001b7202 */ /* 0x000fe20000000f00 */
[----:B------:R-:W-:Y:S01]  /*18e00*/  FADD.FTZ R0, R36, R10 ;  /* 0x0000000a24007221 */ /* 0x000fe20000010000 */
[-C--:B------:R-:W-:Y:S03]  /*18e10*/  HMMA.16816.F32 R180, R208, R186.reuse, R44 ;  /* 0x000000bad0b4723c */ /* 0x080fe6000000182c */
[----:B------:R-:W-:Y:S01]  /*18e20*/  MOV R23, R195 ;  /* 0x000000c300177202 */ /* 0x000fe20000000f00 */
[----:B------:R-:W-:Y:S01]  /*18e30*/  FADD.FTZ R11, R38, R8 ;  /* 0x00000008260b7221 */ /* 0x000fe20000010000 */
[----:B------:R-:W-:Y:S01]  /*18e40*/  MOV R22, R194 ;  /* 0x000000c200167202 */ /* 0x000fe20000000f00 */
[----:B------:R-:W-:Y:S01]  /*18e50*/  FADD.FTZ R10, R39, R3 ;  /* 0x00000003270a7221 */ /* 0x000fe20000010000 */
[----:B------:R-:W-:Y:S01]  /*18e60*/  MOV R21, R192 ;  /* 0x000000c000157202 */ /* 0x000fe20000000f00 */
[C---:B------:R-:W-:Y:S04]  /*18e70*/  HMMA.16816.F32 R184, R204.reuse, R186, R48 ;  /* 0x000000baccb8723c */ /* 0x040fe80000001830 */
[----:B------:R-:W-:Y:S01]  /*18e80*/  MOV R31, R190 ;  /* 0x000000be001f7202 */ /* 0x000fe20000000f00 */
[----:B------:R-:W-:Y:S01]  /*18e90*/  FADD.FTZ R3, R34, R11 ;  /* 0x0000000b22037221 */ /* 0x000fe20000010000 */
[----:B------:R-:W-:Y:S01]  /*18ea0*/  MOV R24, R189 ;  /* 0x000000bd00187202 */ /* 0x000fe20000000f00 */
[----:B------:R-:W-:Y:S01]  /*18eb0*/  FADD.FTZ R9, R32, R0 ;  /* 0x0000000020097221 */ /* 0x000fe20000010000 */
[----:B------:R-:W-:Y:S01]  /*18ec0*/  MOV R25, R188 ;  /* 0x000000bc00197202 */ /* 0x000fe20000000f00 */
[----:B------:R-:W-:Y:S01]  /*18ed0*/  FADD.FTZ R0, R35, R10 ;  /* 0x0000000a23007221 */ /* 0x000fe20000010000 */
[-C--:B------:R-:W-:Y:S03]  /*18ee0*/  HMMA.16816.F32 R188, R204, R200.reuse, R52 ;  /* 0x000000c8ccbc723c */ /* 0x080fe60000001834 */
[----:B------:R-:W-:Y:S01]  /*18ef0*/  FADD.FTZ R11, R28, R9 ;  /* 0x000000091c0b7221 */ /* 0x000fe20000010000 */
[----:B------:R-:W-:Y:S01]  /*18f00*/  MOV R132, R135 ;  /* 0x0000008700847202 */ /* 0x000fe20000000f00 */
[----:B------:R-:W-:Y:S02]  /*18f10*/  FADD.FTZ R9, R29, R3 ;  /* 0x000000031d097221 */ /* 0x000fe40000010000 */
[----:B------:R-:W-:Y:S01]  /*18f20*/  FADD.FTZ R8, R33, R12 ;  /* 0x0000000c21087221 */ /* 0x000fe20000010000 */
        /* <DEDUP_REMOVED lines=9> */
[-C--:B-1----:R-:W-:Y:S04]  /*18fc0*/  HMMA.16816.F32 R68, R204, R212.reuse, R68 ;  /* 0x000000d4cc44723c */ /* 0x082fe80000001844 */
[----:B------:R-:W-:Y:S04]  /*18fd0*/  FADD.FTZ R9, R22, R9 ;  /* 0x0000000916097221 */ /* 0x000fe80000010000 */
[C---:B------:R-:W-:Y:S08]  /*18fe0*/  HMMA.16816.F32 R72, R208.reuse, R212, R72 ;  /* 0x000000d4d048723c */ /* 0x040ff00000001848 */
[-C--:B------:R-:W-:Y:S08]  /*18ff0*/  HMMA.16816.F32 R76, R208, R214.reuse, R76 ;  /* 0x000000d6d04c723c */ /* 0x080ff0000000184c */
[C---:B------:R-:W-:Y:S08]  /*19000*/  HMMA.16816.F32 R80, R204.reuse, R214, R80 ;  /* 0x000000d6cc50723c */ /* 0x040ff00000001850 */
[-C--:B--2---:R-:W-:Y:S08]  /*19010*/  HMMA.16816.F32 R84, R204, R216.reuse, R84 ;  /* 0x000000d8cc54723c */ /* 0x084ff00000001854 */
[C---:B------:R-:W-:Y:S08]  /*19020*/  HMMA.16816.F32 R88, R208.reuse, R216, R88 ;  /* 0x000000d8d058723c */ /* 0x040ff00000001858 */
[-C--:B------:R-:W-:Y:S08]  /*19030*/  HMMA.16816.F32 R92, R208, R218.reuse, R92 ;  /* 0x000000dad05c723c */ /* 0x080ff0000000185c */
[C---:B------:R-:W-:Y:S08]  /*19040*/  HMMA.16816.F32 R96, R204.reuse, R218, R96 ;  /* 0x000000dacc60723c */ /* 0x040ff00000001860 */
[-C--:B------:R-:W-:Y:S08]  /*19050*/  HMMA.16816.F32 R100, R204, R220.reuse, R100 ;  /* 0x000000dccc64723c */ /* 0x080ff00000001864 */
[C---:B------:R-:W-:Y:S08]  /*19060*/  HMMA.16816.F32 R104, R208.reuse, R220, R104 ;  /* 0x000000dcd068723c */ /* 0x040ff00000001868 */
[-C--:B------:R-:W-:Y:S08]  /*19070*/  HMMA.16816.F32 R108, R208, R222.reuse, R108 ;  /* 0x000000ded06c723c */ /* 0x080ff0000000186c */
[C---:B------:R-:W-:Y:S08]  /*19080*/  HMMA.16816.F32 R112, R204.reuse, R222, R112 ;  /* 0x000000decc70723c */ /* 0x040ff00000001870 */
[-C--:B---3--:R-:W-:Y:S08]  /*19090*/  HMMA.16816.F32 R116, R204, R4.reuse, R116 ;  /* 0x00000004cc74723c */ /* 0x088ff00000001874 */
        /* <DEDUP_REMOVED lines=12> */
[----:B------:R-:W-:Y:S01]  /*19160*/  FADD.FTZ R4, R138, R0 ;  /* 0x000000008a047221 */ /* 0x000fe20000010000 */
[----:B------:R-:W-:Y:S01]  /*19170*/  MOV R138, R2 ;  /* 0x00000002008a7202 */ /* 0x000fe20000000f00 */
        /* <DEDUP_REMOVED lines=18> */
.L_x_838:
[----:B---34-:R-:W2:Y:S04]  /*192a0*/  LDL.LU R0, [R1+0xc] ;  /* 0x00000c0001007983 */ /* 0x018ea80000300800 */
        /* <DEDUP_REMOVED lines=182> */
[----:B------:R-:W-:Y:S02]  /*19e10*/  @P1 FFMA.FTZ R63, R3, R134, R7 ;  /* 0x00000086033f1223 */ /* 0x000fe40000010007 */
[----:B------:R-:W-:Y:S02]  /*19e20*/  @P0 FFMA.FTZ R64, R0, R2, R4 ;  /* 0x0000000200400223 */ /* 0x000fe40000010004 */
.L_x_784:
        /* <DEDUP_REMOVED lines=71> */
[----:B------:R1:W-:Y:S01]  /*1a2a0*/  STS [R2], R7 ;  /* 0x0000000702007388 */ /* 0x0003e20000000800 */
        /* <DEDUP_REMOVED lines=18> */
[----:B-1----:R-:W-:Y:S01]  /*1a3d0*/  IMAD.MOV.U32 R7, RZ, RZ, 0x40 ;  /* 0x00000040ff077424 */ /* 0x002fe200078e00ff */
[----:B------:R-:W-:Y:S02]  /*1a3e0*/  F2FP.PACK_AB R25, R25, R94 ;  /* 0x0000005e1919723e */ /* 0x000fe400000000ff */
[----:B------:R-:W-:Y:S01]  /*1a3f0*/  STS [R3+0x480], R50 ;  /* 0x0004803203007388 */ /* 0x000fe20000000800 */
[----:B------:R-:W-:Y:S02]  /*1a400*/  F2FP.PACK_AB R24, R24, R100 ;  /* 0x000000641818723e */ /* 0x000fe400000000ff */
[----:B------:R-:W-:Y:S01]  /*1a410*/  SEL R7, R7, 0xffffffc0, !P2 ;  /* 0xffffffc007077807 */ /* 0x000fe20005000000 */
[----:B------:R1:W-:Y:S01]  /*1a420*/  STS [R4+0x400], R6 ;  /* 0x0004000604007388 */ /* 0x0003e20000000800 */
        /* <DEDUP_REMOVED lines=17> */
[----:B-1----:R-:W-:Y:S01]  /*1a540*/  IMAD.IADD R6, R0, 0x1, R7 ;  /* 0x0000000100067824 */ /* 0x002fe200078e0207 */
[----:B------:R-:W-:-:S02]  /*1a550*/  F2FP.PACK_AB R16, R16, R122 ;  /* 0x0000007a1010723e */ /* 0x000fc400000000ff */
[----:B------:R-:W-:Y:S01]  /*1a560*/  F2FP.PACK_AB R15, R15, R124 ;  /* 0x0000007c0f0f723e */ /* 0x000fe200000000ff */
[----:B---3--:R-:W-:Y:S01]  /*1a570*/  IMAD.IADD R8, R7, 0x1, R2 ;  /* 0x0000000107087824 */ /* 0x008fe200078e0202 */
[----:B------:R-:W-:Y:S01]  /*1a580*/  STS [R6+0x80], R49 ;  /* 0x0000803106007388 */ /* 0x000fe20000000800 */
[----:B------:R-:W-:Y:S02]  /*1a590*/  F2FP.PACK_AB R14, R14, R126 ;  /* 0x0000007e0e0e723e */ /* 0x000fe400000000ff */
[----:B------:R-:W-:Y:S01]  /*1a5a0*/  ISETP.NE.U32.AND P0, PT, RZ, c[0x0][0x500], PT ;  /* 0x00014000ff007a0c */ /* 0x000fe20003f05070 */
[----:B------:R-:W-:Y:S03]  /*1a5b0*/  STS [R6+0x480], R48 ;  /* 0x0004803006007388 */ /* 0x000fe60000000800 */
[----:B------:R-:W-:Y:S01]  /*1a5c0*/  ISETP.NE.AND.EX P1, PT, RZ, c[0x0][0x504], PT, P0 ;  /* 0x00014100ff007a0c */ /* 0x000fe20003f25300 */
[----:B------:R1:W-:Y:S01]  /*1a5d0*/  STS [R8+0x400], R5 ;  /* 0x0004000508007388 */ /* 0x0003e20000000800 */
[----:B------:R-:W-:-:S03]  /*1a5e0*/  ISETP.NE.U32.AND P0, PT, RZ, c[0x0][0x508], PT ;  /* 0x00014200ff007a0c */ /* 0x000fc60003f05070 */
[----:B------:R-:W-:Y:S01]  /*1a5f0*/  STS [R8], R45 ;  /* 0x0000002d08007388 */ /* 0x000fe20000000800 */
[----:B------:R-:W-:-:S03]  /*1a600*/  ISETP.NE.AND.EX P0, PT, RZ, c[0x0][0x50c], PT, P0 ;  /* 0x00014300ff007a0c */ /* 0x000fc60003f05300 */
        /* <DEDUP_REMOVED lines=61> */
.L_x_841:
[----:B-1----:R-:W-:Y:S01]  /*1a9e0*/  LOP3.LUT R0, R60, 0xffffffe0, RZ, 0xc0, !PT ;  /* 0xffffffe03c007812 */ /* 0x002fe200078ec0ff */
[----:B------:R-:W1:Y:S01]  /*1a9f0*/  S2R R80, SR_CTAID.X ;  /* 0x0000000000507919 */ /* 0x000e620000002500 */
[----:B------:R-:W-:Y:S01]  /*1aa00*/  LEA.HI R4, R26, R26, RZ, 0x1 ;  /* 0x0000001a1a047211 */ /* 0x000fe200078f08ff */
[----:B------:R-:W-:Y:S01]  /*1aa10*/  IMAD R14, R67, c[0x0][0x3e8], RZ ;  /* 0x0000fa00430e7a24 */ /* 0x000fe200078e02ff */
[----:B------:R-:W-:Y:S01]  /*1aa20*/  SHF.R.S32.HI R6, RZ, 0x1f, R59 ;  /* 0x0000001fff067819 */ /* 0x000fe2000001143b */
[----:B------:R-:W-:Y:S01]  /*1aa30*/  IMAD.IADD R0, R66, 0x1, -R0 ;  /* 0x0000000142007824 */ /* 0x000fe200078e0a00 */
[----:B------:R-:W-:Y:S01]  /*1aa40*/  LOP3.LUT R5, R4, 0x1ffffffe, RZ, 0xc0, !PT ;  /* 0x1ffffffe04057812 */ /* 0x000fe200078ec0ff */
[----:B------:R-:W-:Y:S01]  /*1aa50*/  IMAD R14, R81, c[0x0][0x3ec], R14 ;  /* 0x0000fb00510e7a24 */ /* 0x000fe200078e020e */
[----:B------:R-:W-:Y:S01]  /*1aa60*/  LEA.HI R6, R6, R59, RZ, 0x2 ;  /* 0x0000003b06067211 */ /* 0x000fe200078f10ff */
[----:B-----5:R-:W-:Y:S01]  /*1aa70*/  IMAD R20, R20, c[0x0][0x4e8], RZ ;  /* 0x00013a0014147a24 */ /* 0x020fe200078e02ff */
[----:B------:R-:W-:Y:S01]  /*1aa80*/  SHF.R.S32.HI R8, RZ, 0x1f, R0 ;  /* 0x0000001fff087819 */ /* 0x000fe20000011400 */
[----:B------:R-:W-:Y:S01]  /*1aa90*/  IMAD.IADD R7, R26, 0x1, -R5 ;  /* 0x000000011a077824 */ /* 0x000fe200078e0a05 */
[----:B------:R-:W-:Y:S01]  /*1aaa0*/  LOP3.LUT R6, R6, 0xffffffc, RZ, 0xc0, !PT ;  /* 0x0ffffffc06067812 */ /* 0x000fe200078ec0ff */
[----:B------:R-:W-:Y:S01]  /*1aab0*/  IMAD.SHL.U32 R5, R4, 0x20, RZ ;  /* 0x0000002004057824 */ /* 0x000fe200078e00ff */
[----:B------:R-:W-:Y:S01]  /*1aac0*/  LEA.HI R4, R8, R0, RZ, 0x2 ;  /* 0x0000000008047211 */ /* 0x000fe200078f10ff */
[----:B------:R-:W-:Y:S01]  /*1aad0*/  BSSY B0, `(.L_x_842) ;  /* 0x0000084000007945 */ /* 0x000fe20003800000 */
[----:B------:R-:W-:Y:S01]  /*1aae0*/  MOV R8, c[0x0][0x4e8] ;  /* 0x00013a0000087a02 */ /* 0x000fe20000000f00 */
[----:B------:R-:W-:Y:S01]  /*1aaf0*/  IMAD.IADD R6, R59, 0x1, -R6 ;  /* 0x000000013b067824 */ /* 0x000fe200078e0a06 */
[----:B------:R-:W-:-:S02]  /*1ab00*/  LOP3.LUT R5, R5, 0xffffffc0, RZ, 0xc0, !PT ;  /* 0xffffffc005057812 */ /* 0x000fc400078ec0ff */
[----:B------:R-:W-:Y:S02]  /*1ab10*/  SHF.R.S32.HI R4, RZ, 0x2, R4 ;  /* 0x00000002ff047819 */ /* 0x000fe40000011404 */
[----:B------:R-:W-:Y:S01]  /*1ab20*/  ISETP.NE.AND P2, PT, R8, 0x1, PT ;  /* 0x000000010800780c */ /* 0x000fe20003f45270 */
[----:B------:R-:W-:Y:S01]  /*1ab30*/  IMAD R7, R7, 0x8, R5 ;  /* 0x0000000807077824 */ /* 0x000fe200078e0205 */
[----:B------:R-:W-:Y:S01]  /*1ab40*/  LOP3.LUT P0, RZ, R0, 0x3, RZ, 0xc0, !PT ;  /* 0x0000000300ff7812 */ /* 0x000fe2000780c0ff */
[----:B------:R-:W-:Y:S01]  /*1ab50*/  IMAD R19, R6, 0x10, R4 ;  /* 0x0000001006137824 */ /* 0x000fe200078e0204 */
[----:B------:R-:W-:Y:S01]  /*1ab60*/  LEA.HI R10, R65, R66, RZ, 0x3 ;  /* 0x00000042410a7211 */ /* 0x000fe200078f18ff */
[----:B------:R-:W-:Y:S01]  /*1ab70*/  IMAD R0, R3, c[0x0][0x3a0], RZ ;  /* 0x0000e80003007a24 */ /* 0x000fe200078e02ff */
[----:B------:R-:W-:Y:S01]  /*1ab80*/  SEL R18, R69, RZ, !P1 ;  /* 0x000000ff45127207 */ /* 0x000fe20004800000 */
[----:B------:R-:W-:Y:S01]  /*1ab90*/  IMAD.WIDE.U32 R4, R81, c[0x0][0x490], R2 ;  /* 0x0001240051047a25 */ /* 0x000fe200078e0002 */
[----:B------:R-:W-:-:S02]  /*1aba0*/  IADD3 R6, R19, R7, RZ ;  /* 0x0000000713067210 */ /* 0x000fc40007ffe0ff */
[----:B------:R-:W-:Y:S01]  /*1abb0*/  SHF.R.S32.HI R21, RZ, 0x3, R10 ;  /* 0x00000003ff157819 */ /* 0x000fe2000001140a */
[----:B------:R-:W-:Y:S01]  /*1abc0*/  IMAD R7, R2, c[0x0][0x3a4], R0 ;  /* 0x0000e90002077a24 */ /* 0x000fe200078e0200 */
[----:B------:R-:W-:Y:S01]  /*1abd0*/  LOP3.LUT R12, R10, 0xfffffff8, RZ, 0xc0, !PT ;  /* 0xfffffff80a0c7812 */ /* 0x000fe200078ec0ff */
[----:B------:R-:W-:Y:S01]  /*1abe0*/  IMAD.WIDE.U32 R2, R2, c[0x0][0x3a0], RZ ;  /* 0x0000e80002027a25 */ /* 0x000fe200078e00ff */
[----:B------:R-:W-:-:S03]  /*1abf0*/  LEA.HI R23, R65, R66, RZ, 0x6 ;  /* 0x0000004241177211 */ /* 0x000fc600078f30ff */
[----:B-1----:R-:W-:Y:S01]  /*1ac00*/  IMAD R0, R80, 0x80, R6 ;  /* 0x0000008050007824 */ /* 0x002fe200078e0206 */
[----:B------:R-:W-:Y:S01]  /*1ac10*/  IADD3 R3, R3, R7, RZ ;  /* 0x0000000703037210 */ /* 0x000fe20007ffe0ff */
[----:B------:R-:W-:Y:S01]  /*1ac20*/  IMAD R8, R67, c[0x0][0x490], RZ ;  /* 0x0001240043087a24 */ /* 0x000fe200078e02ff */
[----:B------:R-:W-:Y:S01]  /*1ac30*/  SHF.R.S32.HI R6, RZ, 0x1f, R69 ;  /* 0x0000001fff067819 */ /* 0x000fe20000011445 */
[----:B------:R-:W-:-:S03]  /*1ac40*/  @P2 IMAD.HI.U32 R7, R0, c[0x0][0x4ec], RZ ;  /* 0x00013b0000072a27 */ /* 0x000fc600078e00ff */
[----:B------:R-:W-:Y:S01]  /*1ac50*/  SEL R15, R6, RZ, !P1 ;  /* 0x000000ff060f7207 */ /* 0x000fe20004800000 */
[----:B------:R-:W-:Y:S01]  /*1ac60*/  IMAD.MOV.U32 R9, RZ, RZ, R0 ;  /* 0x000000ffff097224 */ /* 0x000fe200078e0000 */
[----:B------:R-:W-:Y:S01]  /*1ac70*/  @P2 SHF.R.U32.HI R9, RZ, c[0x0][0x4f0], R7 ;  /* 0x00013c00ff092a19 */ /* 0x000fe20000011607 */
[C---:B------:R-:W-:Y:S02]  /*1ac80*/  IMAD R8, R81.reuse, c[0x0][0x494], R8 ;  /* 0x0001250051087a24 */ /* 0x040fe400078e0208 */
[----:B------:R-:W-:Y:S01]  /*1ac90*/  IMAD.WIDE.U32 R6, R81, c[0x0][0x3e8], R2 ;  /* 0x0000fa0051067a25 */ /* 0x000fe200078e0002 */
[----:B------:R-:W-:-:S03]  /*1aca0*/  SHF.L.U32 R2, R21, 0x6, RZ ;  /* 0x0000000615027819 */ /* 0x000fc600000006ff */
[----:B------:R-:W-:Y:S02]  /*1acb0*/  IMAD.MOV R10, RZ, RZ, -R9 ;  /* 0x000000ffff0a7224 */ /* 0x000fe400078e0a09 */
[----:B------:R-:W-:Y:S02]  /*1acc0*/  IMAD.IADD R5, R5, 0x1, R8 ;  /* 0x0000000105057824 */ /* 0x000fe400078e0208 */
[----:B------:R-:W-:Y:S01]  /*1acd0*/  IMAD R10, R10, c[0x0][0x4e8], R0 ;  /* 0x00013a000a0a7a24 */ /* 0x000fe200078e0200 */
[----:B------:R-:W-:Y:S01]  /*1ace0*/  LOP3.LUT R0, R2, 0x1c0, RZ, 0xc0, !PT ;  /* 0x000001c002007812 */ /* 0x000fe200078ec0ff */
[----:B------:R-:W-:Y:S02]  /*1acf0*/  IMAD.IADD R12, R66, 0x1, -R12 ;  /* 0x00000001420c7824 */ /* 0x000fe400078e0a0c */
[----:B------:R-:W-:Y:S01]  /*1ad00*/  IMAD R8, R15, c[0x0][0x498], RZ ;  /* 0x000126000f087a24 */ /* 0x000fe200078e02ff */
[----:B------:R-:W-:Y:S01]  /*1ad10*/  SHF.R.U32.HI R13, RZ, 0x3, R0 ;  /* 0x00000003ff0d7819 */ /* 0x000fe20000011600 */
[----:B------:R-:W-:-:S04]  /*1ad20*/  IMAD.WIDE.U32 R2, R18, c[0x0][0x498], R4 ;  /* 0x0001260012027a25 */ /* 0x000fc800078e0004 */
[----:B------:R-:W-:Y:S01]  /*1ad30*/  IMAD R17, R18, c[0x0][0x49c], R8 ;  /* 0x0001270012117a24 */ /* 0x000fe200078e0208 */
[----:B------:R-:W-:Y:S01]  /*1ad40*/  IADD3 R2, P1, R9, R2, RZ ;  /* 0x0000000209027210 */ /* 0x000fe20007f3e0ff */
[C---:B------:R-:W-:Y:S02]  /*1ad50*/  IMAD R11, R12.reuse, 0x10, R21 ;  /* 0x000000100c0b7824 */ /* 0x040fe400078e0215 */
[----:B------:R-:W-:Y:S01]  /*1ad60*/  IMAD.SHL.U32 R8, R12, 0x8, RZ ;  /* 0x000000080c087824 */ /* 0x000fe200078e00ff */
[----:B------:R-:W-:Y:S01]  /*1ad70*/  SHF.R.S32.HI R12, RZ, 0x1f, R9 ;  /* 0x0000001fff0c7819 */ /* 0x000fe20000011409 */
[----:B------:R-:W-:Y:S01]  /*1ad80*/  IMAD.IADD R5, R7, 0x1, R14 ;  /* 0x0000000107057824 */ /* 0x000fe200078e020e */
[----:B------:R-:W-:Y:S02]  /*1ad90*/  SHF.R.S32.HI R7, RZ, 0x1f, R10 ;  /* 0x0000001fff077819 */ /* 0x000fe4000001140a */
[----:B------:R-:W-:Y:S02]  /*1ada0*/  LEA R11, R80, R11, 0x7 ;  /* 0x0000000b500b7211 */ /* 0x000fe400078e38ff */
[----:B------:R-:W-:Y:S01]  /*1adb0*/  IADD3.X R3, R12, R3, R17, P1, !PT ;  /* 0x000000030c037210 */ /* 0x000fe20000ffe411 */
[----:B------:R-:W-:Y:S01]  /*1adc0*/  IMAD R7, R7, c[0x0][0x488], RZ ;  /* 0x0001220007077a24 */ /* 0x000fe200078e02ff */
[----:B------:R-:W-:Y:S01]  /*1add0*/  LOP3.LUT R4, R0, 0x38, R8, 0xf8, !PT ;  /* 0x0000003800047812 */ /* 0x000fe200078ef808 */
[----:B------:R-:W-:-:S03]  /*1ade0*/  @P2 IMAD.HI.U32 R0, R11, c[0x0][0x4ec], RZ ;  /* 0x00013b000b002a27 */ /* 0x000fc600078e00ff */
[----:B------:R-:W-:Y:S01]  /*1adf0*/  LOP3.LUT R22, R4, R13, RZ, 0x3c, !PT ;  /* 0x0000000d04167212 */ /* 0x000fe200078e3cff */
[----:B------:R-:W-:Y:S01]  /*1ae00*/  IMAD.WIDE.U32 R2, R10, c[0x0][0x488], R2 ;  /* 0x000122000a027a25 */ /* 0x000fe200078e0002 */
[----:B------:R-:W-:-:S03]  /*1ae10*/  MOV R4, R6 ;  /* 0x0000000600047202 */ /* 0x000fc60000000f00 */
[----:B------:R-:W-:Y:S02]  /*1ae20*/  IMAD R7, R10, c[0x0][0x48c], R7 ;  /* 0x000123000a077a24 */ /* 0x000fe400078e0207 */
[----:B------:R-:W-:Y:S01]  /*1ae30*/  IMAD.MOV.U32 R16, RZ, RZ, R11 ;  /* 0x000000ffff107224 */ /* 0x000fe200078e000b */
[----:B------:R-:W-:Y:S01]  /*1ae40*/  @P2 SHF.R.U32.HI R16, RZ, c[0x0][0x4f0], R0 ;  /* 0x00013c00ff102a19 */ /* 0x000fe20000011600 */
[----:B------:R-:W-:Y:S01]  /*1ae50*/  IMAD R17, R80, 0x80, R19 ;  /* 0x0000008050117824 */ /* 0x000fe200078e0213 */
[----:B------:R-:W-:Y:S01]  /*1ae60*/  LEA R0, P1, R2, c[0x0][0x450], 0x2 ;  /* 0x0001140002007a11 */ /* 0x000fe200078210ff */
[----:B------:R-:W-:Y:S01]  /*1ae70*/  IMAD R6, R15, c[0x0][0x3f0], RZ ;  /* 0x0000fc000f067a24 */ /* 0x000fe200078e02ff */
[----:B------:R-:W-:Y:S01]  /*1ae80*/  IADD3 R7, R3, R7, RZ ;  /* 0x0000000703077210 */ /* 0x000fe20007ffe0ff */
[----:B------:R-:W-:Y:S01]  /*1ae90*/  IMAD.MOV R10, RZ, RZ, -R16 ;  /* 0x000000ffff0a7224 */ /* 0x000fe200078e0a10 */
[----:B------:R-:W-:Y:S01]  /*1aea0*/  IADD3 R9, R17, 0x8, RZ ;  /* 0x0000000811097810 */ /* 0x000fe20007ffe0ff */
[----:B------:R-:W-:Y:S01]  /*1aeb0*/  IMAD R3, R18, c[0x0][0x3f4], R6 ;  /* 0x0000fd0012037a24 */ /* 0x000fe200078e0206 */
[----:B------:R-:W-:Y:S01]  /*1aec0*/  LEA.HI.X R2, R2, c[0x0][0x454], R7, 0x2, P1 ;  /* 0x0001150002027a11 */ /* 0x000fe200008f1407 */
[----:B------:R-:W-:Y:S01]  /*1aed0*/  IMAD.WIDE.U32 R4, R18, c[0x0][0x3f0], R4 ;  /* 0x0000fc0012047a25 */ /* 0x000fe200078e0004 */
[----:B------:R-:W-:Y:S01]  /*1aee0*/  SHF.R.S32.HI R6, RZ, 0x1f, R16 ;  /* 0x0000001fff067819 */ /* 0x000fe20000011410 */
[----:B------:R-:W-:Y:S01]  /*1aef0*/  SHFL.IDX PT, R12, R0, RZ, 0x1c1f ;  /* 0x001c1fff000c7589 */ /* 0x000fe200000e0000 */
[-C--:B------:R-:W-:Y:S01]  /*1af00*/  ISETP.GE.OR P3, PT, R9, R20.reuse, P0 ;  /* 0x000000140900720c */ /* 0x080fe20000766670 */
[----:B------:R-:W-:Y:S01]  /*1af10*/  IMAD R9, R10, c[0x0][0x4e8], R11 ;  /* 0x00013a000a097a24 */ /* 0x000fe200078e020b */
[----:B------:R-:W-:Y:S01]  /*1af20*/  ISETP.GE.OR P2, PT, R17, R20, P0 ;  /* 0x000000141100720c */ /* 0x000fe20000746670 */
[----:B------:R-:W1:Y:S01]  /*1af30*/  SHFL.IDX PT, R13, R2, RZ, 0x1c1f ;  /* 0x001c1fff020d7589 */ /* 0x000e6200000e0000 */
[----:B------:R-:W-:-:S02]  /*1af40*/  IMAD.IADD R3, R5, 0x1, R3 ;  /* 0x0000000105037824 */ /* 0x000fc400078e0203 */
        /* <DEDUP_REMOVED lines=60> */
.L_x_843:
[----:B--234-:R-:W-:Y:S05]  /*1b310*/  BSYNC B0 ;  /* 0x0000000000007941 */ /* 0x01cfea0003800000 */
.L_x_842:
        /* <DEDUP_REMOVED lines=16> */
.L_x_845:
[----:B------:R-:W-:Y:S05]  /*1b420*/  BSYNC B0 ;  /* 0x0000000000007941 */ /* 0x000fea0003800000 */
.L_x_844:
        /* <DEDUP_REMOVED lines=16> */
.L_x_847:
[----:B------:R-:W-:Y:S05]  /*1b530*/  BSYNC B0 ;  /* 0x0000000000007941 */ /* 0x000fea0003800000 */
.L_x_846:
        /* <DEDUP_REMOVED lines=16> */
.L_x_849:
[----:B------:R-:W-:Y:S05]  /*1b640*/  BSYNC B0 ;  /* 0x0000000000007941 */ /* 0x000fea0003800000 */
.L_x_848:
        /* <DEDUP_REMOVED lines=16> */
.L_x_851:
[----:B------:R-:W-:Y:S05]  /*1b750*/  BSYNC B0 ;  /* 0x0000000000007941 */ /* 0x000fea0003800000 */
.L_x_850:
        /* <DEDUP_REMOVED lines=16> */
.L_x_853:
[----:B------:R-:W-:Y:S05]  /*1b860*/  BSYNC B0 ;  /* 0x0000000000007941 */ /* 0x000fea0003800000 */
.L_x_852:
        /* <DEDUP_REMOVED lines=16> */
.L_x_855:
[----:B------:R-:W-:Y:S05]  /*1b970*/  BSYNC B0 ;  /* 0x0000000000007941 */ /* 0x000fea0003800000 */
.L_x_854:
        /* <DEDUP_REMOVED lines=17> */
.L_x_840:
        /* <DEDUP_REMOVED lines=19> */
.L_x_856:
        /* <DEDUP_REMOVED lines=40> */
.L_x_858:
[----:B------:R-:W-:Y:S05]  /*1be40*/  BSYNC B0 ;  /* 0x0000000000007941 */ /* 0x000fea0003800000 */
.L_x_857:
        /* <DEDUP_REMOVED lines=34> */
[----:B------:R-:W-:Y:S01]  /*1c070*/  IMAD R0, R0, c[0x0][0x3e4], R6 ;  /* 0x0000f90000007a24 */ /* 0x000fe200078e0206 */
[----:B------:R-:W-:-:S03]  /*1c080*/  SHF.L.U32 R6, R12, 0x3, RZ ;  /* 0x000000030c067819 */ /* 0x000fc600000006ff */
[----:B------:R-:W-:Y:S01]  /*1c090*/  IMAD.IADD R3, R3, 0x1, R0 ;  /* 0x0000000103037824 */ /* 0x000fe200078e0200 */
[----:B------:R-:W-:Y:S01]  /*1c0a0*/  IADD3 R7, R6, 0x40, RZ ;  /* 0x0000004006077810 */ /* 0x000fe20007ffe0ff */
[----:B------:R-:W-:Y:S02]  /*1c0b0*/  IMAD R0, R4, c[0x0][0x3d8], RZ ;  /* 0x0000f60004007a24 */ /* 0x000fe400078e02ff */
[----:B------:R-:W-:-:S04]  /*1c0c0*/  IMAD.WIDE.U32 R2, R5, c[0x0][0x3d8], R2 ;  /* 0x0000f60005027a25 */ /* 0x000fc800078e0002 */
[----:B------:R-:W-:Y:S01]  /*1c0d0*/  IMAD R0, R5, c[0x0][0x3dc], R0 ;  /* 0x0000f70005007a24 */ /* 0x000fe200078e0200 */
[----:B------:R-:W-:-:S04]  /*1c0e0*/  LEA R11, P0, R2, c[0x0][0x380], 0x1 ;  /* 0x0000e000020b7a11 */ /* 0x000fc800078008ff */
[----:B------:R-:W-:-:S04]  /*1c0f0*/  IADD3 R0, R3, R0, RZ ;  /* 0x0000000003007210 */ /* 0x000fc80007ffe0ff */
        /* <DEDUP_REMOVED lines=14> */
.L_x_860:
[----:B------:R-:W-:Y:S05]  /*1c1e0*/  BSYNC B0 ;  /* 0x0000000000007941 */ /* 0x000fea0003800000 */
.L_x_859:
        /* <DEDUP_REMOVED lines=15> */
.L_x_862:
[----:B------:R-:W-:Y:S05]  /*1c2e0*/  BSYNC B0 ;  /* 0x0000000000007941 */ /* 0x000fea0003800000 */
.L_x_861:
        /* <DEDUP_REMOVED lines=15> */
.L_x_864:
[----:B------:R-:W-:Y:S05]  /*1c3e0*/  BSYNC B0 ;  /* 0x0000000000007941 */ /* 0x000fea0003800000 */
.L_x_863:
        /* <DEDUP_REMOVED lines=15> */
.L_x_866:
[----:B------:R-:W-:Y:S05]  /*1c4e0*/  BSYNC B0 ;  /* 0x0000000000007941 */ /* 0x000fea0003800000 */
.L_x_865:
        /* <DEDUP_REMOVED lines=15> */
.L_x_868:
[----:B------:R-:W-:Y:S05]  /*1c5e0*/  BSYNC B0 ;  /* 0x0000000000007941 */ /* 0x000fea0003800000 */
.L_x_867:
        /* <DEDUP_REMOVED lines=15> */
.L_x_870:
[----:B------:R-:W-:Y:S05]  /*1c6e0*/  BSYNC B0 ;  /* 0x0000000000007941 */ /* 0x000fea0003800000 */
.L_x_869:
        /* <DEDUP_REMOVED lines=15> */
.L_x_872:
[----:B------:R-:W-:Y:S05]  /*1c7e0*/  BSYNC B0 ;  /* 0x0000000000007941 */ /* 0x000fea0003800000 */
.L_x_871:
        /* <DEDUP_REMOVED lines=16> */
.L_x_873:
        /* <DEDUP_REMOVED lines=9> */
.L_x_1725:


//--------------------- .text._ZN7cutlass13device_kernelIN5flash19enable_sm80_to_sm89INS1_16FlashAttnFwdSm80INS1_25CollectiveMainloopFwdSm80ILi4ELi1ELb0EN4cute5tupleIJNS5_1CILi128EEENS7_ILi48EEES8_EEELi128ENS_6half_tEfNS_4arch4Sm80ELb0ELb1ELb1ELb0ELb0ELb0ELb1ELb0EEENS1_21CollectiveEpilogueFwdINS6_IJS8_S8_S9_EEENS6_IJNS7_ILi1EEESH_SH_EEESB_SD_Li128ELb0ELb1ELb0ELb0EEENS1_19SingleTileSchedulerILb0ELb0ELb1ELi128EEEEEEEEEvNT_6ParamsE --------------------------
	.section	.text._ZN7cutlass13device_kernelIN5flash19enable_sm80_to_sm89INS1_16FlashAttnFwdSm80INS1_25CollectiveMainloopFwdSm80ILi4ELi1ELb0EN4cute5tupleIJNS5_1CILi128EEENS7_ILi48EEES8_EEELi128ENS_6half_tEfNS_4arch4Sm80ELb0ELb1ELb1ELb0ELb0ELb0ELb1ELb0EEENS1_21CollectiveEpilogueFwdINS6_IJS8_S8_S9_EEENS6_IJNS7_ILi1EEESH_SH_EEESB_SD_Li128ELb0ELb1ELb0ELb0EEENS1_19SingleTileSchedulerILb0ELb0ELb1ELi128EEEEEEEEEvNT_6ParamsE,"ax",@progbits
	.sectioninfo	@"SHI_REGISTERS=255"
	.align	128
.text._ZN7cutlass13device_kernelIN5flash19enable_sm80_to_sm89INS1_16FlashAttnFwdSm80INS1_25CollectiveMainloopFwdSm80ILi4ELi1ELb0EN4cute5tupleIJNS5_1CILi128EEENS7_ILi48EEES8_EEELi128ENS_6half_tEfNS_4arch4Sm80ELb0ELb1ELb1ELb0ELb0ELb0ELb1ELb0EEENS1_21CollectiveEpilogueFwdINS6_IJS8_S8_S9_EEENS6_IJNS7_ILi1EEESH_SH_EEESB_SD_Li128ELb0ELb1ELb0ELb0EEENS1_19SingleTileSchedulerILb0ELb0ELb1ELi128EEEEEEEEEvNT_6ParamsE:
        .type           _ZN7cutlass13device_kernelIN5flash19enable_sm80_to_sm89INS1_16FlashAttnFwdSm80INS1_25CollectiveMainloopFwdSm80ILi4ELi1ELb0EN4cute5tupleIJNS5_1CILi128EEENS7_ILi48EEES8_EEELi128ENS_6half_tEfNS_4arch4Sm80ELb0ELb1ELb1ELb0ELb0ELb0ELb1ELb0EEENS1_21CollectiveEpilogueFwdINS6_IJS8_S8_S9_EEENS6_IJNS7_ILi1EEESH_SH_EEESB_SD_Li128ELb0ELb1ELb0ELb0EEENS1_19SingleTileSchedulerILb0ELb0ELb1ELi128EEEEEEEEEvNT_6ParamsE,@function
        .size           _ZN7cutlass13device_kernelIN5flash19enable_sm80_to_sm89INS1_16FlashAttnFwdSm80INS1_25CollectiveMainloopFwdSm80ILi4ELi1ELb0EN4cute5tupleIJNS5_1CILi128EEENS7_ILi48EEES8_EEELi128ENS_6half_tEfNS_4arch4Sm80ELb0ELb1ELb1ELb0ELb0ELb0ELb1ELb0EEENS1_21CollectiveEpilogueFwdINS6_IJS8_S8_S9_EEENS6_IJNS7_ILi1EEESH_SH_EEESB_SD_Li128ELb0ELb1ELb0ELb0EEENS1_19SingleTileSchedulerILb0ELb0ELb1ELi128EEEEEEEEEvNT_6ParamsE,(.L_x_1726 - _ZN7cutlass13device_kernelIN5flash19enable_sm80_to_sm89INS1_16FlashAttnFwdSm80INS1_25CollectiveMainloopFwdSm80ILi4ELi1ELb0EN4cute5tupleIJNS5_1CILi128EEENS7_ILi48EEES8_EEELi128ENS_6half_tEfNS_4arch4Sm80ELb0ELb1ELb1ELb0ELb0ELb0ELb1ELb0EEENS1_21CollectiveEpilogueFwdINS6_IJS8_S8_S9_EEENS6_IJNS7_ILi1EEESH_SH_EEESB_SD_Li128ELb0ELb1ELb0ELb0EEENS1_19SingleTileSchedulerILb0ELb0ELb1ELi128EEEEEEEEEvNT_6ParamsE)
        .other          _ZN7cutlass13device_kernelIN5flash19enable_sm80_to_sm89INS1_16FlashAttnFwdSm80INS1_25CollectiveMainloopFwdSm80ILi4ELi1ELb0EN4cute5tupleIJNS5_1CILi128EEENS7_ILi48EEES8_EEELi128ENS_6half_tEfNS_4arch4Sm80ELb0ELb1ELb1ELb0ELb0ELb0ELb1ELb0EEENS1_21CollectiveEpilogueFwdINS6_IJS8_S8_S9_EEENS6_IJNS7_ILi1EEESH_SH_EEESB_SD_Li128ELb0ELb1ELb0ELb0EEENS1_19SingleTileSchedulerILb0ELb0ELb1ELi128EEEEEEEEEvNT_6ParamsE,@"STO_CUDA_ENTRY STV_DEFAULT"
_ZN7cutlass13device_kernelIN5flash19enable_sm80_to_sm89INS1_16FlashAttnFwdSm80INS1_25CollectiveMainloopFwdSm80ILi4ELi1ELb0EN4cute5tupleIJNS5_1CILi128EEENS7_ILi48EEES8_EEELi128ENS_6half_tEfNS_4arch4Sm80ELb0ELb1ELb1ELb0ELb0ELb0ELb1ELb0EEENS1_21CollectiveEpilogueFwdINS6_IJS8_S8_S9_EEENS6_IJNS7_ILi1EEESH_SH_EEESB_SD_Li128ELb0ELb1ELb0ELb0EEENS1_19SingleTileSchedulerILb0ELb0ELb1ELi128EEEEEEEEEvNT_6ParamsE:
[----:B------:R-:W-:-:S03]  /*0000*/  MOV R1, c[0x0][0x28] ;  /* 0x00000a0000017a02 */ /* 0x000fc60000000f00 */
[----:B------:R-:W1:Y:S01]  /*0010*/  S2R R22, SR_CTAID.Z ;  /* 0x0000000000167919 */ /* 0x000e620000002700 */
[----:B------:R-:W-:Y:S02]  /*0020*/  IADD3 R1, R1, -0x68, RZ ;  /* 0xffffff9801017810 */ /* 0x000fe40007ffe0ff */
[----:B-1----:R-:W-:-:S13]  /*0030*/  ISETP.GE.AND P0, PT, R22, RZ, PT ;  /* 0x000000ff1600720c */ /* 0x002fda0003f06270 */
[----:B------:R-:W-:Y:S05]  /*0040*/  @!P0 EXIT ;  /* 0x000000000000894d */ /* 0x000fea0003800000 */
[----:B------:R-:W1:Y:S01]  /*0050*/  S2UR UR17, SR_CTAID.X ;  /* 0x00000000001179c3 */ /* 0x000e620000002500 */
[----:B------:R-:W-:Y:S01]  /*0060*/  ULDC UR6, c[0x0][0x2c4] ;  /* 0x0000b10000067ab9 */ /* 0x000fe20000000800 */
[----:B------:R-:W2:Y:S01]  /*0070*/  S2R R129, SR_TID.X ;  /* 0x0000000000817919 */ /* 0x000ea20000002100 */
[----:B------:R-:W-:Y:S02]  /*0080*/  UISETP.NE.AND UP3, UPT, UR6, 0x1, UPT ;  /* 0x000000010600788c */ /* 0x000fe4000bf65270 */
[----:B------:R-:W-:Y:S02]  /*0090*/  ULDC.64 UR4, c[0x0][0x2c8] ;  /* 0x0000b20000047ab9 */ /* 0x000fe40000000a00 */
[----:B------:R-:W-:Y:S02]  /*00a0*/  UMOV UR8, 0x1 ;  /* 0x0000000100087882 */ /* 0x000fe40000000000 */
[----:B------:R-:W-:Y:S02]  /*00b0*/  ULDC UR7, c[0x0][0x168] ;  /* 0x00005a0000077ab9 */ /* 0x000fe40000000800 */
[----:B------:R-:W-:-:S02]  /*00c0*/  UIADD3 UR7, UR8, -UR7, URZ ;  /* 0x8000000708077290 */ /* 0x000fc4000fffe03f */
[----:B-1----:R-:W-:-:S04]  /*00d0*/  USHF.L.U32 UR17, UR17, 0x7, URZ ;  /* 0x0000000711117899 */ /* 0x002fc8000800063f */
[----:B------:R-:W-:Y:S02]  /*00e0*/  @UP3 UIADD3 UR10, UR17, 0x7f, URZ ;  /* 0x0000007f110a3890 */ /* 0x000fe4000fffe03f */
[----:B------:R-:W-:Y:S02]  /*00f0*/  UIADD3 UR9, UR17, 0x7f, URZ ;  /* 0x0000007f11097890 */ /* 0x000fe4000fffe03f */
[----:B------:R-:W-:-:S04]  /*0100*/  UIMAD.WIDE.U32 UR10, UR10, UR4, URZ ;  /* 0x000000040a0a72a5 */ /* 0x000fc8000f8e003f */
[----:B------:R-:W-:-:S03]  /*0110*/  @UP3 USHF.R.U32.HI UR9, URZ, UR5, UR11 ;  /* 0x000000053f093299 */ /* 0x000fc6000801160b */
[----:B------:R-:W-:Y:S02]  /*0120*/  ULDC.64 UR4, c[0x0][0x328] ;  /* 0x0000ca0000047ab9 */ /* 0x000fe40000000a00 */
[----:B------:R-:W-:-:S03]  /*0130*/  UISETP.LE.AND UP2, UPT, UR8, UR5, UPT ;  /* 0x000000050800728c */ /* 0x000fc6000bf43270 */
[----:B------:R-:W-:Y:S02]  /*0140*/  ULDC UR5, c[0x0][0x1d0] ;  /* 0x0000740000057ab9 */ /* 0x000fe40000000800 */
[----:B------:R-:W-:Y:S01]  /*0150*/  UIADD3 UR5, UR9, UR5, UR7 ;  /* 0x0000000509057290 */ /* 0x000fe2000fffe007 */
[----:B------:R-:W-:-:S03]  /*0160*/  PLOP3.LUT P0, PT, PT, PT, UP2, 0x40, 0x0 ;  /* 0x000000000000781c */ /* 0x000fc60003f0e828 */
[----:B------:R-:W-:-:S06]  /*0170*/  UIADD3 UR4, UR5, UR4, URZ ;  /* 0x0000000405047290 */ /* 0x000fcc000fffe03f */
[----:B------:R-:W-:-:S04]  /*0180*/  MOV R0, UR4 ;  /* 0x0000000400007c02 */ /* 0x000fc80008000f00 */
[----:B------:R-:W-:Y:S05]  /*0190*/  @P0 BRA `(.L_x_874) ;  /* 0x0000013000000947 */ /* 0x000fea0003800000 */
[----:B--2---:R-:W-:Y:S01]  /*01a0*/  ISETP.LT.AND P0, PT, RZ, UR5, PT ;  /* 0x00000005ff007c0c */ /* 0x004fe2000bf01270 */
[----:B------:R-:W-:-:S12]  /*01b0*/  UIADD3 UR7, UR5, -0x1, URZ ;  /* 0xffffffff05077890 */ /* 0x000fd8000fffe03f */
[----:B------:R-:W-:Y:S05]  /*01c0*/  @P0 BRA `(.L_x_875) ;  /* 0x0000008000000947 */ /* 0x000fea0003800000 */
[----:B------:R-:W-:Y:S02]  /*01d0*/  ULDC UR4, c[0x0][0x32c] ;  /* 0x0000cb0000047ab9 */ /* 0x000fe40000000800 */
[----:B------:R-:W-:Y:S02]  /*01e0*/  UISETP.NE.AND UP0, UPT, UR8, UR4, UPT ;  /* 0x000000040800728c */ /* 0x000fe4000bf05270 */
[----:B------:R-:W-:-:S03]  /*01f0*/  UIADD3 UR7, -UR5, URZ, URZ ;  /* 0x0000003f05077290 */ /* 0x000fc6000fffe13f */
[----:B------:R-:W-:Y:S02]  /*0200*/  ULDC.64 UR4, c[0x0][0x330] ;  /* 0x0000cc0000047ab9 */ /* 0x000fe40000000a00 */
[----:B------:R-:W-:-:S04]  /*0210*/  UIMAD.WIDE.U32 UR8, UR7, UR4, URZ ;  /* 0x00000004070872a5 */ /* 0x000fc8000f8e003f */
[----:B------:R-:W-:-:S04]  /*0220*/  @UP0 USHF.R.U32.HI UR7, URZ, UR5, UR9 ;  /* 0x000000053f070299 */ /* 0x000fc80008011609 */
[----:B------:R-:W-:Y:S01]  /*0230*/  ULOP3.LUT UR7, URZ, UR7, URZ, 0x33, !UPT ;  /* 0x000000073f077292 */ /* 0x000fe2000f8e333f */
[----:B------:R-:W-:Y:S05]  /*0240*/  BRA `(.L_x_876) ;  /* 0x0000005000007947 */ /* 0x000fea0003800000 */
.L_x_875:
[----:B------:R-:W-:Y:S02]  /*0250*/  ULDC UR4, c[0x0][0x32c] ;  /* 0x0000cb0000047ab9 */ /* 0x000fe40000000800 */
[----:B------:R-:W-:-:S03]  /*0260*/  UISETP.NE.AND UP0, UPT, UR8, UR4, UPT ;  /* 0x000000040800728c */ /* 0x000fc6000bf05270 */
[----:B------:R-:W-:Y:S02]  /*0270*/  ULDC.64 UR4, c[0x0][0x330] ;  /* 0x0000cc0000047ab9 */ /* 0x000fe40000000a00 */
[----:B------:R-:W-:-:S06]  /*0280*/  UIMAD.WIDE.U32 UR8, UR7, UR4, URZ ;  /* 0x00000004070872a5 */ /* 0x000fcc000f8e003f */
[----:B------:R-:W-:Y:S02]  /*0290*/  @UP0 USHF.R.U32.HI UR7, URZ, UR5, UR9 ;  /* 0x000000053f070299 */ /* 0x000fe40008011609 */
.L_x_876:
[----:B------:R-:W-:Y:S02]  /*02a0*/  ULDC UR4, c[0x0][0x32c] ;  /* 0x0000cb0000047ab9 */ /* 0x000fe40000000800 */
[----:B------:R-:W-:-:S06]  /*02b0*/  UIMAD UR4, UR7, UR4, UR4 ;  /* 0x00000004070472a4 */ /* 0x000fcc000f8e0204 */
[----:B------:R-:W-:-:S03]  /*02c0*/  IMNMX R0, R0, UR4, PT ;  /* 0x0000000400007c17 */ /* 0x000fc6000b800200 */
.L_x_874:
[----:B--2---:R-:W-:Y:S01]  /*02d0*/  UMOV UR7, 0x2f ;  /* 0x0000002f00077882 */ /* 0x004fe20000000000 */
[----:B------:R-:W-:Y:S01]  /*02e0*/  IADD3 R0, R0, 0x2f, RZ ;  /* 0x0000002f00007810 */ /* 0x000fe20007ffe0ff */
[----:B------:R-:W-:Y:S01]  /*02f0*/  ULDC UR16, c[0x0][0x1d0] ;  /* 0x0000740000107ab9 */ /* 0x000fe20000000800 */
[----:B------:R-:W-:Y:S01]  /*0300*/  PLOP3.LUT P0, PT, PT, PT, UP2, 0x40, 0x0 ;  /* 0x000000000000781c */ /* 0x000fe20003f0e828 */
[----:B------:R-:W-:Y:S02]  /*0310*/  UIADD3 UR7, UR7, UR16, URZ ;  /* 0x0000001007077290 */ /* 0x000fe4000fffe03f */
[----:B------:R-:W-:Y:S01]  /*0320*/  ULDC.64 UR4, c[0x0][0x2c8] ;  /* 0x0000b20000047ab9 */ /* 0x000fe20000000a00 */
[----:B------:R-:W-:Y:S01]  /*0330*/  IMAD.HI R0, R0, 0x2aaaaaab, RZ ;  /* 0x2aaaaaab00007827 */ /* 0x000fe200078e02ff */
[----:B------:R-:W-:Y:S02]  /*0340*/  UIMAD.WIDE UR8, UR7, 0x2aaaaaab, URZ ;  /* 0x2aaaaaab070878a5 */ /* 0x000fe4000f8e023f */
[----:B------:R-:W-:-:S02]  /*0350*/  UIMAD.WIDE.U32 UR10, UR17, UR4, URZ ;  /* 0x00000004110a72a5 */ /* 0x000fc4000f8e003f */
[----:B------:R-:W-:Y:S01]  /*0360*/  ULDC UR7, c[0x0][0x168] ;  /* 0x00005a0000077ab9 */ /* 0x000fe20000000800 */
[----:B------:R-:W-:Y:S01]  /*0370*/  SHF.R.U32.HI R2, RZ, 0x1f, R0 ;  /* 0x0000001fff027819 */ /* 0x000fe20000011600 */
[----:B------:R-:W-:Y:S02]  /*0380*/  UIADD3 UR16, UR16, -UR7, URZ ;  /* 0x8000000710107290 */ /* 0x000fe4000fffe03f */
[----:B------:R-:W-:Y:S01]  /*0390*/  USHF.R.U32.HI UR7, URZ, 0x1f, UR9 ;  /* 0x0000001f3f077899 */ /* 0x000fe20008011609 */
[----:B------:R-:W-:Y:S01]  /*03a0*/  LEA.HI.SX32 R0, R0, R2, 0x1d ;  /* 0x0000000200007211 */ /* 0x000fe200078feaff */
[----:B------:R-:W-:Y:S02]  /*03b0*/  UMOV UR4, UR17 ;  /* 0x0000001100047c82 */ /* 0x000fe40008000000 */
[----:B------:R-:W-:Y:S02]  /*03c0*/  @UP3 USHF.R.U32.HI UR4, URZ, UR5, UR11 ;  /* 0x000000053f043299 */ /* 0x000fe4000801160b */
[----:B------:R-:W-:-:S02]  /*03d0*/  ULEA.HI.SX32 UR9, UR9, UR7, 0x1d ;  /* 0x0000000709097291 */ /* 0x000fc4000f8fea3f */
[----:B------:R-:W-:Y:S02]  /*03e0*/  UIADD3 UR4, UR16, UR4, URZ ;  /* 0x0000000410047290 */ /* 0x000fe4000fffe03f */
[----:B------:R-:W-:Y:S02]  /*03f0*/  ULDC UR5, c[0x0][0x324] ;  /* 0x0000c90000057ab9 */ /* 0x000fe40000000800 */
[----:B------:R-:W-:Y:S01]  /*0400*/  UIADD3 UR7, UR4, -UR5, URZ ;  /* 0x8000000504077290 */ /* 0x000fe2000fffe03f */
[----:B------:R-:W-:Y:S01]  /*0410*/  IMNMX R242, R0, UR9, PT ;  /* 0x0000000900f27c17 */ /* 0x000fe2000b800200 */
[----:B------:R-:W-:Y:S05]  /*0420*/  @P0 BRA `(.L_x_877) ;  /* 0x0000015000000947 */ /* 0x000fea0003800000 */
[----:B------:R-:W-:Y:S02]  /*0430*/  UMOV UR8, UR4 ;  /* 0x0000000400087c82 */ /* 0x000fe40008000000 */
[----:B------:R-:W-:-:S06]  /*0440*/  UISETP.GT.AND UP0, UPT, UR8, -0x1, UPT ;  /* 0xffffffff0800788c */ /* 0x000fcc000bf04270 */
[----:B------:R-:W-:-:S13]  /*0450*/  PLOP3.LUT P0, PT, PT, PT, UP0, 0x80, 0x0 ;  /* 0x000000000000781c */ /* 0x000fda0003f0f008 */
[----:B------:R-:W-:Y:S05]  /*0460*/  @P0 BRA `(.L_x_878) ;  /* 0x0000008000000947 */ /* 0x000fea0003800000 */
[----:B------:R-:W-:Y:S02]  /*0470*/  ULDC UR4, c[0x0][0x32c] ;  /* 0x0000cb0000047ab9 */ /* 0x000fe40000000800 */
[----:B------:R-:W-:Y:S02]  /*0480*/  UISETP.NE.AND UP0, UPT, UR4, 0x1, UPT ;  /* 0x000000010400788c */ /* 0x000fe4000bf05270 */
[----:B------:R-:W-:Y:S02]  /*0490*/  ULOP3.LUT UR8, URZ, UR8, URZ, 0x33, !UPT ;  /* 0x000000083f087292 */ /* 0x000fe4000f8e333f */
[----:B------:R-:W-:Y:S02]  /*04a0*/  ULDC.64 UR4, c[0x0][0x330] ;  /* 0x0000cc0000047ab9 */ /* 0x000fe40000000a00 */
[----:B------:R-:W-:-:S05]  /*04b0*/  UIMAD.WIDE.U32 UR10, UR8, UR4, URZ ;  /* 0x00000004080a72a5 */ /* 0x000fca000f8e003f */
[----:B------:R-:W-:-:S04]  /*04c0*/  @UP0 USHF.R.U32.HI UR8, URZ, UR5, UR11 ;  /* 0x000000053f080299 */ /* 0x000fc8000801160b */
[----:B------:R-:W-:Y:S01]  /*04d0*/  ULOP3.LUT UR8, URZ, UR8, URZ, 0x33, !UPT ;  /* 0x000000083f087292 */ /* 0x000fe2000f8e333f */
[----:B------:R-:W-:Y:S05]  /*04e0*/  BRA `(.L_x_879) ;  /* 0x0000005000007947 */ /* 0x000fea0003800000 */
.L_x_878:
[----:B------:R-:W-:Y:S02]  /*04f0*/  ULDC UR4, c[0x0][0x32c] ;  /* 0x0000cb0000047ab9 */ /* 0x000fe40000000800 */
[----:B------:R-:W-:-:S03]  /*0500*/  UISETP.NE.AND UP0, UPT, UR4, 0x1, UPT ;  /* 0x000000010400788c */ /* 0x000fc6000bf05270 */
[----:B------:R-:W-:Y:S02]  /*0510*/  ULDC.64 UR4, c[0x0][0x330] ;  /* 0x0000cc0000047ab9 */ /* 0x000fe40000000a00 */
[----:B------:R-:W-:-:S06]  /*0520*/  UIMAD.WIDE.U32 UR10, UR8, UR4, URZ ;  /* 0x00000004080a72a5 */ /* 0x000fcc000f8e003f */
[----:B------:R-:W-:Y:S02]  /*0530*/  @UP0 USHF.R.U32.HI UR8, URZ, UR5, UR11 ;  /* 0x000000053f080299 */ /* 0x000fe4000801160b */
.L_x_879:
[----:B------:R-:W-:Y:S02]  /*0540*/  ULDC UR4, c[0x0][0x32c] ;  /* 0x0000cb0000047ab9 */ /* 0x000fe40000000800 */
[----:B------:R-:W-:-:S04]  /*0550*/  UIMAD UR4, UR8, UR4, URZ ;  /* 0x00000004080472a4 */ /* 0x000fc8000f8e023f */
[----:B------:R-:W-:-:S04]  /*0560*/  UISETP.LT.AND UP0, UPT, UR7, UR4, UPT ;  /* 0x000000040700728c */ /* 0x000fc8000bf01270 */
[----:B------:R-:W-:-:S04]  /*0570*/  USEL UR7, UR7, UR4, !UP0 ;  /* 0x0000000407077287 */ /* 0x000fc8000c000000 */
.L_x_877:
[----:B------:R-:W-:Y:S01]  /*0580*/  UIMAD.WIDE UR4, UR7, 0x2aaaaaab, URZ ;  /* 0x2aaaaaab070478a5 */ /* 0x000fe2000f8e023f */
[----:B------:R-:W-:Y:S01]  /*0590*/  PLOP3.LUT P4, PT, PT, PT, PT, 0x80, 0x0 ;  /* 0x000000000000781c */ /* 0x000fe20003f8f070 */
[----:B------:R-:W-:Y:S01]  /*05a0*/  ULDC.64 UR14, c[0x0][0x118] ;  /* 0x00004600000e7ab9 */ /* 0x000fe20000000a00 */
[----:B------:R-:W-:Y:S01]  /*05b0*/  CS2R R126, SRZ ;  /* 0x00000000007e7805 */ /* 0x000fe2000001ff00 */
[----:B------:R-:W-:Y:S01]  /*05c0*/  USHF.R.U32.HI UR4, URZ, 0x1f, UR5 ;  /* 0x0000001f3f047899 */ /* 0x000fe20008011605 */
[----:B------:R-:W-:Y:S01]  /*05d0*/  CS2R R124, SRZ ;  /* 0x00000000007c7805 */ /* 0x000fe2000001ff00 */
[----:B------:R-:W-:Y:S01]  /*05e0*/  IMAD.MOV.U32 R23, RZ, RZ, RZ ;  /* 0x000000ffff177224 */ /* 0x000fe200078e00ff */
[----:B------:R-:W-:Y:S01]  /*05f0*/  CS2R R24, SRZ ;  /* 0x0000000000187805 */ /* 0x000fe2000001ff00 */
[----:B------:R-:W-:Y:S01]  /*0600*/  ULEA.HI.SX32 UR4, UR5, UR4, 0x1d ;  /* 0x0000000405047291 */ /* 0x000fe2000f8fea3f */
[----:B------:R-:W-:Y:S01]  /*0610*/  IMAD.MOV.U32 R130, RZ, RZ, RZ ;  /* 0x000000ffff827224 */ /* 0x000fe200078e00ff */
[----:B------:R-:W-:Y:S01]  /*0620*/  MOV R128, RZ ;  /* 0x000000ff00807202 */ /* 0x000fe20000000f00 */
[----:B------:R-:W-:Y:S01]  /*0630*/  CS2R R122, SRZ ;  /* 0x00000000007a7805 */ /* 0x000fe2000001ff00 */
[----:B------:R-:W-:Y:S01]  /*0640*/  UISETP.LT.AND UP0, UPT, URZ, UR4, UPT ;  /* 0x000000043f00728c */ /* 0x000fe2000bf01270 */
[----:B------:R-:W-:Y:S01]  /*0650*/  CS2R R120, SRZ ;  /* 0x0000000000787805 */ /* 0x000fe2000001ff00 */
[----:B------:R-:W-:Y:S01]  /*0660*/  IMAD.MOV.U32 R118, RZ, RZ, RZ ;  /* 0x000000ffff767224 */ /* 0x000fe200078e00ff */
[----:B------:R-:W-:Y:S01]  /*0670*/  CS2R R26, SRZ ;  /* 0x00000000001a7805 */ /* 0x000fe2000001ff00 */
[----:B------:R-:W-:Y:S01]  /*0680*/  USEL UR8, URZ, UR4, !UP0 ;  /* 0x000000043f087287 */ /* 0x000fe2000c000000 */
[----:B------:R-:W-:Y:S01]  /*0690*/  MOV R116, RZ ;  /* 0x000000ff00747202 */ /* 0x000fe20000000f00 */
[----:B------:R-:W-:Y:S01]  /*06a0*/  CS2R R110, SRZ ;  /* 0x00000000006e7805 */ /* 0x000fe2000001ff00 */
[----:B------:R-:W-:Y:S01]  /*06b0*/  CS2R R108, SRZ ;  /* 0x00000000006c7805 */ /* 0x000fe2000001ff00 */
[----:B------:R-:W-:Y:S01]  /*06c0*/  IMAD.MOV.U32 R114, RZ, RZ, RZ ;  /* 0x000000ffff727224 */ /* 0x000fe200078e00ff */
[----:B------:R-:W-:Y:S01]  /*06d0*/  CS2R R28, SRZ ;  /* 0x00000000001c7805 */ /* 0x000fe2000001ff00 */
[----:B------:R-:W-:Y:S01]  /*06e0*/  ISETP.GT.AND P0, PT, R242, UR8, PT ;  /* 0x00000008f2007c0c */ /* 0x000fe2000bf04270 */
        /* <DEDUP_REMOVED lines=63> */
[----:B------:R-:W-:Y:S05]  /*0ae0*/  @!P0 BRA `(.L_x_880) ;  /* 0x00013c4000008947 */ /* 0x000fea0003800000 */
[----:B------:R-:W-:-:S04]  /*0af0*/  ISETP.NE.U32.AND P6, PT, RZ, c[0x0][0x340], PT ;  /* 0x0000d000ff007a0c */ /* 0x000fc80003fc5070 */
[----:B------:R-:W-:-:S13]  /*0b00*/  ISETP.NE.AND.EX P6, PT, RZ, c[0x0][0x344], PT, P6 ;  /* 0x0000d100ff007a0c */ /* 0x000fda0003fc5360 */
[----:B------:R-:W-:-:S04]  /*0b10*/  @P6 IMAD.MOV.U32 R2, RZ, RZ, 0x4 ;  /* 0x00000004ff026424 */ /* 0x000fc800078e00ff */
[----:B------:R-:W-:-:S05]  /*0b20*/  @P6 IMAD.WIDE R2, R22, R2, c[0x0][0x340] ;  /* 0x0000d00016026625 */ /* 0x000fca00078e0202 */
[----:B------:R1:W2:Y:S01]  /*0b30*/  @P6 LDG.E R20, [R2.64] ;  /* 0x0000000e02146981 */ /* 0x0002a2000c1e1900 */
[----:B------:R-:W-:Y:S01]  /*0b40*/  SHF.R.S32.HI R126, RZ, 0x1f, R129 ;  /* 0x0000001fff7e7819 */ /* 0x000fe20000011481 */
[----:B------:R-:W-:Y:S01]  /*0b50*/  ULDC UR4, c[0x0][0x168] ;  /* 0x00005a0000047ab9 */ /* 0x000fe20000000800 */
[----:B------:R-:W-:Y:S01]  /*0b60*/  PLOP3.LUT P1, PT, PT, PT, UP3, 0x80, 0x0 ;  /* 0x000000000000781c */ /* 0x000fe20003f2f038 */
[----:B------:R-:W3:Y:S01]  /*0b70*/  S2R R40, SR_CTAID.Y ;  /* 0x0000000000287919 */ /* 0x000ee20000002600 */
[----:B------:R-:W-:Y:S01]  /*0b80*/  PLOP3.LUT P0, PT, PT, PT, UP3, 0x80, 0x0 ;  /* 0x000000000000781c */ /* 0x000fe20003f0f038 */
[----:B------:R-:W-:Y:S01]  /*0b90*/  UIMAD UR4, UR6, UR4, URZ ;  /* 0x00000004060472a4 */ /* 0x000fe2000f8e023f */
[----:B------:R-:W-:Y:S01]  /*0ba0*/  SHF.R.S32.HI R21, RZ, 0x1f, R22 ;  /* 0x0000001fff157819 */ /* 0x000fe20000011416 */
[----:B------:R-:W-:Y:S01]  /*0bb0*/  UMOV UR11, 0x5 ;  /* 0x00000005000b7882 */ /* 0x000fe20000000000 */
[----:B------:R-:W-:Y:S01]  /*0bc0*/  IADD3 R122, R242, -0x1, RZ ;  /* 0xfffffffff27a7810 */ /* 0x000fe20007ffe0ff */
[----:B------:R-:W-:Y:S01]  /*0bd0*/  ULDC.64 UR6, c[0x0][0x1e0] ;  /* 0x0000780000067ab9 */ /* 0x000fe20000000a00 */
[----:B------:R-:W-:Y:S01]  /*0be0*/  LEA.HI R124, R126, R129, RZ, 0x5 ;  /* 0x000000817e7c7211 */ /* 0x000fe200078f28ff */
[----:B------:R-:W-:-:S02]  /*0bf0*/  UIMAD.WIDE.U32 UR12, UR6, 0x20, URZ ;  /* 0x00000020060c78a5 */ /* 0x000fc4000f8e003f */
[----:B------:R-:W-:Y:S01]  /*0c00*/  USHF.L.U32 UR9, UR7, 0x5, URZ ;  /* 0x0000000507097899 */ /* 0x000fe2000800063f */
[----:B------:R-:W-:-:S03]  /*0c10*/  SHF.R.S32.HI R123, RZ, 0x5, R124 ;  /* 0x00000005ff7b7819 */ /* 0x000fc6000001147c */
[----:B------:R-:W-:Y:S01]  /*0c20*/  UIADD3 UR9, UR13, UR9, URZ ;  /* 0x000000090d097290 */ /* 0x000fe2000fffe03f */
[----:B-1----:R-:W-:Y:S02]  /*0c30*/  LEA.HI R2, R126, R129, RZ, 0x3 ;  /* 0x000000817e027211 */ /* 0x002fe400078f18ff */
[----:B---3--:R-:W-:Y:S01]  /*0c40*/  SHF.R.S32.HI R41, RZ, 0x1f, R40 ;  /* 0x0000001fff297819 */ /* 0x008fe20000011428 */
[----:B------:R-:W-:Y:S01]  /*0c50*/  IMAD.WIDE.U32 R6, R40, c[0x0][0x1b8], RZ ;  /* 0x00006e0028067a25 */ /* 0x000fe200078e00ff */
[----:B------:R-:W-:Y:S02]  /*0c60*/  LOP3.LUT R0, R2, 0xfffffff8, RZ, 0xc0, !PT ;  /* 0xfffffff802007812 */ /* 0x000fe400078ec0ff */
[----:B------:R-:W-:Y:S01]  /*0c70*/  SHF.R.S32.HI R29, RZ, 0x3, R2 ;  /* 0x00000003ff1d7819 */ /* 0x000fe20000011402 */
[----:B------:R-:W-:Y:S02]  /*0c80*/  IMAD R2, R41, c[0x0][0x1b8], RZ ;  /* 0x00006e0029027a24 */ /* 0x000fe400078e02ff */
[----:B------:R-:W-:Y:S01]  /*0c90*/  IMAD.IADD R31, R129, 0x1, -R0 ;  /* 0x00000001811f7824 */ /* 0x000fe200078e0a00 */
[----:B------:R-:W-:Y:S01]  /*0ca0*/  IADD3 R13, R29, UR17, RZ ;  /* 0x000000111d0d7c10 */ /* 0x000fe2000fffe0ff */
[----:B------:R-:W-:Y:S01]  /*0cb0*/  IMAD R2, R40, c[0x0][0x1bc], R2 ;  /* 0x00006f0028027a24 */ /* 0x000fe200078e0202 */
[--C-:B------:R-:W-:Y:S01]  /*0cc0*/  SHF.R.S32.HI R36, RZ, 0x1f, R29.reuse ;  /* 0x0000001fff247819 */ /* 0x100fe2000001141d */
[----:B------:R-:W-:Y:S01]  /*0cd0*/  IMAD R0, R31, 0x10, R29 ;  /* 0x000000101f007824 */ /* 0x000fe200078e021d */
[----:B------:R-:W-:Y:S01]  /*0ce0*/  IADD3 R15, R13, 0x70, RZ ;  /* 0x000000700d0f7810 */ /* 0x000fe20007ffe0ff */
[----:B------:R-:W-:-:S02]  /*0cf0*/  IMAD.IADD R3, R7, 0x1, R2 ;  /* 0x0000000107037824 */ /* 0x000fc400078e0202 */
[----:B------:R-:W-:Y:S01]  /*0d00*/  IMAD R7, R21, c[0x0][0x1c0], RZ ;  /* 0x0000700015077a24 */ /* 0x000fe200078e02ff */
[----:B------:R-:W-:Y:S01]  /*0d10*/  IADD3 R4, R0, UR17, RZ ;  /* 0x0000001100047c10 */ /* 0x000fe2000fffe0ff */
[----:B------:R-:W-:Y:S02]  /*0d20*/  IMAD.MOV.U32 R2, RZ, RZ, R6 ;  /* 0x000000ffff027224 */ /* 0x000fe400078e0006 */
[----:B------:R-:W-:Y:S02]  /*0d30*/  IMAD R6, R22, c[0x0][0x1c4], R7 ;  /* 0x0000710016067a24 */ /* 0x000fe400078e0207 */
[----:B------:R-:W-:Y:S01]  /*0d40*/  @P1 IMAD.HI.U32 R5, R4, c[0x0][0x2c8], RZ ;  /* 0x0000b20004051a27 */ /* 0x000fe200078e00ff */
[----:B------:R-:W-:-:S03]  /*0d50*/  ISETP.GE.AND P1, PT, R13, UR4, PT ;  /* 0x000000040d007c0c */ /* 0x000fc6000bf26270 */
[----:B------:R-:W-:Y:S01]  /*0d60*/  IMAD.MOV.U32 R0, RZ, RZ, R4 ;  /* 0x000000ffff007224 */ /* 0x000fe200078e0004 */
[----:B------:R-:W-:Y:S01]  /*0d70*/  @P0 SHF.R.U32.HI R0, RZ, c[0x0][0x2cc], R5 ;  /* 0x0000b300ff000a19 */ /* 0x000fe20000011605 */
[----:B------:R-:W-:-:S03]  /*0d80*/  IMAD.WIDE.U32 R2, R22, c[0x0][0x1c0], R2 ;  /* 0x0000700016027a25 */ /* 0x000fc600078e0002 */
[--C-:B------:R-:W-:Y:S01]  /*0d90*/  SHF.R.S32.HI R7, RZ, 0x1f, R0.reuse ;  /* 0x0000001fff077819 */ /* 0x100fe20000011400 */
[----:B------:R-:W-:Y:S02]  /*0da0*/  IMAD.MOV R5, RZ, RZ, -R0 ;  /* 0x000000ffff057224 */ /* 0x000fe400078e0a00 */
[----:B------:R-:W-:Y:S01]  /*0db0*/  IMAD.IADD R3, R3, 0x1, R6 ;  /* 0x0000000103037824 */ /* 0x000fe200078e0206 */
[----:B------:R-:W-:Y:S01]  /*0dc0*/  IADD3 R6, R13, 0x10, RZ ;  /* 0x000000100d067810 */ /* 0x000fe20007ffe0ff */
[----:B------:R-:W-:Y:S02]  /*0dd0*/  IMAD R5, R5, c[0x0][0x2c4], R4 ;  /* 0x0000b10005057a24 */ /* 0x000fe400078e0204 */
[----:B------:R-:W-:Y:S01]  /*0de0*/  IMAD R7, R7, c[0x0][0x1b0], RZ ;  /* 0x00006c0007077a24 */ /* 0x000fe200078e02ff */
[----:B------:R-:W-:Y:S01]  /*0df0*/  ISETP.GE.AND P4, PT, R6, UR4, PT ;  /* 0x0000000406007c0c */ /* 0x000fe2000bf86270 */
[----:B------:R-:W-:Y:S01]  /*0e00*/  IMAD.WIDE.U32 R2, R0, c[0x0][0x1b0], R2 ;  /* 0x00006c0000027a25 */ /* 0x000fe200078e0002 */
[----:B------:R-:W-:-:S03]  /*0e10*/  SHF.R.S32.HI R4, RZ, 0x1f, R5 ;  /* 0x0000001fff047819 */ /* 0x000fc60000011405 */
[----:B------:R-:W-:Y:S01]  /*0e20*/  IMAD R0, R0, c[0x0][0x1b4], R7 ;  /* 0x00006d0000007a24 */ /* 0x000fe200078e0207 */
[----:B------:R-:W-:Y:S01]  /*0e30*/  LEA.HI R7, R126, R129, RZ, 0x6 ;  /* 0x000000817e077211 */ /* 0x000fe200078f30ff */
[----:B------:R-:W-:Y:S02]  /*0e40*/  IMAD R19, R41, c[0x0][0x1e8], RZ ;  /* 0x00007a0029137a24 */ /* 0x000fe400078e02ff */
[----:B------:R-:W-:Y:S02]  /*0e50*/  IMAD.IADD R3, R3, 0x1, R0 ;  /* 0x0000000103037824 */ /* 0x000fe400078e0200 */
[----:B------:R-:W-:Y:S02]  /*0e60*/  IMAD R0, R4, c[0x0][0x1a8], RZ ;  /* 0x00006a0004007a24 */ /* 0x000fe400078e02ff */
[----:B------:R-:W-:-:S04]  /*0e70*/  IMAD.WIDE.U32 R2, R5, c[0x0][0x1a8], R2 ;  /* 0x00006a0005027a25 */ /* 0x000fc800078e0002 */
[----:B------:R-:W-:Y:S01]  /*0e80*/  IMAD R0, R5, c[0x0][0x1ac], R0 ;  /* 0x00006b0005007a24 */ /* 0x000fe200078e0200 */
[C---:B------:R-:W-:Y:S01]  /*0e90*/  LEA R17, P0, R2.reuse, c[0x0][0x160], 0x1 ;  /* 0x0000580002117a11 */ /* 0x040fe200078008ff */
[----:B------:R-:W-:Y:S02]  /*0ea0*/  IMAD.SHL.U32 R4, R31, 0x8, RZ ;  /* 0x000000081f047824 */ /* 0x000fe400078e00ff */
[----:B------:R-:W-:Y:S02]  /*0eb0*/  IMAD.IADD R0, R3, 0x1, R0 ;  /* 0x0000000103007824 */ /* 0x000fe400078e0200 */
[----:B------:R-:W-:Y:S01]  /*0ec0*/  IMAD.SHL.U32 R3, R29, 0x40, RZ ;  /* 0x000000401d037824 */ /* 0x000fe200078e00ff */
[----:B------:R-:W-:Y:S01]  /*0ed0*/  SHFL.IDX PT, R10, R17, 0x1, 0x181f ;  /* 0x00381f00110a7f89 */ /* 0x000fe200000e0000 */
[----:B------:R-:W-:Y:S01]  /*0ee0*/  IMAD.SHL.U32 R7, R7, 0x8, RZ ;  /* 0x0000000807077824 */ /* 0x000fe200078e00ff */
[----:B------:R-:W-:Y:S01]  /*0ef0*/  LEA.HI.X R16, R2, c[0x0][0x164], R0, 0x1, P0 ;  /* 0x0000590002107a11 */ /* 0x000fe200000f0c00 */
[----:B------:R-:W-:Y:S01]  /*0f00*/  IMAD R19, R40, c[0x0][0x1ec], R19 ;  /* 0x00007b0028137a24 */ /* 0x000fe200078e0213 */
[----:B------:R-:W1:Y:S01]  /*0f10*/  SHFL.IDX PT, R2, R17, RZ, 0x181f ;  /* 0x00181fff11027589 */ /* 0x000e6200000e0000 */
[----:B------:R-:W-:-:S02]  /*0f20*/  LOP3.LUT R0, R3, 0x1c0, RZ, 0xc0, !PT ;  /* 0x000001c003007812 */ /* 0x000fc400078ec0ff */
[----:B------:R-:W-:Y:S01]  /*0f30*/  ISETP.GE.AND P5, PT, R4, c[0x0][0x198], PT ;  /* 0x0000660004007a0c */ /* 0x000fe20003fa6270 */
[----:B------:R-:W3:Y:S01]  /*0f40*/  SHFL.IDX PT, R3, R16, RZ, 0x181f ;  /* 0x00181fff10037589 */ /* 0x000ee200000e0000 */
[----:B------:R-:W-:Y:S02]  /*0f50*/  LOP3.LUT R5, R0, 0x38, R4, 0xf8, !PT ;  /* 0x0000003800057812 */ /* 0x000fe400078ef804 */
[----:B------:R-:W-:Y:S01]  /*0f60*/  SHF.R.U32.HI R0, RZ, 0x3, R0 ;  /* 0x00000003ff007819 */ /* 0x000fe20000011600 */
[----:B------:R-:W4:Y:S03]  /*0f70*/  SHFL.IDX PT, R11, R16, 0x1, 0x181f ;  /* 0x00381f00100b7f89 */ /* 0x000f2600000e0000 */
[----:B------:R-:W-:Y:S02]  /*0f80*/  LOP3.LUT R6, R5, R0, RZ, 0x3c, !PT ;  /* 0x0000000005067212 */ /* 0x000fe400078e3cff */
[----:B------:R-:W-:-:S02]  /*0f90*/  IADD3 R5, R13, 0x20, RZ ;  /* 0x000000200d057810 */ /* 0x000fc40007ffe0ff */
[----:B------:R-:W-:Y:S02]  /*0fa0*/  IADD3 R0, R4, 0x40, RZ ;  /* 0x0000004004007810 */ /* 0x000fe40007ffe0ff */
[----:B------:R-:W-:Y:S02]  /*0fb0*/  ISETP.GE.AND P2, PT, R5, UR4, PT ;  /* 0x0000000405007c0c */ /* 0x000fe4000bf46270 */
[----:B------:R-:W-:Y:S02]  /*0fc0*/  @!P1 SHF.R.S32.HI R5, RZ, 0x1f, R0 ;  /* 0x0000001fff059819 */ /* 0x000fe40000011400 */
[----:B------:R-:W-:Y:S02]  /*0fd0*/  LOP3.LUT R8, R6, 0xfffffe00, R7, 0xf8, !PT ;  /* 0xfffffe0006087812 */ /* 0x000fe400078ef807 */
[----:B------:R-:W-:Y:S02]  /*0fe0*/  @!P1 LEA.HI R7, R5, R0, RZ, 0x3 ;  /* 0x0000000005079211 */ /* 0x000fe400078f18ff */
[----:B------:R-:W-:Y:S01]  /*0ff0*/  SHF.R.S32.HI R5, RZ, 0x1f, R4 ;  /* 0x0000001fff057819 */ /* 0x000fe20000011404 */
[----:B------:R-:W-:Y:S01]  /*1000*/  IMAD.SHL.U32 R243, R8, 0x2, RZ ;  /* 0x0000000208f37824 */ /* 0x000fe200078e00ff */
[----:B------:R-:W-:Y:S01]  /*1010*/  ISETP.GE.AND P3, PT, R0, c[0x0][0x198], PT ;  /* 0x0000660000007a0c */ /* 0x000fe20003f66270 */
[----:B------:R-:W5:Y:S01]  /*1020*/  SHFL.IDX PT, R8, R17, 0x2, 0x181f ;  /* 0x00581f0011087f89 */ /* 0x000f6200000e0000 */
[----:B-1----:R-:W-:-:S02]  /*1030*/  @!P1 LEA R6, P0, R4, R2, 0x1 ;  /* 0x0000000204069211 */ /* 0x002fc400078008ff */
[----:B------:R-:W-:Y:S02]  /*1040*/  @!P1 LOP3.LUT R9, R7, 0xfffffff8, RZ, 0xc0, !PT ;  /* 0xfffffff807099812 */ /* 0x000fe400078ec0ff */
[----:B---3--:R-:W-:Y:S02]  /*1050*/  @!P1 LEA.HI.X R7, R4, R3, R5, 0x1, P0 ;  /* 0x0000000304079211 */ /* 0x008fe400000f0c05 */
[----:B------:R-:W-:Y:S01]  /*1060*/  @!P4 SHF.R.S32.HI R12, RZ, 0x1f, R0 ;  /* 0x0000001fff0cc819 */ /* 0x000fe20000011400 */
[----:B------:R-:W-:Y:S02]  /*1070*/  @!P1 IMAD.WIDE R2, R9, 0x2, R2 ;  /* 0x0000000209029825 */ /* 0x000fe400078e0202 */
[----:B------:R-:W1:Y:S04]  /*1080*/  SHFL.IDX PT, R9, R16, 0x2, 0x181f ;  /* 0x00581f0010097f89 */ /* 0x000e6800000e0000 */
[----:B------:R3:W-:Y:S04]  /*1090*/  @!P1 LDGSTS.E.BYPASS.LTC128B.128 [R243+0x8080], [R6.64], !P5 ;  /* 0x0808000006f39fae */ /* 0x0007e8000e901d4e */
[----:B------:R1:W-:Y:S01]  /*10a0*/  @!P1 LDGSTS.E.BYPASS.LTC128B.128 [R243+0xc080], [R2.64], !P3 ;  /* 0x0c08000002f39fae */ /* 0x0003e2000d901d4e */
[----:B---3--:R-:W-:-:S02]  /*10b0*/  @!P4 LEA.HI R7, R12, R0, RZ, 0x3 ;  /* 0x000000000c07c211 */ /* 0x008fc400078f18ff */
[----:B------:R-:W-:Y:S02]  /*10c0*/  IADD3 R6, R13, 0x30, RZ ;  /* 0x000000300d067810 */ /* 0x000fe40007ffe0ff */
[----:B-1----:R-:W-:Y:S02]  /*10d0*/  @!P4 LEA R2, P0, R4, R10, 0x1 ;  /* 0x0000000a0402c211 */ /* 0x002fe400078008ff */
[----:B------:R-:W-:Y:S02]  /*10e0*/  @!P4 LOP3.LUT R7, R7, 0xfffffff8, RZ, 0xc0, !PT ;  /* 0xfffffff80707c812 */ /* 0x000fe400078ec0ff */
[----:B------:R-:W-:Y:S02]  /*10f0*/  ISETP.GE.AND P1, PT, R6, UR4, PT ;  /* 0x0000000406007c0c */ /* 0x000fe4000bf26270 */
[----:B------:R-:W1:Y:S01]  /*1100*/  SHFL.IDX PT, R6, R17, 0x3, 0x181f ;  /* 0x00781f0011067f89 */ /* 0x000e6200000e0000 */
[----:B----4-:R-:W-:Y:S01]  /*1110*/  @!P4 LEA.HI.X R3, R4, R11, R5, 0x1, P0 ;  /* 0x0000000b0403c211 */ /* 0x010fe200000f0c05 */
[----:B------:R-:W-:Y:S01]  /*1120*/  @!P4 IMAD.WIDE R10, R7, 0x2, R10 ;  /* 0x00000002070ac825 */ /* 0x000fe200078e020a */
[----:B------:R-:W-:Y:S01]  /*1130*/  @!P2 SHF.R.S32.HI R12, RZ, 0x1f, R0 ;  /* 0x0000001fff0ca819 */ /* 0x000fe20000011400 */
[----:B------:R-:W3:Y:S04]  /*1140*/  SHFL.IDX PT, R7, R16, 0x3, 0x181f ;  /* 0x00781f0010077f89 */ /* 0x000ee800000e0000 */
[----:B------:R4:W-:Y:S04]  /*1150*/  @!P4 LDGSTS.E.BYPASS.LTC128B.128 [R243+0x8880], [R2.64], !P5 ;  /* 0x0888000002f3cfae */ /* 0x0009e8000e901d4e */
[----:B------:R1:W-:Y:S01]  /*1160*/  @!P4 LDGSTS.E.BYPASS.LTC128B.128 [R243+0xc880], [R10.64], !P3 ;  /* 0x0c8800000af3cfae */ /* 0x0003e2000d901d4e */
[----:B----4-:R-:W-:-:S02]  /*1170*/  @!P2 LEA.HI R2, R12, R0, RZ, 0x3 ;  /* 0x000000000c02a211 */ /* 0x010fc400078f18ff */
[C---:B------:R-:W-:Y:S02]  /*1180*/  IADD3 R3, R13.reuse, 0x50, RZ ;  /* 0x000000500d037810 */ /* 0x040fe40007ffe0ff */
[----:B-1----:R-:W-:Y:S02]  /*1190*/  IADD3 R11, R13, 0x40, RZ ;  /* 0x000000400d0b7810 */ /* 0x002fe40007ffe0ff */
[----:B-----5:R-:W-:Y:S02]  /*11a0*/  @!P2 LEA R10, P4, R4, R8, 0x1 ;  /* 0x00000008040aa211 */ /* 0x020fe400078808ff */
[----:B------:R-:W-:Y:S02]  /*11b0*/  @!P2 LOP3.LUT R2, R2, 0xfffffff8, RZ, 0xc0, !PT ;  /* 0xfffffff80202a812 */ /* 0x000fe400078ec0ff */
[----:B------:R-:W-:Y:S02]  /*11c0*/  ISETP.GE.AND P0, PT, R11, UR4, PT ;  /* 0x000000040b007c0c */ /* 0x000fe4000bf06270 */
[----:B------:R-:W-:Y:S01]  /*11d0*/  @!P2 LEA.HI.X R11, R4, R9, R5, 0x1, P4 ;  /* 0x00000009040ba211 */ /* 0x000fe200020f0c05 */
[----:B------:R-:W-:Y:S01]  /*11e0*/  @!P2 IMAD.WIDE R8, R2, 0x2, R8 ;  /* 0x000000020208a825 */ /* 0x000fe200078e0208 */
[----:B------:R-:W-:Y:S01]  /*11f0*/  ISETP.GE.AND P4, PT, R3, UR4, PT ;  /* 0x0000000403007c0c */ /* 0x000fe2000bf86270 */
[----:B------:R-:W1:Y:S01]  /*1200*/  SHFL.IDX PT, R2, R17, 0x4, 0x181f ;  /* 0x00981f0011027f89 */ /* 0x000e6200000e0000 */
[----:B------:R-:W-:-:S03]  /*1210*/  @!P1 SHF.R.S32.HI R3, RZ, 0x1f, R0 ;  /* 0x0000001fff039819 */ /* 0x000fc60000011400 */
[----:B------:R4:W-:Y:S04]  /*1220*/  @!P2 LDGSTS.E.BYPASS.LTC128B.128 [R243+0x9080], [R10.64], !P5 ;  /* 0x090800000af3afae */ /* 0x0009e8000e901d4e */
[----:B------:R5:W-:Y:S04]  /*1230*/  @!P2 LDGSTS.E.BYPASS.LTC128B.128 [R243+0xd080], [R8.64], !P3 ;  /* 0x0d08000008f3afae */ /* 0x000be8000d901d4e */
[----:B------:R-:W-:Y:S02]  /*1240*/  @!P4 SHF.R.S32.HI R18, RZ, 0x1f, R0 ;  /* 0x0000001fff12c819 */ /* 0x000fe40000011400 */
[----:B----4-:R-:W-:-:S02]  /*1250*/  @!P1 LEA.HI R10, R3, R0, RZ, 0x3 ;  /* 0x00000000030a9211 */ /* 0x010fc400078f18ff */
[----:B------:R-:W4:Y:S01]  /*1260*/  SHFL.IDX PT, R3, R16, 0x4, 0x181f ;  /* 0x00981f0010037f89 */ /* 0x000f2200000e0000 */
[----:B------:R-:W-:Y:S02]  /*1270*/  IADD3 R11, R13, 0x60, RZ ;  /* 0x000000600d0b7810 */ /* 0x000fe40007ffe0ff */
[----:B-----5:R-:W-:Y:S02]  /*1280*/  @!P1 LEA R8, P2, R4, R6, 0x1 ;  /* 0x0000000604089211 */ /* 0x020fe400078408ff */
[----:B------:R-:W-:Y:S02]  /*1290*/  @!P1 LOP3.LUT R10, R10, 0xfffffff8, RZ, 0xc0, !PT ;  /* 0xfffffff80a0a9812 */ /* 0x000fe400078ec0ff */
[----:B---3--:R-:W-:Y:S02]  /*12a0*/  @!P1 LEA.HI.X R9, R4, R7, R5, 0x1, P2 ;  /* 0x0000000704099211 */ /* 0x008fe400010f0c05 */
[----:B------:R-:W-:Y:S01]  /*12b0*/  ISETP.GE.AND P2, PT, R11, UR4, PT ;  /* 0x000000040b007c0c */ /* 0x000fe2000bf46270 */
[----:B------:R-:W-:Y:S01]  /*12c0*/  @!P1 IMAD.WIDE R6, R10, 0x2, R6 ;  /* 0x000000020a069825 */ /* 0x000fe200078e0206 */
[----:B------:R-:W-:Y:S03]  /*12d0*/  SHFL.IDX PT, R11, R16, 0x5, 0x181f ;  /* 0x00b81f00100b7f89 */ /* 0x000fe600000e0000 */
[----:B------:R-:W-:Y:S01]  /*12e0*/  IMAD R10, R36, c[0x0][0x1e0], RZ ;  /* 0x00007800240a7a24 */ /* 0x000fe200078e02ff */
[----:B------:R3:W-:Y:S04]  /*12f0*/  @!P1 LDGSTS.E.BYPASS.LTC128B.128 [R243+0x9880], [R8.64], !P5 ;  /* 0x0988000008f39fae */ /* 0x0007e8000e901d4e */
[----:B------:R5:W-:Y:S01]  /*1300*/  @!P1 LDGSTS.E.BYPASS.LTC128B.128 [R243+0xd880], [R6.64], !P3 ;  /* 0x0d88000006f39fae */ /* 0x000be2000d901d4e */
[----:B-1----:R-:W-:-:S04]  /*1310*/  @!P0 LEA R12, P1, R4, R2, 0x1 ;  /* 0x00000002040c8211 */ /* 0x002fc800078208ff */
[--C-:B----4-:R-:W-:Y:S02]  /*1320*/  @!P0 LEA.HI.X R13, R4, R3, R5.reuse, 0x1, P1 ;  /* 0x00000003040d8211 */ /* 0x110fe400008f0c05 */
[----:B------:R-:W-:Y:S01]  /*1330*/  ISETP.GE.AND P1, PT, R15, UR4, PT ;  /* 0x000000040f007c0c */ /* 0x000fe2000bf26270 */
[----:B------:R-:W-:Y:S02]  /*1340*/  ULDC.64 UR4, c[0x0][0x208] ;  /* 0x0000820000047ab9 */ /* 0x000fe40000000a00 */
[----:B------:R1:W-:Y:S01]  /*1350*/  @!P0 LDGSTS.E.BYPASS.LTC128B.128 [R243+0xa080], [R12.64], !P5 ;  /* 0x0a0800000cf38fae */ /* 0x0003e2000e901d4e */
[----:B------:R-:W-:Y:S02]  /*1360*/  USHF.L.U32 UR10, UR4, 0x5, URZ ;  /* 0x00000005040a7899 */ /* 0x000fe4000800063f */
[----:B------:R-:W-:Y:S01]  /*1370*/  USHF.L.U64.HI UR11, UR4, UR11, UR5 ;  /* 0x0000000b040b7299 */ /* 0x000fe20008010205 */
[----:B---3--:R-:W-:-:S04]  /*1380*/  IMAD.WIDE.U32 R8, R29, c[0x0][0x1e0], R4 ;  /* 0x000078001d087a25 */ /* 0x008fc800078e0004 */
[----:B-----5:R-:W-:Y:S01]  /*1390*/  IMAD R7, R29, c[0x0][0x1e4], R10 ;  /* 0x000079001d077a24 */ /* 0x020fe200078e020a */
[----:B------:R-:W-:Y:S01]  /*13a0*/  @!P0 SHF.R.S32.HI R6, RZ, 0x1f, R0 ;  /* 0x0000001fff068819 */ /* 0x000fe20000011400 */
[----:B------:R-:W1:Y:S02]  /*13b0*/  SHFL.IDX PT, R10, R17, 0x5, 0x181f ;  /* 0x00b81f00110a7f89 */ /* 0x000e6400000e0000 */
[----:B------:R-:W-:Y:S01]  /*13c0*/  IMAD.IADD R9, R9, 0x1, R7 ;  /* 0x0000000109097824 */ /* 0x000fe200078e0207 */
[----:B------:R-:W-:Y:S01]  /*13d0*/  @!P0 LEA.HI R6, R6, R0, RZ, 0x3 ;  /* 0x0000000006068211 */ /* 0x000fe200078f18ff */
[----:B------:R-:W-:Y:S02]  /*13e0*/  SHFL.IDX PT, R7, R16, 0x6, 0x181f ;  /* 0x00d81f0010077f89 */ /* 0x000fe400000e0000 */
[----:B------:R-:W-:Y:S01]  /*13f0*/  IMAD.WIDE.U32 R8, R40, c[0x0][0x1e8], R8 ;  /* 0x00007a0028087a25 */ /* 0x000fe200078e0008 */
[----:B------:R-:W-:Y:S02]  /*1400*/  @!P0 LOP3.LUT R14, R6, 0xfffffff8, RZ, 0xc0, !PT ;  /* 0xfffffff8060e8812 */ /* 0x000fe400078ec0ff */
[----:B------:R-:W-:Y:S01]  /*1410*/  SHFL.IDX PT, R6, R17, 0x6, 0x181f ;  /* 0x00d81f0011067f89 */ /* 0x000fe200000e0000 */
[----:B------:R-:W-:Y:S01]  /*1420*/  IMAD.IADD R9, R9, 0x1, R19 ;  /* 0x0000000109097824 */ /* 0x000fe200078e0213 */
[----:B------:R-:W-:Y:S01]  /*1430*/  SHF.R.S32.HI R19, RZ, 0x1f, R122 ;  /* 0x0000001fff137819 */ /* 0x000fe2000001147a */
[----:B------:R-:W-:-:S02]  /*1440*/  @!P0 IMAD.WIDE R14, R14, 0x2, R2 ;  /* 0x000000020e0e8825 */ /* 0x000fc400078e0202 */
[----:B------:R2:W3:Y:S04]  /*1450*/  SHFL.IDX PT, R2, R17, 0x7, 0x181f ;  /* 0x00f81f0011027f89 */ /* 0x0004e800000e0000 */
[----:B------:R4:W-:Y:S04]  /*1460*/  @!P0 LDGSTS.E.BYPASS.LTC128B.128 [R243+0xe080], [R14.64], !P3 ;  /* 0x0e0800000ef38fae */ /* 0x0009e8000d901d4e */
[----:B------:R5:W3:Y:S01]  /*1470*/  SHFL.IDX PT, R3, R16, 0x7, 0x181f ;  /* 0x00f81f0010037f89 */ /* 0x000ae200000e0000 */
[----:B-1----:R-:W-:-:S04]  /*1480*/  @!P4 LEA R12, P0, R4, R10, 0x1 ;  /* 0x0000000a040cc211 */ /* 0x002fc800078008ff */
[----:B------:R-:W-:-:S05]  /*1490*/  @!P4 LEA.HI.X R13, R4, R11, R5, 0x1, P0 ;  /* 0x0000000b040dc211 */ /* 0x000fca00000f0c05 */
[----:B------:R1:W-:Y:S01]  /*14a0*/  @!P4 LDGSTS.E.BYPASS.LTC128B.128 [R243+0xa880], [R12.64], !P5 ;  /* 0x0a8800000cf3cfae */ /* 0x0003e2000e901d4e */
[--C-:B--2---:R-:W-:Y:S01]  /*14b0*/  @P6 SHF.R.S32.HI R17, RZ, 0x1f, R20.reuse ;  /* 0x0000001fff116819 */ /* 0x104fe20000011414 */
[----:B------:R-:W-:Y:S01]  /*14c0*/  @!P6 IMAD.MOV.U32 R17, RZ, RZ, R21 ;  /* 0x000000ffff11e224 */ /* 0x000fe200078e0015 */
[----:B----4-:R-:W-:Y:S01]  /*14d0*/  @!P4 LEA.HI R14, R18, R0, RZ, 0x3 ;  /* 0x00000000120ec211 */ /* 0x010fe200078f18ff */
[----:B-----5:R-:W-:Y:S02]  /*14e0*/  @P6 IMAD.MOV.U32 R16, RZ, RZ, R20 ;  /* 0x000000ffff106224 */ /* 0x020fe400078e0014 */
[----:B------:R-:W-:Y:S01]  /*14f0*/  @!P6 IMAD.MOV.U32 R16, RZ, RZ, R22 ;  /* 0x000000ffff10e224 */ /* 0x000fe200078e0016 */
[----:B------:R-:W-:-:S03]  /*1500*/  @!P4 LOP3.LUT R14, R14, 0xfffffff8, RZ, 0xc0, !PT ;  /* 0xfffffff80e0ec812 */ /* 0x000fc600078ec0ff */
[----:B------:R-:W-:-:S04]  /*1510*/  IMAD.WIDE.U32 R24, R16, c[0x0][0x1f0], R8 ;  /* 0x00007c0010187a25 */ /* 0x000fc800078e0008 */
[----:B------:R-:W-:Y:S01]  /*1520*/  @!P4 IMAD.WIDE R10, R14, 0x2, R10 ;  /* 0x000000020e0ac825 */ /* 0x000fe200078e020a */
[--C-:B------:R-:W-:Y:S01]  /*1530*/  @!P2 SHF.R.S32.HI R14, RZ, 0x1f, R0.reuse ;  /* 0x0000001fff0ea819 */ /* 0x100fe20000011400 */
[----:B------:R-:W-:Y:S01]  /*1540*/  STL.64 [R1+0x38], R24 ;  /* 0x0000381801007387 */ /* 0x000fe20000100a00 */
[----:B-1----:R-:W-:Y:S01]  /*1550*/  @!P1 SHF.R.S32.HI R13, RZ, 0x1f, R0 ;  /* 0x0000001fff0d9819 */ /* 0x002fe20000011400 */
[----:B------:R-:W-:Y:S02]  /*1560*/  IMAD.MOV.U32 R132, RZ, RZ, R24 ;  /* 0x000000ffff847224 */ /* 0x000fe400078e0018 */
[----:B------:R1:W-:Y:S01]  /*1570*/  @!P4 LDGSTS.E.BYPASS.LTC128B.128 [R243+0xe880], [R10.64], !P3 ;  /* 0x0e8800000af3cfae */ /* 0x0003e2000d901d4e */
[-C--:B------:R-:W-:Y:S01]  /*1580*/  @!P2 LEA.HI R14, R14, R0.reuse, RZ, 0x3 ;  /* 0x000000000e0ea211 */ /* 0x080fe200078f18ff */
[----:B------:R-:W-:Y:S01]  /*1590*/  IMAD.MOV.U32 R9, RZ, RZ, c[0x0][0x1e4] ;  /* 0x00007900ff097624 */ /* 0x000fe200078e00ff */
[----:B------:R-:W-:Y:S02]  /*15a0*/  @!P1 LEA.HI R13, R13, R0, RZ, 0x3 ;  /* 0x000000000d0d9211 */ /* 0x000fe400078f18ff */
[----:B------:R-:W-:-:S02]  /*15b0*/  @!P2 LOP3.LUT R14, R14, 0xfffffff8, RZ, 0xc0, !PT ;  /* 0xfffffff80e0ea812 */ /* 0x000fc400078ec0ff */
[C---:B---3--:R-:W-:Y:S02]  /*15c0*/  @!P1 LEA R12, P0, R4.reuse, R2, 0x1 ;  /* 0x00000002040c9211 */ /* 0x048fe400078008ff */
[----:B------:R-:W-:Y:S02]  /*15d0*/  @!P1 LOP3.LUT R15, R13, 0xfffffff8, RZ, 0xc0, !PT ;  /* 0xfffffff80d0f9812 */ /* 0x000fe400078ec0ff */
[----:B------:R-:W-:-:S03]  /*15e0*/  @!P1 LEA.HI.X R13, R4, R3, R5, 0x1, P0 ;  /* 0x00000003040d9211 */ /* 0x000fc600000f0c05 */
[----:B------:R-:W-:Y:S01]  /*15f0*/  @!P1 IMAD.WIDE R2, R15, 0x2, R2 ;  /* 0x000000020f029825 */ /* 0x000fe200078e0202 */
[----:B-1----:R-:W-:-:S04]  /*1600*/  @!P2 LEA R10, P4, R4, R6, 0x1 ;  /* 0x00000006040aa211 */ /* 0x002fc800078808ff */
[----:B------:R-:W-:Y:S01]  /*1610*/  @!P2 LEA.HI.X R11, R4, R7, R5, 0x1, P4 ;  /* 0x00000007040ba211 */ /* 0x000fe200020f0c05 */
[----:B------:R-:W-:Y:S01]  /*1620*/  @!P2 IMAD.WIDE R6, R14, 0x2, R6 ;  /* 0x000000020e06a825 */ /* 0x000fe200078e0206 */
[----:B------:R-:W-:-:S03]  /*1630*/  ISETP.GE.AND P4, PT, R4, c[0x0][0x1d4], PT ;  /* 0x0000750004007a0c */ /* 0x000fc60003f86270 */
[----:B------:R1:W-:Y:S04]  /*1640*/  @!P2 LDGSTS.E.BYPASS.LTC128B.128 [R243+0xb080], [R10.64], !P5 ;  /* 0x0b0800000af3afae */ /* 0x0003e8000e901d4e */
[----:B------:R2:W-:Y:S04]  /*1650*/  @!P2 LDGSTS.E.BYPASS.LTC128B.128 [R243+0xf080], [R6.64], !P3 ;  /* 0x0f08000006f3afae */ /* 0x0005e8000d901d4e */
[----:B------:R3:W-:Y:S04]  /*1660*/  @!P1 LDGSTS.E.BYPASS.LTC128B.128 [R243+0xb880], [R12.64], !P5 ;  /* 0x0b8800000cf39fae */ /* 0x0007e8000e901d4e */
[----:B------:R4:W-:Y:S01]  /*1670*/  @!P1 LDGSTS.E.BYPASS.LTC128B.128 [R243+0xf880], [R2.64], !P3 ;  /* 0x0f88000002f39fae */ /* 0x0009e2000d901d4e */
[----:B------:R-:W-:-:S03]  /*1680*/  ISETP.GE.AND P3, PT, R0, c[0x0][0x1d4], PT ;  /* 0x0000750000007a0c */ /* 0x000fc60003f66270 */
[----:B------:R-:W0:Y:S01]  /*1690*/  LDGDEPBAR ;  /* 0x00000000000079af */ /* 0x000e220000000000 */
[----:B-1----:R-:W-:-:S04]  /*16a0*/  IMAD.MOV.U32 R10, RZ, RZ, 0x30 ;  /* 0x00000030ff0a7424 */ /* 0x002fc800078e00ff */
[----:B------:R-:W-:Y:S02]  /*16b0*/  IMAD R28, R242, -0x30, R10 ;  /* 0xffffffd0f21c7824 */ /* 0x000fe400078e020a */
[C---:B--2---:R-:W-:Y:S02]  /*16c0*/  IMAD R7, R10.reuse, c[0x0][0x1e4], RZ ;  /* 0x000079000a077a24 */ /* 0x044fe400078e02ff */
[----:B------:R-:W-:Y:S01]  /*16d0*/  IMAD.WIDE.U32 R130, R10, c[0x0][0x1e0], RZ ;  /* 0x000078000a827a25 */ /* 0x000fe200078e00ff */
[----:B------:R-:W-:Y:S02]  /*16e0*/  IADD3 R30, R28, c[0x0][0x1d0], -R29 ;  /* 0x000074001c1e7a10 */ /* 0x000fe40007ffe81d */
[----:B---3--:R-:W-:Y:S01]  /*16f0*/  LEA.HI R13, R126, R129, RZ, 0x4 ;  /* 0x000000817e0d7211 */ /* 0x008fe200078f20ff */
[----:B------:R-:W-:Y:S01]  /*1700*/  IMAD R6, R17, c[0x0][0x1f0], RZ ;  /* 0x00007c0011067a24 */ /* 0x000fe200078e02ff */
[----:B------:R-:W-:Y:S01]  /*1710*/  ISETP.GE.AND P5, PT, R30, 0x11, PT ;  /* 0x000000111e00780c */ /* 0x000fe20003fa6270 */
[----:B------:R-:W-:Y:S01]  /*1720*/  IMAD.IADD R125, R131, 0x1, R7 ;  /* 0x00000001837d7824 */ /* 0x000fe200078e0207 */
[----:B------:R-:W-:Y:S01]  /*1730*/  BAR.SYNC.DEFER_BLOCKING 0x0 ;  /* 0x0000000000007b1d */ /* 0x000fe20000010000 */
[----:B------:R-:W-:Y:S01]  /*1740*/  IMAD R6, R16, c[0x0][0x1f4], R6 ;  /* 0x00007d0010067a24 */ /* 0x000fe200078e0206 */
[C---:B------:R-:W-:Y:S01]  /*1750*/  ISETP.GE.AND P6, PT, R30.reuse, 0x1, PT ;  /* 0x000000011e00780c */ /* 0x040fe20003fc6270 */
[----:B----4-:R-:W-:Y:S01]  /*1760*/  IMAD R2, R125, R122, RZ ;  /* 0x0000007a7d027224 */ /* 0x010fe200078e02ff */
[----:B------:R-:W-:Y:S01]  /*1770*/  ISETP.GE.AND P2, PT, R30, 0x21, PT ;  /* 0x000000211e00780c */ /* 0x000fe20003f46270 */
[----:B------:R-:W-:Y:S01]  /*1780*/  IMAD.IADD R133, R25, 0x1, R6 ;  /* 0x0000000119857824 */ /* 0x000fe200078e0206 */
[----:B------:R-:W-:Y:S01]  /*1790*/  LOP3.LUT R8, R13, 0xfffffff0, RZ, 0xc0, !PT ;  /* 0xfffffff00d087812 */ /* 0x000fe200078ec0ff */
[-C--:B------:R-:W-:Y:S01]  /*17a0*/  IMAD R6, R19, R130.reuse, R2 ;  /* 0x0000008213067224 */ /* 0x080fe200078e0202 */
[----:B------:R-:W-:Y:S01]  /*17b0*/  SHF.R.S32.HI R11, RZ, 0x4, R13 ;  /* 0x00000004ff0b7819 */ /* 0x000fe2000001140d */
[----:B------:R-:W-:Y:S01]  /*17c0*/  IMAD.MOV.U32 R12, RZ, RZ, c[0x0][0x1e0] ;  /* 0x00007800ff0c7624 */ /* 0x000fe200078e00ff */
[----:B------:R-:W-:Y:S01]  /*17d0*/  STL.64 [R1+0x30], R132 ;  /* 0x0000308401007387 */ /* 0x000fe20000100a00 */
[----:B------:R-:W-:Y:S01]  /*17e0*/  IMAD.WIDE.U32 R2, R122, R130, R132 ;  /* 0x000000827a027225 */ /* 0x000fe200078e0084 */
[----:B------:R-:W-:-:S03]  /*17f0*/  LEA.HI R13, R13, R11, RZ, 0x1 ;  /* 0x0000000b0d0d7211 */ /* 0x000fc600078f08ff */
[----:B------:R-:W-:Y:S01]  /*1800*/  IMAD.IADD R3, R3, 0x1, R6 ;  /* 0x0000000103037824 */ /* 0x000fe200078e0206 */
[----:B------:R-:W-:Y:S01]  /*1810*/  @P5 LEA R7, P0, R12, R2, 0x4 ;  /* 0x000000020c075211 */ /* 0x000fe200078020ff */
[----:B------:R-:W-:-:S03]  /*1820*/  IMAD.IADD R0, R129, 0x1, -R8 ;  /* 0x0000000181007824 */ /* 0x000fc600078e0a08 */
[----:B------:R-:W-:Y:S02]  /*1830*/  @P5 LEA.HI.X R12, R12, R3, R9, 0x4, P0 ;  /* 0x000000030c0c5211 */ /* 0x000fe400000f2409 */
[C---:B------:R-:W-:Y:S02]  /*1840*/  @P6 LEA R8, P0, R2.reuse, c[0x0][0x1c8], 0x1 ;  /* 0x0000720002086a11 */ /* 0x040fe400078008ff */
[C---:B------:R-:W-:Y:S02]  /*1850*/  @P5 LEA R6, P1, R7.reuse, c[0x0][0x1c8], 0x1 ;  /* 0x0000720007065a11 */ /* 0x040fe400078208ff */
[C---:B------:R-:W-:Y:S02]  /*1860*/  @P6 LEA.HI.X R9, R2.reuse, c[0x0][0x1cc], R3, 0x1, P0 ;  /* 0x0000730002096a11 */ /* 0x040fe400000f0c03 */
[----:B------:R-:W-:Y:S02]  /*1870*/  @P2 IADD3 R10, P0, R2, UR12, RZ ;  /* 0x0000000c020a2c10 */ /* 0x000fe4000ff1e0ff */
[----:B------:R-:W-:Y:S01]  /*1880*/  @P5 LEA.HI.X R7, R7, c[0x0][0x1cc], R12, 0x1, P1 ;  /* 0x0000730007075a11 */ /* 0x000fe200008f0c0c */
[----:B------:R-:W-:Y:S01]  /*1890*/  @!PT LDS RZ, [RZ] ;  /* 0x00000000fffff984 */ /* 0x000fe20000000800 */
[----:B------:R-:W-:Y:S01]  /*18a0*/  @!PT LDS RZ, [RZ] ;  /* 0x00000000fffff984 */ /* 0x000fe20000000800 */
[----:B------:R-:W-:Y:S01]  /*18b0*/  @!PT LDS RZ, [RZ] ;  /* 0x00000000fffff984 */ /* 0x000fe20000000800 */
[----:B------:R1:W-:Y:S01]  /*18c0*/  @P6 LDGSTS.E.BYPASS.LTC128B.128 [R243+0x5080], [R8.64], !P4 ;  /* 0x0508000008f36fae */ /* 0x0003e2000e101d4e */
[----:B------:R-:W-:-:S02]  /*18d0*/  @P2 IADD3.X R3, R3, UR9, RZ, P0, !PT ;  /* 0x0000000903032c10 */ /* 0x000fc400087fe4ff */
[C---:B------:R-:W-:Y:S01]  /*18e0*/  @P2 LEA R2, P0, R10.reuse, c[0x0][0x1c8], 0x1 ;  /* 0x000072000a022a11 */ /* 0x040fe200078008ff */
[----:B------:R1:W-:Y:S01]  /*18f0*/  @P6 LDGSTS.E.BYPASS.LTC128B.128 [R243+0x6880], [R8.64+0x80], !P3 ;  /* 0x0688008008f36fae */ /* 0x0003e2000d901d4e */
[----:B------:R-:W-:Y:S02]  /*1900*/  SHF.R.S32.HI R14, RZ, 0x1f, R0 ;  /* 0x0000001fff0e7819 */ /* 0x000fe40000011400 */
[----:B------:R-:W-:Y:S01]  /*1910*/  @P2 LEA.HI.X R3, R10, c[0x0][0x1cc], R3, 0x1, P0 ;  /* 0x000073000a032a11 */ /* 0x000fe200000f0c03 */
[----:B------:R2:W-:Y:S01]  /*1920*/  @P5 LDGSTS.E.BYPASS.LTC128B.128 [R243+0x5880], [R6.64], !P4 ;  /* 0x0588000006f35fae */ /* 0x0005e2000e101d4e */
[----:B------:R-:W-:Y:S02]  /*1930*/  LEA.HI R14, R14, R0, RZ, 0x3 ;  /* 0x000000000e0e7211 */ /* 0x000fe400078f18ff */
[----:B------:R-:W-:Y:S01]  /*1940*/  LOP3.LUT R12, R13, 0xfffffffe, RZ, 0xc0, !PT ;  /* 0xfffffffe0d0c7812 */ /* 0x000fe200078ec0ff */
[----:B------:R2:W-:Y:S01]  /*1950*/  @P5 LDGSTS.E.BYPASS.LTC128B.128 [R243+0x7080], [R6.64+0x80], !P3 ;  /* 0x0708008006f35fae */ /* 0x0005e2000d901d4e */
[----:B------:R-:W-:-:S02]  /*1960*/  LOP3.LUT R13, R14, 0xfffffff8, RZ, 0xc0, !PT ;  /* 0xfffffff80e0d7812 */ /* 0x000fc400078ec0ff */
[----:B------:R-:W-:Y:S01]  /*1970*/  LOP3.LUT P0, RZ, R31, 0x2, RZ, 0xc0, !PT ;  /* 0x000000021fff7812 */ /* 0x000fe2000780c0ff */
[----:B------:R3:W-:Y:S01]  /*1980*/  @P2 LDGSTS.E.BYPASS.LTC128B.128 [R243+0x6080], [R2.64], !P4 ;  /* 0x0608000002f32fae */ /* 0x0007e2000e101d4e */
[----:B------:R-:W-:Y:S02]  /*1990*/  IMAD.IADD R12, R11, 0x1, -R12 ;  /* 0x000000010b0c7824 */ /* 0x000fe400078e0a0c */
[----:B------:R-:W-:Y:S01]  /*19a0*/  IMAD.IADD R18, R0, 0x1, -R13 ;  /* 0x0000000100127824 */ /* 0x000fe200078e0a0d */
[----:B------:R3:W-:Y:S01]  /*19b0*/  @P2 LDGSTS.E.BYPASS.LTC128B.128 [R243+0x7880], [R2.64+0x80], !P3 ;  /* 0x0788008002f32fae */ /* 0x0007e2000d901d4e */
[----:B------:R-:W-:-:S03]  /*19c0*/  IMAD.SHL.U32 R0, R31, 0x40, RZ ;  /* 0x000000401f007824 */ /* 0x000fc600078e00ff */
[----:B------:R-:W0:Y:S01]  /*19d0*/  LDGDEPBAR ;  /* 0x00000000000079af */ /* 0x000e220000000000 */
[----:B------:R-:W-:Y:S02]  /*19e0*/  R2P PR, R18, 0x6 ;  /* 0x0000000612007804 */ /* 0x000fe40000000000 */
[----:B------:R-:W-:Y:S02]  /*19f0*/  LOP3.LUT R0, R0, 0x1c0, RZ, 0xc0, !PT ;  /* 0x000001c000007812 */ /* 0x000fe400078ec0ff */
[C---:B------:R-:W-:Y:S02]  /*1a00*/  ISETP.LT.OR P5, PT, R30.reuse, 0x1, P4 ;  /* 0x000000011e00780c */ /* 0x040fe400027a1670 */
[----:B------:R-:W-:Y:S01]  /*1a10*/  ISETP.LT.OR P6, PT, R30, 0x11, P4 ;  /* 0x000000111e00780c */ /* 0x000fe200027c1670 */
[----:B--2---:R-:W-:Y:S02]  /*1a20*/  IMAD.SHL.U32 R6, R29, 0x8, RZ ;  /* 0x000000081d067824 */ /* 0x004fe400078e00ff */
[----:B------:R-:W-:-:S03]  /*1a30*/  IMAD.SHL.U32 R7, R14, 0x40, RZ ;  /* 0x000000400e077824 */ /* 0x000fc600078e00ff */
[----:B------:R-:W-:Y:S02]  /*1a40*/  LOP3.LUT R6, R0, 0x8, R6, 0xf8, !PT ;  /* 0x0000000800067812 */ /* 0x000fe400078ef806 */
[----:B------:R-:W-:Y:S01]  /*1a50*/  SHF.R.U32.HI R0, RZ, 0x3, R0 ;  /* 0x00000003ff007819 */ /* 0x000fe20000011600 */
[----:B---3--:R-:W-:Y:S01]  /*1a60*/  IMAD.SHL.U32 R2, R18, 0x40, RZ ;  /* 0x0000004012027824 */ /* 0x008fe200078e00ff */
[----:B------:R-:W-:-:S04]  /*1a70*/  DEPBAR.LE SB0, 0x1 ;  /* 0x000080400000791a */ /* 0x000fc80000000000 */
[----:B------:R-:W-:-:S04]  /*1a80*/  DEPBAR.LE SB0, 0x0 ;  /* 0x000080000000791a */ /* 0x000fc80000000000 */
[----:B------:R-:W-:Y:S01]  /*1a90*/  IMAD.SHL.U32 R3, R12, 0x8, RZ ;  /* 0x000000080c037824 */ /* 0x000fe200078e00ff */
[----:B------:R-:W-:Y:S02]  /*1aa0*/  LOP3.LUT R2, R2, 0x1c0, RZ, 0xc0, !PT ;  /* 0x000001c002027812 */ /* 0x000fe400078ec0ff */
[----:B------:R-:W-:Y:S02]  /*1ab0*/  LOP3.LUT R121, R7, 0xfffffe00, RZ, 0xc0, !PT ;  /* 0xfffffe0007797812 */ /* 0x000fe400078ec0ff */
[----:B------:R-:W-:Y:S02]  /*1ac0*/  LOP3.LUT R3, R2, 0x8, R3, 0xf8, !PT ;  /* 0x0000000802037812 */ /* 0x000fe400078ef803 */
[----:B------:R-:W-:Y:S02]  /*1ad0*/  SHF.R.U32.HI R2, RZ, 0x3, R2 ;  /* 0x00000003ff027819 */ /* 0x000fe40000011602 */
[----:B------:R-:W-:Y:S01]  /*1ae0*/  LOP3.LUT R0, R6, R0, RZ, 0x3c, !PT ;  /* 0x0000000006007212 */ /* 0x000fe200078e3cff */
[----:B------:R-:W-:Y:S01]  /*1af0*/  IMAD R6, R41, c[0x0][0x210], RZ ;  /* 0x0000840029067a24 */ /* 0x000fe200078e02ff */
[----:B------:R-:W-:Y:S01]  /*1b00*/  LOP3.LUT R120, R3, R2, RZ, 0x3c, !PT ;  /* 0x0000000203787212 */ /* 0x000fe200078e3cff */
[----:B------:R-:W-:-:S02]  /*1b10*/  IMAD R2, R123, 0x400, R121 ;  /* 0x000004007b027824 */ /* 0x000fc400078e0279 */
[----:B------:R-:W-:Y:S02]  /*1b20*/  IMAD R0, R12, 0x200, R0 ;  /* 0x000002000c007824 */ /* 0x000fe400078e0200 */
[----:B------:R-:W-:Y:S02]  /*1b30*/  IMAD.IADD R2, R120, 0x1, R2 ;  /* 0x0000000178027824 */ /* 0x000fe400078e0202 */
[----:B------:R-:W-:Y:S01]  /*1b40*/  IMAD.SHL.U32 R224, R0, 0x2, RZ ;  /* 0x0000000200e07824 */ /* 0x000fe200078e00ff */
[----:B------:R-:W-:Y:S01]  /*1b50*/  BAR.SYNC.DEFER_BLOCKING 0x0 ;  /* 0x0000000000007b1d */ /* 0x000fe20000010000 */
[----:B------:R-:W-:Y:S02]  /*1b60*/  IMAD.SHL.U32 R231, R2, 0x2, RZ ;  /* 0x0000000202e77824 */ /* 0x000fe400078e00ff */
[----:B------:R-:W-:Y:S01]  /*1b70*/  IMAD R0, R36, c[0x0][0x208], RZ ;  /* 0x0000820024007a24 */ /* 0x000fe200078e02ff */
[----:B------:R-:W-:Y:S01]  /*1b80*/  IADD3 R235, R224, 0x50a0, RZ ;  /* 0x000050a0e0eb7810 */ /* 0x000fe20007ffe0ff */
[----:B------:R-:W-:-:S04]  /*1b90*/  IMAD.WIDE.U32 R2, R29, c[0x0][0x208], R4 ;  /* 0x000082001d027a25 */ /* 0x000fc800078e0004 */
[----:B------:R-:W-:Y:S02]  /*1ba0*/  IMAD R0, R29, c[0x0][0x20c], R0 ;  /* 0x000083001d007a24 */ /* 0x000fe400078e0200 */
[----:B------:R-:W-:Y:S02]  /*1bb0*/  IMAD.MOV.U32 R4, RZ, RZ, 0x10 ;  /* 0x00000010ff047424 */ /* 0x000fe400078e00ff */
[----:B------:R-:W-:Y:S01]  /*1bc0*/  IMAD.IADD R5, R3, 0x1, R0 ;  /* 0x0000000103057824 */ /* 0x000fe200078e0200 */
[----:B------:R-:W-:Y:S02]  /*1bd0*/  IADD3 R0, R224, 0x5080, RZ ;  /* 0x00005080e0007810 */ /* 0x000fe40007ffe0ff */
[----:B------:R-:W-:Y:S01]  /*1be0*/  SEL R3, R4, 0xfffffff0, !P1 ;  /* 0xfffffff004037807 */ /* 0x000fe20004800000 */
[----:B------:R-:W-:Y:S01]  /*1bf0*/  IMAD.MOV.U32 R4, RZ, RZ, R2 ;  /* 0x000000ffff047224 */ /* 0x000fe200078e0002 */
[----:B------:R-:W-:Y:S01]  /*1c00*/  @P0 IADD3 R235, R0, -0x20, RZ ;  /* 0xffffffe000eb0810 */ /* 0x000fe20007ffe0ff */
[----:B------:R-:W-:Y:S01]  /*1c10*/  IMAD R0, R40, c[0x0][0x214], R6 ;  /* 0x0000850028007a24 */ /* 0x000fe200078e0206 */
[----:B------:R-:W-:Y:S01]  /*1c20*/  ISETP.LT.OR P1, PT, R30, 0x1, P3 ;  /* 0x000000011e00780c */ /* 0x000fe20001f21670 */
[----:B------:R-:W-:Y:S01]  /*1c30*/  IMAD.WIDE.U32 R4, R40, c[0x0][0x210], R4 ;  /* 0x0000840028047a25 */ /* 0x000fe200078e0004 */
[----:B------:R-:W-:Y:S01]  /*1c40*/  IADD3 R241, R235, 0x800, RZ ;  /* 0x00000800ebf17810 */ /* 0x000fe20007ffe0ff */
[----:B------:R-:W-:Y:S02]  /*1c50*/  LDSM.16.M88.4 R20, [R224+0x5080] ;  /* 0x00508000e014783b */ /* 0x000fe40000000200 */
[----:B------:R-:W-:Y:S01]  /*1c60*/  IMAD.IADD R5, R5, 0x1, R0 ;  /* 0x0000000105057824 */ /* 0x000fe200078e0200 */
[----:B------:R-:W-:Y:S01]  /*1c70*/  IADD3 R240, R235, 0x1000, RZ ;  /* 0x00001000ebf07810 */ /* 0x000fe20007ffe0ff */
[----:B------:R-:W-:Y:S01]  /*1c80*/  IMAD R2, R17, c[0x0][0x218], RZ ;  /* 0x0000860011027a24 */ /* 0x000fe200078e02ff */
[----:B------:R-:W2:Y:S01]  /*1c90*/  LDSM.16.M88.4 R12, [R231+0x8080] ;  /* 0x00808000e70c783b */ /* 0x000ea20000000200 */
[----:B------:R-:W-:Y:S01]  /*1ca0*/  IMAD R0, R19, c[0x0][0x208], RZ ;  /* 0x0000820013007a24 */ /* 0x000fe200078e02ff */
[----:B------:R-:W-:Y:S01]  /*1cb0*/  IADD3 R239, R235, 0x1800, RZ ;  /* 0x00001800ebef7810 */ /* 0x000fe20007ffe0ff */
[----:B------:R-:W-:Y:S01]  /*1cc0*/  IMAD R233, R3, 0x2, R231 ;  /* 0x0000000203e97824 */ /* 0x000fe200078e02e7 */
[----:B-1----:R-:W1:Y:S01]  /*1cd0*/  LDSM.16.M88.4 R8, [R231+0xa080] ;  /* 0x00a08000e708783b */ /* 0x002e620000000200 */
[C---:B------:R-:W-:Y:S01]  /*1ce0*/  IMAD R2, R16.reuse, c[0x0][0x21c], R2 ;  /* 0x0000870010027a24 */ /* 0x040fe200078e0202 */
[C---:B------:R-:W-:Y:S01]  /*1cf0*/  IADD3 R238, R235.reuse, 0x2000, RZ ;  /* 0x00002000ebee7810 */ /* 0x040fe20007ffe0ff */
[----:B------:R-:W-:Y:S01]  /*1d00*/  IMAD.WIDE.U32 R78, R16, c[0x0][0x218], R4 ;  /* 0x00008600104e7a25 */ /* 0x000fe200078e0004 */
[----:B------:R-:W3:Y:S01]  /*1d10*/  LDSM.16.M88.4 R24, [R224+0x5880] ;  /* 0x00588000e018783b */ /* 0x000ee20000000200 */
[----:B------:R-:W-:-:S02]  /*1d20*/  IADD3 R237, R235, 0x2800, RZ ;  /* 0x00002800ebed7810 */ /* 0x000fc40007ffe0ff */
[C---:B------:R-:W-:Y:S01]  /*1d30*/  IMAD.WIDE.U32 R6, R122.reuse, c[0x0][0x208], RZ ;  /* 0x000082007a067a25 */ /* 0x040fe200078e00ff */
[----:B------:R-:W4:Y:S03]  /*1d40*/  LDSM.16.M88.4 R32, [R224+0x6080] ;  /* 0x00608000e020783b */ /* 0x000f260000000200 */
[----:B------:R-:W-:Y:S01]  /*1d50*/  IMAD R0, R122, c[0x0][0x20c], R0 ;  /* 0x000083007a007a24 */ /* 0x000fe200078e0200 */
[----:B------:R-:W-:Y:S01]  /*1d60*/  LDSM.16.M88.4 R44, [R235+0x800] ;  /* 0x00080000eb2c783b */ /* 0x000fe20000000200 */
[----:B------:R-:W-:Y:S02]  /*1d70*/  IMAD.IADD R77, R79, 0x1, R2 ;  /* 0x000000014f4d7824 */ /* 0x000fe400078e0202 */
[----:B------:R-:W-:Y:S01]  /*1d80*/  IMAD.IADD R0, R7, 0x1, R0 ;  /* 0x0000000107007824 */ /* 0x000fe200078e0200 */
[----:B------:R-:W-:Y:S01]  /*1d90*/  LDSM.16.M88.4 R48, [R235+0x1000] ;  /* 0x00100000eb30783b */ /* 0x000fe20000000200 */
[----:B------:R-:W-:-:S02]  /*1da0*/  IMAD.MOV.U32 R76, RZ, RZ, R78 ;  /* 0x000000ffff4c7224 */ /* 0x000fc400078e004e */
[----:B------:R-:W-:Y:S01]  /*1db0*/  IMAD R0, R0, 0x30, RZ ;  /* 0x0000003000007824 */ /* 0x000fe200078e02ff */
[----:B------:R-:W-:Y:S01]  /*1dc0*/  LDSM.16.M88.4 R52, [R235] ;  /* 0x00000000eb34783b */ /* 0x000fe20000000200 */
[----:B------:R-:W-:-:S03]  /*1dd0*/  IMAD.WIDE.U32 R6, R6, 0x30, R76 ;  /* 0x0000003006067825 */ /* 0x000fc600078e004c */
[----:B------:R-:W-:Y:S01]  /*1de0*/  LDSM.16.M88.4 R16, [R233+0x8080] ;  /* 0x00808000e910783b */ /* 0x000fe20000000200 */
[----:B------:R-:W-:Y:S01]  /*1df0*/  IMAD.IADD R0, R7, 0x1, R0 ;  /* 0x0000000107007824 */ /* 0x000fe200078e0200 */
[C---:B------:R-:W-:Y:S01]  /*1e00*/  LEA R4, P0, R6.reuse, c[0x0][0x1f8], 0x1 ;  /* 0x00007e0006047a11 */ /* 0x040fe200078008ff */
[----:B------:R-:W-:Y:S01]  /*1e10*/  IMAD.MOV.U32 R2, RZ, RZ, 0x20 ;  /* 0x00000020ff027424 */ /* 0x000fe200078e00ff */
[----:B------:R-:W-:Y:S02]  /*1e20*/  STL.64 [R1+0x40], R78 ;  /* 0x0000404e01007387 */ /* 0x000fe40000100a00 */
[----:B------:R-:W-:Y:S01]  /*1e30*/  LEA.HI.X R5, R6, c[0x0][0x1fc], R0, 0x1, P0 ;  /* 0x00007f0006057a11 */ /* 0x000fe200000f0c00 */
[----:B------:R-:W-:Y:S01]  /*1e40*/  IMAD.U32 R0, RZ, RZ, UR10 ;  /* 0x0000000aff007e24 */ /* 0x000fe2000f8e00ff */
[----:B------:R-:W-:Y:S01]  /*1e50*/  IADD3 R6, P0, R4, UR10, RZ ;  /* 0x0000000a04067c10 */ /* 0x000fe2000ff1e0ff */
[----:B------:R-:W-:Y:S01]  /*1e60*/  STL.64 [R1+0x20], R76 ;  /* 0x0000204c01007387 */ /* 0x000fe20000100a00 */
[----:B------:R-:W-:Y:S01]  /*1e70*/  SEL R2, R2, 0xffffffe0, !P2 ;  /* 0xffffffe002027807 */ /* 0x000fe20005000000 */
[----:B--2---:R-:W-:Y:S01]  /*1e80*/  HMMA.16816.F32 R72, R12, R20, RZ ;  /* 0x000000140c48723c */ /* 0x004fe200000018ff */
[----:B------:R-:W-:-:S02]  /*1e90*/  IADD3.X R7, R5, UR11, RZ, P0, !PT ;  /* 0x0000000b05077c10 */ /* 0x000fc400087fe4ff */
[----:B------:R-:W-:Y:S01]  /*1ea0*/  LOP3.LUT P0, RZ, R31, 0x4, RZ, 0xc0, !PT ;  /* 0x000000041fff7812 */ /* 0x000fe2000780c0ff */
[C---:B------:R-:W-:Y:S02]  /*1eb0*/  IMAD R232, R2.reuse, 0x2, R231 ;  /* 0x0000000202e87824 */ /* 0x040fe400078e02e7 */
[----:B------:R-:W-:Y:S02]  /*1ec0*/  IMAD R234, R2, 0x2, R233 ;  /* 0x0000000202ea7824 */ /* 0x000fe400078e02e9 */
[----:B-1----:R-:W-:Y:S01]  /*1ed0*/  HMMA.16816.F32 R56, R8, R20, RZ ;  /* 0x000000140838723c */ /* 0x002fe200000018ff */
[----:B------:R-:W-:-:S07]  /*1ee0*/  IMAD R236, R3, 0x2, R232 ;  /* 0x0000000203ec7824 */ /* 0x000fce00078e02e8 */
[-C--:B------:R-:W-:Y:S08]  /*1ef0*/  HMMA.16816.F32 R64, R8, R22.reuse, RZ ;  /* 0x000000160840723c */ /* 0x080ff000000018ff */
[C---:B------:R-:W-:Y:S01]  /*1f00*/  HMMA.16816.F32 R112, R12.reuse, R22, RZ ;  /* 0x000000160c70723c */ /* 0x040fe200000018ff */
[----:B------:R-:W1:Y:S04]  /*1f10*/  LDSM.16.M88.4 R20, [R233+0xa080] ;  /* 0x00a08000e914783b */ /* 0x000e680000000200 */
[----:B------:R-:W-:Y:S01]  /*1f20*/  @!PT LDS RZ, [RZ] ;  /* 0x00000000fffff984 */ /* 0x000fe20000000800 */
[----:B------:R-:W-:Y:S01]  /*1f30*/  @!PT LDS RZ, [RZ] ;  /* 0x00000000fffff984 */ /* 0x000fe20000000800 */
[----:B------:R-:W-:Y:S01]  /*1f40*/  @!PT LDS RZ, [RZ] ;  /* 0x00000000fffff984 */ /* 0x000fe20000000800 */
[----:B------:R2:W-:Y:S03]  /*1f50*/  LDGSTS.E.BYPASS.LTC128B.128 [R243+0x2080], [R4.64], !P5 ;  /* 0x0208000004f37fae */ /* 0x0005e6000e901d4e */
[----:B---3--:R-:W-:Y:S01]  /*1f60*/  HMMA.16816.F32 R68, R12, R24, RZ ;  /* 0x000000180c44723c */ /* 0x008fe200000018ff */
[----:B------:R2:W-:Y:S04]  /*1f70*/  LDGSTS.E.BYPASS.LTC128B.128 [R243+0x3880], [R4.64+0x80], !P1 ;  /* 0x0388008004f37fae */ /* 0x0005e8000c901d4e */
[----:B------:R3:W-:Y:S01]  /*1f80*/  LDGSTS.E.BYPASS.LTC128B.128 [R243+0x2880], [R6.64], !P6 ;  /* 0x0288000006f37fae */ /* 0x0007e2000f101d4e */
[----:B------:R-:W-:-:S02]  /*1f90*/  ISETP.LT.OR P6, PT, R30, 0x11, P3 ;  /* 0x000000111e00780c */ /* 0x000fc40001fc1670 */
[C---:B------:R-:W-:Y:S08]  /*1fa0*/  HMMA.16816.F32 R36, R8.reuse, R24, RZ ;  /* 0x000000180824723c */ /* 0x040ff000000018ff */
[-C--:B------:R-:W-:Y:S08]  /*1fb0*/  HMMA.16816.F32 R60, R8, R26.reuse, RZ ;  /* 0x0000001a083c723c */ /* 0x080ff000000018ff */
[----:B------:R-:W-:Y:S08]  /*1fc0*/  HMMA.16816.F32 R108, R12, R26, RZ ;  /* 0x0000001a0c6c723c */ /* 0x000ff000000018ff */
[C---:B----4-:R-:W-:Y:S08]  /*1fd0*/  HMMA.16816.F32 R24, R8.reuse, R32, RZ ;  /* 0x000000200818723c */ /* 0x050ff000000018ff */
[----:B------:R-:W-:Y:S07]  /*1fe0*/  HMMA.16816.F32 R40, R8, R34, RZ ;  /* 0x000000220828723c */ /* 0x000fee00000018ff */
[----:B------:R-:W-:Y:S01]  /*1ff0*/  IADD3 R8, P5, P1, R0, 0x80, R4 ;  /* 0x0000008000087810 */ /* 0x000fe200079be004 */
[----:B------:R-:W-:Y:S01]  /*2000*/  IMAD.MOV.U32 R0, RZ, RZ, 0x40 ;  /* 0x00000040ff007424 */ /* 0x000fe200078e00ff */
[----:B--2---:R-:W-:Y:S01]  /*2010*/  IADD3 R4, P2, R6, UR10, RZ ;  /* 0x0000000a06047c10 */ /* 0x004fe2000ff5e0ff */
[----:B------:R-:W-:Y:S01]  /*2020*/  HMMA.16816.F32 R92, R12, R32, RZ ;  /* 0x000000200c5c723c */ /* 0x000fe200000018ff */
[----:B------:R-:W-:-:S02]  /*2030*/  IADD3.X R9, RZ, UR11, R5, P5, P1 ;  /* 0x0000000bff097c10 */ /* 0x000fc4000afe2405 */
[C---:B------:R-:W-:Y:S02]  /*2040*/  ISETP.LT.OR P5, PT, R30.reuse, 0x21, P4 ;  /* 0x000000211e00780c */ /* 0x040fe400027a1670 */
[----:B------:R-:W-:Y:S01]  /*2050*/  ISETP.LT.OR P1, PT, R30, 0x21, P3 ;  /* 0x000000211e00780c */ /* 0x000fe20001f21670 */
[----:B------:R2:W-:Y:S01]  /*2060*/  LDGSTS.E.BYPASS.LTC128B.128 [R243+0x4080], [R8.64], !P6 ;  /* 0x0408000008f37fae */ /* 0x0005e2000f101d4e */
[----:B------:R-:W-:Y:S01]  /*2070*/  SEL R0, R0, 0xffffffc0, !P0 ;  /* 0xffffffc000007807 */ /* 0x000fe20004000000 */
[----:B------:R-:W-:Y:S01]  /*2080*/  HMMA.16816.F32 R104, R12, R34, RZ ;  /* 0x000000220c68723c */ /* 0x000fe200000018ff */
[----:B------:R-:W-:Y:S02]  /*2090*/  IADD3.X R5, R7, UR11, RZ, P2, !PT ;  /* 0x0000000b07057c10 */ /* 0x000fe400097fe4ff */
[----:B------:R-:W-:Y:S01]  /*20a0*/  ISETP.GT.AND P0, PT, R122, UR8, PT ;  /* 0x000000087a007c0c */ /* 0x000fe2000bf04270 */
[----:B------:R-:W-:Y:S02]  /*20b0*/  IMAD.IADD R230, R224, 0x1, R0 ;  /* 0x00000001e0e67824 */ /* 0x000fe400078e0200 */
[----:B------:R-:W-:Y:S01]  /*20c0*/  IMAD.IADD R229, R0, 0x1, R235 ;  /* 0x0000000100e57824 */ /* 0x000fe200078e02eb */
[----:B------:R-:W-:Y:S01]  /*20d0*/  LOP3.LUT R0, R120, R121, RZ, 0xfc, !PT ;  /* 0x0000007978007212 */ /* 0x000fe200078efcff */
[----:B------:R3:W-:Y:S01]  /*20e0*/  LDGSTS.E.BYPASS.LTC128B.128 [R243+0x3080], [R4.64], !P5 ;  /* 0x0308000004f37fae */ /* 0x0007e2000e901d4e */
[C---:B-1----:R-:W-:Y:S03]  /*20f0*/  HMMA.16816.F32 R96, R20.reuse, R44, R36 ;  /* 0x0000002c1460723c */ /* 0x042fe60000001824 */
[----:B------:R3:W-:Y:S04]  /*2100*/  LDGSTS.E.BYPASS.LTC128B.128 [R243+0x4880], [R4.64+0x80], !P1 ;  /* 0x0488008004f37fae */ /* 0x0007e8000c901d4e */
[----:B------:R-:W-:Y:S01]  /*2110*/  LDSM.16.M88.4 R32, [R230+0x5080] ;  /* 0x00508000e620783b */ /* 0x000fe20000000200 */
[C---:B------:R-:W-:Y:S03]  /*2120*/  HMMA.16816.F32 R88, R20.reuse, R48, R24 ;  /* 0x000000301458723c */ /* 0x040fe60000001818 */
[----:B------:R-:W-:Y:S04]  /*2130*/  LDSM.16.M88.4 R24, [R230+0x5880] ;  /* 0x00588000e618783b */ /* 0x000fe80000000200 */
[----:B------:R-:W-:Y:S01]  /*2140*/  LDSM.16.M88.4 R36, [R230+0x6080] ;  /* 0x00608000e624783b */ /* 0x000fe20000000200 */
[C---:B------:R-:W-:Y:S03]  /*2150*/  HMMA.16816.F32 R100, R20.reuse, R52, R56 ;  /* 0x000000341464723c */ /* 0x040fe60000001838 */
[----:B--2---:R-:W1:Y:S04]  /*2160*/  LDSM.16.M88.4 R8, [R232+0xa080] ;  /* 0x00a08000e808783b */ /* 0x004e680000000200 */
[----:B------:R-:W2:Y:S01]  /*2170*/  LDSM.16.M88.4 R12, [R232+0x8080] ;  /* 0x00808000e80c783b */ /* 0x000ea20000000200 */
[C---:B------:R-:W-:Y:S03]  /*2180*/  HMMA.16816.F32 R84, R20.reuse, R54, R64 ;  /* 0x000000361454723c */ /* 0x040fe60000001840 */
[----:B------:R-:W-:Y:S04]  /*2190*/  LDSM.16.M88.4 R64, [R229+0x800] ;  /* 0x00080000e540783b */ /* 0x000fe80000000200 */
[----:B---3--:R-:W-:Y:S01]  /*21a0*/  LDSM.16.M88.4 R4, [R234+0xa080] ;  /* 0x00a08000ea04783b */ /* 0x008fe20000000200 */
[C---:B------:R-:W-:Y:S03]  /*21b0*/  HMMA.16816.F32 R80, R20.reuse, R46, R60 ;  /* 0x0000002e1450723c */ /* 0x040fe6000000183c */
[----:B------:R-:W-:Y:S04]  /*21c0*/  LDSM.16.M88.4 R60, [R229+0x1000] ;  /* 0x00100000e53c783b */ /* 0x000fe80000000200 */
[----:B------:R-:W0:Y:S01]  /*21d0*/  LDGDEPBAR ;  /* 0x00000000000079af */ /* 0x000e220000000000 */
[----:B------:R-:W-:Y:S03]  /*21e0*/  HMMA.16816.F32 R76, R20, R50, R40 ;  /* 0x00000032144c723c */ /* 0x000fe60000001828 */
[----:B------:R-:W3:Y:S04]  /*21f0*/  LDSM.16.M88.4 R40, [R229] ;  /* 0x00000000e528783b */ /* 0x000ee80000000200 */
[----:B------:R-:W4:Y:S01]  /*2200*/  LDSM.16.M88.4 R20, [R234+0x8080] ;  /* 0x00808000ea14783b */ /* 0x000f220000000200 */
[C---:B------:R-:W-:Y:S08]  /*2210*/  HMMA.16816.F32 R72, R16.reuse, R52, R72 ;  /* 0x000000341048723c */ /* 0x040ff00000001848 */
[C---:B------:R-:W-:Y:S08]  /*2220*/  HMMA.16816.F32 R68, R16.reuse, R44, R68 ;  /* 0x0000002c1044723c */ /* 0x040ff00000001844 */
[C---:B------:R-:W-:Y:S08]  /*2230*/  HMMA.16816.F32 R52, R16.reuse, R54, R112 ;  /* 0x000000361034723c */ /* 0x040ff00000001870 */
[C---:B------:R-:W-:Y:S08]  /*2240*/  HMMA.16816.F32 R56, R16.reuse, R48, R92 ;  /* 0x000000301038723c */ /* 0x040ff0000000185c */
[C---:B------:R-:W-:Y:S08]  /*2250*/  HMMA.16816.F32 R44, R16.reuse, R46, R108 ;  /* 0x0000002e102c723c */ /* 0x040ff0000000186c */
[----:B------:R-:W-:Y:S01]  /*2260*/  HMMA.16816.F32 R48, R16, R50, R104 ;  /* 0x000000321030723c */ /* 0x000fe20000001868 */
[----:B------:R-:W-:Y:S07]  /*2270*/  LDSM.16.M88.4 R16, [R231+0xe080] ;  /* 0x00e08000e710783b */ /* 0x000fee0000000200 */
[C---:B-1----:R-:W-:Y:S08]  /*2280*/  HMMA.16816.F32 R92, R8.reuse, R32, R100 ;  /* 0x00000020085c723c */ /* 0x042ff00000001864 */
[C---:B------:R-:W-:Y:S08]  /*2290*/  HMMA.16816.F32 R96, R8.reuse, R24, R96 ;  /* 0x000000180860723c */ /* 0x040ff00000001860 */
[C---:B------:R-:W-:Y:S08]  /*22a0*/  HMMA.16816.F32 R88, R8.reuse, R36, R88 ;  /* 0x000000240858723c */ /* 0x040ff00000001858 */
[C---:B------:R-:W-:Y:S08]  /*22b0*/  HMMA.16816.F32 R84, R8.reuse, R34, R84 ;  /* 0x000000220854723c */ /* 0x040ff00000001854 */
[C---:B------:R-:W-:Y:S08]  /*22c0*/  HMMA.16816.F32 R80, R8.reuse, R26, R80 ;  /* 0x0000001a0850723c */ /* 0x040ff00000001850 */
[----:B------:R-:W-:Y:S08]  /*22d0*/  HMMA.16816.F32 R8, R8, R38, R76 ;  /* 0x000000260808723c */ /* 0x000ff0000000184c */
[C---:B--2---:R-:W-:Y:S08]  /*22e0*/  HMMA.16816.F32 R72, R12.reuse, R32, R72 ;  /* 0x000000200c48723c */ /* 0x044ff00000001848 */
[C---:B------:R-:W-:Y:S01]  /*22f0*/  HMMA.16816.F32 R52, R12.reuse, R34, R52 ;  /* 0x000000220c34723c */ /* 0x040fe20000001834 */
[----:B------:R-:W1:Y:S07]  /*2300*/  LDSM.16.M88.4 R32, [R224+0x6880] ;  /* 0x00688000e020783b */ /* 0x000e6e0000000200 */
[C---:B------:R-:W-:Y:S08]  /*2310*/  HMMA.16816.F32 R108, R12.reuse, R24, R68 ;  /* 0x000000180c6c723c */ /* 0x040ff00000001844 */
[C---:B------:R-:W-:Y:S01]  /*2320*/  HMMA.16816.F32 R116, R12.reuse, R26, R44 ;  /* 0x0000001a0c74723c */ /* 0x040fe2000000182c */
[----:B------:R-:W2:Y:S07]  /*2330*/  LDSM.16.M88.4 R24, [R224+0x7080] ;  /* 0x00708000e018783b */ /* 0x000eae0000000200 */
[C---:B------:R-:W-:Y:S08]  /*2340*/  HMMA.16816.F32 R112, R12.reuse, R36, R56 ;  /* 0x000000240c70723c */ /* 0x040ff00000001838 */
[----:B------:R-:W-:Y:S01]  /*2350*/  HMMA.16816.F32 R56, R12, R38, R48 ;  /* 0x000000260c38723c */ /* 0x000fe20000001830 */
[----:B------:R-:W5:Y:S04]  /*2360*/  LDSM.16.M88.4 R12, [R224+0x7880] ;  /* 0x00788000e00c783b */ /* 0x000f680000000200 */
[----:B------:R-:W-:Y:S03]  /*2370*/  LDSM.16.M88.4 R48, [R235+0x2000] ;  /* 0x00200000eb30783b */ /* 0x000fe60000000200 */
[C---:B---3--:R-:W-:Y:S08]  /*2380*/  HMMA.16816.F32 R44, R4.reuse, R40, R92 ;  /* 0x00000028042c723c */ /* 0x048ff0000000185c */
[C---:B------:R-:W-:Y:S08]  /*2390*/  HMMA.16816.F32 R36, R4.reuse, R42, R84 ;  /* 0x0000002a0424723c */ /* 0x040ff00000001854 */
[C---:B------:R-:W-:Y:S08]  /*23a0*/  HMMA.16816.F32 R68, R4.reuse, R64, R96 ;  /* 0x000000400444723c */ /* 0x040ff00000001860 */
[C---:B------:R-:W-:Y:S01]  /*23b0*/  HMMA.16816.F32 R100, R4.reuse, R62, R8 ;  /* 0x0000003e0464723c */ /* 0x040fe20000001808 */
[----:B------:R-:W3:Y:S07]  /*23c0*/  LDSM.16.M88.4 R8, [R231+0xc080] ;  /* 0x00c08000e708783b */ /* 0x000eee0000000200 */
[C---:B------:R-:W-:Y:S08]  /*23d0*/  HMMA.16816.F32 R76, R4.reuse, R66, R80 ;  /* 0x00000042044c723c */ /* 0x040ff00000001850 */
[----:B------:R-:W-:Y:S01]  /*23e0*/  HMMA.16816.F32 R104, R4, R60, R88 ;  /* 0x0000003c0468723c */ /* 0x000fe20000001858 */
[----:B------:R-:W1:Y:S07]  /*23f0*/  LDSM.16.M88.4 R4, [R233+0xe080] ;  /* 0x00e08000e904783b */ /* 0x000e6e0000000200 */
[C---:B----4-:R-:W-:Y:S01]  /*2400*/  HMMA.16816.F32 R96, R20.reuse, R40, R72 ;  /* 0x000000281460723c */ /* 0x050fe20000001848 */
[----:B------:R-:W4:Y:S07]  /*2410*/  LDSM.16.M88.4 R72, [R235+0x2800] ;  /* 0x00280000eb48783b */ /* 0x000f2e0000000200 */
[C---:B------:R-:W-:Y:S01]  /*2420*/  HMMA.16816.F32 R88, R20.reuse, R42, R52 ;  /* 0x0000002a1458723c */ /* 0x040fe20000001834 */
[----:B------:R-:W2:Y:S07]  /*2430*/  LDSM.16.M88.4 R52, [R235+0x1800] ;  /* 0x00180000eb34783b */ /* 0x000eae0000000200 */
[C---:B------:R-:W-:Y:S08]  /*2440*/  HMMA.16816.F32 R92, R20.reuse, R64, R108 ;  /* 0x00000040145c723c */ /* 0x040ff0000000186c */
[C---:B------:R-:W-:Y:S08]  /*2450*/  HMMA.16816.F32 R108, R20.reuse, R66, R116 ;  /* 0x00000042146c723c */ /* 0x040ff00000001874 */
[C---:B------:R-:W-:Y:S08]  /*2460*/  HMMA.16816.F32 R112, R20.reuse, R60, R112 ;  /* 0x0000003c1470723c */ /* 0x040ff00000001870 */
[----:B------:R-:W-:Y:S01]  /*2470*/  HMMA.16816.F32 R84, R20, R62, R56 ;  /* 0x0000003e1454723c */ /* 0x000fe20000001838 */
[----:B------:R-:W3:Y:S07]  /*2480*/  LDSM.16.M88.4 R20, [R233+0xc080] ;  /* 0x00c08000e914783b */ /* 0x000eee0000000200 */
[C---:B-1----:R-:W-:Y:S08]  /*2490*/  HMMA.16816.F32 R80, R16.reuse, R32, R44 ;  /* 0x000000201050723c */ /* 0x042ff0000000182c */
[C---:B------:R-:W-:Y:S08]  /*24a0*/  HMMA.16816.F32 R56, R16.reuse, R34, R36 ;  /* 0x000000221038723c */ /* 0x040ff00000001824 */
[C---:B--2---:R-:W-:Y:S08]  /*24b0*/  HMMA.16816.F32 R44, R16.reuse, R24, R68 ;  /* 0x00000018102c723c */ /* 0x044ff00000001844 */
[C---:B------:R-:W-:Y:S08]  /*24c0*/  HMMA.16816.F32 R40, R16.reuse, R26, R76 ;  /* 0x0000001a1028723c */ /* 0x040ff0000000184c */
[----:B-----5:R-:W-:Y:S08]  /*24d0*/  HMMA.16816.F32 R36, R16, R12, R104 ;  /* 0x0000000c1024723c */ /* 0x020ff00000001868 */
[C---:B---3--:R-:W-:Y:S08]  /*24e0*/  HMMA.16816.F32 R76, R8.reuse, R32, R96 ;  /* 0x00000020084c723c */ /* 0x048ff00000001860 */
[----:B------:R-:W-:Y:S08]  /*24f0*/  HMMA.16816.F32 R68, R8, R34, R88 ;  /* 0x000000220844723c */ /* 0x000ff00000001858 */
[----:B------:R-:W-:Y:S01]  /*2500*/  HMMA.16816.F32 R64, R16, R14, R100 ;  /* 0x0000000e1040723c */ /* 0x000fe20000001864 */
[----:B------:R-:W-:Y:S07]  /*2510*/  LDSM.16.M88.4 R16, [R232+0xe080] ;  /* 0x00e08000e810783b */ /* 0x000fee0000000200 */
[C---:B------:R-:W-:Y:S08]  /*2520*/  HMMA.16816.F32 R60, R8.reuse, R24, R92 ;  /* 0x00000018083c723c */ /* 0x040ff0000000185c */
[C---:B------:R-:W-:Y:S08]  /*2530*/  HMMA.16816.F32 R32, R8.reuse, R26, R108 ;  /* 0x0000001a0820723c */ /* 0x040ff0000000186c */
[C---:B------:R-:W-:Y:S08]  /*2540*/  HMMA.16816.F32 R24, R8.reuse, R12, R112 ;  /* 0x0000000c0818723c */ /* 0x040ff00000001870 */
[----:B------:R-:W-:Y:S01]  /*2550*/  HMMA.16816.F32 R84, R8, R14, R84 ;  /* 0x0000000e0854723c */ /* 0x000fe20000001854 */
[----:B------:R-:W-:Y:S04]  /*2560*/  LDSM.16.M88.4 R12, [R232+0xc080] ;  /* 0x00c08000e80c783b */ /* 0x000fe80000000200 */
[----:B------:R-:W-:Y:S03]  /*2570*/  LDSM.16.M88.4 R8, [R234+0xc080] ;  /* 0x00c08000ea08783b */ /* 0x000fe60000000200 */
[C---:B------:R-:W-:Y:S01]  /*2580*/  HMMA.16816.F32 R112, R4.reuse, R48, R44 ;  /* 0x000000300470723c */ /* 0x040fe2000000182c */
[----:B------:R-:W1:Y:S07]  /*2590*/  LDSM.16.M88.4 R44, [R230+0x6880] ;  /* 0x00688000e62c783b */ /* 0x000e6e0000000200 */
[C---:B------:R-:W-:Y:S01]  /*25a0*/  HMMA.16816.F32 R108, R4.reuse, R50, R40 ;  /* 0x00000032046c723c */ /* 0x040fe20000001828 */
[----:B------:R-:W2:Y:S07]  /*25b0*/  LDSM.16.M88.4 R40, [R230+0x7080] ;  /* 0x00708000e628783b */ /* 0x000eae0000000200 */
[C---:B----4-:R-:W-:Y:S01]  /*25c0*/  HMMA.16816.F32 R104, R4.reuse, R72, R36 ;  /* 0x000000480468723c */ /* 0x050fe20000001824 */
[----:B------:R-:W3:Y:S07]  /*25d0*/  LDSM.16.M88.4 R36, [R230+0x7880] ;  /* 0x00788000e624783b */ /* 0x000eee0000000200 */
[C---:B------:R-:W-:Y:S08]  /*25e0*/  HMMA.16816.F32 R116, R4.reuse, R52, R80 ;  /* 0x000000340474723c */ /* 0x040ff00000001850 */
[----:B------:R-:W-:Y:S08]  /*25f0*/  HMMA.16816.F32 R80, R4, R54, R56 ;  /* 0x000000360450723c */ /* 0x000ff00000001838 */
[C---:B------:R-:W-:Y:S08]  /*2600*/  HMMA.16816.F32 R100, R20.reuse, R52, R76 ;  /* 0x000000341464723c */ /* 0x040ff0000000184c */
[----:B------:R-:W-:Y:S08]  /*2610*/  HMMA.16816.F32 R96, R20, R54, R68 ;  /* 0x000000361460723c */ /* 0x000ff00000001844 */
[----:B------:R-:W-:Y:S01]  /*2620*/  HMMA.16816.F32 R56, R4, R74, R64 ;  /* 0x0000004a0438723c */ /* 0x000fe20000001840 */
[----:B------:R-:W-:Y:S07]  /*2630*/  LDSM.16.M88.4 R4, [R236+0xe080] ;  /* 0x00e08000ec04783b */ /* 0x000fee0000000200 */
[C---:B------:R-:W-:Y:S08]  /*2640*/  HMMA.16816.F32 R92, R20.reuse, R48, R60 ;  /* 0x00000030145c723c */ /* 0x040ff0000000183c */
[C---:B------:R-:W-:Y:S01]  /*2650*/  HMMA.16816.F32 R88, R20.reuse, R50, R32 ;  /* 0x000000321458723c */ /* 0x040fe20000001820 */
[----:B------:R-:W4:Y:S07]  /*2660*/  LDSM.16.M88.4 R32, [R229+0x1800] ;  /* 0x00180000e520783b */ /* 0x000f2e0000000200 */
[C---:B------:R-:W-:Y:S01]  /*2670*/  HMMA.16816.F32 R64, R20.reuse, R72, R24 ;  /* 0x000000481440723c */ /* 0x040fe20000001818 */
[----:B------:R-:W5:Y:S07]  /*2680*/  LDSM.16.M88.4 R24, [R229+0x2000] ;  /* 0x00200000e518783b */ /* 0x000f6e0000000200 */
[----:B------:R-:W-:Y:S01]  /*2690*/  HMMA.16816.F32 R60, R20, R74, R84 ;  /* 0x0000004a143c723c */ /* 0x000fe20000001854 */
[----:B------:R-:W3:Y:S01]  /*26a0*/  LDSM.16.M88.4 R20, [R229+0x2800] ;  /* 0x00280000e514783b */ /* 0x000ee20000000200 */
[----:B------:R-:W-:-:S06]  /*26b0*/  DEPBAR.LE SB0, 0x0 ;  /* 0x000080000000791a */ /* 0x000fcc0000000000 */
[C---:B-1----:R-:W-:Y:S08]  /*26c0*/  HMMA.16816.F32 R84, R16.reuse, R44, R116 ;  /* 0x0000002c1054723c */ /* 0x042ff00000001874 */
[----:B------:R-:W-:Y:S08]  /*26d0*/  HMMA.16816.F32 R80, R16, R46, R80 ;  /* 0x0000002e1050723c */ /* 0x000ff00000001850 */
[C---:B------:R-:W-:Y:S08]  /*26e0*/  HMMA.16816.F32 R52, R12.reuse, R44, R100 ;  /* 0x0000002c0c34723c */ /* 0x040ff00000001864 */
[----:B------:R-:W-:Y:S08]  /*26f0*/  HMMA.16816.F32 R48, R12, R46, R96 ;  /* 0x0000002e0c30723c */ /* 0x000ff00000001860 */
[C---:B--2---:R-:W-:Y:S08]  /*2700*/  HMMA.16816.F32 R76, R16.reuse, R40, R112 ;  /* 0x00000028104c723c */ /* 0x044ff00000001870 */
[C---:B------:R-:W-:Y:S08]  /*2710*/  HMMA.16816.F32 R72, R16.reuse, R42, R108 ;  /* 0x0000002a1048723c */ /* 0x040ff0000000186c */
[C---:B---3--:R-:W-:Y:S08]  /*2720*/  HMMA.16816.F32 R68, R16.reuse, R36, R104 ;  /* 0x000000241044723c */ /* 0x048ff00000001868 */
[----:B------:R-:W-:Y:S08]  /*2730*/  HMMA.16816.F32 R56, R16, R38, R56 ;  /* 0x000000261038723c */ /* 0x000ff00000001838 */
[C---:B------:R-:W-:Y:S08]  /*2740*/  HMMA.16816.F32 R44, R12.reuse, R40, R92 ;  /* 0x000000280c2c723c */ /* 0x040ff0000000185c */
[C---:B------:R-:W-:Y:S08]  /*2750*/  HMMA.16816.F32 R40, R12.reuse, R42, R88 ;  /* 0x0000002a0c28723c */ /* 0x040ff00000001858 */
[C---:B------:R-:W-:Y:S08]  /*2760*/  HMMA.16816.F32 R16, R12.reuse, R36, R64 ;  /* 0x000000240c10723c */ /* 0x040ff00000001840 */
[----:B------:R-:W-:Y:S08]  /*2770*/  HMMA.16816.F32 R12, R12, R38, R60 ;  /* 0x000000260c0c723c */ /* 0x000ff0000000183c */
[C---:B----4-:R-:W-:Y:S08]  /*2780*/  HMMA.16816.F32 R84, R4.reuse, R32, R84 ;  /* 0x000000200454723c */ /* 0x050ff00000001854 */
[----:B------:R-:W-:Y:S08]  /*2790*/  HMMA.16816.F32 R80, R4, R34, R80 ;  /* 0x000000220450723c */ /* 0x000ff00000001850 */
[C---:B------:R-:W-:Y:S08]  /*27a0*/  HMMA.16816.F32 R52, R8.reuse, R32, R52 ;  /* 0x000000200834723c */ /* 0x040ff00000001834 */
[----:B------:R-:W-:Y:S08]  /*27b0*/  HMMA.16816.F32 R48, R8, R34, R48 ;  /* 0x000000220830723c */ /* 0x000ff00000001830 */
[C---:B-----5:R-:W-:Y:S08]  /*27c0*/  HMMA.16816.F32 R76, R4.reuse, R24, R76 ;  /* 0x00000018044c723c */ /* 0x060ff0000000184c */
[C---:B------:R-:W-:Y:S08]  /*27d0*/  HMMA.16816.F32 R72, R4.reuse, R26, R72 ;  /* 0x0000001a0448723c */ /* 0x040ff00000001848 */
[C---:B------:R-:W-:Y:S08]  /*27e0*/  HMMA.16816.F32 R68, R4.reuse, R20, R68 ;  /* 0x000000140444723c */ /* 0x040ff00000001844 */
[----:B------:R-:W-:Y:S08]  /*27f0*/  HMMA.16816.F32 R60, R4, R22, R56 ;  /* 0x00000016043c723c */ /* 0x000ff00000001838 */
[C---:B------:R-:W-:Y:S08]  /*2800*/  HMMA.16816.F32 R44, R8.reuse, R24, R44 ;  /* 0x00000018082c723c */ /* 0x040ff0000000182c */
        /* <DEDUP_REMOVED lines=14> */
[----:B------:R-:W-:Y:S01]  /*28f0*/  IMAD.IADD R5, R9, 0x1, R5 ;  /* 0x0000000109057824 */ /* 0x000fe200078e0205 */
[----:B------:R-:W-:Y:S02]  /*2900*/  IADD3 R6, P5, R4, UR4, RZ ;  /* 0x0000000404067c10 */ /* 0x000fe4000ffbe0ff */
[----:B------:R-:W-:Y:S02]  /*2910*/  IADD3 R10, P2, P1, R7, 0x80, R4 ;  /* 0x00000080070a7810 */ /* 0x000fe4000795e004 */
[----:B------:R-:W-:Y:S02]  /*2920*/  LEA.HI.X R5, R8, c[0x0][0x1cc], R5, 0x1, P0 ;  /* 0x0000730008057a11 */ /* 0x000fe400000f0c05 */
[----:B------:R-:W-:-:S02]  /*2930*/  IADD3 R8, P0, R6, UR4, RZ ;  /* 0x0000000406087c10 */ /* 0x000fc4000ff1e0ff */
[----:B------:R-:W-:Y:S01]  /*2940*/  IADD3.X R7, R5, UR6, RZ, P5, !PT ;  /* 0x0000000605077c10 */ /* 0x000fe2000affe4ff */
[----:B------:R-:W-:Y:S01]  /*2950*/  @!PT LDS RZ, [RZ] ;  /* 0x00000000fffff984 */ /* 0x000fe20000000800 */
[----:B------:R-:W-:Y:S01]  /*2960*/  @!PT LDS RZ, [RZ] ;  /* 0x00000000fffff984 */ /* 0x000fe20000000800 */
[----:B------:R-:W-:Y:S01]  /*2970*/  @!PT LDS RZ, [RZ] ;  /* 0x00000000fffff984 */ /* 0x000fe20000000800 */
[----:B------:R1:W-:Y:S01]  /*2980*/  LDGSTS.E.BYPASS.LTC128B.128 [R243+0x5080], [R4.64], !P4 ;  /* 0x0508000004f37fae */ /* 0x0003e2000e101d4e */
[----:B------:R-:W-:Y:S02]  /*2990*/  IADD3.X R11, RZ, UR6, R5, P2, P1 ;  /* 0x00000006ff0b7c10 */ /* 0x000fe400097e2405 */
[----:B------:R-:W-:Y:S01]  /*29a0*/  IADD3.X R9, R7, UR6, RZ, P0, !PT ;  /* 0x0000000607097c10 */ /* 0x000fe200087fe4ff */
[----:B------:R1:W-:Y:S04]  /*29b0*/  LDGSTS.E.BYPASS.LTC128B.128 [R243+0x6880], [R4.64+0x80], !P3 ;  /* 0x0688008004f37fae */ /* 0x0003e8000d901d4e */
[----:B------:R1:W-:Y:S04]  /*29c0*/  LDGSTS.E.BYPASS.LTC128B.128 [R243+0x5880], [R6.64], !P4 ;  /* 0x0588000006f37fae */ /* 0x0003e8000e101d4e */
[----:B------:R1:W-:Y:S04]  /*29d0*/  LDGSTS.E.BYPASS.LTC128B.128 [R243+0x7080], [R10.64], !P3 ;  /* 0x070800000af37fae */ /* 0x0003e8000d901d4e */
[----:B------:R1:W-:Y:S04]  /*29e0*/  LDGSTS.E.BYPASS.LTC128B.128 [R243+0x6080], [R8.64], !P4 ;  /* 0x0608000008f37fae */ /* 0x0003e8000e101d4e */
[----:B------:R1:W-:Y:S02]  /*29f0*/  LDGSTS.E.BYPASS.LTC128B.128 [R243+0x7880], [R8.64+0x80], !P3 ;  /* 0x0788008008f37fae */ /* 0x0003e4000d901d4e */
.L_x_881:
[----:B-1----:R-:W-:Y:S01]  /*2a00*/  FMUL.FTZ R4, R53, c[0x0][0x320] ;  /* 0x0000c80035047a20 */ /* 0x002fe20000410000 */
[----:B------:R-:W-:Y:S01]  /*2a10*/  SHF.R.S32.HI R7, RZ, 0x1f, R123 ;  /* 0x0000001fff077819 */ /* 0x000fe2000001147b */
[----:B------:R-:W-:Y:S01]  /*2a20*/  FMUL.FTZ R5, R44, c[0x0][0x320] ;  /* 0x0000c8002c057a20 */ /* 0x000fe20000410000 */
[----:B------:R-:W-:Y:S01]  /*2a30*/  LEA.HI R6, R126, R129, RZ, 0x2 ;  /* 0x000000817e067211 */ /* 0x000fe200078f10ff */
[----:B------:R1:W2:Y:S01]  /*2a40*/  MUFU.TANH R24, R4 ;  /* 0x0000000400187308 */ /* 0x0002a20000002400 */
[----:B------:R-:W-:Y:S01]  /*2a50*/  PLOP3.LUT P1, PT, PT, PT, UP3, 0x80, 0x0 ;  /* 0x000000000000781c */ /* 0x000fe20003f2f038 */
[----:B------:R-:W-:Y:S01]  /*2a60*/  FMUL.FTZ R10, R40, c[0x0][0x320] ;  /* 0x0000c800280a7a20 */ /* 0x000fe20000410000 */
[----:B------:R-:W-:Y:S01]  /*2a70*/  LOP3.LUT R6, R6, 0xfffffffc, RZ, 0xc0, !PT ;  /* 0xfffffffc06067812 */ /* 0x000fe200078ec0ff */
[----:B------:R-:W-:Y:S01]  /*2a80*/  ULDC UR6, c[0x0][0x324] ;  /* 0x0000c90000067ab9 */ /* 0x000fe20000000800 */
[----:B------:R-:W-:Y:S01]  /*2a90*/  PLOP3.LUT P0, PT, PT, PT, UP3, 0x80, 0x0 ;  /* 0x000000000000781c */ /* 0x000fe20003f0f038 */
[----:B------:R-:W-:Y:S01]  /*2aa0*/  ULOP3.LUT UR6, URZ, UR6, URZ, 0x33, !UPT ;  /* 0x000000063f067292 */ /* 0x000fe2000f8e333f */
[----:B------:R-:W0:Y:S01]  /*2ab0*/  LDGDEPBAR ;  /* 0x00000000000079af */ /* 0x000e220000000000 */
[----:B------:R3:W4:Y:S01]  /*2ac0*/  MUFU.TANH R20, R5 ;  /* 0x0000000500147308 */ /* 0x0007220000002400 */
[----:B------:R-:W-:-:S02]  /*2ad0*/  IMAD.IADD R6, R129, 0x1, -R6 ;  /* 0x0000000181067824 */ /* 0x000fc400078e0a06 */
[----:B-1----:R-:W-:-:S05]  /*2ae0*/  FMUL.FTZ R4, R48, c[0x0][0x320] ;  /* 0x0000c80030047a20 */ /* 0x002fca0000410000 */
[----:B------:R1:W1:Y:S01]  /*2af0*/  MUFU.TANH R16, R10 ;  /* 0x0000000a00107308 */ /* 0x0002620000002400 */
[----:B---3--:R-:W-:-:S07]  /*2b00*/  LEA.HI R5, R7, R123, RZ, 0x2 ;  /* 0x0000007b07057211 */ /* 0x008fce00078f10ff */
[----:B------:R3:W2:Y:S01]  /*2b10*/  MUFU.TANH R23, R4 ;  /* 0x0000000400177308 */ /* 0x0006a20000002400 */
[----:B------:R-:W-:Y:S01]  /*2b20*/  FMUL.FTZ R7, R45, c[0x0][0x320] ;  /* 0x0000c8002d077a20 */ /* 0x000fe20000410000 */
[----:B------:R-:W-:-:S06]  /*2b30*/  LOP3.LUT R5, R5, 0xffffffc, RZ, 0xc0, !PT ;  /* 0x0ffffffc05057812 */ /* 0x000fcc00078ec0ff */
[----:B------:R-:W2:Y:S01]  /*2b40*/  MUFU.TANH R17, R7 ;  /* 0x0000000700117308 */ /* 0x000ea20000002400 */
[----:B------:R-:W-:Y:S01]  /*2b50*/  IMAD.IADD R8, R123, 0x1, -R5 ;  /* 0x000000017b087824 */ /* 0x000fe200078e0a05 */
[----:B------:R-:W-:Y:S01]  /*2b60*/  LEA.HI R5, R6, R6, RZ, 0x1 ;  /* 0x0000000606057211 */ /* 0x000fe200078f08ff */
[----:B-1----:R-:W-:Y:S02]  /*2b70*/  FMUL.FTZ R10, R41, c[0x0][0x320] ;  /* 0x0000c800290a7a20 */ /* 0x002fe40000410000 */
[----:B---3--:R-:W-:-:S03]  /*2b80*/  FMUL.FTZ R4, R49, c[0x0][0x320] ;  /* 0x0000c80031047a20 */ /* 0x008fc60000410000 */
[----:B------:R-:W1:Y:S08]  /*2b90*/  MUFU.TANH R15, R10 ;  /* 0x0000000a000f7308 */ /* 0x000e700000002400 */
[----:B------:R3:W1:Y:S02]  /*2ba0*/  MUFU.TANH R21, R4 ;  /* 0x0000000400157308 */ /* 0x0006640000002400 */
[----:B---3--:R-:W-:-:S05]  /*2bb0*/  LOP3.LUT R4, R124, 0xffffffe0, RZ, 0xc0, !PT ;  /* 0xffffffe07c047812 */ /* 0x008fca00078ec0ff */
[----:B------:R-:W-:-:S05]  /*2bc0*/  IMAD.IADD R4, R129, 0x1, -R4 ;  /* 0x0000000181047824 */ /* 0x000fca00078e0a04 */
[----:B------:R-:W-:-:S04]  /*2bd0*/  SHF.R.S32.HI R9, RZ, 0x1f, R4 ;  /* 0x0000001fff097819 */ /* 0x000fc80000011404 */
[----:B------:R-:W-:-:S04]  /*2be0*/  LEA.HI R9, R9, R4, RZ, 0x2 ;  /* 0x0000000409097211 */ /* 0x000fc800078f10ff */
[----:B------:R-:W-:-:S05]  /*2bf0*/  LEA.HI.SX32 R7, R9, UR17, 0x1e ;  /* 0x0000001109077c11 */ /* 0x000fca000f8ff2ff */
[----:B------:R-:W-:Y:S01]  /*2c00*/  IMAD R11, R8, 0x10, R7 ;  /* 0x00000010080b7824 */ /* 0x000fe200078e0207 */
[C---:B------:R-:W-:Y:S02]  /*2c10*/  SHF.L.U32 R7, R5.reuse, 0x5, RZ ;  /* 0x0000000505077819 */ /* 0x040fe400000006ff */
[----:B------:R-:W-:Y:S02]  /*2c20*/  LOP3.LUT R8, R5, 0x1ffffffe, RZ, 0xc0, !PT ;  /* 0x1ffffffe05087812 */ /* 0x000fe400078ec0ff */
[----:B------:R-:W-:Y:S02]  /*2c30*/  LOP3.LUT R5, R7, 0xffffffc0, RZ, 0xc0, !PT ;  /* 0xffffffc007057812 */ /* 0x000fe400078ec0ff */
[----:B------:R-:W-:Y:S01]  /*2c40*/  IADD3.X R7, R28, c[0x0][0x1d0], RZ, PT, !PT ;  /* 0x000074001c077a10 */ /* 0x000fe20003ffe4ff */
[----:B------:R-:W-:Y:S02]  /*2c50*/  IMAD.IADD R6, R6, 0x1, -R8 ;  /* 0x0000000106067824 */ /* 0x000fe400078e0a08 */
[----:B------:R-:W-:-:S02]  /*2c60*/  IMAD.IADD R5, R5, 0x1, R11 ;  /* 0x0000000105057824 */ /* 0x000fc400078e020b */
[----:B------:R-:W-:Y:S02]  /*2c70*/  FMUL.FTZ R8, R33, c[0x0][0x320] ;  /* 0x0000c80021087a20 */ /* 0x000fe40000410000 */
[----:B------:R-:W-:Y:S02]  /*2c80*/  IMAD R12, R6, 0x8, R5 ;  /* 0x00000008060c7824 */ /* 0x000fe400078e0205 */
[----:B------:R-:W-:Y:S02]  /*2c90*/  FMUL.FTZ R5, R36, c[0x0][0x320] ;  /* 0x0000c80024057a20 */ /* 0x000fe40000410000 */
[----:B------:R-:W-:Y:S01]  /*2ca0*/  @P1 IMAD.HI.U32 R6, R12, c[0x0][0x2c8], RZ ;  /* 0x0000b2000c061a27 */ /* 0x000fe200078e00ff */
[----:B------:R3:W-:Y:S01]  /*2cb0*/  STL [R1+0x28], R12 ;  /* 0x0000280c01007387 */ /* 0x0007e20000100800 */
[----:B------:R5:W1:Y:S01]  /*2cc0*/  MUFU.TANH R13, R5 ;  /* 0x00000005000d7308 */ /* 0x000a620000002400 */
[----:B------:R-:W-:Y:S02]  /*2cd0*/  MOV R10, R12 ;  /* 0x0000000c000a7202 */ /* 0x000fe40000000f00 */
[----:B------:R-:W-:-:S02]  /*2ce0*/  @P0 SHF.R.U32.HI R10, RZ, c[0x0][0x2cc], R6 ;  /* 0x0000b300ff0a0a19 */ /* 0x000fc40000011606 */
[----:B------:R-:W-:-:S03]  /*2cf0*/  PLOP3.LUT P0, PT, PT, PT, UP2, 0x40, 0x0 ;  /* 0x000000000000781c */ /* 0x000fc60003f0e828 */
[----:B------:R-:W1:Y:S01]  /*2d00*/  SHFL.IDX PT, R6, R10, RZ, 0x1c1f ;  /* 0x001c1fff0a067589 */ /* 0x000e6200000e0000 */
[----:B-----5:R-:W-:-:S04]  /*2d10*/  FMUL.FTZ R5, R37, c[0x0][0x320] ;  /* 0x0000c80025057a20 */ /* 0x020fc80000410000 */
[----:B---3--:R3:W1:Y:S02]  /*2d20*/  MUFU.TANH R12, R5 ;  /* 0x00000005000c7308 */ /* 0x0086640000002400 */
[----:B---3--:R-:W-:-:S06]  /*2d30*/  FMUL.FTZ R5, R32, c[0x0][0x320] ;  /* 0x0000c80020057a20 */ /* 0x008fcc0000410000 */
[----:B------:R3:W1:Y:S02]  /*2d40*/  MUFU.TANH R11, R5 ;  /* 0x00000005000b7308 */ /* 0x0006640000002400 */
[----:B---3--:R-:W-:-:S06]  /*2d50*/  LOP3.LUT R5, R9, 0x7ffffffc, RZ, 0xc0, !PT ;  /* 0x7ffffffc09057812 */ /* 0x008fcc00078ec0ff */
[----:B------:R-:W3:Y:S01]  /*2d60*/  MUFU.TANH R9, R8 ;  /* 0x0000000800097308 */ /* 0x000ee20000002400 */
[----:B------:R-:W-:Y:S02]  /*2d70*/  IMAD.IADD R4, R4, 0x1, -R5 ;  /* 0x0000000104047824 */ /* 0x000fe400078e0a05 */
[----:B------:R-:W-:Y:S02]  /*2d80*/  FMUL.FTZ R5, R52, c[0x0][0x320] ;  /* 0x0000c80034057a20 */ /* 0x000fe40000410000 */
[----:B------:R-:W-:-:S03]  /*2d90*/  IMAD.SHL.U32 R22, R4, 0x2, RZ ;  /* 0x0000000204167824 */ /* 0x000fc600078e00ff */
[----:B------:R5:W2:Y:S02]  /*2da0*/  MUFU.TANH R8, R5 ;  /* 0x0000000500087308 */ /* 0x000aa40000002400 */
[----:B------:R-:W-:Y:S01]  /*2db0*/  IADD3 R4, R7, -c[0x0][0x168], -R22 ;  /* 0x80005a0007047a10 */ /* 0x000fe20007ffe816 */
[----:B------:R2:W-:Y:S01]  /*2dc0*/  STL [R1], R22 ;  /* 0x0000001601007387 */ /* 0x0005e20000100800 */
[----:B------:R-:W-:Y:S02]  /*2dd0*/  IADD3 R18, -R22, c[0x0][0x1d0], R28 ;  /* 0x0000740016127a10 */ /* 0x000fe40007ffe11c */
[C---:B------:R-:W-:Y:S02]  /*2de0*/  IADD3 R14, R4.reuse, c[0x0][0x328], RZ ;  /* 0x0000ca00040e7a10 */ /* 0x040fe40007ffe0ff */
[----:B------:R-:W-:-:S05]  /*2df0*/  IADD3 R19, R4, UR6, RZ ;  /* 0x0000000604137c10 */ /* 0x000fca000fffe0ff */
[--C-:B-1----:R-:W-:Y:S02]  /*2e00*/  IMAD.IADD R4, R19, 0x1, R6.reuse ;  /* 0x0000000113047824 */ /* 0x102fe400078e0206 */
[----:B-----5:R-:W-:-:S05]  /*2e10*/  IMAD.IADD R5, R14, 0x1, R6 ;  /* 0x000000010e057824 */ /* 0x020fca00078e0206 */
[----:B------:R-:W-:Y:S02]  /*2e20*/  IMNMX R5, R5, R18, PT ;  /* 0x0000001205057217 */ /* 0x000fe40003800200 */
[----:B--2---:R-:W-:Y:S01]  /*2e30*/  IADD3 R22, R28, -R22, RZ ;  /* 0x800000161c167210 */ /* 0x004fe20007ffe0ff */
[----:B------:R-:W-:Y:S05]  /*2e40*/  @P0 BRA `(.L_x_882) ;  /* 0x0000015000000947 */ /* 0x000fea0003800000 */
[----:B---34-:R-:W-:Y:S01]  /*2e50*/  IADD3 R6, R6, c[0x0][0x1d0], RZ ;  /* 0x0000740006067a10 */ /* 0x018fe20007ffe0ff */
        /* <DEDUP_REMOVED lines=11> */
.L_x_884:
[----:B------:R-:W-:-:S04]  /*2f10*/  MOV R7, c[0x0][0x32c] ;  /* 0x0000cb0000077a02 */ /* 0x000fc80000000f00 */
[----:B------:R-:W-:-:S13]  /*2f20*/  ISETP.NE.AND P0, PT, R7, 0x1, PT ;  /* 0x000000010700780c */ /* 0x000fda0003f05270 */
[----:B------:R-:W-:-:S05]  /*2f30*/  @P0 IMAD.HI.U32 R7, R6, c[0x0][0x330], RZ ;  /* 0x0000cc0006070a27 */ /* 0x000fca00078e00ff */
[----:B------:R-:W-:Y:S02]  /*2f40*/  @P0 SHF.R.U32.HI R6, RZ, c[0x0][0x334], R7 ;  /* 0x0000cd00ff060a19 */ /* 0x000fe40000011607 */
.L_x_885:
[----:B------:R-:W-:Y:S05]  /*2f50*/  BSYNC B0 ;  /* 0x0000000000007941 */ /* 0x000fea0003800000 */
.L_x_883:
[----:B------:R-:W-:-:S05]  /*2f60*/  IMAD R6, R6, c[0x0][0x32c], R22 ;  /* 0x0000cb0006067a24 */ /* 0x000fca00078e0216 */
[----:B------:R-:W-:Y:S02]  /*2f70*/  IADD3 R7, R6, c[0x0][0x32c], RZ ;  /* 0x0000cb0006077a10 */ /* 0x000fe40007ffe0ff */
[----:B------:R-:W-:Y:S02]  /*2f80*/  IMNMX R4, R4, R6, !PT ;  /* 0x0000000604047217 */ /* 0x000fe40007800200 */
[----:B------:R-:W-:Y:S02]  /*2f90*/  IMNMX R5, R5, R7, PT ;  /* 0x0000000705057217 */ /* 0x000fe40003800200 */
.L_x_882:
[C---:B---34-:R-:W-:Y:S01]  /*2fa0*/  ISETP.GE.AND P0, PT, R28.reuse, 0x2, PT ;  /* 0x000000021c00780c */ /* 0x058fe20003f06270 */
[----:B------:R-:W1:Y:S01]  /*2fb0*/  SHFL.IDX PT, R6, R10, 0x1, 0x1c1f ;  /* 0x003c1f000a067f89 */ /* 0x000e6200000e0000 */
[----:B------:R-:W-:Y:S02]  /*2fc0*/  ISETP.GE.AND P2, PT, R28, 0xa, PT ;  /* 0x0000000a1c00780c */ /* 0x000fe40003f46270 */
[----:B------:R-:W-:Y:S02]  /*2fd0*/  P2R R32, PR, RZ, 0x1 ;  /* 0x00000001ff207803 */ /* 0x000fe40000000000 */
[----:B------:R-:W-:-:S02]  /*2fe0*/  ISETP.GT.AND P0, PT, R4, 0x1, !P0 ;  /* 0x000000010400780c */ /* 0x000fc40004704270 */
[----:B------:R-:W-:Y:S02]  /*2ff0*/  ISETP.GE.AND P1, PT, R28, 0x9, PT ;  /* 0x000000091c00780c */ /* 0x000fe40003f26270 */
[----:B------:R-:W-:Y:S02]  /*3000*/  ISETP.LT.OR P0, PT, R5, 0x2, P0 ;  /* 0x000000020500780c */ /* 0x000fe40000701670 */
[----:B------:R-:W-:Y:S02]  /*3010*/  P2R R31, PR, RZ, 0x2 ;  /* 0x00000002ff1f7803 */ /* 0x000fe40000000000 */
[----:B------:R-:W-:Y:S02]  /*3020*/  FSEL R40, R24, -INF , !P0 ;  /* 0xff80000018287808 */ /* 0x000fe40004000000 */
[----:B------:R-:W-:Y:S02]  /*3030*/  ISETP.GT.AND P0, PT, R4, 0x9, !P2 ;  /* 0x000000090400780c */ /* 0x000fe40005704270 */
[----:B------:R-:W-:-:S02]  /*3040*/  P2R R30, PR, RZ, 0x4 ;  /* 0x00000004ff1e7803 */ /* 0x000fc40000000000 */
[----:B------:R-:W-:Y:S02]  /*3050*/  ISETP.LT.OR P0, PT, R5, 0xa, P0 ;  /* 0x0000000a0500780c */ /* 0x000fe40000701670 */
[----:B------:R-:W-:Y:S02]  /*3060*/  ISETP.GT.AND P1, PT, R4, 0x8, !P1 ;  /* 0x000000080400780c */ /* 0x000fe40004f24270 */
[----:B------:R-:W-:Y:S02]  /*3070*/  ISETP.GE.AND P2, PT, R28, 0x11, PT ;  /* 0x000000111c00780c */ /* 0x000fe40003f46270 */
[----:B------:R-:W-:Y:S02]  /*3080*/  FSEL R41, R21, -INF , !P0 ;  /* 0xff80000015297808 */ /* 0x000fe40004000000 */
[----:B------:R-:W-:Y:S02]  /*3090*/  ISETP.LT.OR P1, PT, R5, 0x9, P1 ;  /* 0x000000090500780c */ /* 0x000fe40000f21670 */
[----:B------:R-:W-:-:S02]  /*30a0*/  ISETP.GT.AND P0, PT, R4, 0x10, !P2 ;  /* 0x000000100400780c */ /* 0x000fc40005704270 */
[----:B------:R-:W-:Y:S02]  /*30b0*/  FSEL R44, R23, -INF , !P1 ;  /* 0xff800000172c7808 */ /* 0x000fe40004800000 */
[----:B------:R-:W-:Y:S02]  /*30c0*/  ISETP.LT.OR P0, PT, R5, 0x11, P0 ;  /* 0x000000110500780c */ /* 0x000fe40000701670 */
[----:B------:R-:W-:Y:S02]  /*30d0*/  ISETP.GE.AND P1, PT, R28, 0x12, PT ;  /* 0x000000121c00780c */ /* 0x000fe40003f26270 */
[----:B------:R-:W-:Y:S02]  /*30e0*/  FSEL R53, R20, -INF , !P0 ;  /* 0xff80000014357808 */ /* 0x000fe40004000000 */
[----:B------:R-:W-:Y:S02]  /*30f0*/  ISETP.GT.AND P0, PT, R4, 0x11, !P1 ;  /* 0x000000110400780c */ /* 0x000fe40004f04270 */
[----:B------:R-:W-:-:S02]  /*3100*/  P2R R27, PR, RZ, 0x2 ;  /* 0x00000002ff1b7803 */ /* 0x000fc40000000000 */
[----:B------:R-:W-:Y:S02]  /*3110*/  ISETP.LT.OR P0, PT, R5, 0x12, P0 ;  /* 0x000000120500780c */ /* 0x000fe40000701670 */
[----:B------:R-:W-:Y:S02]  /*3120*/  ISETP.GE.AND P1, PT, R28, 0x19, PT ;  /* 0x000000191c00780c */ /* 0x000fe40003f26270 */
[----:B------:R-:W-:Y:S02]  /*3130*/  FSEL R56, R17, -INF , !P0 ;  /* 0xff80000011387808 */ /* 0x000fe40004000000 */
[----:B------:R-:W-:Y:S02]  /*3140*/  ISETP.GT.AND P0, PT, R4, 0x18, !P1 ;  /* 0x000000180400780c */ /* 0x000fe40004f04270 */
[----:B------:R-:W-:Y:S02]  /*3150*/  P2R R26, PR, RZ, 0x2 ;  /* 0x00000002ff1a7803 */ /* 0x000fe40000000000 */
[----:B------:R-:W-:-:S02]  /*3160*/  ISETP.LT.OR P0, PT, R5, 0x19, P0 ;  /* 0x000000190500780c */ /* 0x000fc40000701670 */
[----:B------:R-:W-:Y:S02]  /*3170*/  ISETP.GE.AND P1, PT, R28, 0x1a, PT ;  /* 0x0000001a1c00780c */ /* 0x000fe40003f26270 */
[----:B------:R-:W-:Y:S02]  /*3180*/  FSEL R57, R16, -INF , !P0 ;  /* 0xff80000010397808 */ /* 0x000fe40004000000 */
[----:B------:R-:W-:Y:S02]  /*3190*/  ISETP.GT.AND P0, PT, R4, 0x19, !P1 ;  /* 0x000000190400780c */ /* 0x000fe40004f04270 */
[C---:B------:R-:W-:Y:S02]  /*31a0*/  ISETP.GE.AND P6, PT, R28.reuse, 0x21, PT ;  /* 0x000000211c00780c */ /* 0x040fe40003fc6270 */
[----:B------:R-:W-:Y:S02]  /*31b0*/  ISETP.LT.OR P0, PT, R5, 0x1a, P0 ;  /* 0x0000001a0500780c */ /* 0x000fe40000701670 */
[----:B------:R-:W-:-:S02]  /*31c0*/  ISETP.GE.AND P5, PT, R28, 0x22, PT ;  /* 0x000000221c00780c */ /* 0x000fc40003fa6270 */
[----:B------:R-:W-:Y:S02]  /*31d0*/  FSEL R58, R15, -INF , !P0 ;  /* 0xff8000000f3a7808 */ /* 0x000fe40004000000 */
[----:B------:R-:W-:Y:S02]  /*31e0*/  ISETP.GT.AND P0, PT, R4, 0x20, !P6 ;  /* 0x000000200400780c */ /* 0x000fe40007704270 */
[----:B------:R-:W-:Y:S02]  /*31f0*/  P2R R29, PR, RZ, 0x4 ;  /* 0x00000004ff1d7803 */ /* 0x000fe40000000000 */
[----:B------:R-:W-:Y:S02]  /*3200*/  ISETP.LT.OR P0, PT, R5, 0x21, P0 ;  /* 0x000000210500780c */ /* 0x000fe40000701670 */
[----:B------:R-:W-:Y:S02]  /*3210*/  ISETP.GE.AND P2, PT, R28, 0x29, PT ;  /* 0x000000291c00780c */ /* 0x000fe40003f46270 */
[----:B------:R-:W-:-:S02]  /*3220*/  FSEL R167, R13, -INF , !P0 ;  /* 0xff8000000da77808 */ /* 0x000fc40004000000 */
[----:B------:R-:W-:Y:S02]  /*3230*/  ISETP.GT.AND P0, PT, R4, 0x21, !P5 ;  /* 0x000000210400780c */ /* 0x000fe40006f04270 */
[----:B------:R-:W-:Y:S02]  /*3240*/  P2R R33, PR, RZ, 0x2 ;  /* 0x00000002ff217803 */ /* 0x000fe40000000000 */
[----:B------:R-:W-:Y:S02]  /*3250*/  ISETP.LT.OR P0, PT, R5, 0x22, P0 ;  /* 0x000000220500780c */ /* 0x000fe40000701670 */
[----:B------:R-:W-:Y:S02]  /*3260*/  ISETP.GE.AND P1, PT, R28, 0x1, PT ;  /* 0x000000011c00780c */ /* 0x000fe40003f26270 */
[----:B------:R-:W-:Y:S02]  /*3270*/  FSEL R163, R12, -INF , !P0 ;  /* 0xff8000000ca37808 */ /* 0x000fe40004000000 */
[----:B------:R-:W-:-:S02]  /*3280*/  ISETP.GT.AND P0, PT, R4, 0x28, !P2 ;  /* 0x000000280400780c */ /* 0x000fc40005704270 */
[----:B------:R-:W-:Y:S02]  /*3290*/  P2R R25, PR, RZ, 0x2 ;  /* 0x00000002ff197803 */ /* 0x000fe40000000000 */
[----:B------:R-:W-:-:S04]  /*32a0*/  ISETP.LT.OR P0, PT, R5, 0x29, P0 ;  /* 0x000000290500780c */ /* 0x000fc80000701670 */
[----:B------:R-:W-:Y:S02]  /*32b0*/  FSEL R168, R11, -INF , !P0 ;  /* 0xff8000000ba87808 */ /* 0x000fe40004000000 */
[----:B------:R-:W-:Y:S02]  /*32c0*/  ISETP.GT.AND P0, PT, R4, RZ, !P1 ;  /* 0x000000ff0400720c */ /* 0x000fe40004f04270 */
[----:B------:R-:W-:Y:S02]  /*32d0*/  ISETP.GE.AND P1, PT, R28, 0x2a, PT ;  /* 0x0000002a1c00780c */ /* 0x000fe40003f26270 */
[----:B------:R-:W-:-:S04]  /*32e0*/  ISETP.LT.OR P0, PT, R5, 0x1, P0 ;  /* 0x000000010500780c */ /* 0x000fc80000701670 */
[----:B------:R-:W-:Y:S02]  /*32f0*/  FSEL R37, R8, -INF , !P0 ;  /* 0xff80000008257808 */ /* 0x000fe40004000000 */
[----:B------:R-:W-:Y:S01]  /*3300*/  ISETP.GT.AND P0, PT, R4, 0x29, !P1 ;  /* 0x000000290400780c */ /* 0x000fe20004f04270 */
[----:B------:R-:W-:-:S03]  /*3310*/  FMUL.FTZ R4, R43, c[0x0][0x320] ;  /* 0x0000c8002b047a20 */ /* 0x000fc60000410000 */
[----:B------:R-:W-:Y:S01]  /*3320*/  ISETP.LT.OR P0, PT, R5, 0x2a, P0 ;  /* 0x0000002a0500780c */ /* 0x000fe20000701670 */
[----:B------:R2:W3:Y:S01]  /*3330*/  MUFU.TANH R24, R4 ;  /* 0x0000000400187308 */ /* 0x0004e20000002400 */
[----:B------:R-:W-:Y:S02]  /*3340*/  FMUL.FTZ R5, R34, c[0x0][0x320] ;  /* 0x0000c80022057a20 */ /* 0x000fe40000410000 */
[----:B------:R-:W-:Y:S02]  /*3350*/  FSEL R162, R9, -INF , !P0 ;  /* 0xff80000009a27808 */ /* 0x000fe40004000000 */
[----:B------:R-:W-:-:S03]  /*3360*/  PLOP3.LUT P0, PT, PT, PT, UP2, 0x40, 0x0 ;  /* 0x000000000000781c */ /* 0x000fc60003f0e828 */
[----:B------:R1:W4:Y:S01]  /*3370*/  MUFU.TANH R13, R5 ;  /* 0x00000005000d7308 */ /* 0x0003220000002400 */
[----:B--2---:R-:W-:-:S07]  /*3380*/  FMUL.FTZ R4, R54, c[0x0][0x320] ;  /* 0x0000c80036047a20 */ /* 0x004fce0000410000 */
[----:B------:R2:W2:Y:S01]  /*3390*/  MUFU.TANH R23, R4 ;  /* 0x0000000400177308 */ /* 0x0004a20000002400 */
[----:B-1----:R-:W-:-:S05]  /*33a0*/  IMAD.IADD R5, R14, 0x1, R6 ;  /* 0x000000010e057824 */ /* 0x002fca00078e0206 */
[----:B------:R-:W-:Y:S01]  /*33b0*/  IMNMX R5, R5, R18, PT ;  /* 0x0000001205057217 */ /* 0x000fe20003800200 */
[----:B--2---:R-:W-:-:S04]  /*33c0*/  FMUL.FTZ R4, R55, c[0x0][0x320] ;  /* 0x0000c80037047a20 */ /* 0x004fc80000410000 */
[----:B------:R1:W2:Y:S02]  /*33d0*/  MUFU.TANH R21, R4 ;  /* 0x0000000400157308 */ /* 0x0002a40000002400 */
[----:B-1----:R-:W-:-:S06]  /*33e0*/  FMUL.FTZ R4, R38, c[0x0][0x320] ;  /* 0x0000c80026047a20 */ /* 0x002fcc0000410000 */
[----:B------:R1:W1:Y:S02]  /*33f0*/  MUFU.TANH R20, R4 ;  /* 0x0000000400147308 */ /* 0x0002640000002400 */
        /* <DEDUP_REMOVED lines=14> */
[----:B-1----:R-:W-:Y:S01]  /*34e0*/  IMAD.IADD R4, R19, 0x1, R6 ;  /* 0x0000000113047824 */ /* 0x002fe200078e0206 */
[----:B------:R-:W-:Y:S05]  /*34f0*/  @P0 BRA `(.L_x_886) ;  /* 0x0000015000000947 */ /* 0x000fea0003800000 */
        /* <DEDUP_REMOVED lines=12> */
.L_x_888:
[----:B------:R-:W-:-:S04]  /*35c0*/  MOV R7, c[0x0][0x32c] ;  /* 0x0000cb0000077a02 */ /* 0x000fc80000000f00 */
[----:B------:R-:W-:-:S13]  /*35d0*/  ISETP.NE.AND P0, PT, R7, 0x1, PT ;  /* 0x000000010700780c */ /* 0x000fda0003f05270 */
[----:B------:R-:W-:-:S05]  /*35e0*/  @P0 IMAD.HI.U32 R7, R6, c[0x0][0x330], RZ ;  /* 0x0000cc0006070a27 */ /* 0x000fca00078e00ff */
[----:B------:R-:W-:Y:S02]  /*35f0*/  @P0 SHF.R.U32.HI R6, RZ, c[0x0][0x334], R7 ;  /* 0x0000cd00ff060a19 */ /* 0x000fe40000011607 */
.L_x_889:
[----:B------:R-:W-:Y:S05]  /*3600*/  BSYNC B0 ;  /* 0x0000000000007941 */ /* 0x000fea0003800000 */
.L_x_887:
[----:B------:R-:W-:-:S05]  /*3610*/  IMAD R6, R6, c[0x0][0x32c], R22 ;  /* 0x0000cb0006067a24 */ /* 0x000fca00078e0216 */
[----:B------:R-:W-:Y:S02]  /*3620*/  IADD3 R7, R6, c[0x0][0x32c], RZ ;  /* 0x0000cb0006077a10 */ /* 0x000fe40007ffe0ff */
[----:B------:R-:W-:Y:S02]  /*3630*/  IMNMX R4, R4, R6, !PT ;  /* 0x0000000604047217 */ /* 0x000fe40007800200 */
[----:B------:R-:W-:Y:S02]  /*3640*/  IMNMX R5, R5, R7, PT ;  /* 0x0000000705057217 */ /* 0x000fe40003800200 */
.L_x_886:
[----:B--234-:R-:W-:Y:S01]  /*3650*/  ISETP.NE.AND P0, PT, R32, RZ, PT ;  /* 0x000000ff2000720c */ /* 0x01cfe20003f05270 */
[----:B------:R-:W1:Y:S03]  /*3660*/  SHFL.IDX PT, R6, R10, 0x2, 0x1c1f ;  /* 0x005c1f000a067f89 */ /* 0x000e6600000e0000 */
        /* <DEDUP_REMOVED lines=36> */
[----:B------:R-:W-:-:S04]  /*38b0*/  ISETP.NE.AND P0, PT, R25, RZ, PT ;  /* 0x000000ff1900720c */ /* 0x000fc80003f05270 */
[----:B------:R-:W-:-:S04]  /*38c0*/  ISETP.GT.AND P0, PT, R4, RZ, !P0 ;  /* 0x000000ff0400720c */ /* 0x000fc80004704270 */
        /* <DEDUP_REMOVED lines=46> */
.L_x_892:
[----:B------:R-:W-:-:S04]  /*3bb0*/  MOV R7, c[0x0][0x32c] ;  /* 0x0000cb0000077a02 */ /* 0x000fc80000000f00 */
[----:B------:R-:W-:-:S13]  /*3bc0*/  ISETP.NE.AND P0, PT, R7, 0x1, PT ;  /* 0x000000010700780c */ /* 0x000fda0003f05270 */
[----:B------:R-:W-:-:S05]  /*3bd0*/  @P0 IMAD.HI.U32 R7, R6, c[0x0][0x330], RZ ;  /* 0x0000cc0006070a27 */ /* 0x000fca00078e00ff */
[----:B------:R-:W-:Y:S02]  /*3be0*/  @P0 SHF.R.U32.HI R6, RZ, c[0x0][0x334], R7 ;  /* 0x0000cd00ff060a19 */ /* 0x000fe40000011607 */
.L_x_893:
[----:B------:R-:W-:Y:S05]  /*3bf0*/  BSYNC B0 ;  /* 0x0000000000007941 */ /* 0x000fea0003800000 */
.L_x_891:
[----:B------:R-:W-:-:S05]  /*3c00*/  IMAD R6, R6, c[0x0][0x32c], R22 ;  /* 0x0000cb0006067a24 */ /* 0x000fca00078e0216 */
[----:B------:R-:W-:Y:S02]  /*3c10*/  IADD3 R7, R6, c[0x0][0x32c], RZ ;  /* 0x0000cb0006077a10 */ /* 0x000fe40007ffe0ff */
[----:B------:R-:W-:Y:S02]  /*3c20*/  IMNMX R4, R4, R6, !PT ;  /* 0x0000000604047217 */ /* 0x000fe40007800200 */
[----:B------:R-:W-:Y:S02]  /*3c30*/  IMNMX R5, R5, R7, PT ;  /* 0x0000000705057217 */ /* 0x000fe40003800200 */
.L_x_890:
[----:B--234-:R-:W-:-:S04]  /*3c40*/  ISETP.NE.AND P0, PT, R32, RZ, PT ;  /* 0x000000ff2000720c */ /* 0x01cfc80003f05270 */
        /* <DEDUP_REMOVED lines=43> */
[----:B------:R1:W2:Y:S01]  /*3f00*/  MUFU.TANH R55, R4 ;  /* 0x0000000400377308 */ /* 0x0002a20000002400 */
[----:B------:R-:W-:Y:S02]  /*3f10*/  FMUL.FTZ R5, R62, c[0x0][0x320] ;  /* 0x0000c8003e057a20 */ /* 0x000fe40000410000 */
[----:B------:R-:W-:Y:S02]  /*3f20*/  FSEL R189, R9, -INF , !P0 ;  /* 0xff80000009bd7808 */ /* 0x000fe40004000000 */
[----:B------:R-:W-:-:S03]  /*3f30*/  PLOP3.LUT P0, PT, PT, PT, UP2, 0x40, 0x0 ;  /* 0x000000000000781c */ /* 0x000fc60003f0e828 */
[----:B------:R3:W4:Y:S01]  /*3f40*/  MUFU.TANH R60, R5 ;  /* 0x00000005003c7308 */ /* 0x0007220000002400 */
[----:B-1----:R-:W-:-:S07]  /*3f50*/  FMUL.FTZ R4, R87, c[0x0][0x320] ;  /* 0x0000c80057047a20 */ /* 0x002fce0000410000 */
[----:B------:R1:W1:Y:S01]  /*3f60*/  MUFU.TANH R16, R4 ;  /* 0x0000000400107308 */ /* 0x0002620000002400 */
[----:B---3--:R-:W-:-:S07]  /*3f70*/  FMUL.FTZ R5, R63, c[0x0][0x320] ;  /* 0x0000c8003f057a20 */ /* 0x008fce0000410000 */
[----:B------:R3:W2:Y:S01]  /*3f80*/  MUFU.TANH R59, R5 ;  /* 0x00000005003b7308 */ /* 0x0006a20000002400 */
[----:B-1----:R-:W-:-:S07]  /*3f90*/  FMUL.FTZ R4, R75, c[0x0][0x320] ;  /* 0x0000c8004b047a20 */ /* 0x002fce0000410000 */
[----:B------:R1:W1:Y:S01]  /*3fa0*/  MUFU.TANH R17, R4 ;  /* 0x0000000400117308 */ /* 0x0002620000002400 */
[----:B---3--:R-:W-:Y:S02]  /*3fb0*/  FMUL.FTZ R5, R70, c[0x0][0x320] ;  /* 0x0000c80046057a20 */ /* 0x008fe40000410000 */
[----:B-1----:R-:W-:-:S05]  /*3fc0*/  FMUL.FTZ R4, R86, c[0x0][0x320] ;  /* 0x0000c80056047a20 */ /* 0x002fca0000410000 */
[----:B------:R1:W3:Y:S02]  /*3fd0*/  MUFU.TANH R15, R4 ;  /* 0x00000004000f7308 */ /* 0x0002e40000002400 */
[----:B-1----:R-:W-:-:S06]  /*3fe0*/  FMUL.FTZ R4, R78, c[0x0][0x320] ;  /* 0x0000c8004e047a20 */ /* 0x002fcc0000410000 */
[----:B------:R1:W1:Y:S02]  /*3ff0*/  MUFU.TANH R13, R4 ;  /* 0x00000004000d7308 */ /* 0x0002640000002400 */
[----:B-1----:R-:W-:-:S06]  /*4000*/  FMUL.FTZ R4, R83, c[0x0][0x320] ;  /* 0x0000c80053047a20 */ /* 0x002fcc0000410000 */
[----:B------:R1:W1:Y:S02]  /*4010*/  MUFU.TANH R12, R4 ;  /* 0x00000004000c7308 */ /* 0x0002640000002400 */
[----:B-1----:R-:W-:-:S06]  /*4020*/  FMUL.FTZ R4, R74, c[0x0][0x320] ;  /* 0x0000c8004a047a20 */ /* 0x002fcc0000410000 */
[----:B------:R1:W1:Y:S02]  /*4030*/  MUFU.TANH R11, R4 ;  /* 0x00000004000b7308 */ /* 0x0002640000002400 */
[----:B-1----:R1:W5:Y:S06]  /*4040*/  SHFL.IDX PT, R4, R10, 0x3, 0x1c1f ;  /* 0x007c1f000a047f89 */ /* 0x00236c00000e0000 */
[----:B-1----:R1:W1:Y:S01]  /*4050*/  MUFU.TANH R10, R5 ;  /* 0x00000005000a7308 */ /* 0x0022620000002400 */
[--C-:B-----5:R-:W-:Y:S02]  /*4060*/  IMAD.IADD R9, R14, 0x1, R4.reuse ;  /* 0x000000010e097824 */ /* 0x120fe400078e0204 */
[----:B------:R-:W-:-:S03]  /*4070*/  IMAD.IADD R8, R19, 0x1, R4 ;  /* 0x0000000113087824 */ /* 0x000fc600078e0204 */
[----:B------:R-:W-:Y:S01]  /*4080*/  IMNMX R9, R9, R18, PT ;  /* 0x0000001209097217 */ /* 0x000fe20003800200 */
[----:B-1----:R-:W-:-:S04]  /*4090*/  FMUL.FTZ R5, R82, c[0x0][0x320] ;  /* 0x0000c80052057a20 */ /* 0x002fc80000410000 */
[----:B------:R1:W1:Y:S02]  /*40a0*/  MUFU.TANH R7, R5 ;  /* 0x0000000500077308 */ /* 0x0002640000002400 */
[----:B-1----:R-:W-:-:S06]  /*40b0*/  FMUL.FTZ R5, R79, c[0x0][0x320] ;  /* 0x0000c8004f057a20 */ /* 0x002fcc0000410000 */
[----:B------:R1:W1:Y:S01]  /*40c0*/  MUFU.TANH R6, R5 ;  /* 0x0000000500067308 */ /* 0x0002620000002400 */
[----:B------:R-:W-:Y:S05]  /*40d0*/  @P0 BRA `(.L_x_894) ;  /* 0x0000015000000947 */ /* 0x000fea0003800000 */
[----:B--234-:R-:W-:Y:S01]  /*40e0*/  IADD3 R4, R4, c[0x0][0x1d0], RZ ;  /* 0x0000740004047a10 */ /* 0x01cfe20007ffe0ff */
[----:B------:R-:W-:Y:S03]  /*40f0*/  BSSY B0, `(.L_x_895) ;  /* 0x000000f000007945 */ /* 0x000fe60003800000 */
[----:B------:R-:W-:-:S04]  /*4100*/  IADD3 R4, R4, -c[0x0][0x168], RZ ;  /* 0x80005a0004047a10 */ /* 0x000fc80007ffe0ff */
[----:B------:R-:W-:-:S13]  /*4110*/  ISETP.GT.AND P0, PT, R4, -0x1, PT ;  /* 0xffffffff0400780c */ /* 0x000fda0003f04270 */
[----:B------:R-:W-:Y:S05]  /*4120*/  @P0 BRA `(.L_x_896) ;  /* 0x0000007000000947 */ /* 0x000fea0003800000 */
[----:B-1----:R-:W-:Y:S01]  /*4130*/  IMAD.MOV.U32 R5, RZ, RZ, c[0x0][0x32c] ;  /* 0x0000cb00ff057624 */ /* 0x002fe200078e00ff */
[----:B------:R-:W-:-:S04]  /*4140*/  LOP3.LUT R4, RZ, R4, RZ, 0x33, !PT ;  /* 0x00000004ff047212 */ /* 0x000fc800078e33ff */
[----:B------:R-:W-:-:S13]  /*4150*/  ISETP.NE.AND P0, PT, R5, 0x1, PT ;  /* 0x000000010500780c */ /* 0x000fda0003f05270 */
[----:B------:R-:W-:-:S05]  /*4160*/  @P0 IMAD.HI.U32 R5, R4, c[0x0][0x330], RZ ;  /* 0x0000cc0004050a27 */ /* 0x000fca00078e00ff */
[----:B------:R-:W-:-:S04]  /*4170*/  @P0 SHF.R.U32.HI R4, RZ, c[0x0][0x334], R5 ;  /* 0x0000cd00ff040a19 */ /* 0x000fc80000011605 */
[----:B------:R-:W-:Y:S01]  /*4180*/  LOP3.LUT R4, RZ, R4, RZ, 0x33, !PT ;  /* 0x00000004ff047212 */ /* 0x000fe200078e33ff */
[----:B------:R-:W-:Y:S05]  /*4190*/  BRA `(.L_x_897) ;  /* 0x0000004000007947 */ /* 0x000fea0003800000 */
.L_x_896:
[----:B-1----:R-:W-:-:S04]  /*41a0*/  MOV R5, c[0x0][0x32c] ;  /* 0x0000cb0000057a02 */ /* 0x002fc80000000f00 */
[----:B------:R-:W-:-:S13]  /*41b0*/  ISETP.NE.AND P0, PT, R5, 0x1, PT ;  /* 0x000000010500780c */ /* 0x000fda0003f05270 */
[----:B------:R-:W-:-:S05]  /*41c0*/  @P0 IMAD.HI.U32 R5, R4, c[0x0][0x330], RZ ;  /* 0x0000cc0004050a27 */ /* 0x000fca00078e00ff */
[----:B------:R-:W-:Y:S02]  /*41d0*/  @P0 SHF.R.U32.HI R4, RZ, c[0x0][0x334], R5 ;  /* 0x0000cd00ff040a19 */ /* 0x000fe40000011605 */
.L_x_897:
[----:B------:R-:W-:Y:S05]  /*41e0*/  BSYNC B0 ;  /* 0x0000000000007941 */ /* 0x000fea0003800000 */
.L_x_895:
[----:B------:R-:W-:-:S05]  /*41f0*/  IMAD R4, R4, c[0x0][0x32c], R22 ;  /* 0x0000cb0004047a24 */ /* 0x000fca00078e0216 */
[----:B------:R-:W-:Y:S02]  /*4200*/  IADD3 R5, R4, c[0x0][0x32c], RZ ;  /* 0x0000cb0004057a10 */ /* 0x000fe40007ffe0ff */
[----:B------:R-:W-:Y:S02]  /*4210*/  IMNMX R8, R8, R4, !PT ;  /* 0x0000000408087217 */ /* 0x000fe40007800200 */
[----:B------:R-:W-:Y:S02]  /*4220*/  IMNMX R9, R9, R5, PT ;  /* 0x0000000509097217 */ /* 0x000fe40003800200 */
.L_x_894:
[----:B--234-:R-:W-:Y:S01]  /*4230*/  FMNMX.FTZ R137, R37, R40, !PT ;  /* 0x0000002825897209 */ /* 0x01cfe20007810000 */
[----:B------:R-:W-:Y:S01]  /*4240*/  IMAD.SHL.U32 R225, R0, 0x2, RZ ;  /* 0x0000000200e17824 */ /* 0x000fe200078e00ff */
[----:B------:R-:W-:Y:S01]  /*4250*/  FMNMX.FTZ R136, R28, R34, !PT ;  /* 0x000000221c887209 */ /* 0x000fe20007810000 */
[----:B------:R-:W-:Y:S01]  /*4260*/  STL [R1+0x60], R234 ;  /* 0x000060ea01007387 */ /* 0x000fe20000100800 */
[----:B------:R-:W-:Y:S01]  /*4270*/  FMNMX.FTZ R137, R44, R137, !PT ;  /* 0x000000892c897209 */ /* 0x000fe20007810000 */
[----:B------:R-:W-:Y:S01]  /*4280*/  IMAD R226, R3, 0x2, R225 ;  /* 0x0000000203e27824 */ /* 0x000fe200078e02e1 */
[----:B------:R-:W-:Y:S01]  /*4290*/  FMNMX.FTZ R136, R35, R136, !PT ;  /* 0x0000008823887209 */ /* 0x000fe20007810000 */
[----:B------:R-:W-:Y:S01]  /*42a0*/  STL [R1+0x5c], R233 ;  /* 0x00005ce901007387 */ /* 0x000fe20000100800 */
[----:B------:R-:W-:Y:S01]  /*42b0*/  FMNMX.FTZ R137, R41, R137, !PT ;  /* 0x0000008929897209 */ /* 0x000fe20007810000 */
[----:B------:R-:W-:Y:S01]  /*42c0*/  IMAD R227, R2, 0x2, R226 ;  /* 0x0000000202e37824 */ /* 0x000fe200078e02e2 */
[----:B------:R-:W-:Y:S01]  /*42d0*/  ISETP.NE.AND P0, PT, R32, RZ, PT ;  /* 0x000000ff2000720c */ /* 0x000fe20003f05270 */
[----:B------:R-:W-:Y:S01]  /*42e0*/  STL [R1+0x58], R232 ;  /* 0x000058e801007387 */ /* 0x000fe20000100800 */
[----:B------:R-:W-:Y:S01]  /*42f0*/  FMNMX.FTZ R137, R53, R137, !PT ;  /* 0x0000008935897209 */ /* 0x000fe20007810000 */
[----:B------:R-:W-:Y:S01]  /*4300*/  ULDC.64 UR4, c[0x0][0x2c8] ;  /* 0x0000b20000047ab9 */ /* 0x000fe20000000a00 */
[----:B------:R-:W-:Y:S01]  /*4310*/  FMNMX.FTZ R136, R36, R136, !PT ;  /* 0x0000008824887209 */ /* 0x000fe20007810000 */
[----:B------:R-:W-:Y:S01]  /*4320*/  STL [R1+0x54], R231 ;  /* 0x000054e701007387 */ /* 0x000fe20000100800 */
[----:B------:R-:W-:-:S02]  /*4330*/  FMNMX.FTZ R137, R56, R137, !PT ;  /* 0x0000008938897209 */ /* 0x000fc40007810000 */
[----:B------:R-:W-:Y:S01]  /*4340*/  ISETP.GT.AND P0, PT, R8, 0x1, !P0 ;  /* 0x000000010800780c */ /* 0x000fe20004704270 */
[----:B------:R-:W-:Y:S01]  /*4350*/  STL [R1+0x50], R230 ;  /* 0x000050e601007387 */ /* 0x000fe20000100800 */
[----:B------:R-:W-:Y:S02]  /*4360*/  FMNMX.FTZ R137, R57, R137, !PT ;  /* 0x0000008939897209 */ /* 0x000fe40007810000 */
[----:B------:R-:W-:Y:S01]  /*4370*/  FMNMX.FTZ R136, R38, R136, !PT ;  /* 0x0000008826887209 */ /* 0x000fe20007810000 */
[----:B------:R-:W-:Y:S01]  /*4380*/  STL [R1+0x4c], R229 ;  /* 0x00004ce501007387 */ /* 0x000fe20000100800 */
[----:B------:R-:W-:Y:S02]  /*4390*/  FMNMX.FTZ R137, R58, R137, !PT ;  /* 0x000000893a897209 */ /* 0x000fe40007810000 */
[----:B------:R-:W-:Y:S01]  /*43a0*/  ISETP.LT.OR P0, PT, R9, 0x2, P0 ;  /* 0x000000020900780c */ /* 0x000fe20000701670 */
[----:B------:R-:W-:Y:S01]  /*43b0*/  LDSM.16.MT88.4 R48, [R227+0x2080] ;  /* 0x00208000e330783b */ /* 0x000fe20000004200 */
[----:B------:R-:W-:-:S02]  /*43c0*/  FMNMX.FTZ R137, R167, R137, !PT ;  /* 0x00000089a7897209 */ /* 0x000fc40007810000 */
[----:B------:R-:W-:Y:S01]  /*43d0*/  FMNMX.FTZ R136, R39, R136, !PT ;  /* 0x0000008827887209 */ /* 0x000fe20007810000 */
[----:B------:R-:W-:Y:S01]  /*43e0*/  LDSM.16.MT88.4 R68, [R225+0x3880] ;  /* 0x00388000e144783b */ /* 0x000fe20000004200 */
[----:B------:R-:W-:Y:S02]  /*43f0*/  FMNMX.FTZ R137, R163, R137, !PT ;  /* 0x00000089a3897209 */ /* 0x000fe40007810000 */
[----:B------:R-:W-:Y:S01]  /*4400*/  FSEL R22, R16, -INF , !P0 ;  /* 0xff80000010167808 */ /* 0x000fe20004000000 */
[----:B------:R-:W-:Y:S01]  /*4410*/  LDSM.16.MT88.4 R76, [R226+0x3880] ;  /* 0x00388000e24c783b */ /* 0x000fe20000004200 */
[----:B------:R-:W-:Y:S02]  /*4420*/  FMNMX.FTZ R137, R168, R137, !PT ;  /* 0x00000089a8897209 */ /* 0x000fe40007810000 */
[----:B------:R-:W-:Y:S01]  /*4430*/  FMNMX.FTZ R136, R52, R136, !PT ;  /* 0x0000008834887209 */ /* 0x000fe20007810000 */
[----:B------:R-:W-:Y:S01]  /*4440*/  LDSM.16.MT88.4 R116, [R227+0x3880] ;  /* 0x00388000e374783b */ /* 0x000fe20000004200 */
[----:B------:R-:W-:-:S02]  /*4450*/  FMNMX.FTZ R137, R162, R137, !PT ;  /* 0x00000089a2897209 */ /* 0x000fc40007810000 */
[----:B------:R-:W-:Y:S01]  /*4460*/  ISETP.NE.AND P0, PT, R31, RZ, PT ;  /* 0x000000ff1f00720c */ /* 0x000fe20003f05270 */
[----:B------:R-:W-:Y:S01]  /*4470*/  LDSM.16.MT88.4 R72, [R225+0x2880] ;  /* 0x00288000e148783b */ /* 0x000fe20000004200 */
[----:B------:R-:W-:Y:S02]  /*4480*/  FMNMX.FTZ R136, R54, R136, !PT ;  /* 0x0000008836887209 */ /* 0x000fe40007810000 */
[----:B------:R-:W-:Y:S01]  /*4490*/  ISETP.GT.AND P0, PT, R8, 0x8, !P0 ;  /* 0x000000080800780c */ /* 0x000fe20004704270 */
[----:B------:R-:W2:Y:S01]  /*44a0*/  SHFL.BFLY PT, R4, R137, 0x2, 0x1f ;  /* 0x0c401f0089047f89 */ /* 0x000ea200000e0000 */
[----:B------:R-:W-:Y:S02]  /*44b0*/  FMNMX.FTZ R136, R158, R136, !PT ;  /* 0x000000889e887209 */ /* 0x000fe40007810000 */
[----:B------:R-:W-:Y:S01]  /*44c0*/  ISETP.LT.OR P0, PT, R9, 0x9, P0 ;  /* 0x000000090900780c */ /* 0x000fe20000701670 */
[----:B------:R-:W-:Y:S01]  /*44d0*/  LDSM.16.MT88.4 R64, [R226+0x2880] ;  /* 0x00288000e240783b */ /* 0x000fe20000004200 */
[----:B------:R-:W-:-:S02]  /*44e0*/  FMNMX.FTZ R136, R159, R136, !PT ;  /* 0x000000889f887209 */ /* 0x000fc40007810000 */
[----:B------:R-:W-:Y:S01]  /*44f0*/  FSEL R104, R7, -INF , !P0 ;  /* 0xff80000007687808 */ /* 0x000fe20004000000 */
[----:B------:R-:W-:Y:S01]  /*4500*/  STL [R1+0x48], R224 ;  /* 0x000048e001007387 */ /* 0x000fe20000100800 */
[----:B------:R-:W-:Y:S02]  /*4510*/  ISETP.NE.AND P0, PT, R30, RZ, PT ;  /* 0x000000ff1e00720c */ /* 0x000fe40003f05270 */
[----:B------:R-:W-:Y:S02]  /*4520*/  FMNMX.FTZ R136, R161, R136, !PT ;  /* 0x00000088a1887209 */ /* 0x000fe40007810000 */
[----:B------:R-:W-:Y:S02]  /*4530*/  ISETP.GT.AND P0, PT, R8, 0x9, !P0 ;  /* 0x000000090800780c */ /* 0x000fe40004704270 */
[----:B------:R-:W-:Y:S02]  /*4540*/  FMNMX.FTZ R136, R160, R136, !PT ;  /* 0x00000088a0887209 */ /* 0x000fe40007810000 */
[----:B------:R-:W-:-:S02]  /*4550*/  ISETP.LT.OR P0, PT, R9, 0xa, P0 ;  /* 0x0000000a0900780c */ /* 0x000fc40000701670 */
[----:B------:R-:W-:Y:S02]  /*4560*/  LEA R228, R2, R225, 0x1 ;  /* 0x000000e102e47211 */ /* 0x000fe400078e08ff */
[----:B------:R-:W-:Y:S02]  /*4570*/  FSEL R23, R12, -INF , !P0 ;  /* 0xff8000000c177808 */ /* 0x000fe40004000000 */
[----:B------:R-:W-:Y:S01]  /*4580*/  ISETP.NE.AND P0, PT, R29, RZ, PT ;  /* 0x000000ff1d00720c */ /* 0x000fe20003f05270 */
[----:B------:R-:W-:Y:S01]  /*4590*/  LDSM.16.MT88.4 R92, [R228+0x3880] ;  /* 0x00388000e45c783b */ /* 0x000fe20000004200 */
[----:B--2---:R-:W-:Y:S02]  /*45a0*/  FMNMX.FTZ R137, R137, R4, !PT ;  /* 0x0000000489897209 */ /* 0x004fe40007810000 */
[C---:B------:R-:W-:Y:S02]  /*45b0*/  ISETP.GT.AND P0, PT, R8.reuse, 0x10, !P0 ;  /* 0x000000100800780c */ /* 0x040fe40004704270 */
[----:B------:R-:W-:Y:S01]  /*45c0*/  ISETP.GT.AND P6, PT, R8, 0x20, !P6 ;  /* 0x000000200800780c */ /* 0x000fe200077c4270 */
[----:B------:R-:W2:Y:S01]  /*45d0*/  SHFL.BFLY PT, R4, R137, 0x1, 0x1f ;  /* 0x0c201f0089047f89 */ /* 0x000ea200000e0000 */
[----:B------:R-:W-:-:S02]  /*45e0*/  ISETP.LT.OR P0, PT, R9, 0x11, P0 ;  /* 0x000000110900780c */ /* 0x000fc40000701670 */
[C---:B------:R-:W-:Y:S02]  /*45f0*/  ISETP.GT.AND P5, PT, R8.reuse, 0x21, !P5 ;  /* 0x000000210800780c */ /* 0x040fe40006fa4270 */
[----:B------:R-:W-:Y:S02]  /*4600*/  FSEL R128, R13, -INF , !P0 ;  /* 0xff8000000d807808 */ /* 0x000fe40004000000 */
[----:B------:R-:W-:Y:S02]  /*4610*/  ISETP.NE.AND P0, PT, R27, RZ, PT ;  /* 0x000000ff1b00720c */ /* 0x000fe40003f05270 */
[C---:B------:R-:W-:Y:S02]  /*4620*/  ISETP.GT.AND P2, PT, R8.reuse, 0x28, !P2 ;  /* 0x000000280800780c */ /* 0x040fe40005744270 */
[C---:B------:R-:W-:Y:S02]  /*4630*/  ISETP.GT.AND P0, PT, R8.reuse, 0x11, !P0 ;  /* 0x000000110800780c */ /* 0x040fe40004704270 */
[----:B------:R-:W-:-:S02]  /*4640*/  ISETP.GT.AND P1, PT, R8, 0x29, !P1 ;  /* 0x000000290800780c */ /* 0x000fc40004f24270 */
[C---:B------:R-:W-:Y:S02]  /*4650*/  ISETP.LT.OR P0, PT, R9.reuse, 0x12, P0 ;  /* 0x000000120900780c */ /* 0x040fe40000701670 */
[C---:B------:R-:W-:Y:S02]  /*4660*/  ISETP.LT.OR P6, PT, R9.reuse, 0x21, P6 ;  /* 0x000000210900780c */ /* 0x040fe400037c1670 */
[----:B-1----:R-:W-:Y:S02]  /*4670*/  FSEL R130, R6, -INF , !P0 ;  /* 0xff80000006827808 */ /* 0x002fe40004000000 */
[----:B------:R-:W-:Y:S02]  /*4680*/  ISETP.NE.AND P0, PT, R26, RZ, PT ;  /* 0x000000ff1a00720c */ /* 0x000fe40003f05270 */
[----:B------:R-:W-:Y:S02]  /*4690*/  ISETP.LT.OR P5, PT, R9, 0x22, P5 ;  /* 0x000000220900780c */ /* 0x000fe40002fa1670 */
[----:B--2---:R-:W-:-:S02]  /*46a0*/  FMNMX.FTZ R137, R137, R4, !PT ;  /* 0x0000000489897209 */ /* 0x004fc40007810000 */
[----:B------:R-:W1:Y:S01]  /*46b0*/  SHFL.BFLY PT, R4, R136, 0x2, 0x1f ;  /* 0x0c401f0088047f89 */ /* 0x000e6200000e0000 */
[----:B------:R-:W-:Y:S02]  /*46c0*/  ISETP.GT.AND P0, PT, R8, 0x18, !P0 ;  /* 0x000000180800780c */ /* 0x000fe40004704270 */
[----:B------:R-:W-:Y:S01]  /*46d0*/  FMUL.FTZ R13, R137, c[0x0][0x2d0] ;  /* 0x0000b400890d7a20 */ /* 0x000fe20000410000 */
[----:B------:R-:W-:Y:S02]  /*46e0*/  FSEL R139, R10, -INF , !P6 ;  /* 0xff8000000a8b7808 */ /* 0x000fe40007000000 */
[C---:B------:R-:W-:Y:S02]  /*46f0*/  ISETP.LT.OR P0, PT, R9.reuse, 0x19, P0 ;  /* 0x000000190900780c */ /* 0x040fe40000701670 */
[----:B------:R-:W-:Y:S02]  /*4700*/  ISETP.LT.OR P2, PT, R9, 0x29, P2 ;  /* 0x000000290900780c */ /* 0x000fe40001741670 */
[----:B------:R-:W-:-:S02]  /*4710*/  FSEL R131, R11, -INF , !P0 ;  /* 0xff8000000b837808 */ /* 0x000fc40004000000 */
[----:B------:R-:W-:Y:S02]  /*4720*/  ISETP.NE.AND P0, PT, R25, RZ, PT ;  /* 0x000000ff1900720c */ /* 0x000fe40003f05270 */
[----:B------:R-:W-:Y:S01]  /*4730*/  LDSM.16.MT88.4 R24, [R226+0x2080] ;  /* 0x00208000e218783b */ /* 0x000fe20000004200 */
[----:B------:R-:W-:Y:S02]  /*4740*/  FSEL R156, R55, -INF , !P5 ;  /* 0xff800000379c7808 */ /* 0x000fe40006800000 */
[----:B------:R-:W-:Y:S02]  /*4750*/  ISETP.GT.AND P0, PT, R8, RZ, !P0 ;  /* 0x000000ff0800720c */ /* 0x000fe40004704270 */
[C---:B------:R-:W-:Y:S02]  /*4760*/  ISETP.LT.OR P1, PT, R9.reuse, 0x2a, P1 ;  /* 0x0000002a0900780c */ /* 0x040fe40000f21670 */
[----:B------:R-:W-:Y:S02]  /*4770*/  ISETP.LT.OR P0, PT, R9, 0x1, P0 ;  /* 0x000000010900780c */ /* 0x000fe40000701670 */
[----:B------:R-:W-:-:S02]  /*4780*/  FSEL R157, R60, -INF , !P2 ;  /* 0xff8000003c9d7808 */ /* 0x000fc40005000000 */
[----:B-1----:R-:W-:Y:S01]  /*4790*/  FMNMX.FTZ R136, R136, R4, !PT ;  /* 0x0000000488887209 */ /* 0x002fe20007810000 */
[----:B------:R-:W-:Y:S01]  /*47a0*/  LDSM.16.MT88.4 R60, [R228+0x2880] ;  /* 0x00288000e43c783b */ /* 0x000fe20000004200 */
[----:B------:R-:W-:Y:S02]  /*47b0*/  FSEL R21, R15, -INF , !P0 ;  /* 0xff8000000f157808 */ /* 0x000fe40004000000 */
[----:B------:R-:W-:Y:S01]  /*47c0*/  FSETP.NEU.FTZ.AND P0, PT, R137, -INF , PT ;  /* 0xff8000008900780b */ /* 0x000fe20003f1d000 */
[----:B------:R-:W1:Y:S01]  /*47d0*/  SHFL.BFLY PT, R4, R136, 0x1, 0x1f ;  /* 0x0c201f0088047f89 */ /* 0x000e6200000e0000 */
[----:B------:R-:W-:Y:S02]  /*47e0*/  FMNMX.FTZ R3, R21, R22, !PT ;  /* 0x0000001615037209 */ /* 0x000fe40007810000 */
[----:B------:R-:W-:Y:S02]  /*47f0*/  FSEL R13, R13, RZ, P0 ;  /* 0x000000ff0d0d7208 */ /* 0x000fe40000000000 */
[----:B------:R-:W-:-:S03]  /*4800*/  FSEL R164, R59, -INF , !P1 ;  /* 0xff8000003ba47808 */ /* 0x000fc60004800000 */
[----:B------:R-:W-:-:S04]  /*4810*/  FFMA.FTZ R2, R53, c[0x0][0x2d0], -R13 ;  /* 0x0000b40035027a23 */ /* 0x000fc8000001080d */
[----:B------:R2:W-:Y:S01]  /*4820*/  MUFU.EX2 R187, R2 ;  /* 0x0000000200bb7308 */ /* 0x0005e20000000800 */
[----:B-1----:R-:W-:Y:S01]  /*4830*/  FMNMX.FTZ R136, R136, R4, !PT ;  /* 0x0000000488887209 */ /* 0x002fe20007810000 */
[----:B------:R-:W-:-:S03]  /*4840*/  FFMA.FTZ R4, R37, c[0x0][0x2d0], -R13 ;  /* 0x0000b40025047a23 */ /* 0x000fc6000001080d */
[C---:B------:R-:W-:Y:S01]  /*4850*/  FSETP.NEU.FTZ.AND P0, PT, R136.reuse, -INF , PT ;  /* 0xff8000008800780b */ /* 0x040fe20003f1d000 */
[----:B------:R-:W-:Y:S02]  /*4860*/  FMUL.FTZ R12, R136, c[0x0][0x2d0] ;  /* 0x0000b400880c7a20 */ /* 0x000fe40000410000 */
[----:B------:R1:W-:Y:S01]  /*4870*/  MUFU.EX2 R192, R4 ;  /* 0x0000000400c07308 */ /* 0x0003e20000000800 */
[----:B--2---:R-:W-:Y:S02]  /*4880*/  FFMA.FTZ R2, R56, c[0x0][0x2d0], -R13 ;  /* 0x0000b40038027a23 */ /* 0x004fe4000001080d */
[----:B------:R-:W-:Y:S02]  /*4890*/  FSEL R12, R12, RZ, P0 ;  /* 0x000000ff0c0c7208 */ /* 0x000fe40000000000 */
[----:B------:R-:W-:-:S03]  /*48a0*/  ISETP.NE.AND P0, PT, R33, RZ, PT ;  /* 0x000000ff2100720c */ /* 0x000fc60003f05270 */
[----:B------:R2:W-:Y:S01]  /*48b0*/  MUFU.EX2 R198, R2 ;  /* 0x0000000200c67308 */ /* 0x0005e20000000800 */
[----:B------:R-:W-:Y:S01]  /*48c0*/  FFMA.FTZ R0, R34, c[0x0][0x2d0], -R12 ;  /* 0x0000b40022007a23 */ /* 0x000fe2000001080c */
[----:B------:R-:W-:-:S04]  /*48d0*/  ISETP.GT.AND P0, PT, R8, 0x19, !P0 ;  /* 0x000000190800780c */ /* 0x000fc80004704270 */
[----:B------:R-:W-:Y:S02]  /*48e0*/  ISETP.LT.OR P0, PT, R9, 0x1a, P0 ;  /* 0x0000001a0900780c */ /* 0x000fe40000701670 */
[----:B------:R3:W-:Y:S01]  /*48f0*/  MUFU.EX2 R182, R0 ;  /* 0x0000000000b67308 */ /* 0x0007e20000000800 */
[--C-:B-1----:R-:W-:Y:S01]  /*4900*/  FFMA.FTZ R4, R40, c[0x0][0x2d0], -R13.reuse ;  /* 0x0000b40028047a23 */ /* 0x102fe2000001080d */
[----:B------:R-:W-:Y:S02]  /*4910*/  FSEL R20, R17, -INF , !P0 ;  /* 0xff80000011147808 */ /* 0x000fe40004000000 */
[----:B--2---:R-:W-:Y:S01]  /*4920*/  FMNMX.FTZ R2, R104, R3, !PT ;  /* 0x0000000368027209 */ /* 0x004fe20007810000 */
[----:B------:R-:W-:-:S03]  /*4930*/  FFMA.FTZ R3, R57, c[0x0][0x2d0], -R13 ;  /* 0x0000b40039037a23 */ /* 0x000fc6000001080d */
[----:B------:R1:W-:Y:S01]  /*4940*/  MUFU.EX2 R231, R4 ;  /* 0x0000000400e77308 */ /* 0x0003e20000000800 */
[----:B------:R-:W-:Y:S01]  /*4950*/  FMNMX.FTZ R2, R23, R2, !PT ;  /* 0x0000000217027209 */ /* 0x000fe20007810000 */
[----:B---3--:R-:W-:-:S06]  /*4960*/  FFMA.FTZ R0, R35, c[0x0][0x2d0], -R12 ;  /* 0x0000b40023007a23 */ /* 0x008fcc000001080c */
[----:B------:R2:W-:Y:S08]  /*4970*/  MUFU.EX2 R229, R3 ;  /* 0x0000000300e57308 */ /* 0x0005f00000000800 */
[----:B------:R3:W-:Y:S01]  /*4980*/  MUFU.EX2 R195, R0 ;  /* 0x0000000000c37308 */ /* 0x0007e20000000800 */
[--C-:B-1----:R-:W-:Y:S02]  /*4990*/  FFMA.FTZ R4, R44, c[0x0][0x2d0], -R13.reuse ;  /* 0x0000b4002c047a23 */ /* 0x102fe4000001080d */
[----:B------:R-:W-:Y:S01]  /*49a0*/  LDSM.16.MT88.4 R44, [R228+0x2080] ;  /* 0x00208000e42c783b */ /* 0x000fe20000004200 */
[----:B--2---:R-:W-:Y:S01]  /*49b0*/  FMNMX.FTZ R3, R128, R2, !PT ;  /* 0x0000000280037209 */ /* 0x004fe20007810000 */
[----:B------:R-:W-:-:S03]  /*49c0*/  FFMA.FTZ R2, R58, c[0x0][0x2d0], -R13 ;  /* 0x0000b4003a027a23 */ /* 0x000fc6000001080d */
[----:B------:R1:W-:Y:S01]  /*49d0*/  MUFU.EX2 R194, R4 ;  /* 0x0000000400c27308 */ /* 0x0003e20000000800 */
[----:B------:R-:W-:Y:S01]  /*49e0*/  LDSM.16.MT88.4 R56, [R227+0x2880] ;  /* 0x00288000e338783b */ /* 0x000fe20000004200 */
[----:B---3--:R-:W-:-:S06]  /*49f0*/  FFMA.FTZ R0, R36, c[0x0][0x2d0], -R12 ;  /* 0x0000b40024007a23 */ /* 0x008fcc000001080c */
[----:B------:R2:W3:Y:S08]  /*4a00*/  MUFU.EX2 R171, R2 ;  /* 0x0000000200ab7308 */ /* 0x0004f00000000800 */
[----:B------:R4:W4:Y:S01]  /*4a10*/  MUFU.EX2 R190, R0 ;  /* 0x0000000000be7308 */ /* 0x0009220000000800 */
[----:B-1----:R-:W-:Y:S02]  /*4a20*/  FFMA.FTZ R4, R41, c[0x0][0x2d0], -R13 ;  /* 0x0000b40029047a23 */ /* 0x002fe4000001080d */
[----:B------:R-:W1:Y:S01]  /*4a30*/  LDSM.16.MT88.4 R40, [R225+0x2080] ;  /* 0x00208000e128783b */ /* 0x000e620000004200 */
[----:B--2---:R-:W-:Y:S01]  /*4a40*/  FMNMX.FTZ R2, R130, R3, !PT ;  /* 0x0000000382027209 */ /* 0x004fe20007810000 */
[----:B------:R-:W-:-:S03]  /*4a50*/  FFMA.FTZ R3, R38, c[0x0][0x2d0], -R12 ;  /* 0x0000b40026037a23 */ /* 0x000fc6000001080c */
[----:B------:R2:W2:Y:S01]  /*4a60*/  MUFU.EX2 R197, R4 ;  /* 0x0000000400c57308 */ /* 0x0004a20000000800 */
[----:B---3--:R-:W-:Y:S02]  /*4a70*/  F2FP.PACK_AB R10, R171, R229 ;  /* 0x000000e5ab0a723e */ /* 0x008fe400000000ff */
[----:B------:R-:W-:Y:S02]  /*4a80*/  FMNMX.FTZ R2, R131, R2, !PT ;  /* 0x0000000283027209 */ /* 0x000fe40007810000 */
[----:B----4-:R-:W-:-:S03]  /*4a90*/  FMNMX.FTZ R0, R105, R106, !PT ;  /* 0x0000006a69007209 */ /* 0x010fc60007810000 */
[----:B------:R3:W-:Y:S01]  /*4aa0*/  MUFU.EX2 R186, R3 ;  /* 0x0000000300ba7308 */ /* 0x0007e20000000800 */
[----:B------:R-:W-:Y:S02]  /*4ab0*/  F2FP.PACK_AB R7, R190, R195 ;  /* 0x000000c3be07723e */ /* 0x000fe400000000ff */
[----:B------:R-:W-:-:S04]  /*4ac0*/  FMNMX.FTZ R0, R107, R0, !PT ;  /* 0x000000006b007209 */ /* 0x000fc80007810000 */
[----:B------:R-:W-:Y:S01]  /*4ad0*/  FMNMX.FTZ R0, R129, R0, !PT ;  /* 0x0000000081007209 */ /* 0x000fe20007810000 */
[--C-:B--2---:R-:W-:Y:S01]  /*4ae0*/  FFMA.FTZ R4, R28, c[0x0][0x2d0], -R12.reuse ;  /* 0x0000b4001c047a23 */ /* 0x104fe2000001080c */
[----:B------:R-:W-:Y:S02]  /*4af0*/  F2FP.PACK_AB R6, R197, R194 ;  /* 0x000000c2c506723e */ /* 0x000fe400000000ff */
[----:B------:R-:W-:Y:S01]  /*4b00*/  FMNMX.FTZ R0, R132, R0, !PT ;  /* 0x0000000084007209 */ /* 0x000fe20007810000 */
[----:B------:R2:W4:Y:S03]  /*4b10*/  MUFU.EX2 R193, R4 ;  /* 0x0000000400c17308 */ /* 0x0005260000000800 */
[----:B------:R-:W-:Y:S02]  /*4b20*/  FMNMX.FTZ R0, R133, R0, !PT ;  /* 0x0000000085007209 */ /* 0x000fe40007810000 */
[----:B---3--:R-:W-:Y:S01]  /*4b30*/  FMNMX.FTZ R3, R20, R2, !PT ;  /* 0x0000000214037209 */ /* 0x008fe20007810000 */
[----:B------:R-:W-:Y:S01]  /*4b40*/  FFMA.FTZ R2, R39, c[0x0][0x2d0], -R12 ;  /* 0x0000b40027027a23 */ /* 0x000fe2000001080c */
[----:B------:R-:W-:Y:S01]  /*4b50*/  FMNMX.FTZ R0, R134, R0, !PT ;  /* 0x0000000086007209 */ /* 0x000fe20007810000 */
[----:B------:R-:W-:Y:S01]  /*4b60*/  LDSM.16.MT88.4 R36, [R226+0x4080] ;  /* 0x00408000e224783b */ /* 0x000fe20000004200 */
[----:B------:R-:W-:Y:S01]  /*4b70*/  FMNMX.FTZ R3, R139, R3, !PT ;  /* 0x000000038b037209 */ /* 0x000fe20007810000 */
[----:B------:R3:W1:Y:S01]  /*4b80*/  MUFU.EX2 R180, R2 ;  /* 0x0000000200b47308 */ /* 0x0006620000000800 */
[----:B------:R-:W-:-:S02]  /*4b90*/  FMNMX.FTZ R0, R138, R0, !PT ;  /* 0x000000008a007209 */ /* 0x000fc40007810000 */
[----:B------:R-:W-:Y:S02]  /*4ba0*/  FMNMX.FTZ R3, R156, R3, !PT ;  /* 0x000000039c037209 */ /* 0x000fe40007810000 */
[----:B------:R-:W-:Y:S02]  /*4bb0*/  FMNMX.FTZ R0, R165, R0, !PT ;  /* 0x00000000a5007209 */ /* 0x000fe40007810000 */
[----:B------:R-:W-:Y:S02]  /*4bc0*/  FMNMX.FTZ R3, R157, R3, !PT ;  /* 0x000000039d037209 */ /* 0x000fe40007810000 */
[----:B------:R-:W-:Y:S02]  /*4bd0*/  FMNMX.FTZ R0, R166, R0, !PT ;  /* 0x00000000a6007209 */ /* 0x000fe40007810000 */
[----:B------:R-:W-:Y:S02]  /*4be0*/  FMNMX.FTZ R3, R164, R3, !PT ;  /* 0x00000003a4037209 */ /* 0x000fe40007810000 */
[----:B------:R-:W-:-:S02]  /*4bf0*/  FMNMX.FTZ R0, R188, R0, !PT ;  /* 0x00000000bc007209 */ /* 0x000fc40007810000 */
[----:B--2---:R-:W-:Y:S01]  /*4c00*/  F2FP.PACK_AB R4, R231, R192 ;  /* 0x000000c0e704723e */ /* 0x004fe200000000ff */
[----:B------:R-:W2:Y:S01]  /*4c10*/  SHFL.BFLY PT, R14, R3, 0x2, 0x1f ;  /* 0x0c401f00030e7f89 */ /* 0x000ea200000e0000 */
[----:B------:R-:W-:Y:S01]  /*4c20*/  FMNMX.FTZ R0, R189, R0, !PT ;  /* 0x00000000bd007209 */ /* 0x000fe20007810000 */
[--C-:B---3--:R-:W-:Y:S01]  /*4c30*/  FFMA.FTZ R2, R52, c[0x0][0x2d0], -R12.reuse ;  /* 0x0000b40034027a23 */ /* 0x108fe2000001080c */
[----:B----4-:R-:W-:Y:S02]  /*4c40*/  F2FP.PACK_AB R5, R182, R193 ;  /* 0x000000c1b605723e */ /* 0x010fe400000000ff */
[----:B-1----:R-:W-:Y:S01]  /*4c50*/  F2FP.PACK_AB R9, R180, R186 ;  /* 0x000000bab409723e */ /* 0x002fe200000000ff */
[----:B------:R-:W1:Y:S01]  /*4c60*/  SHFL.BFLY PT, R8, R0, 0x2, 0x1f ;  /* 0x0c401f0000087f89 */ /* 0x000e6200000e0000 */
[----:B------:R3:W-:Y:S03]  /*4c70*/  MUFU.EX2 R230, R2 ;  /* 0x0000000200e67308 */ /* 0x0007e60000000800 */
[C---:B------:R-:W-:Y:S08]  /*4c80*/  HMMA.16816.F32 R148, R4.reuse, R48, RZ ;  /* 0x000000300494723c */ /* 0x040ff000000018ff */
[C---:B------:R-:W-:Y:S01]  /*4c90*/  HMMA.16816.F32 R28, R4.reuse, R40, RZ ;  /* 0x00000028041c723c */ /* 0x040fe200000018ff */
[----:B---3--:R-:W-:Y:S01]  /*4ca0*/  FFMA.FTZ R2, R54, c[0x0][0x2d0], -R12 ;  /* 0x0000b40036027a23 */ /* 0x008fe2000001080c */
[----:B--2---:R-:W-:Y:S01]  /*4cb0*/  FMNMX.FTZ R3, R3, R14, !PT ;  /* 0x0000000e03037209 */ /* 0x004fe20007810000 */
[----:B------:R-:W-:Y:S05]  /*4cc0*/  LDSM.16.MT88.4 R52, [R225+0x4080] ;  /* 0x00408000e134783b */ /* 0x000fea0000004200 */
[----:B------:R-:W-:Y:S01]  /*4cd0*/  HMMA.16816.F32 R32, R4, R24, RZ ;  /* 0x000000180420723c */ /* 0x000fe200000018ff */
[----:B------:R-:W2:Y:S01]  /*4ce0*/  MUFU.EX2 R170, R2 ;  /* 0x0000000200aa7308 */ /* 0x000ea20000000800 */
[----:B-1----:R-:W-:-:S02]  /*4cf0*/  FMNMX.FTZ R0, R0, R8, !PT ;  /* 0x0000000800007209 */ /* 0x002fc40007810000 */
[----:B------:R-:W-:-:S04]  /*4d00*/  F2FP.PACK_AB R8, R198, R187 ;  /* 0x000000bbc608723e */ /* 0x000fc800000000ff */
[C---:B------:R-:W-:Y:S01]  /*4d10*/  HMMA.16816.F32 R140, R4.reuse, R44, RZ ;  /* 0x0000002c048c723c */ /* 0x040fe200000018ff */
[----:B------:R-:W1:Y:S07]  /*4d20*/  SHFL.BFLY PT, R15, R0, 0x1, 0x1f ;  /* 0x0c201f00000f7f89 */ /* 0x000e6e00000e0000 */
[----:B------:R-:W-:Y:S01]  /*4d30*/  HMMA.16816.F32 R144, R4, R68, RZ ;  /* 0x000000440490723c */ /* 0x000fe200000018ff */
[----:B--2---:R-:W-:-:S07]  /*4d40*/  F2FP.PACK_AB R11, R170, R230 ;  /* 0x000000e6aa0b723e */ /* 0x004fce00000000ff */
[C---:B------:R-:W-:Y:S08]  /*4d50*/  HMMA.16816.F32 R152, R4.reuse, R76, RZ ;  /* 0x0000004c0498723c */ /* 0x040ff000000018ff */
[----:B------:R-:W-:Y:S01]  /*4d60*/  HMMA.16816.F32 R124, R4, R92, RZ ;  /* 0x0000005c047c723c */ /* 0x000fe200000018ff */
[----:B-1----:R-:W-:-:S04]  /*4d70*/  FMNMX.FTZ R135, R0, R15, !PT ;  /* 0x0000000f00877209 */ /* 0x002fc80007810000 */
[C---:B------:R-:W-:Y:S01]  /*4d80*/  FSETP.NEU.FTZ.AND P0, PT, R135.reuse, -INF , PT ;  /* 0xff8000008700780b */ /* 0x040fe20003f1d000 */
[----:B------:R-:W-:Y:S02]  /*4d90*/  FMUL.FTZ R0, R135, c[0x0][0x2d0] ;  /* 0x0000b40087007a20 */ /* 0x000fe40000410000 */
[----:B------:R-:W-:Y:S03]  /*4da0*/  HMMA.16816.F32 R120, R4, R116, RZ ;  /* 0x000000740478723c */ /* 0x000fe600000018ff */
[----:B------:R-:W-:-:S05]  /*4db0*/  FSEL R0, R0, RZ, P0 ;  /* 0x000000ff00007208 */ /* 0x000fca0000000000 */
[----:B------:R-:W-:Y:S01]  /*4dc0*/  HMMA.16816.F32 R112, R4, R42, RZ ;  /* 0x0000002a0470723c */ /* 0x000fe200000018ff */
[----:B------:R-:W-:-:S04]  /*4dd0*/  FFMA.FTZ R2, R105, c[0x0][0x2d0], -R0 ;  /* 0x0000b40069027a23 */ /* 0x000fc80000010800 */
[----:B------:R1:W-:Y:S03]  /*4de0*/  MUFU.EX2 R234, R2 ;  /* 0x0000000200ea7308 */ /* 0x0003e60000000800 */
[C---:B------:R-:W-:Y:S08]  /*4df0*/  HMMA.16816.F32 R108, R4.reuse, R26, RZ ;  /* 0x0000001a046c723c */ /* 0x040ff000000018ff */
[----:B------:R-:W-:Y:S01]  /*4e00*/  HMMA.16816.F32 R100, R4, R46, RZ ;  /* 0x0000002e0464723c */ /* 0x000fe200000018ff */
[----:B-1----:R-:W-:-:S07]  /*4e10*/  FFMA.FTZ R2, R106, c[0x0][0x2d0], -R0 ;  /* 0x0000b4006a027a23 */ /* 0x002fce0000010800 */
[C---:B------:R-:W-:Y:S01]  /*4e20*/  HMMA.16816.F32 R96, R4.reuse, R50, RZ ;  /* 0x000000320460723c */ /* 0x040fe200000018ff */
[----:B------:R1:W-:Y:S07]  /*4e30*/  MUFU.EX2 R232, R2 ;  /* 0x0000000200e87308 */ /* 0x0003ee0000000800 */
[C---:B------:R-:W-:Y:S08]  /*4e40*/  HMMA.16816.F32 R88, R4.reuse, R70, RZ ;  /* 0x000000460458723c */ /* 0x040ff000000018ff */
[----:B------:R-:W-:Y:S01]  /*4e50*/  HMMA.16816.F32 R84, R4, R78, RZ ;  /* 0x0000004e0454723c */ /* 0x000fe200000018ff */
[----:B-1----:R-:W-:-:S04]  /*4e60*/  FFMA.FTZ R2, R107, c[0x0][0x2d0], -R0 ;  /* 0x0000b4006b027a23 */ /* 0x002fc80000010800 */
[----:B------:R1:W-:Y:S03]  /*4e70*/  MUFU.EX2 R196, R2 ;  /* 0x0000000200c47308 */ /* 0x0003e60000000800 */
[C---:B------:R-:W-:Y:S08]  /*4e80*/  HMMA.16816.F32 R80, R4.reuse, R94, RZ ;  /* 0x0000005e0450723c */ /* 0x040ff000000018ff */
[----:B------:R-:W-:Y:S01]  /*4e90*/  HMMA.16816.F32 R16, R4, R118, RZ ;  /* 0x000000760410723c */ /* 0x000fe200000018ff */
[----:B------:R-:W2:Y:S07]  /*4ea0*/  SHFL.BFLY PT, R4, R3, 0x1, 0x1f ;  /* 0x0c201f0003047f89 */ /* 0x000eae00000e0000 */
[C---:B------:R-:W-:Y:S08]  /*4eb0*/  HMMA.16816.F32 R148, R8.reuse, R56, R148 ;  /* 0x000000380894723c */ /* 0x040ff00000001894 */
[C---:B------:R-:W-:Y:S01]  /*4ec0*/  HMMA.16816.F32 R172, R8.reuse, R72, R28 ;  /* 0x0000004808ac723c */ /* 0x040fe2000000181c */
[----:B------:R-:W3:Y:S07]  /*4ed0*/  LDSM.16.MT88.4 R28, [R228+0x4080] ;  /* 0x00408000e41c783b */ /* 0x000eee0000004200 */
[----:B------:R-:W-:Y:S01]  /*4ee0*/  HMMA.16816.F32 R176, R8, R64, R32 ;  /* 0x0000004008b0723c */ /* 0x000fe20000001820 */
[----:B------:R-:W4:Y:S01]  /*4ef0*/  LDSM.16.MT88.4 R32, [R227+0x4080] ;  /* 0x00408000e320783b */ /* 0x000f220000004200 */
[----:B--2---:R-:W-:Y:S01]  /*4f00*/  FMNMX.FTZ R3, R3, R4, !PT ;  /* 0x0000000403037209 */ /* 0x004fe20007810000 */
[----:B------:R-:W-:-:S03]  /*4f10*/  FFMA.FTZ R4, R129, c[0x0][0x2d0], -R0 ;  /* 0x0000b40081047a23 */ /* 0x000fc60000010800 */
[C---:B------:R-:W-:Y:S01]  /*4f20*/  FSETP.NEU.FTZ.AND P0, PT, R3.reuse, -INF , PT ;  /* 0xff8000000300780b */ /* 0x040fe20003f1d000 */
[----:B-1----:R-:W-:Y:S01]  /*4f30*/  FMUL.FTZ R2, R3, c[0x0][0x2d0] ;  /* 0x0000b40003027a20 */ /* 0x002fe20000410000 */
[C---:B------:R-:W-:Y:S01]  /*4f40*/  HMMA.16816.F32 R200, R8.reuse, R60, R140 ;  /* 0x0000003c08c8723c */ /* 0x040fe2000000188c */
[----:B------:R-:W-:Y:S01]  /*4f50*/  MOV R233, R151 ;  /* 0x0000009700e97202 */ /* 0x000fe20000000f00 */
[----:B------:R-:W-:Y:S01]  /*4f60*/  IMAD.MOV.U32 R199, RZ, RZ, R149 ;  /* 0x000000ffffc77224 */ /* 0x000fe200078e0095 */
[----:B------:R1:W2:Y:S01]  /*4f70*/  MUFU.EX2 R191, R4 ;  /* 0x0000000400bf7308 */ /* 0x0002a20000000800 */
[----:B------:R-:W-:Y:S01]  /*4f80*/  IMAD.MOV.U32 R183, RZ, RZ, R150 ;  /* 0x000000ffffb77224 */ /* 0x000fe200078e0096 */
[----:B------:R-:W-:Y:S02]  /*4f90*/  FSEL R2, R2, RZ, P0 ;  /* 0x000000ff02027208 */ /* 0x000fe40000000000 */
[----:B------:R-:W-:Y:S01]  /*4fa0*/  MOV R143, R148 ;  /* 0x00000094008f7202 */ /* 0x000fe20000000f00 */
[C---:B------:R-:W-:Y:S08]  /*4fb0*/  HMMA.16816.F32 R244, R8.reuse, R74, R112 ;  /* 0x0000004a08f4723c */ /* 0x040ff00000001870 */
[----:B------:R-:W-:Y:S01]  /*4fc0*/  HMMA.16816.F32 R148, R8, R52, R144 ;  /* 0x000000340894723c */ /* 0x000fe20000001890 */
[----:B-1----:R-:W-:Y:S01]  /*4fd0*/  FFMA.FTZ R4, R21, c[0x0][0x2d0], -R2 ;  /* 0x0000b40015047a23 */ /* 0x002fe20000010802 */
[----:B--2---:R-:W-:-:S03]  /*4fe0*/  F2FP.PACK_AB R6, R191, R196 ;  /* 0x000000c4bf06723e */ /* 0x004fc600000000ff */
[----:B------:R1:W-:Y:S03]  /*4ff0*/  MUFU.EX2 R146, R4 ;  /* 0x0000000400927308 */ /* 0x0003e60000000800 */
[----:B------:R-:W-:Y:S01]  /*5000*/  IMAD.MOV.U32 R142, RZ, RZ, R203 ;  /* 0x000000ffff8e7224 */ /* 0x000fe200078e00cb */
[----:B------:R-:W-:Y:S01]  /*5010*/  MOV R141, R201 ;  /* 0x000000c9008d7202 */ /* 0x000fe20000000f00 */
[----:B------:R-:W-:Y:S01]  /*5020*/  IMAD.MOV.U32 R140, RZ, RZ, R202 ;  /* 0x000000ffff8c7224 */ /* 0x000fe200078e00ca */
[----:B---3--:R-:W-:Y:S01]  /*5030*/  HMMA.16816.F32 R216, R8, R28, R124 ;  /* 0x0000001c08d8723c */ /* 0x008fe2000000187c */
[----:B------:R-:W-:-:S07]  /*5040*/  IMAD.MOV.U32 R15, RZ, RZ, R200 ;  /* 0x000000ffff0f7224 */ /* 0x000fce00078e00c8 */
[----:B------:R-:W-:Y:S01]  /*5050*/  HMMA.16816.F32 R248, R8, R36, R152 ;  /* 0x0000002408f8723c */ /* 0x000fe20000001898 */
[----:B------:R-:W-:Y:S01]  /*5060*/  LDSM.16.MT88.4 R152, [R225+0x3080] ;  /* 0x00308000e198783b */ /* 0x000fe20000004200 */
[----:B-1----:R-:W-:-:S03]  /*5070*/  FFMA.FTZ R4, R22, c[0x0][0x2d0], -R2 ;  /* 0x0000b40016047a23 */ /* 0x002fc60000010802 */
[----:B------:R-:W-:Y:S01]  /*5080*/  MOV R145, R150 ;  /* 0x0000009600917202 */ /* 0x000fe20000000f00 */
[----:B------:R-:W-:Y:S01]  /*5090*/  IMAD.MOV.U32 R5, RZ, RZ, R149 ;  /* 0x000000ffff057224 */ /* 0x000fe200078e0095 */
[----:B------:R1:W2:Y:S01]  /*50a0*/  MUFU.EX2 R147, R4 ;  /* 0x0000000400937308 */ /* 0x0002a20000000800 */
[----:B------:R-:W-:Y:S01]  /*50b0*/  IMAD.MOV.U32 R252, RZ, RZ, R148 ;  /* 0x000000fffffc7224 */ /* 0x000fe200078e0094 */
[----:B----4-:R-:W-:Y:S01]  /*50c0*/  HMMA.16816.F32 R212, R8, R32, R120 ;  /* 0x0000002008d4723c */ /* 0x010fe20000001878 */
[----:B------:R-:W-:Y:S02]  /*50d0*/  IMAD.MOV.U32 R144, RZ, RZ, R151 ;  /* 0x000000ffff907224 */ /* 0x000fe400078e0097 */
[----:B------:R-:W-:-:S05]  /*50e0*/  IMAD.MOV.U32 R129, RZ, RZ, R5 ;  /* 0x000000ffff817224 */ /* 0x000fca00078e0005 */
[----:B------:R-:W-:Y:S01]  /*50f0*/  HMMA.16816.F32 R220, R8, R66, R108 ;  /* 0x0000004208dc723c */ /* 0x000fe2000000186c */
[----:B-1----:R-:W-:Y:S01]  /*5100*/  FFMA.FTZ R4, R104, c[0x0][0x2d0], -R2 ;  /* 0x0000b40068047a23 */ /* 0x002fe20000010802 */
[----:B--2---:R-:W-:-:S06]  /*5110*/  F2FP.PACK_AB R5, R147, R146 ;  /* 0x000000929305723e */ /* 0x004fcc00000000ff */
[C---:B------:R-:W-:Y:S01]  /*5120*/  HMMA.16816.F32 R208, R8.reuse, R62, R100 ;  /* 0x0000003e08d0723c */ /* 0x040fe20000001864 */
[----:B------:R1:W-:Y:S07]  /*5130*/  MUFU.EX2 R224, R4 ;  /* 0x0000000400e07308 */ /* 0x0003ee0000000800 */
[C---:B------:R-:W-:Y:S08]  /*5140*/  HMMA.16816.F32 R204, R8.reuse, R58, R96 ;  /* 0x0000003a08cc723c */ /* 0x040ff00000001860 */
[----:B------:R-:W-:Y:S01]  /*5150*/  HMMA.16816.F32 R200, R8, R54, R88 ;  /* 0x0000003608c8723c */ /* 0x000fe20000001858 */
[----:B-1----:R-:W-:-:S04]  /*5160*/  FFMA.FTZ R4, R23, c[0x0][0x2d0], -R2 ;  /* 0x0000b40017047a23 */ /* 0x002fc80000010802 */
[----:B------:R1:W2:Y:S03]  /*5170*/  MUFU.EX2 R181, R4 ;  /* 0x0000000400b57308 */ /* 0x0002a60000000800 */
[C---:B------:R-:W-:Y:S08]  /*5180*/  HMMA.16816.F32 R148, R8.reuse, R38, R84 ;  /* 0x000000260894723c */ /* 0x040ff00000001854 */
[----:B------:R-:W-:Y:S01]  /*5190*/  HMMA.16816.F32 R112, R8, R30, R80 ;  /* 0x0000001e0870723c */ /* 0x000fe20000001850 */
[----:B-1----:R-:W-:-:S07]  /*51a0*/  F2FP.PACK_AB R4, R232, R234 ;  /* 0x000000eae804723e */ /* 0x002fce00000000ff */
[----:B------:R-:W-:Y:S01]  /*51b0*/  HMMA.16816.F32 R124, R8, R34, R16 ;  /* 0x00000022087c723c */ /* 0x000fe20000001810 */
[----:B--2---:R-:W-:-:S06]  /*51c0*/  F2FP.PACK_AB R7, R181, R224 ;  /* 0x000000e0b507723e */ /* 0x004fcc00000000ff */
[--C-:B------:R-:W-:Y:S01]  /*51d0*/  FFMA.FTZ R8, R132, c[0x0][0x2d0], -R0.reuse ;  /* 0x0000b40084087a23 */ /* 0x100fe20000010800 */
[C---:B------:R-:W-:Y:S03]  /*51e0*/  HMMA.16816.F32 R104, R4.reuse, R40, RZ ;  /* 0x000000280468723c */ /* 0x040fe600000018ff */
[----:B------:R1:W2:Y:S05]  /*51f0*/  MUFU.EX2 R14, R8 ;  /* 0x00000008000e7308 */ /* 0x0002aa0000000800 */
[C---:B------:R-:W-:Y:S08]  /*5200*/  HMMA.16816.F32 R84, R4.reuse, R24, RZ ;  /* 0x000000180454723c */ /* 0x040ff000000018ff */
[----:B------:R-:W-:Y:S01]  /*5210*/  HMMA.16816.F32 R80, R4, R44, RZ ;  /* 0x0000002c0450723c */ /* 0x000fe200000018ff */
[----:B-1----:R-:W-:-:S04]  /*5220*/  FFMA.FTZ R8, R133, c[0x0][0x2d0], -R0 ;  /* 0x0000b40085087a23 */ /* 0x002fc80000010800 */
        /* <DEDUP_REMOVED lines=14> */
[----:B------:R-:W-:Y:S01]  /*5310*/  MOV R128, R252 ;  /* 0x000000fc00807202 */ /* 0x000fe20000000f00 */
[----:B------:R1:W3:Y:S06]  /*5320*/  MUFU.EX2 R40, R8 ;  /* 0x0000000800287308 */ /* 0x0002ec0000000800 */
[C---:B------:R-:W-:Y:S08]  /*5330*/  HMMA.16816.F32 R76, R4.reuse, R78, RZ ;  /* 0x0000004e044c723c */ /* 0x040ff000000018ff */
[----:B------:R-:W-:Y:S01]  /*5340*/  HMMA.16816.F32 R48, R4, R94, RZ ;  /* 0x0000005e0430723c */ /* 0x000fe200000018ff */
[----:B-1----:R-:W-:-:S02]  /*5350*/  FFMA.FTZ R8, R130, c[0x0][0x2d0], -R2 ;  /* 0x0000b40082087a23 */ /* 0x002fc40000010802 */
[----:B--2---:R-:W-:Y:S02]  /*5360*/  IMAD.MOV.U32 R130, RZ, RZ, R14 ;  /* 0x000000ffff827224 */ /* 0x004fe400078e000e */
[----:B------:R1:W2:Y:S02]  /*5370*/  MUFU.EX2 R14, R8 ;  /* 0x00000008000e7308 */ /* 0x0002a40000000800 */
[----:B------:R-:W-:Y:S01]  /*5380*/  MOV R94, R182 ;  /* 0x000000b6005e7202 */ /* 0x000fe20000000f00 */
[----:B------:R-:W-:Y:S02]  /*5390*/  IMAD.MOV.U32 R95, RZ, RZ, R143 ;  /* 0x000000ffff5f7224 */ /* 0x000fe400078e008f */
[--C-:B-1----:R-:W-:Y:S02]  /*53a0*/  FFMA.FTZ R8, R131, c[0x0][0x2d0], -R2.reuse ;  /* 0x0000b40083087a23 */ /* 0x102fe40000010802 */
[----:B------:R-:W-:Y:S02]  /*53b0*/  IMAD.MOV.U32 R131, RZ, RZ, R233 ;  /* 0x000000ffff837224 */ /* 0x000fe400078e00e9 */
[----:B------:R1:W-:Y:S02]  /*53c0*/  MUFU.EX2 R233, R8 ;  /* 0x0000000800e97308 */ /* 0x0003e40000000800 */
[----:B-1----:R-:W-:-:S02]  /*53d0*/  FFMA.FTZ R8, R20, c[0x0][0x2d0], -R2 ;  /* 0x0000b40014087a23 */ /* 0x002fc40000010802 */
[C---:B------:R-:W-:Y:S04]  /*53e0*/  HMMA.16816.F32 R20, R4.reuse, R116, RZ ;  /* 0x000000740414723c */ /* 0x040fe800000018ff */
[----:B------:R1:W4:Y:S03]  /*53f0*/  MUFU.EX2 R132, R8 ;  /* 0x0000000800847308 */ /* 0x0003260000000800 */
[----:B---3--:R-:W-:Y:S02]  /*5400*/  IMAD.MOV.U32 R117, RZ, RZ, R40 ;  /* 0x000000ffff757224 */ /* 0x008fe400078e0028 */
[----:B------:R-:W-:Y:S01]  /*5410*/  HMMA.16816.F32 R40, R4, R118, RZ ;  /* 0x000000760428723c */ /* 0x000fe200000018ff */
[----:B------:R-:W-:-:S06]  /*5420*/  IMAD.MOV.U32 R116, RZ, RZ, R142 ;  /* 0x000000ffff747224 */ /* 0x000fcc00078e008e */
[----:B------:R-:W-:Y:S01]  /*5430*/  MOV R118, R141 ;  /* 0x0000008d00767202 */ /* 0x000fe20000000f00 */
[----:B------:R-:W-:Y:S01]  /*5440*/  IMAD.MOV.U32 R119, RZ, RZ, R140 ;  /* 0x000000ffff777224 */ /* 0x000fe200078e008c */
[----:B-1----:R-:W-:Y:S07]  /*5450*/  HMMA.16816.F32 R8, R4, R92, RZ ;  /* 0x0000005c0408723c */ /* 0x002fee00000018ff */
[----:B------:R-:W-:Y:S01]  /*5460*/  F2FP.PACK_AB R4, R184, R130 ;  /* 0x00000082b804723e */ /* 0x000fe200000000ff */
[----:B------:R-:W-:Y:S01]  /*5470*/  IMAD.MOV.U32 R93, RZ, RZ, R183 ;  /* 0x000000ffff5d7224 */ /* 0x000fe200078e00b7 */
[----:B------:R-:W-:-:S02]  /*5480*/  F2FP.PACK_AB R6, R169, R185 ;  /* 0x000000b9a906723e */ /* 0x000fc400000000ff */
[----:B--2---:R-:W-:Y:S02]  /*5490*/  F2FP.PACK_AB R5, R14, R117 ;  /* 0x000000750e05723e */ /* 0x004fe400000000ff */
[----:B----4-:R-:W-:Y:S02]  /*54a0*/  F2FP.PACK_AB R7, R132, R233 ;  /* 0x000000e98407723e */ /* 0x010fe400000000ff */
[----:B------:R-:W-:-:S05]  /*54b0*/  MOV R92, R199 ;  /* 0x000000c7005c7202 */ /* 0x000fca0000000f00 */
        /* <DEDUP_REMOVED lines=8> */
[----:B------:R-:W-:Y:S01]  /*5540*/  HMMA.16816.F32 R180, R4, R60, R80 ;  /* 0x0000003c04b4723c */ /* 0x000fe20000001850 */
[----:B------:R-:W-:-:S06]  /*5550*/  MOV R57, R194 ;  /* 0x000000c200397202 */ /* 0x000fcc0000000f00 */
[----:B------:R-:W-:Y:S01]  /*5560*/  IMAD.MOV.U32 R80, RZ, RZ, R193 ;  /* 0x000000ffff507224 */ /* 0x000fe200078e00c1 */
[C---:B------:R-:W-:Y:S01]  /*5570*/  HMMA.16816.F32 R24, R4.reuse, R52, R24 ;  /* 0x000000340418723c */ /* 0x040fe20000001818 */
[----:B------:R-:W-:Y:S01]  /*5580*/  IMAD.MOV.U32 R81, RZ, RZ, R192 ;  /* 0x000000ffff517224 */ /* 0x000fe200078e00c0 */
[----:B------:R-:W-:Y:S01]  /*5590*/  MOV R60, R197 ;  /* 0x000000c5003c7202 */ /* 0x000fe20000000f00 */
[----:B------:R-:W-:Y:S01]  /*55a0*/  IMAD.MOV.U32 R61, RZ, RZ, R198 ;  /* 0x000000ffff3d7224 */ /* 0x000fe200078e00c6 */
[----:B------:R-:W-:Y:S01]  /*55b0*/  MOV R82, R171 ;  /* 0x000000ab00527202 */ /* 0x000fe20000000f00 */
[----:B------:R-:W-:Y:S02]  /*55c0*/  IMAD.MOV.U32 R83, RZ, RZ, R14 ;  /* 0x000000ffff537224 */ /* 0x000fe400078e000e */
[----:B------:R-:W-:Y:S01]  /*55d0*/  IMAD.MOV.U32 R53, RZ, RZ, R196 ;  /* 0x000000ffff357224 */ /* 0x000fe200078e00c4 */
[C---:B------:R-:W-:Y:S07]  /*55e0*/  HMMA.16816.F32 R192, R4.reuse, R28, R8 ;  /* 0x0000001c04c0723c */ /* 0x040fee0000001808 */
[----:B------:R-:W-:Y:S01]  /*55f0*/  FFMA.FTZ R8, R167, c[0x0][0x2d0], -R13 ;  /* 0x0000b400a7087a23 */ /* 0x000fe2000001080d */
[----:B------:R-:W-:Y:S01]  /*5600*/  HMMA.16816.F32 R196, R4, R32, R20 ;  /* 0x0000002004c4723c */ /* 0x000fe20000001814 */
[----:B------:R-:W-:Y:S01]  /*5610*/  MOV R29, R61 ;  /* 0x0000003d001d7202 */ /* 0x000fe20000000f00 */
[----:B------:R-:W-:Y:S01]  /*5620*/  IMAD.MOV.U32 R28, RZ, RZ, R85 ;  /* 0x000000ffff1c7224 */ /* 0x000fe200078e0055 */
[----:B------:R1:W-:Y:S01]  /*5630*/  MUFU.EX2 R64, R8 ;  /* 0x0000000800407308 */ /* 0x0003e20000000800 */
[----:B------:R-:W-:-:S02]  /*5640*/  IMAD.MOV.U32 R167, RZ, RZ, R86 ;  /* 0x000000ffffa77224 */ /* 0x000fc400078e0056 */
[----:B------:R-:W-:Y:S02]  /*5650*/  IMAD.MOV.U32 R85, RZ, RZ, R94 ;  /* 0x000000ffff557224 */ /* 0x000fe400078e005e */
[----:B------:R-:W-:Y:S01]  /*5660*/  HMMA.16816.F32 R140, R4, R36, R16 ;  /* 0x00000024048c723c */ /* 0x000fe20000001810 */
[----:B------:R-:W-:Y:S01]  /*5670*/  IMAD.MOV.U32 R86, RZ, RZ, R117 ;  /* 0x000000ffff567224 */ /* 0x000fe200078e0075 */
[----:B------:R-:W-:-:S06]  /*5680*/  MOV R117, R146 ;  /* 0x0000009200757202 */ /* 0x000fcc0000000f00 */
[----:B------:R-:W-:Y:S01]  /*5690*/  HMMA.16816.F32 R16, R4, R66, R100 ;  /* 0x000000420410723c */ /* 0x000fe20000001864 */
[----:B-1----:R-:W-:-:S04]  /*56a0*/  FFMA.FTZ R8, R163, c[0x0][0x2d0], -R13 ;  /* 0x0000b400a3087a23 */ /* 0x002fc8000001080d */
[----:B------:R1:W2:Y:S02]  /*56b0*/  MUFU.EX2 R52, R8 ;  /* 0x0000000800347308 */ /* 0x0002a40000000800 */
[----:B------:R-:W-:Y:S01]  /*56c0*/  IMAD.MOV.U32 R103, RZ, RZ, R185 ;  /* 0x000000ffff677224 */ /* 0x000fe200078e00b9 */
[C---:B------:R-:W-:Y:S01]  /*56d0*/  HMMA.16816.F32 R40, R4.reuse, R34, R40 ;  /* 0x000000220428723c */ /* 0x040fe20000001828 */
[----:B------:R-:W-:Y:S01]  /*56e0*/  MOV R66, R131 ;  /* 0x0000008300427202 */ /* 0x000fe20000000f00 */
[----:B------:R-:W-:Y:S01]  /*56f0*/  IMAD.MOV.U32 R67, RZ, RZ, R128 ;  /* 0x000000ffff437224 */ /* 0x000fe200078e0080 */
[----:B------:R-:W-:Y:S01]  /*5700*/  MOV R100, R129 ;  /* 0x0000008100647202 */ /* 0x000fe20000000f00 */
[----:B------:R-:W-:Y:S02]  /*5710*/  IMAD.MOV.U32 R101, RZ, RZ, R145 ;  /* 0x000000ffff657224 */ /* 0x000fe400078e0091 */
[----:B------:R-:W-:Y:S02]  /*5720*/  IMAD.MOV.U32 R102, RZ, RZ, R144 ;  /* 0x000000ffff667224 */ /* 0x000fe400078e0090 */
[----:B------:R-:W-:Y:S01]  /*5730*/  HMMA.16816.F32 R20, R4, R62, R96 ;  /* 0x0000003e0414723c */ /* 0x000fe20000001860 */
[----:B-1----:R-:W-:-:S06]  /*5740*/  FFMA.FTZ R8, R168, c[0x0][0x2d0], -R13 ;  /* 0x0000b400a8087a23 */ /* 0x002fcc000001080d */
[----:B------:R-:W-:Y:S01]  /*5750*/  MOV R98, R95 ;  /* 0x0000005f00627202 */ /* 0x000fe20000000f00 */
[----:B------:R-:W1:Y:S01]  /*5760*/  LDSM.16.MT88.4 R168, [R226+0x3080] ;  /* 0x00308000e2a8783b */ /* 0x000e620000004200 */
[----:B--2---:R-:W-:Y:S01]  /*5770*/  IMAD.MOV.U32 R35, RZ, RZ, R52 ;  /* 0x000000ffff237224 */ /* 0x004fe200078e0034 */
[----:B------:R2:W-:Y:S01]  /*5780*/  MUFU.EX2 R252, R8 ;  /* 0x0000000800fc7308 */ /* 0x0005e20000000800 */
[----:B------:R-:W-:Y:S01]  /*5790*/  IMAD.MOV.U32 R52, RZ, RZ, R60 ;  /* 0x000000ffff347224 */ /* 0x000fe200078e003c */
[----:B------:R-:W-:Y:S01]  /*57a0*/  HMMA.16816.F32 R104, R4, R72, R104 ;  /* 0x000000480468723c */ /* 0x000fe20000001868 */
[----:B------:R-:W-:Y:S01]  /*57b0*/  LDSM.16.MT88.4 R60, [R227+0x3080] ;  /* 0x00308000e33c783b */ /* 0x000fe20000004200 */
[----:B------:R-:W-:Y:S01]  /*57c0*/  F2FP.PACK_AB R128, R35, R64 ;  /* 0x000000402380723e */ /* 0x000fe200000000ff */
[----:B------:R-:W-:Y:S02]  /*57d0*/  IMAD.MOV.U32 R99, RZ, RZ, R92 ;  /* 0x000000ffff637224 */ /* 0x000fe400078e005c */
[----:B------:R-:W-:-:S02]  /*57e0*/  IMAD.MOV.U32 R97, RZ, RZ, R100 ;  /* 0x000000ffff617224 */ /* 0x000fc400078e0064 */
[----:B------:R-:W-:Y:S01]  /*57f0*/  IMAD.MOV.U32 R96, RZ, RZ, R67 ;  /* 0x000000ffff607224 */ /* 0x000fe200078e0043 */
[C---:B------:R-:W-:Y:S01]  /*5800*/  HMMA.16816.F32 R72, R4.reuse, R74, R108 ;  /* 0x0000004a0448723c */ /* 0x040fe2000000186c */
[----:B------:R-:W-:Y:S01]  /*5810*/  LDSM.16.MT88.4 R108, [R228+0x4880] ;  /* 0x00488000e46c783b */ /* 0x000fe20000004200 */
[----:B------:R-:W-:Y:S02]  /*5820*/  IMAD.MOV.U32 R67, RZ, RZ, R167 ;  /* 0x000000ffff437224 */ /* 0x000fe400078e00a7 */
[----:B------:R-:W-:Y:S02]  /*5830*/  IMAD.MOV.U32 R100, RZ, RZ, R28 ;  /* 0x000000ffff647224 */ /* 0x000fe400078e001c */
[----:B--2---:R-:W-:Y:S02]  /*5840*/  FFMA.FTZ R8, R162, c[0x0][0x2d0], -R13 ;  /* 0x0000b400a2087a23 */ /* 0x004fe4000001080d */
[----:B------:R-:W-:Y:S01]  /*5850*/  HMMA.16816.F32 R88, R4, R58, R88 ;  /* 0x0000003a0458723c */ /* 0x000fe20000001858 */
[----:B------:R-:W-:Y:S01]  /*5860*/  IMAD.MOV.U32 R167, RZ, RZ, R57 ;  /* 0x000000ffffa77224 */ /* 0x000fe200078e0039 */
[----:B------:R2:W-:Y:S01]  /*5870*/  MUFU.EX2 R138, R8 ;  /* 0x00000008008a7308 */ /* 0x0005e20000000800 */
[----:B------:R-:W-:Y:S01]  /*5880*/  IMAD.MOV.U32 R28, RZ, RZ, R80 ;  /* 0x000000ffff1c7224 */ /* 0x000fe200078e0050 */
[----:B------:R-:W-:Y:S01]  /*5890*/  MOV R80, R65 ;  /* 0x0000004100507202 */ /* 0x000fe20000000f00 */
[----:B------:R-:W-:-:S03]  /*58a0*/  IMAD.MOV.U32 R57, RZ, RZ, R83 ;  /* 0x000000ffff397224 */ /* 0x000fc600078e0053 */
[C---:B------:R-:W-:Y:S01]  /*58b0*/  HMMA.16816.F32 R36, R4.reuse, R38, R76 ;  /* 0x000000260424723c */ /* 0x040fe2000000184c */
[----:B------:R-:W-:Y:S07]  /*58c0*/  LDSM.16.MT88.4 R76, [R225+0x4880] ;  /* 0x00488000e14c783b */ /* 0x000fee0000004200 */
[----:B------:R-:W-:Y:S01]  /*58d0*/  HMMA.16816.F32 R48, R4, R30, R48 ;  /* 0x0000001e0430723c */ /* 0x000fe20000001830 */
[----:B--2---:R-:W-:Y:S02]  /*58e0*/  FFMA.FTZ R8, R158, c[0x0][0x2d0], -R12 ;  /* 0x0000b4009e087a23 */ /* 0x004fe4000001080c */
[----:B------:R-:W-:-:S02]  /*58f0*/  IMAD.MOV.U32 R158, RZ, RZ, R184 ;  /* 0x000000ffff9e7224 */ /* 0x000fc400078e00b8 */
[----:B------:R2:W-:Y:S01]  /*5900*/  MUFU.EX2 R134, R8 ;  /* 0x0000000800867308 */ /* 0x0005e20000000800 */
[----:B------:R-:W-:Y:S01]  /*5910*/  MOV R65, R233 ;  /* 0x000000e900417202 */ /* 0x000fe20000000f00 */
[----:B------:R-:W-:Y:S02]  /*5920*/  IMAD.MOV.U32 R83, RZ, RZ, R234 ;  /* 0x000000ffff537224 */ /* 0x000fe400078e00ea */
[----:B------:R3:W5:Y:S04]  /*5930*/  LDL.LU R234, [R1+0x60] ;  /* 0x0000600001ea7983 */ /* 0x0007680000300800 */
[----:B------:R3:W5:Y:S01]  /*5940*/  LDL.LU R233, [R1+0x5c] ;  /* 0x00005c0001e97983 */ /* 0x0007620000300800 */
[----:B--2---:R-:W-:Y:S02]  /*5950*/  FFMA.FTZ R8, R159, c[0x0][0x2d0], -R12 ;  /* 0x0000b4009f087a23 */ /* 0x004fe4000001080c */
[----:B------:R-:W-:-:S02]  /*5960*/  IMAD.MOV.U32 R159, RZ, RZ, R93 ;  /* 0x000000ffff9f7224 */ /* 0x000fc400078e005d */
[----:B------:R2:W4:Y:S01]  /*5970*/  MUFU.EX2 R33, R8 ;  /* 0x0000000800217308 */ /* 0x0005220000000800 */
[----:B------:R-:W-:Y:S01]  /*5980*/  LDSM.16.MT88.4 R92, [R226+0x4880] ;  /* 0x00488000e25c783b */ /* 0x000fe20000004200 */
[----:B--2---:R-:W-:Y:S01]  /*5990*/  FFMA.FTZ R8, R161, c[0x0][0x2d0], -R12 ;  /* 0x0000b400a1087a23 */ /* 0x004fe2000001080c */
[----:B----4-:R-:W-:-:S05]  /*59a0*/  F2FP.PACK_AB R129, R33, R134 ;  /* 0x000000862181723e */ /* 0x010fca00000000ff */
[----:B------:R2:W-:Y:S02]  /*59b0*/  MUFU.EX2 R133, R8 ;  /* 0x0000000800857308 */ /* 0x0005e40000000800 */
[----:B--2---:R-:W-:Y:S02]  /*59c0*/  FFMA.FTZ R8, R160, c[0x0][0x2d0], -R12 ;  /* 0x0000b400a0087a23 */ /* 0x004fe4000001080c */
[----:B------:R-:W-:Y:S04]  /*59d0*/  HMMA.16816.F32 R12, R4, R54, R68 ;  /* 0x00000036040c723c */ /* 0x000fe80000001844 */
[----:B------:R-:W2:Y:S03]  /*59e0*/  MUFU.EX2 R32, R8 ;  /* 0x0000000800207308 */ /* 0x000ea60000000800 */
[----:B------:R-:W-:Y:S01]  /*59f0*/  IMAD.MOV.U32 R69, RZ, RZ, R118 ;  /* 0x000000ffff457224 */ /* 0x000fe200078e0076 */
[----:B------:R-:W-:Y:S01]  /*5a00*/  MOV R118, R186 ;  /* 0x000000ba00767202 */ /* 0x000fe20000000f00 */
[----:B------:R-:W-:Y:S01]  /*5a10*/  IMAD.MOV.U32 R70, RZ, RZ, R119 ;  /* 0x000000ffff467224 */ /* 0x000fe200078e0077 */
[----:B------:R-:W-:Y:S01]  /*5a20*/  MOV R68, R87 ;  /* 0x0000005700447202 */ /* 0x000fe20000000f00 */
[----:B------:R-:W-:Y:S01]  /*5a30*/  IMAD.MOV.U32 R119, RZ, RZ, R187 ;  /* 0x000000ffff777224 */ /* 0x000fe200078e00bb */
[----:B------:R-:W-:Y:S01]  /*5a40*/  MOV R71, R116 ;  /* 0x0000007400477202 */ /* 0x000fe20000000f00 */
[----:B------:R-:W4:Y:S01]  /*5a50*/  LDSM.16.MT88.4 R184, [R228+0x3080] ;  /* 0x00308000e4b8783b */ /* 0x000f220000004200 */
[----:B------:R-:W-:Y:S01]  /*5a60*/  IMAD.MOV.U32 R87, RZ, RZ, R130 ;  /* 0x000000ffff577224 */ /* 0x000fe200078e0082 */
[----:B------:R-:W-:Y:S01]  /*5a70*/  F2FP.PACK_AB R130, R138, R252 ;  /* 0x000000fc8a82723e */ /* 0x000fe200000000ff */
[----:B------:R-:W-:Y:S01]  /*5a80*/  FFMA.FTZ R4, R165, c[0x0][0x2d0], -R0 ;  /* 0x0000b400a5047a23 */ /* 0x000fe20000010800 */
[----:B--2---:R-:W-:Y:S01]  /*5a90*/  F2FP.PACK_AB R131, R32, R133 ;  /* 0x000000852083723e */ /* 0x004fe200000000ff */
[----:B------:R-:W2:Y:S01]  /*5aa0*/  LDSM.16.MT88.4 R8, [R227+0x4880] ;  /* 0x00488000e308783b */ /* 0x000ea20000004200 */
[----:B------:R-:W-:-:S05]  /*5ab0*/  IMAD.MOV.U32 R116, RZ, RZ, R147 ;  /* 0x000000ffff747224 */ /* 0x000fca00078e0093 */
[C---:B-1----:R-:W-:Y:S01]  /*5ac0*/  HMMA.16816.F32 R160, R128.reuse, R168, R176 ;  /* 0x000000a880a0723c */ /* 0x042fe200000018b0 */
[----:B------:R1:W-:Y:S07]  /*5ad0*/  MUFU.EX2 R31, R4 ;  /* 0x00000004001f7308 */ /* 0x0003ee0000000800 */
[----:B------:R-:W-:Y:S01]  /*5ae0*/  HMMA.16816.F32 R144, R128, R152, R172 ;  /* 0x000000988090723c */ /* 0x000fe200000018ac */
[----:B-1----:R-:W-:-:S07]  /*5af0*/  FFMA.FTZ R4, R166, c[0x0][0x2d0], -R0 ;  /* 0x0000b400a6047a23 */ /* 0x002fce0000010800 */
[C---:B----4-:R-:W-:Y:S07]  /*5b00*/  HMMA.16816.F32 R176, R128.reuse, R184, R68 ;  /* 0x000000b880b0723c */ /* 0x050fee0000001844 */
        /* <DEDUP_REMOVED lines=13> */
[----:B------:R-:W-:Y:S01]  /*5be0*/  HMMA.16816.F32 R52, R128, R60, R68 ;  /* 0x0000003c8034723c */ /* 0x000fe20000001844 */
[----:B------:R-:W-:Y:S01]  /*5bf0*/  IMAD.MOV.U32 R56, RZ, RZ, R82 ;  /* 0x000000ffff387224 */ /* 0x000fe200078e0052 */
[----:B------:R1:W4:Y:S01]  /*5c00*/  MUFU.EX2 R30, R4 ;  /* 0x00000004001e7308 */ /* 0x0003220000000800 */
[----:B------:R-:W-:-:S04]  /*5c10*/  IMAD.MOV.U32 R81, RZ, RZ, R84 ;  /* 0x000000ffff517224 */ /* 0x000fc800078e0054 */
        /* <DEDUP_REMOVED lines=16> */
[--C-:B-1----:R-:W-:Y:S01]  /*5d20*/  FFMA.FTZ R4, R188, c[0x0][0x2d0], -R0.reuse ;  /* 0x0000b400bc047a23 */ /* 0x102fe20000010800 */
[----:B------:R-:W-:Y:S01]  /*5d30*/  MOV R29, R86 ;  /* 0x00000056001d7202 */ /* 0x000fe20000000f00 */
[----:B------:R-:W-:Y:S01]  /*5d40*/  FFMA.FTZ R0, R189, c[0x0][0x2d0], -R0 ;  /* 0x0000b400bd007a23 */ /* 0x000fe20000010800 */
[----:B------:R-:W-:Y:S01]  /*5d50*/  MOV R173, R97 ;  /* 0x0000006100ad7202 */ /* 0x000fe20000000f00 */
[----:B------:R-:W-:Y:S01]  /*5d60*/  IMAD.MOV.U32 R97, RZ, RZ, R67 ;  /* 0x000000ffff617224 */ /* 0x000fe200078e0043 */
[----:B------:R-:W-:Y:S01]  /*5d70*/  MOV R67, R158 ;  /* 0x0000009e00437202 */ /* 0x000fe20000000f00 */
[----:B------:R-:W-:Y:S01]  /*5d80*/  IMAD.MOV.U32 R158, RZ, RZ, R167 ;  /* 0x000000ffff9e7224 */ /* 0x000fe200078e00a7 */
[----:B------:R-:W-:Y:S01]  /*5d90*/  MOV R167, R28 ;  /* 0x0000001c00a77202 */ /* 0x000fe20000000f00 */
[----:B------:R-:W-:Y:S01]  /*5da0*/  IMAD.MOV.U32 R5, RZ, RZ, R29 ;  /* 0x000000ffff057224 */ /* 0x000fe200078e001d */
[----:B------:R1:W-:Y:S01]  /*5db0*/  MUFU.EX2 R28, R0 ;  /* 0x00000000001c7308 */ /* 0x0003e20000000800 */
        /* <DEDUP_REMOVED lines=9> */
[----:B------:R-:W-:-:S02]  /*5e50*/  MOV R159, R102 ;  /* 0x00000066009f7202 */ /* 0x000fc40000000f00 */
[----:B------:R-:W-:Y:S01]  /*5e60*/  HMMA.16816.F32 R100, R128, R108, R216 ;  /* 0x0000006c8064723c */ /* 0x000fe200000018d8 */
[----:B-1----:R-:W-:Y:S01]  /*5e70*/  FFMA.FTZ R0, R139, c[0x0][0x2d0], -R2 ;  /* 0x0000b4008b007a23 */ /* 0x002fe20000010802 */
[----:B------:R-:W-:Y:S01]  /*5e80*/  MOV R56, R80 ;  /* 0x0000005000387202 */ /* 0x000fe20000000f00 */
[----:B------:R-:W-:-:S04]  /*5e90*/  IMAD.MOV.U32 R57, RZ, RZ, R81 ;  /* 0x000000ffff397224 */ /* 0x000fc800078e0051 */
[----:B------:R-:W-:Y:S01]  /*5ea0*/  IMAD.MOV.U32 R218, RZ, RZ, R5 ;  /* 0x000000ffffda7224 */ /* 0x000fe200078e0005 */
[----:B------:R-:W-:Y:S01]  /*5eb0*/  MOV R80, R84 ;  /* 0x0000005400507202 */ /* 0x000fe20000000f00 */
[----:B------:R1:W-:Y:S01]  /*5ec0*/  MUFU.EX2 R5, R0 ;  /* 0x0000000000057308 */ /* 0x0003e20000000800 */
[----:B------:R-:W-:Y:S01]  /*5ed0*/  IMAD.MOV.U32 R81, RZ, RZ, R85 ;  /* 0x000000ffff517224 */ /* 0x000fe200078e0055 */
[----:B------:R-:W-:Y:S01]  /*5ee0*/  MOV R85, R229 ;  /* 0x000000e500557202 */ /* 0x000fe20000000f00 */
[----:B------:R-:W-:Y:S02]  /*5ef0*/  IMAD.MOV.U32 R84, RZ, RZ, R230 ;  /* 0x000000ffff547224 */ /* 0x000fe400078e00e6 */
[----:B------:R-:W-:-:S03]  /*5f00*/  IMAD.MOV.U32 R86, RZ, RZ, R224 ;  /* 0x000000ffff567224 */ /* 0x000fc600078e00e0 */
[----:B------:R-:W2:Y:S01]  /*5f10*/  MUFU.EX2 R29, R4 ;  /* 0x00000004001d7308 */ /* 0x000ea20000000800 */
[----:B------:R-:W-:Y:S01]  /*5f20*/  MOV R6, R84 ;  /* 0x0000005400067202 */ /* 0x000fe20000000f00 */
[----:B------:R-:W-:Y:S02]  /*5f30*/  IMAD.MOV.U32 R7, RZ, RZ, R85 ;  /* 0x000000ffff077224 */ /* 0x000fe400078e0055 */
[----:B-1----:R-:W-:Y:S01]  /*5f40*/  FFMA.FTZ R0, R156, c[0x0][0x2d0], -R2 ;  /* 0x0000b4009c007a23 */ /* 0x002fe20000010802 */
[----:B------:R-:W-:Y:S01]  /*5f50*/  MOV R34, R86 ;  /* 0x0000005600227202 */ /* 0x000fe20000000f00 */
[----:B------:R-:W-:Y:S02]  /*5f60*/  IMAD.MOV.U32 R58, RZ, RZ, R87 ;  /* 0x000000ffff3a7224 */ /* 0x000fe400078e0057 */
[----:B------:R1:W1:Y:S01]  /*5f70*/  MUFU.EX2 R4, R0 ;  /* 0x0000000000047308 */ /* 0x0002620000000800 */
        /* <DEDUP_REMOVED lines=10> */
[--C-:B-1----:R-:W-:Y:S02]  /*6020*/  FFMA.FTZ R0, R157, c[0x0][0x2d0], -R2.reuse ;  /* 0x0000b4009d007a23 */ /* 0x102fe40000010802 */
[----:B------:R-:W-:Y:S01]  /*6030*/  FFMA.FTZ R2, R164, c[0x0][0x2d0], -R2 ;  /* 0x0000b400a4027a23 */ /* 0x000fe20000010802 */
[----:B------:R-:W-:Y:S02]  /*6040*/  MOV R58, R116 ;  /* 0x00000074003a7202 */ /* 0x000fe40000000f00 */
[----:B--2---:R-:W-:Y:S01]  /*6050*/  HMMA.16816.F32 R116, R128, R8, R212 ;  /* 0x000000088074723c */ /* 0x004fe200000018d4 */
[----:B------:R-:W-:Y:S06]  /*6060*/  MUFU.EX2 R0, R0 ;  /* 0x0000000000007308 */ /* 0x000fec0000000800 */
[----:B------:R-:W-:-:S02]  /*6070*/  MOV R213, R59 ;  /* 0x0000003b00d57202 */ /* 0x000fc40000000f00 */
[----:B------:R-:W1:Y:S01]  /*6080*/  MUFU.EX2 R2, R2 ;  /* 0x0000000200027308 */ /* 0x000e620000000800 */
        /* <DEDUP_REMOVED lines=10> */
[----:B------:R-:W-:-:S02]  /*6130*/  IMAD.MOV.U32 R214, RZ, RZ, R173 ;  /* 0x000000ffffd67224 */ /* 0x000fc400078e00ad */
[----:B------:R-:W-:Y:S02]  /*6140*/  IMAD.MOV.U32 R82, RZ, RZ, R232 ;  /* 0x000000ffff527224 */ /* 0x000fe400078e00e8 */
[----:B------:R-:W-:Y:S01]  /*6150*/  IMAD.MOV.U32 R139, RZ, RZ, R67 ;  /* 0x000000ffff8b7224 */ /* 0x000fe200078e0043 */
[----:B------:R3:W5:Y:S01]  /*6160*/  LDL.LU R232, [R1+0x58] ;  /* 0x0000580001e87983 */ /* 0x0007620000300800 */
[----:B------:R-:W-:Y:S01]  /*6170*/  IMAD.MOV.U32 R247, RZ, RZ, R174 ;  /* 0x000000fffff77224 */ /* 0x000fe200078e00ae */
[----:B------:R-:W-:Y:S01]  /*6180*/  MOV R246, R175 ;  /* 0x000000af00f67202 */ /* 0x000fe20000000f00 */
[----:B------:R-:W-:Y:S01]  /*6190*/  HMMA.16816.F32 R84, R128, R92, R248 ;  /* 0x0000005c8054723c */ /* 0x000fe200000018f8 */
[----:B------:R-:W-:Y:S01]  /*61a0*/  IMAD.MOV.U32 R245, RZ, RZ, R6 ;  /* 0x000000fffff57224 */ /* 0x000fe200078e0006 */
[----:B------:R-:W-:Y:S01]  /*61b0*/  MOV R6, R66 ;  /* 0x0000004200067202 */ /* 0x000fe20000000f00 */
[----:B------:R3:W5:Y:S01]  /*61c0*/  LDL.LU R231, [R1+0x54] ;  /* 0x0000540001e77983 */ /* 0x0007620000300800 */
[----:B------:R-:W-:-:S04]  /*61d0*/  MOV R244, R7 ;  /* 0x0000000700f47202 */ /* 0x000fc80000000f00 */
[----:B------:R-:W-:Y:S01]  /*61e0*/  HMMA.16816.F32 R172, R128, R170, R220 ;  /* 0x000000aa80ac723c */ /* 0x000fe200000018dc */
[----:B------:R-:W-:-:S07]  /*61f0*/  IMAD.MOV.U32 R251, RZ, RZ, R64 ;  /* 0x000000fffffb7224 */ /* 0x000fce00078e0040 */
[----:B------:R-:W-:Y:S01]  /*6200*/  HMMA.16816.F32 R68, R128, R76, R68 ;  /* 0x0000004c8044723c */ /* 0x000fe20000001844 */
[----:B------:R-:W-:Y:S01]  /*6210*/  IMAD.MOV.U32 R223, RZ, RZ, R34 ;  /* 0x000000ffffdf7224 */ /* 0x000fe200078e0022 */
[----:B------:R-:W-:Y:S01]  /*6220*/  MOV R220, R190 ;  /* 0x000000be00dc7202 */ /* 0x000fe20000000f00 */
[----:B------:R-:W-:Y:S01]  /*6230*/  IMAD.MOV.U32 R221, RZ, RZ, R191 ;  /* 0x000000ffffdd7224 */ /* 0x000fe200078e00bf */
[----:B------:R-:W-:Y:S01]  /*6240*/  MOV R34, R65 ;  /* 0x0000004100227202 */ /* 0x000fe20000000f00 */
[----:B------:R-:W-:-:S03]  /*6250*/  IMAD.MOV.U32 R7, RZ, RZ, R99 ;  /* 0x000000ffff077224 */ /* 0x000fc600078e0063 */
[C---:B------:R-:W-:Y:S01]  /*6260*/  HMMA.16816.F32 R112, R128.reuse, R110, R112 ;  /* 0x0000006e8070723c */ /* 0x040fe20000001870 */
[----:B------:R-:W-:Y:S01]  /*6270*/  MOV R248, R167 ;  /* 0x000000a700f87202 */ /* 0x000fe20000000f00 */
[----:B------:R-:W-:Y:S01]  /*6280*/  IMAD.MOV.U32 R249, RZ, RZ, R56 ;  /* 0x000000fffff97224 */ /* 0x000fe200078e0038 */
[----:B------:R-:W-:Y:S01]  /*6290*/  MOV R250, R57 ;  /* 0x0000003900fa7202 */ /* 0x000fe20000000f00 */
[----:B------:R3:W5:Y:S04]  /*62a0*/  LDL.LU R230, [R1+0x50] ;  /* 0x0000500001e67983 */ /* 0x0007680000300800 */
[C---:B------:R-:W-:Y:S01]  /*62b0*/  HMMA.16816.F32 R188, R128.reuse, R186, R208 ;  /* 0x000000ba80bc723c */ /* 0x040fe200000018d0 */
[----:B------:R-:W-:Y:S01]  /*62c0*/  MOV R222, R58 ;  /* 0x0000003a00de7202 */ /* 0x000fe20000000f00 */
[----:B------:R3:W5:Y:S04]  /*62d0*/  LDL.LU R229, [R1+0x4c] ;  /* 0x00004c0001e57983 */ /* 0x0007680000300800 */
[----:B------:R3:W5:Y:S01]  /*62e0*/  LDL.LU R224, [R1+0x48] ;  /* 0x0000480001e07983 */ /* 0x0007620000300800 */
[----:B------:R-:W-:Y:S01]  /*62f0*/  MOV R210, R96 ;  /* 0x0000006000d27202 */ /* 0x000fe20000000f00 */
[----:B------:R-:W-:Y:S01]  /*6300*/  HMMA.16816.F32 R64, R128, R62, R204 ;  /* 0x0000003e8040723c */ /* 0x000fe200000018cc */
[----:B------:R-:W-:Y:S01]  /*6310*/  IMAD.MOV.U32 R209, RZ, RZ, R97 ;  /* 0x000000ffffd17224 */ /* 0x000fe200078e0061 */
[----:B------:R-:W-:-:S05]  /*6320*/  MOV R208, R98 ;  /* 0x0000006200d07202 */ /* 0x000fca0000000f00 */
[----:B------:R-:W-:Y:S01]  /*6330*/  IMAD.MOV.U32 R204, RZ, RZ, R80 ;  /* 0x000000ffffcc7224 */ /* 0x000fe200078e0050 */
[----:B------:R-:W-:Y:S01]  /*6340*/  MOV R205, R81 ;  /* 0x0000005100cd7202 */ /* 0x000fe20000000f00 */
[----:B------:R-:W-:Y:S01]  /*6350*/  IMAD.MOV.U32 R206, RZ, RZ, R82 ;  /* 0x000000ffffce7224 */ /* 0x000fe200078e0052 */
[----:B------:R-:W-:Y:S01]  /*6360*/  MOV R207, R83 ;  /* 0x0000005300cf7202 */ /* 0x000fe20000000f00 */
[C---:B------:R-:W-:Y:S08]  /*6370*/  HMMA.16816.F32 R96, R128.reuse, R94, R148 ;  /* 0x0000005e8060723c */ /* 0x040ff00000001894 */
[C---:B------:R-:W-:Y:S08]  /*6380*/  HMMA.16816.F32 R80, R128.reuse, R78, R200 ;  /* 0x0000004e8050723c */ /* 0x040ff000000018c8 */
[----:B------:R-:W-:Y:S07]  /*6390*/  HMMA.16816.F32 R128, R128, R10, R124 ;  /* 0x0000000a8080723c */ /* 0x000fee000000187c */
[----:B----4-:R-:W-:-:S02]  /*63a0*/  F2FP.PACK_AB R124, R30, R31 ;  /* 0x0000001f1e7c723e */ /* 0x010fc400000000ff */
[----:B------:R-:W-:Y:S02]  /*63b0*/  F2FP.PACK_AB R126, R28, R29 ;  /* 0x0000001d1c7e723e */ /* 0x000fe400000000ff */
[----:B------:R-:W-:Y:S02]  /*63c0*/  F2FP.PACK_AB R125, R4, R5 ;  /* 0x00000005047d723e */ /* 0x000fe400000000ff */
[----:B-1----:R-:W-:Y:S01]  /*63d0*/  F2FP.PACK_AB R127, R2, R0 ;  /* 0x00000000027f723e */ /* 0x002fe200000000ff */
[----:B------:R-:W-:Y:S02]  /*63e0*/  FADD.FTZ R6, R6, R204 ;  /* 0x000000cc06067221 */ /* 0x000fe40000010000 */
[----:B------:R-:W-:-:S04]  /*63f0*/  FADD.FTZ R7, R7, R205 ;  /* 0x000000cd07077221 */ /* 0x000fc80000010000 */
[----:B------:R-:W-:Y:S01]  /*6400*/  HMMA.16816.F32 R148, R124, R152, R104 ;  /* 0x000000987c94723c */ /* 0x000fe20000001868 */
[----:B------:R-:W-:Y:S02]  /*6410*/  IMAD.MOV.U32 R211, RZ, RZ, R59 ;  /* 0x000000ffffd37224 */ /* 0x000fe400078e003b */
[----:B------:R-:W-:-:S05]  /*6420*/  FADD.FTZ R6, R208, R6 ;  /* 0x00000006d0067221 */ /* 0x000fca0000010000 */
[----:B------:R-:W-:Y:S01]  /*6430*/  HMMA.16816.F32 R152, R124, R154, R72 ;  /* 0x0000009a7c98723c */ /* 0x000fe20000001848 */
[----:B------:R-:W-:-:S07]  /*6440*/  FADD.FTZ R7, R209, R7 ;  /* 0x00000007d1077221 */ /* 0x000fce0000010000 */
[----:B------:R-:W-:Y:S01]  /*6450*/  HMMA.16816.F32 R72, R124, R76, R24 ;  /* 0x0000004c7c48723c */ /* 0x000fe20000001818 */
[----:B------:R-:W-:-:S07]  /*6460*/  FADD.FTZ R6, R211, R6 ;  /* 0x00000006d3067221 */ /* 0x000fce0000010000 */
[----:B------:R-:W-:Y:S01]  /*6470*/  HMMA.16816.F32 R76, R124, R78, R12 ;  /* 0x0000004e7c4c723c */ /* 0x000fe2000000180c */
[----:B------:R-:W-:-:S06]  /*6480*/  FADD.FTZ R7, R220, R7 ;  /* 0x00000007dc077221 */ /* 0x000fcc0000010000 */
        /* <DEDUP_REMOVED lines=12> */
[----:B------:R-:W-:-:S06]  /*6550*/  FADD.FTZ R6, R215, R13 ;  /* 0x0000000dd7067221 */ /* 0x000fcc0000010000 */
[----:B------:R-:W-:Y:S02]  /*6560*/  FADD.FTZ R9, R214, R14 ;  /* 0x0000000ed6097221 */ /* 0x000fe40000010000 */
[----:B------:R-:W-:Y:S02]  /*6570*/  FADD.FTZ R8, R216, R12 ;  /* 0x0000000cd8087221 */ /* 0x000fe40000010000 */
[----:B------:R-:W-:Y:S02]  /*6580*/  FADD.FTZ R12, R217, R7 ;  /* 0x00000007d90c7221 */ /* 0x000fe40000010000 */
[----:B------:R-:W-:Y:S01]  /*6590*/  FADD.FTZ R7, R218, R9 ;  /* 0x00000009da077221 */ /* 0x000fe20000010000 */
[----:B------:R-:W-:Y:S01]  /*65a0*/  HMMA.16816.F32 R56, R124, R60, R44 ;  /* 0x0000003c7c38723c */ /* 0x000fe2000000182c */
[----:B------:R-:W-:Y:S02]  /*65b0*/  FADD.FTZ R9, R219, R6 ;  /* 0x00000006db097221 */ /* 0x000fe40000010000 */
[----:B------:R-:W-:-:S02]  /*65c0*/  FADD.FTZ R6, R139, R8 ;  /* 0x000000088b067221 */ /* 0x000fc40000010000 */
[----:B------:R-:W-:-:S03]  /*65d0*/  FADD.FTZ R7, R248, R7 ;  /* 0x00000007f8077221 */ /* 0x000fc60000010000 */
[C---:B------:R-:W-:Y:S08]  /*65e0*/  HMMA.16816.F32 R60, R124.reuse, R62, R88 ;  /* 0x0000003e7c3c723c */ /* 0x040ff00000001858 */
[C---:B------:R-:W-:Y:S08]  /*65f0*/  HMMA.16816.F32 R180, R124.reuse, R184, R180 ;  /* 0x000000b87cb4723c */ /* 0x040ff000000018b4 */
[C---:B------:R-:W-:Y:S08]  /*6600*/  HMMA.16816.F32 R88, R124.reuse, R92, R140 ;  /* 0x0000005c7c58723c */ /* 0x040ff0000000188c */
[C---:B------:R-:W-:Y:S08]  /*6610*/  HMMA.16816.F32 R104, R124.reuse, R108, R192 ;  /* 0x0000006c7c68723c */ /* 0x040ff000000018c0 */
[C---:B------:R-:W-:Y:S08]  /*6620*/  HMMA.16816.F32 R168, R124.reuse, R170, R16 ;  /* 0x000000aa7ca8723c */ /* 0x040ff00000001810 */
[C---:B------:R-:W-:Y:S08]  /*6630*/  HMMA.16816.F32 R184, R124.reuse, R186, R20 ;  /* 0x000000ba7cb8723c */ /* 0x040ff00000001814 */
[C---:B------:R-:W-:Y:S08]  /*6640*/  HMMA.16816.F32 R92, R124.reuse, R94, R36 ;  /* 0x0000005e7c5c723c */ /* 0x040ff00000001824 */
[----:B------:R-:W-:Y:S01]  /*6650*/  HMMA.16816.F32 R108, R124, R110, R48 ;  /* 0x0000006e7c6c723c */ /* 0x000fe20000001830 */
[----:B------:R-:W-:-:S07]  /*6660*/  FADD.FTZ R8, R249, R12 ;  /* 0x0000000cf9087221 */ /* 0x000fce0000010000 */
[----:B------:R-:W-:Y:S07]  /*6670*/  HMMA.16816.F32 R124, R124, R10, R40 ;  /* 0x0000000a7c7c723c */ /* 0x000fee0000001828 */
        /* <DEDUP_REMOVED lines=16> */
[----:B------:R-:W-:Y:S01]  /*6780*/  FADD.FTZ R7, R32, R5 ;  /* 0x0000000520077221 */ /* 0x000fe20000010000 */
[----:B------:R1:W-:Y:S01]  /*6790*/  STL [R1+0xc], R0 ;  /* 0x00000c0001007387 */ /* 0x0003e20000100800 */
[----:B------:R-:W-:Y:S01]  /*67a0*/  FADD.FTZ R5, R28, R6 ;  /* 0x000000061c057221 */ /* 0x000fe20000010000 */
[----:B------:R-:W-:Y:S02]  /*67b0*/  UIMAD.WIDE.U32 UR18, UR17, UR4, URZ ;  /* 0x00000004111272a5 */ /* 0x000fe4000f8e003f */
[----:B------:R3:W-:Y:S04]  /*67c0*/  STL [R1+0x4], R7 ;  /* 0x0000040701007387 */ /* 0x0007e80000100800 */
[----:B------:R3:W-:Y:S01]  /*67d0*/  STL [R1+0x8], R5 ;  /* 0x0000080501007387 */ /* 0x0007e20000100800 */
[----:B------:R-:W-:Y:S01]  /*67e0*/  PLOP3.LUT P0, PT, PT, PT, UP2, 0x40, 0x0 ;  /* 0x000000000000781c */ /* 0x000fe20003f0e828 */
[----:B------:R-:W-:Y:S01]  /*67f0*/  @UP3 UMOV UR7, UR19 ;  /* 0x0000001300073c82 */ /* 0x000fe20008000000 */
[----:B-1----:R-:W-:-:S05]  /*6800*/  FADD.FTZ R0, R2, R4 ;  /* 0x0000000402007221 */ /* 0x002fca0000010000 */
[----:B------:R3:W-:Y:S01]  /*6810*/  STL [R1+0x10], R0 ;  /* 0x0000100001007387 */ /* 0x0007e20000100800 */
[----:B------:R-:W-:-:S04]  /*6820*/  @UP3 USHF.R.U32.HI UR17, URZ, UR5, UR7 ;  /* 0x000000053f113299 */ /* 0x000fc80008011607 */
[----:B------:R-:W-:-:S03]  /*6830*/  UIADD3 UR4, UR16, UR17, URZ ;  /* 0x0000001110047290 */ /* 0x000fc6000fffe03f */
[----:B------:R-:W-:Y:S02]  /*6840*/  ULDC UR16, c[0x0][0x328] ;  /* 0x0000ca0000107ab9 */ /* 0x000fe40000000800 */
[----:B------:R-:W-:Y:S01]  /*6850*/  UIADD3 UR16, UR4, UR16, URZ ;  /* 0x0000001004107290 */ /* 0x000fe2000fffe03f */
[----:B------:R-:W-:Y:S01]  /*6860*/  IADD3 R242, R242, -0x2, RZ ;  /* 0xfffffffef2f27810 */ /* 0x000fe20007ffe0ff */
[----:B------:R-:W-:Y:S05]  /*6870*/  @P0 BRA `(.L_x_898) ;  /* 0x0000013000000947 */ /* 0x000fea0003800000 */
[----:B------:R-:W-:Y:S01]  /*6880*/  ISETP.LT.AND P0, PT, RZ, UR4, PT ;  /* 0x00000004ff007c0c */ /* 0x000fe2000bf01270 */
[----:B------:R-:W-:Y:S02]  /*6890*/  UIADD3 UR17, UR4, -0x1, URZ ;  /* 0xffffffff04117890 */ /* 0x000fe4000fffe03f */
[----:B------:R-:W-:-:S10]  /*68a0*/  ULDC UR7, c[0x0][0x32c] ;  /* 0x0000cb0000077ab9 */ /* 0x000fd40000000800 */
[----:B------:R-:W-:Y:S05]  /*68b0*/  @P0 BRA `(.L_x_899) ;  /* 0x0000007000000947 */ /* 0x000fea0003800000 */
[----:B------:R-:W-:Y:S02]  /*68c0*/  UISETP.NE.AND UP0, UPT, UR7, 0x1, UPT ;  /* 0x000000010700788c */ /* 0x000fe4000bf05270 */
[----:B------:R-:W-:-:S03]  /*68d0*/  UIADD3 UR17, -UR4, URZ, URZ ;  /* 0x0000003f04117290 */ /* 0x000fc6000fffe13f */
[----:B------:R-:W-:Y:S02]  /*68e0*/  ULDC.64 UR4, c[0x0][0x330] ;  /* 0x0000cc0000047ab9 */ /* 0x000fe40000000a00 */
[----:B------:R-:W-:-:S04]  /*68f0*/  UIMAD.WIDE.U32 UR18, UR17, UR4, URZ ;  /* 0x00000004111272a5 */ /* 0x000fc8000f8e003f */
[----:B------:R-:W-:-:S04]  /*6900*/  @UP0 USHF.R.U32.HI UR17, URZ, UR5, UR19 ;  /* 0x000000053f110299 */ /* 0x000fc80008011613 */
[----:B------:R-:W-:Y:S01]  /*6910*/  ULOP3.LUT UR17, URZ, UR17, URZ, 0x33, !UPT ;  /* 0x000000113f117292 */ /* 0x000fe2000f8e333f */
[----:B------:R-:W-:Y:S05]  /*6920*/  BRA `(.L_x_900) ;  /* 0x0000004000007947 */ /* 0x000fea0003800000 */
.L_x_899:
[----:B------:R-:W-:Y:S02]  /*6930*/  UISETP.NE.AND UP0, UPT, UR7, 0x1, UPT ;  /* 0x000000010700788c */ /* 0x000fe4000bf05270 */
[----:B------:R-:W-:Y:S02]  /*6940*/  ULDC.64 UR4, c[0x0][0x330] ;  /* 0x0000cc0000047ab9 */ /* 0x000fe40000000a00 */
[----:B------:R-:W-:-:S07]  /*6950*/  UIMAD.WIDE.U32 UR18, UR17, UR4, URZ ;  /* 0x00000004111272a5 */ /* 0x000fce000f8e003f */
[----:B------:R-:W-:Y:S02]  /*6960*/  @UP0 USHF.R.U32.HI UR17, URZ, UR5, UR19 ;  /* 0x000000053f110299 */ /* 0x000fe40008011613 */
.L_x_900:
[----:B------:R-:W-:Y:S02]  /*6970*/  ULDC UR4, c[0x0][0x32c] ;  /* 0x0000cb0000047ab9 */ /* 0x000fe40000000800 */
[----:B------:R-:W-:-:S04]  /*6980*/  UIMAD UR4, UR17, UR7, UR4 ;  /* 0x00000007110472a4 */ /* 0x000fc8000f8e0204 */
[----:B------:R-:W-:-:S04]  /*6990*/  UISETP.LT.AND UP0, UPT, UR16, UR4, UPT ;  /* 0x000000041000728c */ /* 0x000fc8000bf01270 */
[----:B------:R-:W-:-:S04]  /*69a0*/  USEL UR16, UR16, UR4, UP0 ;  /* 0x0000000410107287 */ /* 0x000fc80008000000 */
.L_x_898:
[----:B------:R-:W-:-:S04]  /*69b0*/  UIMAD.WIDE UR4, UR16, 0x2aaaaaab, URZ ;  /* 0x2aaaaaab100478a5 */ /* 0x000fc8000f8e023f */
[----:B------:R-:W-:-:S04]  /*69c0*/  USHF.R.U32.HI UR4, URZ, 0x1f, UR5 ;  /* 0x0000001f3f047899 */ /* 0x000fc80008011605 */
[----:B------:R-:W-:-:S04]  /*69d0*/  ULEA.HI.SX32 UR4, UR5, UR4, 0x1d ;  /* 0x0000000405047291 */ /* 0x000fc8000f8fea3f */
[----:B------:R-:W-:-:S04]  /*69e0*/  UISETP.LT.AND UP0, UPT, UR8, UR4, UPT ;  /* 0x000000040800728c */ /* 0x000fc8000bf01270 */
[----:B------:R-:W-:-:S06]  /*69f0*/  USEL UR4, UR8, UR4, !UP0 ;  /* 0x0000000408047287 */ /* 0x000fcc000c000000 */
[----:B------:R-:W-:-:S13]  /*6a00*/  ISETP.GE.AND P0, PT, R242, UR4, PT ;  /* 0x00000004f2007c0c */ /* 0x000fda000bf06270 */
[----:B------:R-:W-:Y:S05]  /*6a10*/  @!P0 BRA `(.L_x_901) ;  /* 0x00004c2000008947 */ /* 0x000fea0003800000 */
[----:B---3--:R-:W2:Y:S01]  /*6a20*/  LDL R0, [R1+0x28] ;  /* 0x0000280001007983 */ /* 0x008ea20000100800 */
[----:B------:R-:W-:Y:S01]  /*6a30*/  PLOP3.LUT P1, PT, PT, PT, UP3, 0x80, 0x0 ;  /* 0x000000000000781c */ /* 0x000fe20003f2f038 */
[----:B------:R-:W-:Y:S01]  /*6a40*/  IMAD.MOV.U32 R134, RZ, RZ, R136 ;  /* 0x000000ffff867224 */ /* 0x000fe200078e0088 */
[----:B------:R-:W-:Y:S01]  /*6a50*/  PLOP3.LUT P0, PT, PT, PT, UP3, 0x80, 0x0 ;  /* 0x000000000000781c */ /* 0x000fe20003f0f038 */
[----:B------:R-:W-:Y:S01]  /*6a60*/  IMAD.MOV.U32 R132, RZ, RZ, R137 ;  /* 0x000000ffff847224 */ /* 0x000fe200078e0089 */
[----:B------:R-:W-:Y:S01]  /*6a70*/  MOV R139, R3 ;  /* 0x00000003008b7202 */ /* 0x000fe20000000f00 */
[----:B------:R-:W-:-:S08]  /*6a80*/  IMAD.MOV.U32 R138, RZ, RZ, R135 ;  /* 0x000000ffff8a7224 */ /* 0x000fd000078e0087 */
[----:B--2---:R-:W-:-:S05]  /*6a90*/  @P1 IMAD.HI.U32 R0, R0, c[0x0][0x2c8], RZ ;  /* 0x0000b20000001a27 */ /* 0x004fca00078e00ff */
[----:B------:R-:W-:-:S05]  /*6aa0*/  @P0 SHF.R.U32.HI R0, RZ, c[0x0][0x2cc], R0 ;  /* 0x0000b300ff000a19 */ /* 0x000fca0000011600 */
[----:B------:R1:W-:Y:S02]  /*6ab0*/  @P0 STL [R1+0x18], R0 ;  /* 0x0000180001000387 */ /* 0x0003e40000100800 */
.L_x_918:
[----:B------:R-:W2:Y:S01]  /*6ac0*/  LDL.64 R38, [R1+0x20] ;  /* 0x0000200001267983 */ /* 0x000ea20000100a00 */
[----:B------:R-:W-:Y:S05]  /*6ad0*/  DEPBAR.LE SB0, 0x0 ;  /* 0x000080000000791a */ /* 0x000fea0000000000 */
[----:B------:R-:W-:Y:S01]  /*6ae0*/  BAR.SYNC.DEFER_BLOCKING 0x0 ;  /* 0x0000000000007b1d */ /* 0x000fe20000010000 */
[C---:B------:R-:W-:Y:S11]  /*6af0*/  ISETP.LT.AND P6, PT, R242.reuse, UR8, PT ;  /* 0x00000008f2007c0c */ /* 0x040ff6000bfc1270 */
[----:B------:R-:W-:Y:S02]  /*6b00*/  @!UPT UIADD3 URZ, URZ, URZ, URZ ;  /* 0x0000003f3f3ff290 */ /* 0x000fe4000fffe03f */
[----:B-1----:R-:W-:Y:S01]  /*6b10*/  @!P6 SHF.R.S32.HI R0, RZ, 0x1f, R242 ;  /* 0x0000001fff00e819 */ /* 0x002fe200000114f2 */
[----:B------:R-:W-:Y:S04]  /*6b20*/  @!P6 IMAD.WIDE.U32 R36, R242, c[0x0][0x208], RZ ;  /* 0x00008200f224ea25 */ /* 0x000fe800078e00ff */
[----:B------:R-:W-:Y:S04]  /*6b30*/  @!P6 IMAD R0, R0, c[0x0][0x208], RZ ;  /* 0x000082000000ea24 */ /* 0x000fe800078e02ff */
[----:B------:R-:W-:Y:S01]  /*6b40*/  @!P6 IMAD R0, R242, c[0x0][0x20c], R0 ;  /* 0x00008300f200ea24 */ /* 0x000fe200078e0200 */
[----:B------:R-:W2:Y:S04]  /*6b50*/  LDL.64 R2, [R1+0x40] ;  /* 0x0000400001027983 */ /* 0x000ea80000100a00 */
[----:B------:R-:W-:Y:S02]  /*6b60*/  @!P6 IADD3 R0, R37, R0, RZ ;  /* 0x000000002500e210 */ /* 0x000fe40007ffe0ff */
[----:B-----5:R-:W-:Y:S03]  /*6b70*/  LDSM.16.M88.4 R48, [R231+0x8080] ;  /* 0x00808000e730783b */ /* 0x020fe60000000200 */
[----:B------:R-:W-:Y:S05]  /*6b80*/  @!P6 IMAD R0, R0, 0x30, RZ ;  /* 0x000000300000e824 */ /* 0x000fea00078e02ff */
[----:B------:R-:W1:Y:S08]  /*6b90*/  LDSM.16.M88.4 R16, [R224+0x5080] ;  /* 0x00508000e010783b */ /* 0x000e700000000200 */
[----:B------:R-:W3:Y:S08]  /*6ba0*/  LDSM.16.M88.4 R44, [R231+0xa080] ;  /* 0x00a08000e72c783b */ /* 0x000ef00000000200 */
[----:B------:R-:W4:Y:S08]  /*6bb0*/  LDSM.16.M88.4 R32, [R224+0x5880] ;  /* 0x00588000e020783b */ /* 0x000f300000000200 */
[----:B------:R-:W2:Y:S06]  /*6bc0*/  LDL.64 R246, [R1+0x30] ;  /* 0x0000300001f67983 */ /* 0x000eac0000100a00 */
[----:B------:R-:W2:Y:S08]  /*6bd0*/  LDSM.16.M88.4 R140, [R224+0x6080] ;  /* 0x00608000e08c783b */ /* 0x000eb00000000200 */
[----:B------:R-:W2:Y:S01]  /*6be0*/  LDL.64 R244, [R1+0x38] ;  /* 0x0000380001f47983 */ /* 0x000ea20000100a00 */
[-C--:B-1----:R-:W-:Y:S05]  /*6bf0*/  HMMA.16816.F32 R4, R48, R16.reuse, RZ ;  /* 0x000000103004723c */ /* 0x082fea00000018ff */
[----:B------:R-:W-:Y:S03]  /*6c00*/  LDSM.16.M88.4 R192, [R233+0x8080] ;  /* 0x00808000e9c0783b */ /* 0x000fe60000000200 */
[C---:B---3--:R-:W-:Y:S05]  /*6c10*/  HMMA.16816.F32 R8, R44.reuse, R16, RZ ;  /* 0x000000102c08723c */ /* 0x048fea00000018ff */
[----:B------:R-:W1:Y:S03]  /*6c20*/  LDSM.16.M88.4 R196, [R235] ;  /* 0x00000000ebc4783b */ /* 0x000e660000000200 */
[-C--:B------:R-:W-:Y:S05]  /*6c30*/  HMMA.16816.F32 R12, R44, R18.reuse, RZ ;  /* 0x000000122c0c723c */ /* 0x080fea00000018ff */
[----:B------:R-:W3:Y:S03]  /*6c40*/  LDSM.16.M88.4 R200, [R233+0xa080] ;  /* 0x00a08000e9c8783b */ /* 0x000ee60000000200 */
[C---:B------:R-:W-:Y:S05]  /*6c50*/  HMMA.16816.F32 R16, R48.reuse, R18, RZ ;  /* 0x000000123010723c */ /* 0x040fea00000018ff */
[----:B------:R-:W1:Y:S03]  /*6c60*/  LDSM.16.M88.4 R204, [R241] ;  /* 0x00000000f1cc783b */ /* 0x000e660000000200 */
[-C--:B----4-:R-:W-:Y:S05]  /*6c70*/  HMMA.16816.F32 R20, R48, R32.reuse, RZ ;  /* 0x000000203014723c */ /* 0x090fea00000018ff */
[----:B------:R-:W4:Y:S03]  /*6c80*/  LDSM.16.M88.4 R208, [R240] ;  /* 0x00000000f0d0783b */ /* 0x000f260000000200 */
[C---:B------:R-:W-:Y:S08]  /*6c90*/  HMMA.16816.F32 R24, R44.reuse, R32, RZ ;  /* 0x000000202c18723c */ /* 0x040ff000000018ff */
[-C--:B------:R-:W-:Y:S08]  /*6ca0*/  HMMA.16816.F32 R28, R44, R34.reuse, RZ ;  /* 0x000000222c1c723c */ /* 0x080ff000000018ff */
[C---:B------:R-:W-:Y:S04]  /*6cb0*/  HMMA.16816.F32 R32, R48.reuse, R34, RZ ;  /* 0x000000223020723c */ /* 0x040fe800000018ff */
[----:B--2---:R-:W-:Y:S05]  /*6cc0*/  @!P6 MOV R3, R39 ;  /* 0x000000270003e202 */ /* 0x004fea0000000f00 */
[----:B------:R-:W-:Y:S02]  /*6cd0*/  @!P6 IMAD.WIDE.U32 R2, R36, 0x30, R2 ;  /* 0x000000302402e825 */ /* 0x000fe400078e0002 */
[-C--:B------:R-:W-:Y:S03]  /*6ce0*/  HMMA.16816.F32 R36, R48, R140.reuse, RZ ;  /* 0x0000008c3024723c */ /* 0x080fe600000018ff */
[----:B------:R-:W-:Y:S02]  /*6cf0*/  @!P6 IADD3 R133, R3, R0, RZ ;  /* 0x000000000385e210 */ /* 0x000fe40007ffe0ff */
[C---:B------:R-:W-:Y:S02]  /*6d00*/  @!P6 SHF.L.U32 R0, R2.reuse, 0x1, RZ ;  /* 0x000000010200e819 */ /* 0x040fe400000006ff */
[----:B------:R-:W-:Y:S01]  /*6d10*/  @!P6 SHF.L.U64.HI R133, R2, 0x1, R133 ;  /* 0x000000010285e819 */ /* 0x000fe20000010285 */
[C---:B------:R-:W-:Y:S04]  /*6d20*/  HMMA.16816.F32 R40, R44.reuse, R140, RZ ;  /* 0x0000008c2c28723c */ /* 0x040fe800000018ff */
[C---:B------:R-:W-:Y:S02]  /*6d30*/  @!P6 IADD3 R136, P0, R0.reuse, c[0x0][0x1f8], RZ ;  /* 0x00007e000088ea10 */ /* 0x040fe40007f1e0ff */
[----:B------:R-:W-:Y:S02]  /*6d40*/  @!P6 IADD3 R0, P5, R0, 0x80, RZ ;  /* 0x000000800000e810 */ /* 0x000fe40007fbe0ff */
[-C--:B------:R-:W-:Y:S01]  /*6d50*/  HMMA.16816.F32 R44, R44, R142.reuse, RZ ;  /* 0x0000008e2c2c723c */ /* 0x080fe200000018ff */
[----:B------:R-:W-:Y:S03]  /*6d60*/  @!P6 IADD3.X R137, R133, c[0x0][0x1fc], RZ, P0, !PT ;  /* 0x00007f008589ea10 */ /* 0x000fe600007fe4ff */
[----:B------:R-:W-:Y:S02]  /*6d70*/  @!P6 IADD3 R212, P2, R0, c[0x0][0x1f8], RZ ;  /* 0x00007e0000d4ea10 */ /* 0x000fe40007f5e0ff */
[----:B------:R-:W-:Y:S01]  /*6d80*/  @!PT LDS RZ, [RZ] ;  /* 0x00000000fffff984 */ /* 0x000fe20000000800 */
[----:B------:R-:W-:Y:S01]  /*6d90*/  @!PT LDS RZ, [RZ] ;  /* 0x00000000fffff984 */ /* 0x000fe20000000800 */
[----:B------:R-:W-:Y:S01]  /*6da0*/  @!PT LDS RZ, [RZ] ;  /* 0x00000000fffff984 */ /* 0x000fe20000000800 */
[----:B------:R2:W-:Y:S01]  /*6db0*/  @!P6 LDGSTS.E.BYPASS.LTC128B.128 [R243+0x2080], [R136.64], !P4 ;  /* 0x0208000088f3efae */ /* 0x0005e2000e101d4e */
[----:B------:R-:W-:Y:S01]  /*6dc0*/  @!P6 IADD3 R2, P1, R136, UR10, RZ ;  /* 0x0000000a8802ec10 */ /* 0x000fe2000ff3e0ff */
[----:B------:R-:W-:Y:S04]  /*6dd0*/  HMMA.16816.F32 R48, R48, R142, RZ ;  /* 0x0000008e3030723c */ /* 0x000fe800000018ff */
[----:B------:R-:W-:Y:S02]  /*6de0*/  @!P6 IADD3.X R213, RZ, c[0x0][0x1fc], R133, P2, P5 ;  /* 0x00007f00ffd5ea10 */ /* 0x000fe400017ea485 */
[----:B------:R-:W-:Y:S02]  /*6df0*/  @!P6 IADD3.X R3, R137, UR11, RZ, P1, !PT ;  /* 0x0000000b8903ec10 */ /* 0x000fe40008ffe4ff */
[-C--:B-1----:R-:W-:Y:S01]  /*6e00*/  HMMA.16816.F32 R4, R192, R196.reuse, R4 ;  /* 0x000000c4c004723c */ /* 0x082fe20000001804 */
[----:B------:R1:W-:Y:S04]  /*6e10*/  @!P6 LDGSTS.E.BYPASS.LTC128B.128 [R243+0x3880], [R212.64], !P3 ;  /* 0x03880000d4f3efae */ /* 0x0003e8000d901d4e */
[----:B------:R-:W-:Y:S03]  /*6e20*/  @!P6 IADD3 R140, P0, R2, UR10, RZ ;  /* 0x0000000a028cec10 */ /* 0x000fe6000ff1e0ff */
[C---:B---3--:R-:W-:Y:S01]  /*6e30*/  HMMA.16816.F32 R8, R200.reuse, R196, R8 ;  /* 0x000000c4c808723c */ /* 0x048fe20000001808 */
[----:B------:R3:W-:Y:S03]  /*6e40*/  @!P6 LDGSTS.E.BYPASS.LTC128B.128 [R243+0x2880], [R2.64], !P4 ;  /* 0x0288000002f3efae */ /* 0x0007e6000e101d4e */
[----:B------:R-:W-:Y:S02]  /*6e50*/  @!P6 IADD3.X R141, R3, UR11, RZ, P0, !PT ;  /* 0x0000000b038dec10 */ /* 0x000fe400087fe4ff */
[----:B------:R-:W-:Y:S02]  /*6e60*/  MOV R245, c[0x0][0x1e4] ;  /* 0x0000790000f57a02 */ /* 0x000fe40000000f00 */
[-C--:B------:R-:W-:Y:S01]  /*6e70*/  HMMA.16816.F32 R12, R200, R198.reuse, R12 ;  /* 0x000000c6c80c723c */ /* 0x080fe2000000180c */
[----:B------:R3:W-:Y:S07]  /*6e80*/  @!P6 LDGSTS.E.BYPASS.LTC128B.128 [R243+0x4080], [R2.64+0x80], !P3 ;  /* 0x0408008002f3efae */ /* 0x0007ee000d901d4e */
[C---:B------:R-:W-:Y:S01]  /*6e90*/  HMMA.16816.F32 R16, R192.reuse, R198, R16 ;  /* 0x000000c6c010723c */ /* 0x040fe20000001810 */
[----:B------:R2:W-:Y:S07]  /*6ea0*/  @!P6 LDGSTS.E.BYPASS.LTC128B.128 [R243+0x3080], [R140.64], !P4 ;  /* 0x030800008cf3efae */ /* 0x0005ee000e101d4e */
[-C--:B------:R-:W-:Y:S01]  /*6eb0*/  HMMA.16816.F32 R20, R192, R204.reuse, R20 ;  /* 0x000000ccc014723c */ /* 0x080fe20000001814 */
[----:B------:R2:W-:Y:S02]  /*6ec0*/  @!P6 LDGSTS.E.BYPASS.LTC128B.128 [R243+0x4880], [R140.64+0x80], !P3 ;  /* 0x048800808cf3efae */ /* 0x0005e4000d901d4e */
[C---:B------:R-:W-:Y:S05]  /*6ed0*/  ISETP.GT.AND P6, PT, R242.reuse, UR8, PT ;  /* 0x00000008f2007c0c */ /* 0x040fea000bfc4270 */
[C---:B------:R-:W-:Y:S01]  /*6ee0*/  HMMA.16816.F32 R24, R200.reuse, R204, R24 ;  /* 0x000000ccc818723c */ /* 0x040fe20000001818 */
[----:B-1----:R-:W-:Y:S07]  /*6ef0*/  LDSM.16.M88.4 R212, [R230+0x5080] ;  /* 0x00508000e6d4783b */ /* 0x002fee0000000200 */
[-C--:B------:R-:W-:Y:S01]  /*6f00*/  HMMA.16816.F32 R28, R200, R206.reuse, R28 ;  /* 0x000000cec81c723c */ /* 0x080fe2000000181c */
[----:B------:R-:W0:Y:S03]  /*6f10*/  LDGDEPBAR ;  /* 0x00000000000079af */ /* 0x000e260000000000 */
[----:B------:R-:W-:Y:S02]  /*6f20*/  @P6 IADD3 R0, R242, -0x1, RZ ;  /* 0xfffffffff2006810 */ /* 0x000fe40007ffe0ff */
[----:B---3--:R-:W-:Y:S02]  /*6f30*/  @P6 MOV R3, R247 ;  /* 0x000000f700036202 */ /* 0x008fe40000000f00 */
[C---:B------:R-:W-:Y:S01]  /*6f40*/  HMMA.16816.F32 R32, R192.reuse, R206, R32 ;  /* 0x000000cec020723c */ /* 0x040fe20000001820 */
[----:B------:R-:W-:Y:S03]  /*6f50*/  LDSM.16.M88.4 R216, [R232+0xa080] ;  /* 0x00a08000e8d8783b */ /* 0x000fe60000000200 */
[----:B------:R-:W-:Y:S04]  /*6f60*/  @P6 SHF.R.S32.HI R2, RZ, 0x1f, R0 ;  /* 0x0000001fff026819 */ /* 0x000fe80000011400 */
[-C--:B----4-:R-:W-:Y:S01]  /*6f70*/  HMMA.16816.F32 R36, R192, R208.reuse, R36 ;  /* 0x000000d0c024723c */ /* 0x090fe20000001824 */
[----:B--2---:R-:W1:Y:S03]  /*6f80*/  LDSM.16.M88.4 R140, [R232+0x8080] ;  /* 0x00808000e88c783b */ /* 0x004e660000000200 */
[----:B------:R-:W-:Y:S04]  /*6f90*/  @P6 IMAD R2, R2, c[0x0][0x1e0], RZ ;  /* 0x0000780002026a24 */ /* 0x000fe800078e02ff */
[C---:B------:R-:W-:Y:S01]  /*6fa0*/  HMMA.16816.F32 R40, R200.reuse, R208, R40 ;  /* 0x000000d0c828723c */ /* 0x040fe20000001828 */
[----:B------:R-:W2:Y:S03]  /*6fb0*/  LDSM.16.M88.4 R220, [R230+0x5880] ;  /* 0x00588000e6dc783b */ /* 0x000ea60000000200 */
[----:B------:R-:W-:Y:S04]  /*6fc0*/  @P6 IMAD R2, R0, c[0x0][0x1e4], R2 ;  /* 0x0000790000026a24 */ /* 0x000fe800078e0202 */
[-C--:B------:R-:W-:Y:S01]  /*6fd0*/  HMMA.16816.F32 R44, R200, R210.reuse, R44 ;  /* 0x000000d2c82c723c */ /* 0x080fe2000000182c */
[----:B------:R-:W3:Y:S07]  /*6fe0*/  LDSM.16.M88.4 R196, [R230+0x6080] ;  /* 0x00608000e6c4783b */ /* 0x000eee0000000200 */
[----:B------:R-:W-:Y:S01]  /*6ff0*/  HMMA.16816.F32 R48, R192, R210, R48 ;  /* 0x000000d2c030723c */ /* 0x000fe20000001830 */
[----:B------:R-:W-:Y:S08]  /*7000*/  LDSM.16.M88.4 R200, [R234+0x8080] ;  /* 0x00808000eac8783b */ /* 0x000ff00000000200 */
[----:B------:R-:W4:Y:S01]  /*7010*/  LDSM.16.M88.4 R204, [R229] ;  /* 0x00000000e5cc783b */ /* 0x000f220000000200 */
[-C--:B-1----:R-:W-:Y:S07]  /*7020*/  HMMA.16816.F32 R4, R140, R212.reuse, R4 ;  /* 0x000000d48c04723c */ /* 0x082fee0000001804 */
[----:B------:R-:W1:Y:S01]  /*7030*/  LDSM.16.M88.4 R192, [R234+0xa080] ;  /* 0x00a08000eac0783b */ /* 0x000e620000000200 */
[C---:B------:R-:W-:Y:S07]  /*7040*/  HMMA.16816.F32 R8, R216.reuse, R212, R8 ;  /* 0x000000d4d808723c */ /* 0x040fee0000001808 */
[----:B------:R-:W1:Y:S01]  /*7050*/  LDSM.16.M88.4 R208, [R229+0x800] ;  /* 0x00080000e5d0783b */ /* 0x000e620000000200 */
[-C--:B------:R-:W-:Y:S08]  /*7060*/  HMMA.16816.F32 R12, R216, R214.reuse, R12 ;  /* 0x000000d6d80c723c */ /* 0x080ff0000000180c */
[C---:B------:R-:W-:Y:S01]  /*7070*/  HMMA.16816.F32 R16, R140.reuse, R214, R16 ;  /* 0x000000d68c10723c */ /* 0x040fe20000001810 */
[----:B------:R-:W1:Y:S07]  /*7080*/  LDSM.16.M88.4 R212, [R229+0x1000] ;  /* 0x00100000e5d4783b */ /* 0x000e6e0000000200 */
[-C--:B--2---:R-:W-:Y:S08]  /*7090*/  HMMA.16816.F32 R20, R140, R220.reuse, R20 ;  /* 0x000000dc8c14723c */ /* 0x084ff00000001814 */
[C---:B------:R-:W-:Y:S08]  /*70a0*/  HMMA.16816.F32 R24, R216.reuse, R220, R24 ;  /* 0x000000dcd818723c */ /* 0x040ff00000001818 */
[-C--:B------:R-:W-:Y:S08]  /*70b0*/  HMMA.16816.F32 R28, R216, R222.reuse, R28 ;  /* 0x000000ded81c723c */ /* 0x080ff0000000181c */
[C---:B------:R-:W-:Y:S01]  /*70c0*/  HMMA.16816.F32 R32, R140.reuse, R222, R32 ;  /* 0x000000de8c20723c */ /* 0x040fe20000001820 */
[----:B------:R-:W-:Y:S07]  /*70d0*/  LDSM.16.M88.4 R220, [R224+0x7080] ;  /* 0x00708000e0dc783b */ /* 0x000fee0000000200 */
[-C--:B---3--:R-:W-:Y:S08]  /*70e0*/  HMMA.16816.F32 R36, R140, R196.reuse, R36 ;  /* 0x000000c48c24723c */ /* 0x088ff00000001824 */
[C---:B------:R-:W-:Y:S08]  /*70f0*/  HMMA.16816.F32 R40, R216.reuse, R196, R40 ;  /* 0x000000c4d828723c */ /* 0x040ff00000001828 */
[-C--:B------:R-:W-:Y:S01]  /*7100*/  HMMA.16816.F32 R44, R216, R198.reuse, R44 ;  /* 0x000000c6d82c723c */ /* 0x080fe2000000182c */
[----:B------:R-:W-:Y:S07]  /*7110*/  LDSM.16.M88.4 R216, [R231+0xe080] ;  /* 0x00e08000e7d8783b */ /* 0x000fee0000000200 */
[----:B------:R-:W-:Y:S01]  /*7120*/  HMMA.16816.F32 R48, R140, R198, R48 ;  /* 0x000000c68c30723c */ /* 0x000fe20000001830 */
[----:B------:R-:W-:Y:S07]  /*7130*/  LDSM.16.M88.4 R140, [R231+0xc080] ;  /* 0x00c08000e78c783b */ /* 0x000fee0000000200 */
[-C--:B----4-:R-:W-:Y:S01]  /*7140*/  HMMA.16816.F32 R4, R200, R204.reuse, R4 ;  /* 0x000000ccc804723c */ /* 0x090fe20000001804 */
[----:B------:R-:W2:Y:S07]  /*7150*/  LDSM.16.M88.4 R196, [R224+0x6880] ;  /* 0x00688000e0c4783b */ /* 0x000eae0000000200 */
[C---:B-1----:R-:W-:Y:S08]  /*7160*/  HMMA.16816.F32 R8, R192.reuse, R204, R8 ;  /* 0x000000ccc008723c */ /* 0x042ff00000001808 */
[-C--:B------:R-:W-:Y:S08]  /*7170*/  HMMA.16816.F32 R12, R192, R206.reuse, R12 ;  /* 0x000000cec00c723c */ /* 0x080ff0000000180c */
[C---:B------:R-:W-:Y:S01]  /*7180*/  HMMA.16816.F32 R16, R200.reuse, R206, R16 ;  /* 0x000000cec810723c */ /* 0x040fe20000001810 */
[----:B------:R-:W-:Y:S07]  /*7190*/  LDSM.16.M88.4 R204, [R239] ;  /* 0x00000000efcc783b */ /* 0x000fee0000000200 */
        /* <DEDUP_REMOVED lines=8> */
[----:B------:R-:W1:Y:S07]  /*7220*/  LDSM.16.M88.4 R192, [R224+0x7880] ;  /* 0x00788000e0c0783b */ /* 0x000e6e0000000200 */
[----:B------:R-:W-:Y:S01]  /*7230*/  HMMA.16816.F32 R48, R200, R214, R48 ;  /* 0x000000d6c830723c */ /* 0x000fe20000001830 */
[----:B------:R-:W3:Y:S07]  /*7240*/  LDSM.16.M88.4 R200, [R233+0xc080] ;  /* 0x00c08000e9c8783b */ /* 0x000eee0000000200 */
[-C--:B--2---:R-:W-:Y:S01]  /*7250*/  HMMA.16816.F32 R4, R140, R196.reuse, R4 ;  /* 0x000000c48c04723c */ /* 0x084fe20000001804 */
[----:B------:R-:W-:Y:S07]  /*7260*/  LDSM.16.M88.4 R212, [R237] ;  /* 0x00000000edd4783b */ /* 0x000fee0000000200 */
[C---:B------:R-:W-:Y:S08]  /*7270*/  HMMA.16816.F32 R8, R216.reuse, R196, R8 ;  /* 0x000000c4d808723c */ /* 0x040ff00000001808 */
[-C--:B------:R-:W-:Y:S08]  /*7280*/  HMMA.16816.F32 R12, R216, R198.reuse, R12 ;  /* 0x000000c6d80c723c */ /* 0x080ff0000000180c */
[C---:B------:R-:W-:Y:S01]  /*7290*/  HMMA.16816.F32 R16, R140.reuse, R198, R16 ;  /* 0x000000c68c10723c */ /* 0x040fe20000001810 */
[----:B------:R-:W2:Y:S07]  /*72a0*/  LDSM.16.M88.4 R196, [R238] ;  /* 0x00000000eec4783b */ /* 0x000eae0000000200 */
[-C--:B------:R-:W-:Y:S08]  /*72b0*/  HMMA.16816.F32 R20, R140, R220.reuse, R20 ;  /* 0x000000dc8c14723c */ /* 0x080ff00000001814 */
[C---:B------:R-:W-:Y:S08]  /*72c0*/  HMMA.16816.F32 R24, R216.reuse, R220, R24 ;  /* 0x000000dcd818723c */ /* 0x040ff00000001818 */
[-C--:B------:R-:W-:Y:S08]  /*72d0*/  HMMA.16816.F32 R28, R216, R222.reuse, R28 ;  /* 0x000000ded81c723c */ /* 0x080ff0000000181c */
[C---:B------:R-:W-:Y:S01]  /*72e0*/  HMMA.16816.F32 R32, R140.reuse, R222, R32 ;  /* 0x000000de8c20723c */ /* 0x040fe20000001820 */
[----:B------:R-:W-:Y:S07]  /*72f0*/  LDSM.16.M88.4 R220, [R229+0x1800] ;  /* 0x00180000e5dc783b */ /* 0x000fee0000000200 */
[-C--:B-1----:R-:W-:Y:S08]  /*7300*/  HMMA.16816.F32 R36, R140, R192.reuse, R36 ;  /* 0x000000c08c24723c */ /* 0x082ff00000001824 */
[C---:B------:R-:W-:Y:S08]  /*7310*/  HMMA.16816.F32 R40, R216.reuse, R192, R40 ;  /* 0x000000c0d828723c */ /* 0x040ff00000001828 */
[-C--:B------:R-:W-:Y:S01]  /*7320*/  HMMA.16816.F32 R44, R216, R194.reuse, R44 ;  /* 0x000000c2d82c723c */ /* 0x080fe2000000182c */
[----:B------:R-:W-:Y:S07]  /*7330*/  LDSM.16.M88.4 R216, [R230+0x7880] ;  /* 0x00788000e6d8783b */ /* 0x000fee0000000200 */
[----:B------:R-:W-:Y:S01]  /*7340*/  HMMA.16816.F32 R48, R140, R194, R48 ;  /* 0x000000c28c30723c */ /* 0x000fe20000001830 */
[----:B------:R-:W-:Y:S07]  /*7350*/  LDSM.16.M88.4 R140, [R232+0xc080] ;  /* 0x00c08000e88c783b */ /* 0x000fee0000000200 */
[-C--:B---3--:R-:W-:Y:S01]  /*7360*/  HMMA.16816.F32 R4, R200, R204.reuse, R4 ;  /* 0x000000ccc804723c */ /* 0x088fe20000001804 */
[----:B------:R-:W1:Y:S07]  /*7370*/  LDSM.16.M88.4 R192, [R230+0x6880] ;  /* 0x00688000e6c0783b */ /* 0x000e6e0000000200 */
[C---:B------:R-:W-:Y:S08]  /*7380*/  HMMA.16816.F32 R8, R208.reuse, R204, R8 ;  /* 0x000000ccd008723c */ /* 0x040ff00000001808 */
        /* <DEDUP_REMOVED lines=10> */
[-C--:B------:R-:W-:Y:S01]  /*7430*/  HMMA.16816.F32 R44, R208, R214.reuse, R44 ;  /* 0x000000d6d02c723c */ /* 0x080fe2000000182c */
[----:B------:R-:W3:Y:S07]  /*7440*/  LDSM.16.M88.4 R208, [R234+0xc080] ;  /* 0x00c08000ead0783b */ /* 0x000eee0000000200 */
[----:B------:R-:W-:Y:S01]  /*7450*/  HMMA.16816.F32 R48, R200, R214, R48 ;  /* 0x000000d6c830723c */ /* 0x000fe20000001830 */
[----:B------:R-:W4:Y:S07]  /*7460*/  LDSM.16.M88.4 R200, [R236+0xe080] ;  /* 0x00e08000ecc8783b */ /* 0x000f2e0000000200 */
[-C--:B-1----:R-:W-:Y:S08]  /*7470*/  HMMA.16816.F32 R4, R140, R192.reuse, R4 ;  /* 0x000000c08c04723c */ /* 0x082ff00000001804 */
[C---:B--2---:R-:W-:Y:S08]  /*7480*/  HMMA.16816.F32 R8, R196.reuse, R192, R8 ;  /* 0x000000c0c408723c */ /* 0x044ff00000001808 */
[-C--:B------:R-:W-:Y:S08]  /*7490*/  HMMA.16816.F32 R12, R196, R194.reuse, R12 ;  /* 0x000000c2c40c723c */ /* 0x080ff0000000180c */
[C---:B------:R-:W-:Y:S08]  /*74a0*/  HMMA.16816.F32 R16, R140.reuse, R194, R16 ;  /* 0x000000c28c10723c */ /* 0x040ff00000001810 */
[-C--:B------:R-:W-:Y:S08]  /*74b0*/  HMMA.16816.F32 R20, R140, R204.reuse, R20 ;  /* 0x000000cc8c14723c */ /* 0x080ff00000001814 */
[C---:B------:R-:W-:Y:S08]  /*74c0*/  HMMA.16816.F32 R24, R196.reuse, R204, R24 ;  /* 0x000000ccc418723c */ /* 0x040ff00000001818 */
[-C--:B------:R-:W-:Y:S08]  /*74d0*/  HMMA.16816.F32 R28, R196, R206.reuse, R28 ;  /* 0x000000cec41c723c */ /* 0x080ff0000000181c */
[C---:B------:R-:W-:Y:S08]  /*74e0*/  HMMA.16816.F32 R32, R140.reuse, R206, R32 ;  /* 0x000000ce8c20723c */ /* 0x040ff00000001820 */
[-C--:B------:R-:W-:Y:S08]  /*74f0*/  HMMA.16816.F32 R36, R140, R216.reuse, R36 ;  /* 0x000000d88c24723c */ /* 0x080ff00000001824 */
[C---:B------:R-:W-:Y:S08]  /*7500*/  HMMA.16816.F32 R40, R196.reuse, R216, R40 ;  /* 0x000000d8c428723c */ /* 0x040ff00000001828 */
[-C--:B------:R-:W-:Y:S08]  /*7510*/  HMMA.16816.F32 R44, R196, R218.reuse, R44 ;  /* 0x000000dac42c723c */ /* 0x080ff0000000182c */
[----:B------:R-:W-:Y:S08]  /*7520*/  HMMA.16816.F32 R48, R140, R218, R48 ;  /* 0x000000da8c30723c */ /* 0x000ff00000001830 */
[-C--:B---3--:R-:W-:Y:S08]  /*7530*/  HMMA.16816.F32 R4, R208, R220.reuse, R4 ;  /* 0x000000dcd004723c */ /* 0x088ff00000001804 */
[C---:B----4-:R-:W-:Y:S08]  /*7540*/  HMMA.16816.F32 R8, R200.reuse, R220, R8 ;  /* 0x000000dcc808723c */ /* 0x050ff00000001808 */
        /* <DEDUP_REMOVED lines=20> */
[----:B------:R4:W1:Y:S10]  /*7690*/  MUFU.TANH R199, R7 ;  /* 0x0000000700c77308 */ /* 0x0008740000002400 */
[----:B------:R-:W1:Y:S10]  /*76a0*/  MUFU.TANH R218, R8 ;  /* 0x0000000800da7308 */ /* 0x000e740000002400 */
[----:B------:R-:W1:Y:S01]  /*76b0*/  MUFU.TANH R215, R9 ;  /* 0x0000000900d77308 */ /* 0x000e620000002400 */
[----:B----4-:R-:W4:Y:S09]  /*76c0*/  LDSM.16.M88.4 R4, [R229+0x2000] ;  /* 0x00200000e504783b */ /* 0x010f320000000200 */
[----:B------:R-:W1:Y:S10]  /*76d0*/  MUFU.TANH R220, R10 ;  /* 0x0000000a00dc7308 */ /* 0x000e740000002400 */
[----:B------:R1:W1:Y:S10]  /*76e0*/  MUFU.TANH R219, R11 ;  /* 0x0000000b00db7308 */ /* 0x0002740000002400 */
[----:B------:R2:W2:Y:S10]  /*76f0*/  MUFU.TANH R212, R12 ;  /* 0x0000000c00d47308 */ /* 0x0004b40000002400 */
[----:B------:R-:W3:Y:S01]  /*7700*/  MUFU.TANH R136, R17 ;  /* 0x0000001100887308 */ /* 0x000ee20000002400 */
[----:B-1----:R-:W1:Y:S01]  /*7710*/  LDSM.16.M88.4 R8, [R229+0x2800] ;  /* 0x00280000e508783b */ /* 0x002e620000000200 */
[-C--:B----4-:R-:W-:Y:S01]  /*7720*/  HMMA.16816.F32 R20, R208, R4.reuse, R20 ;  /* 0x00000004d014723c */ /* 0x090fe20000001814 */
[----:B------:R-:W-:Y:S07]  /*7730*/  DEPBAR.LE SB0, 0x0 ;  /* 0x000080000000791a */ /* 0x000fee0000000000 */
[----:B------:R-:W4:Y:S01]  /*7740*/  MUFU.TANH R193, R19 ;  /* 0x0000001300c17308 */ /* 0x000f220000002400 */
[----:B------:R-:W-:Y:S01]  /*7750*/  BAR.SYNC.DEFER_BLOCKING 0x0 ;  /* 0x0000000000007b1d */ /* 0x000fe20000010000 */
[C---:B------:R-:W-:Y:S05]  /*7760*/  HMMA.16816.F32 R24, R200.reuse, R4, R24 ;  /* 0x00000004c818723c */ /* 0x040fea0000001818 */
[----:B--2---:R-:W-:Y:S03]  /*7770*/  FMUL.FTZ R12, R16, c[0x0][0x320] ;  /* 0x0000c800100c7a20 */ /* 0x004fe60000410000 */
[----:B------:R-:W2:Y:S01]  /*7780*/  MUFU.TANH R205, R13 ;  /* 0x0000000d00cd7308 */ /* 0x000ea20000002400 */
[-C--:B------:R-:W-:Y:S03]  /*7790*/  HMMA.16816.F32 R28, R200, R6.reuse, R28 ;  /* 0x00000006c81c723c */ /* 0x080fe6000000181c */
[----:B------:R-:W-:Y:S05]  /*77a0*/  @P6 IMAD.WIDE.U32 R4, R0, c[0x0][0x1e0], RZ ;  /* 0x0000780000046a25 */ /* 0x000fea00078e00ff */
[C---:B------:R-:W-:Y:S01]  /*77b0*/  HMMA.16816.F32 R32, R208.reuse, R6, R32 ;  /* 0x00000006d020723c */ /* 0x040fe20000001820 */
[----:B------:R-:W2:Y:S03]  /*77c0*/  MUFU.TANH R217, R14 ;  /* 0x0000000e00d97308 */ /* 0x000ea60000002400 */
[----:B------:R-:W-:Y:S01]  /*77d0*/  @P6 IADD3 R0, R5, R2, RZ ;  /* 0x0000000205006210 */ /* 0x000fe20007ffe0ff */
[----:B------:R-:W-:Y:S01]  /*77e0*/  FMUL.FTZ R22, R22, c[0x0][0x320] ;  /* 0x0000c80016167a20 */ /* 0x000fe20000410000 */
[----:B------:R2:W2:Y:S01]  /*77f0*/  LDL R5, [R1+0x28] ;  /* 0x0000280001057983 */ /* 0x0004a20000100800 */
[----:B------:R-:W-:Y:S01]  /*7800*/  @P6 MOV R2, R244 ;  /* 0x000000f400026202 */ /* 0x000fe20000000f00 */
[----:B------:R-:W-:Y:S01]  /*7810*/  FMUL.FTZ R20, R20, c[0x0][0x320] ;  /* 0x0000c80014147a20 */ /* 0x000fe20000410000 */
[----:B------:R-:W-:Y:S02]  /*7820*/  MOV R244, c[0x0][0x1e0] ;  /* 0x0000780000f47a02 */ /* 0x000fe40000000f00 */
[----:B------:R3:W2:Y:S01]  /*7830*/  MUFU.TANH R142, R22 ;  /* 0x00000016008e7308 */ /* 0x0006a20000002400 */
[----:B------:R-:W-:Y:S01]  /*7840*/  @P6 IMAD.WIDE.U32 R2, R4, 0x30, R2 ;  /* 0x0000003004026825 */ /* 0x000fe200078e0002 */
[----:B------:R-:W-:Y:S01]  /*7850*/  @P6 SHF.L.U32 R6, R244, 0x5, RZ ;  /* 0x00000005f4066819 */ /* 0x000fe200000006ff */
[-C--:B-1----:R-:W-:Y:S03]  /*7860*/  HMMA.16816.F32 R36, R208, R8.reuse, R36 ;  /* 0x00000008d024723c */ /* 0x082fe60000001824 */
[----:B------:R-:W-:Y:S02]  /*7870*/  @P6 IMAD R0, R0, 0x30, RZ ;  /* 0x0000003000006824 */ /* 0x000fe400078e02ff */
[----:B------:R-:W-:Y:S02]  /*7880*/  FMUL.FTZ R21, R21, c[0x0][0x320] ;  /* 0x0000c80015157a20 */ /* 0x000fe40000410000 */
[----:B------:R-:W1:Y:S01]  /*7890*/  MUFU.TANH R135, R20 ;  /* 0x0000001400877308 */ /* 0x000e620000002400 */
[----:B------:R-:W-:Y:S01]  /*78a0*/  FMUL.FTZ R26, R26, c[0x0][0x320] ;  /* 0x0000c8001a1a7a20 */ /* 0x000fe20000410000 */
[C---:B------:R-:W-:Y:S04]  /*78b0*/  HMMA.16816.F32 R40, R200.reuse, R8, R40 ;  /* 0x00000008c828723c */ /* 0x040fe80000001828 */
[----:B------:R-:W-:Y:S01]  /*78c0*/  @P6 IADD3 R4, R3, R0, RZ ;  /* 0x0000000003046210 */ /* 0x000fe20007ffe0ff */
[----:B------:R-:W-:Y:S01]  /*78d0*/  FMUL.FTZ R27, R27, c[0x0][0x320] ;  /* 0x0000c8001b1b7a20 */ /* 0x000fe20000410000 */
[----:B------:R-:W-:Y:S01]  /*78e0*/  @P6 SHF.L.U32 R0, R2, 0x1, RZ ;  /* 0x0000000102006819 */ /* 0x000fe200000006ff */
[----:B------:R-:W-:Y:S01]  /*78f0*/  FMUL.FTZ R28, R28, c[0x0][0x320] ;  /* 0x0000c8001c1c7a20 */ /* 0x000fe20000410000 */
[----:B------:R1:W1:Y:S01]  /*7900*/  MUFU.TANH R133, R21 ;  /* 0x0000001500857308 */ /* 0x0002620000002400 */
[-C--:B------:R-:W-:Y:S03]  /*7910*/  HMMA.16816.F32 R44, R200, R10.reuse, R44 ;  /* 0x0000000ac82c723c */ /* 0x080fe6000000182c */
[----:B------:R-:W-:Y:S01]  /*7920*/  @P6 SHF.L.U64.HI R4, R2, 0x1, R4 ;  /* 0x0000000102046819 */ /* 0x000fe20000010204 */
[----:B------:R-:W-:Y:S01]  /*7930*/  FMUL.FTZ R29, R29, c[0x0][0x320] ;  /* 0x0000c8001d1d7a20 */ /* 0x000fe20000410000 */
[----:B------:R-:W-:Y:S01]  /*7940*/  @P6 IADD3 R2, P0, R0, c[0x0][0x1c8], RZ ;  /* 0x0000720000026a10 */ /* 0x000fe20007f1e0ff */
[----:B------:R-:W-:Y:S01]  /*7950*/  FMUL.FTZ R30, R30, c[0x0][0x320] ;  /* 0x0000c8001e1e7a20 */ /* 0x000fe20000410000 */
[----:B------:R-:W-:Y:S01]  /*7960*/  @P6 IADD3 R0, P5, R0, 0x80, RZ ;  /* 0x0000008000006810 */ /* 0x000fe20007fbe0ff */
[----:B------:R-:W-:Y:S01]  /*7970*/  HMMA.16816.F32 R48, R208, R10, R48 ;  /* 0x0000000ad030723c */ /* 0x000fe20000001830 */
[----:B------:R4:W2:Y:S01]  /*7980*/  MUFU.TANH R207, R26 ;  /* 0x0000001a00cf7308 */ /* 0x0008a20000002400 */
[----:B------:R-:W2:Y:S02]  /*7990*/  LDL R10, [R1+0x18] ;  /* 0x00001800010a7983 */ /* 0x000ea40000100800 */
[----:B---3--:R-:W-:Y:S01]  /*79a0*/  FMUL.FTZ R22, R36, c[0x0][0x320] ;  /* 0x0000c80024167a20 */ /* 0x008fe20000410000 */
[----:B------:R-:W-:Y:S01]  /*79b0*/  @P6 IADD3.X R3, R4, c[0x0][0x1cc], RZ, P0, !PT ;  /* 0x0000730004036a10 */ /* 0x000fe200007fe4ff */
[----:B------:R-:W3:Y:S01]  /*79c0*/  LDL R36, [R1] ;  /* 0x0000000001247983 */ /* 0x000ee20000100800 */
[----:B------:R-:W-:Y:S01]  /*79d0*/  @P6 IADD3 R8, P2, R0, c[0x0][0x1c8], RZ ;  /* 0x0000720000086a10 */ /* 0x000fe20007f5e0ff */
[----:B------:R-:W-:Y:S01]  /*79e0*/  FMUL.FTZ R31, R31, c[0x0][0x320] ;  /* 0x0000c8001f1f7a20 */ /* 0x000fe20000410000 */
[----:B------:R-:W-:Y:S01]  /*79f0*/  @P6 SHF.L.U64.HI R0, R244, 0x5, R245 ;  /* 0x00000005f4006819 */ /* 0x000fe200000102f5 */
[----:B------:R-:W-:Y:S01]  /*7a00*/  @!PT LDS RZ, [RZ] ;  /* 0x00000000fffff984 */ /* 0x000fe20000000800 */
[----:B------:R-:W-:Y:S01]  /*7a10*/  @!PT LDS RZ, [RZ] ;  /* 0x00000000fffff984 */ /* 0x000fe20000000800 */
[----:B------:R-:W-:Y:S01]  /*7a20*/  @!PT LDS RZ, [RZ] ;  /* 0x00000000fffff984 */ /* 0x000fe20000000800 */
[----:B------:R4:W-:Y:S01]  /*7a30*/  @P6 LDGSTS.E.BYPASS.LTC128B.128 [R243+0x5080], [R2.64], !P4 ;  /* 0x0508000002f36fae */ /* 0x0009e2000e101d4e */
[----:B------:R4:W2:Y:S01]  /*7a40*/  MUFU.TANH R206, R27 ;  /* 0x0000001b00ce7308 */ /* 0x0008a20000002400 */
[----:B------:R-:W-:Y:S01]  /*7a50*/  @P6 IADD3.X R9, RZ, c[0x0][0x1cc], R4, P2, P5 ;  /* 0x00007300ff096a10 */ /* 0x000fe200017ea404 */
[----:B------:R-:W-:Y:S01]  /*7a60*/  FMUL.FTZ R34, R34, c[0x0][0x320] ;  /* 0x0000c80022227a20 */ /* 0x000fe20000410000 */
[----:B------:R-:W-:Y:S01]  /*7a70*/  PLOP3.LUT P0, PT, PT, PT, UP3, 0x80, 0x0 ;  /* 0x000000000000781c */ /* 0x000fe20003f0f038 */
[----:B-1----:R-:W-:Y:S02]  /*7a80*/  FMUL.FTZ R21, R37, c[0x0][0x320] ;  /* 0x0000c80025157a20 */ /* 0x002fe40000410000 */
[----:B------:R-:W-:Y:S01]  /*7a90*/  FMUL.FTZ R42, R42, c[0x0][0x320] ;  /* 0x0000c8002a2a7a20 */ /* 0x000fe20000410000 */
[----:B------:R1:W-:Y:S01]  /*7aa0*/  @P6 LDGSTS.E.BYPASS.LTC128B.128 [R243+0x6880], [R8.64], !P3 ;  /* 0x0688000008f36fae */ /* 0x0003e2000d901d4e */
[----:B------:R-:W-:Y:S02]  /*7ab0*/  FMUL.FTZ R43, R43, c[0x0][0x320] ;  /* 0x0000c8002b2b7a20 */ /* 0x000fe40000410000 */
[----:B------:R1:W1:Y:S01]  /*7ac0*/  MUFU.TANH R140, R28 ;  /* 0x0000001c008c7308 */ /* 0x0002620000002400 */
[----:B------:R-:W-:Y:S02]  /*7ad0*/  FMUL.FTZ R46, R46, c[0x0][0x320] ;  /* 0x0000c8002e2e7a20 */ /* 0x000fe40000410000 */
[----:B------:R-:W-:Y:S02]  /*7ae0*/  FMUL.FTZ R47, R47, c[0x0][0x320] ;  /* 0x0000c8002f2f7a20 */ /* 0x000fe40000410000 */
[----:B----4-:R-:W-:Y:S02]  /*7af0*/  FMUL.FTZ R26, R33, c[0x0][0x320] ;  /* 0x0000c800211a7a20 */ /* 0x010fe40000410000 */
[----:B------:R-:W-:Y:S02]  /*7b00*/  FMUL.FTZ R33, R35, c[0x0][0x320] ;  /* 0x0000c80023217a20 */ /* 0x000fe40000410000 */
[----:B------:R-:W-:Y:S01]  /*7b10*/  FMUL.FTZ R35, R40, c[0x0][0x320] ;  /* 0x0000c80028237a20 */ /* 0x000fe20000410000 */
[----:B------:R4:W2:Y:S01]  /*7b20*/  MUFU.TANH R137, R29 ;  /* 0x0000001d00897308 */ /* 0x0008a20000002400 */
[----:B------:R-:W-:Y:S02]  /*7b30*/  FMUL.FTZ R17, R48, c[0x0][0x320] ;  /* 0x0000c80030117a20 */ /* 0x000fe40000410000 */
[----:B------:R-:W-:Y:S02]  /*7b40*/  FMUL.FTZ R16, R49, c[0x0][0x320] ;  /* 0x0000c80031107a20 */ /* 0x000fe40000410000 */
[----:B------:R-:W-:Y:S01]  /*7b50*/  FMUL.FTZ R27, R32, c[0x0][0x320] ;  /* 0x0000c800201b7a20 */ /* 0x000fe20000410000 */
[----:B------:R-:W-:Y:S01]  /*7b60*/  @P6 IADD3 R2, P1, R2, R6, RZ ;  /* 0x0000000602026210 */ /* 0x000fe20007f3e0ff */
[----:B------:R-:W-:Y:S02]  /*7b70*/  FMUL.FTZ R32, R41, c[0x0][0x320] ;  /* 0x0000c80029207a20 */ /* 0x000fe40000410000 */
[----:B------:R-:W-:Y:S01]  /*7b80*/  FMUL.FTZ R20, R50, c[0x0][0x320] ;  /* 0x0000c80032147a20 */ /* 0x000fe20000410000 */
[----:B------:R4:W2:Y:S01]  /*7b90*/  MUFU.TANH R143, R30 ;  /* 0x0000001e008f7308 */ /* 0x0008a20000002400 */
[----:B------:R-:W-:Y:S01]  /*7ba0*/  @P6 IADD3.X R3, R3, R0, RZ, P1, !PT ;  /* 0x0000000003036210 */ /* 0x000fe20000ffe4ff */
[----:B------:R-:W-:Y:S01]  /*7bb0*/  FMUL.FTZ R19, R51, c[0x0][0x320] ;  /* 0x0000c80033137a20 */ /* 0x000fe20000410000 */
[----:B------:R-:W-:Y:S01]  /*7bc0*/  @P6 IADD3 R6, P2, R2, R6, RZ ;  /* 0x0000000602066210 */ /* 0x000fe20007f5e0ff */
[----:B-1----:R-:W-:Y:S02]  /*7bd0*/  FMUL.FTZ R28, R45, c[0x0][0x320] ;  /* 0x0000c8002d1c7a20 */ /* 0x002fe40000410000 */
[----:B------:R1:W-:Y:S01]  /*7be0*/  @P6 LDGSTS.E.BYPASS.LTC128B.128 [R243+0x5880], [R2.64], !P4 ;  /* 0x0588000002f36fae */ /* 0x0003e2000e101d4e */
[----:B------:R-:W-:Y:S01]  /*7bf0*/  @P6 IADD3.X R7, R3, R0, RZ, P2, !PT ;  /* 0x0000000003076210 */ /* 0x000fe200017fe4ff */
[----:B------:R-:W-:Y:S02]  /*7c00*/  FMUL.FTZ R23, R23, c[0x0][0x320] ;  /* 0x0000c80017177a20 */ /* 0x000fe40000410000 */
[----:B------:R1:W1:Y:S01]  /*7c10*/  MUFU.TANH R213, R31 ;  /* 0x0000001f00d57308 */ /* 0x0002620000002400 */
[----:B------:R-:W-:Y:S02]  /*7c20*/  FMUL.FTZ R24, R24, c[0x0][0x320] ;  /* 0x0000c80018187a20 */ /* 0x000fe40000410000 */
[----:B------:R-:W-:Y:S01]  /*7c30*/  FMUL.FTZ R25, R25, c[0x0][0x320] ;  /* 0x0000c80019197a20 */ /* 0x000fe20000410000 */
[----:B------:R2:W-:Y:S01]  /*7c40*/  @P6 LDGSTS.E.BYPASS.LTC128B.128 [R243+0x7080], [R2.64+0x80], !P3 ;  /* 0x0708008002f36fae */ /* 0x0005e2000d901d4e */
[----:B----4-:R-:W-:Y:S02]  /*7c50*/  FMUL.FTZ R29, R44, c[0x0][0x320] ;  /* 0x0000c8002c1d7a20 */ /* 0x010fe40000410000 */
[----:B------:R-:W-:Y:S03]  /*7c60*/  IMAD R0, R242, -0x30, RZ ;  /* 0xffffffd0f2007824 */ /* 0x000fe600078e02ff */
[----:B------:R4:W2:Y:S02]  /*7c70*/  MUFU.TANH R216, R15 ;  /* 0x0000000f00d87308 */ /* 0x0008a40000002400 */
[----:B------:R3:W-:Y:S01]  /*7c80*/  @P6 LDGSTS.E.BYPASS.LTC128B.128 [R243+0x6080], [R6.64], !P4 ;  /* 0x0608000006f36fae */ /* 0x0007e2000e101d4e */
[----:B------:R-:W-:Y:S07]  /*7c90*/  FMUL.FTZ R30, R39, c[0x0][0x320] ;  /* 0x0000c800271e7a20 */ /* 0x000fee0000410000 */
[----:B------:R-:W2:Y:S01]  /*7ca0*/  MUFU.TANH R12, R12 ;  /* 0x0000000c000c7308 */ /* 0x000ea20000002400 */
[----:B------:R3:W-:Y:S01]  /*7cb0*/  @P6 LDGSTS.E.BYPASS.LTC128B.128 [R243+0x7880], [R6.64+0x80], !P3 ;  /* 0x0788008006f36fae */ /* 0x0007e2000d901d4e */
[----:B-1----:R-:W-:Y:S07]  /*7cc0*/  FMUL.FTZ R31, R38, c[0x0][0x320] ;  /* 0x0000c800261f7a20 */ /* 0x002fee0000410000 */
[----:B------:R-:W0:Y:S01]  /*7cd0*/  LDGDEPBAR ;  /* 0x00000000000079af */ /* 0x000e220000000000 */
[----:B------:R4:W1:Y:S10]  /*7ce0*/  MUFU.TANH R194, R18 ;  /* 0x0000001200c27308 */ /* 0x0008740000002400 */
[----:B------:R4:W1:Y:S10]  /*7cf0*/  MUFU.TANH R141, R23 ;  /* 0x00000017008d7308 */ /* 0x0008740000002400 */
[----:B------:R4:W1:Y:S10]  /*7d00*/  MUFU.TANH R195, R24 ;  /* 0x0000001800c37308 */ /* 0x0008740000002400 */
[----:B------:R4:W1:Y:S10]  /*7d10*/  MUFU.TANH R192, R25 ;  /* 0x0000001900c07308 */ /* 0x0008740000002400 */
        /* <DEDUP_REMOVED lines=19> */
[----:B--2---:R-:W-:Y:S02]  /*7e50*/  @P0 MOV R5, R10 ;  /* 0x0000000a00050202 */ /* 0x004fe40000000f00 */
[----:B------:R-:W-:Y:S02]  /*7e60*/  PLOP3.LUT P0, PT, PT, PT, UP2, 0x40, 0x0 ;  /* 0x000000000000781c */ /* 0x000fe40003f0e828 */
[----:B---3--:R-:W-:Y:S01]  /*7e70*/  IADD3 R7, -R36, 0x1, R0 ;  /* 0x0000000124077810 */ /* 0x008fe20007ffe100 */
[----:B------:R-:W2:Y:S03]  /*7e80*/  SHFL.IDX PT, R4, R5, RZ, 0x1c1f ;  /* 0x001c1fff05047589 */ /* 0x000ea600000e0000 */
[----:B------:R-:W-:Y:S01]  /*7e90*/  IADD3 R7, R7, c[0x0][0x1d0], RZ ;  /* 0x0000740007077a10 */ /* 0x000fe20007ffe0ff */
[----:B------:R-:W3:Y:S03]  /*7ea0*/  MUFU.TANH R19, R19 ;  /* 0x0000001300137308 */ /* 0x000ee60000002400 */
[----:B------:R-:W-:Y:S04]  /*7eb0*/  IADD3 R7, R7, -c[0x0][0x168], RZ ;  /* 0x80005a0007077a10 */ /* 0x000fe80007ffe0ff */
[C---:B------:R-:W-:Y:S02]  /*7ec0*/  IADD3 R6, R7.reuse, c[0x0][0x328], RZ ;  /* 0x0000ca0007067a10 */ /* 0x040fe40007ffe0ff */
[----:B------:R-:W-:Y:S02]  /*7ed0*/  IADD3 R7, R7, UR6, RZ ;  /* 0x0000000607077c10 */ /* 0x000fe4000fffe0ff */
[----:B--2---:R-:W-:Y:S02]  /*7ee0*/  IADD3 R3, R6, R4, RZ ;  /* 0x0000000406037210 */ /* 0x004fe40007ffe0ff */
[----:B------:R-:W-:Y:S01]  /*7ef0*/  IADD3 R2, R4, R7, RZ ;  /* 0x0000000704027210 */ /* 0x000fe20007ffe0ff */
[----:B------:R-:W-:-:S05]  /*7f00*/  @P0 BRA `(.L_x_902) ;  /* 0x0000019000000947 */ /* 0x000fca0003800000 */
[----:B-1--4-:R-:W-:Y:S01]  /*7f10*/  IADD3 R4, R4, c[0x0][0x1d0], RZ ;  /* 0x0000740004047a10 */ /* 0x012fe20007ffe0ff */
        /* <DEDUP_REMOVED lines=13> */
.L_x_904:
[----:B------:R-:W-:Y:S04]  /*7ff0*/  MOV R8, c[0x0][0x32c] ;  /* 0x0000cb0000087a02 */ /* 0x000fe80000000f00 */
[----:B------:R-:W-:Y:S11]  /*8000*/  ISETP.NE.AND P0, PT, R8, 0x1, PT ;  /* 0x000000010800780c */ /* 0x000ff60003f05270 */
[----:B------:R-:W-:Y:S02]  /*8010*/  @!UPT UIADD3 URZ, URZ, URZ, URZ ;  /* 0x0000003f3f3ff290 */ /* 0x000fe4000fffe03f */
[----:B------:R-:W-:Y:S05]  /*8020*/  @P0 IMAD.HI.U32 R8, R4, c[0x0][0x330], RZ ;  /* 0x0000cc0004080a27 */ /* 0x000fea00078e00ff */
[----:B------:R-:W-:Y:S02]  /*8030*/  @P0 SHF.R.U32.HI R4, RZ, c[0x0][0x334], R8 ;  /* 0x0000cd00ff040a19 */ /* 0x000fe40000011608 */
.L_x_905:
[----:B------:R-:W-:Y:S05]  /*8040*/  BSYNC B0 ;  /* 0x0000000000007941 */ /* 0x000fea0003800000 */
.L_x_903:
[----:B------:R-:W-:Y:S04]  /*8050*/  IMAD.IADD R8, R0, 0x1, -R36 ;  /* 0x0000000100087824 */ /* 0x000fe800078e0a24 */
[----:B------:R-:W-:Y:S05]  /*8060*/  IMAD R4, R4, c[0x0][0x32c], R8 ;  /* 0x0000cb0004047a24 */ /* 0x000fea00078e0208 */
[----:B------:R-:W-:Y:S02]  /*8070*/  IADD3 R8, R4, c[0x0][0x32c], RZ ;  /* 0x0000cb0004087a10 */ /* 0x000fe40007ffe0ff */
[----:B------:R-:W-:Y:S02]  /*8080*/  IMNMX R2, R2, R4, !PT ;  /* 0x0000000402027217 */ /* 0x000fe40007800200 */
[----:B------:R-:W-:Y:S02]  /*8090*/  IMNMX R3, R3, R8, PT ;  /* 0x0000000803037217 */ /* 0x000fe40003800200 */
.L_x_902:
[C---:B-1--4-:R-:W-:Y:S01]  /*80a0*/  ISETP.GE.AND P0, PT, R0.reuse, 0x1, PT ;  /* 0x000000010000780c */ /* 0x052fe20003f06270 */
[----:B------:R-:W1:Y:S01]  /*80b0*/  SHFL.IDX PT, R4, R5, 0x1, 0x1c1f ;  /* 0x003c1f0005047f89 */ /* 0x000e6200000e0000 */
[----:B------:R-:W-:Y:S02]  /*80c0*/  ISETP.GE.AND P2, PT, R0, 0x9, PT ;  /* 0x000000090000780c */ /* 0x000fe40003f46270 */
[----:B------:R-:W-:Y:S02]  /*80d0*/  P2R R15, PR, RZ, 0x1 ;  /* 0x00000001ff0f7803 */ /* 0x000fe40000000000 */
[----:B------:R-:W-:Y:S02]  /*80e0*/  ISETP.GT.AND P0, PT, R2, RZ, !P0 ;  /* 0x000000ff0200720c */ /* 0x000fe40004704270 */
[----:B------:R-:W-:Y:S02]  /*80f0*/  ISETP.GE.AND P1, PT, R0, 0x2, PT ;  /* 0x000000020000780c */ /* 0x000fe40003f26270 */
[----:B------:R-:W-:Y:S02]  /*8100*/  ISETP.LT.OR P0, PT, R3, 0x1, P0 ;  /* 0x000000010300780c */ /* 0x000fe40000701670 */
[----:B------:R-:W-:Y:S02]  /*8110*/  P2R R14, PR, RZ, 0x2 ;  /* 0x00000002ff0e7803 */ /* 0x000fe40000000000 */
[----:B------:R-:W-:Y:S02]  /*8120*/  FSEL R18, R197, -INF , !P0 ;  /* 0xff800000c5127808 */ /* 0x000fe40004000000 */
[C---:B------:R-:W-:Y:S02]  /*8130*/  ISETP.GT.AND P0, PT, R2.reuse, 0x8, !P2 ;  /* 0x000000080200780c */ /* 0x040fe40005704270 */
[----:B------:R-:W-:Y:S02]  /*8140*/  ISETP.GT.AND P1, PT, R2, 0x1, !P1 ;  /* 0x000000010200780c */ /* 0x000fe40004f24270 */
[----:B------:R-:W-:Y:S02]  /*8150*/  P2R R13, PR, RZ, 0x4 ;  /* 0x00000004ff0d7803 */ /* 0x000fe40000000000 */
[C---:B------:R-:W-:Y:S02]  /*8160*/  ISETP.LT.OR P0, PT, R3.reuse, 0x9, P0 ;  /* 0x000000090300780c */ /* 0x040fe40000701670 */
[----:B------:R-:W-:Y:S02]  /*8170*/  ISETP.GE.AND P2, PT, R0, 0xa, PT ;  /* 0x0000000a0000780c */ /* 0x000fe40003f46270 */
[C---:B------:R-:W-:Y:S02]  /*8180*/  ISETP.LT.OR P1, PT, R3.reuse, 0x2, P1 ;  /* 0x000000020300780c */ /* 0x040fe40000f21670 */
[----:B------:R-:W-:Y:S02]  /*8190*/  FSEL R25, R12, -INF , !P0 ;  /* 0xff8000000c197808 */ /* 0x000fe40004000000 */
[----:B------:R-:W-:Y:S02]  /*81a0*/  ISETP.GT.AND P0, PT, R2, 0x9, !P2 ;  /* 0x000000090200780c */ /* 0x000fe40005704270 */
[----:B------:R-:W-:Y:S02]  /*81b0*/  FSEL R23, R196, -INF , !P1 ;  /* 0xff800000c4177808 */ /* 0x000fe40004800000 */
[C---:B------:R-:W-:Y:S02]  /*81c0*/  ISETP.LT.OR P0, PT, R3.reuse, 0xa, P0 ;  /* 0x0000000a0300780c */ /* 0x040fe40000701670 */
[----:B------:R-:W-:Y:S02]  /*81d0*/  ISETP.GE.AND P1, PT, R0, 0x11, PT ;  /* 0x000000110000780c */ /* 0x000fe40003f26270 */
[----:B------:R-:W-:Y:S02]  /*81e0*/  FSEL R24, R136, -INF , !P0 ;  /* 0xff80000088187808 */ /* 0x000fe40004000000 */
[----:B------:R-:W-:Y:S02]  /*81f0*/  ISETP.GT.AND P0, PT, R2, 0x10, !P1 ;  /* 0x000000100200780c */ /* 0x000fe40004f04270 */
[----:B------:R-:W-:Y:S02]  /*8200*/  P2R R11, PR, RZ, 0x2 ;  /* 0x00000002ff0b7803 */ /* 0x000fe40000000000 */
[----:B------:R-:W-:Y:S02]  /*8210*/  ISETP.LT.OR P0, PT, R3, 0x11, P0 ;  /* 0x000000110300780c */ /* 0x000fe40000701670 */
        /* <DEDUP_REMOVED lines=14> */
[C---:B------:R-:W-:Y:S02]  /*8300*/  ISETP.LT.OR P0, PT, R3.reuse, 0x1a, P0 ;  /* 0x0000001a0300780c */ /* 0x040fe40000701670 */
[----:B------:R-:W-:Y:S02]  /*8310*/  ISETP.GE.AND P1, PT, R0, 0x21, PT ;  /* 0x000000210000780c */ /* 0x000fe40003f26270 */
[----:B------:R-:W-:Y:S02]  /*8320*/  FSEL R203, R26, -INF , !P0 ;  /* 0xff8000001acb7808 */ /* 0x000fe40004000000 */
[----:B------:R-:W-:Y:S02]  /*8330*/  ISETP.GT.AND P0, PT, R2, 0x20, !P1 ;  /* 0x000000200200780c */ /* 0x000fe40004f04270 */
[C---:B------:R-:W-:Y:S02]  /*8340*/  ISETP.GE.AND P6, PT, R0.reuse, 0x22, PT ;  /* 0x000000220000780c */ /* 0x040fe40003fc6270 */
[C---:B------:R-:W-:Y:S02]  /*8350*/  ISETP.LT.OR P0, PT, R3.reuse, 0x21, P0 ;  /* 0x000000210300780c */ /* 0x040fe40000701670 */
[----:B------:R-:W-:Y:S02]  /*8360*/  ISETP.GE.AND P5, PT, R0, 0x29, PT ;  /* 0x000000290000780c */ /* 0x000fe40003fa6270 */
[----:B------:R-:W-:Y:S02]  /*8370*/  FSEL R223, R22, -INF , !P0 ;  /* 0xff80000016df7808 */ /* 0x000fe40004000000 */
[C---:B------:R-:W-:Y:S02]  /*8380*/  ISETP.GT.AND P0, PT, R2.reuse, 0x21, !P6 ;  /* 0x000000210200780c */ /* 0x040fe40007704270 */
[----:B------:R-:W-:Y:S02]  /*8390*/  P2R R12, PR, RZ, 0x4 ;  /* 0x00000004ff0c7803 */ /* 0x000fe40000000000 */
[----:B------:R-:W-:Y:S04]  /*83a0*/  ISETP.LT.OR P0, PT, R3, 0x22, P0 ;  /* 0x000000220300780c */ /* 0x000fe80000701670 */
[----:B------:R-:W-:Y:S02]  /*83b0*/  FSEL R244, R21, -INF , !P0 ;  /* 0xff80000015f47808 */ /* 0x000fe40004000000 */
[----:B------:R-:W-:Y:S04]  /*83c0*/  ISETP.GT.AND P0, PT, R2, 0x28, !P5 ;  /* 0x000000280200780c */ /* 0x000fe80006f04270 */
[----:B------:R-:W-:Y:S04]  /*83d0*/  ISETP.LT.OR P0, PT, R3, 0x29, P0 ;  /* 0x000000290300780c */ /* 0x000fe80000701670 */
[----:B------:R-:W-:Y:S02]  /*83e0*/  FSEL R248, R17, -INF , !P0 ;  /* 0xff80000011f87808 */ /* 0x000fe40004000000 */
[----:B------:R-:W-:Y:S04]  /*83f0*/  ISETP.GE.AND P0, PT, R0, 0x2a, PT ;  /* 0x0000002a0000780c */ /* 0x000fe80003f06270 */
[----:B------:R-:W-:Y:S01]  /*8400*/  ISETP.GT.AND P2, PT, R2, 0x29, !P0 ;  /* 0x000000290200780c */ /* 0x000fe20004744270 */
[--C-:B-1----:R-:W-:Y:S03]  /*8410*/  IMAD.IADD R2, R7, 0x1, R4.reuse ;  /* 0x0000000107027824 */ /* 0x102fe600078e0204 */
[----:B------:R-:W-:Y:S01]  /*8420*/  ISETP.LT.OR P2, PT, R3, 0x2a, P2 ;  /* 0x0000002a0300780c */ /* 0x000fe20001741670 */
[----:B------:R-:W-:Y:S03]  /*8430*/  IMAD.IADD R3, R6, 0x1, R4 ;  /* 0x0000000106037824 */ /* 0x000fe600078e0204 */
[----:B------:R-:W-:Y:S02]  /*8440*/  FSEL R250, R16, -INF , !P2 ;  /* 0xff80000010fa7808 */ /* 0x000fe40005000000 */
[----:B------:R-:W-:Y:S11]  /*8450*/  PLOP3.LUT P2, PT, PT, PT, UP2, 0x40, 0x0 ;  /* 0x000000000000781c */ /* 0x000ff60003f4e828 */
[----:B------:R-:W-:Y:S02]  /*8460*/  @!UPT UIADD3 URZ, URZ, URZ, URZ ;  /* 0x0000003f3f3ff290 */ /* 0x000fe4000fffe03f */
[----:B------:R-:W-:-:S05]  /*8470*/  @P2 BRA `(.L_x_906) ;  /* 0x0000019000002947 */ /* 0x000fca0003800000 */
        /* <DEDUP_REMOVED lines=14> */
.L_x_908:
[----:B------:R-:W-:Y:S04]  /*8560*/  MOV R16, c[0x0][0x32c] ;  /* 0x0000cb0000107a02 */ /* 0x000fe80000000f00 */
[----:B------:R-:W-:Y:S11]  /*8570*/  ISETP.NE.AND P2, PT, R16, 0x1, PT ;  /* 0x000000011000780c */ /* 0x000ff60003f45270 */
[----:B------:R-:W-:Y:S02]  /*8580*/  @!UPT UIADD3 URZ, URZ, URZ, URZ ;  /* 0x0000003f3f3ff290 */ /* 0x000fe4000fffe03f */
[----:B------:R-:W-:Y:S05]  /*8590*/  @P2 IMAD.HI.U32 R16, R4, c[0x0][0x330], RZ ;  /* 0x0000cc0004102a27 */ /* 0x000fea00078e00ff */
[----:B------:R-:W-:Y:S02]  /*85a0*/  @P2 SHF.R.U32.HI R4, RZ, c[0x0][0x334], R16 ;  /* 0x0000cd00ff042a19 */ /* 0x000fe40000011610 */
.L_x_909:
[----:B------:R-:W-:Y:S05]  /*85b0*/  BSYNC B0 ;  /* 0x0000000000007941 */ /* 0x000fea0003800000 */
.L_x_907:
[----:B------:R-:W-:Y:S04]  /*85c0*/  IMAD.IADD R16, R0, 0x1, -R36 ;  /* 0x0000000100107824 */ /* 0x000fe800078e0a24 */
[----:B------:R-:W-:Y:S05]  /*85d0*/  IMAD R4, R4, c[0x0][0x32c], R16 ;  /* 0x0000cb0004047a24 */ /* 0x000fea00078e0210 */
[----:B------:R-:W-:Y:S02]  /*85e0*/  IADD3 R16, R4, c[0x0][0x32c], RZ ;  /* 0x0000cb0004107a10 */ /* 0x000fe40007ffe0ff */
[----:B------:R-:W-:Y:S02]  /*85f0*/  IMNMX R2, R2, R4, !PT ;  /* 0x0000000402027217 */ /* 0x000fe40007800200 */
[----:B------:R-:W-:Y:S02]  /*8600*/  IMNMX R3, R3, R16, PT ;  /* 0x0000001003037217 */ /* 0x000fe40003800200 */
.L_x_906:
[----:B------:R-:W-:Y:S01]  /*8610*/  ISETP.NE.AND P2, PT, R14, RZ, PT ;  /* 0x000000ff0e00720c */ /* 0x000fe20003f45270 */
[----:B------:R-:W1:Y:S03]  /*8620*/  SHFL.IDX PT, R4, R5, 0x2, 0x1c1f ;  /* 0x005c1f0005047f89 */ /* 0x000e6600000e0000 */
[C---:B------:R-:W-:Y:S04]  /*8630*/  ISETP.GT.AND P2, PT, R2.reuse, 0x1, !P2 ;  /* 0x000000010200780c */ /* 0x040fe80005744270 */
[----:B------:R-:W-:Y:S04]  /*8640*/  ISETP.LT.OR P2, PT, R3, 0x2, P2 ;  /* 0x000000020300780c */ /* 0x000fe80001741670 */
[----:B------:R-:W-:Y:S02]  /*8650*/  FSEL R21, R199, -INF , !P2 ;  /* 0xff800000c7157808 */ /* 0x000fe40005000000 */
[----:B------:R-:W-:Y:S04]  /*8660*/  ISETP.NE.AND P2, PT, R13, RZ, PT ;  /* 0x000000ff0d00720c */ /* 0x000fe80003f45270 */
[----:B------:R-:W-:Y:S04]  /*8670*/  ISETP.GT.AND P2, PT, R2, 0x8, !P2 ;  /* 0x000000080200780c */ /* 0x000fe80005744270 */
[C---:B------:R-:W-:Y:S04]  /*8680*/  ISETP.LT.OR P2, PT, R3.reuse, 0x9, P2 ;  /* 0x000000090300780c */ /* 0x040fe80001741670 */
[----:B------:R-:W-:Y:S02]  /*8690*/  FSEL R22, R194, -INF , !P2 ;  /* 0xff800000c2167808 */ /* 0x000fe40005000000 */
[----:B------:R-:W-:Y:S04]  /*86a0*/  ISETP.NE.AND P2, PT, R12, RZ, PT ;  /* 0x000000ff0c00720c */ /* 0x000fe80003f45270 */
        /* <DEDUP_REMOVED lines=19> */
[C---:B------:R-:W-:Y:S04]  /*87e0*/  ISETP.GT.AND P2, PT, R2.reuse, 0x20, !P1 ;  /* 0x000000200200780c */ /* 0x040fe80004f44270 */
[----:B------:R-:W-:Y:S04]  /*87f0*/  ISETP.LT.OR P2, PT, R3, 0x21, P2 ;  /* 0x000000210300780c */ /* 0x000fe80001741670 */
[----:B------:R-:W-:Y:S02]  /*8800*/  FSEL R221, R31, -INF , !P2 ;  /* 0xff8000001fdd7808 */ /* 0x000fe40005000000 */
[----:B------:R-:W-:Y:S04]  /*8810*/  ISETP.GT.AND P2, PT, R2, 0x21, !P6 ;  /* 0x000000210200780c */ /* 0x000fe80007744270 */
[C---:B------:R-:W-:Y:S04]  /*8820*/  ISETP.LT.OR P2, PT, R3.reuse, 0x22, P2 ;  /* 0x000000220300780c */ /* 0x040fe80001741670 */
[----:B------:R-:W-:Y:S02]  /*8830*/  FSEL R222, R30, -INF , !P2 ;  /* 0xff8000001ede7808 */ /* 0x000fe40005000000 */
[----:B------:R-:W-:Y:S04]  /*8840*/  ISETP.GT.AND P2, PT, R2, 0x28, !P5 ;  /* 0x000000280200780c */ /* 0x000fe80006f44270 */
[----:B------:R-:W-:Y:S04]  /*8850*/  ISETP.LT.OR P2, PT, R3, 0x29, P2 ;  /* 0x000000290300780c */ /* 0x000fe80001741670 */
[----:B------:R-:W-:Y:S02]  /*8860*/  FSEL R245, R20, -INF , !P2 ;  /* 0xff80000014f57808 */ /* 0x000fe40005000000 */
[----:B------:R-:W-:Y:S04]  /*8870*/  ISETP.NE.AND P2, PT, R15, RZ, PT ;  /* 0x000000ff0f00720c */ /* 0x000fe80003f45270 */
[----:B------:R-:W-:Y:S04]  /*8880*/  ISETP.GT.AND P2, PT, R2, RZ, !P2 ;  /* 0x000000ff0200720c */ /* 0x000fe80005744270 */
[----:B------:R-:W-:Y:S04]  /*8890*/  ISETP.LT.OR P2, PT, R3, 0x1, P2 ;  /* 0x000000010300780c */ /* 0x000fe80001741670 */
[----:B------:R-:W-:Y:S02]  /*88a0*/  FSEL R17, R214, -INF , !P2 ;  /* 0xff800000d6117808 */ /* 0x000fe40005000000 */
[----:B------:R-:W-:Y:S01]  /*88b0*/  ISETP.GT.AND P2, PT, R2, 0x29, !P0 ;  /* 0x000000290200780c */ /* 0x000fe20004744270 */
[--C-:B-1----:R-:W-:Y:S03]  /*88c0*/  IMAD.IADD R2, R7, 0x1, R4.reuse ;  /* 0x0000000107027824 */ /* 0x102fe600078e0204 */
[----:B------:R-:W-:Y:S01]  /*88d0*/  ISETP.LT.OR P2, PT, R3, 0x2a, P2 ;  /* 0x0000002a0300780c */ /* 0x000fe20001741670 */
[----:B------:R-:W-:Y:S03]  /*88e0*/  IMAD.IADD R3, R6, 0x1, R4 ;  /* 0x0000000106037824 */ /* 0x000fe600078e0204 */
[----:B---3--:R-:W-:Y:S02]  /*88f0*/  FSEL R247, R19, -INF , !P2 ;  /* 0xff80000013f77808 */ /* 0x008fe40005000000 */
        /* <DEDUP_REMOVED lines=17> */
.L_x_912:
[----:B------:R-:W-:Y:S04]  /*8a10*/  MOV R16, c[0x0][0x32c] ;  /* 0x0000cb0000107a02 */ /* 0x000fe80000000f00 */
[----:B------:R-:W-:Y:S11]  /*8a20*/  ISETP.NE.AND P2, PT, R16, 0x1, PT ;  /* 0x000000011000780c */ /* 0x000ff60003f45270 */
[----:B------:R-:W-:Y:S02]  /*8a30*/  @!UPT UIADD3 URZ, URZ, URZ, URZ ;  /* 0x0000003f3f3ff290 */ /* 0x000fe4000fffe03f */
[----:B------:R-:W-:Y:S05]  /*8a40*/  @P2 IMAD.HI.U32 R16, R4, c[0x0][0x330], RZ ;  /* 0x0000cc0004102a27 */ /* 0x000fea00078e00ff */
[----:B------:R-:W-:Y:S02]  /*8a50*/  @P2 SHF.R.U32.HI R4, RZ, c[0x0][0x334], R16 ;  /* 0x0000cd00ff042a19 */ /* 0x000fe40000011610 */
.L_x_913:
[----:B------:R-:W-:Y:S05]  /*8a60*/  BSYNC B0 ;  /* 0x0000000000007941 */ /* 0x000fea0003800000 */
.L_x_911:
[----:B------:R-:W-:Y:S04]  /*8a70*/  IMAD.IADD R16, R0, 0x1, -R36 ;  /* 0x0000000100107824 */ /* 0x000fe800078e0a24 */
[----:B------:R-:W-:Y:S05]  /*8a80*/  IMAD R4, R4, c[0x0][0x32c], R16 ;  /* 0x0000cb0004047a24 */ /* 0x000fea00078e0210 */
[----:B------:R-:W-:Y:S02]  /*8a90*/  IADD3 R16, R4, c[0x0][0x32c], RZ ;  /* 0x0000cb0004107a10 */ /* 0x000fe40007ffe0ff */
[----:B------:R-:W-:Y:S02]  /*8aa0*/  IMNMX R2, R2, R4, !PT ;  /* 0x0000000402027217 */ /* 0x000fe40007800200 */
[----:B------:R-:W-:Y:S02]  /*8ab0*/  IMNMX R3, R3, R16, PT ;  /* 0x0000001003037217 */ /* 0x000fe40003800200 */
.L_x_910:
        /* <DEDUP_REMOVED lines=35> */
[C---:B------:R-:W-:Y:S04]  /*8cf0*/  ISETP.GT.AND P2, PT, R2.reuse, 0x28, !P5 ;  /* 0x000000280200780c */ /* 0x040fe80006f44270 */
        /* <DEDUP_REMOVED lines=28> */
.L_x_916:
[----:B------:R-:W-:Y:S04]  /*8ec0*/  MOV R5, c[0x0][0x32c] ;  /* 0x0000cb0000057a02 */ /* 0x000fe80000000f00 */
[----:B------:R-:W-:Y:S11]  /*8ed0*/  ISETP.NE.AND P2, PT, R5, 0x1, PT ;  /* 0x000000010500780c */ /* 0x000ff60003f45270 */
[----:B------:R-:W-:Y:S02]  /*8ee0*/  @!UPT UIADD3 URZ, URZ, URZ, URZ ;  /* 0x0000003f3f3ff290 */ /* 0x000fe4000fffe03f */
[----:B------:R-:W-:Y:S05]  /*8ef0*/  @P2 IMAD.HI.U32 R5, R4, c[0x0][0x330], RZ ;  /* 0x0000cc0004052a27 */ /* 0x000fea00078e00ff */
[----:B------:R-:W-:Y:S02]  /*8f00*/  @P2 SHF.R.U32.HI R4, RZ, c[0x0][0x334], R5 ;  /* 0x0000cd00ff042a19 */ /* 0x000fe40000011605 */
.L_x_917:
[----:B------:R-:W-:Y:S05]  /*8f10*/  BSYNC B0 ;  /* 0x0000000000007941 */ /* 0x000fea0003800000 */
.L_x_915:
[----:B------:R-:W-:Y:S04]  /*8f20*/  IMAD.IADD R0, R0, 0x1, -R36 ;  /* 0x0000000100007824 */ /* 0x000fe800078e0a24 */
[----:B------:R-:W-:Y:S05]  /*8f30*/  IMAD R4, R4, c[0x0][0x32c], R0 ;  /* 0x0000cb0004047a24 */ /* 0x000fea00078e0200 */
[----:B------:R-:W-:Y:S02]  /*8f40*/  IADD3 R0, R4, c[0x0][0x32c], RZ ;  /* 0x0000cb0004007a10 */ /* 0x000fe40007ffe0ff */
[----:B------:R-:W-:Y:S02]  /*8f50*/  IMNMX R2, R2, R4, !PT ;  /* 0x0000000402027217 */ /* 0x000fe40007800200 */
[----:B------:R-:W-:Y:S02]  /*8f60*/  IMNMX R3, R3, R0, PT ;  /* 0x0000000003037217 */ /* 0x000fe40003800200 */
.L_x_914:
[----:B------:R-:W-:Y:S01]  /*8f70*/  FMNMX.FTZ R137, R18, R132, !PT ;  /* 0x0000008412897209 */ /* 0x000fe20007810000 */
[----:B------:R-:W-:Y:S01]  /*8f80*/  LDSM.16.MT88.4 R36, [R226+0x2080] ;  /* 0x00208000e224783b */ /* 0x000fe20000004200 */
[----:B------:R-:W-:Y:S02]  /*8f90*/  ISETP.NE.AND P2, PT, R15, RZ, PT ;  /* 0x000000ff0f00720c */ /* 0x000fe40003f45270 */
[----:B------:R-:W-:Y:S02]  /*8fa0*/  FMNMX.FTZ R137, R23, R137, !PT ;  /* 0x0000008917897209 */ /* 0x000fe40007810000 */
[----:B------:R-:W-:Y:S02]  /*8fb0*/  ISETP.GT.AND P2, PT, R2, RZ, !P2 ;  /* 0x000000ff0200720c */ /* 0x000fe40005744270 */
[----:B------:R-:W-:Y:S02]  /*8fc0*/  FMNMX.FTZ R137, R25, R137, !PT ;  /* 0x0000008919897209 */ /* 0x000fe40007810000 */
[----:B------:R-:W-:Y:S02]  /*8fd0*/  ISETP.LT.OR P2, PT, R3, 0x1, P2 ;  /* 0x000000010300780c */ /* 0x000fe40001741670 */
[----:B------:R-:W-:Y:S02]  /*8fe0*/  FMNMX.FTZ R137, R24, R137, !PT ;  /* 0x0000008918897209 */ /* 0x000fe40007810000 */
[----:B------:R-:W-:Y:S02]  /*8ff0*/  FMNMX.FTZ R0, R17, R134, !PT ;  /* 0x0000008611007209 */ /* 0x000fe40007810000 */
[----:B------:R-:W-:Y:S02]  /*9000*/  FMNMX.FTZ R137, R196, R137, !PT ;  /* 0x00000089c4897209 */ /* 0x000fe40007810000 */
[----:B------:R-:W-:Y:S02]  /*9010*/  FSEL R5, R220, -INF , !P2 ;  /* 0xff800000dc057808 */ /* 0x000fe40005000000 */
[----:B------:R-:W-:Y:S02]  /*9020*/  FMNMX.FTZ R137, R198, R137, !PT ;  /* 0x00000089c6897209 */ /* 0x000fe40007810000 */
[----:B------:R-:W-:Y:S02]  /*9030*/  ISETP.NE.AND P2, PT, R14, RZ, PT ;  /* 0x000000ff0e00720c */ /* 0x000fe40003f45270 */
[----:B------:R-:W-:Y:S02]  /*9040*/  FMNMX.FTZ R137, R200, R137, !PT ;  /* 0x00000089c8897209 */ /* 0x000fe40007810000 */
[----:B------:R-:W-:Y:S02]  /*9050*/  FMNMX.FTZ R0, R21, R0, !PT ;  /* 0x0000000015007209 */ /* 0x000fe40007810000 */
[----:B------:R-:W-:Y:S02]  /*9060*/  FMNMX.FTZ R137, R203, R137, !PT ;  /* 0x00000089cb897209 */ /* 0x000fe40007810000 */
[----:B------:R-:W-:Y:S02]  /*9070*/  ISETP.GT.AND P2, PT, R2, 0x1, !P2 ;  /* 0x000000010200780c */ /* 0x000fe40005744270 */
[----:B------:R-:W-:Y:S02]  /*9080*/  FMNMX.FTZ R137, R223, R137, !PT ;  /* 0x00000089df897209 */ /* 0x000fe40007810000 */
[----:B------:R-:W-:Y:S02]  /*9090*/  FMNMX.FTZ R0, R22, R0, !PT ;  /* 0x0000000016007209 */ /* 0x000fe40007810000 */
[----:B------:R-:W-:Y:S02]  /*90a0*/  FMNMX.FTZ R137, R244, R137, !PT ;  /* 0x00000089f4897209 */ /* 0x000fe40007810000 */
[----:B------:R-:W-:Y:S02]  /*90b0*/  ISETP.LT.OR P2, PT, R3, 0x2, P2 ;  /* 0x000000020300780c */ /* 0x000fe40001741670 */
[----:B------:R-:W-:Y:S02]  /*90c0*/  FMNMX.FTZ R0, R27, R0, !PT ;  /* 0x000000001b007209 */ /* 0x000fe40007810000 */
[----:B------:R-:W-:Y:S02]  /*90d0*/  FMNMX.FTZ R137, R248, R137, !PT ;  /* 0x00000089f8897209 */ /* 0x000fe40007810000 */
[----:B------:R-:W-:Y:S02]  /*90e0*/  FSEL R7, R219, -INF , !P2 ;  /* 0xff800000db077808 */ /* 0x000fe40005000000 */
[----:B------:R-:W-:Y:S02]  /*90f0*/  ISETP.NE.AND P2, PT, R13, RZ, PT ;  /* 0x000000ff0d00720c */ /* 0x000fe40003f45270 */
[----:B------:R-:W-:Y:S02]  /*9100*/  FMNMX.FTZ R0, R197, R0, !PT ;  /* 0x00000000c5007209 */ /* 0x000fe40007810000 */
[----:B------:R-:W-:Y:S02]  /*9110*/  ISETP.GT.AND P2, PT, R2, 0x8, !P2 ;  /* 0x000000080200780c */ /* 0x000fe40005744270 */
[----:B------:R-:W-:Y:S02]  /*9120*/  FMNMX.FTZ R137, R250, R137, !PT ;  /* 0x00000089fa897209 */ /* 0x000fe40007810000 */
[----:B------:R-:W-:Y:S02]  /*9130*/  FMNMX.FTZ R0, R199, R0, !PT ;  /* 0x00000000c7007209 */ /* 0x000fe40007810000 */
[----:B------:R-:W-:Y:S01]  /*9140*/  ISETP.LT.OR P2, PT, R3, 0x9, P2 ;  /* 0x000000090300780c */ /* 0x000fe20001741670 */
[----:B------:R-:W1:Y:S01]  /*9150*/  SHFL.BFLY PT, R6, R137, 0x2, 0x1f ;  /* 0x0c401f0089067f89 */ /* 0x000e6200000e0000 */
[----:B------:R-:W-:Y:S02]  /*9160*/  FMNMX.FTZ R0, R201, R0, !PT ;  /* 0x00000000c9007209 */ /* 0x000fe40007810000 */
[----:B------:R-:W-:Y:S02]  /*9170*/  FSEL R13, R217, -INF , !P2 ;  /* 0xff800000d90d7808 */ /* 0x000fe40005000000 */
[----:B------:R-:W-:Y:S02]  /*9180*/  ISETP.NE.AND P2, PT, R12, RZ, PT ;  /* 0x000000ff0c00720c */ /* 0x000fe40003f45270 */
[----:B------:R-:W-:Y:S02]  /*9190*/  FMNMX.FTZ R0, R204, R0, !PT ;  /* 0x00000000cc007209 */ /* 0x000fe40007810000 */
[----:B------:R-:W-:Y:S02]  /*91a0*/  ISETP.GT.AND P2, PT, R2, 0x9, !P2 ;  /* 0x000000090200780c */ /* 0x000fe40005744270 */
[----:B------:R-:W-:Y:S02]  /*91b0*/  FMNMX.FTZ R0, R221, R0, !PT ;  /* 0x00000000dd007209 */ /* 0x000fe40007810000 */
[----:B------:R-:W-:Y:S02]  /*91c0*/  ISETP.LT.OR P2, PT, R3, 0xa, P2 ;  /* 0x0000000a0300780c */ /* 0x000fe40001741670 */
[----:B------:R-:W-:Y:S02]  /*91d0*/  FMNMX.FTZ R0, R222, R0, !PT ;  /* 0x00000000de007209 */ /* 0x000fe40007810000 */
[----:B------:R-:W-:Y:S02]  /*91e0*/  FSEL R12, R216, -INF , !P2 ;  /* 0xff800000d80c7808 */ /* 0x000fe40005000000 */
[----:B------:R-:W-:Y:S02]  /*91f0*/  ISETP.NE.AND P2, PT, R11, RZ, PT ;  /* 0x000000ff0b00720c */ /* 0x000fe40003f45270 */
[----:B------:R-:W-:Y:S02]  /*9200*/  FMNMX.FTZ R0, R245, R0, !PT ;  /* 0x00000000f5007209 */ /* 0x000fe40007810000 */
[----:B------:R-:W-:Y:S02]  /*9210*/  ISETP.GT.AND P2, PT, R2, 0x10, !P2 ;  /* 0x000000100200780c */ /* 0x000fe40005744270 */
[----:B------:R-:W-:Y:S02]  /*9220*/  FMNMX.FTZ R0, R247, R0, !PT ;  /* 0x00000000f7007209 */ /* 0x000fe40007810000 */
[----:B------:R-:W-:Y:S02]  /*9230*/  ISETP.LT.OR P2, PT, R3, 0x11, P2 ;  /* 0x000000110300780c */ /* 0x000fe40001741670 */
[----:B-1----:R-:W-:Y:S02]  /*9240*/  FMNMX.FTZ R137, R137, R6, !PT ;  /* 0x0000000689897209 */ /* 0x002fe40007810000 */
[----:B------:R-:W1:Y:S01]  /*9250*/  SHFL.BFLY PT, R6, R0, 0x2, 0x1f ;  /* 0x0c401f0000067f89 */ /* 0x000e6200000e0000 */
        /* <DEDUP_REMOVED lines=14> */
[----:B------:R-:W-:Y:S02]  /*9340*/  FMNMX.FTZ R4, R205, R4, !PT ;  /* 0x00000004cd047209 */ /* 0x000fe40007810000 */
[----:B------:R-:W-:Y:S01]  /*9350*/  FSEL R211, R143, -INF , !P2 ;  /* 0xff8000008fd37808 */ /* 0x000fe20005000000 */
[----:B------:R-:W1:Y:S01]  /*9360*/  SHFL.BFLY PT, R136, R0, 0x1, 0x1f ;  /* 0x0c201f0000887f89 */ /* 0x000e6200000e0000 */
[----:B------:R-:W-:Y:S02]  /*9370*/  ISETP.NE.AND P2, PT, R8, RZ, PT ;  /* 0x000000ff0800720c */ /* 0x000fe40003f45270 */
[----:B------:R-:W-:Y:S02]  /*9380*/  FMNMX.FTZ R4, R209, R4, !PT ;  /* 0x00000004d1047209 */ /* 0x000fe40007810000 */
[----:B------:R-:W-:Y:S02]  /*9390*/  FMNMX.FTZ R6, R5, R139, !PT ;  /* 0x0000008b05067209 */ /* 0x000fe40007810000 */
[----:B------:R-:W-:Y:S01]  /*93a0*/  FMNMX.FTZ R4, R210, R4, !PT ;  /* 0x00000004d2047209 */ /* 0x000fe20007810000 */
[----:B------:R-:W2:Y:S01]  /*93b0*/  SHFL.BFLY PT, R8, R137, 0x1, 0x1f ;  /* 0x0c201f0089087f89 */ /* 0x000ea200000e0000 */
[----:B------:R-:W-:Y:S02]  /*93c0*/  FMNMX.FTZ R6, R7, R6, !PT ;  /* 0x0000000607067209 */ /* 0x000fe40007810000 */
[----:B------:R-:W-:Y:S02]  /*93d0*/  FMNMX.FTZ R4, R215, R4, !PT ;  /* 0x00000004d7047209 */ /* 0x000fe40007810000 */
[----:B------:R-:W-:Y:S02]  /*93e0*/  FMNMX.FTZ R6, R13, R6, !PT ;  /* 0x000000060d067209 */ /* 0x000fe40007810000 */
[----:B------:R-:W-:Y:S02]  /*93f0*/  FMNMX.FTZ R4, R246, R4, !PT ;  /* 0x00000004f6047209 */ /* 0x000fe40007810000 */
[----:B------:R-:W-:Y:S02]  /*9400*/  ISETP.GT.AND P2, PT, R2, 0x19, !P2 ;  /* 0x000000190200780c */ /* 0x000fe40005744270 */
[----:B------:R-:W-:Y:S02]  /*9410*/  FMNMX.FTZ R4, R249, R4, !PT ;  /* 0x00000004f9047209 */ /* 0x000fe40007810000 */
[----:B------:R-:W-:Y:S02]  /*9420*/  ISETP.LT.OR P2, PT, R3, 0x1a, P2 ;  /* 0x0000001a0300780c */ /* 0x000fe40001741670 */
[----:B------:R-:W-:Y:S02]  /*9430*/  FMNMX.FTZ R4, R218, R4, !PT ;  /* 0x00000004da047209 */ /* 0x000fe40007810000 */
[----:B-1----:R-:W-:Y:S02]  /*9440*/  FMNMX.FTZ R136, R0, R136, !PT ;  /* 0x0000008800887209 */ /* 0x002fe40007810000 */
[----:B------:R-:W-:Y:S02]  /*9450*/  FMNMX.FTZ R0, R12, R6, !PT ;  /* 0x000000060c007209 */ /* 0x000fe40007810000 */
[----:B------:R-:W-:Y:S01]  /*9460*/  ISETP.GT.AND P1, PT, R2, 0x20, !P1 ;  /* 0x000000200200780c */ /* 0x000fe20004f24270 */
[----:B------:R-:W-:Y:S01]  /*9470*/  FMUL.FTZ R142, R136, c[0x0][0x2d0] ;  /* 0x0000b400888e7a20 */ /* 0x000fe20000410000 */
[----:B------:R-:W-:Y:S02]  /*9480*/  FMNMX.FTZ R0, R207, R0, !PT ;  /* 0x00000000cf007209 */ /* 0x000fe40007810000 */
[----:B--2---:R-:W-:Y:S02]  /*9490*/  FMNMX.FTZ R137, R137, R8, !PT ;  /* 0x0000000889897209 */ /* 0x004fe40007810000 */
[----:B------:R-:W1:Y:S01]  /*94a0*/  SHFL.BFLY PT, R8, R4, 0x2, 0x1f ;  /* 0x0c401f0004087f89 */ /* 0x000e6200000e0000 */
[----:B------:R-:W-:Y:S02]  /*94b0*/  FMNMX.FTZ R0, R208, R0, !PT ;  /* 0x00000000d0007209 */ /* 0x000fe40007810000 */
[----:B------:R-:W-:Y:S01]  /*94c0*/  FSEL R206, R213, -INF , !P2 ;  /* 0xff800000d5ce7808 */ /* 0x000fe20005000000 */
[----:B------:R-:W-:Y:S01]  /*94d0*/  FMUL.FTZ R141, R137, c[0x0][0x2d0] ;  /* 0x0000b400898d7a20 */ /* 0x000fe20000410000 */
[----:B------:R-:W-:Y:S02]  /*94e0*/  ISETP.LT.OR P1, PT, R3, 0x21, P1 ;  /* 0x000000210300780c */ /* 0x000fe40000f21670 */
[----:B------:R-:W-:Y:S02]  /*94f0*/  FMNMX.FTZ R0, R211, R0, !PT ;  /* 0x00000000d3007209 */ /* 0x000fe40007810000 */
[----:B------:R-:W-:Y:S02]  /*9500*/  ISETP.GT.AND P6, PT, R2, 0x21, !P6 ;  /* 0x000000210200780c */ /* 0x000fe400077c4270 */
[----:B------:R-:W-:Y:S02]  /*9510*/  FSEL R213, R42, -INF , !P1 ;  /* 0xff8000002ad57808 */ /* 0x000fe40004800000 */
[----:B------:R-:W-:Y:S02]  /*9520*/  FMNMX.FTZ R0, R206, R0, !PT ;  /* 0x00000000ce007209 */ /* 0x000fe40007810000 */
[----:B------:R-:W-:Y:S02]  /*9530*/  ISETP.LT.OR P6, PT, R3, 0x22, P6 ;  /* 0x000000220300780c */ /* 0x000fe400037c1670 */
[C---:B------:R-:W-:Y:S02]  /*9540*/  ISETP.GT.AND P5, PT, R2.reuse, 0x28, !P5 ;  /* 0x000000280200780c */ /* 0x040fe40006fa4270 */
[----:B------:R-:W-:Y:S02]  /*9550*/  FMNMX.FTZ R0, R213, R0, !PT ;  /* 0x00000000d5007209 */ /* 0x000fe40007810000 */
[----:B------:R-:W-:Y:S02]  /*9560*/  FSEL R212, R43, -INF , !P6 ;  /* 0xff8000002bd47808 */ /* 0x000fe40007000000 */
[C---:B------:R-:W-:Y:S02]  /*9570*/  ISETP.LT.OR P5, PT, R3.reuse, 0x29, P5 ;  /* 0x000000290300780c */ /* 0x040fe40002fa1670 */
[----:B------:R-:W-:Y:S02]  /*9580*/  ISETP.GT.AND P0, PT, R2, 0x29, !P0 ;  /* 0x000000290200780c */ /* 0x000fe40004704270 */
[----:B-1----:R-:W-:Y:S02]  /*9590*/  FMNMX.FTZ R4, R4, R8, !PT ;  /* 0x0000000804047209 */ /* 0x002fe40007810000 */
[----:B------:R-:W-:Y:S02]  /*95a0*/  FSETP.NEU.FTZ.AND P1, PT, R136, -INF , PT ;  /* 0xff8000008800780b */ /* 0x000fe40003f3d000 */
[----:B------:R-:W-:Y:S01]  /*95b0*/  FSEL R214, R46, -INF , !P5 ;  /* 0xff8000002ed67808 */ /* 0x000fe20006800000 */
[----:B------:R-:W1:Y:S01]  /*95c0*/  SHFL.BFLY PT, R135, R4, 0x1, 0x1f ;  /* 0x0c201f0004877f89 */ /* 0x000e6200000e0000 */
[----:B------:R-:W-:Y:S02]  /*95d0*/  ISETP.LT.OR P0, PT, R3, 0x2a, P0 ;  /* 0x0000002a0300780c */ /* 0x000fe40000701670 */
[----:B------:R-:W-:Y:S02]  /*95e0*/  FMNMX.FTZ R0, R212, R0, !PT ;  /* 0x00000000d4007209 */ /* 0x000fe40007810000 */
[----:B------:R-:W-:Y:S02]  /*95f0*/  FSEL R142, R142, RZ, P1 ;  /* 0x000000ff8e8e7208 */ /* 0x000fe40000800000 */
[----:B------:R-:W-:Y:S02]  /*9600*/  FSEL R140, R47, -INF , !P0 ;  /* 0xff8000002f8c7808 */ /* 0x000fe40004000000 */
[----:B------:R-:W-:Y:S01]  /*9610*/  FMNMX.FTZ R0, R214, R0, !PT ;  /* 0x00000000d6007209 */ /* 0x000fe20007810000 */
[--C-:B------:R-:W-:Y:S01]  /*9620*/  FFMA.FTZ R3, R27, c[0x0][0x2d0], -R142.reuse ;  /* 0x0000b4001b037a23 */ /* 0x100fe2000001088e */
[----:B------:R-:W-:Y:S01]  /*9630*/  FSETP.NEU.FTZ.AND P2, PT, R137, -INF , PT ;  /* 0xff8000008900780b */ /* 0x000fe20003f5d000 */
[--C-:B------:R-:W-:Y:S01]  /*9640*/  FFMA.FTZ R21, R21, c[0x0][0x2d0], -R142.reuse ;  /* 0x0000b40015157a23 */ /* 0x100fe2000001088e */
[----:B------:R-:W-:Y:S01]  /*9650*/  FMNMX.FTZ R0, R140, R0, !PT ;  /* 0x000000008c007209 */ /* 0x000fe20007810000 */
[----:B------:R2:W-:Y:S01]  /*9660*/  MUFU.EX2 R34, R3 ;  /* 0x0000000300227308 */ /* 0x0005e20000000800 */
[----:B------:R-:W-:Y:S01]  /*9670*/  FSEL R141, R141, RZ, P2 ;  /* 0x000000ff8d8d7208 */ /* 0x000fe20001000000 */
[--C-:B------:R-:W-:Y:S02]  /*9680*/  FFMA.FTZ R22, R22, c[0x0][0x2d0], -R142.reuse ;  /* 0x0000b40016167a23 */ /* 0x100fe4000001088e */
[----:B------:R-:W2:Y:S01]  /*9690*/  SHFL.BFLY PT, R2, R0, 0x2, 0x1f ;  /* 0x0c401f0000027f89 */ /* 0x000ea200000e0000 */
[----:B------:R-:W-:Y:S02]  /*96a0*/  FFMA.FTZ R17, R17, c[0x0][0x2d0], -R142 ;  /* 0x0000b40011117a23 */ /* 0x000fe4000001088e */
[--C-:B------:R-:W-:Y:S02]  /*96b0*/  FFMA.FTZ R24, R24, c[0x0][0x2d0], -R141.reuse ;  /* 0x0000b40018187a23 */ /* 0x100fe4000001088d */
[--C-:B------:R-:W-:Y:S01]  /*96c0*/  FFMA.FTZ R25, R25, c[0x0][0x2d0], -R141.reuse ;  /* 0x0000b40019197a23 */ /* 0x100fe2000001088d */
[----:B-1----:R-:W-:Y:S01]  /*96d0*/  FMNMX.FTZ R135, R4, R135, !PT ;  /* 0x0000008704877209 */ /* 0x002fe20007810000 */
[----:B------:R-:W-:Y:S01]  /*96e0*/  MUFU.EX2 R33, R24 ;  /* 0x0000001800217308 */ /* 0x000fe20000000800 */
[--C-:B------:R-:W-:Y:S02]  /*96f0*/  FFMA.FTZ R23, R23, c[0x0][0x2d0], -R141.reuse ;  /* 0x0000b40017177a23 */ /* 0x100fe4000001088d */
[C---:B------:R-:W-:Y:S01]  /*9700*/  FSETP.NEU.FTZ.AND P0, PT, R135.reuse, -INF , PT ;  /* 0xff8000008700780b */ /* 0x040fe20003f1d000 */
[----:B------:R-:W-:Y:S02]  /*9710*/  FMUL.FTZ R143, R135, c[0x0][0x2d0] ;  /* 0x0000b400878f7a20 */ /* 0x000fe40000410000 */
[----:B------:R-:W-:Y:S03]  /*9720*/  FFMA.FTZ R18, R18, c[0x0][0x2d0], -R141 ;  /* 0x0000b40012127a23 */ /* 0x000fe6000001088d */
[----:B------:R-:W-:Y:S01]  /*9730*/  FSEL R143, R143, RZ, P0 ;  /* 0x000000ff8f8f7208 */ /* 0x000fe20000000000 */
[----:B------:R-:W1:Y:S04]  /*9740*/  MUFU.EX2 R219, R25 ;  /* 0x0000001900db7308 */ /* 0x000e680000000800 */
[--C-:B------:R-:W-:Y:S02]  /*9750*/  FFMA.FTZ R19, R19, c[0x0][0x2d0], -R143.reuse ;  /* 0x0000b40013137a23 */ /* 0x100fe4000001088f */
[--C-:B------:R-:W-:Y:S01]  /*9760*/  FFMA.FTZ R20, R20, c[0x0][0x2d0], -R143.reuse ;  /* 0x0000b40014147a23 */ /* 0x100fe2000001088f */
[----:B--2---:R-:W-:Y:S01]  /*9770*/  FMNMX.FTZ R3, R0, R2, !PT ;  /* 0x0000000200037209 */ /* 0x004fe20007810000 */
[--C-:B------:R-:W-:Y:S01]  /*9780*/  FFMA.FTZ R2, R26, c[0x0][0x2d0], -R143.reuse ;  /* 0x0000b4001a027a23 */ /* 0x100fe2000001088f */
[----:B------:R-:W-:Y:S01]  /*9790*/  FSEL R0, R137, RZ, P2 ;  /* 0x000000ff89007208 */ /* 0x000fe20001000000 */
[----:B------:R-:W-:Y:S01]  /*97a0*/  MUFU.EX2 R44, R19 ;  /* 0x00000013002c7308 */ /* 0x000fe20000000800 */
[----:B------:R-:W-:Y:S01]  /*97b0*/  FFMA.FTZ R16, R16, c[0x0][0x2d0], -R143 ;  /* 0x0000b40010107a23 */ /* 0x000fe2000001088f */
[----:B------:R-:W2:Y:S02]  /*97c0*/  SHFL.BFLY PT, R4, R3, 0x1, 0x1f ;  /* 0x0c201f0003047f89 */ /* 0x000ea400000e0000 */
[----:B------:R-:W-:Y:S04]  /*97d0*/  FADD.FTZ R0, -R0, R132 ;  /* 0x0000008400007221 */ /* 0x000fe80000010100 */
[----:B------:R-:W-:Y:S02]  /*97e0*/  FMUL.FTZ R0, R0, c[0x0][0x2d0] ;  /* 0x0000b40000007a20 */ /* 0x000fe40000410000 */
[----:B------:R3:W-:Y:S01]  /*97f0*/  MUFU.EX2 R28, R2 ;  /* 0x00000002001c7308 */ /* 0x0007e20000000800 */
[----:B-1----:R-:W-:Y:S09]  /*9800*/  F2FP.PACK_AB R194, R33, R219 ;  /* 0x000000db21c2723e */ /* 0x002ff200000000ff */
[----:B------:R1:W4:Y:S01]  /*9810*/  MUFU.EX2 R133, R0 ;  /* 0x0000000000857308 */ /* 0x0003220000000800 */
[----:B--2---:R-:W-:Y:S09]  /*9820*/  FMNMX.FTZ R3, R3, R4, !PT ;  /* 0x0000000403037209 */ /* 0x004ff20007810000 */
[----:B------:R-:W-:Y:S01]  /*9830*/  MUFU.EX2 R252, R23 ;  /* 0x0000001700fc7308 */ /* 0x000fe20000000800 */
[----:B---3--:R-:W-:Y:S05]  /*9840*/  FSEL R2, R136, RZ, P1 ;  /* 0x000000ff88027208 */ /* 0x008fea0000800000 */
[----:B------:R-:W-:Y:S04]  /*9850*/  FADD.FTZ R2, -R2, R134 ;  /* 0x0000008602027221 */ /* 0x000fe80000010100 */
[----:B------:R-:W-:Y:S01]  /*9860*/  MUFU.EX2 R251, R21 ;  /* 0x0000001500fb7308 */ /* 0x000fe20000000800 */
[----:B------:R-:W-:Y:S02]  /*9870*/  FMUL.FTZ R134, R3, c[0x0][0x2d0] ;  /* 0x0000b40003867a20 */ /* 0x000fe40000410000 */
[----:B------:R-:W-:Y:S01]  /*9880*/  FMUL.FTZ R2, R2, c[0x0][0x2d0] ;  /* 0x0000b40002027a20 */ /* 0x000fe20000410000 */
[----:B-1----:R-:W-:Y:S01]  /*9890*/  FSEL R0, R135, RZ, P0 ;  /* 0x000000ff87007208 */ /* 0x002fe20000000000 */
[----:B----4-:R-:W-:Y:S01]  /*98a0*/  FMUL.FTZ R32, R133, R172 ;  /* 0x000000ac85207220 */ /* 0x010fe20000410000 */
[----:B------:R-:W-:Y:S01]  /*98b0*/  FSETP.NEU.FTZ.AND P0, PT, R3, -INF , PT ;  /* 0xff8000000300780b */ /* 0x000fe20003f1d000 */
[----:B------:R-:W-:Y:S01]  /*98c0*/  FMUL.FTZ R52, R133, R52 ;  /* 0x0000003485347220 */ /* 0x000fe20000410000 */
[----:B------:R-:W-:Y:S01]  /*98d0*/  MOV R172, R33 ;  /* 0x0000002100ac7202 */ /* 0x000fe20000000f00 */
[----:B------:R-:W-:Y:S01]  /*98e0*/  FADD.FTZ R0, -R0, R138 ;  /* 0x0000008a00007221 */ /* 0x000fe20000010100 */
[----:B------:R-:W1:Y:S01]  /*98f0*/  MUFU.EX2 R132, R2 ;  /* 0x0000000200847308 */ /* 0x000e620000000800 */
[----:B------:R-:W-:Y:S01]  /*9900*/  FSEL R134, R134, RZ, P0 ;  /* 0x000000ff86867208 */ /* 0x000fe20000000000 */
[--C-:B------:R-:W-:Y:S02]  /*9910*/  FFMA.FTZ R138, R196, c[0x0][0x2d0], -R141.reuse ;  /* 0x0000b400c48a7a23 */ /* 0x100fe4000001088d */
[----:B------:R-:W-:Y:S02]  /*9920*/  FMUL.FTZ R0, R0, c[0x0][0x2d0] ;  /* 0x0000b40000007a20 */ /* 0x000fe40000410000 */
[--C-:B------:R-:W-:Y:S02]  /*9930*/  FFMA.FTZ R4, R12, c[0x0][0x2d0], -R134.reuse ;  /* 0x0000b4000c047a23 */ /* 0x100fe40000010886 */
[--C-:B------:R-:W-:Y:S02]  /*9940*/  FFMA.FTZ R5, R5, c[0x0][0x2d0], -R134.reuse ;  /* 0x0000b40005057a23 */ /* 0x100fe40000010886 */
[----:B------:R2:W3:Y:S01]  /*9950*/  MUFU.EX2 R2, R0 ;  /* 0x0000000000027308 */ /* 0x0004e20000000800 */
        /* <DEDUP_REMOVED lines=8> */
[----:B------:R-:W-:Y:S02]  /*99e0*/  FMUL.FTZ R80, R133, R80 ;  /* 0x0000005085507220 */ /* 0x000fe40000410000 */
[C---:B-1----:R-:W-:Y:S02]  /*99f0*/  FMUL.FTZ R6, R132.reuse, R146 ;  /* 0x0000009284067220 */ /* 0x042fe40000410000 */
[C---:B------:R-:W-:Y:S02]  /*9a00*/  FMUL.FTZ R19, R132.reuse, R159 ;  /* 0x0000009f84137220 */ /* 0x040fe40000410000 */
[C---:B------:R-:W-:Y:S01]  /*9a10*/  FMUL.FTZ R54, R132.reuse, R54 ;  /* 0x0000003684367220 */ /* 0x040fe20000410000 */
[----:B------:R1:W-:Y:S01]  /*9a20*/  MUFU.EX2 R48, R4 ;  /* 0x0000000400307308 */ /* 0x0003e20000000800 */
[C---:B------:R-:W-:Y:S02]  /*9a30*/  FMUL.FTZ R55, R132.reuse, R55 ;  /* 0x0000003784377220 */ /* 0x040fe40000410000 */
[----:B------:R-:W-:Y:S02]  /*9a40*/  FMUL.FTZ R66, R132, R66 ;  /* 0x0000004284427220 */ /* 0x000fe40000410000 */
[--C-:B--2---:R-:W-:Y:S02]  /*9a50*/  FFMA.FTZ R0, R7, c[0x0][0x2d0], -R134.reuse ;  /* 0x0000b40007007a23 */ /* 0x104fe40000010886 */
[C---:B---3--:R-:W-:Y:S02]  /*9a60*/  FMUL.FTZ R24, R2.reuse, R164 ;  /* 0x000000a402187220 */ /* 0x048fe40000410000 */
[----:B------:R-:W-:Y:S01]  /*9a70*/  FMUL.FTZ R25, R2, R165 ;  /* 0x000000a502197220 */ /* 0x000fe20000410000 */
[----:B------:R-:W2:Y:S01]  /*9a80*/  MUFU.EX2 R50, R0 ;  /* 0x0000000000327308 */ /* 0x000ea20000000800 */
[----:B------:R-:W-:Y:S02]  /*9a90*/  FMUL.FTZ R7, R132, R147 ;  /* 0x0000009384077220 */ /* 0x000fe40000410000 */
[C---:B------:R-:W-:Y:S02]  /*9aa0*/  FMUL.FTZ R8, R2.reuse, R148 ;  /* 0x0000009402087220 */ /* 0x040fe40000410000 */
[C---:B----4-:R-:W-:Y:S02]  /*9ab0*/  FMUL.FTZ R5, R133.reuse, R145 ;  /* 0x0000009185057220 */ /* 0x050fe40000410000 */
[C---:B------:R-:W-:Y:S02]  /*9ac0*/  FMUL.FTZ R9, R2.reuse, R149 ;  /* 0x0000009502097220 */ /* 0x040fe40000410000 */
[C---:B------:R-:W-:Y:S01]  /*9ad0*/  FMUL.FTZ R12, R2.reuse, R152 ;  /* 0x00000098020c7220 */ /* 0x040fe20000410000 */
[----:B------:R3:W-:Y:S01]  /*9ae0*/  MUFU.EX2 R164, R138 ;  /* 0x0000008a00a47308 */ /* 0x0007e20000000800 */
[C---:B------:R-:W-:Y:S02]  /*9af0*/  FMUL.FTZ R29, R2.reuse, R169 ;  /* 0x000000a9021d7220 */ /* 0x040fe40000410000 */
[C---:B------:R-:W-:Y:S02]  /*9b00*/  FMUL.FTZ R56, R2.reuse, R56 ;  /* 0x0000003802387220 */ /* 0x040fe40000410000 */
[----:B-1----:R-:W-:Y:S02]  /*9b10*/  FMUL.FTZ R4, R133, R144 ;  /* 0x0000009085047220 */ /* 0x002fe40000410000 */
[C---:B------:R-:W-:Y:S02]  /*9b20*/  FMUL.FTZ R57, R2.reuse, R57 ;  /* 0x0000003902397220 */ /* 0x040fe40000410000 */
[C---:B------:R-:W-:Y:S01]  /*9b30*/  FMUL.FTZ R60, R2.reuse, R60 ;  /* 0x0000003c023c7220 */ /* 0x040fe20000410000 */
[----:B------:R-:W1:Y:S01]  /*9b40*/  MUFU.EX2 R35, R22 ;  /* 0x0000001600237308 */ /* 0x000e620000000800 */
[----:B------:R-:W-:Y:S02]  /*9b50*/  FMUL.FTZ R61, R2, R61 ;  /* 0x0000003d023d7220 */ /* 0x000fe40000410000 */
[----:B------:R-:W-:Y:S01]  /*9b60*/  FMUL.FTZ R67, R132, R67 ;  /* 0x0000004384437220 */ /* 0x000fe20000410000 */
[----:B--2---:R-:W-:Y:S01]  /*9b70*/  F2FP.PACK_AB R145, R50, R45 ;  /* 0x0000002d3291723e */ /* 0x004fe200000000ff */
[----:B------:R-:W-:Y:S02]  /*9b80*/  FFMA.FTZ R0, R13, c[0x0][0x2d0], -R134 ;  /* 0x0000b4000d007a23 */ /* 0x000fe40000010886 */
[----:B------:R-:W-:Y:S02]  /*9b90*/  FMUL.FTZ R13, R2, R153 ;  /* 0x00000099020d7220 */ /* 0x000fe40000410000 */
[C---:B------:R-:W-:Y:S01]  /*9ba0*/  FMUL.FTZ R70, R132.reuse, R70 ;  /* 0x0000004684467220 */ /* 0x040fe20000410000 */
[----:B------:R2:W4:Y:S01]  /*9bb0*/  MUFU.EX2 R49, R0 ;  /* 0x0000000000317308 */ /* 0x0005220000000800 */
[----:B------:R-:W-:Y:S02]  /*9bc0*/  FMUL.FTZ R71, R132, R71 ;  /* 0x0000004784477220 */ /* 0x000fe40000410000 */
[----:B------:R-:W-:Y:S02]  /*9bd0*/  FMUL.FTZ R72, R2, R72 ;  /* 0x0000004802487220 */ /* 0x000fe40000410000 */
[----:B---3--:R-:W-:Y:S02]  /*9be0*/  FFMA.FTZ R138, R198, c[0x0][0x2d0], -R141 ;  /* 0x0000b400c68a7a23 */ /* 0x008fe4000001088d */
[C---:B------:R-:W-:Y:S02]  /*9bf0*/  FMUL.FTZ R73, R2.reuse, R73 ;  /* 0x0000004902497220 */ /* 0x040fe40000410000 */
[C---:B------:R-:W-:Y:S01]  /*9c00*/  FMUL.FTZ R76, R2.reuse, R76 ;  /* 0x0000004c024c7220 */ /* 0x040fe20000410000 */
[----:B------:R3:W-:Y:S01]  /*9c10*/  MUFU.EX2 R40, R20 ;  /* 0x0000001400287308 */ /* 0x0007e20000000800 */
[----:B------:R-:W-:Y:S02]  /*9c20*/  FMUL.FTZ R77, R2, R77 ;  /* 0x0000004d024d7220 */ /* 0x000fe40000410000 */
[C---:B------:R-:W-:Y:S01]  /*9c30*/  FMUL.FTZ R81, R133.reuse, R81 ;  /* 0x0000005185517220 */ /* 0x040fe20000410000 */
[-C--:B-1----:R-:W-:Y:S01]  /*9c40*/  F2FP.PACK_AB R195, R34, R35.reuse ;  /* 0x0000002322c3723e */ /* 0x082fe200000000ff */
[C---:B------:R-:W-:Y:S01]  /*9c50*/  FMUL.FTZ R34, R132.reuse, R174 ;  /* 0x000000ae84227220 */ /* 0x040fe20000410000 */
[----:B------:R-:W-:Y:S01]  /*9c60*/  MOV R174, R35 ;  /* 0x0000002300ae7202 */ /* 0x000fe20000000f00 */
[C---:B------:R-:W-:Y:S01]  /*9c70*/  FMUL.FTZ R35, R132.reuse, R175 ;  /* 0x000000af84237220 */ /* 0x040fe20000410000 */
[----:B------:R-:W-:Y:S01]  /*9c80*/  MOV R175, R219 ;  /* 0x000000db00af7202 */ /* 0x000fe20000000f00 */
[C---:B------:R-:W-:Y:S01]  /*9c90*/  FMUL.FTZ R82, R132.reuse, R82 ;  /* 0x0000005284527220 */ /* 0x040fe20000410000 */
[----:B------:R-:W1:Y:S01]  /*9ca0*/  MUFU.EX2 R51, R18 ;  /* 0x0000001200337308 */ /* 0x000e620000000800 */
[----:B------:R-:W-:Y:S02]  /*9cb0*/  FMUL.FTZ R83, R132, R83 ;  /* 0x0000005384537220 */ /* 0x000fe40000410000 */
[----:B------:R-:W-:Y:S01]  /*9cc0*/  FMUL.FTZ R84, R133, R84 ;  /* 0x0000005485547220 */ /* 0x000fe20000410000 */
[----:B--2---:R-:W-:Y:S01]  /*9cd0*/  FSEL R0, R3, RZ, P0 ;  /* 0x000000ff03007208 */ /* 0x004fe20000000000 */
[----:B------:R-:W-:Y:S01]  /*9ce0*/  FMUL.FTZ R85, R133, R85 ;  /* 0x0000005585557220 */ /* 0x000fe20000410000 */
[----:B----4-:R-:W-:Y:S01]  /*9cf0*/  F2FP.PACK_AB R147, R48, R49 ;  /* 0x000000313093723e */ /* 0x010fe200000000ff */
[----:B------:R-:W-:Y:S01]  /*9d00*/  FMUL.FTZ R86, R132, R86 ;  /* 0x0000005684567220 */ /* 0x000fe20000410000 */
[----:B------:R-:W-:Y:S01]  /*9d10*/  ISETP.GT.AND P0, PT, R242, UR4, PT ;  /* 0x00000004f2007c0c */ /* 0x000fe2000bf04270 */
[----:B------:R-:W-:Y:S01]  /*9d20*/  FADD.FTZ R0, -R0, R139 ;  /* 0x0000008b00007221 */ /* 0x000fe20000010100 */
[----:B------:R-:W-:Y:S01]  /*9d30*/  MOV R139, R28 ;  /* 0x0000001c008b7202 */ /* 0x000fe20000000f00 */
[----:B------:R-:W-:Y:S01]  /*9d40*/  FMUL.FTZ R28, R2, R168 ;  /* 0x000000a8021c7220 */ /* 0x000fe20000410000 */
[----:B------:R-:W2:Y:S01]  /*9d50*/  MUFU.EX2 R41, R17 ;  /* 0x0000001100297308 */ /* 0x000ea20000000800 */
[----:B------:R-:W-:Y:S01]  /*9d60*/  FMUL.FTZ R0, R0, c[0x0][0x2d0] ;  /* 0x0000b40000007a20 */ /* 0x000fe20000410000 */
[----:B------:R-:W-:Y:S01]  /*9d70*/  F2FP.PACK_AB R146, R139, R44 ;  /* 0x0000002c8b92723e */ /* 0x000fe200000000ff */
[----:B---3--:R-:W3:Y:S01]  /*9d80*/  LDSM.16.MT88.4 R20, [R225+0x2080] ;  /* 0x00208000e114783b */ /* 0x008ee20000004200 */
[----:B------:R-:W-:Y:S01]  /*9d90*/  FMUL.FTZ R87, R132, R87 ;  /* 0x0000005784577220 */ /* 0x000fe20000410000 */
[----:B------:R-:W-:Y:S01]  /*9da0*/  IADD3 R242, R242, -0x1, RZ ;  /* 0xfffffffff2f27810 */ /* 0x000fe20007ffe0ff */
[C---:B------:R-:W-:Y:S02]  /*9db0*/  FMUL.FTZ R88, R2.reuse, R88 ;  /* 0x0000005802587220 */ /* 0x040fe40000410000 */
[C---:B------:R-:W-:Y:S02]  /*9dc0*/  FMUL.FTZ R89, R2.reuse, R89 ;  /* 0x0000005902597220 */ /* 0x040fe40000410000 */
[----:B------:R-:W4:Y:S01]  /*9dd0*/  MUFU.EX2 R0, R0 ;  /* 0x0000000000007308 */ /* 0x000f220000000800 */
[----:B------:R-:W-:Y:S01]  /*9de0*/  FMUL.FTZ R92, R2, R92 ;  /* 0x0000005c025c7220 */ /* 0x000fe20000410000 */
[----:B-1----:R-:W-:Y:S01]  /*9df0*/  F2FP.PACK_AB R192, R252, R51 ;  /* 0x00000033fcc0723e */ /* 0x002fe200000000ff */
[----:B------:R-:W-:Y:S02]  /*9e00*/  FMUL.FTZ R18, R132, R158 ;  /* 0x0000009e84127220 */ /* 0x000fe40000410000 */
[----:B------:R-:W-:Y:S02]  /*9e10*/  FMUL.FTZ R93, R2, R93 ;  /* 0x0000005d025d7220 */ /* 0x000fe40000410000 */
[C---:B------:R-:W-:Y:S02]  /*9e20*/  FMUL.FTZ R96, R133.reuse, R96 ;  /* 0x0000006085607220 */ /* 0x040fe40000410000 */
[----:B------:R-:W-:Y:S01]  /*9e30*/  FMUL.FTZ R97, R133, R97 ;  /* 0x0000006185617220 */ /* 0x000fe20000410000 */
[----:B------:R-:W1:Y:S01]  /*9e40*/  MUFU.EX2 R220, R16 ;  /* 0x0000001000dc7308 */ /* 0x000e620000000800 */
[C---:B------:R-:W-:Y:S02]  /*9e50*/  FMUL.FTZ R98, R132.reuse, R98 ;  /* 0x0000006284627220 */ /* 0x040fe40000410000 */
[C---:B------:R-:W-:Y:S01]  /*9e60*/  FMUL.FTZ R99, R132.reuse, R99 ;  /* 0x0000006384637220 */ /* 0x040fe20000410000 */
[----:B--2---:R-:W-:Y:S01]  /*9e70*/  F2FP.PACK_AB R193, R251, R41 ;  /* 0x00000029fbc1723e */ /* 0x004fe200000000ff */
[C---:B------:R-:W-:Y:S02]  /*9e80*/  FMUL.FTZ R17, R133.reuse, R157 ;  /* 0x0000009d85117220 */ /* 0x040fe40000410000 */
[C---:B------:R-:W-:Y:S02]  /*9e90*/  FMUL.FTZ R100, R133.reuse, R100 ;  /* 0x0000006485647220 */ /* 0x040fe40000410000 */
[C---:B------:R-:W-:Y:S02]  /*9ea0*/  FMUL.FTZ R101, R133.reuse, R101 ;  /* 0x0000006585657220 */ /* 0x040fe40000410000 */
[C---:B------:R-:W-:Y:S02]  /*9eb0*/  FMUL.FTZ R102, R132.reuse, R102 ;  /* 0x0000006684667220 */ /* 0x040fe40000410000 */
[----:B------:R-:W-:Y:S02]  /*9ec0*/  FMUL.FTZ R103, R132, R103 ;  /* 0x0000006784677220 */ /* 0x000fe40000410000 */
[----:B----4-:R-:W-:Y:S01]  /*9ed0*/  FMUL.FTZ R26, R0, R166 ;  /* 0x000000a6001a7220 */ /* 0x010fe20000410000 */
[----:B------:R-:W-:Y:S01]  /*9ee0*/  MOV R166, R44 ;  /* 0x0000002c00a67202 */ /* 0x000fe20000000f00 */
[----:B------:R-:W-:Y:S02]  /*9ef0*/  FMUL.FTZ R44, R2, R184 ;  /* 0x000000b8022c7220 */ /* 0x000fe40000410000 */
[----:B------:R2:W-:Y:S01]  /*9f00*/  MUFU.EX2 R184, R138 ;  /* 0x0000008a00b87308 */ /* 0x0005e20000000800 */
[C---:B------:R-:W-:Y:S02]  /*9f10*/  FMUL.FTZ R46, R0.reuse, R186 ;  /* 0x000000ba002e7220 */ /* 0x040fe40000410000 */
[----:B------:R-:W-:Y:S01]  /*9f20*/  FMUL.FTZ R27, R0, R167 ;  /* 0x000000a7001b7220 */ /* 0x000fe20000410000 */
[-C--:B---3--:R-:W-:Y:S05]  /*9f30*/  HMMA.16816.F32 R4, R192, R20.reuse, R4 ;  /* 0x00000014c004723c */ /* 0x088fea0000001804 */
[----:B------:R-:W-:Y:S01]  /*9f40*/  MOV R167, R45 ;  /* 0x0000002d00a77202 */ /* 0x000fe20000000f00 */
[----:B------:R-:W-:Y:S01]  /*9f50*/  FMUL.FTZ R45, R2, R185 ;  /* 0x000000b9022d7220 */ /* 0x000fe20000410000 */
[----:B------:R-:W-:Y:S01]  /*9f60*/  MOV R185, R48 ;  /* 0x0000003000b97202 */ /* 0x000fe20000000f00 */
[C---:B------:R-:W-:Y:S01]  /*9f70*/  FMUL.FTZ R48, R133.reuse, R188 ;  /* 0x000000bc85307220 */ /* 0x040fe20000410000 */
[----:B-1----:R-:W-:Y:S03]  /*9f80*/  F2FP.PACK_AB R144, R40, R220 ;  /* 0x000000dc2890723e */ /* 0x002fe600000000ff */
[C---:B------:R-:W-:Y:S02]  /*9f90*/  FMUL.FTZ R30, R0.reuse, R170 ;  /* 0x000000aa001e7220 */ /* 0x040fe40000410000 */
[C---:B------:R-:W-:Y:S01]  /*9fa0*/  FMUL.FTZ R42, R0.reuse, R182 ;  /* 0x000000b6002a7220 */ /* 0x040fe20000410000 */
[----:B------:R-:W-:Y:S01]  /*9fb0*/  MOV R182, R49 ;  /* 0x0000003100b67202 */ /* 0x000fe20000000f00 */
[----:B------:R-:W-:Y:S02]  /*9fc0*/  FMUL.FTZ R49, R133, R189 ;  /* 0x000000bd85317220 */ /* 0x000fe40000410000 */
[C---:B------:R-:W-:Y:S02]  /*9fd0*/  FMUL.FTZ R43, R0.reuse, R183 ;  /* 0x000000b7002b7220 */ /* 0x040fe40000410000 */
[--C-:B--2---:R-:W-:Y:S02]  /*9fe0*/  FFMA.FTZ R138, R197, c[0x0][0x2d0], -R142.reuse ;  /* 0x0000b400c58a7a23 */ /* 0x104fe4000001088e */
[C---:B------:R-:W-:Y:S02]  /*9ff0*/  FMUL.FTZ R10, R0.reuse, R150 ;  /* 0x00000096000a7220 */ /* 0x040fe40000410000 */
[----:B------:R1:W-:Y:S01]  /*a000*/  MUFU.EX2 R165, R138 ;  /* 0x0000008a00a57308 */ /* 0x0003e20000000800 */
[C---:B------:R-:W-:Y:S02]  /*a010*/  FMUL.FTZ R11, R0.reuse, R151 ;  /* 0x00000097000b7220 */ /* 0x040fe40000410000 */
[----:B------:R-:W2:Y:S01]  /*a020*/  LDSM.16.MT88.4 R148, [R228+0x2080] ;  /* 0x00208000e494783b */ /* 0x000ea20000004200 */
[C---:B------:R-:W-:Y:S02]  /*a030*/  FMUL.FTZ R14, R0.reuse, R154 ;  /* 0x0000009a000e7220 */ /* 0x040fe40000410000 */
[C---:B------:R-:W-:Y:S02]  /*a040*/  FMUL.FTZ R15, R0.reuse, R155 ;  /* 0x0000009b000f7220 */ /* 0x040fe40000410000 */
[C---:B------:R-:W-:Y:S03]  /*a050*/  HMMA.16816.F32 R8, R144.reuse, R20, R8 ;  /* 0x000000149008723c */ /* 0x040fe60000001808 */
[----:B------:R-:W3:Y:S01]  /*a060*/  LDSM.16.MT88.4 R152, [R227+0x2080] ;  /* 0x00208000e398783b */ /* 0x000ee20000004200 */
[C---:B------:R-:W-:Y:S02]  /*a070*/  FMUL.FTZ R47, R0.reuse, R187 ;  /* 0x000000bb002f7220 */ /* 0x040fe40000410000 */
[C---:B------:R-:W-:Y:S02]  /*a080*/  FMUL.FTZ R16, R133.reuse, R156 ;  /* 0x0000009c85107220 */ /* 0x040fe40000410000 */
[-C--:B------:R-:W-:Y:S03]  /*a090*/  HMMA.16816.F32 R12, R144, R22.reuse, R12 ;  /* 0x00000016900c723c */ /* 0x080fe6000000180c */
[----:B------:R-:W-:Y:S01]  /*a0a0*/  LDSM.16.MT88.4 R156, [R226+0x2880] ;  /* 0x00288000e29c783b */ /* 0x000fe20000004200 */
[C---:B------:R-:W-:Y:S02]  /*a0b0*/  FMUL.FTZ R20, R133.reuse, R160 ;  /* 0x000000a085147220 */ /* 0x040fe40000410000 */
[----:B------:R-:W-:Y:S02]  /*a0c0*/  FMUL.FTZ R21, R133, R161 ;  /* 0x000000a185157220 */ /* 0x000fe40000410000 */
[C---:B------:R-:W-:Y:S04]  /*a0d0*/  HMMA.16816.F32 R16, R192.reuse, R22, R16 ;  /* 0x00000016c010723c */ /* 0x040fe80000001810 */
[--C-:B-1----:R-:W-:Y:S02]  /*a0e0*/  FFMA.FTZ R138, R199, c[0x0][0x2d0], -R142.reuse ;  /* 0x0000b400c78a7a23 */ /* 0x102fe4000001088e */
[----:B------:R-:W-:Y:S01]  /*a0f0*/  FMUL.FTZ R31, R0, R171 ;  /* 0x000000ab001f7220 */ /* 0x000fe20000410000 */
[----:B------:R-:W-:Y:S01]  /*a100*/  MOV R171, R40 ;  /* 0x0000002800ab7202 */ /* 0x000fe20000000f00 */
[----:B------:R1:W-:Y:S01]  /*a110*/  MUFU.EX2 R186, R138 ;  /* 0x0000008a00ba7308 */ /* 0x0003e20000000800 */
[C---:B------:R-:W-:Y:S01]  /*a120*/  FMUL.FTZ R22, R132.reuse, R162 ;  /* 0x000000a284167220 */ /* 0x040fe20000410000 */
[----:B------:R-:W-:Y:S02]  /*a130*/  LDSM.16.MT88.4 R196, [R227+0x3080] ;  /* 0x00308000e3c4783b */ /* 0x000fe40000004200 */
[----:B------:R-:W-:Y:S02]  /*a140*/  FMUL.FTZ R23, R132, R163 ;  /* 0x000000a384177220 */ /* 0x000fe40000410000 */
[----:B------:R-:W-:Y:S01]  /*a150*/  FMUL.FTZ R40, R2, R180 ;  /* 0x000000b402287220 */ /* 0x000fe20000410000 */
[----:B------:R-:W-:Y:S01]  /*a160*/  MOV R180, R220 ;  /* 0x000000dc00b47202 */ /* 0x000fe20000000f00 */
[C---:B------:R-:W-:Y:S02]  /*a170*/  FMUL.FTZ R58, R0.reuse, R58 ;  /* 0x0000003a003a7220 */ /* 0x040fe40000410000 */
[----:B------:R-:W-:Y:S01]  /*a180*/  LDSM.16.MT88.4 R160, [R228+0x2880] ;  /* 0x00288000e4a0783b */ /* 0x000fe20000004200 */
[-C--:B------:R-:W-:Y:S03]  /*a190*/  HMMA.16816.F32 R20, R192, R36.reuse, R20 ;  /* 0x00000024c014723c */ /* 0x080fe60000001814 */
[C---:B------:R-:W-:Y:S02]  /*a1a0*/  FMUL.FTZ R59, R0.reuse, R59 ;  /* 0x0000003b003b7220 */ /* 0x040fe40000410000 */
[C---:B------:R-:W-:Y:S02]  /*a1b0*/  FMUL.FTZ R62, R0.reuse, R62 ;  /* 0x0000003e003e7220 */ /* 0x040fe40000410000 */
[C---:B------:R-:W-:Y:S01]  /*a1c0*/  FMUL.FTZ R63, R0.reuse, R63 ;  /* 0x0000003f003f7220 */ /* 0x040fe20000410000 */
[C---:B------:R-:W-:Y:S04]  /*a1d0*/  HMMA.16816.F32 R24, R144.reuse, R36, R24 ;  /* 0x000000249018723c */ /* 0x040fe80000001818 */
[----:B------:R-:W-:Y:S02]  /*a1e0*/  FMUL.FTZ R74, R0, R74 ;  /* 0x0000004a004a7220 */ /* 0x000fe40000410000 */
[--C-:B-1----:R-:W-:Y:S02]  /*a1f0*/  FFMA.FTZ R138, R200, c[0x0][0x2d0], -R141.reuse ;  /* 0x0000b400c88a7a23 */ /* 0x102fe4000001088d */
[-C--:B------:R-:W-:Y:S02]  /*a200*/  HMMA.16816.F32 R28, R144, R38.reuse, R28 ;  /* 0x00000026901c723c */ /* 0x080fe4000000181c */
[----:B------:R1:W-:Y:S02]  /*a210*/  MUFU.EX2 R188, R138 ;  /* 0x0000008a00bc7308 */ /* 0x0003e40000000800 */
[C---:B------:R-:W-:Y:S01]  /*a220*/  FMUL.FTZ R36, R133.reuse, R176 ;  /* 0x000000b085247220 */ /* 0x040fe20000410000 */
[----:B------:R-:W-:Y:S01]  /*a230*/  MOV R176, R41 ;  /* 0x0000002900b07202 */ /* 0x000fe20000000f00 */
[----:B------:R-:W-:Y:S01]  /*a240*/  FMUL.FTZ R37, R133, R177 ;  /* 0x000000b185257220 */ /* 0x000fe20000410000 */
[----:B------:R-:W-:Y:S01]  /*a250*/  MOV R177, R51 ;  /* 0x0000003300b17202 */ /* 0x000fe20000000f00 */
[C---:B------:R-:W-:Y:S04]  /*a260*/  HMMA.16816.F32 R32, R192.reuse, R38, R32 ;  /* 0x00000026c020723c */ /* 0x040fe80000001820 */
[----:B------:R-:W-:Y:S01]  /*a270*/  FMUL.FTZ R41, R2, R181 ;  /* 0x000000b502297220 */ /* 0x000fe20000410000 */
[----:B------:R-:W-:Y:S01]  /*a280*/  MOV R181, R50 ;  /* 0x0000003200b57202 */ /* 0x000fe20000000f00 */
[C---:B------:R-:W-:Y:S02]  /*a290*/  FMUL.FTZ R50, R132.reuse, R190 ;  /* 0x000000be84327220 */ /* 0x040fe40000410000 */
[C---:B------:R-:W-:Y:S01]  /*a2a0*/  FMUL.FTZ R39, R132.reuse, R179 ;  /* 0x000000b384277220 */ /* 0x040fe20000410000 */
[----:B------:R-:W-:Y:S03]  /*a2b0*/  MOV R179, R252 ;  /* 0x000000fc00b37202 */ /* 0x000fe60000000f00 */
[C---:B------:R-:W-:Y:S01]  /*a2c0*/  FMUL.FTZ R38, R132.reuse, R178 ;  /* 0x000000b284267220 */ /* 0x040fe20000410000 */
[----:B------:R-:W-:Y:S01]  /*a2d0*/  MOV R178, R251 ;  /* 0x000000fb00b27202 */ /* 0x000fe20000000f00 */
[----:B------:R-:W-:Y:S02]  /*a2e0*/  FMUL.FTZ R51, R132, R191 ;  /* 0x000000bf84337220 */ /* 0x000fe40000410000 */
[C---:B------:R-:W-:Y:S02]  /*a2f0*/  FMUL.FTZ R75, R0.reuse, R75 ;  /* 0x0000004b004b7220 */ /* 0x040fe40000410000 */
[----:B-1----:R-:W-:Y:S01]  /*a300*/  FFMA.FTZ R138, R203, c[0x0][0x2d0], -R141 ;  /* 0x0000b400cb8a7a23 */ /* 0x002fe2000001088d */
[-C--:B--2---:R-:W-:Y:S03]  /*a310*/  HMMA.16816.F32 R36, R192, R148.reuse, R36 ;  /* 0x00000094c024723c */ /* 0x084fe60000001824 */
[----:B------:R1:W-:Y:S01]  /*a320*/  MUFU.EX2 R170, R138 ;  /* 0x0000008a00aa7308 */ /* 0x0003e20000000800 */
[C---:B------:R-:W-:Y:S02]  /*a330*/  FMUL.FTZ R78, R0.reuse, R78 ;  /* 0x0000004e004e7220 */ /* 0x040fe40000410000 */
[C---:B------:R-:W-:Y:S02]  /*a340*/  FMUL.FTZ R79, R0.reuse, R79 ;  /* 0x0000004f004f7220 */ /* 0x040fe40000410000 */
[C---:B------:R-:W-:Y:S04]  /*a350*/  HMMA.16816.F32 R40, R144.reuse, R148, R40 ;  /* 0x000000949028723c */ /* 0x040fe80000001828 */
[C---:B------:R-:W-:Y:S02]  /*a360*/  FMUL.FTZ R90, R0.reuse, R90 ;  /* 0x0000005a005a7220 */ /* 0x040fe40000410000 */
[C---:B------:R-:W-:Y:S02]  /*a370*/  FMUL.FTZ R91, R0.reuse, R91 ;  /* 0x0000005b005b7220 */ /* 0x040fe40000410000 */
[-C--:B------:R-:W-:Y:S04]  /*a380*/  HMMA.16816.F32 R44, R144, R150.reuse, R44 ;  /* 0x00000096902c723c */ /* 0x080fe8000000182c */
[C---:B------:R-:W-:Y:S02]  /*a390*/  FMUL.FTZ R94, R0.reuse, R94 ;  /* 0x0000005e005e7220 */ /* 0x040fe40000410000 */
[----:B------:R-:W-:Y:S02]  /*a3a0*/  FMUL.FTZ R95, R0, R95 ;  /* 0x0000005f005f7220 */ /* 0x000fe40000410000 */
[C---:B------:R-:W-:Y:S01]  /*a3b0*/  HMMA.16816.F32 R48, R192.reuse, R150, R48 ;  /* 0x00000096c030723c */ /* 0x040fe20000001830 */
[----:B------:R-:W2:Y:S03]  /*a3c0*/  LDSM.16.MT88.4 R148, [R225+0x3880] ;  /* 0x00388000e194783b */ /* 0x000ea60000004200 */
[--C-:B-1----:R-:W-:Y:S02]  /*a3d0*/  FFMA.FTZ R138, R201, c[0x0][0x2d0], -R142.reuse ;  /* 0x0000b400c98a7a23 */ /* 0x102fe4000001088e */
[C---:B------:R-:W-:Y:S02]  /*a3e0*/  FMUL.FTZ R104, R2.reuse, R104 ;  /* 0x0000006802687220 */ /* 0x040fe40000410000 */
[-C--:B---3--:R-:W-:Y:S01]  /*a3f0*/  HMMA.16816.F32 R52, R192, R152.reuse, R52 ;  /* 0x00000098c034723c */ /* 0x088fe20000001834 */
[----:B------:R1:W-:Y:S03]  /*a400*/  MUFU.EX2 R189, R138 ;  /* 0x0000008a00bd7308 */ /* 0x0003e60000000800 */
[----:B------:R-:W-:Y:S02]  /*a410*/  FMUL.FTZ R105, R2, R105 ;  /* 0x0000006902697220 */ /* 0x000fe40000410000 */
[C---:B------:R-:W-:Y:S02]  /*a420*/  FMUL.FTZ R106, R0.reuse, R106 ;  /* 0x0000006a006a7220 */ /* 0x040fe40000410000 */
[C---:B------:R-:W-:Y:S04]  /*a430*/  HMMA.16816.F32 R56, R144.reuse, R152, R56 ;  /* 0x000000989038723c */ /* 0x040fe80000001838 */
[----:B------:R-:W-:Y:S02]  /*a440*/  FMUL.FTZ R107, R0, R107 ;  /* 0x0000006b006b7220 */ /* 0x000fe40000410000 */
[C---:B------:R-:W-:Y:S02]  /*a450*/  FMUL.FTZ R108, R2.reuse, R108 ;  /* 0x0000006c026c7220 */ /* 0x040fe40000410000 */
[-C--:B------:R-:W-:Y:S04]  /*a460*/  HMMA.16816.F32 R60, R144, R154.reuse, R60 ;  /* 0x0000009a903c723c */ /* 0x080fe8000000183c */
[----:B------:R-:W-:Y:S02]  /*a470*/  FMUL.FTZ R109, R2, R109 ;  /* 0x0000006d026d7220 */ /* 0x000fe40000410000 */
[----:B------:R-:W-:Y:S02]  /*a480*/  FMUL.FTZ R110, R0, R110 ;  /* 0x0000006e006e7220 */ /* 0x000fe40000410000 */
[C---:B------:R-:W-:Y:S01]  /*a490*/  HMMA.16816.F32 R64, R192.reuse, R154, R64 ;  /* 0x0000009ac040723c */ /* 0x040fe20000001840 */
[----:B------:R-:W3:Y:S03]  /*a4a0*/  LDSM.16.MT88.4 R152, [R226+0x3880] ;  /* 0x00388000e298783b */ /* 0x000ee60000004200 */
[----:B-1----:R-:W-:Y:S02]  /*a4b0*/  FFMA.FTZ R138, R204, c[0x0][0x2d0], -R142 ;  /* 0x0000b400cc8a7a23 */ /* 0x002fe4000001088e */
[----:B------:R-:W-:Y:S02]  /*a4c0*/  FMUL.FTZ R111, R0, R111 ;  /* 0x0000006f006f7220 */ /* 0x000fe40000410000 */
[----:B------:R1:W-:Y:S01]  /*a4d0*/  MUFU.EX2 R168, R138 ;  /* 0x0000008a00a87308 */ /* 0x0003e20000000800 */
[-C--:B--2---:R-:W-:Y:S03]  /*a4e0*/  HMMA.16816.F32 R68, R192, R148.reuse, R68 ;  /* 0x00000094c044723c */ /* 0x084fe60000001844 */
[C---:B------:R-:W-:Y:S02]  /*a4f0*/  FMUL.FTZ R112, R133.reuse, R112 ;  /* 0x0000007085707220 */ /* 0x040fe40000410000 */
[C---:B------:R-:W-:Y:S02]  /*a500*/  FMUL.FTZ R113, R133.reuse, R113 ;  /* 0x0000007185717220 */ /* 0x040fe40000410000 */
[C---:B------:R-:W-:Y:S01]  /*a510*/  FMUL.FTZ R114, R132.reuse, R114 ;  /* 0x0000007284727220 */ /* 0x040fe20000410000 */
[C---:B------:R-:W-:Y:S04]  /*a520*/  HMMA.16816.F32 R72, R144.reuse, R148, R72 ;  /* 0x000000949048723c */ /* 0x040fe80000001848 */
[----:B------:R-:W-:Y:S02]  /*a530*/  FMUL.FTZ R115, R132, R115 ;  /* 0x0000007384737220 */ /* 0x000fe40000410000 */
[C---:B------:R-:W-:Y:S02]  /*a540*/  FMUL.FTZ R120, R2.reuse, R120 ;  /* 0x0000007802787220 */ /* 0x040fe40000410000 */
[-C--:B------:R-:W-:Y:S04]  /*a550*/  HMMA.16816.F32 R76, R144, R150.reuse, R76 ;  /* 0x00000096904c723c */ /* 0x080fe8000000184c */
[----:B------:R-:W-:Y:S02]  /*a560*/  FMUL.FTZ R121, R2, R121 ;  /* 0x0000007902797220 */ /* 0x000fe40000410000 */
[----:B------:R-:W-:Y:S02]  /*a570*/  FMUL.FTZ R122, R0, R122 ;  /* 0x0000007a007a7220 */ /* 0x000fe40000410000 */
[C---:B------:R-:W-:Y:S01]  /*a580*/  HMMA.16816.F32 R80, R192.reuse, R150, R80 ;  /* 0x00000096c050723c */ /* 0x040fe20000001850 */
[----:B------:R-:W2:Y:S03]  /*a590*/  LDSM.16.MT88.4 R148, [R228+0x3880] ;  /* 0x00388000e494783b */ /* 0x000ea60000004200 */
[--C-:B-1----:R-:W-:Y:S02]  /*a5a0*/  FFMA.FTZ R138, R202, c[0x0][0x2d0], -R143.reuse ;  /* 0x0000b400ca8a7a23 */ /* 0x102fe4000001088f */
[----:B------:R-:W-:Y:S02]  /*a5b0*/  FMUL.FTZ R123, R0, R123 ;  /* 0x0000007b007b7220 */ /* 0x000fe40000410000 */
[-C--:B---3--:R-:W-:Y:S01]  /*a5c0*/  HMMA.16816.F32 R84, R192, R152.reuse, R84 ;  /* 0x00000098c054723c */ /* 0x088fe20000001854 */
[----:B------:R1:W-:Y:S03]  /*a5d0*/  MUFU.EX2 R183, R138 ;  /* 0x0000008a00b77308 */ /* 0x0003e60000000800 */
[C---:B------:R-:W-:Y:S02]  /*a5e0*/  FMUL.FTZ R124, R2.reuse, R124 ;  /* 0x0000007c027c7220 */ /* 0x040fe40000410000 */
[----:B------:R-:W-:Y:S02]  /*a5f0*/  FMUL.FTZ R125, R2, R125 ;  /* 0x0000007d027d7220 */ /* 0x000fe40000410000 */
[C---:B------:R-:W-:Y:S04]  /*a600*/  HMMA.16816.F32 R88, R144.reuse, R152, R88 ;  /* 0x000000989058723c */ /* 0x040fe80000001858 */
[C---:B------:R-:W-:Y:S02]  /*a610*/  FMUL.FTZ R126, R0.reuse, R126 ;  /* 0x0000007e007e7220 */ /* 0x040fe40000410000 */
[----:B------:R-:W-:Y:S02]  /*a620*/  FMUL.FTZ R127, R0, R127 ;  /* 0x0000007f007f7220 */ /* 0x000fe40000410000 */
[-C--:B------:R-:W-:Y:S04]  /*a630*/  HMMA.16816.F32 R92, R144, R154.reuse, R92 ;  /* 0x0000009a905c723c */ /* 0x080fe8000000185c */
[C---:B------:R-:W-:Y:S02]  /*a640*/  FMUL.FTZ R128, R133.reuse, R128 ;  /* 0x0000008085807220 */ /* 0x040fe40000410000 */
[----:B------:R-:W-:Y:S02]  /*a650*/  FMUL.FTZ R129, R133, R129 ;  /* 0x0000008185817220 */ /* 0x000fe40000410000 */
[C---:B------:R-:W-:Y:S01]  /*a660*/  HMMA.16816.F32 R96, R192.reuse, R154, R96 ;  /* 0x0000009ac060723c */ /* 0x040fe20000001860 */
[----:B------:R-:W3:Y:S03]  /*a670*/  LDSM.16.MT88.4 R152, [R227+0x3880] ;  /* 0x00388000e398783b */ /* 0x000ee60000004200 */
[--C-:B-1----:R-:W-:Y:S02]  /*a680*/  FFMA.FTZ R138, R205, c[0x0][0x2d0], -R143.reuse ;  /* 0x0000b400cd8a7a23 */ /* 0x102fe4000001088f */
[C---:B------:R-:W-:Y:S02]  /*a690*/  FMUL.FTZ R130, R132.reuse, R130 ;  /* 0x0000008284827220 */ /* 0x040fe40000410000 */
[----:B------:R1:W4:Y:S01]  /*a6a0*/  MUFU.EX2 R187, R138 ;  /* 0x0000008a00bb7308 */ /* 0x0003220000000800 */
[-C--:B--2---:R-:W-:Y:S03]  /*a6b0*/  HMMA.16816.F32 R100, R192, R148.reuse, R100 ;  /* 0x00000094c064723c */ /* 0x084fe60000001864 */
[C---:B------:R-:W-:Y:S02]  /*a6c0*/  FMUL.FTZ R131, R132.reuse, R131 ;  /* 0x0000008384837220 */ /* 0x040fe40000410000 */
[C---:B------:R-:W-:Y:S02]  /*a6d0*/  FMUL.FTZ R116, R133.reuse, R116 ;  /* 0x0000007485747220 */ /* 0x040fe40000410000 */
[----:B------:R-:W-:Y:S01]  /*a6e0*/  FMUL.FTZ R117, R133, R117 ;  /* 0x0000007585757220 */ /* 0x000fe20000410000 */
[C---:B------:R-:W-:Y:S04]  /*a6f0*/  HMMA.16816.F32 R104, R144.reuse, R148, R104 ;  /* 0x000000949068723c */ /* 0x040fe80000001868 */
[C---:B------:R-:W-:Y:S02]  /*a700*/  FMUL.FTZ R118, R132.reuse, R118 ;  /* 0x0000007684767220 */ /* 0x040fe40000410000 */
[----:B------:R-:W-:Y:S02]  /*a710*/  FMUL.FTZ R119, R132, R119 ;  /* 0x0000007784777220 */ /* 0x000fe40000410000 */
[-C--:B------:R-:W-:Y:S04]  /*a720*/  HMMA.16816.F32 R108, R144, R150.reuse, R108 ;  /* 0x00000096906c723c */ /* 0x080fe8000000186c */
[--C-:B-1----:R-:W-:Y:S04]  /*a730*/  FFMA.FTZ R138, R209, c[0x0][0x2d0], -R143.reuse ;  /* 0x0000b400d18a7a23 */ /* 0x102fe8000001088f */
[C---:B------:R-:W-:Y:S01]  /*a740*/  HMMA.16816.F32 R112, R192.reuse, R150, R112 ;  /* 0x00000096c070723c */ /* 0x040fe20000001870 */
[----:B------:R-:W1:Y:S01]  /*a750*/  LDSM.16.MT88.4 R148, [R225+0x2880] ;  /* 0x00288000e194783b */ /* 0x000e620000004200 */
[----:B------:R2:W-:Y:S06]  /*a760*/  MUFU.EX2 R169, R138 ;  /* 0x0000008a00a97308 */ /* 0x0005ec0000000800 */
[-C--:B---3--:R-:W-:Y:S08]  /*a770*/  HMMA.16816.F32 R116, R192, R152.reuse, R116 ;  /* 0x00000098c074723c */ /* 0x088ff00000001874 */
[C---:B------:R-:W-:Y:S07]  /*a780*/  HMMA.16816.F32 R120, R144.reuse, R152, R120 ;  /* 0x000000989078723c */ /* 0x040fee0000001878 */
[----:B----4-:R-:W-:Y:S01]  /*a790*/  F2FP.PACK_AB R152, R187, R183 ;  /* 0x000000b7bb98723e */ /* 0x010fe200000000ff */
[-C--:B------:R-:W-:Y:S04]  /*a7a0*/  HMMA.16816.F32 R124, R144, R154.reuse, R124 ;  /* 0x0000009a907c723c */ /* 0x080fe8000000187c */
[----:B--2---:R-:W-:Y:S03]  /*a7b0*/  FFMA.FTZ R138, R210, c[0x0][0x2d0], -R143 ;  /* 0x0000b400d28a7a23 */ /* 0x004fe6000001088f */
[----:B------:R-:W-:Y:S01]  /*a7c0*/  F2FP.PACK_AB R144, R184, R164 ;  /* 0x000000a4b890723e */ /* 0x000fe200000000ff */
[----:B------:R-:W-:Y:S01]  /*a7d0*/  HMMA.16816.F32 R128, R192, R154, R128 ;  /* 0x0000009ac080723c */ /* 0x000fe20000001880 */
[----:B------:R2:W3:Y:S03]  /*a7e0*/  MUFU.EX2 R252, R138 ;  /* 0x0000008a00fc7308 */ /* 0x0004e60000000800 */
[----:B------:R-:W-:Y:S02]  /*a7f0*/  F2FP.PACK_AB R145, R186, R165 ;  /* 0x000000a5ba91723e */ /* 0x000fe400000000ff */
[----:B------:R-:W-:Y:S02]  /*a800*/  F2FP.PACK_AB R146, R170, R188 ;  /* 0x000000bcaa92723e */ /* 0x000fe400000000ff */
[----:B------:R-:W-:Y:S07]  /*a810*/  F2FP.PACK_AB R147, R168, R189 ;  /* 0x000000bda893723e */ /* 0x000fee00000000ff */
[-C--:B-1----:R-:W-:Y:S05]  /*a820*/  HMMA.16816.F32 R4, R144, R148.reuse, R4 ;  /* 0x000000949004723c */ /* 0x082fea0000001804 */
[--C-:B--2---:R-:W-:Y:S01]  /*a830*/  FFMA.FTZ R138, R207, c[0x0][0x2d0], -R134.reuse ;  /* 0x0000b400cf8a7a23 */ /* 0x104fe20000010886 */
[----:B---3--:R-:W-:Y:S03]  /*a840*/  F2FP.PACK_AB R154, R252, R169 ;  /* 0x000000a9fc9a723e */ /* 0x008fe600000000ff */
[----:B------:R1:W-:Y:S03]  /*a850*/  MUFU.EX2 R251, R138 ;  /* 0x0000008a00fb7308 */ /* 0x0003e60000000800 */
[--C-:B-1----:R-:W-:Y:S07]  /*a860*/  FFMA.FTZ R138, R208, c[0x0][0x2d0], -R134.reuse ;  /* 0x0000b400d08a7a23 */ /* 0x102fee0000010886 */
[----:B------:R1:W2:Y:S02]  /*a870*/  MUFU.EX2 R220, R138 ;  /* 0x0000008a00dc7308 */ /* 0x0002a40000000800 */
[--C-:B-1----:R-:W-:Y:S01]  /*a880*/  FFMA.FTZ R138, R211, c[0x0][0x2d0], -R134.reuse ;  /* 0x0000b400d38a7a23 */ /* 0x102fe20000010886 */
[----:B--2---:R-:W-:Y:S07]  /*a890*/  F2FP.PACK_AB R153, R220, R251 ;  /* 0x000000fbdc99723e */ /* 0x004fee00000000ff */
[----:B------:R1:W-:Y:S02]  /*a8a0*/  MUFU.EX2 R219, R138 ;  /* 0x0000008a00db7308 */ /* 0x0003e40000000800 */
[----:B-1----:R-:W-:Y:S08]  /*a8b0*/  FFMA.FTZ R138, R206, c[0x0][0x2d0], -R134 ;  /* 0x0000b400ce8a7a23 */ /* 0x002ff00000010886 */
[----:B------:R1:W2:Y:S02]  /*a8c0*/  MUFU.EX2 R201, R138 ;  /* 0x0000008a00c97308 */ /* 0x0002a40000000800 */
[--C-:B-1----:R-:W-:Y:S01]  /*a8d0*/  FFMA.FTZ R138, R223, c[0x0][0x2d0], -R141.reuse ;  /* 0x0000b400df8a7a23 */ /* 0x102fe2000001088d */
[----:B--2---:R-:W-:Y:S02]  /*a8e0*/  F2FP.PACK_AB R155, R201, R219 ;  /* 0x000000dbc99b723e */ /* 0x004fe400000000ff */
[----:B------:R-:W-:Y:S05]  /*a8f0*/  MOV R223, R168 ;  /* 0x000000a800df7202 */ /* 0x000fea0000000f00 */
[----:B------:R1:W-:Y:S01]  /*a900*/  MUFU.EX2 R217, R138 ;  /* 0x0000008a00d97308 */ /* 0x0003e20000000800 */
[C---:B------:R-:W-:Y:S08]  /*a910*/  HMMA.16816.F32 R8, R152.reuse, R148, R8 ;  /* 0x000000949808723c */ /* 0x040ff00000001808 */
[-C--:B------:R-:W-:Y:S08]  /*a920*/  HMMA.16816.F32 R12, R152, R150.reuse, R12 ;  /* 0x00000096980c723c */ /* 0x080ff0000000180c */
[C---:B------:R-:W-:Y:S01]  /*a930*/  HMMA.16816.F32 R16, R144.reuse, R150, R16 ;  /* 0x000000969010723c */ /* 0x040fe20000001810 */
[----:B------:R-:W2:Y:S03]  /*a940*/  LDSM.16.MT88.4 R148, [R227+0x2880] ;  /* 0x00288000e394783b */ /* 0x000ea60000004200 */
[--C-:B-1----:R-:W-:Y:S01]  /*a950*/  FFMA.FTZ R138, R244, c[0x0][0x2d0], -R141.reuse ;  /* 0x0000b400f48a7a23 */ /* 0x102fe2000001088d */
[----:B------:R-:W-:Y:S03]  /*a960*/  MOV R244, R170 ;  /* 0x000000aa00f47202 */ /* 0x000fe60000000f00 */
[-C--:B------:R-:W-:Y:S01]  /*a970*/  HMMA.16816.F32 R20, R144, R156.reuse, R20 ;  /* 0x0000009c9014723c */ /* 0x080fe20000001814 */
[----:B------:R1:W-:Y:S07]  /*a980*/  MUFU.EX2 R216, R138 ;  /* 0x0000008a00d87308 */ /* 0x0003ee0000000800 */
[C---:B------:R-:W-:Y:S08]  /*a990*/  HMMA.16816.F32 R24, R152.reuse, R156, R24 ;  /* 0x0000009c9818723c */ /* 0x040ff00000001818 */
[-C--:B------:R-:W-:Y:S08]  /*a9a0*/  HMMA.16816.F32 R28, R152, R158.reuse, R28 ;  /* 0x0000009e981c723c */ /* 0x080ff0000000181c */
[C---:B------:R-:W-:Y:S01]  /*a9b0*/  HMMA.16816.F32 R32, R144.reuse, R158, R32 ;  /* 0x0000009e9020723c */ /* 0x040fe20000001820 */
[----:B------:R-:W3:Y:S03]  /*a9c0*/  LDSM.16.MT88.4 R156, [R225+0x4080] ;  /* 0x00408000e19c783b */ /* 0x000ee60000004200 */
[--C-:B-1----:R-:W-:Y:S01]  /*a9d0*/  FFMA.FTZ R138, R221, c[0x0][0x2d0], -R142.reuse ;  /* 0x0000b400dd8a7a23 */ /* 0x102fe2000001088e */
[----:B------:R-:W-:Y:S03]  /*a9e0*/  MOV R221, R169 ;  /* 0x000000a900dd7202 */ /* 0x000fe60000000f00 */
[-C--:B------:R-:W-:Y:S01]  /*a9f0*/  HMMA.16816.F32 R36, R144, R160.reuse, R36 ;  /* 0x000000a09024723c */ /* 0x080fe20000001824 */
[----:B------:R1:W-:Y:S07]  /*aa00*/  MUFU.EX2 R211, R138 ;  /* 0x0000008a00d37308 */ /* 0x0003ee0000000800 */
[C---:B------:R-:W-:Y:S08]  /*aa10*/  HMMA.16816.F32 R40, R152.reuse, R160, R40 ;  /* 0x000000a09828723c */ /* 0x040ff00000001828 */
[-C--:B------:R-:W-:Y:S08]  /*aa20*/  HMMA.16816.F32 R44, R152, R162.reuse, R44 ;  /* 0x000000a2982c723c */ /* 0x080ff0000000182c */
[C---:B------:R-:W-:Y:S01]  /*aa30*/  HMMA.16816.F32 R48, R144.reuse, R162, R48 ;  /* 0x000000a29030723c */ /* 0x040fe20000001830 */
[----:B------:R-:W4:Y:S03]  /*aa40*/  LDSM.16.MT88.4 R160, [R226+0x4080] ;  /* 0x00408000e2a0783b */ /* 0x000f260000004200 */
[--C-:B-1----:R-:W-:Y:S01]  /*aa50*/  FFMA.FTZ R138, R222, c[0x0][0x2d0], -R142.reuse ;  /* 0x0000b400de8a7a23 */ /* 0x102fe2000001088e */
[----:B------:R-:W-:Y:S03]  /*aa60*/  MOV R222, R189 ;  /* 0x000000bd00de7202 */ /* 0x000fe60000000f00 */
[-C--:B--2---:R-:W-:Y:S01]  /*aa70*/  HMMA.16816.F32 R52, R144, R148.reuse, R52 ;  /* 0x000000949034723c */ /* 0x084fe20000001834 */
[----:B------:R1:W2:Y:S07]  /*aa80*/  MUFU.EX2 R209, R138 ;  /* 0x0000008a00d17308 */ /* 0x0002ae0000000800 */
[C---:B------:R-:W-:Y:S08]  /*aa90*/  HMMA.16816.F32 R56, R152.reuse, R148, R56 ;  /* 0x000000949838723c */ /* 0x040ff00000001838 */
[-C--:B------:R-:W-:Y:S08]  /*aaa0*/  HMMA.16816.F32 R60, R152, R150.reuse, R60 ;  /* 0x00000096983c723c */ /* 0x080ff0000000183c */
[C---:B------:R-:W-:Y:S01]  /*aab0*/  HMMA.16816.F32 R64, R144.reuse, R150, R64 ;  /* 0x000000969040723c */ /* 0x040fe20000001840 */
[----:B------:R-:W5:Y:S03]  /*aac0*/  LDSM.16.MT88.4 R148, [R228+0x4080] ;  /* 0x00408000e494783b */ /* 0x000f660000004200 */
[--C-:B-1----:R-:W-:Y:S01]  /*aad0*/  FFMA.FTZ R138, R248, c[0x0][0x2d0], -R141.reuse ;  /* 0x0000b400f88a7a23 */ /* 0x102fe2000001088d */
[----:B------:R-:W-:Y:S01]  /*aae0*/  MOV R248, R188 ;  /* 0x000000bc00f87202 */ /* 0x000fe20000000f00 */
[----:B------:R-:W-:Y:S01]  /*aaf0*/  FFMA.FTZ R141, R250, c[0x0][0x2d0], -R141 ;  /* 0x0000b400fa8d7a23 */ /* 0x000fe2000001088d */
[----:B------:R-:W-:Y:S01]  /*ab00*/  MOV R250, R187 ;  /* 0x000000bb00fa7202 */ /* 0x000fe20000000f00 */
[-C--:B---3--:R-:W-:Y:S01]  /*ab10*/  HMMA.16816.F32 R68, R144, R156.reuse, R68 ;  /* 0x0000009c9044723c */ /* 0x088fe20000001844 */
[----:B------:R1:W-:Y:S01]  /*ab20*/  MUFU.EX2 R210, R138 ;  /* 0x0000008a00d27308 */ /* 0x0003e20000000800 */
[----:B------:R-:W-:Y:S06]  /*ab30*/  LDSM.16.MT88.4 R188, [R228+0x3080] ;  /* 0x00308000e4bc783b */ /* 0x000fec0000004200 */
[C---:B------:R-:W-:Y:S03]  /*ab40*/  HMMA.16816.F32 R72, R152.reuse, R156, R72 ;  /* 0x0000009c9848723c */ /* 0x040fe60000001848 */
[----:B------:R2:W3:Y:S05]  /*ab50*/  MUFU.EX2 R208, R141 ;  /* 0x0000008d00d07308 */ /* 0x0004ea0000000800 */
[-C--:B------:R-:W-:Y:S08]  /*ab60*/  HMMA.16816.F32 R76, R152, R158.reuse, R76 ;  /* 0x0000009e984c723c */ /* 0x080ff0000000184c */
[C---:B------:R-:W-:Y:S01]  /*ab70*/  HMMA.16816.F32 R80, R144.reuse, R158, R80 ;  /* 0x0000009e9050723c */ /* 0x040fe20000001850 */
[----:B------:R-:W3:Y:S03]  /*ab80*/  LDSM.16.MT88.4 R156, [R227+0x4080] ;  /* 0x00408000e39c783b */ /* 0x000ee60000004200 */
[--C-:B-1----:R-:W-:Y:S01]  /*ab90*/  FFMA.FTZ R138, R245, c[0x0][0x2d0], -R142.reuse ;  /* 0x0000b400f58a7a23 */ /* 0x102fe2000001088e */
[----:B------:R-:W-:Y:S01]  /*aba0*/  MOV R245, R186 ;  /* 0x000000ba00f57202 */ /* 0x000fe20000000f00 */
[----:B------:R-:W-:Y:S01]  /*abb0*/  FFMA.FTZ R142, R247, c[0x0][0x2d0], -R142 ;  /* 0x0000b400f78e7a23 */ /* 0x000fe2000001088e */
[----:B------:R-:W-:Y:S01]  /*abc0*/  MOV R247, R185 ;  /* 0x000000b900f77202 */ /* 0x000fe20000000f00 */
[-C--:B----4-:R-:W-:Y:S01]  /*abd0*/  HMMA.16816.F32 R84, R144, R160.reuse, R84 ;  /* 0x000000a09054723c */ /* 0x090fe20000001854 */
[----:B------:R1:W-:Y:S03]  /*abe0*/  MUFU.EX2 R207, R138 ;  /* 0x0000008a00cf7308 */ /* 0x0003e60000000800 */
[----:B--2---:R-:W-:Y:S04]  /*abf0*/  F2FP.PACK_AB R141, R209, R211 ;  /* 0x000000d3d18d723e */ /* 0x004fe800000000ff */
[C---:B------:R-:W-:Y:S03]  /*ac00*/  HMMA.16816.F32 R88, R152.reuse, R160, R88 ;  /* 0x000000a09858723c */ /* 0x040fe60000001858 */
[----:B------:R3:W-:Y:S05]  /*ac10*/  MUFU.EX2 R206, R142 ;  /* 0x0000008e00ce7308 */ /* 0x0007ea0000000800 */
[-C--:B------:R-:W-:Y:S08]  /*ac20*/  HMMA.16816.F32 R92, R152, R162.reuse, R92 ;  /* 0x000000a2985c723c */ /* 0x080ff0000000185c */
[C---:B------:R-:W-:Y:S04]  /*ac30*/  HMMA.16816.F32 R96, R144.reuse, R162, R96 ;  /* 0x000000a29060723c */ /* 0x040fe80000001860 */
[--C-:B-1----:R-:W-:Y:S01]  /*ac40*/  FFMA.FTZ R138, R215, c[0x0][0x2d0], -R143.reuse ;  /* 0x0000b400d78a7a23 */ /* 0x102fe2000001088f */
[----:B------:R-:W-:Y:S03]  /*ac50*/  MOV R215, R184 ;  /* 0x000000b800d77202 */ /* 0x000fe60000000f00 */
[-C--:B-----5:R-:W-:Y:S01]  /*ac60*/  HMMA.16816.F32 R100, R144, R148.reuse, R100 ;  /* 0x000000949064723c */ /* 0x0a0fe20000001864 */
[----:B------:R1:W-:Y:S03]  /*ac70*/  MUFU.EX2 R205, R138 ;  /* 0x0000008a00cd7308 */ /* 0x0003e60000000800 */
[----:B---3--:R-:W-:Y:S04]  /*ac80*/  F2FP.PACK_AB R142, R208, R210 ;  /* 0x000000d2d08e723e */ /* 0x008fe800000000ff */
[C---:B------:R-:W-:Y:S08]  /*ac90*/  HMMA.16816.F32 R104, R152.reuse, R148, R104 ;  /* 0x000000949868723c */ /* 0x040ff00000001868 */
[-C--:B------:R-:W-:Y:S08]  /*aca0*/  HMMA.16816.F32 R108, R152, R150.reuse, R108 ;  /* 0x00000096986c723c */ /* 0x080ff0000000186c */
[C---:B------:R-:W-:Y:S04]  /*acb0*/  HMMA.16816.F32 R112, R144.reuse, R150, R112 ;  /* 0x000000969070723c */ /* 0x040fe80000001870 */
[--C-:B-1----:R-:W-:Y:S01]  /*acc0*/  FFMA.FTZ R138, R246, c[0x0][0x2d0], -R143.reuse ;  /* 0x0000b400f68a7a23 */ /* 0x102fe2000001088f */
[----:B------:R-:W-:Y:S02]  /*acd0*/  MOV R246, R183 ;  /* 0x000000b700f67202 */ /* 0x000fe40000000f00 */
[----:B------:R-:W-:Y:S01]  /*ace0*/  MOV R183, R181 ;  /* 0x000000b500b77202 */ /* 0x000fe20000000f00 */
[-C--:B------:R-:W-:Y:S01]  /*acf0*/  HMMA.16816.F32 R116, R144, R156.reuse, R116 ;  /* 0x0000009c9074723c */ /* 0x080fe20000001874 */
[----:B------:R1:W2:Y:S03]  /*ad00*/  MUFU.EX2 R203, R138 ;  /* 0x0000008a00cb7308 */ /* 0x0002a60000000800 */
[----:B------:R-:W-:Y:S02]  /*ad10*/  MOV R181, R175 ;  /* 0x000000af00b57202 */ /* 0x000fe40000000f00 */
[----:B------:R-:W-:Y:S02]  /*ad20*/  MOV R175, R173 ;  /* 0x000000ad00af7202 */ /* 0x000fe40000000f00 */
[C---:B------:R-:W-:Y:S04]  /*ad30*/  HMMA.16816.F32 R120, R152.reuse, R156, R120 ;  /* 0x0000009c9878723c */ /* 0x040fe80000001878 */
[----:B------:R-:W-:Y:S02]  /*ad40*/  MOV R173, R167 ;  /* 0x000000a700ad7202 */ /* 0x000fe40000000f00 */
[----:B------:R-:W-:Y:S02]  /*ad50*/  MOV R186, R175 ;  /* 0x000000af00ba7202 */ /* 0x000fe40000000f00 */
[-C--:B------:R-:W-:Y:S04]  /*ad60*/  HMMA.16816.F32 R124, R152, R158.reuse, R124 ;  /* 0x0000009e987c723c */ /* 0x080fe8000000187c */
[----:B------:R-:W-:Y:S04]  /*ad70*/  MOV R184, R173 ;  /* 0x000000ad00b87202 */ /* 0x000fe80000000f00 */
[----:B------:R-:W-:Y:S04]  /*ad80*/  HMMA.16816.F32 R128, R144, R158, R128 ;  /* 0x0000009e9080723c */ /* 0x000fe80000001880 */
[--C-:B-1----:R-:W-:Y:S01]  /*ad90*/  FFMA.FTZ R138, R249, c[0x0][0x2d0], -R143.reuse ;  /* 0x0000b400f98a7a23 */ /* 0x102fe2000001088f */
[----:B------:R-:W-:Y:S01]  /*ada0*/  MOV R249, R182 ;  /* 0x000000b600f97202 */ /* 0x000fe20000000f00 */
[----:B------:R-:W-:Y:S01]  /*adb0*/  FFMA.FTZ R143, R218, c[0x0][0x2d0], -R143 ;  /* 0x0000b400da8f7a23 */ /* 0x000fe2000001088f */
[----:B------:R-:W-:Y:S01]  /*adc0*/  MOV R218, R165 ;  /* 0x000000a500da7202 */ /* 0x000fe20000000f00 */
[----:B------:R1:W-:Y:S01]  /*add0*/  MUFU.EX2 R204, R138 ;  /* 0x0000008a00cc7308 */ /* 0x0003e20000000800 */
[----:B------:R-:W-:Y:S03]  /*ade0*/  MOV R182, R174 ;  /* 0x000000ae00b67202 */ /* 0x000fe60000000f00 */
[----:B------:R-:W-:Y:S02]  /*adf0*/  MOV R174, R172 ;  /* 0x000000ac00ae7202 */ /* 0x000fe40000000f00 */
[----:B------:R-:W-:Y:S02]  /*ae00*/  MOV R172, R166 ;  /* 0x000000a600ac7202 */ /* 0x000fe40000000f00 */
[----:B------:R-:W-:Y:S02]  /*ae10*/  MOV R185, R174 ;  /* 0x000000ae00b97202 */ /* 0x000fe40000000f00 */
[----:B------:R3:W4:Y:S01]  /*ae20*/  MUFU.EX2 R202, R143 ;  /* 0x0000008f00ca7308 */ /* 0x0007220000000800 */
[----:B--2---:R-:W-:Y:S01]  /*ae30*/  F2FP.PACK_AB R192, R203, R205 ;  /* 0x000000cdcbc0723e */ /* 0x004fe200000000ff */
[--C-:B-1----:R-:W-:Y:S01]  /*ae40*/  FFMA.FTZ R138, R213, c[0x0][0x2d0], -R134.reuse ;  /* 0x0000b400d58a7a23 */ /* 0x102fe20000010886 */
[----:B------:R-:W-:Y:S02]  /*ae50*/  MOV R213, R164 ;  /* 0x000000a400d57202 */ /* 0x000fe40000000f00 */
[----:B------:R-:W1:Y:S05]  /*ae60*/  LDSM.16.MT88.4 R164, [R225+0x3080] ;  /* 0x00308000e1a4783b */ /* 0x000e6a0000004200 */
[----:B------:R2:W-:Y:S01]  /*ae70*/  MUFU.EX2 R200, R138 ;  /* 0x0000008a00c87308 */ /* 0x0005e20000000800 */
[----:B---3--:R-:W-:Y:S02]  /*ae80*/  F2FP.PACK_AB R143, R206, R207 ;  /* 0x000000cfce8f723e */ /* 0x008fe400000000ff */
[----:B----4-:R-:W-:Y:S01]  /*ae90*/  F2FP.PACK_AB R194, R202, R204 ;  /* 0x000000cccac2723e */ /* 0x010fe200000000ff */
[--C-:B--2---:R-:W-:Y:S01]  /*aea0*/  FFMA.FTZ R138, R212, c[0x0][0x2d0], -R134.reuse ;  /* 0x0000b400d48a7a23 */ /* 0x104fe20000010886 */
[----:B------:R-:W-:Y:S05]  /*aeb0*/  MOV R212, R139 ;  /* 0x0000008b00d47202 */ /* 0x000fea0000000f00 */
[----:B------:R2:W3:Y:S02]  /*aec0*/  MUFU.EX2 R139, R138 ;  /* 0x0000008a008b7308 */ /* 0x0004e40000000800 */
[--C-:B--2---:R-:W-:Y:S01]  /*aed0*/  FFMA.FTZ R138, R214, c[0x0][0x2d0], -R134.reuse ;  /* 0x0000b400d68a7a23 */ /* 0x104fe20000010886 */
[----:B------:R-:W-:Y:S01]  /*aee0*/  MOV R214, R183 ;  /* 0x000000b700d67202 */ /* 0x000fe20000000f00 */
[----:B------:R-:W-:Y:S01]  /*aef0*/  FFMA.FTZ R134, R140, c[0x0][0x2d0], -R134 ;  /* 0x0000b4008c867a23 */ /* 0x000fe20000010886 */
[----:B------:R-:W-:Y:S02]  /*af00*/  MOV R183, R172 ;  /* 0x000000ac00b77202 */ /* 0x000fe40000000f00 */
[----:B------:R-:W2:Y:S03]  /*af10*/  LDSM.16.MT88.4 R172, [R226+0x3080] ;  /* 0x00308000e2ac783b */ /* 0x000ea60000004200 */
[----:B------:R-:W-:Y:S01]  /*af20*/  MUFU.EX2 R138, R138 ;  /* 0x0000008a008a7308 */ /* 0x000fe20000000800 */
[----:B------:R-:W-:Y:S02]  /*af30*/  F2FP.PACK_AB R140, R216, R217 ;  /* 0x000000d9d88c723e */ /* 0x000fe400000000ff */
[----:B---3--:R-:W-:Y:S05]  /*af40*/  F2FP.PACK_AB R193, R139, R200 ;  /* 0x000000c88bc1723e */ /* 0x008fea00000000ff */
[-C--:B-1----:R-:W-:Y:S01]  /*af50*/  HMMA.16816.F32 R144, R140, R164.reuse, R4 ;  /* 0x000000a48c90723c */ /* 0x082fe20000001804 */
[----:B------:R-:W1:Y:S01]  /*af60*/  LDSM.16.MT88.4 R4, [R225+0x4880] ;  /* 0x00488000e104783b */ /* 0x000e620000004200 */
[----:B------:R-:W3:Y:S03]  /*af70*/  MUFU.EX2 R134, R134 ;  /* 0x0000008600867308 */ /* 0x000ee60000000800 */
[----:B---3--:R-:W-:Y:S07]  /*af80*/  F2FP.PACK_AB R195, R134, R138 ;  /* 0x0000008a86c3723e */ /* 0x008fee00000000ff */
[C---:B------:R-:W-:Y:S01]  /*af90*/  HMMA.16816.F32 R148, R192.reuse, R164, R8 ;  /* 0x000000a4c094723c */ /* 0x040fe20000001808 */
[----:B------:R-:W3:Y:S07]  /*afa0*/  LDSM.16.MT88.4 R8, [R226+0x4880] ;  /* 0x00488000e208783b */ /* 0x000eee0000004200 */
[-C--:B------:R-:W-:Y:S01]  /*afb0*/  HMMA.16816.F32 R152, R192, R166.reuse, R12 ;  /* 0x000000a6c098723c */ /* 0x080fe2000000180c */
[----:B------:R-:W4:Y:S07]  /*afc0*/  LDSM.16.MT88.4 R12, [R228+0x4880] ;  /* 0x00488000e40c783b */ /* 0x000f2e0000004200 */
[C---:B------:R-:W-:Y:S01]  /*afd0*/  HMMA.16816.F32 R156, R140.reuse, R166, R16 ;  /* 0x000000a68c9c723c */ /* 0x040fe20000001810 */
[----:B------:R-:W5:Y:S07]  /*afe0*/  LDSM.16.MT88.4 R16, [R227+0x4880] ;  /* 0x00488000e310783b */ /* 0x000f6e0000004200 */
[-C--:B--2---:R-:W-:Y:S01]  /*aff0*/  HMMA.16816.F32 R160, R140, R172.reuse, R20 ;  /* 0x000000ac8ca0723c */ /* 0x084fe20000001814 */
[----:B------:R-:W2:Y:S06]  /*b000*/  LDL.LU R20, [R1+0x10] ;  /* 0x0000100001147983 */ /* 0x000eac0000300800 */
[----:B------:R-:W-:Y:S01]  /*b010*/  MOV R23, R186 ;  /* 0x000000ba00177202 */ /* 0x000fe20000000f00 */
[C---:B------:R-:W-:Y:S04]  /*b020*/  HMMA.16816.F32 R164, R192.reuse, R172, R24 ;  /* 0x000000acc0a4723c */ /* 0x040fe80000001818 */
[----:B------:R-:W-:Y:S02]  /*b030*/  MOV R22, R185 ;  /* 0x000000b900167202 */ /* 0x000fe40000000f00 */
[----:B------:R-:W-:Y:S02]  /*b040*/  MOV R21, R184 ;  /* 0x000000b800157202 */ /* 0x000fe40000000f00 */
[----:B------:R-:W-:Y:S02]  /*b050*/  MOV R24, R171 ;  /* 0x000000ab00187202 */ /* 0x000fe40000000f00 */
[-C--:B------:R-:W-:Y:S01]  /*b060*/  HMMA.16816.F32 R168, R192, R174.reuse, R28 ;  /* 0x000000aec0a8723c */ /* 0x080fe2000000181c */
[----:B------:R-:W2:Y:S02]  /*b070*/  LDL.LU R28, [R1+0x8] ;  /* 0x00000800011c7983 */ /* 0x000ea40000300800 */
[----:B------:R-:W-:Y:S02]  /*b080*/  MOV R27, R183 ;  /* 0x000000b7001b7202 */ /* 0x000fe40000000f00 */
[----:B------:R-:W-:Y:S02]  /*b090*/  MOV R26, R182 ;  /* 0x000000b6001a7202 */ /* 0x000fe40000000f00 */
[----:B------:R-:W-:Y:S01]  /*b0a0*/  MOV R25, R181 ;  /* 0x000000b500197202 */ /* 0x000fe20000000f00 */
[C---:B------:R-:W-:Y:S01]  /*b0b0*/  HMMA.16816.F32 R172, R140.reuse, R174, R32 ;  /* 0x000000ae8cac723c */ /* 0x040fe20000001820 */
[----:B------:R-:W2:Y:S03]  /*b0c0*/  LDL.LU R33, [R1+0xc] ;  /* 0x00000c0001217983 */ /* 0x000ea60000300800 */
[----:B------:R-:W-:Y:S01]  /*b0d0*/  MOV R30, R179 ;  /* 0x000000b3001e7202 */ /* 0x000fe20000000f00 */
[----:B------:R-:W2:Y:S01]  /*b0e0*/  LDL.LU R35, [R1+0x4] ;  /* 0x0000040001237983 */ /* 0x000ea20000300800 */
[----:B------:R-:W-:Y:S02]  /*b0f0*/  MOV R31, R178 ;  /* 0x000000b2001f7202 */ /* 0x000fe40000000f00 */
[----:B------:R-:W-:Y:S04]  /*b100*/  MOV R32, R177 ;  /* 0x000000b100207202 */ /* 0x000fe80000000f00 */
[----:B------:R-:W-:Y:S02]  /*b110*/  MOV R34, R176 ;  /* 0x000000b000227202 */ /* 0x000fe40000000f00 */
[-C--:B------:R-:W-:Y:S03]  /*b120*/  HMMA.16816.F32 R176, R140, R188.reuse, R36 ;  /* 0x000000bc8cb0723c */ /* 0x080fe60000001824 */
[----:B------:R-:W-:Y:S05]  /*b130*/  MOV R29, R180 ;  /* 0x000000b4001d7202 */ /* 0x000fea0000000f00 */
        /* <DEDUP_REMOVED lines=8> */
[C---:B------:R-:W-:Y:S08]  /*b1c0*/  HMMA.16816.F32 R72, R192.reuse, R4, R72 ;  /* 0x00000004c048723c */ /* 0x040ff00000001848 */
[-C--:B------:R-:W-:Y:S08]  /*b1d0*/  HMMA.16816.F32 R76, R192, R6.reuse, R76 ;  /* 0x00000006c04c723c */ /* 0x080ff0000000184c */
[C---:B------:R-:W-:Y:S08]  /*b1e0*/  HMMA.16816.F32 R80, R140.reuse, R6, R80 ;  /* 0x000000068c50723c */ /* 0x040ff00000001850 */
[-C--:B---3--:R-:W-:Y:S08]  /*b1f0*/  HMMA.16816.F32 R84, R140, R8.reuse, R84 ;  /* 0x000000088c54723c */ /* 0x088ff00000001854 */
[C---:B------:R-:W-:Y:S08]  /*b200*/  HMMA.16816.F32 R88, R192.reuse, R8, R88 ;  /* 0x00000008c058723c */ /* 0x040ff00000001858 */
[-C--:B------:R-:W-:Y:S08]  /*b210*/  HMMA.16816.F32 R92, R192, R10.reuse, R92 ;  /* 0x0000000ac05c723c */ /* 0x080ff0000000185c */
[C---:B------:R-:W-:Y:S08]  /*b220*/  HMMA.16816.F32 R96, R140.reuse, R10, R96 ;  /* 0x0000000a8c60723c */ /* 0x040ff00000001860 */
[-C--:B----4-:R-:W-:Y:S08]  /*b230*/  HMMA.16816.F32 R100, R140, R12.reuse, R100 ;  /* 0x0000000c8c64723c */ /* 0x090ff00000001864 */
[C---:B------:R-:W-:Y:S08]  /*b240*/  HMMA.16816.F32 R104, R192.reuse, R12, R104 ;  /* 0x0000000cc068723c */ /* 0x040ff00000001868 */
[-C--:B------:R-:W-:Y:S08]  /*b250*/  HMMA.16816.F32 R108, R192, R14.reuse, R108 ;  /* 0x0000000ec06c723c */ /* 0x080ff0000000186c */
[C---:B------:R-:W-:Y:S08]  /*b260*/  HMMA.16816.F32 R112, R140.reuse, R14, R112 ;  /* 0x0000000e8c70723c */ /* 0x040ff00000001870 */
[-C--:B-----5:R-:W-:Y:S08]  /*b270*/  HMMA.16816.F32 R116, R140, R16.reuse, R116 ;  /* 0x000000108c74723c */ /* 0x0a0ff00000001874 */
[C---:B------:R-:W-:Y:S08]  /*b280*/  HMMA.16816.F32 R120, R192.reuse, R16, R120 ;  /* 0x00000010c078723c */ /* 0x040ff00000001878 */
[-C--:B------:R-:W-:Y:S08]  /*b290*/  HMMA.16816.F32 R124, R192, R18.reuse, R124 ;  /* 0x00000012c07c723c */ /* 0x080ff0000000187c */
[----:B------:R-:W-:Y:S04]  /*b2a0*/  HMMA.16816.F32 R128, R140, R18, R128 ;  /* 0x000000128c80723c */ /* 0x000fe80000001880 */
[----:B--2---:R-:W-:Y:S04]  /*b2b0*/  FFMA.FTZ R4, R2, R28, R29 ;  /* 0x0000001c02047223 */ /* 0x004fe8000001001d */
[----:B------:R-:W-:Y:S04]  /*b2c0*/  FADD.FTZ R4, R24, R4 ;  /* 0x0000000418047221 */ /* 0x000fe80000010000 */
[----:B------:R-:W-:Y:S02]  /*b2d0*/  FFMA.FTZ R133, R133, R33, R32 ;  /* 0x0000002185857223 */ /* 0x000fe40000010020 */
[----:B------:R-:W-:Y:S02]  /*b2e0*/  FADD.FTZ R5, R27, R4 ;  /* 0x000000041b057221 */ /* 0x000fe40000010000 */
[----:B------:R-:W-:Y:S02]  /*b2f0*/  FFMA.FTZ R132, R132, R35, R34 ;  /* 0x0000002384847223 */ /* 0x000fe40000010022 */
[----:B------:R-:W-:Y:S02]  /*b300*/  FADD.FTZ R2, R30, R133 ;  /* 0x000000851e027221 */ /* 0x000fe40000010000 */
[----:B------:R-:W-:Y:S02]  /*b310*/  FADD.FTZ R132, R31, R132 ;  /* 0x000000841f847221 */ /* 0x000fe40000010000 */
[----:B------:R-:W-:Y:S02]  /*b320*/  FADD.FTZ R2, R25, R2 ;  /* 0x0000000219027221 */ /* 0x000fe40000010000 */
[----:B------:R-:W-:Y:S02]  /*b330*/  FFMA.FTZ R4, R0, R20, R21 ;  /* 0x0000001400047223 */ /* 0x000fe40000010015 */
[----:B------:R-:W-:Y:S02]  /*b340*/  FADD.FTZ R132, R26, R132 ;  /* 0x000000841a847221 */ /* 0x000fe40000010000 */
        /* <DEDUP_REMOVED lines=35> */
[----:B------:R1:W-:Y:S01]  /*b580*/  STL [R1+0xc], R6 ;  /* 0x00000c0601007387 */ /* 0x0003e20000100800 */
[----:B------:R-:W-:Y:S01]  /*b590*/  FADD.FTZ R4, R204, R4 ;  /* 0x00000004cc047221 */ /* 0x000fe20000010000 */
[----:B------:R-:W-:Y:S01]  /*b5a0*/  MOV R139, R3 ;  /* 0x00000003008b7202 */ /* 0x000fe20000000f00 */
[----:B------:R-:W-:Y:S01]  /*b5b0*/  FADD.FTZ R0, R138, R2 ;  /* 0x000000028a007221 */ /* 0x000fe20000010000 */
[----:B------:R1:W-:Y:S01]  /*b5c0*/  STL [R1+0x4], R5 ;  /* 0x0000040501007387 */ /* 0x0003e20000100800 */
[----:B------:R-:W-:Y:S01]  /*b5d0*/  FADD.FTZ R2, R202, R4 ;  /* 0x00000004ca027221 */ /* 0x000fe20000010000 */
[----:B------:R-:W-:Y:S01]  /*b5e0*/  MOV R138, R135 ;  /* 0x00000087008a7202 */ /* 0x000fe20000000f00 */
[----:B------:R-:W-:Y:S01]  /*b5f0*/  FADD.FTZ R0, R134, R0 ;  /* 0x0000000086007221 */ /* 0x000fe20000010000 */
[----:B------:R-:W-:Y:S02]  /*b600*/  MOV R134, R136 ;  /* 0x0000008800867202 */ /* 0x000fe40000000f00 */
[----:B------:R1:W-:Y:S04]  /*b610*/  STL [R1+0x8], R2 ;  /* 0x0000080201007387 */ /* 0x0003e80000100800 */
[----:B------:R1:W-:Y:S01]  /*b620*/  STL [R1+0x10], R0 ;  /* 0x0000100001007387 */ /* 0x0003e20000100800 */
[----:B------:R-:W-:-:S05]  /*b630*/  @P0 BRA `(.L_x_918) ;  /* 0xffffb48000000947 */ /* 0x000fca000383ffff */
.L_x_901:
[----:B------:R-:W2:Y:S01]  /*b640*/  S2UR UR7, SR_CTAID.X ;  /* 0x00000000000779c3 */ /* 0x000ea20000002500 */
[----:B------:R-:W-:Y:S01]  /*b650*/  ULDC.64 UR4, c[0x0][0x2c8] ;  /* 0x0000b20000047ab9 */ /* 0x000fe20000000a00 */
[----:B------:R-:W-:Y:S01]  /*b660*/  PLOP3.LUT P0, PT, PT, PT, UP2, 0x40, 0x0 ;  /* 0x000000000000781c */ /* 0x000fe20003f0e828 */
[----:B--2---:R-:W-:-:S04]  /*b670*/  ULEA UR7, UR7, 0x7f, 0x7 ;  /* 0x0000007f07077891 */ /* 0x004fc8000f8e383f */
[----:B------:R-:W-:-:S03]  /*b680*/  UIMAD.WIDE.U32 UR16, UR7, UR4, URZ ;  /* 0x00000004071072a5 */ /* 0x000fc6000f8e003f */
[----:B------:R-:W-:Y:S02]  /*b690*/  ULDC UR4, c[0x0][0x168] ;  /* 0x00005a0000047ab9 */ /* 0x000fe40000000800 */
[----:B------:R-:W-:Y:S02]  /*b6a0*/  @UP3 USHF.R.U32.HI UR7, URZ, UR5, UR17 ;  /* 0x000000053f073299 */ /* 0x000fe40008011611 */
[----:B------:R-:W-:Y:S02]  /*b6b0*/  UIADD3 UR4, -UR4, 0x1, URZ ;  /* 0x0000000104047890 */ /* 0x000fe4000fffe13f */
[----:B------:R-:W-:Y:S02]  /*b6c0*/  ULDC UR5, c[0x0][0x1d0] ;  /* 0x0000740000057ab9 */ /* 0x000fe40000000800 */
[----:B------:R-:W-:-:S03]  /*b6d0*/  UIADD3 UR16, UR7, UR5, UR4 ;  /* 0x0000000507107290 */ /* 0x000fc6000fffe004 */
[----:B------:R-:W-:Y:S02]  /*b6e0*/  ULDC UR7, c[0x0][0x324] ;  /* 0x0000c90000077ab9 */ /* 0x000fe40000000800 */
[----:B------:R-:W-:Y:S01]  /*b6f0*/  UIADD3 UR7, UR16, -UR7, URZ ;  /* 0x8000000710077290 */ /* 0x000fe2000fffe03f */
[----:B------:R-:W-:Y:S05]  /*b700*/  @P0 BRA `(.L_x_919) ;  /* 0x0000016000000947 */ /* 0x000fea0003800000 */
[----:B------:R-:W-:-:S06]  /*b710*/  UISETP.GT.AND UP0, UPT, UR16, -0x1, UPT ;  /* 0xffffffff1000788c */ /* 0x000fcc000bf04270 */
[----:B------:R-:W-:-:S13]  /*b720*/  PLOP3.LUT P0, PT, PT, PT, UP0, 0x80, 0x0 ;  /* 0x000000000000781c */ /* 0x000fda0003f0f008 */
[----:B------:R-:W-:Y:S05]  /*b730*/  @P0 BRA `(.L_x_920) ;  /* 0x0000009000000947 */ /* 0x000fea0003800000 */
[----:B------:R-:W-:Y:S02]  /*b740*/  ULDC UR4, c[0x0][0x32c] ;  /* 0x0000cb0000047ab9 */ /* 0x000fe40000000800 */
[----:B------:R-:W-:Y:S02]  /*b750*/  UISETP.NE.AND UP0, UPT, UR4, 0x1, UPT ;  /* 0x000000010400788c */ /* 0x000fe4000bf05270 */
[----:B------:R-:W-:Y:S02]  /*b760*/  ULOP3.LUT UR16, URZ, UR16, URZ, 0x33, !UPT ;  /* 0x000000103f107292 */ /* 0x000fe4000f8e333f */
[----:B------:R-:W-:Y:S02]  /*b770*/  ULDC.64 UR4, c[0x0][0x330] ;  /* 0x0000cc0000047ab9 */ /* 0x000fe40000000a00 */
[----:B------:R-:W-:-:S07]  /*b780*/  UIMAD.WIDE.U32 UR18, UR16, UR4, URZ ;  /* 0x00000004101272a5 */ /* 0x000fce000f8e003f */
[----:B------:R-:W-:Y:S02]  /*b790*/  @UP0 UMOV UR17, UR19 ;  /* 0x0000001300110c82 */ /* 0x000fe40008000000 */
[----:B------:R-:W-:-:S04]  /*b7a0*/  @UP0 USHF.R.U32.HI UR16, URZ, UR5, UR17 ;  /* 0x000000053f100299 */ /* 0x000fc80008011611 */
[----:B------:R-:W-:Y:S01]  /*b7b0*/  ULOP3.LUT UR16, URZ, UR16, URZ, 0x33, !UPT ;  /* 0x000000103f107292 */ /* 0x000fe2000f8e333f */
[----:B------:R-:W-:Y:S05]  /*b7c0*/  BRA `(.L_x_921) ;  /* 0x0000006000007947 */ /* 0x000fea0003800000 */
.L_x_920:
[----:B------:R-:W-:Y:S02]  /*b7d0*/  ULDC UR4, c[0x0][0x32c] ;  /* 0x0000cb0000047ab9 */ /* 0x000fe40000000800 */
[----:B------:R-:W-:-:S03]  /*b7e0*/  UISETP.NE.AND UP0, UPT, UR4, 0x1, UPT ;  /* 0x000000010400788c */ /* 0x000fc6000bf05270 */
[----:B------:R-:W-:Y:S02]  /*b7f0*/  ULDC.64 UR4, c[0x0][0x330] ;  /* 0x0000cc0000047ab9 */ /* 0x000fe40000000a00 */
[----:B------:R-:W-:-:S07]  /*b800*/  UIMAD.WIDE.U32 UR18, UR16, UR4, URZ ;  /* 0x00000004101272a5 */ /* 0x000fce000f8e003f */
[----:B------:R-:W-:Y:S02]  /*b810*/  @UP0 UMOV UR17, UR19 ;  /* 0x0000001300110c82 */ /* 0x000fe40008000000 */
[----:B------:R-:W-:Y:S02]  /*b820*/  @UP0 USHF.R.U32.HI UR16, URZ, UR5, UR17 ;  /* 0x000000053f100299 */ /* 0x000fe40008011611 */
.L_x_921:
[----:B------:R-:W-:Y:S02]  /*b830*/  ULDC UR4, c[0x0][0x32c] ;  /* 0x0000cb0000047ab9 */ /* 0x000fe40000000800 */
[----:B------:R-:W-:-:S04]  /*b840*/  UIMAD UR4, UR16, UR4, URZ ;  /* 0x00000004100472a4 */ /* 0x000fc8000f8e023f */
[----:B------:R-:W-:-:S04]  /*b850*/  UISETP.LT.AND UP0, UPT, UR7, UR4, UPT ;  /* 0x000000040700728c */ /* 0x000fc8000bf01270 */
[----:B------:R-:W-:-:S04]  /*b860*/  USEL UR7, UR7, UR4, !UP0 ;  /* 0x0000000407077287 */ /* 0x000fc8000c000000 */
.L_x_919:
[----:B------:R-:W-:-:S04]  /*b870*/  UIADD3 UR7, UR7, 0x2f, URZ ;  /* 0x0000002f07077890 */ /* 0x000fc8000fffe03f */
[----:B------:R-:W-:-:S04]  /*b880*/  UIMAD.WIDE UR4, UR7, 0x2aaaaaab, URZ ;  /* 0x2aaaaaab070478a5 */ /* 0x000fc8000f8e023f */
[----:B------:R-:W-:-:S04]  /*b890*/  USHF.R.U32.HI UR4, URZ, 0x1f, UR5 ;  /* 0x0000001f3f047899 */ /* 0x000fc80008011605 */
[----:B------:R-:W-:-:S04]  /*b8a0*/  ULEA.HI.SX32 UR4, UR5, UR4, 0x1d ;  /* 0x0000000405047291 */ /* 0x000fc8000f8fea3f */
[----:B------:R-:W-:-:S04]  /*b8b0*/  UISETP.LT.AND UP0, UPT, UR8, UR4, UPT ;  /* 0x000000040800728c */ /* 0x000fc8000bf01270 */
[----:B------:R-:W-:-:S06]  /*b8c0*/  USEL UR4, UR8, UR4, !UP0 ;  /* 0x0000000408047287 */ /* 0x000fcc000c000000 */
[----:B------:R-:W-:-:S13]  /*b8d0*/  ISETP.GE.AND P0, PT, R242, UR4, PT ;  /* 0x00000004f2007c0c */ /* 0x000fda000bf06270 */
[----:B------:R-:W-:Y:S05]  /*b8e0*/  @!P0 BRA `(.L_x_922) ;  /* 0x0000364000008947 */ /* 0x000fea0003800000 */
[----:B------:R-:W-:Y:S01]  /*b8f0*/  MOV R132, R136 ;  /* 0x0000008800847202 */ /* 0x000fe20000000f00 */
[----:B------:R-:W-:Y:S01]  /*b900*/  IMAD.MOV.U32 R139, RZ, RZ, R3 ;  /* 0x000000ffff8b7224 */ /* 0x000fe200078e0003 */
[----:B-1----:R-:W-:Y:S01]  /*b910*/  MOV R2, R137 ;  /* 0x0000008900027202 */ /* 0x002fe20000000f00 */
[----:B------:R-:W-:Y:S01]  /*b920*/  IMAD.MOV.U32 R244, RZ, RZ, R242 ;  /* 0x000000fffff47224 */ /* 0x000fe200078e00f2 */
[----:B------:R-:W-:Y:S02]  /*b930*/  MOV R138, R135 ;  /* 0x00000087008a7202 */ /* 0x000fe40000000f00 */
.L_x_923:
[----:B--2---:R-:W2:Y:S01]  /*b940*/  LDL.64 R40, [R1+0x20] ;  /* 0x0000200001287983 */ /* 0x004ea20000100a00 */
[----:B------:R-:W-:Y:S05]  /*b950*/  DEPBAR.LE SB0, 0x0 ;  /* 0x000080000000791a */ /* 0x000fea0000000000 */
[----:B------:R-:W-:Y:S01]  /*b960*/  BAR.SYNC.DEFER_BLOCKING 0x0 ;  /* 0x0000000000007b1d */ /* 0x000fe20000010000 */
[C---:B------:R-:W-:Y:S02]  /*b970*/  ISETP.LT.AND P6, PT, R244.reuse, UR8, PT ;  /* 0x00000008f4007c0c */ /* 0x040fe4000bfc1270 */
[C---:B------:R-:W-:Y:S11]  /*b980*/  IADD3 R242, R244.reuse, -0x1, RZ ;  /* 0xfffffffff4f27810 */ /* 0x040ff60007ffe0ff */
[----:B---3--:R-:W-:Y:S01]  /*b990*/  @!P6 SHF.R.S32.HI R0, RZ, 0x1f, R244 ;  /* 0x0000001fff00e819 */ /* 0x008fe200000114f4 */
[----:B------:R-:W-:Y:S04]  /*b9a0*/  @!P6 IMAD.WIDE.U32 R36, R244, c[0x0][0x208], RZ ;  /* 0x00008200f424ea25 */ /* 0x000fe800078e00ff */
[----:B------:R-:W-:Y:S04]  /*b9b0*/  @!P6 IMAD R0, R0, c[0x0][0x208], RZ ;  /* 0x000082000000ea24 */ /* 0x000fe800078e02ff */
[----:B------:R-:W-:Y:S01]  /*b9c0*/  @!P6 IMAD R0, R244, c[0x0][0x20c], R0 ;  /* 0x00008300f400ea24 */ /* 0x000fe200078e0200 */
[----:B------:R-:W3:Y:S04]  /*b9d0*/  LDL.64 R38, [R1+0x40] ;  /* 0x0000400001267983 */ /* 0x000ee80000100a00 */
[----:B------:R-:W-:Y:S02]  /*b9e0*/  @!P6 IADD3 R0, R37, R0, RZ ;  /* 0x000000002500e210 */ /* 0x000fe40007ffe0ff */
[----:B-----5:R-:W-:Y:S03]  /*b9f0*/  LDSM.16.M88.4 R48, [R231+0x8080] ;  /* 0x00808000e730783b */ /* 0x020fe60000000200 */
[----:B------:R-:W-:Y:S05]  /*ba00*/  @!P6 IMAD R0, R0, 0x30, RZ ;  /* 0x000000300000e824 */ /* 0x000fea00078e02ff */
[----:B------:R-:W1:Y:S08]  /*ba10*/  LDSM.16.M88.4 R16, [R224+0x5080] ;  /* 0x00508000e010783b */ /* 0x000e700000000200 */
[----:B------:R-:W4:Y:S08]  /*ba20*/  LDSM.16.M88.4 R44, [R231+0xa080] ;  /* 0x00a08000e72c783b */ /* 0x000f300000000200 */
[----:B------:R-:W4:Y:S08]  /*ba30*/  LDSM.16.M88.4 R32, [R224+0x5880] ;  /* 0x00588000e020783b */ /* 0x000f300000000200 */
[----:B------:R-:W2:Y:S08]  /*ba40*/  LDSM.16.M88.4 R140, [R224+0x6080] ;  /* 0x00608000e08c783b */ /* 0x000eb00000000200 */
[----:B------:R-:W-:Y:S01]  /*ba50*/  LDSM.16.M88.4 R192, [R233+0x8080] ;  /* 0x00808000e9c0783b */ /* 0x000fe20000000200 */
[-C--:B-1----:R-:W-:Y:S07]  /*ba60*/  HMMA.16816.F32 R4, R48, R16.reuse, RZ ;  /* 0x000000103004723c */ /* 0x082fee00000018ff */
[----:B------:R-:W1:Y:S01]  /*ba70*/  LDSM.16.M88.4 R196, [R235] ;  /* 0x00000000ebc4783b */ /* 0x000e620000000200 */
[C---:B----4-:R-:W-:Y:S07]  /*ba80*/  HMMA.16816.F32 R8, R44.reuse, R16, RZ ;  /* 0x000000102c08723c */ /* 0x050fee00000018ff */
[----:B------:R-:W4:Y:S01]  /*ba90*/  LDSM.16.M88.4 R200, [R233+0xa080] ;  /* 0x00a08000e9c8783b */ /* 0x000f220000000200 */
[-C--:B------:R-:W-:Y:S07]  /*baa0*/  HMMA.16816.F32 R12, R44, R18.reuse, RZ ;  /* 0x000000122c0c723c */ /* 0x080fee00000018ff */
[----:B------:R-:W1:Y:S01]  /*bab0*/  LDSM.16.M88.4 R204, [R241] ;  /* 0x00000000f1cc783b */ /* 0x000e620000000200 */
[C---:B------:R-:W-:Y:S07]  /*bac0*/  HMMA.16816.F32 R16, R48.reuse, R18, RZ ;  /* 0x000000123010723c */ /* 0x040fee00000018ff */
[----:B------:R-:W1:Y:S01]  /*bad0*/  LDSM.16.M88.4 R208, [R240] ;  /* 0x00000000f0d0783b */ /* 0x000e620000000200 */
[-C--:B------:R-:W-:Y:S08]  /*bae0*/  HMMA.16816.F32 R20, R48, R32.reuse, RZ ;  /* 0x000000203014723c */ /* 0x080ff000000018ff */
[C---:B------:R-:W-:Y:S08]  /*baf0*/  HMMA.16816.F32 R24, R44.reuse, R32, RZ ;  /* 0x000000202c18723c */ /* 0x040ff000000018ff */
[-C--:B------:R-:W-:Y:S08]  /*bb00*/  HMMA.16816.F32 R28, R44, R34.reuse, RZ ;  /* 0x000000222c1c723c */ /* 0x080ff000000018ff */
[C---:B------:R-:W-:Y:S04]  /*bb10*/  HMMA.16816.F32 R32, R48.reuse, R34, RZ ;  /* 0x000000223020723c */ /* 0x040fe800000018ff */
[----:B--2---:R-:W-:Y:S02]  /*bb20*/  @!P6 MOV R135, R41 ;  /* 0x000000290087e202 */ /* 0x004fe40000000f00 */
[----:B---3--:R-:W-:Y:S06]  /*bb30*/  @!P6 MOV R134, R38 ;  /* 0x000000260086e202 */ /* 0x008fec0000000f00 */
        /* <DEDUP_REMOVED lines=21> */
[----:B------:R-:W-:Y:S02]  /*bc90*/  @!P6 IADD3 R140, P0, R134, UR10, RZ ;  /* 0x0000000a868cec10 */ /* 0x000fe4000ff1e0ff */
[----:B------:R-:W-:Y:S01]  /*bca0*/  ISETP.GT.AND P5, PT, R244, UR8, PT ;  /* 0x00000008f4007c0c */ /* 0x000fe2000bfa4270 */
[C---:B----4-:R-:W-:Y:S01]  /*bcb0*/  HMMA.16816.F32 R8, R200.reuse, R196, R8 ;  /* 0x000000c4c808723c */ /* 0x050fe20000001808 */
[----:B------:R3:W-:Y:S03]  /*bcc0*/  @!P6 LDGSTS.E.BYPASS.LTC128B.128 [R243+0x2880], [R134.64], !P4 ;  /* 0x0288000086f3efae */ /* 0x0007e6000e101d4e */
[----:B------:R-:W-:Y:S04]  /*bcd0*/  @!P6 IADD3.X R141, R135, UR11, RZ, P0, !PT ;  /* 0x0000000b878dec10 */ /* 0x000fe800087fe4ff */
[-C--:B------:R-:W-:Y:S01]  /*bce0*/  HMMA.16816.F32 R12, R200, R198.reuse, R12 ;  /* 0x000000c6c80c723c */ /* 0x080fe2000000180c */
[----:B------:R3:W-:Y:S07]  /*bcf0*/  @!P6 LDGSTS.E.BYPASS.LTC128B.128 [R243+0x4080], [R134.64+0x80], !P3 ;  /* 0x0408008086f3efae */ /* 0x0007ee000d901d4e */
[C---:B------:R-:W-:Y:S01]  /*bd00*/  HMMA.16816.F32 R16, R192.reuse, R198, R16 ;  /* 0x000000c6c010723c */ /* 0x040fe20000001810 */
[----:B------:R4:W-:Y:S07]  /*bd10*/  @!P6 LDGSTS.E.BYPASS.LTC128B.128 [R243+0x3080], [R140.64], !P4 ;  /* 0x030800008cf3efae */ /* 0x0009ee000e101d4e */
[-C--:B------:R-:W-:Y:S01]  /*bd20*/  HMMA.16816.F32 R20, R192, R204.reuse, R20 ;  /* 0x000000ccc014723c */ /* 0x080fe20000001814 */
[----:B------:R4:W-:Y:S07]  /*bd30*/  @!P6 LDGSTS.E.BYPASS.LTC128B.128 [R243+0x4880], [R140.64+0x80], !P3 ;  /* 0x048800808cf3efae */ /* 0x0009ee000d901d4e */
[C---:B------:R-:W-:Y:S01]  /*bd40*/  HMMA.16816.F32 R24, R200.reuse, R204, R24 ;  /* 0x000000ccc818723c */ /* 0x040fe20000001818 */
[----:B-1----:R-:W-:Y:S07]  /*bd50*/  LDSM.16.M88.4 R212, [R230+0x5080] ;  /* 0x00508000e6d4783b */ /* 0x002fee0000000200 */
[-C--:B------:R-:W-:Y:S01]  /*bd60*/  HMMA.16816.F32 R28, R200, R206.reuse, R28 ;  /* 0x000000cec81c723c */ /* 0x080fe2000000181c */
[----:B------:R-:W0:Y:S07]  /*bd70*/  LDGDEPBAR ;  /* 0x00000000000079af */ /* 0x000e2e0000000000 */
[C---:B------:R-:W-:Y:S01]  /*bd80*/  HMMA.16816.F32 R32, R192.reuse, R206, R32 ;  /* 0x000000cec020723c */ /* 0x040fe20000001820 */
[----:B------:R-:W-:Y:S07]  /*bd90*/  LDSM.16.M88.4 R216, [R232+0xa080] ;  /* 0x00a08000e8d8783b */ /* 0x000fee0000000200 */
[-C--:B------:R-:W-:Y:S01]  /*bda0*/  HMMA.16816.F32 R36, R192, R208.reuse, R36 ;  /* 0x000000d0c024723c */ /* 0x080fe20000001824 */
[----:B----4-:R-:W1:Y:S07]  /*bdb0*/  LDSM.16.M88.4 R140, [R232+0x8080] ;  /* 0x00808000e88c783b */ /* 0x010e6e0000000200 */
[C---:B------:R-:W-:Y:S01]  /*bdc0*/  HMMA.16816.F32 R40, R200.reuse, R208, R40 ;  /* 0x000000d0c828723c */ /* 0x040fe20000001828 */
[----:B------:R-:W4:Y:S07]  /*bdd0*/  LDSM.16.M88.4 R220, [R230+0x5880] ;  /* 0x00588000e6dc783b */ /* 0x000f2e0000000200 */
[-C--:B------:R-:W-:Y:S01]  /*bde0*/  HMMA.16816.F32 R44, R200, R210.reuse, R44 ;  /* 0x000000d2c82c723c */ /* 0x080fe2000000182c */
[----:B------:R-:W2:Y:S07]  /*bdf0*/  LDSM.16.M88.4 R196, [R230+0x6080] ;  /* 0x00608000e6c4783b */ /* 0x000eae0000000200 */
[----:B------:R-:W-:Y:S01]  /*be00*/  HMMA.16816.F32 R48, R192, R210, R48 ;  /* 0x000000d2c030723c */ /* 0x000fe20000001830 */
[----:B------:R-:W-:Y:S08]  /*be10*/  LDSM.16.M88.4 R200, [R234+0x8080] ;  /* 0x00808000eac8783b */ /* 0x000ff00000000200 */
[----:B------:R-:W2:Y:S01]  /*be20*/  LDSM.16.M88.4 R204, [R229] ;  /* 0x00000000e5cc783b */ /* 0x000ea20000000200 */
[-C--:B-1----:R-:W-:Y:S07]  /*be30*/  HMMA.16816.F32 R4, R140, R212.reuse, R4 ;  /* 0x000000d48c04723c */ /* 0x082fee0000001804 */
[----:B------:R-:W1:Y:S01]  /*be40*/  LDSM.16.M88.4 R192, [R234+0xa080] ;  /* 0x00a08000eac0783b */ /* 0x000e620000000200 */
[C---:B------:R-:W-:Y:S07]  /*be50*/  HMMA.16816.F32 R8, R216.reuse, R212, R8 ;  /* 0x000000d4d808723c */ /* 0x040fee0000001808 */
[----:B------:R-:W1:Y:S01]  /*be60*/  LDSM.16.M88.4 R208, [R229+0x800] ;  /* 0x00080000e5d0783b */ /* 0x000e620000000200 */
[-C--:B------:R-:W-:Y:S08]  /*be70*/  HMMA.16816.F32 R12, R216, R214.reuse, R12 ;  /* 0x000000d6d80c723c */ /* 0x080ff0000000180c */
[C---:B------:R-:W-:Y:S01]  /*be80*/  HMMA.16816.F32 R16, R140.reuse, R214, R16 ;  /* 0x000000d68c10723c */ /* 0x040fe20000001810 */
[----:B------:R-:W1:Y:S07]  /*be90*/  LDSM.16.M88.4 R212, [R229+0x1000] ;  /* 0x00100000e5d4783b */ /* 0x000e6e0000000200 */
[-C--:B----4-:R-:W-:Y:S08]  /*bea0*/  HMMA.16816.F32 R20, R140, R220.reuse, R20 ;  /* 0x000000dc8c14723c */ /* 0x090ff00000001814 */
[C---:B------:R-:W-:Y:S08]  /*beb0*/  HMMA.16816.F32 R24, R216.reuse, R220, R24 ;  /* 0x000000dcd818723c */ /* 0x040ff00000001818 */
[-C--:B------:R-:W-:Y:S08]  /*bec0*/  HMMA.16816.F32 R28, R216, R222.reuse, R28 ;  /* 0x000000ded81c723c */ /* 0x080ff0000000181c */
[C---:B------:R-:W-:Y:S01]  /*bed0*/  HMMA.16816.F32 R32, R140.reuse, R222, R32 ;  /* 0x000000de8c20723c */ /* 0x040fe20000001820 */
[----:B------:R-:W-:Y:S07]  /*bee0*/  LDSM.16.M88.4 R220, [R224+0x7080] ;  /* 0x00708000e0dc783b */ /* 0x000fee0000000200 */
[-C--:B--2---:R-:W-:Y:S08]  /*bef0*/  HMMA.16816.F32 R36, R140, R196.reuse, R36 ;  /* 0x000000c48c24723c */ /* 0x084ff00000001824 */
[C---:B------:R-:W-:Y:S08]  /*bf00*/  HMMA.16816.F32 R40, R216.reuse, R196, R40 ;  /* 0x000000c4d828723c */ /* 0x040ff00000001828 */
[-C--:B------:R-:W-:Y:S01]  /*bf10*/  HMMA.16816.F32 R44, R216, R198.reuse, R44 ;  /* 0x000000c6d82c723c */ /* 0x080fe2000000182c */
[----:B------:R-:W-:Y:S07]  /*bf20*/  LDSM.16.M88.4 R216, [R231+0xe080] ;  /* 0x00e08000e7d8783b */ /* 0x000fee0000000200 */
[----:B------:R-:W-:Y:S01]  /*bf30*/  HMMA.16816.F32 R48, R140, R198, R48 ;  /* 0x000000c68c30723c */ /* 0x000fe20000001830 */
[----:B------:R-:W-:Y:S07]  /*bf40*/  LDSM.16.M88.4 R140, [R231+0xc080] ;  /* 0x00c08000e78c783b */ /* 0x000fee0000000200 */
[-C--:B------:R-:W-:Y:S01]  /*bf50*/  HMMA.16816.F32 R4, R200, R204.reuse, R4 ;  /* 0x000000ccc804723c */ /* 0x080fe20000001804 */
        /* <DEDUP_REMOVED lines=15> */
[----:B------:R-:W4:Y:S07]  /*c050*/  LDSM.16.M88.4 R200, [R233+0xc080] ;  /* 0x00c08000e9c8783b */ /* 0x000f2e0000000200 */
        /* <DEDUP_REMOVED lines=17> */
[-C--:B----4-:R-:W-:Y:S01]  /*c170*/  HMMA.16816.F32 R4, R200, R204.reuse, R4 ;  /* 0x000000ccc804723c */ /* 0x090fe20000001804 */
        /* <DEDUP_REMOVED lines=13> */
[----:B------:R-:W4:Y:S07]  /*c250*/  LDSM.16.M88.4 R208, [R234+0xc080] ;  /* 0x00c08000ead0783b */ /* 0x000f2e0000000200 */
[----:B------:R-:W-:Y:S01]  /*c260*/  HMMA.16816.F32 R48, R200, R214, R48 ;  /* 0x000000d6c830723c */ /* 0x000fe20000001830 */
[----:B------:R-:W3:Y:S07]  /*c270*/  LDSM.16.M88.4 R200, [R236+0xe080] ;  /* 0x00e08000ecc8783b */ /* 0x000eee0000000200 */
        /* <DEDUP_REMOVED lines=12> */
[-C--:B----4-:R-:W-:Y:S08]  /*c340*/  HMMA.16816.F32 R4, R208, R220.reuse, R4 ;  /* 0x000000dcd004723c */ /* 0x090ff00000001804 */
        /* <DEDUP_REMOVED lines=30> */
[----:B------:R-:W-:Y:S01]  /*c530*/  MUFU.TANH R197, R10 ;  /* 0x0000000a00c57308 */ /* 0x000fe20000002400 */
[----:B--2---:R-:W-:Y:S09]  /*c540*/  FMNMX.FTZ R0, R196, R138, !PT ;  /* 0x0000008ac4007209 */ /* 0x004ff20007810000 */
[----:B------:R2:W-:Y:S01]  /*c550*/  MUFU.TANH R198, R11 ;  /* 0x0000000b00c67308 */ /* 0x0005e20000002400 */
[----:B---3--:R-:W-:Y:S09]  /*c560*/  FMNMX.FTZ R0, R195, R0, !PT ;  /* 0x00000000c3007209 */ /* 0x008ff20007810000 */
[----:B------:R-:W3:Y:S10]  /*c570*/  MUFU.TANH R16, R16 ;  /* 0x0000001000107308 */ /* 0x000ef40000002400 */
[----:B------:R-:W4:Y:S01]  /*c580*/  MUFU.TANH R17, R17 ;  /* 0x0000001100117308 */ /* 0x000f220000002400 */
[----:B--2---:R-:W2:Y:S01]  /*c590*/  LDSM.16.M88.4 R8, [R229+0x2800] ;  /* 0x00280000e508783b */ /* 0x004ea20000000200 */
[-C--:B-1----:R-:W-:Y:S01]  /*c5a0*/  HMMA.16816.F32 R20, R208, R4.reuse, R20 ;  /* 0x00000004d014723c */ /* 0x082fe20000001814 */
[----:B------:R-:W-:Y:S07]  /*c5b0*/  DEPBAR.LE SB0, 0x0 ;  /* 0x000080000000791a */ /* 0x000fee0000000000 */
[----:B------:R-:W1:Y:S01]  /*c5c0*/  MUFU.TANH R12, R12 ;  /* 0x0000000c000c7308 */ /* 0x000e620000002400 */
[----:B------:R-:W-:Y:S01]  /*c5d0*/  BAR.SYNC.DEFER_BLOCKING 0x0 ;  /* 0x0000000000007b1d */ /* 0x000fe20000010000 */
[C---:B------:R-:W-:Y:S05]  /*c5e0*/  HMMA.16816.F32 R24, R200.reuse, R4, R24 ;  /* 0x00000004c818723c */ /* 0x040fea0000001818 */
[----:B---3--:R-:W-:Y:S03]  /*c5f0*/  FMNMX.FTZ R137, R16, R137, !PT ;  /* 0x0000008910897209 */ /* 0x008fe60007810000 */
[----:B------:R-:W3:Y:S01]  /*c600*/  MUFU.TANH R13, R13 ;  /* 0x0000000d000d7308 */ /* 0x000ee20000002400 */
[-C--:B------:R-:W-:Y:S03]  /*c610*/  HMMA.16816.F32 R28, R200, R6.reuse, R28 ;  /* 0x00000006c81c723c */ /* 0x080fe6000000181c */
[----:B----4-:R-:W-:Y:S05]  /*c620*/  FMNMX.FTZ R137, R17, R137, !PT ;  /* 0x0000008911897209 */ /* 0x010fea0007810000 */
        /* <DEDUP_REMOVED lines=9> */
[-C--:B--2---:R-:W-:Y:S03]  /*c6c0*/  HMMA.16816.F32 R36, R208, R8.reuse, R36 ;  /* 0x00000008d024723c */ /* 0x084fe60000001824 */
[----:B---3--:R-:W-:Y:S01]  /*c6d0*/  FMNMX.FTZ R0, R13, R0, !PT ;  /* 0x000000000d007209 */ /* 0x008fe20007810000 */
[----:B------:R-:W-:Y:S02]  /*c6e0*/  FMUL.FTZ R26, R26, c[0x0][0x320] ;  /* 0x0000c8001a1a7a20 */ /* 0x000fe40000410000 */
[----:B------:R2:W2:Y:S01]  /*c6f0*/  MUFU.TANH R205, R21 ;  /* 0x0000001500cd7308 */ /* 0x0004a20000002400 */
[----:B------:R-:W-:Y:S01]  /*c700*/  FMUL.FTZ R27, R27, c[0x0][0x320] ;  /* 0x0000c8001b1b7a20 */ /* 0x000fe20000410000 */
[C---:B------:R-:W-:Y:S01]  /*c710*/  HMMA.16816.F32 R40, R200.reuse, R8, R40 ;  /* 0x00000008c828723c */ /* 0x040fe20000001828 */
[----:B------:R-:W3:Y:S03]  /*c720*/  LDL.64 R8, [R1+0x38] ;  /* 0x0000380001087983 */ /* 0x000ee60000100a00 */
[----:B------:R-:W-:Y:S01]  /*c730*/  FMUL.FTZ R32, R32, c[0x0][0x320] ;  /* 0x0000c80020207a20 */ /* 0x000fe20000410000 */
[----:B----4-:R-:W-:Y:S01]  /*c740*/  FMNMX.FTZ R3, R18, R3, !PT ;  /* 0x0000000312037209 */ /* 0x010fe20007810000 */
[----:B------:R-:W-:Y:S02]  /*c750*/  FMUL.FTZ R24, R24, c[0x0][0x320] ;  /* 0x0000c80018187a20 */ /* 0x000fe40000410000 */
[----:B------:R-:W-:Y:S01]  /*c760*/  MUFU.TANH R215, R22 ;  /* 0x0000001600d77308 */ /* 0x000fe20000002400 */
[-C--:B------:R-:W-:Y:S03]  /*c770*/  HMMA.16816.F32 R44, R200, R10.reuse, R44 ;  /* 0x0000000ac82c723c */ /* 0x080fe6000000182c */
[----:B------:R-:W-:Y:S01]  /*c780*/  FMUL.FTZ R33, R33, c[0x0][0x320] ;  /* 0x0000c80021217a20 */ /* 0x000fe20000410000 */
[----:B-1----:R-:W-:Y:S01]  /*c790*/  FMNMX.FTZ R137, R206, R137, !PT ;  /* 0x00000089ce897209 */ /* 0x002fe20007810000 */
[----:B------:R-:W-:Y:S02]  /*c7a0*/  FMUL.FTZ R34, R34, c[0x0][0x320] ;  /* 0x0000c80022227a20 */ /* 0x000fe40000410000 */
[----:B------:R-:W-:Y:S01]  /*c7b0*/  FMUL.FTZ R36, R36, c[0x0][0x320] ;  /* 0x0000c80024247a20 */ /* 0x000fe20000410000 */
[----:B------:R-:W-:Y:S01]  /*c7c0*/  HMMA.16816.F32 R48, R208, R10, R48 ;  /* 0x0000000ad030723c */ /* 0x000fe20000001830 */
[----:B------:R1:W-:Y:S03]  /*c7d0*/  MUFU.TANH R214, R23 ;  /* 0x0000001700d67308 */ /* 0x0003e60000002400 */
[----:B------:R-:W-:Y:S01]  /*c7e0*/  FMUL.FTZ R37, R37, c[0x0][0x320] ;  /* 0x0000c80025257a20 */ /* 0x000fe20000410000 */
[----:B--2---:R-:W-:Y:S01]  /*c7f0*/  MOV R21, c[0x0][0x1e4] ;  /* 0x0000790000157a02 */ /* 0x004fe20000000f00 */
[----:B------:R-:W-:Y:S01]  /*c800*/  FMUL.FTZ R38, R38, c[0x0][0x320] ;  /* 0x0000c80026267a20 */ /* 0x000fe20000410000 */
[----:B------:R-:W-:Y:S01]  /*c810*/  FMNMX.FTZ R137, R205, R137, !PT ;  /* 0x00000089cd897209 */ /* 0x000fe20007810000 */
[----:B------:R-:W-:Y:S01]  /*c820*/  FMUL.FTZ R39, R39, c[0x0][0x320] ;  /* 0x0000c80027277a20 */ /* 0x000fe20000410000 */
[----:B------:R-:W-:Y:S02]  /*c830*/  MOV R10, c[0x0][0x1e0] ;  /* 0x00007800000a7a02 */ /* 0x000fe40000000f00 */
        /* <DEDUP_REMOVED lines=9> */
[----:B-1----:R-:W4:Y:S01]  /*c8d0*/  LDL.64 R22, [R1+0x30] ;  /* 0x0000300001167983 */ /* 0x002f220000100a00 */
        /* <DEDUP_REMOVED lines=11> */
[----:B------:R-:W-:Y:S09]  /*c990*/  FMUL.FTZ R31, R31, c[0x0][0x320] ;  /* 0x0000c8001f1f7a20 */ /* 0x000ff20000410000 */
[----:B------:R-:W2:Y:S01]  /*c9a0*/  MUFU.TANH R216, R25 ;  /* 0x0000001900d87308 */ /* 0x000ea20000002400 */
[----:B-1----:R-:W-:Y:S09]  /*c9b0*/  FMNMX.FTZ R0, R217, R0, !PT ;  /* 0x00000000d9007209 */ /* 0x002ff20007810000 */
[----:B------:R-:W1:Y:S01]  /*c9c0*/  MUFU.TANH R221, R36 ;  /* 0x0000002400dd7308 */ /* 0x000e620000002400 */
[----:B--2---:R-:W-:Y:S09]  /*c9d0*/  FMNMX.FTZ R137, R204, R137, !PT ;  /* 0x00000089cc897209 */ /* 0x004ff20007810000 */
[----:B------:R-:W2:Y:S01]  /*c9e0*/  MUFU.TANH R218, R28 ;  /* 0x0000001c00da7308 */ /* 0x000ea20000002400 */
[----:B------:R-:W-:Y:S09]  /*c9f0*/  FMNMX.FTZ R0, R216, R0, !PT ;  /* 0x00000000d8007209 */ /* 0x000ff20007810000 */
        /* <DEDUP_REMOVED lines=10> */
[----:B------:R2:W-:Y:S01]  /*caa0*/  MUFU.TANH R251, R50 ;  /* 0x0000003200fb7308 */ /* 0x0005e20000002400 */
[----:B------:R-:W-:Y:S09]  /*cab0*/  FMNMX.FTZ R0, R40, R0, !PT ;  /* 0x0000000028007209 */ /* 0x000ff20007810000 */
[----:B------:R-:W2:Y:S01]  /*cac0*/  MUFU.TANH R247, R44 ;  /* 0x0000002c00f77308 */ /* 0x000ea20000002400 */
[----:B-1----:R-:W-:Y:S05]  /*cad0*/  FMNMX.FTZ R137, R245, R137, !PT ;  /* 0x00000089f5897209 */ /* 0x002fea0007810000 */
[----:B------:R-:W1:Y:S04]  /*cae0*/  SHFL.BFLY PT, R4, R137, 0x2, 0x1f ;  /* 0x0c401f0089047f89 */ /* 0x000e6800000e0000 */
[----:B------:R-:W1:Y:S01]  /*caf0*/  MUFU.TANH R19, R19 ;  /* 0x0000001300137308 */ /* 0x000e620000002400 */
[----:B--2---:R-:W-:Y:S04]  /*cb00*/  MOV R50, R133 ;  /* 0x0000008500327202 */ /* 0x004fe80000000f00 */
[----:B------:R-:W-:Y:S05]  /*cb10*/  FMNMX.FTZ R0, R50, R0, !PT ;  /* 0x0000000032007209 */ /* 0x000fea0007810000 */
[----:B------:R-:W2:Y:S01]  /*cb20*/  MUFU.TANH R248, R45 ;  /* 0x0000002d00f87308 */ /* 0x000ea20000002400 */
[----:B------:R-:W-:Y:S09]  /*cb30*/  FMNMX.FTZ R0, R247, R0, !PT ;  /* 0x00000000f7007209 */ /* 0x000ff20007810000 */
[----:B------:R-:W2:Y:S01]  /*cb40*/  MUFU.TANH R207, R34 ;  /* 0x0000002200cf7308 */ /* 0x000ea20000002400 */
[----:B-1----:R-:W-:Y:S02]  /*cb50*/  FMNMX.FTZ R137, R137, R4, !PT ;  /* 0x0000000489897209 */ /* 0x002fe40007810000 */
[----:B------:R-:W-:Y:S02]  /*cb60*/  FMNMX.FTZ R3, R19, R3, !PT ;  /* 0x0000000313037209 */ /* 0x000fe40007810000 */
[----:B------:R-:W-:Y:S01]  /*cb70*/  FMNMX.FTZ R4, R197, R139, !PT ;  /* 0x0000008bc5047209 */ /* 0x000fe20007810000 */
[----:B------:R-:W1:Y:S01]  /*cb80*/  SHFL.BFLY PT, R6, R137, 0x1, 0x1f ;  /* 0x0c201f0089067f89 */ /* 0x000e6200000e0000 */
[----:B------:R-:W-:Y:S03]  /*cb90*/  FMNMX.FTZ R3, R215, R3, !PT ;  /* 0x00000003d7037209 */ /* 0x000fe60007810000 */
[----:B------:R-:W1:Y:S01]  /*cba0*/  MUFU.TANH R212, R35 ;  /* 0x0000002300d47308 */ /* 0x000e620000002400 */
[----:B------:R-:W-:Y:S02]  /*cbb0*/  FMNMX.FTZ R4, R198, R4, !PT ;  /* 0x00000004c6047209 */ /* 0x000fe40007810000 */
[----:B------:R-:W-:Y:S02]  /*cbc0*/  FMNMX.FTZ R3, R214, R3, !PT ;  /* 0x00000003d6037209 */ /* 0x000fe40007810000 */
[----:B--2---:R-:W-:Y:S05]  /*cbd0*/  FMNMX.FTZ R0, R248, R0, !PT ;  /* 0x00000000f8007209 */ /* 0x004fea0007810000 */
[----:B------:R-:W2:Y:S01]  /*cbe0*/  MUFU.TANH R246, R38 ;  /* 0x0000002600f67308 */ /* 0x000ea20000002400 */
[----:B------:R-:W2:Y:S01]  /*cbf0*/  SHFL.BFLY PT, R135, R0, 0x2, 0x1f ;  /* 0x0c401f0000877f89 */ /* 0x000ea200000e0000 */
[----:B------:R-:W-:Y:S08]  /*cc00*/  FMNMX.FTZ R3, R207, R3, !PT ;  /* 0x00000003cf037209 */ /* 0x000ff00007810000 */
[----:B------:R-:W2:Y:S01]  /*cc10*/  MUFU.TANH R249, R39 ;  /* 0x0000002700f97308 */ /* 0x000ea20000002400 */
[----:B-1----:R-:W-:Y:S01]  /*cc20*/  FMNMX.FTZ R137, R137, R6, !PT ;  /* 0x0000000689897209 */ /* 0x002fe20007810000 */
[----:B------:R-:W-:Y:S01]  /*cc30*/  @P5 IMAD.WIDE.U32 R6, R242, c[0x0][0x1e0], RZ ;  /* 0x00007800f2065a25 */ /* 0x000fe200078e00ff */
[----:B------:R-:W-:Y:S03]  /*cc40*/  FMNMX.FTZ R3, R212, R3, !PT ;  /* 0x00000003d4037209 */ /* 0x000fe60007810000 */
[----:B------:R-:W-:Y:S04]  /*cc50*/  FMUL.FTZ R142, R137, c[0x0][0x2d0] ;  /* 0x0000b400898e7a20 */ /* 0x000fe80000410000 */
[----:B------:R-:W1:Y:S01]  /*cc60*/  MUFU.TANH R14, R14 ;  /* 0x0000000e000e7308 */ /* 0x000e620000002400 */
[----:B--2---:R-:W-:Y:S02]  /*cc70*/  FMNMX.FTZ R3, R246, R3, !PT ;  /* 0x00000003f6037209 */ /* 0x004fe40007810000 */
[----:B------:R-:W-:Y:S07]  /*cc80*/  FMNMX.FTZ R135, R0, R135, !PT ;  /* 0x0000008700877209 */ /* 0x000fee0007810000 */
[----:B------:R-:W2:Y:S01]  /*cc90*/  MUFU.TANH R15, R15 ;  /* 0x0000000f000f7308 */ /* 0x000ea20000002400 */
[----:B------:R-:W-:Y:S04]  /*cca0*/  FMNMX.FTZ R3, R249, R3, !PT ;  /* 0x00000003f9037209 */ /* 0x000fe80007810000 */
[----:B------:R-:W-:Y:S05]  /*ccb0*/  FMNMX.FTZ R3, R251, R3, !PT ;  /* 0x00000003fb037209 */ /* 0x000fea0007810000 */
[----:B------:R-:W2:Y:S01]  /*ccc0*/  MUFU.TANH R49, R51 ;  /* 0x0000003300317308 */ /* 0x000ea20000002400 */
[----:B-1----:R-:W-:Y:S09]  /*ccd0*/  FMNMX.FTZ R4, R14, R4, !PT ;  /* 0x000000040e047209 */ /* 0x002ff20007810000 */
[----:B------:R-:W1:Y:S01]  /*cce0*/  MUFU.TANH R201, R26 ;  /* 0x0000001a00c97308 */ /* 0x000e620000002400 */
[----:B--2---:R-:W-:Y:S09]  /*ccf0*/  FMNMX.FTZ R0, R15, R4, !PT ;  /* 0x000000040f007209 */ /* 0x004ff20007810000 */
[----:B------:R-:W2:Y:S01]  /*cd00*/  MUFU.TANH R200, R27 ;  /* 0x0000001b00c87308 */ /* 0x000ea20000002400 */
[----:B------:R-:W-:Y:S05]  /*cd10*/  FMNMX.FTZ R3, R49, R3, !PT ;  /* 0x0000000331037209 */ /* 0x000fea0007810000 */
[----:B------:R-:W3:Y:S04]  /*cd20*/  SHFL.BFLY PT, R5, R3, 0x2, 0x1f ;  /* 0x0c401f0003057f89 */ /* 0x000ee800000e0000 */
[----:B------:R-:W3:Y:S01]  /*cd30*/  MUFU.TANH R202, R30 ;  /* 0x0000001e00ca7308 */ /* 0x000ee20000002400 */
[----:B-1----:R-:W-:Y:S01]  /*cd40*/  FMNMX.FTZ R4, R201, R0, !PT ;  /* 0x00000000c9047209 */ /* 0x002fe20007810000 */
[----:B------:R-:W-:Y:S08]  /*cd50*/  FMUL.FTZ R0, R47, c[0x0][0x320] ;  /* 0x0000c8002f007a20 */ /* 0x000ff00000410000 */
[----:B------:R1:W-:Y:S01]  /*cd60*/  MUFU.TANH R141, R0 ;  /* 0x00000000008d7308 */ /* 0x0003e20000002400 */
[----:B--2---:R-:W-:Y:S09]  /*cd70*/  FMNMX.FTZ R4, R200, R4, !PT ;  /* 0x00000004c8047209 */ /* 0x004ff20007810000 */
[----:B------:R-:W2:Y:S01]  /*cd80*/  MUFU.TANH R203, R31 ;  /* 0x0000001f00cb7308 */ /* 0x000ea20000002400 */
[----:B---3--:R-:W-:Y:S02]  /*cd90*/  FMNMX.FTZ R3, R3, R5, !PT ;  /* 0x0000000503037209 */ /* 0x008fe40007810000 */
[----:B------:R-:W-:Y:S01]  /*cda0*/  FMNMX.FTZ R4, R202, R4, !PT ;  /* 0x00000004ca047209 */ /* 0x000fe20007810000 */
[----:B------:R-:W3:Y:S06]  /*cdb0*/  SHFL.BFLY PT, R5, R135, 0x1, 0x1f ;  /* 0x0c201f0087057f89 */ /* 0x000eec00000e0000 */
[----:B------:R-:W3:Y:S01]  /*cdc0*/  MUFU.TANH R250, R42 ;  /* 0x0000002a00fa7308 */ /* 0x000ee20000002400 */
[----:B-1----:R-:W-:Y:S01]  /*cdd0*/  FADD.FTZ R0, -R137, R2 ;  /* 0x0000000289007221 */ /* 0x002fe20000010100 */
[----:B------:R-:W1:Y:S03]  /*cde0*/  SHFL.BFLY PT, R136, R3, 0x1, 0x1f ;  /* 0x0c201f0003887f89 */ /* 0x000e6600000e0000 */
[----:B------:R-:W-:Y:S05]  /*cdf0*/  FMUL.FTZ R0, R0, c[0x0][0x2d0] ;  /* 0x0000b40000007a20 */ /* 0x000fea0000410000 */
[----:B------:R-:W4:Y:S01]  /*ce00*/  MUFU.TANH R252, R43 ;  /* 0x0000002b00fc7308 */ /* 0x000f220000002400 */
[----:B--2---:R-:W-:Y:S01]  /*ce10*/  FMNMX.FTZ R2, R203, R4, !PT ;  /* 0x00000004cb027209 */ /* 0x004fe20007810000 */
[----:B------:R-:W-:Y:S08]  /*ce20*/  FFMA.FTZ R4, R192, c[0x0][0x2d0], -R142 ;  /* 0x0000b400c0047a23 */ /* 0x000ff0000001088e */
[----:B------:R2:W2:Y:S01]  /*ce30*/  MUFU.EX2 R134, R0 ;  /* 0x0000000000867308 */ /* 0x0004a20000000800 */
[----:B---3--:R-:W-:Y:S02]  /*ce40*/  FMNMX.FTZ R135, R135, R5, !PT ;  /* 0x0000000587877209 */ /* 0x008fe40007810000 */
[----:B------:R-:W-:Y:S03]  /*ce50*/  FMNMX.FTZ R2, R250, R2, !PT ;  /* 0x00000002fa027209 */ /* 0x000fe60007810000 */
[----:B------:R-:W-:Y:S01]  /*ce60*/  FMUL.FTZ R192, R135, c[0x0][0x2d0] ;  /* 0x0000b40087c07a20 */ /* 0x000fe20000410000 */
[----:B-1----:R-:W-:Y:S03]  /*ce70*/  FMNMX.FTZ R136, R3, R136, !PT ;  /* 0x0000008803887209 */ /* 0x002fe60007810000 */
[----:B------:R-:W1:Y:S01]  /*ce80*/  MUFU.TANH R140, R46 ;  /* 0x0000002e008c7308 */ /* 0x000e620000002400 */
[----:B----4-:R-:W-:Y:S09]  /*ce90*/  @P5 MOV R5, R23 ;  /* 0x0000001700055202 */ /* 0x010ff20000000f00 */
[----:B------:R3:W4:Y:S01]  /*cea0*/  MUFU.EX2 R223, R4 ;  /* 0x0000000400df7308 */ /* 0x0007220000000800 */
[----:B--2---:R-:W-:Y:S01]  /*ceb0*/  FMNMX.FTZ R0, R252, R2, !PT ;  /* 0x00000002fc007209 */ /* 0x004fe20007810000 */
[----:B------:R-:W-:Y:S02]  /*cec0*/  FADD.FTZ R2, -R136, R132 ;  /* 0x0000008488027221 */ /* 0x000fe40000010100 */
[----:B------:R-:W-:Y:S02]  /*ced0*/  FMUL.FTZ R32, R134, R172 ;  /* 0x000000ac86207220 */ /* 0x000fe40000410000 */
[----:B------:R-:W-:Y:S02]  /*cee0*/  FMUL.FTZ R2, R2, c[0x0][0x2d0] ;  /* 0x0000b40002027a20 */ /* 0x000fe40000410000 */
[----:B------:R-:W-:Y:S02]  /*cef0*/  FMUL.FTZ R33, R134, R173 ;  /* 0x000000ad86217220 */ /* 0x000fe40000410000 */
[----:B------:R2:W2:Y:S01]  /*cf00*/  MUFU.EX2 R133, R2 ;  /* 0x0000000200857308 */ /* 0x0004a20000000800 */
[----:B-1----:R-:W-:Y:S01]  /*cf10*/  FMNMX.FTZ R0, R140, R0, !PT ;  /* 0x000000008c007209 */ /* 0x002fe20007810000 */
[C---:B------:R-:W-:Y:S02]  /*cf20*/  FMUL.FTZ R52, R134.reuse, R52 ;  /* 0x0000003486347220 */ /* 0x040fe40000410000 */
[C---:B------:R-:W-:Y:S01]  /*cf30*/  FMUL.FTZ R53, R134.reuse, R53 ;  /* 0x0000003586357220 */ /* 0x040fe20000410000 */
[----:B------:R-:W-:Y:S01]  /*cf40*/  FMNMX.FTZ R0, R141, R0, !PT ;  /* 0x000000008d007209 */ /* 0x000fe20007810000 */
[C---:B------:R-:W-:Y:S02]  /*cf50*/  FMUL.FTZ R64, R134.reuse, R64 ;  /* 0x0000004086407220 */ /* 0x040fe40000410000 */
[C---:B------:R-:W-:Y:S02]  /*cf60*/  FMUL.FTZ R65, R134.reuse, R65 ;  /* 0x0000004186417220 */ /* 0x040fe40000410000 */
[----:B------:R-:W1:Y:S01]  /*cf70*/  SHFL.BFLY PT, R3, R0, 0x2, 0x1f ;  /* 0x0c401f0000037f89 */ /* 0x000e6200000e0000 */
[----:B---3--:R-:W-:Y:S01]  /*cf80*/  @P5 SHF.R.S32.HI R4, RZ, 0x1f, R242 ;  /* 0x0000001fff045819 */ /* 0x008fe200000114f2 */
[C---:B------:R-:W-:Y:S01]  /*cf90*/  FMUL.FTZ R68, R134.reuse, R68 ;  /* 0x0000004486447220 */ /* 0x040fe20000410000 */
[----:B----4-:R-:W-:Y:S01]  /*cfa0*/  MOV R173, R223 ;  /* 0x000000df00ad7202 */ /* 0x010fe20000000f00 */
[C---:B------:R-:W-:Y:S02]  /*cfb0*/  FMUL.FTZ R69, R134.reuse, R69 ;  /* 0x0000004586457220 */ /* 0x040fe40000410000 */
[C---:B------:R-:W-:Y:S02]  /*cfc0*/  FMUL.FTZ R80, R134.reuse, R80 ;  /* 0x0000005086507220 */ /* 0x040fe40000410000 */
[C---:B------:R-:W-:Y:S02]  /*cfd0*/  FMUL.FTZ R81, R134.reuse, R81 ;  /* 0x0000005186517220 */ /* 0x040fe40000410000 */
[C---:B------:R-:W-:Y:S02]  /*cfe0*/  FMUL.FTZ R84, R134.reuse, R84 ;  /* 0x0000005486547220 */ /* 0x040fe40000410000 */
[----:B------:R-:W-:Y:S02]  /*cff0*/  FMUL.FTZ R85, R134, R85 ;  /* 0x0000005586557220 */ /* 0x000fe40000410000 */
[----:B--2---:R-:W-:Y:S02]  /*d000*/  FADD.FTZ R2, -R135, R138 ;  /* 0x0000008a87027221 */ /* 0x004fe40000010100 */
[--C-:B------:R-:W-:Y:S02]  /*d010*/  FFMA.FTZ R138, R206, c[0x0][0x2d0], -R142.reuse ;  /* 0x0000b400ce8a7a23 */ /* 0x100fe4000001088e */
[----:B------:R-:W-:Y:S02]  /*d020*/  FMUL.FTZ R2, R2, c[0x0][0x2d0] ;  /* 0x0000b40002027a20 */ /* 0x000fe40000410000 */
[C---:B------:R-:W-:Y:S01]  /*d030*/  FMUL.FTZ R34, R133.reuse, R174 ;  /* 0x000000ae85227220 */ /* 0x040fe20000410000 */
[----:B------:R-:W-:Y:S01]  /*d040*/  MOV R174, R252 ;  /* 0x000000fc00ae7202 */ /* 0x000fe20000000f00 */
[----:B------:R2:W3:Y:S01]  /*d050*/  MUFU.EX2 R132, R2 ;  /* 0x0000000200847308 */ /* 0x0004e20000000800 */
[C---:B------:R-:W-:Y:S01]  /*d060*/  FMUL.FTZ R35, R133.reuse, R175 ;  /* 0x000000af85237220 */ /* 0x040fe20000410000 */
[----:B-1----:R-:W-:Y:S01]  /*d070*/  FMNMX.FTZ R0, R0, R3, !PT ;  /* 0x0000000300007209 */ /* 0x002fe20007810000 */
[C---:B------:R-:W-:Y:S01]  /*d080*/  FMUL.FTZ R51, R133.reuse, R191 ;  /* 0x000000bf85337220 */ /* 0x040fe20000410000 */
[----:B------:R-:W-:Y:S01]  /*d090*/  MOV R175, R250 ;  /* 0x000000fa00af7202 */ /* 0x000fe20000000f00 */
        /* <DEDUP_REMOVED lines=10> */
[--C-:B--2---:R-:W-:Y:S02]  /*d140*/  FFMA.FTZ R2, R143, c[0x0][0x2d0], -R142.reuse ;  /* 0x0000b4008f027a23 */ /* 0x104fe4000001088e */
[----:B------:R-:W-:Y:S02]  /*d150*/  FMUL.FTZ R143, R136, c[0x0][0x2d0] ;  /* 0x0000b400888f7a20 */ /* 0x000fe40000410000 */
[----:B------:R-:W1:Y:S01]  /*d160*/  MUFU.EX2 R48, R2 ;  /* 0x0000000200307308 */ /* 0x000e620000000800 */
[----:B---3--:R-:W-:Y:S02]  /*d170*/  FMUL.FTZ R45, R132, R185 ;  /* 0x000000b9842d7220 */ /* 0x008fe40000410000 */
[--C-:B------:R-:W-:Y:S02]  /*d180*/  FFMA.FTZ R3, R194, c[0x0][0x2d0], -R143.reuse ;  /* 0x0000b400c2037a23 */ /* 0x100fe4000001088f */
        /* <DEDUP_REMOVED lines=11> */
[----:B-1----:R-:W-:Y:S01]  /*d240*/  MOV R169, R48 ;  /* 0x0000003000a97202 */ /* 0x002fe20000000f00 */
[--C-:B------:R-:W-:Y:S02]  /*d250*/  FFMA.FTZ R2, R16, c[0x0][0x2d0], -R142.reuse ;  /* 0x0000b40010027a23 */ /* 0x100fe4000001088e */
[----:B------:R-:W-:Y:S02]  /*d260*/  FMUL.FTZ R16, R134, R156 ;  /* 0x0000009c86107220 */ /* 0x000fe40000410000 */
[----:B------:R1:W-:Y:S01]  /*d270*/  MUFU.EX2 R24, R2 ;  /* 0x0000000200187308 */ /* 0x0003e20000000800 */
[C---:B------:R-:W-:Y:S02]  /*d280*/  FMUL.FTZ R77, R132.reuse, R77 ;  /* 0x0000004d844d7220 */ /* 0x040fe40000410000 */
[C---:B------:R-:W-:Y:S02]  /*d290*/  FMUL.FTZ R88, R132.reuse, R88 ;  /* 0x0000005884587220 */ /* 0x040fe40000410000 */
[--C-:B--2---:R-:W-:Y:S02]  /*d2a0*/  FFMA.FTZ R3, R193, c[0x0][0x2d0], -R143.reuse ;  /* 0x0000b400c1037a23 */ /* 0x104fe4000001088f */
[C---:B------:R-:W-:Y:S02]  /*d2b0*/  FMUL.FTZ R89, R132.reuse, R89 ;  /* 0x0000005984597220 */ /* 0x040fe40000410000 */
[C---:B------:R-:W-:Y:S01]  /*d2c0*/  FMUL.FTZ R92, R132.reuse, R92 ;  /* 0x0000005c845c7220 */ /* 0x040fe20000410000 */
[----:B------:R2:W-:Y:S01]  /*d2d0*/  MUFU.EX2 R44, R3 ;  /* 0x00000003002c7308 */ /* 0x0005e20000000800 */
[----:B------:R-:W-:Y:S02]  /*d2e0*/  FMUL.FTZ R93, R132, R93 ;  /* 0x0000005d845d7220 */ /* 0x000fe40000410000 */
[C---:B------:R-:W-:Y:S02]  /*d2f0*/  FMUL.FTZ R96, R134.reuse, R96 ;  /* 0x0000006086607220 */ /* 0x040fe40000410000 */
[C---:B------:R-:W-:Y:S02]  /*d300*/  FMUL.FTZ R97, R134.reuse, R97 ;  /* 0x0000006186617220 */ /* 0x040fe40000410000 */
[C---:B------:R-:W-:Y:S02]  /*d310*/  FMUL.FTZ R98, R133.reuse, R98 ;  /* 0x0000006285627220 */ /* 0x040fe40000410000 */
[----:B------:R-:W-:Y:S02]  /*d320*/  FMUL.FTZ R99, R133, R99 ;  /* 0x0000006385637220 */ /* 0x000fe40000410000 */
[C---:B------:R-:W-:Y:S02]  /*d330*/  FMUL.FTZ R100, R134.reuse, R100 ;  /* 0x0000006486647220 */ /* 0x040fe40000410000 */
[C---:B------:R-:W-:Y:S02]  /*d340*/  FMUL.FTZ R101, R134.reuse, R101 ;  /* 0x0000006586657220 */ /* 0x040fe40000410000 */
[----:B-1----:R-:W-:Y:S02]  /*d350*/  FFMA.FTZ R2, R17, c[0x0][0x2d0], -R142 ;  /* 0x0000b40011027a23 */ /* 0x002fe4000001088e */
[----:B------:R-:W-:Y:S02]  /*d360*/  FMUL.FTZ R17, R134, R157 ;  /* 0x0000009d86117220 */ /* 0x000fe40000410000 */
[----:B------:R1:W3:Y:S01]  /*d370*/  MUFU.EX2 R11, R2 ;  /* 0x00000002000b7308 */ /* 0x0002e20000000800 */
[C---:B------:R-:W-:Y:S02]  /*d380*/  FMUL.FTZ R102, R133.reuse, R102 ;  /* 0x0000006685667220 */ /* 0x040fe40000410000 */
[C---:B------:R-:W-:Y:S02]  /*d390*/  FMUL.FTZ R103, R133.reuse, R103 ;  /* 0x0000006785677220 */ /* 0x040fe40000410000 */
[--C-:B--2---:R-:W-:Y:S02]  /*d3a0*/  FFMA.FTZ R3, R18, c[0x0][0x2d0], -R143.reuse ;  /* 0x0000b40012037a23 */ /* 0x104fe4000001088f */
[C---:B------:R-:W-:Y:S02]  /*d3b0*/  FMUL.FTZ R18, R133.reuse, R158 ;  /* 0x0000009e85127220 */ /* 0x040fe40000410000 */
[C---:B------:R-:W-:Y:S01]  /*d3c0*/  FMUL.FTZ R104, R132.reuse, R104 ;  /* 0x0000006884687220 */ /* 0x040fe20000410000 */
[----:B------:R2:W-:Y:S01]  /*d3d0*/  MUFU.EX2 R20, R3 ;  /* 0x0000000300147308 */ /* 0x0005e20000000800 */
[C---:B------:R-:W-:Y:S02]  /*d3e0*/  FMUL.FTZ R105, R132.reuse, R105 ;  /* 0x0000006984697220 */ /* 0x040fe40000410000 */
[C---:B------:R-:W-:Y:S02]  /*d3f0*/  FMUL.FTZ R108, R132.reuse, R108 ;  /* 0x0000006c846c7220 */ /* 0x040fe40000410000 */
[----:B------:R-:W-:Y:S02]  /*d400*/  FMUL.FTZ R109, R132, R109 ;  /* 0x0000006d846d7220 */ /* 0x000fe40000410000 */
[C---:B------:R-:W-:Y:S02]  /*d410*/  FMUL.FTZ R112, R134.reuse, R112 ;  /* 0x0000007086707220 */ /* 0x040fe40000410000 */
[C---:B------:R-:W-:Y:S02]  /*d420*/  FMUL.FTZ R113, R134.reuse, R113 ;  /* 0x0000007186717220 */ /* 0x040fe40000410000 */
[C---:B------:R-:W-:Y:S02]  /*d430*/  FMUL.FTZ R114, R133.reuse, R114 ;  /* 0x0000007285727220 */ /* 0x040fe40000410000 */
[C---:B------:R-:W-:Y:S01]  /*d440*/  FMUL.FTZ R115, R133.reuse, R115 ;  /* 0x0000007385737220 */ /* 0x040fe20000410000 */
[----:B-1----:R-:W2:Y:S01]  /*d450*/  SHFL.BFLY PT, R2, R0, 0x1, 0x1f ;  /* 0x0c201f0000027f89 */ /* 0x002ea200000e0000 */
        /* <DEDUP_REMOVED lines=10> */
[C---:B------:R-:W-:Y:S02]  /*d500*/  FMUL.FTZ R130, R133.reuse, R130 ;  /* 0x0000008285827220 */ /* 0x040fe40000410000 */
[----:B------:R-:W-:Y:S01]  /*d510*/  FMUL.FTZ R131, R133, R131 ;  /* 0x0000008385837220 */ /* 0x000fe20000410000 */
[----:B--2---:R-:W-:Y:S01]  /*d520*/  FMNMX.FTZ R3, R0, R2, !PT ;  /* 0x0000000200037209 */ /* 0x004fe20007810000 */
[----:B------:R-:W-:Y:S01]  /*d530*/  @P5 IMAD R2, R4, c[0x0][0x1e0], RZ ;  /* 0x0000780004025a24 */ /* 0x000fe200078e02ff */
[----:B------:R-:W-:Y:S01]  /*d540*/  @P5 MOV R4, R8 ;  /* 0x0000000800045202 */ /* 0x000fe20000000f00 */
[----:B------:R-:W-:Y:S02]  /*d550*/  FFMA.FTZ R0, R19, c[0x0][0x2d0], -R143 ;  /* 0x0000b40013007a23 */ /* 0x000fe4000001088f */
[----:B------:R-:W-:Y:S02]  /*d560*/  @P5 IMAD R2, R242, c[0x0][0x1e4], R2 ;  /* 0x00007900f2025a24 */ /* 0x000fe400078e0202 */
[----:B------:R-:W-:Y:S01]  /*d570*/  @P5 IMAD.WIDE.U32 R4, R6, 0x30, R4 ;  /* 0x0000003006045825 */ /* 0x000fe200078e0004 */
[----:B------:R1:W-:Y:S02]  /*d580*/  MUFU.EX2 R194, R0 ;  /* 0x0000000000c27308 */ /* 0x0003e40000000800 */
[----:B------:R-:W-:Y:S01]  /*d590*/  @P5 IADD3 R2, R7, R2, RZ ;  /* 0x0000000207025210 */ /* 0x000fe20007ffe0ff */
[--C-:B------:R-:W-:Y:S01]  /*d5a0*/  FFMA.FTZ R6, R196, c[0x0][0x2d0], -R192.reuse ;  /* 0x0000b400c4067a23 */ /* 0x100fe200000108c0 */
[----:B---3--:R-:W-:Y:S01]  /*d5b0*/  MOV R196, R11 ;  /* 0x0000000b00c47202 */ /* 0x008fe20000000f00 */
[--C-:B------:R-:W-:Y:S02]  /*d5c0*/  FFMA.FTZ R7, R195, c[0x0][0x2d0], -R192.reuse ;  /* 0x0000b400c3077a23 */ /* 0x100fe400000108c0 */
[----:B------:R-:W-:Y:S02]  /*d5d0*/  @P5 IMAD R2, R2, 0x30, RZ ;  /* 0x0000003002025824 */ /* 0x000fe400078e02ff */
[----:B------:R-:W-:Y:S01]  /*d5e0*/  FFMA.FTZ R11, R12, c[0x0][0x2d0], -R192 ;  /* 0x0000b4000c0b7a23 */ /* 0x000fe200000108c0 */
[----:B------:R2:W3:Y:S01]  /*d5f0*/  MUFU.EX2 R42, R6 ;  /* 0x00000006002a7308 */ /* 0x0004e20000000800 */
[----:B------:R-:W-:Y:S01]  /*d600*/  FMUL.FTZ R12, R132, R152 ;  /* 0x00000098840c7220 */ /* 0x000fe20000410000 */
[----:B------:R-:W-:Y:S01]  /*d610*/  @P5 IADD3 R2, R5, R2, RZ ;  /* 0x0000000205025210 */ /* 0x000fe20007ffe0ff */
[----:B------:R-:W-:Y:S03]  /*d620*/  FMUL.FTZ R19, R133, R159 ;  /* 0x0000009f85137220 */ /* 0x000fe60000410000 */
[----:B------:R-:W-:Y:S02]  /*d630*/  @P5 SHF.L.U64.HI R5, R4, 0x1, R2 ;  /* 0x0000000104055819 */ /* 0x000fe40000010202 */
[C---:B------:R-:W-:Y:S02]  /*d640*/  @P5 SHF.L.U32 R2, R10.reuse, 0x5, RZ ;  /* 0x000000050a025819 */ /* 0x040fe400000006ff */
[----:B------:R4:W4:Y:S01]  /*d650*/  MUFU.EX2 R41, R7 ;  /* 0x0000000700297308 */ /* 0x0009220000000800 */
[----:B------:R-:W-:Y:S01]  /*d660*/  @P5 SHF.L.U64.HI R10, R10, 0x5, R21 ;  /* 0x000000050a0a5819 */ /* 0x000fe20000010215 */
[----:B-1----:R-:W-:Y:S01]  /*d670*/  FADD.FTZ R0, -R3, R139 ;  /* 0x0000008b03007221 */ /* 0x002fe20000010100 */
[----:B------:R-:W-:Y:S03]  /*d680*/  MOV R139, R251 ;  /* 0x000000fb008b7202 */ /* 0x000fe60000000f00 */
[----:B------:R-:W-:Y:S04]  /*d690*/  FMUL.FTZ R0, R0, c[0x0][0x2d0] ;  /* 0x0000b40000007a20 */ /* 0x000fe80000410000 */
[----:B------:R1:W-:Y:S01]  /*d6a0*/  MUFU.EX2 R195, R11 ;  /* 0x0000000b00c37308 */ /* 0x0003e20000000800 */
[----:B------:R-:W-:Y:S01]  /*d6b0*/  FFMA.FTZ R139, R139, c[0x0][0x2d0], -R143 ;  /* 0x0000b4008b8b7a23 */ /* 0x000fe2000001088f */
[----:B--2---:R-:W-:Y:S02]  /*d6c0*/  @P5 SHF.L.U32 R6, R4, 0x1, RZ ;  /* 0x0000000104065819 */ /* 0x004fe400000006ff */
[----:B---3--:R-:W-:Y:S02]  /*d6d0*/  MOV R172, R42 ;  /* 0x0000002a00ac7202 */ /* 0x008fe40000000f00 */
[C---:B------:R-:W-:Y:S02]  /*d6e0*/  @P5 IADD3 R8, P2, R6.reuse, 0x80, RZ ;  /* 0x0000008006085810 */ /* 0x040fe40007f5e0ff */
[----:B------:R-:W-:Y:S02]  /*d6f0*/  @P5 IADD3 R6, P0, R6, c[0x0][0x1c8], RZ ;  /* 0x0000720006065a10 */ /* 0x000fe40007f1e0ff */
[----:B------:R-:W2:Y:S01]  /*d700*/  MUFU.EX2 R0, R0 ;  /* 0x0000000000007308 */ /* 0x000ea20000000800 */
[----:B------:R-:W-:Y:S02]  /*d710*/  @P5 IADD3 R8, P1, R8, c[0x0][0x1c8], RZ ;  /* 0x0000720008085a10 */ /* 0x000fe40007f3e0ff */
[----:B----4-:R-:W-:Y:S02]  /*d720*/  @P5 IADD3.X R7, R5, c[0x0][0x1cc], RZ, P0, !PT ;  /* 0x0000730005075a10 */ /* 0x010fe400007fe4ff */
[----:B------:R-:W-:Y:S02]  /*d730*/  @P5 IADD3.X R9, RZ, c[0x0][0x1cc], R5, P1, P2 ;  /* 0x00007300ff095a10 */ /* 0x000fe40000fe4405 */
[----:B------:R-:W-:Y:S01]  /*d740*/  @P5 IADD3 R4, P0, R6, R2, RZ ;  /* 0x0000000206045210 */ /* 0x000fe20007f1e0ff */
[----:B------:R3:W-:Y:S01]  /*d750*/  @P5 LDGSTS.E.BYPASS.LTC128B.128 [R243+0x5080], [R6.64], !P4 ;  /* 0x0508000006f35fae */ /* 0x0007e2000e101d4e */
[----:B------:R-:W-:Y:S02]  /*d760*/  MOV R168, R41 ;  /* 0x0000002900a87202 */ /* 0x000fe40000000f00 */
[----:B------:R-:W-:Y:S01]  /*d770*/  @P5 IADD3.X R5, R7, R10, RZ, P0, !PT ;  /* 0x0000000a07055210 */ /* 0x000fe200007fe4ff */
[----:B-1----:R-:W-:Y:S01]  /*d780*/  FFMA.FTZ R11, R13, c[0x0][0x2d0], -R192 ;  /* 0x0000b4000d0b7a23 */ /* 0x002fe200000108c0 */
[----:B------:R-:W-:Y:S01]  /*d790*/  ISETP.GT.AND P0, PT, R244, UR4, PT ;  /* 0x00000004f4007c0c */ /* 0x000fe2000bf04270 */
[----:B------:R-:W-:Y:S02]  /*d7a0*/  FMUL.FTZ R13, R132, R153 ;  /* 0x00000099840d7220 */ /* 0x000fe40000410000 */
[----:B------:R1:W-:Y:S01]  /*d7b0*/  @P5 LDGSTS.E.BYPASS.LTC128B.128 [R243+0x6880], [R8.64], !P3 ;  /* 0x0688000008f35fae */ /* 0x0003e2000d901d4e */
[----:B------:R-:W4:Y:S01]  /*d7c0*/  MUFU.EX2 R193, R11 ;  /* 0x0000000b00c17308 */ /* 0x000f220000000800 */
[----:B------:R-:W-:Y:S06]  /*d7d0*/  MOV R244, R242 ;  /* 0x000000f200f47202 */ /* 0x000fec0000000f00 */
[----:B------:R1:W-:Y:S01]  /*d7e0*/  @P5 LDGSTS.E.BYPASS.LTC128B.128 [R243+0x5880], [R4.64], !P4 ;  /* 0x0588000004f35fae */ /* 0x0003e2000e101d4e */
[C---:B--2---:R-:W-:Y:S01]  /*d7f0*/  FMUL.FTZ R30, R0.reuse, R170 ;  /* 0x000000aa001e7220 */ /* 0x044fe20000410000 */
[----:B------:R-:W-:Y:S01]  /*d800*/  MOV R170, R44 ;  /* 0x0000002c00aa7202 */ /* 0x000fe20000000f00 */
[C---:B------:R-:W-:Y:S02]  /*d810*/  FMUL.FTZ R26, R0.reuse, R166 ;  /* 0x000000a6001a7220 */ /* 0x040fe40000410000 */
[C---:B------:R-:W-:Y:S02]  /*d820*/  FMUL.FTZ R27, R0.reuse, R167 ;  /* 0x000000a7001b7220 */ /* 0x040fe40000410000 */
[C---:B------:R-:W-:Y:S01]  /*d830*/  FMUL.FTZ R43, R0.reuse, R183 ;  /* 0x000000b7002b7220 */ /* 0x040fe20000410000 */
[----:B------:R2:W-:Y:S01]  /*d840*/  @P5 LDGSTS.E.BYPASS.LTC128B.128 [R243+0x7080], [R4.64+0x80], !P3 ;  /* 0x0708008004f35fae */ /* 0x0005e2000d901d4e */
[----:B------:R-:W-:Y:S01]  /*d850*/  MOV R183, R245 ;  /* 0x000000f500b77202 */ /* 0x000fe20000000f00 */
[----:B------:R-:W-:Y:S01]  /*d860*/  FMUL.FTZ R31, R0, R171 ;  /* 0x000000ab001f7220 */ /* 0x000fe20000410000 */
[----:B---3--:R-:W-:Y:S01]  /*d870*/  @P5 IADD3 R6, P1, R4, R2, RZ ;  /* 0x0000000204065210 */ /* 0x008fe20007f3e0ff */
[----:B------:R-:W-:Y:S01]  /*d880*/  FMUL.FTZ R2, R3, c[0x0][0x2d0] ;  /* 0x0000b40003027a20 */ /* 0x000fe20000410000 */
[----:B------:R-:W-:Y:S01]  /*d890*/  MOV R171, R222 ;  /* 0x000000de00ab7202 */ /* 0x000fe20000000f00 */
[C---:B------:R-:W-:Y:S01]  /*d8a0*/  FMUL.FTZ R46, R0.reuse, R186 ;  /* 0x000000ba002e7220 */ /* 0x040fe20000410000 */
[----:B------:R-:W-:Y:S01]  /*d8b0*/  @P5 IADD3.X R7, R5, R10, RZ, P1, !PT ;  /* 0x0000000a05075210 */ /* 0x000fe20000ffe4ff */
[C---:B------:R-:W-:Y:S01]  /*d8c0*/  FMUL.FTZ R10, R0.reuse, R150 ;  /* 0x00000096000a7220 */ /* 0x040fe20000410000 */
[----:B----4-:R-:W-:Y:S01]  /*d8d0*/  F2FP.PACK_AB R150, R193, R195 ;  /* 0x000000c3c196723e */ /* 0x010fe200000000ff */
[----:B------:R-:W-:Y:S02]  /*d8e0*/  FMUL.FTZ R11, R0, R151 ;  /* 0x00000097000b7220 */ /* 0x000fe40000410000 */
[----:B------:R3:W-:Y:S01]  /*d8f0*/  @P5 LDGSTS.E.BYPASS.LTC128B.128 [R243+0x6080], [R6.64], !P4 ;  /* 0x0608000006f35fae */ /* 0x0007e2000e101d4e */
[--C-:B-1----:R-:W-:Y:S01]  /*d900*/  FFMA.FTZ R8, R197, c[0x0][0x2d0], -R2.reuse ;  /* 0x0000b400c5087a23 */ /* 0x102fe20000010802 */
[----:B------:R-:W-:Y:S01]  /*d910*/  MOV R197, R20 ;  /* 0x0000001400c57202 */ /* 0x000fe20000000f00 */
[----:B------:R-:W-:Y:S02]  /*d920*/  FMUL.FTZ R9, R132, R149 ;  /* 0x0000009584097220 */ /* 0x000fe40000410000 */
[----:B------:R1:W-:Y:S01]  /*d930*/  MUFU.EX2 R209, R8 ;  /* 0x0000000800d17308 */ /* 0x0003e20000000800 */
[C---:B------:R-:W-:Y:S02]  /*d940*/  FMUL.FTZ R47, R0.reuse, R187 ;  /* 0x000000bb002f7220 */ /* 0x040fe40000410000 */
[----:B------:R3:W-:Y:S01]  /*d950*/  @P5 LDGSTS.E.BYPASS.LTC128B.128 [R243+0x7880], [R6.64+0x80], !P3 ;  /* 0x0788008006f35fae */ /* 0x0007e2000d901d4e */
[C---:B------:R-:W-:Y:S02]  /*d960*/  FMUL.FTZ R58, R0.reuse, R58 ;  /* 0x0000003a003a7220 */ /* 0x040fe40000410000 */
[C---:B------:R-:W-:Y:S02]  /*d970*/  FMUL.FTZ R59, R0.reuse, R59 ;  /* 0x0000003b003b7220 */ /* 0x040fe40000410000 */
[----:B------:R-:W-:Y:S02]  /*d980*/  FMUL.FTZ R62, R0, R62 ;  /* 0x0000003e003e7220 */ /* 0x000fe40000410000 */
[----:B--2---:R-:W-:Y:S01]  /*d990*/  FMUL.FTZ R5, R134, R145 ;  /* 0x0000009186057220 */ /* 0x004fe20000410000 */
[----:B------:R-:W-:Y:S01]  /*d9a0*/  F2FP.PACK_AB R145, R44, R222 ;  /* 0x000000de2c91723e */ /* 0x000fe200000000ff */
[----:B------:R-:W-:Y:S01]  /*d9b0*/  FMUL.FTZ R44, R132, R184 ;  /* 0x000000b8842c7220 */ /* 0x000fe20000410000 */
[----:B------:R-:W2:Y:S01]  /*d9c0*/  LDSM.16.MT88.4 R20, [R225+0x2080] ;  /* 0x00208000e114783b */ /* 0x000ea20000004200 */
[----:B------:R4:W-:Y:S01]  /*d9d0*/  MUFU.EX2 R184, R138 ;  /* 0x0000008a00b87308 */ /* 0x0009e20000000800 */
[----:B------:R-:W-:Y:S01]  /*d9e0*/  FFMA.FTZ R4, R198, c[0x0][0x2d0], -R2 ;  /* 0x0000b400c6047a23 */ /* 0x000fe20000010802 */
[----:B------:R-:W-:Y:S01]  /*d9f0*/  MOV R198, R24 ;  /* 0x0000001800c67202 */ /* 0x000fe20000000f00 */
[----:B------:R-:W-:Y:S02]  /*da00*/  FMUL.FTZ R24, R132, R164 ;  /* 0x000000a484187220 */ /* 0x000fe40000410000 */
[C---:B------:R-:W-:Y:S02]  /*da10*/  FMUL.FTZ R63, R0.reuse, R63 ;  /* 0x0000003f003f7220 */ /* 0x040fe40000410000 */
[----:B------:R-:W2:Y:S01]  /*da20*/  LDSM.16.MT88.4 R36, [R226+0x2080] ;  /* 0x00208000e224783b */ /* 0x000ea20000004200 */
[----:B------:R-:W-:Y:S02]  /*da30*/  FMUL.FTZ R74, R0, R74 ;  /* 0x0000004a004a7220 */ /* 0x000fe40000410000 */
[----:B------:R-:W4:Y:S01]  /*da40*/  MUFU.EX2 R210, R4 ;  /* 0x0000000400d27308 */ /* 0x000f220000000800 */
[C---:B-1----:R-:W-:Y:S01]  /*da50*/  FMUL.FTZ R8, R132.reuse, R148 ;  /* 0x0000009484087220 */ /* 0x042fe20000410000 */
[----:B------:R-:W-:Y:S01]  /*da60*/  F2FP.PACK_AB R148, R41, R42 ;  /* 0x0000002a2994723e */ /* 0x000fe200000000ff */
[----:B------:R-:W-:Y:S01]  /*da70*/  FMUL.FTZ R41, R132, R181 ;  /* 0x000000b584297220 */ /* 0x000fe20000410000 */
[----:B------:R-:W-:Y:S01]  /*da80*/  MOV R181, R249 ;  /* 0x000000f900b57202 */ /* 0x000fe20000000f00 */
[----:B------:R-:W-:Y:S01]  /*da90*/  FMUL.FTZ R42, R0, R182 ;  /* 0x000000b6002a7220 */ /* 0x000fe20000410000 */
[----:B------:R-:W-:Y:S01]  /*daa0*/  MOV R182, R246 ;  /* 0x000000f600b67202 */ /* 0x000fe20000000f00 */
[C---:B---3--:R-:W-:Y:S01]  /*dab0*/  FMUL.FTZ R6, R133.reuse, R146 ;  /* 0x0000009285067220 */ /* 0x048fe20000410000 */
[----:B------:R-:W-:Y:S01]  /*dac0*/  F2FP.PACK_AB R146, R196, R198 ;  /* 0x000000c6c492723e */ /* 0x000fe200000000ff */
[----:B------:R-:W-:Y:S01]  /*dad0*/  FMUL.FTZ R7, R133, R147 ;  /* 0x0000009385077220 */ /* 0x000fe20000410000 */
[----:B------:R-:W-:Y:S01]  /*dae0*/  F2FP.PACK_AB R147, R194, R197 ;  /* 0x000000c5c293723e */ /* 0x000fe200000000ff */
[----:B------:R-:W-:Y:S01]  /*daf0*/  LDSM.16.MT88.4 R156, [R227+0x2080] ;  /* 0x00208000e39c783b */ /* 0x000fe20000004200 */
[C---:B------:R-:W-:Y:S02]  /*db00*/  FMUL.FTZ R75, R0.reuse, R75 ;  /* 0x0000004b004b7220 */ /* 0x040fe40000410000 */
[----:B----4-:R-:W-:Y:S02]  /*db10*/  FFMA.FTZ R138, R205, c[0x0][0x2d0], -R142 ;  /* 0x0000b400cd8a7a23 */ /* 0x010fe4000001088e */
[C---:B------:R-:W-:Y:S02]  /*db20*/  FMUL.FTZ R78, R0.reuse, R78 ;  /* 0x0000004e004e7220 */ /* 0x040fe40000410000 */
[----:B------:R1:W-:Y:S01]  /*db30*/  MUFU.EX2 R185, R138 ;  /* 0x0000008a00b97308 */ /* 0x0003e20000000800 */
[C---:B------:R-:W-:Y:S01]  /*db40*/  FMUL.FTZ R79, R0.reuse, R79 ;  /* 0x0000004f004f7220 */ /* 0x040fe20000410000 */
[----:B------:R-:W-:Y:S01]  /*db50*/  LDSM.16.MT88.4 R164, [R228+0x2880] ;  /* 0x00288000e4a4783b */ /* 0x000fe20000004200 */
[C---:B------:R-:W-:Y:S02]  /*db60*/  FMUL.FTZ R90, R0.reuse, R90 ;  /* 0x0000005a005a7220 */ /* 0x040fe40000410000 */
[----:B------:R-:W-:Y:S01]  /*db70*/  FMUL.FTZ R91, R0, R91 ;  /* 0x0000005b005b7220 */ /* 0x000fe20000410000 */
[----:B------:R-:W-:Y:S01]  /*db80*/  F2FP.PACK_AB R149, R210, R209 ;  /* 0x000000d1d295723e */ /* 0x000fe200000000ff */
[----:B------:R-:W-:Y:S02]  /*db90*/  FFMA.FTZ R4, R14, c[0x0][0x2d0], -R2 ;  /* 0x0000b4000e047a23 */ /* 0x000fe40000010802 */
[C---:B------:R-:W-:Y:S01]  /*dba0*/  FMUL.FTZ R14, R0.reuse, R154 ;  /* 0x0000009a000e7220 */ /* 0x040fe20000410000 */
[----:B------:R-:W0:Y:S01]  /*dbb0*/  LDGDEPBAR ;  /* 0x00000000000079af */ /* 0x000e220000000000 */
[----:B------:R3:W-:Y:S01]  /*dbc0*/  MUFU.EX2 R211, R4 ;  /* 0x0000000400d37308 */ /* 0x0007e20000000800 */
[C---:B------:R-:W-:Y:S02]  /*dbd0*/  FMUL.FTZ R94, R0.reuse, R94 ;  /* 0x0000005e005e7220 */ /* 0x040fe40000410000 */
[C---:B------:R-:W-:Y:S02]  /*dbe0*/  FMUL.FTZ R95, R0.reuse, R95 ;  /* 0x0000005f005f7220 */ /* 0x040fe40000410000 */
[C---:B------:R-:W-:Y:S02]  /*dbf0*/  FMUL.FTZ R106, R0.reuse, R106 ;  /* 0x0000006a006a7220 */ /* 0x040fe40000410000 */
[C---:B------:R-:W-:Y:S02]  /*dc00*/  FMUL.FTZ R107, R0.reuse, R107 ;  /* 0x0000006b006b7220 */ /* 0x040fe40000410000 */
[C---:B------:R-:W-:Y:S02]  /*dc10*/  FMUL.FTZ R110, R0.reuse, R110 ;  /* 0x0000006e006e7220 */ /* 0x040fe40000410000 */
[C---:B------:R-:W-:Y:S02]  /*dc20*/  FMUL.FTZ R111, R0.reuse, R111 ;  /* 0x0000006f006f7220 */ /* 0x040fe40000410000 */
[----:B-1----:R-:W-:Y:S02]  /*dc30*/  FFMA.FTZ R138, R199, c[0x0][0x2d0], -R142 ;  /* 0x0000b400c78a7a23 */ /* 0x002fe4000001088e */
[C---:B------:R-:W-:Y:S02]  /*dc40*/  FMUL.FTZ R122, R0.reuse, R122 ;  /* 0x0000007a007a7220 */ /* 0x040fe40000410000 */
[----:B------:R1:W-:Y:S01]  /*dc50*/  MUFU.EX2 R252, R138 ;  /* 0x0000008a00fc7308 */ /* 0x0003e20000000800 */
[C---:B------:R-:W-:Y:S02]  /*dc60*/  FMUL.FTZ R123, R0.reuse, R123 ;  /* 0x0000007b007b7220 */ /* 0x040fe40000410000 */
[C---:B------:R-:W-:Y:S02]  /*dc70*/  FMUL.FTZ R126, R0.reuse, R126 ;  /* 0x0000007e007e7220 */ /* 0x040fe40000410000 */
[C---:B------:R-:W-:Y:S02]  /*dc80*/  FMUL.FTZ R127, R0.reuse, R127 ;  /* 0x0000007f007f7220 */ /* 0x040fe40000410000 */
[--C-:B---3--:R-:W-:Y:S02]  /*dc90*/  FFMA.FTZ R4, R15, c[0x0][0x2d0], -R2.reuse ;  /* 0x0000b4000f047a23 */ /* 0x108fe40000010802 */
[----:B------:R-:W-:Y:S02]  /*dca0*/  FMUL.FTZ R15, R0, R155 ;  /* 0x0000009b000f7220 */ /* 0x000fe40000410000 */
[----:B------:R3:W4:Y:S01]  /*dcb0*/  MUFU.EX2 R213, R4 ;  /* 0x0000000400d57308 */ /* 0x0007220000000800 */
[----:B------:R-:W2:Y:S01]  /*dcc0*/  LDSM.16.MT88.4 R152, [R228+0x2080] ;  /* 0x00208000e498783b */ /* 0x000ea20000004200 */
[----:B------:R-:W-:Y:S02]  /*dcd0*/  FFMA.FTZ R140, R140, c[0x0][0x2d0], -R2 ;  /* 0x0000b4008c8c7a23 */ /* 0x000fe40000010802 */
[----:B-1----:R-:W-:Y:S06]  /*dce0*/  FFMA.FTZ R138, R204, c[0x0][0x2d0], -R142 ;  /* 0x0000b400cc8a7a23 */ /* 0x002fec000001088e */
[----:B------:R1:W-:Y:S01]  /*dcf0*/  MUFU.EX2 R251, R138 ;  /* 0x0000008a00fb7308 */ /* 0x0003e20000000800 */
[----:B---3--:R-:W-:Y:S01]  /*dd00*/  FMUL.FTZ R4, R134, R144 ;  /* 0x0000009086047220 */ /* 0x008fe20000410000 */
[----:B------:R-:W-:Y:S01]  /*dd10*/  F2FP.PACK_AB R144, R48, R223 ;  /* 0x000000df3090723e */ /* 0x000fe200000000ff */
[C---:B------:R-:W-:Y:S01]  /*dd20*/  FMUL.FTZ R48, R134.reuse, R188 ;  /* 0x000000bc86307220 */ /* 0x040fe20000410000 */
[----:B----4-:R-:W-:Y:S05]  /*dd30*/  F2FP.PACK_AB R151, R213, R211 ;  /* 0x000000d3d597723e */ /* 0x010fea00000000ff */
[-C--:B--2---:R-:W-:Y:S08]  /*dd40*/  HMMA.16816.F32 R4, R144, R20.reuse, R4 ;  /* 0x000000149004723c */ /* 0x084ff00000001804 */
[C---:B------:R-:W-:Y:S04]  /*dd50*/  HMMA.16816.F32 R8, R148.reuse, R20, R8 ;  /* 0x000000149408723c */ /* 0x040fe80000001808 */
[--C-:B-1----:R-:W-:Y:S02]  /*dd60*/  FFMA.FTZ R138, R215, c[0x0][0x2d0], -R143.reuse ;  /* 0x0000b400d78a7a23 */ /* 0x102fe4000001088f */
[----:B------:R-:W-:Y:S01]  /*dd70*/  MUFU.EX2 R215, R139 ;  /* 0x0000008b00d77308 */ /* 0x000fe20000000800 */
[C---:B------:R-:W-:Y:S01]  /*dd80*/  FMUL.FTZ R20, R134.reuse, R160 ;  /* 0x000000a086147220 */ /* 0x040fe20000410000 */
[-C--:B------:R-:W-:Y:S04]  /*dd90*/  HMMA.16816.F32 R12, R148, R22.reuse, R12 ;  /* 0x00000016940c723c */ /* 0x080fe8000000180c */
[----:B------:R-:W-:Y:S04]  /*dda0*/  FMUL.FTZ R21, R134, R161 ;  /* 0x000000a186157220 */ /* 0x000fe80000410000 */
[C---:B------:R-:W-:Y:S01]  /*ddb0*/  HMMA.16816.F32 R16, R144.reuse, R22, R16 ;  /* 0x000000169010723c */ /* 0x040fe20000001810 */
[----:B------:R1:W-:Y:S06]  /*ddc0*/  MUFU.EX2 R250, R138 ;  /* 0x0000008a00fa7308 */ /* 0x0003ec0000000800 */
[C---:B------:R-:W-:Y:S02]  /*ddd0*/  FMUL.FTZ R22, R133.reuse, R162 ;  /* 0x000000a285167220 */ /* 0x040fe40000410000 */
[C---:B------:R-:W-:Y:S02]  /*dde0*/  FMUL.FTZ R23, R133.reuse, R163 ;  /* 0x000000a385177220 */ /* 0x040fe40000410000 */
[----:B------:R-:W-:Y:S01]  /*ddf0*/  LDSM.16.MT88.4 R160, [R226+0x2880] ;  /* 0x00288000e2a0783b */ /* 0x000fe20000004200 */
[----:B------:R-:W-:Y:S04]  /*de00*/  MUFU.EX2 R139, R140 ;  /* 0x0000008c008b7308 */ /* 0x000fe80000000800 */
[-C--:B------:R-:W-:Y:S08]  /*de10*/  HMMA.16816.F32 R20, R144, R36.reuse, R20 ;  /* 0x000000249014723c */ /* 0x080ff00000001814 */
[C---:B------:R-:W-:Y:S04]  /*de20*/  HMMA.16816.F32 R24, R148.reuse, R36, R24 ;  /* 0x000000249418723c */ /* 0x040fe80000001818 */
[--C-:B-1----:R-:W-:Y:S03]  /*de30*/  FFMA.FTZ R138, R214, c[0x0][0x2d0], -R143.reuse ;  /* 0x0000b400d68a7a23 */ /* 0x102fe6000001088f */
[C---:B------:R-:W-:Y:S01]  /*de40*/  FMUL.FTZ R36, R134.reuse, R176 ;  /* 0x000000b086247220 */ /* 0x040fe20000410000 */
[-C--:B------:R-:W-:Y:S01]  /*de50*/  HMMA.16816.F32 R28, R148, R38.reuse, R28 ;  /* 0x00000026941c723c */ /* 0x080fe2000000181c */
[----:B------:R1:W-:Y:S03]  /*de60*/  MUFU.EX2 R249, R138 ;  /* 0x0000008a00f97308 */ /* 0x0003e60000000800 */
[----:B------:R-:W-:Y:S01]  /*de70*/  MOV R176, R248 ;  /* 0x000000f800b07202 */ /* 0x000fe20000000f00 */
[----:B------:R-:W-:Y:S01]  /*de80*/  FMUL.FTZ R37, R134, R177 ;  /* 0x000000b186257220 */ /* 0x000fe20000410000 */
[----:B------:R-:W-:Y:S02]  /*de90*/  MOV R177, R247 ;  /* 0x000000f700b17202 */ /* 0x000fe40000000f00 */
[C---:B------:R-:W-:Y:S07]  /*dea0*/  HMMA.16816.F32 R32, R144.reuse, R38, R32 ;  /* 0x000000269020723c */ /* 0x040fee0000001820 */
[C---:B------:R-:W-:Y:S01]  /*deb0*/  FMUL.FTZ R38, R133.reuse, R178 ;  /* 0x000000b285267220 */ /* 0x040fe20000410000 */
[----:B------:R-:W-:Y:S01]  /*dec0*/  MOV R178, R50 ;  /* 0x0000003200b27202 */ /* 0x000fe20000000f00 */
[C---:B------:R-:W-:Y:S03]  /*ded0*/  FMUL.FTZ R39, R133.reuse, R179 ;  /* 0x000000b385277220 */ /* 0x040fe60000410000 */
[----:B------:R-:W-:Y:S01]  /*dee0*/  FMUL.FTZ R50, R133, R190 ;  /* 0x000000be85327220 */ /* 0x000fe20000410000 */
[----:B------:R-:W-:Y:S01]  /*def0*/  MOV R179, R40 ;  /* 0x0000002800b37202 */ /* 0x000fe20000000f00 */
[----:B------:R-:W-:Y:S01]  /*df00*/  FMUL.FTZ R40, R132, R180 ;  /* 0x000000b484287220 */ /* 0x000fe20000410000 */
[----:B------:R-:W-:Y:S01]  /*df10*/  MOV R180, R49 ;  /* 0x0000003100b47202 */ /* 0x000fe20000000f00 */
[-C--:B------:R-:W-:Y:S03]  /*df20*/  HMMA.16816.F32 R36, R144, R152.reuse, R36 ;  /* 0x000000989024723c */ /* 0x080fe60000001824 */
[--C-:B-1----:R-:W-:Y:S02]  /*df30*/  FFMA.FTZ R138, R207, c[0x0][0x2d0], -R143.reuse ;  /* 0x0000b400cf8a7a23 */ /* 0x102fe4000001088f */
[----:B------:R-:W-:Y:S02]  /*df40*/  FMUL.FTZ R49, R134, R189 ;  /* 0x000000bd86317220 */ /* 0x000fe40000410000 */
[----:B------:R1:W-:Y:S01]  /*df50*/  MUFU.EX2 R248, R138 ;  /* 0x0000008a00f87308 */ /* 0x0003e20000000800 */
[C---:B------:R-:W-:Y:S01]  /*df60*/  HMMA.16816.F32 R40, R148.reuse, R152, R40 ;  /* 0x000000989428723c */ /* 0x040fe20000001828 */
[----:B------:R-:W-:Y:S07]  /*df70*/  LDSM.16.MT88.4 R188, [R228+0x3080] ;  /* 0x00308000e4bc783b */ /* 0x000fee0000004200 */
[-C--:B------:R-:W-:Y:S08]  /*df80*/  HMMA.16816.F32 R44, R148, R154.reuse, R44 ;  /* 0x0000009a942c723c */ /* 0x080ff0000000182c */
[C---:B------:R-:W-:Y:S01]  /*df90*/  HMMA.16816.F32 R48, R144.reuse, R154, R48 ;  /* 0x0000009a9030723c */ /* 0x040fe20000001830 */
[----:B------:R-:W2:Y:S03]  /*dfa0*/  LDSM.16.MT88.4 R152, [R225+0x3880] ;  /* 0x00388000e198783b */ /* 0x000ea60000004200 */
[--C-:B-1----:R-:W-:Y:S04]  /*dfb0*/  FFMA.FTZ R138, R212, c[0x0][0x2d0], -R143.reuse ;  /* 0x0000b400d48a7a23 */ /* 0x102fe8000001088f */
[-C--:B------:R-:W-:Y:S01]  /*dfc0*/  HMMA.16816.F32 R52, R144, R156.reuse, R52 ;  /* 0x0000009c9034723c */ /* 0x080fe20000001834 */
[----:B------:R1:W-:Y:S07]  /*dfd0*/  MUFU.EX2 R247, R138 ;  /* 0x0000008a00f77308 */ /* 0x0003ee0000000800 */
[C---:B------:R-:W-:Y:S08]  /*dfe0*/  HMMA.16816.F32 R56, R148.reuse, R156, R56 ;  /* 0x0000009c9438723c */ /* 0x040ff00000001838 */
[-C--:B------:R-:W-:Y:S08]  /*dff0*/  HMMA.16816.F32 R60, R148, R158.reuse, R60 ;  /* 0x0000009e943c723c */ /* 0x080ff0000000183c */
[C---:B------:R-:W-:Y:S01]  /*e000*/  HMMA.16816.F32 R64, R144.reuse, R158, R64 ;  /* 0x0000009e9040723c */ /* 0x040fe20000001840 */
[----:B------:R-:W3:Y:S03]  /*e010*/  LDSM.16.MT88.4 R156, [R226+0x3880] ;  /* 0x00388000e29c783b */ /* 0x000ee60000004200 */
[--C-:B-1----:R-:W-:Y:S04]  /*e020*/  FFMA.FTZ R138, R217, c[0x0][0x2d0], -R192.reuse ;  /* 0x0000b400d98a7a23 */ /* 0x102fe800000108c0 */
[----:B------:R1:W-:Y:S01]  /*e030*/  MUFU.EX2 R246, R138 ;  /* 0x0000008a00f67308 */ /* 0x0003e20000000800 */
[-C--:B--2---:R-:W-:Y:S08]  /*e040*/  HMMA.16816.F32 R68, R144, R152.reuse, R68 ;  /* 0x000000989044723c */ /* 0x084ff00000001844 */
[C---:B------:R-:W-:Y:S08]  /*e050*/  HMMA.16816.F32 R72, R148.reuse, R152, R72 ;  /* 0x000000989448723c */ /* 0x040ff00000001848 */
[-C--:B------:R-:W-:Y:S04]  /*e060*/  HMMA.16816.F32 R76, R148, R154.reuse, R76 ;  /* 0x0000009a944c723c */ /* 0x080fe8000000184c */
[--C-:B-1----:R-:W-:Y:S04]  /*e070*/  FFMA.FTZ R138, R216, c[0x0][0x2d0], -R192.reuse ;  /* 0x0000b400d88a7a23 */ /* 0x102fe800000108c0 */
[C---:B------:R-:W-:Y:S01]  /*e080*/  HMMA.16816.F32 R80, R144.reuse, R154, R80 ;  /* 0x0000009a9050723c */ /* 0x040fe20000001850 */
[----:B------:R-:W1:Y:S01]  /*e090*/  LDSM.16.MT88.4 R152, [R228+0x3880] ;  /* 0x00388000e498783b */ /* 0x000e620000004200 */
[----:B------:R2:W4:Y:S06]  /*e0a0*/  MUFU.EX2 R245, R138 ;  /* 0x0000008a00f57308 */ /* 0x00052c0000000800 */
[-C--:B---3--:R-:W-:Y:S08]  /*e0b0*/  HMMA.16816.F32 R84, R144, R156.reuse, R84 ;  /* 0x0000009c9054723c */ /* 0x088ff00000001854 */
[C---:B------:R-:W-:Y:S08]  /*e0c0*/  HMMA.16816.F32 R88, R148.reuse, R156, R88 ;  /* 0x0000009c9458723c */ /* 0x040ff00000001858 */
[-C--:B------:R-:W-:Y:S04]  /*e0d0*/  HMMA.16816.F32 R92, R148, R158.reuse, R92 ;  /* 0x0000009e945c723c */ /* 0x080fe8000000185c */
[--C-:B--2---:R-:W-:Y:S04]  /*e0e0*/  FFMA.FTZ R138, R218, c[0x0][0x2d0], -R192.reuse ;  /* 0x0000b400da8a7a23 */ /* 0x104fe800000108c0 */
[C---:B------:R-:W-:Y:S01]  /*e0f0*/  HMMA.16816.F32 R96, R144.reuse, R158, R96 ;  /* 0x0000009e9060723c */ /* 0x040fe20000001860 */
[----:B------:R2:W-:Y:S01]  /*e100*/  MUFU.EX2 R223, R138 ;  /* 0x0000008a00df7308 */ /* 0x0005e20000000800 */
[----:B------:R-:W3:Y:S06]  /*e110*/  LDSM.16.MT88.4 R156, [R227+0x3880] ;  /* 0x00388000e39c783b */ /* 0x000eec0000004200 */
[-C--:B-1----:R-:W-:Y:S08]  /*e120*/  HMMA.16816.F32 R100, R144, R152.reuse, R100 ;  /* 0x000000989064723c */ /* 0x082ff00000001864 */
[C---:B------:R-:W-:Y:S08]  /*e130*/  HMMA.16816.F32 R104, R148.reuse, R152, R104 ;  /* 0x000000989468723c */ /* 0x040ff00000001868 */
[-C--:B------:R-:W-:Y:S04]  /*e140*/  HMMA.16816.F32 R108, R148, R154.reuse, R108 ;  /* 0x0000009a946c723c */ /* 0x080fe8000000186c */
[----:B--2---:R-:W-:Y:S04]  /*e150*/  FFMA.FTZ R138, R219, c[0x0][0x2d0], -R192 ;  /* 0x0000b400db8a7a23 */ /* 0x004fe800000108c0 */
[C---:B------:R-:W-:Y:S01]  /*e160*/  HMMA.16816.F32 R112, R144.reuse, R154, R112 ;  /* 0x0000009a9070723c */ /* 0x040fe20000001870 */
[----:B------:R1:W2:Y:S01]  /*e170*/  MUFU.EX2 R222, R138 ;  /* 0x0000008a00de7308 */ /* 0x0002a20000000800 */
[----:B------:R-:W2:Y:S06]  /*e180*/  LDSM.16.MT88.4 R152, [R225+0x2880] ;  /* 0x00288000e198783b */ /* 0x000eac0000004200 */
[-C--:B---3--:R-:W-:Y:S08]  /*e190*/  HMMA.16816.F32 R116, R144, R156.reuse, R116 ;  /* 0x0000009c9074723c */ /* 0x088ff00000001874 */
[C---:B------:R-:W-:Y:S08]  /*e1a0*/  HMMA.16816.F32 R120, R148.reuse, R156, R120 ;  /* 0x0000009c9478723c */ /* 0x040ff00000001878 */
[-C--:B------:R-:W-:Y:S04]  /*e1b0*/  HMMA.16816.F32 R124, R148, R158.reuse, R124 ;  /* 0x0000009e947c723c */ /* 0x080fe8000000187c */
[--C-:B-1----:R-:W-:Y:S03]  /*e1c0*/  FFMA.FTZ R138, R201, c[0x0][0x2d0], -R2.reuse ;  /* 0x0000b400c98a7a23 */ /* 0x102fe60000010802 */
[----:B----4-:R-:W-:Y:S01]  /*e1d0*/  F2FP.PACK_AB R148, R245, R246 ;  /* 0x000000f6f594723e */ /* 0x010fe200000000ff */
[----:B------:R-:W-:Y:S01]  /*e1e0*/  HMMA.16816.F32 R128, R144, R158, R128 ;  /* 0x0000009e9080723c */ /* 0x000fe20000001880 */
[----:B------:R1:W-:Y:S01]  /*e1f0*/  MUFU.EX2 R205, R138 ;  /* 0x0000008a00cd7308 */ /* 0x0003e20000000800 */
[----:B------:R-:W-:Y:S02]  /*e200*/  LDSM.16.MT88.4 R156, [R225+0x4080] ;  /* 0x00408000e19c783b */ /* 0x000fe40000004200 */
[----:B--2---:R-:W-:Y:S03]  /*e210*/  F2FP.PACK_AB R150, R222, R223 ;  /* 0x000000dfde96723e */ /* 0x004fe600000000ff */
[----:B------:R-:W-:Y:S02]  /*e220*/  F2FP.PACK_AB R144, R185, R184 ;  /* 0x000000b8b990723e */ /* 0x000fe400000000ff */
[----:B------:R-:W-:Y:S03]  /*e230*/  F2FP.PACK_AB R146, R251, R252 ;  /* 0x000000fcfb92723e */ /* 0x000fe600000000ff */
[----:B------:R-:W-:Y:S02]  /*e240*/  F2FP.PACK_AB R145, R249, R250 ;  /* 0x000000faf991723e */ /* 0x000fe400000000ff */
[----:B------:R-:W-:Y:S07]  /*e250*/  F2FP.PACK_AB R147, R247, R248 ;  /* 0x000000f8f793723e */ /* 0x000fee00000000ff */
[-C--:B------:R-:W-:Y:S03]  /*e260*/  HMMA.16816.F32 R4, R144, R152.reuse, R4 ;  /* 0x000000989004723c */ /* 0x080fe60000001804 */
[--C-:B-1----:R-:W-:Y:S04]  /*e270*/  FFMA.FTZ R138, R200, c[0x0][0x2d0], -R2.reuse ;  /* 0x0000b400c88a7a23 */ /* 0x102fe80000010802 */
[----:B------:R1:W2:Y:S02]  /*e280*/  MUFU.EX2 R204, R138 ;  /* 0x0000008a00cc7308 */ /* 0x0002a40000000800 */
[--C-:B-1----:R-:W-:Y:S03]  /*e290*/  FFMA.FTZ R138, R202, c[0x0][0x2d0], -R2.reuse ;  /* 0x0000b400ca8a7a23 */ /* 0x102fe60000010802 */
        /* <DEDUP_REMOVED lines=8> */
[-C--:B------:R-:W-:Y:S08]  /*e320*/  HMMA.16816.F32 R12, R148, R154.reuse, R12 ;  /* 0x0000009a940c723c */ /* 0x080ff0000000180c */
[C---:B------:R-:W-:Y:S01]  /*e330*/  HMMA.16816.F32 R16, R144.reuse, R154, R16 ;  /* 0x0000009a9010723c */ /* 0x040fe20000001810 */
[----:B------:R-:W2:Y:S03]  /*e340*/  LDSM.16.MT88.4 R152, [R227+0x2880] ;  /* 0x00288000e398783b */ /* 0x000ea60000004200 */
[--C-:B-1----:R-:W-:Y:S04]  /*e350*/  FFMA.FTZ R138, R220, c[0x0][0x2d0], -R142.reuse ;  /* 0x0000b400dc8a7a23 */ /* 0x102fe8000001088e */
[-C--:B------:R-:W-:Y:S01]  /*e360*/  HMMA.16816.F32 R20, R144, R160.reuse, R20 ;  /* 0x000000a09014723c */ /* 0x080fe20000001814 */
[----:B------:R1:W3:Y:S07]  /*e370*/  MUFU.EX2 R219, R138 ;  /* 0x0000008a00db7308 */ /* 0x0002ee0000000800 */
[C---:B------:R-:W-:Y:S08]  /*e380*/  HMMA.16816.F32 R24, R148.reuse, R160, R24 ;  /* 0x000000a09418723c */ /* 0x040ff00000001818 */
[-C--:B------:R-:W-:Y:S08]  /*e390*/  HMMA.16816.F32 R28, R148, R162.reuse, R28 ;  /* 0x000000a2941c723c */ /* 0x080ff0000000181c */
[C---:B------:R-:W-:Y:S01]  /*e3a0*/  HMMA.16816.F32 R32, R144.reuse, R162, R32 ;  /* 0x000000a29020723c */ /* 0x040fe20000001820 */
[----:B------:R-:W4:Y:S03]  /*e3b0*/  LDSM.16.MT88.4 R160, [R226+0x4080] ;  /* 0x00408000e2a0783b */ /* 0x000f260000004200 */
[--C-:B-1----:R-:W-:Y:S01]  /*e3c0*/  FFMA.FTZ R138, R208, c[0x0][0x2d0], -R142.reuse ;  /* 0x0000b400d08a7a23 */ /* 0x102fe2000001088e */
[----:B---3--:R-:W-:Y:S03]  /*e3d0*/  F2FP.PACK_AB R140, R219, R221 ;  /* 0x000000dddb8c723e */ /* 0x008fe600000000ff */
[-C--:B------:R-:W-:Y:S01]  /*e3e0*/  HMMA.16816.F32 R36, R144, R164.reuse, R36 ;  /* 0x000000a49024723c */ /* 0x080fe20000001824 */
[----:B------:R1:W-:Y:S07]  /*e3f0*/  MUFU.EX2 R220, R138 ;  /* 0x0000008a00dc7308 */ /* 0x0003ee0000000800 */
[C---:B------:R-:W-:Y:S08]  /*e400*/  HMMA.16816.F32 R40, R148.reuse, R164, R40 ;  /* 0x000000a49428723c */ /* 0x040ff00000001828 */
[-C--:B------:R-:W-:Y:S08]  /*e410*/  HMMA.16816.F32 R44, R148, R166.reuse, R44 ;  /* 0x000000a6942c723c */ /* 0x080ff0000000182c */
[C---:B------:R-:W-:Y:S01]  /*e420*/  HMMA.16816.F32 R48, R144.reuse, R166, R48 ;  /* 0x000000a69030723c */ /* 0x040fe20000001830 */
[----:B------:R-:W-:Y:S03]  /*e430*/  LDSM.16.MT88.4 R164, [R225+0x3080] ;  /* 0x00308000e1a4783b */ /* 0x000fe60000004200 */
[----:B-1----:R-:W-:Y:S01]  /*e440*/  FFMA.FTZ R138, R183, c[0x0][0x2d0], -R142 ;  /* 0x0000b400b78a7a23 */ /* 0x002fe2000001088e */
[----:B------:R-:W-:Y:S03]  /*e450*/  MOV R183, R193 ;  /* 0x000000c100b77202 */ /* 0x000fe60000000f00 */
[-C--:B--2---:R-:W-:Y:S01]  /*e460*/  HMMA.16816.F32 R52, R144, R152.reuse, R52 ;  /* 0x000000989034723c */ /* 0x084fe20000001834 */
[----:B------:R1:W2:Y:S07]  /*e470*/  MUFU.EX2 R218, R138 ;  /* 0x0000008a00da7308 */ /* 0x0002ae0000000800 */
[C---:B------:R-:W-:Y:S08]  /*e480*/  HMMA.16816.F32 R56, R148.reuse, R152, R56 ;  /* 0x000000989438723c */ /* 0x040ff00000001838 */
[-C--:B------:R-:W-:Y:S08]  /*e490*/  HMMA.16816.F32 R60, R148, R154.reuse, R60 ;  /* 0x0000009a943c723c */ /* 0x080ff0000000183c */
[C---:B------:R-:W-:Y:S01]  /*e4a0*/  HMMA.16816.F32 R64, R144.reuse, R154, R64 ;  /* 0x0000009a9040723c */ /* 0x040fe20000001840 */
[----:B------:R-:W3:Y:S03]  /*e4b0*/  LDSM.16.MT88.4 R152, [R228+0x4080] ;  /* 0x00408000e498783b */ /* 0x000ee60000004200 */
[--C-:B-1----:R-:W-:Y:S01]  /*e4c0*/  FFMA.FTZ R138, R182, c[0x0][0x2d0], -R143.reuse ;  /* 0x0000b400b68a7a23 */ /* 0x102fe2000001088f */
[----:B--2---:R-:W-:Y:S02]  /*e4d0*/  F2FP.PACK_AB R142, R218, R220 ;  /* 0x000000dcda8e723e */ /* 0x004fe400000000ff */
[----:B------:R-:W-:Y:S01]  /*e4e0*/  MOV R182, R194 ;  /* 0x000000c200b67202 */ /* 0x000fe20000000f00 */
[-C--:B------:R-:W-:Y:S01]  /*e4f0*/  HMMA.16816.F32 R68, R144, R156.reuse, R68 ;  /* 0x0000009c9044723c */ /* 0x080fe20000001844 */
[----:B------:R1:W-:Y:S07]  /*e500*/  MUFU.EX2 R217, R138 ;  /* 0x0000008a00d97308 */ /* 0x0003ee0000000800 */
[C---:B------:R-:W-:Y:S08]  /*e510*/  HMMA.16816.F32 R72, R148.reuse, R156, R72 ;  /* 0x0000009c9448723c */ /* 0x040ff00000001848 */
[-C--:B------:R-:W-:Y:S08]  /*e520*/  HMMA.16816.F32 R76, R148, R158.reuse, R76 ;  /* 0x0000009e944c723c */ /* 0x080ff0000000184c */
[C---:B------:R-:W-:Y:S01]  /*e530*/  HMMA.16816.F32 R80, R144.reuse, R158, R80 ;  /* 0x0000009e9050723c */ /* 0x040fe20000001850 */
[----:B------:R-:W2:Y:S03]  /*e540*/  LDSM.16.MT88.4 R156, [R227+0x4080] ;  /* 0x00408000e39c783b */ /* 0x000ea60000004200 */
[--C-:B-1----:R-:W-:Y:S01]  /*e550*/  FFMA.FTZ R138, R181, c[0x0][0x2d0], -R143.reuse ;  /* 0x0000b400b58a7a23 */ /* 0x102fe2000001088f */
[----:B------:R-:W-:Y:S03]  /*e560*/  MOV R181, R196 ;  /* 0x000000c400b57202 */ /* 0x000fe60000000f00 */
[-C--:B----4-:R-:W-:Y:S01]  /*e570*/  HMMA.16816.F32 R84, R144, R160.reuse, R84 ;  /* 0x000000a09054723c */ /* 0x090fe20000001854 */
[----:B------:R1:W-:Y:S07]  /*e580*/  MUFU.EX2 R216, R138 ;  /* 0x0000008a00d87308 */ /* 0x0003ee0000000800 */
[C---:B------:R-:W-:Y:S08]  /*e590*/  HMMA.16816.F32 R88, R148.reuse, R160, R88 ;  /* 0x000000a09458723c */ /* 0x040ff00000001858 */
[-C--:B------:R-:W-:Y:S08]  /*e5a0*/  HMMA.16816.F32 R92, R148, R162.reuse, R92 ;  /* 0x000000a2945c723c */ /* 0x080ff0000000185c */
[C---:B------:R-:W-:Y:S04]  /*e5b0*/  HMMA.16816.F32 R96, R144.reuse, R162, R96 ;  /* 0x000000a29060723c */ /* 0x040fe80000001860 */
[----:B-1----:R-:W-:Y:S01]  /*e5c0*/  FFMA.FTZ R138, R180, c[0x0][0x2d0], -R143 ;  /* 0x0000b400b48a7a23 */ /* 0x002fe2000001088f */
[----:B------:R-:W-:Y:S03]  /*e5d0*/  MOV R180, R173 ;  /* 0x000000ad00b47202 */ /* 0x000fe60000000f00 */
[-C--:B---3--:R-:W-:Y:S01]  /*e5e0*/  HMMA.16816.F32 R100, R144, R152.reuse, R100 ;  /* 0x000000989064723c */ /* 0x088fe20000001864 */
[----:B------:R1:W3:Y:S07]  /*e5f0*/  MUFU.EX2 R214, R138 ;  /* 0x0000008a00d67308 */ /* 0x0002ee0000000800 */
[C---:B------:R-:W-:Y:S08]  /*e600*/  HMMA.16816.F32 R104, R148.reuse, R152, R104 ;  /* 0x000000989468723c */ /* 0x040ff00000001868 */
[-C--:B------:R-:W-:Y:S08]  /*e610*/  HMMA.16816.F32 R108, R148, R154.reuse, R108 ;  /* 0x0000009a946c723c */ /* 0x080ff0000000186c */
[C---:B------:R-:W-:Y:S04]  /*e620*/  HMMA.16816.F32 R112, R144.reuse, R154, R112 ;  /* 0x0000009a9070723c */ /* 0x040fe80000001870 */
[--C-:B-1----:R-:W-:Y:S01]  /*e630*/  FFMA.FTZ R138, R179, c[0x0][0x2d0], -R192.reuse ;  /* 0x0000b400b38a7a23 */ /* 0x102fe200000108c0 */
[----:B---3--:R-:W-:Y:S02]  /*e640*/  F2FP.PACK_AB R143, R214, R215 ;  /* 0x000000d7d68f723e */ /* 0x008fe400000000ff */
[----:B------:R-:W-:Y:S01]  /*e650*/  MOV R179, R169 ;  /* 0x000000a900b37202 */ /* 0x000fe20000000f00 */
[-C--:B--2---:R-:W-:Y:S01]  /*e660*/  HMMA.16816.F32 R116, R144, R156.reuse, R116 ;  /* 0x0000009c9074723c */ /* 0x084fe20000001874 */
[----:B------:R1:W-:Y:S03]  /*e670*/  MUFU.EX2 R212, R138 ;  /* 0x0000008a00d47308 */ /* 0x0003e60000000800 */
[----:B------:R-:W-:Y:S04]  /*e680*/  MOV R169, R198 ;  /* 0x000000c600a97202 */ /* 0x000fe80000000f00 */
[C---:B------:R-:W-:Y:S08]  /*e690*/  HMMA.16816.F32 R120, R148.reuse, R156, R120 ;  /* 0x0000009c9478723c */ /* 0x040ff00000001878 */
[-C--:B------:R-:W-:Y:S08]  /*e6a0*/  HMMA.16816.F32 R124, R148, R158.reuse, R124 ;  /* 0x0000009e947c723c */ /* 0x080ff0000000187c */
[----:B------:R-:W-:Y:S04]  /*e6b0*/  HMMA.16816.F32 R128, R144, R158, R128 ;  /* 0x0000009e9080723c */ /* 0x000fe80000001880 */
[--C-:B-1----:R-:W-:Y:S01]  /*e6c0*/  FFMA.FTZ R138, R178, c[0x0][0x2d0], -R192.reuse ;  /* 0x0000b400b28a7a23 */ /* 0x102fe200000108c0 */
[----:B------:R-:W-:Y:S02]  /*e6d0*/  MOV R178, R170 ;  /* 0x000000aa00b27202 */ /* 0x000fe40000000f00 */
[----:B------:R-:W-:Y:S01]  /*e6e0*/  MOV R170, R197 ;  /* 0x000000c500aa7202 */ /* 0x000fe20000000f00 */
[----:B------:R1:W2:Y:S01]  /*e6f0*/  MUFU.EX2 R208, R138 ;  /* 0x0000008a00d07308 */ /* 0x0002a20000000800 */
[----:B------:R-:W-:Y:S03]  /*e700*/  LDSM.16.MT88.4 R196, [R227+0x3080] ;  /* 0x00308000e3c4783b */ /* 0x000fe60000004200 */
[--C-:B-1----:R-:W-:Y:S01]  /*e710*/  FFMA.FTZ R138, R177, c[0x0][0x2d0], -R192.reuse ;  /* 0x0000b400b18a7a23 */ /* 0x102fe200000108c0 */
[----:B------:R-:W-:Y:S02]  /*e720*/  MOV R177, R171 ;  /* 0x000000ab00b17202 */ /* 0x000fe40000000f00 */
[----:B------:R-:W-:Y:S03]  /*e730*/  MOV R171, R195 ;  /* 0x000000c300ab7202 */ /* 0x000fe60000000f00 */
[----:B------:R1:W-:Y:S02]  /*e740*/  MUFU.EX2 R207, R138 ;  /* 0x0000008a00cf7308 */ /* 0x0003e40000000800 */
[----:B-1----:R-:W-:Y:S01]  /*e750*/  FFMA.FTZ R138, R176, c[0x0][0x2d0], -R192 ;  /* 0x0000b400b08a7a23 */ /* 0x002fe200000108c0 */
[----:B------:R-:W-:Y:S02]  /*e760*/  MOV R176, R172 ;  /* 0x000000ac00b07202 */ /* 0x000fe40000000f00 */
[----:B--2---:R-:W-:Y:S05]  /*e770*/  F2FP.PACK_AB R192, R208, R212 ;  /* 0x000000d4d0c0723e */ /* 0x004fea00000000ff */
[----:B------:R1:W2:Y:S02]  /*e780*/  MUFU.EX2 R206, R138 ;  /* 0x0000008a00ce7308 */ /* 0x0002a40000000800 */
[--C-:B-1----:R-:W-:Y:S01]  /*e790*/  FFMA.FTZ R138, R175, c[0x0][0x2d0], -R2.reuse ;  /* 0x0000b400af8a7a23 */ /* 0x102fe20000010802 */
[----:B--2---:R-:W-:Y:S07]  /*e7a0*/  F2FP.PACK_AB R194, R206, R207 ;  /* 0x000000cfcec2723e */ /* 0x004fee00000000ff */
[----:B------:R1:W-:Y:S02]  /*e7b0*/  MUFU.EX2 R201, R138 ;  /* 0x0000008a00c97308 */ /* 0x0003e40000000800 */
[--C-:B-1----:R-:W-:Y:S02]  /*e7c0*/  FFMA.FTZ R138, R174, c[0x0][0x2d0], -R2.reuse ;  /* 0x0000b400ae8a7a23 */ /* 0x102fe40000010802 */
[----:B------:R-:W-:Y:S01]  /*e7d0*/  FFMA.FTZ R2, R141, c[0x0][0x2d0], -R2 ;  /* 0x0000b4008d027a23 */ /* 0x000fe20000010802 */
[----:B------:R-:W1:Y:S05]  /*e7e0*/  LDSM.16.MT88.4 R172, [R226+0x3080] ;  /* 0x00308000e2ac783b */ /* 0x000e6a0000004200 */
[----:B------:R-:W2:Y:S01]  /*e7f0*/  MUFU.EX2 R200, R138 ;  /* 0x0000008a00c87308 */ /* 0x000ea20000000800 */
[----:B------:R-:W-:Y:S07]  /*e800*/  F2FP.PACK_AB R141, R216, R217 ;  /* 0x000000d9d88d723e */ /* 0x000fee00000000ff */
[-C--:B------:R-:W-:Y:S01]  /*e810*/  HMMA.16816.F32 R144, R140, R164.reuse, R4 ;  /* 0x000000a48c90723c */ /* 0x080fe20000001804 */
[----:B------:R-:W3:Y:S01]  /*e820*/  LDSM.16.MT88.4 R4, [R225+0x4880] ;  /* 0x00488000e104783b */ /* 0x000ee20000004200 */
[----:B------:R-:W4:Y:S03]  /*e830*/  MUFU.EX2 R138, R2 ;  /* 0x00000002008a7308 */ /* 0x000f260000000800 */
[----:B--2---:R-:W-:Y:S02]  /*e840*/  F2FP.PACK_AB R193, R200, R201 ;  /* 0x000000c9c8c1723e */ /* 0x004fe400000000ff */
[----:B----4-:R-:W-:Y:S02]  /*e850*/  F2FP.PACK_AB R195, R138, R139 ;  /* 0x0000008b8ac3723e */ /* 0x010fe400000000ff */
[----:B------:R-:W-:Y:S05]  /*e860*/  MOV R2, R171 ;  /* 0x000000ab00027202 */ /* 0x000fea0000000f00 */
[C---:B------:R-:W-:Y:S01]  /*e870*/  HMMA.16816.F32 R148, R192.reuse, R164, R8 ;  /* 0x000000a4c094723c */ /* 0x040fe20000001808 */
[----:B------:R-:W2:Y:S07]  /*e880*/  LDSM.16.MT88.4 R8, [R226+0x4880] ;  /* 0x00488000e208783b */ /* 0x000eae0000004200 */
[-C--:B------:R-:W-:Y:S01]  /*e890*/  HMMA.16816.F32 R152, R192, R166.reuse, R12 ;  /* 0x000000a6c098723c */ /* 0x080fe2000000180c */
[----:B------:R-:W2:Y:S07]  /*e8a0*/  LDSM.16.MT88.4 R12, [R228+0x4880] ;  /* 0x00488000e40c783b */ /* 0x000eae0000004200 */
[C---:B------:R-:W-:Y:S01]  /*e8b0*/  HMMA.16816.F32 R156, R140.reuse, R166, R16 ;  /* 0x000000a68c9c723c */ /* 0x040fe20000001810 */
[----:B------:R-:W2:Y:S07]  /*e8c0*/  LDSM.16.MT88.4 R16, [R227+0x4880] ;  /* 0x00488000e310783b */ /* 0x000eae0000004200 */
[-C--:B-1----:R-:W-:Y:S07]  /*e8d0*/  HMMA.16816.F32 R160, R140, R172.reuse, R20 ;  /* 0x000000ac8ca0723c */ /* 0x082fee0000001814 */
[----:B------:R-:W-:Y:S01]  /*e8e0*/  MOV R23, R185 ;  /* 0x000000b900177202 */ /* 0x000fe20000000f00 */
[C---:B------:R-:W-:Y:S04]  /*e8f0*/  HMMA.16816.F32 R164, R192.reuse, R172, R24 ;  /* 0x000000acc0a4723c */ /* 0x040fe80000001818 */
[----:B------:R-:W-:Y:S02]  /*e900*/  MOV R22, R184 ;  /* 0x000000b800167202 */ /* 0x000fe40000000f00 */
[----:B------:R-:W-:Y:S02]  /*e910*/  MOV R21, R183 ;  /* 0x000000b700157202 */ /* 0x000fe40000000f00 */
[----:B------:R-:W-:Y:S04]  /*e920*/  MOV R26, R170 ;  /* 0x000000aa001a7202 */ /* 0x000fe80000000f00 */
[----:B------:R-:W-:Y:S02]  /*e930*/  MOV R25, R169 ;  /* 0x000000a900197202 */ /* 0x000fe40000000f00 */
[----:B------:R-:W-:Y:S02]  /*e940*/  MOV R24, R168 ;  /* 0x000000a800187202 */ /* 0x000fe40000000f00 */
[-C--:B------:R-:W-:Y:S01]  /*e950*/  HMMA.16816.F32 R168, R192, R174.reuse, R28 ;  /* 0x000000aec0a8723c */ /* 0x080fe2000000181c */
[----:B------:R-:W4:Y:S02]  /*e960*/  LDL.LU R29, [R1+0x8] ;  /* 0x00000800011d7983 */ /* 0x000f240000300800 */
[----:B------:R-:W-:Y:S02]  /*e970*/  MOV R20, R182 ;  /* 0x000000b600147202 */ /* 0x000fe40000000f00 */
[----:B------:R-:W4:Y:S01]  /*e980*/  LDL.LU R28, [R1+0x10] ;  /* 0x00001000011c7983 */ /* 0x000f220000300800 */
[----:B------:R-:W-:Y:S02]  /*e990*/  MOV R27, R181 ;  /* 0x000000b5001b7202 */ /* 0x000fe40000000f00 */
[C---:B------:R-:W-:Y:S01]  /*e9a0*/  HMMA.16816.F32 R172, R140.reuse, R174, R32 ;  /* 0x000000ae8cac723c */ /* 0x040fe20000001820 */
[----:B------:R-:W4:Y:S03]  /*e9b0*/  LDL.LU R33, [R1+0xc] ;  /* 0x00000c0001217983 */ /* 0x000f260000300800 */
[----:B------:R-:W-:Y:S01]  /*e9c0*/  MOV R30, R179 ;  /* 0x000000b3001e7202 */ /* 0x000fe20000000f00 */
[----:B------:R-:W4:Y:S01]  /*e9d0*/  LDL.LU R32, [R1+0x4] ;  /* 0x0000040001207983 */ /* 0x000f220000300800 */
[----:B------:R-:W-:Y:S02]  /*e9e0*/  MOV R31, R178 ;  /* 0x000000b2001f7202 */ /* 0x000fe40000000f00 */
[----:B------:R-:W-:Y:S04]  /*e9f0*/  MOV R35, R176 ;  /* 0x000000b000237202 */ /* 0x000fe80000000f00 */
[----:B------:R-:W-:Y:S02]  /*ea00*/  MOV R34, R177 ;  /* 0x000000b100227202 */ /* 0x000fe40000000f00 */
[-C--:B------:R-:W-:Y:S07]  /*ea10*/  HMMA.16816.F32 R176, R140, R188.reuse, R36 ;  /* 0x000000bc8cb0723c */ /* 0x080fee0000001824 */
[----:B------:R-:W-:Y:S02]  /*ea20*/  MOV R39, R180 ;  /* 0x000000b400277202 */ /* 0x000fe40000000f00 */
        /* <DEDUP_REMOVED lines=22> */
[----:B------:R-:W-:Y:S04]  /*eb90*/  HMMA.16816.F32 R128, R140, R18, R128 ;  /* 0x000000128c80723c */ /* 0x000fe80000001880 */
[----:B----4-:R-:W-:Y:S02]  /*eba0*/  FFMA.FTZ R132, R132, R29, R35 ;  /* 0x0000001d84847223 */ /* 0x010fe40000010023 */
[----:B------:R-:W-:Y:S02]  /*ebb0*/  FFMA.FTZ R0, R0, R28, R209 ;  /* 0x0000001c00007223 */ /* 0x000fe400000100d1 */
[----:B------:R-:W-:Y:S01]  /*ebc0*/  FADD.FTZ R4, R24, R132 ;  /* 0x0000008418047221 */ /* 0x000fe20000010000 */
[----:B------:R-:W-:Y:S03]  /*ebd0*/  MOV R132, R136 ;  /* 0x0000008800847202 */ /* 0x000fe60000000f00 */
[----:B------:R-:W-:Y:S02]  /*ebe0*/  FFMA.FTZ R134, R134, R33, R39 ;  /* 0x0000002186867223 */ /* 0x000fe40000010027 */
[----:B------:R-:W-:Y:S02]  /*ebf0*/  FADD.FTZ R0, R210, R0 ;  /* 0x00000000d2007221 */ /* 0x000fe40000010000 */
[----:B------:R-:W-:Y:S02]  /*ec00*/  FFMA.FTZ R133, R133, R32, R34 ;  /* 0x0000002085857223 */ /* 0x000fe40000010022 */
        /* <DEDUP_REMOVED lines=39> */
[----:B------:R-:W-:Y:S01]  /*ee80*/  FADD.FTZ R0, R139, R4 ;  /* 0x000000048b007221 */ /* 0x000fe20000010000 */
[----:B------:R-:W-:Y:S01]  /*ee90*/  MOV R139, R3 ;  /* 0x00000003008b7202 */ /* 0x000fe20000000f00 */
[----:B------:R-:W-:Y:S02]  /*eea0*/  FADD.FTZ R4, R214, R5 ;  /* 0x00000005d6047221 */ /* 0x000fe40000010000 */
[----:B------:R-:W-:Y:S02]  /*eeb0*/  FADD.FTZ R2, R206, R2 ;  /* 0x00000002ce027221 */ /* 0x000fe40000010000 */
[----:B------:R-:W-:Y:S01]  /*eec0*/  FADD.FTZ R0, R138, R0 ;  /* 0x000000008a007221 */ /* 0x000fe20000010000 */
[----:B------:R-:W-:Y:S01]  /*eed0*/  STL [R1+0x4], R4 ;  /* 0x0000040401007387 */ /* 0x000fe20000100800 */
[----:B------:R-:W-:Y:S03]  /*eee0*/  MOV R138, R135 ;  /* 0x00000087008a7202 */ /* 0x000fe60000000f00 */
[----:B------:R1:W-:Y:S04]  /*eef0*/  STL [R1+0x8], R2 ;  /* 0x0000080201007387 */ /* 0x0003e80000100800 */
[----:B------:R2:W-:Y:S01]  /*ef00*/  STL [R1+0x10], R0 ;  /* 0x0000100001007387 */ /* 0x0005e20000100800 */
[----:B-1----:R-:W-:Y:S01]  /*ef10*/  MOV R2, R137 ;  /* 0x0000008900027202 */ /* 0x002fe20000000f00 */
[----:B------:R-:W-:-:S05]  /*ef20*/  @P0 BRA `(.L_x_923) ;  /* 0xffffca1000000947 */ /* 0x000fca000383ffff */
.L_x_922:
[----:B------:R-:W-:-:S13]  /*ef30*/  ISETP.GE.AND P0, PT, R242, UR8, PT ;  /* 0x00000008f2007c0c */ /* 0x000fda000bf06270 */
[----:B------:R-:W-:Y:S05]  /*ef40*/  @!P0 BRA `(.L_x_924) ;  /* 0x00004c5000008947 */ /* 0x000fea0003800000 */
[----:B-1-3--:R-:W3:Y:S04]  /*ef50*/  LDL.64 R4, [R1+0x40] ;  /* 0x0000400001047983 */ /* 0x00aee80000100a00 */
[----:B------:R-:W4:Y:S01]  /*ef60*/  LDL.64 R6, [R1+0x20] ;  /* 0x0000200001067983 */ /* 0x000f220000100a00 */
[----:B------:R-:W-:Y:S01]  /*ef70*/  IMAD.MOV.U32 R139, RZ, RZ, R3 ;  /* 0x000000ffff8b7224 */ /* 0x000fe200078e0003 */
[----:B------:R-:W-:Y:S02]  /*ef80*/  ULDC.64 UR4, c[0x0][0x1e0] ;  /* 0x0000780000047ab9 */ /* 0x000fe40000000a00 */
[----:B------:R-:W-:Y:S02]  /*ef90*/  USHF.L.U64.HI UR7, UR4, 0x5, UR5 ;  /* 0x0000000504077899 */ /* 0x000fe40008010205 */
[----:B------:R-:W-:-:S02]  /*efa0*/  USHF.L.U32 UR16, UR4, 0x5, URZ ;  /* 0x0000000504107899 */ /* 0x000fc4000800063f */
[----:B------:R-:W-:Y:S02]  /*efb0*/  UMOV UR13, 0x30 ;  /* 0x00000030000d7882 */ /* 0x000fe40000000000 */
[----:B------:R-:W-:Y:S01]  /*efc0*/  ULDC.64 UR4, c[0x0][0x208] ;  /* 0x0000820000047ab9 */ /* 0x000fe20000000a00 */
[----:B------:R-:W-:Y:S01]  /*efd0*/  IMAD.MOV.U32 R134, RZ, RZ, R136 ;  /* 0x000000ffff867224 */ /* 0x000fe200078e0088 */
[----:B------:R-:W-:Y:S01]  /*efe0*/  UIADD3 UR12, UP1, UR12, 0x80, URZ ;  /* 0x000000800c0c7890 */ /* 0x000fe2000ff3e03f */
[----:B------:R-:W-:Y:S01]  /*eff0*/  MOV R132, R137 ;  /* 0x0000008900847202 */ /* 0x000fe20000000f00 */
[----:B------:R-:W-:Y:S01]  /*f000*/  UIADD3 UR17, UP0, UR10, 0x80, URZ ;  /* 0x000000800a117890 */ /* 0x000fe2000ff1e03f */
[----:B------:R-:W-:Y:S01]  /*f010*/  MOV R138, R135 ;  /* 0x00000087008a7202 */ /* 0x000fe20000000f00 */
[----:B------:R-:W-:Y:S02]  /*f020*/  UIMAD.WIDE.U32 UR18, UR13, UR4, URZ ;  /* 0x000000040d1272a5 */ /* 0x000fe4000f8e003f */
[----:B------:R-:W-:-:S02]  /*f030*/  UIMAD UR5, UR13, UR5, URZ ;  /* 0x000000050d0572a4 */ /* 0x000fc4000f8e023f */
[----:B------:R-:W-:Y:S02]  /*f040*/  UIADD3.X UR9, URZ, UR9, URZ, UP1, !UPT ;  /* 0x000000093f097290 */ /* 0x000fe40008ffe43f */
[----:B------:R-:W-:Y:S02]  /*f050*/  UIADD3.X UR4, URZ, UR11, URZ, UP0, !UPT ;  /* 0x0000000b3f047290 */ /* 0x000fe400087fe43f */
[----:B------:R-:W-:Y:S01]  /*f060*/  UIADD3 UR5, UR19, UR5, URZ ;  /* 0x0000000513057290 */ /* 0x000fe2000fffe03f */
[----:B---3--:R-:W-:Y:S02]  /*f070*/  IADD3 R8, P0, R4, 0x40, RZ ;  /* 0x0000004004087810 */ /* 0x008fe40007f1e0ff */
[----:B------:R-:W-:Y:S01]  /*f080*/  MOV R2, R4 ;  /* 0x0000000400027202 */ /* 0x000fe20000000f00 */
[--C-:B----4-:R-:W-:Y:S02]  /*f090*/  IMAD.MOV.U32 R3, RZ, RZ, R7.reuse ;  /* 0x000000ffff037224 */ /* 0x110fe400078e0007 */
[----:B------:R-:W-:-:S05]  /*f0a0*/  IMAD.X R9, RZ, RZ, R7, P0 ;  /* 0x000000ffff097224 */ /* 0x000fca00000e0607 */
[----:B------:R1:W-:Y:S04]  /*f0b0*/  STL.64 [R1+0x18], R8 ;  /* 0x0000180801007387 */ /* 0x0003e80000100a00 */
[----:B------:R1:W-:Y:S02]  /*f0c0*/  STL.64 [R1+0x20], R2 ;  /* 0x0000200201007387 */ /* 0x0003e40000100a00 */
.L_x_941:
[----:B-12---:R-:W3:Y:S01]  /*f0d0*/  LDL.64 R2, [R1+0x20] ;  /* 0x0000200001027983 */ /* 0x006ee20000100a00 */
[----:B------:R-:W-:Y:S04]  /*f0e0*/  DEPBAR.LE SB0, 0x0 ;  /* 0x000080000000791a */ /* 0x000fe80000000000 */
[----:B------:R-:W-:Y:S01]  /*f0f0*/  SHF.R.S32.HI R12, RZ, 0x1f, R242 ;  /* 0x0000001fff0c7819 */ /* 0x000fe200000114f2 */
[----:B------:R-:W4:Y:S01]  /*f100*/  LDL.64 R14, [R1+0x18] ;  /* 0x00001800010e7983 */ /* 0x000f220000100a00 */
[----:B--2---:R-:W-:Y:S05]  /*f110*/  IMAD R0, R242, UR5, RZ ;  /* 0x00000005f2007c24 */ /* 0x004fea000f8e02ff */
[----:B------:R-:W-:Y:S01]  /*f120*/  BAR.SYNC.DEFER_BLOCKING 0x0 ;  /* 0x0000000000007b1d */ /* 0x000fe20000010000 */
[----:B------:R-:W-:Y:S01]  /*f130*/  IMAD R0, R12, UR18, R0 ;  /* 0x000000120c007c24 */ /* 0x000fe2000f8e0200 */
[C---:B------:R-:W-:Y:S06]  /*f140*/  ISETP.GT.AND P6, PT, R242.reuse, UR8, PT ;  /* 0x00000008f2007c0c */ /* 0x040fec000bfc4270 */
[----:B-----5:R-:W-:Y:S08]  /*f150*/  LDSM.16.M88.4 R48, [R231+0x8080] ;  /* 0x00808000e730783b */ /* 0x020ff00000000200 */
[----:B------:R-:W1:Y:S08]  /*f160*/  LDSM.16.M88.4 R16, [R224+0x5080] ;  /* 0x00508000e010783b */ /* 0x000e700000000200 */
[----:B------:R-:W2:Y:S08]  /*f170*/  LDSM.16.M88.4 R44, [R231+0xa080] ;  /* 0x00a08000e72c783b */ /* 0x000eb00000000200 */
[----:B------:R-:W3:Y:S08]  /*f180*/  LDSM.16.M88.4 R32, [R224+0x5880] ;  /* 0x00588000e020783b */ /* 0x000ef00000000200 */
[----:B------:R-:W3:Y:S08]  /*f190*/  LDSM.16.M88.4 R140, [R224+0x6080] ;  /* 0x00608000e08c783b */ /* 0x000ef00000000200 */
[----:B------:R-:W-:Y:S01]  /*f1a0*/  LDSM.16.M88.4 R192, [R233+0x8080] ;  /* 0x00808000e9c0783b */ /* 0x000fe20000000200 */
[-C--:B-1----:R-:W-:Y:S07]  /*f1b0*/  HMMA.16816.F32 R4, R48, R16.reuse, RZ ;  /* 0x000000103004723c */ /* 0x082fee00000018ff */
[----:B------:R-:W1:Y:S01]  /*f1c0*/  LDSM.16.M88.4 R196, [R235] ;  /* 0x00000000ebc4783b */ /* 0x000e620000000200 */
[C---:B--2---:R-:W-:Y:S07]  /*f1d0*/  HMMA.16816.F32 R8, R44.reuse, R16, RZ ;  /* 0x000000102c08723c */ /* 0x044fee00000018ff */
[----:B------:R-:W2:Y:S08]  /*f1e0*/  LDSM.16.M88.4 R200, [R233+0xa080] ;  /* 0x00a08000e9c8783b */ /* 0x000eb00000000200 */
[----:B------:R-:W1:Y:S08]  /*f1f0*/  LDSM.16.M88.4 R204, [R241] ;  /* 0x00000000f1cc783b */ /* 0x000e700000000200 */
[----:B------:R-:W1:Y:S08]  /*f200*/  LDSM.16.M88.4 R208, [R240] ;  /* 0x00000000f0d0783b */ /* 0x000e700000000200 */
[----:B------:R-:W2:Y:S06]  /*f210*/  LDL.64 R248, [R1+0x30] ;  /* 0x0000300001f87983 */ /* 0x000eac0000100a00 */
[----:B------:R-:W2:Y:S06]  /*f220*/  LDL.64 R246, [R1+0x38] ;  /* 0x0000380001f67983 */ /* 0x000eac0000100a00 */
[----:B------:R-:W2:Y:S01]  /*f230*/  LDL R245, [R1+0x28] ;  /* 0x0000280001f57983 */ /* 0x000ea20000100800 */
[----:B---3--:R-:W-:Y:S05]  /*f240*/  IMAD.WIDE.U32 R2, R242, UR18, R2 ;  /* 0x00000012f2027c25 */ /* 0x008fea000f8e0002 */
[----:B------:R-:W-:Y:S01]  /*f250*/  LEA R24, P1, R2, c[0x0][0x1f8], 0x1 ;  /* 0x00007e0002187a11 */ /* 0x000fe200078208ff */
[----:B----4-:R-:W-:Y:S01]  /*f260*/  IMAD.WIDE.U32 R20, R242, UR18, R14 ;  /* 0x00000012f2147c25 */ /* 0x010fe2000f8e000e */
[----:B------:R-:W-:Y:S01]  /*f270*/  IADD3 R3, R3, R0, RZ ;  /* 0x0000000003037210 */ /* 0x000fe20007ffe0ff */
[-C--:B------:R-:W-:Y:S03]  /*f280*/  HMMA.16816.F32 R12, R44, R18.reuse, RZ ;  /* 0x000000122c0c723c */ /* 0x080fe600000018ff */
[----:B------:R-:W-:Y:S02]  /*f290*/  LEA.HI.X R25, R2, c[0x0][0x1fc], R3, 0x1, P1 ;  /* 0x00007f0002197a11 */ /* 0x000fe400008f0c03 */
[----:B------:R-:W-:Y:S02]  /*f2a0*/  LEA R28, P0, R20, c[0x0][0x1f8], 0x1 ;  /* 0x00007e00141c7a11 */ /* 0x000fe400078008ff */
[----:B------:R-:W-:Y:S01]  /*f2b0*/  IADD3 R0, R0, R21, RZ ;  /* 0x0000001500007210 */ /* 0x000fe20007ffe0ff */
[C---:B------:R-:W-:Y:S01]  /*f2c0*/  HMMA.16816.F32 R16, R48.reuse, R18, RZ ;  /* 0x000000123010723c */ /* 0x040fe200000018ff */
[----:B------:R-:W-:Y:S01]  /*f2d0*/  @!PT LDS RZ, [RZ] ;  /* 0x00000000fffff984 */ /* 0x000fe20000000800 */
[----:B------:R-:W-:Y:S01]  /*f2e0*/  @!PT LDS RZ, [RZ] ;  /* 0x00000000fffff984 */ /* 0x000fe20000000800 */
[----:B------:R-:W-:Y:S01]  /*f2f0*/  @!PT LDS RZ, [RZ] ;  /* 0x00000000fffff984 */ /* 0x000fe20000000800 */
[----:B------:R3:W-:Y:S03]  /*f300*/  LDGSTS.E.BYPASS.LTC128B.128 [R243+0x2080], [R24.64], !P4 ;  /* 0x0208000018f37fae */ /* 0x0007e6000e101d4e */
[----:B------:R-:W-:Y:S02]  /*f310*/  LEA.HI.X R29, R20, c[0x0][0x1fc], R0, 0x1, P0 ;  /* 0x00007f00141d7a11 */ /* 0x000fe400000f0c00 */
[----:B------:R-:W-:Y:S02]  /*f320*/  IADD3 R2, P2, R24, UR10, RZ ;  /* 0x0000000a18027c10 */ /* 0x000fe4000ff5e0ff */
[-C--:B------:R-:W-:Y:S01]  /*f330*/  HMMA.16816.F32 R20, R48, R32.reuse, RZ ;  /* 0x000000203014723c */ /* 0x080fe200000018ff */
[----:B------:R4:W-:Y:S03]  /*f340*/  LDGSTS.E.BYPASS.LTC128B.128 [R243+0x3880], [R28.64], !P3 ;  /* 0x038800001cf37fae */ /* 0x0009e6000d901d4e */
[----:B------:R-:W-:Y:S02]  /*f350*/  IADD3.X R3, R25, UR11, RZ, P2, !PT ;  /* 0x0000000b19037c10 */ /* 0x000fe400097fe4ff */
[C---:B------:R-:W-:Y:S02]  /*f360*/  IADD3 R38, P1, R2.reuse, UR10, RZ ;  /* 0x0000000a02267c10 */ /* 0x040fe4000ff3e0ff */
[----:B------:R-:W-:Y:S01]  /*f370*/  IADD3 R36, P0, R2, UR17, RZ ;  /* 0x0000001102247c10 */ /* 0x000fe2000ff1e0ff */
[----:B------:R1:W-:Y:S03]  /*f380*/  LDGSTS.E.BYPASS.LTC128B.128 [R243+0x2880], [R2.64], !P4 ;  /* 0x0288000002f37fae */ /* 0x0003e6000e101d4e */
[C---:B------:R-:W-:Y:S02]  /*f390*/  IADD3.X R39, R3.reuse, UR11, RZ, P1, !PT ;  /* 0x0000000b03277c10 */ /* 0x040fe40008ffe4ff */
[----:B------:R-:W-:Y:S02]  /*f3a0*/  IADD3.X R37, R3, UR4, RZ, P0, !PT ;  /* 0x0000000403257c10 */ /* 0x000fe400087fe4ff */
[----:B------:R-:W-:Y:S01]  /*f3b0*/  PLOP3.LUT P1, PT, PT, PT, UP3, 0x80, 0x0 ;  /* 0x000000000000781c */ /* 0x000fe20003f2f038 */
[----:B------:R1:W-:Y:S01]  /*f3c0*/  LDGSTS.E.BYPASS.LTC128B.128 [R243+0x4080], [R2.64+0x80], !P3 ;  /* 0x0408008002f37fae */ /* 0x0003e2000d901d4e */
[----:B------:R-:W-:Y:S01]  /*f3d0*/  PLOP3.LUT P0, PT, PT, PT, UP3, 0x80, 0x0 ;  /* 0x000000000000781c */ /* 0x000fe20003f0f038 */
[C---:B---3--:R-:W-:Y:S02]  /*f3e0*/  HMMA.16816.F32 R24, R44.reuse, R32, RZ ;  /* 0x000000202c18723c */ /* 0x048fe400000018ff */
[----:B------:R-:W-:Y:S04]  /*f3f0*/  @P6 IADD3 R0, R242, -0x1, RZ ;  /* 0xfffffffff2006810 */ /* 0x000fe80007ffe0ff */
[----:B------:R3:W-:Y:S02]  /*f400*/  LDGSTS.E.BYPASS.LTC128B.128 [R243+0x3080], [R38.64], !P4 ;  /* 0x0308000026f37fae */ /* 0x0007e4000e101d4e */
[-C--:B----4-:R-:W-:Y:S06]  /*f410*/  HMMA.16816.F32 R28, R44, R34.reuse, RZ ;  /* 0x000000222c1c723c */ /* 0x090fec00000018ff */
[----:B------:R3:W-:Y:S02]  /*f420*/  LDGSTS.E.BYPASS.LTC128B.128 [R243+0x4880], [R36.64], !P3 ;  /* 0x0488000024f37fae */ /* 0x0007e4000d901d4e */
[C---:B------:R-:W-:Y:S06]  /*f430*/  HMMA.16816.F32 R32, R48.reuse, R34, RZ ;  /* 0x000000223020723c */ /* 0x040fec00000018ff */
[----:B------:R-:W-:Y:S01]  /*f440*/  LDSM.16.M88.4 R212, [R232+0x8080] ;  /* 0x00808000e8d4783b */ /* 0x000fe20000000200 */
[----:B-1----:R-:W-:Y:S07]  /*f450*/  @P6 SHF.R.S32.HI R2, RZ, 0x1f, R0 ;  /* 0x0000001fff026819 */ /* 0x002fee0000011400 */
[----:B------:R-:W0:Y:S01]  /*f460*/  LDGDEPBAR ;  /* 0x00000000000079af */ /* 0x000e220000000000 */
[----:B------:R-:W-:Y:S04]  /*f470*/  @P6 IMAD R2, R2, c[0x0][0x1e0], RZ ;  /* 0x0000780002026a24 */ /* 0x000fe800078e02ff */
[----:B------:R-:W-:Y:S03]  /*f480*/  @P6 IMAD R2, R0, c[0x0][0x1e4], R2 ;  /* 0x0000790000026a24 */ /* 0x000fe600078e0202 */
[----:B------:R-:W1:Y:S01]  /*f490*/  LDSM.16.M88.4 R216, [R230+0x5080] ;  /* 0x00508000e6d8783b */ /* 0x000e620000000200 */
[-C--:B---3--:R-:W-:Y:S07]  /*f4a0*/  HMMA.16816.F32 R36, R48, R140.reuse, RZ ;  /* 0x0000008c3024723c */ /* 0x088fee00000018ff */
[----:B------:R-:W3:Y:S01]  /*f4b0*/  LDSM.16.M88.4 R220, [R232+0xa080] ;  /* 0x00a08000e8dc783b */ /* 0x000ee20000000200 */
[C---:B------:R-:W-:Y:S08]  /*f4c0*/  HMMA.16816.F32 R40, R44.reuse, R140, RZ ;  /* 0x0000008c2c28723c */ /* 0x040ff000000018ff */
[-C--:B------:R-:W-:Y:S08]  /*f4d0*/  HMMA.16816.F32 R44, R44, R142.reuse, RZ ;  /* 0x0000008e2c2c723c */ /* 0x080ff000000018ff */
[----:B------:R-:W-:Y:S01]  /*f4e0*/  HMMA.16816.F32 R48, R48, R142, RZ ;  /* 0x0000008e3030723c */ /* 0x000fe200000018ff */
[----:B------:R-:W4:Y:S07]  /*f4f0*/  LDSM.16.M88.4 R140, [R230+0x5880] ;  /* 0x00588000e68c783b */ /* 0x000f2e0000000200 */
[-C--:B------:R-:W-:Y:S05]  /*f500*/  HMMA.16816.F32 R4, R192, R196.reuse, R4 ;  /* 0x000000c4c004723c */ /* 0x080fea0000001804 */
[----:B--2---:R-:W-:Y:S03]  /*f510*/  @P6 MOV R3, R249 ;  /* 0x000000f900036202 */ /* 0x004fe60000000f00 */
        /* <DEDUP_REMOVED lines=12> */
[----:B------:R-:W-:Y:S07]  /*f5e0*/  LDSM.16.M88.4 R200, [R229] ;  /* 0x00000000e5c8783b */ /* 0x000fee0000000200 */
[----:B------:R-:W-:Y:S01]  /*f5f0*/  HMMA.16816.F32 R48, R192, R210, R48 ;  /* 0x000000d2c030723c */ /* 0x000fe20000001830 */
[----:B------:R-:W2:Y:S07]  /*f600*/  LDSM.16.M88.4 R192, [R234+0x8080] ;  /* 0x00808000eac0783b */ /* 0x000eae0000000200 */
[-C--:B-1----:R-:W-:Y:S01]  /*f610*/  HMMA.16816.F32 R4, R212, R216.reuse, R4 ;  /* 0x000000d8d404723c */ /* 0x082fe20000001804 */
[----:B------:R-:W1:Y:S07]  /*f620*/  LDSM.16.M88.4 R208, [R229+0x800] ;  /* 0x00080000e5d0783b */ /* 0x000e6e0000000200 */
[C---:B---3--:R-:W-:Y:S08]  /*f630*/  HMMA.16816.F32 R8, R220.reuse, R216, R8 ;  /* 0x000000d8dc08723c */ /* 0x048ff00000001808 */
[-C--:B------:R-:W-:Y:S08]  /*f640*/  HMMA.16816.F32 R12, R220, R218.reuse, R12 ;  /* 0x000000dadc0c723c */ /* 0x080ff0000000180c */
[C---:B------:R-:W-:Y:S01]  /*f650*/  HMMA.16816.F32 R16, R212.reuse, R218, R16 ;  /* 0x000000dad410723c */ /* 0x040fe20000001810 */
[----:B------:R-:W3:Y:S07]  /*f660*/  LDSM.16.M88.4 R216, [R229+0x1000] ;  /* 0x00100000e5d8783b */ /* 0x000eee0000000200 */
        /* <DEDUP_REMOVED lines=8> */
[----:B------:R-:W-:Y:S07]  /*f6f0*/  LDSM.16.M88.4 R220, [R238] ;  /* 0x00000000eedc783b */ /* 0x000fee0000000200 */
[----:B------:R-:W-:Y:S01]  /*f700*/  HMMA.16816.F32 R48, R212, R198, R48 ;  /* 0x000000c6d430723c */ /* 0x000fe20000001830 */
[----:B------:R-:W2:Y:S07]  /*f710*/  LDSM.16.M88.4 R196, [R224+0x6880] ;  /* 0x00688000e0c4783b */ /* 0x000eae0000000200 */
[-C--:B------:R-:W-:Y:S01]  /*f720*/  HMMA.16816.F32 R4, R192, R200.reuse, R4 ;  /* 0x000000c8c004723c */ /* 0x080fe20000001804 */
[----:B------:R-:W4:Y:S07]  /*f730*/  LDSM.16.M88.4 R212, [R231+0xe080] ;  /* 0x00e08000e7d4783b */ /* 0x000f2e0000000200 */
[C---:B------:R-:W-:Y:S08]  /*f740*/  HMMA.16816.F32 R8, R204.reuse, R200, R8 ;  /* 0x000000c8cc08723c */ /* 0x040ff00000001808 */
[-C--:B------:R-:W-:Y:S08]  /*f750*/  HMMA.16816.F32 R12, R204, R202.reuse, R12 ;  /* 0x000000cacc0c723c */ /* 0x080ff0000000180c */
[C---:B------:R-:W-:Y:S01]  /*f760*/  HMMA.16816.F32 R16, R192.reuse, R202, R16 ;  /* 0x000000cac010723c */ /* 0x040fe20000001810 */
[----:B------:R-:W2:Y:S07]  /*f770*/  LDSM.16.M88.4 R200, [R224+0x7080] ;  /* 0x00708000e0c8783b */ /* 0x000eae0000000200 */
        /* <DEDUP_REMOVED lines=10> */
[----:B------:R-:W3:Y:S07]  /*f820*/  LDSM.16.M88.4 R192, [R233+0xc080] ;  /* 0x00c08000e9c0783b */ /* 0x000eee0000000200 */
[-C--:B--2---:R-:W-:Y:S01]  /*f830*/  HMMA.16816.F32 R4, R140, R196.reuse, R4 ;  /* 0x000000c48c04723c */ /* 0x084fe20000001804 */
[----:B------:R-:W2:Y:S07]  /*f840*/  LDSM.16.M88.4 R216, [R233+0xe080] ;  /* 0x00e08000e9d8783b */ /* 0x000eae0000000200 */
[C---:B----4-:R-:W-:Y:S08]  /*f850*/  HMMA.16816.F32 R8, R212.reuse, R196, R8 ;  /* 0x000000c4d408723c */ /* 0x050ff00000001808 */
[-C--:B------:R-:W-:Y:S08]  /*f860*/  HMMA.16816.F32 R12, R212, R198.reuse, R12 ;  /* 0x000000c6d40c723c */ /* 0x080ff0000000180c */
[C---:B------:R-:W-:Y:S01]  /*f870*/  HMMA.16816.F32 R16, R140.reuse, R198, R16 ;  /* 0x000000c68c10723c */ /* 0x040fe20000001810 */
[----:B------:R-:W4:Y:S07]  /*f880*/  LDSM.16.M88.4 R196, [R237] ;  /* 0x00000000edc4783b */ /* 0x000f2e0000000200 */
        /* <DEDUP_REMOVED lines=10> */
[----:B------:R-:W1:Y:S07]  /*f930*/  LDSM.16.M88.4 R140, [R232+0xc080] ;  /* 0x00c08000e88c783b */ /* 0x000e6e0000000200 */
[-C--:B---3--:R-:W-:Y:S01]  /*f940*/  HMMA.16816.F32 R4, R192, R208.reuse, R4 ;  /* 0x000000d0c004723c */ /* 0x088fe20000001804 */
[----:B------:R-:W3:Y:S07]  /*f950*/  LDSM.16.M88.4 R204, [R232+0xe080] ;  /* 0x00e08000e8cc783b */ /* 0x000eee0000000200 */
[C---:B--2---:R-:W-:Y:S08]  /*f960*/  HMMA.16816.F32 R8, R216.reuse, R208, R8 ;  /* 0x000000d0d808723c */ /* 0x044ff00000001808 */
        /* <DEDUP_REMOVED lines=8> */
[-C--:B----4-:R-:W-:Y:S08]  /*f9f0*/  HMMA.16816.F32 R36, R192, R196.reuse, R36 ;  /* 0x000000c4c024723c */ /* 0x090ff00000001824 */
[C---:B------:R-:W-:Y:S08]  /*fa00*/  HMMA.16816.F32 R40, R216.reuse, R196, R40 ;  /* 0x000000c4d828723c */ /* 0x040ff00000001828 */
[-C--:B------:R-:W-:Y:S01]  /*fa10*/  HMMA.16816.F32 R44, R216, R198.reuse, R44 ;  /* 0x000000c6d82c723c */ /* 0x080fe2000000182c */
[----:B------:R-:W4:Y:S07]  /*fa20*/  LDSM.16.M88.4 R216, [R234+0xc080] ;  /* 0x00c08000ead8783b */ /* 0x000f2e0000000200 */
[----:B------:R-:W-:Y:S01]  /*fa30*/  HMMA.16816.F32 R48, R192, R198, R48 ;  /* 0x000000c6c030723c */ /* 0x000fe20000001830 */
[----:B------:R-:W4:Y:S07]  /*fa40*/  LDSM.16.M88.4 R192, [R236+0xe080] ;  /* 0x00e08000ecc0783b */ /* 0x000f2e0000000200 */
[-C--:B-1----:R-:W-:Y:S08]  /*fa50*/  HMMA.16816.F32 R4, R140, R200.reuse, R4 ;  /* 0x000000c88c04723c */ /* 0x082ff00000001804 */
[C---:B---3--:R-:W-:Y:S08]  /*fa60*/  HMMA.16816.F32 R8, R204.reuse, R200, R8 ;  /* 0x000000c8cc08723c */ /* 0x048ff00000001808 */
        /* <DEDUP_REMOVED lines=11> */
[C---:B------:R-:W-:Y:S08]  /*fb20*/  HMMA.16816.F32 R8, R192.reuse, R220, R8 ;  /* 0x000000dcc008723c */ /* 0x040ff00000001808 */
        /* <DEDUP_REMOVED lines=14> */
[----:B------:R3:W4:Y:S01]  /*fc10*/  MUFU.TANH R210, R12 ;  /* 0x0000000c00d27308 */ /* 0x0007220000002400 */
[----:B------:R-:W-:Y:S02]  /*fc20*/  FMUL.FTZ R16, R16, c[0x0][0x320] ;  /* 0x0000c80010107a20 */ /* 0x000fe40000410000 */
[----:B------:R-:W-:Y:S02]  /*fc30*/  FMUL.FTZ R17, R17, c[0x0][0x320] ;  /* 0x0000c80011117a20 */ /* 0x000fe40000410000 */
[----:B------:R-:W-:Y:S02]  /*fc40*/  FMUL.FTZ R18, R18, c[0x0][0x320] ;  /* 0x0000c80012127a20 */ /* 0x000fe40000410000 */
[----:B------:R-:W-:Y:S02]  /*fc50*/  FMUL.FTZ R19, R19, c[0x0][0x320] ;  /* 0x0000c80013137a20 */ /* 0x000fe40000410000 */
[----:B------:R-:W-:Y:S01]  /*fc60*/  FMUL.FTZ R13, R13, c[0x0][0x320] ;  /* 0x0000c8000d0d7a20 */ /* 0x000fe20000410000 */
[----:B------:R-:W1:Y:S01]  /*fc70*/  MUFU.TANH R211, R6 ;  /* 0x0000000600d37308 */ /* 0x000e620000002400 */
[----:B------:R-:W-:Y:S09]  /*fc80*/  FMUL.FTZ R14, R14, c[0x0][0x320] ;  /* 0x0000c8000e0e7a20 */ /* 0x000ff20000410000 */
[----:B------:R1:W1:Y:S01]  /*fc90*/  MUFU.TANH R206, R7 ;  /* 0x0000000700ce7308 */ /* 0x0002620000002400 */
[----:B---3--:R-:W3:Y:S09]  /*fca0*/  LDL R12, [R1] ;  /* 0x00000000010c7983 */ /* 0x008ef20000100800 */
[----:B------:R-:W2:Y:S10]  /*fcb0*/  MUFU.TANH R220, R8 ;  /* 0x0000000800dc7308 */ /* 0x000eb40000002400 */
[----:B------:R-:W2:Y:S01]  /*fcc0*/  MUFU.TANH R213, R9 ;  /* 0x0000000900d57308 */ /* 0x000ea20000002400 */
[----:B-1----:R-:W1:Y:S09]  /*fcd0*/  LDSM.16.M88.4 R4, [R229+0x2000] ;  /* 0x00200000e504783b */ /* 0x002e720000000200 */
[----:B------:R-:W1:Y:S10]  /*fce0*/  MUFU.TANH R244, R10 ;  /* 0x0000000a00f47308 */ /* 0x000e740000002400 */
[----:B------:R1:W1:Y:S10]  /*fcf0*/  MUFU.TANH R221, R11 ;  /* 0x0000000b00dd7308 */ /* 0x0002740000002400 */
[----:B------:R-:W2:Y:S10]  /*fd00*/  MUFU.TANH R214, R15 ;  /* 0x0000000f00d67308 */ /* 0x000eb40000002400 */
[----:B------:R-:W2:Y:S01]  /*fd10*/  MUFU.TANH R140, R16 ;  /* 0x00000010008c7308 */ /* 0x000ea20000002400 */
[----:B-1----:R-:W1:Y:S01]  /*fd20*/  LDSM.16.M88.4 R8, [R229+0x2800] ;  /* 0x00280000e508783b */ /* 0x002e620000000200 */
[----:B------:R-:W-:Y:S04]  /*fd30*/  DEPBAR.LE SB0, 0x0 ;  /* 0x000080000000791a */ /* 0x000fe80000000000 */
[-C--:B------:R-:W-:Y:S04]  /*fd40*/  HMMA.16816.F32 R20, R216, R4.reuse, R20 ;  /* 0x00000004d814723c */ /* 0x080fe80000001814 */
[----:B------:R-:W1:Y:S01]  /*fd50*/  MUFU.TANH R136, R17 ;  /* 0x0000001100887308 */ /* 0x000e620000002400 */
[----:B------:R-:W-:Y:S03]  /*fd60*/  BAR.SYNC.DEFER_BLOCKING 0x0 ;  /* 0x0000000000007b1d */ /* 0x000fe60000010000 */
[C---:B------:R-:W-:Y:S06]  /*fd70*/  HMMA.16816.F32 R24, R192.reuse, R4, R24 ;  /* 0x00000004c018723c */ /* 0x040fec0000001818 */
[----:B------:R-:W1:Y:S01]  /*fd80*/  MUFU.TANH R199, R18 ;  /* 0x0000001200c77308 */ /* 0x000e620000002400 */
[----:B------:R-:W-:Y:S01]  /*fd90*/  @P6 IMAD.WIDE.U32 R4, R0, c[0x0][0x1e0], RZ ;  /* 0x0000780000046a25 */ /* 0x000fe200078e00ff */
[-C--:B------:R-:W-:Y:S04]  /*fda0*/  HMMA.16816.F32 R28, R192, R6.reuse, R28 ;  /* 0x00000006c01c723c */ /* 0x080fe8000000181c */
[----:B------:R-:W-:Y:S04]  /*fdb0*/  @P6 IADD3 R0, R5, R2, RZ ;  /* 0x0000000205006210 */ /* 0x000fe80007ffe0ff */
[----:B------:R-:W2:Y:S01]  /*fdc0*/  MUFU.TANH R197, R19 ;  /* 0x0000001300c57308 */ /* 0x000ea20000002400 */
[----:B------:R-:W-:Y:S01]  /*fdd0*/  @P6 MOV R2, R246 ;  /* 0x000000f600026202 */ /* 0x000fe20000000f00 */
[C---:B------:R-:W-:Y:S04]  /*fde0*/  HMMA.16816.F32 R32, R216.reuse, R6, R32 ;  /* 0x00000006d820723c */ /* 0x040fe80000001820 */
[----:B------:R-:W-:Y:S04]  /*fdf0*/  @P6 IMAD.WIDE.U32 R2, R4, 0x30, R2 ;  /* 0x0000003004026825 */ /* 0x000fe800078e0002 */
[----:B------:R-:W2:Y:S01]  /*fe00*/  MUFU.TANH R209, R13 ;  /* 0x0000000d00d17308 */ /* 0x000ea20000002400 */
[----:B------:R-:W-:Y:S03]  /*fe10*/  @P1 IMAD.HI.U32 R4, R245, c[0x0][0x2c8], RZ ;  /* 0x0000b200f5041a27 */ /* 0x000fe600078e00ff */
[----:B------:R-:W-:Y:S01]  /*fe20*/  MOV R6, R245 ;  /* 0x000000f500067202 */ /* 0x000fe20000000f00 */
[-C--:B-1----:R-:W-:Y:S03]  /*fe30*/  HMMA.16816.F32 R36, R216, R8.reuse, R36 ;  /* 0x00000008d824723c */ /* 0x082fe60000001824 */
[----:B------:R-:W-:Y:S01]  /*fe40*/  @P0 SHF.R.U32.HI R6, RZ, c[0x0][0x2cc], R4 ;  /* 0x0000b300ff060a19 */ /* 0x000fe20000011604 */
[----:B------:R-:W-:Y:S01]  /*fe50*/  @P6 IMAD R0, R0, 0x30, RZ ;  /* 0x0000003000006824 */ /* 0x000fe200078e02ff */
[----:B------:R-:W1:Y:S01]  /*fe60*/  MUFU.TANH R215, R14 ;  /* 0x0000000e00d77308 */ /* 0x000e620000002400 */
[----:B------:R-:W-:Y:S02]  /*fe70*/  FMUL.FTZ R20, R20, c[0x0][0x320] ;  /* 0x0000c80014147a20 */ /* 0x000fe40000410000 */
[C---:B------:R-:W-:Y:S04]  /*fe80*/  HMMA.16816.F32 R40, R192.reuse, R8, R40 ;  /* 0x00000008c028723c */ /* 0x040fe80000001828 */
[----:B------:R-:W-:Y:S01]  /*fe90*/  @P6 IADD3 R0, R3, R0, RZ ;  /* 0x0000000003006210 */ /* 0x000fe20007ffe0ff */
[----:B------:R-:W-:Y:S01]  /*fea0*/  FMUL.FTZ R21, R21, c[0x0][0x320] ;  /* 0x0000c80015157a20 */ /* 0x000fe20000410000 */
[----:B------:R-:W-:Y:S01]  /*feb0*/  @P6 SHF.L.U32 R3, R2, 0x1, RZ ;  /* 0x0000000102036819 */ /* 0x000fe200000006ff */
[----:B------:R-:W-:Y:S01]  /*fec0*/  FMUL.FTZ R22, R22, c[0x0][0x320] ;  /* 0x0000c80016167a20 */ /* 0x000fe20000410000 */
[----:B------:R1:W1:Y:S01]  /*fed0*/  MUFU.TANH R135, R20 ;  /* 0x0000001400877308 */ /* 0x0002620000002400 */
[----:B------:R-:W-:Y:S01]  /*fee0*/  @P6 SHF.L.U64.HI R0, R2, 0x1, R0 ;  /* 0x0000000102006819 */ /* 0x000fe20000010200 */
[-C--:B------:R-:W-:Y:S03]  /*fef0*/  HMMA.16816.F32 R44, R192, R10.reuse, R44 ;  /* 0x0000000ac02c723c */ /* 0x080fe6000000182c */
[C---:B------:R-:W-:Y:S01]  /*ff00*/  @P6 IADD3 R2, P5, R3.reuse, c[0x0][0x1c8], RZ ;  /* 0x0000720003026a10 */ /* 0x040fe20007fbe0ff */
[----:B------:R-:W-:Y:S01]  /*ff10*/  FMUL.FTZ R26, R26, c[0x0][0x320] ;  /* 0x0000c8001a1a7a20 */ /* 0x000fe20000410000 */
[----:B------:R-:W-:Y:S01]  /*ff20*/  @P6 IADD3 R8, P2, R3, 0x80, RZ ;  /* 0x0000008003086810 */ /* 0x000fe20007f5e0ff */
[----:B------:R-:W-:Y:S01]  /*ff30*/  FMUL.FTZ R28, R28, c[0x0][0x320] ;  /* 0x0000c8001c1c7a20 */ /* 0x000fe20000410000 */
[----:B------:R-:W-:Y:S01]  /*ff40*/  @P6 IADD3.X R3, R0, c[0x0][0x1cc], RZ, P5, !PT ;  /* 0x0000730000036a10 */ /* 0x000fe20002ffe4ff */
[----:B------:R2:W2:Y:S01]  /*ff50*/  MUFU.TANH R133, R21 ;  /* 0x0000001500857308 */ /* 0x0004a20000002400 */
[----:B------:R-:W-:Y:S01]  /*ff60*/  @P6 IADD3 R8, P1, R8, c[0x0][0x1c8], RZ ;  /* 0x0000720008086a10 */ /* 0x000fe20007f3e0ff */
[----:B------:R-:W-:Y:S02]  /*ff70*/  HMMA.16816.F32 R48, R216, R10, R48 ;  /* 0x0000000ad830723c */ /* 0x000fe40000001830 */
[----:B------:R-:W-:Y:S01]  /*ff80*/  @!PT LDS RZ, [RZ] ;  /* 0x00000000fffff984 */ /* 0x000fe20000000800 */
[----:B------:R-:W-:Y:S01]  /*ff90*/  @!PT LDS RZ, [RZ] ;  /* 0x00000000fffff984 */ /* 0x000fe20000000800 */
[----:B------:R-:W-:Y:S01]  /*ffa0*/  @!PT LDS RZ, [RZ] ;  /* 0x00000000fffff984 */ /* 0x000fe20000000800 */
[----:B------:R4:W-:Y:S02]  /*ffb0*/  @P6 LDGSTS.E.BYPASS.LTC128B.128 [R243+0x5080], [R2.64], !P4 ;  /* 0x0508000002f36fae */ /* 0x0009e4000e101d4e */
[----:B------:R-:W-:Y:S01]  /*ffc0*/  @P6 IADD3.X R9, RZ, c[0x0][0x1cc], R0, P1, P2 ;  /* 0x00007300ff096a10 */ /* 0x000fe20000fe4400 */
[----:B------:R-:W-:Y:S01]  /*ffd0*/  FMUL.FTZ R29, R29, c[0x0][0x320] ;  /* 0x0000c8001d1d7a20 */ /* 0x000fe20000410000 */
[----:B------:R-:W-:Y:S01]  /*ffe0*/  @P6 IADD3 R4, P0, R2, UR16, RZ ;  /* 0x0000001002046c10 */ /* 0x000fe2000ff1e0ff */
[----:B------:R-:W-:Y:S01]  /*fff0*/  FMUL.FTZ R30, R30, c[0x0][0x320] ;  /* 0x0000c8001e1e7a20 */ /* 0x000fe20000410000 */
[----:B------:R4:W3:Y:S01]  /*10000*/  MUFU.TANH R143, R22 ;  /* 0x00000016008f7308 */ /* 0x0008e20000002400 */
[----:B------:R-:W-:Y:S01]  /*10010*/  FMUL.FTZ R31, R31, c[0x0][0x320] ;  /* 0x0000c8001f1f7a20 */ /* 0x000fe20000410000 */
[----:B------:R4:W-:Y:S02]  /*10020*/  @P6 LDGSTS.E.BYPASS.LTC128B.128 [R243+0x6880], [R8.64], !P3 ;  /* 0x0688000008f36fae */ /* 0x0009e4000d901d4e */
[----:B------:R-:W-:Y:S01]  /*10030*/  @P6 IADD3.X R5, R3, UR7, RZ, P0, !PT ;  /* 0x0000000703056c10 */ /* 0x000fe200087fe4ff */
[----:B-1----:R-:W-:Y:S01]  /*10040*/  FMUL.FTZ R20, R36, c[0x0][0x320] ;  /* 0x0000c80024147a20 */ /* 0x002fe20000410000 */
[----:B------:R-:W-:Y:S01]  /*10050*/  @P6 IADD3 R10, P1, R4, UR16, RZ ;  /* 0x00000010040a6c10 */ /* 0x000fe2000ff3e0ff */
[----:B------:R-:W-:Y:S02]  /*10060*/  FMUL.FTZ R18, R37, c[0x0][0x320] ;  /* 0x0000c80025127a20 */ /* 0x000fe40000410000 */
[----:B------:R-:W-:Y:S01]  /*10070*/  FMUL.FTZ R42, R42, c[0x0][0x320] ;  /* 0x0000c8002a2a7a20 */ /* 0x000fe20000410000 */
[----:B------:R1:W1:Y:S01]  /*10080*/  MUFU.TANH R208, R26 ;  /* 0x0000001a00d07308 */ /* 0x0002620000002400 */
[----:B------:R1:W-:Y:S01]  /*10090*/  @P6 LDGSTS.E.BYPASS.LTC128B.128 [R243+0x5880], [R4.64], !P4 ;  /* 0x0588000004f36fae */ /* 0x0003e2000e101d4e */
[----:B------:R-:W-:Y:S01]  /*100a0*/  @P6 IADD3.X R11, R5, UR7, RZ, P1, !PT ;  /* 0x00000007050b6c10 */ /* 0x000fe20008ffe4ff */
[----:B------:R-:W-:Y:S02]  /*100b0*/  FMUL.FTZ R43, R43, c[0x0][0x320] ;  /* 0x0000c8002b2b7a20 */ /* 0x000fe40000410000 */
[----:B--2---:R-:W-:Y:S02]  /*100c0*/  FMUL.FTZ R21, R33, c[0x0][0x320] ;  /* 0x0000c80021157a20 */ /* 0x004fe40000410000 */
[----:B------:R-:W-:Y:S02]  /*100d0*/  FMUL.FTZ R33, R34, c[0x0][0x320] ;  /* 0x0000c80022217a20 */ /* 0x000fe40000410000 */
[----:B------:R2:W-:Y:S01]  /*100e0*/  @P6 LDGSTS.E.BYPASS.LTC128B.128 [R243+0x7080], [R4.64+0x80], !P3 ;  /* 0x0708008004f36fae */ /* 0x0005e2000d901d4e */
[----:B------:R2:W2:Y:S01]  /*100f0*/  MUFU.TANH R141, R28 ;  /* 0x0000001c008d7308 */ /* 0x0004a20000002400 */
[----:B------:R-:W-:Y:S02]  /*10100*/  FMUL.FTZ R34, R40, c[0x0][0x320] ;  /* 0x0000c80028227a20 */ /* 0x000fe40000410000 */
[----:B------:R-:W-:Y:S02]  /*10110*/  FMUL.FTZ R46, R46, c[0x0][0x320] ;  /* 0x0000c8002e2e7a20 */ /* 0x000fe40000410000 */
[----:B----4-:R-:W-:Y:S02]  /*10120*/  FMUL.FTZ R22, R32, c[0x0][0x320] ;  /* 0x0000c80020167a20 */ /* 0x010fe40000410000 */
[----:B------:R4:W-:Y:S01]  /*10130*/  @P6 LDGSTS.E.BYPASS.LTC128B.128 [R243+0x6080], [R10.64], !P4 ;  /* 0x060800000af36fae */ /* 0x0009e2000e101d4e */
[----:B------:R-:W-:Y:S01]  /*10140*/  FMUL.FTZ R32, R35, c[0x0][0x320] ;  /* 0x0000c80023207a20 */ /* 0x000fe20000410000 */
[----:B------:R-:W-:Y:S01]  /*10150*/  @P6 IADD3 R8, P0, R4, UR12, RZ ;  /* 0x0000000c04086c10 */ /* 0x000fe2000ff1e0ff */
[----:B------:R4:W3:Y:S01]  /*10160*/  MUFU.TANH R137, R29 ;  /* 0x0000001d00897308 */ /* 0x0008e20000002400 */
[----:B------:R-:W-:Y:S02]  /*10170*/  FMUL.FTZ R47, R47, c[0x0][0x320] ;  /* 0x0000c8002f2f7a20 */ /* 0x000fe40000410000 */
[----:B------:R-:W-:Y:S01]  /*10180*/  @P6 IADD3.X R9, R5, UR9, RZ, P0, !PT ;  /* 0x0000000905096c10 */ /* 0x000fe200087fe4ff */
[----:B-1----:R-:W-:Y:S01]  /*10190*/  FMUL.FTZ R26, R39, c[0x0][0x320] ;  /* 0x0000c800271a7a20 */ /* 0x002fe20000410000 */
[----:B------:R-:W-:Y:S01]  /*101a0*/  PLOP3.LUT P0, PT, PT, PT, UP2, 0x40, 0x0 ;  /* 0x000000000000781c */ /* 0x000fe20003f0e828 */
[----:B------:R-:W-:Y:S02]  /*101b0*/  FMUL.FTZ R15, R48, c[0x0][0x320] ;  /* 0x0000c800300f7a20 */ /* 0x000fe40000410000 */
[----:B------:R1:W-:Y:S01]  /*101c0*/  @P6 LDGSTS.E.BYPASS.LTC128B.128 [R243+0x7880], [R8.64], !P3 ;  /* 0x0788000008f36fae */ /* 0x0003e2000d901d4e */
[----:B------:R-:W-:Y:S01]  /*101d0*/  FMUL.FTZ R16, R49, c[0x0][0x320] ;  /* 0x0000c80031107a20 */ /* 0x000fe20000410000 */
[----:B------:R1:W1:Y:S01]  /*101e0*/  MUFU.TANH R200, R30 ;  /* 0x0000001e00c87308 */ /* 0x0002620000002400 */
[----:B------:R-:W-:Y:S02]  /*101f0*/  FMUL.FTZ R17, R50, c[0x0][0x320] ;  /* 0x0000c80032117a20 */ /* 0x000fe40000410000 */
[----:B------:R-:W-:Y:S02]  /*10200*/  FMUL.FTZ R19, R51, c[0x0][0x320] ;  /* 0x0000c80033137a20 */ /* 0x000fe40000410000 */
[----:B--2---:R-:W-:Y:S01]  /*10210*/  FMUL.FTZ R28, R45, c[0x0][0x320] ;  /* 0x0000c8002d1c7a20 */ /* 0x004fe20000410000 */
[----:B------:R-:W0:Y:S01]  /*10220*/  LDGDEPBAR ;  /* 0x00000000000079af */ /* 0x000e220000000000 */
[----:B------:R-:W-:Y:S02]  /*10230*/  FMUL.FTZ R23, R23, c[0x0][0x320] ;  /* 0x0000c80017177a20 */ /* 0x000fe40000410000 */
[----:B------:R-:W-:Y:S01]  /*10240*/  FMUL.FTZ R24, R24, c[0x0][0x320] ;  /* 0x0000c80018187a20 */ /* 0x000fe20000410000 */
[----:B------:R2:W2:Y:S01]  /*10250*/  MUFU.TANH R212, R31 ;  /* 0x0000001f00d47308 */ /* 0x0004a20000002400 */
[----:B------:R-:W-:Y:S02]  /*10260*/  FMUL.FTZ R25, R25, c[0x0][0x320] ;  /* 0x0000c80019197a20 */ /* 0x000fe40000410000 */
[----:B------:R-:W-:Y:S01]  /*10270*/  FMUL.FTZ R27, R27, c[0x0][0x320] ;  /* 0x0000c8001b1b7a20 */ /* 0x000fe20000410000 */
[----:B------:R-:W3:Y:S01]  /*10280*/  SHFL.IDX PT, R4, R6, RZ, 0x1c1f ;  /* 0x001c1fff06047589 */ /* 0x000ee200000e0000 */
[----:B----4-:R-:W-:Y:S02]  /*10290*/  FMUL.FTZ R29, R44, c[0x0][0x320] ;  /* 0x0000c8002c1d7a20 */ /* 0x010fe40000410000 */
[----:B------:R-:W-:Y:S03]  /*102a0*/  IMAD R3, R242, -0x30, RZ ;  /* 0xffffffd0f2037824 */ /* 0x000fe600078e02ff */
[----:B------:R4:W3:Y:S01]  /*102b0*/  MUFU.TANH R142, R23 ;  /* 0x00000017008e7308 */ /* 0x0008e20000002400 */
[----:B-1----:R-:W-:Y:S09]  /*102c0*/  FMUL.FTZ R30, R38, c[0x0][0x320] ;  /* 0x0000c800261e7a20 */ /* 0x002ff20000410000 */
[----:B------:R4:W1:Y:S01]  /*102d0*/  MUFU.TANH R204, R24 ;  /* 0x0000001800cc7308 */ /* 0x0008620000002400 */
[----:B--2---:R-:W-:Y:S09]  /*102e0*/  FMUL.FTZ R31, R41, c[0x0][0x320] ;  /* 0x0000c800291f7a20 */ /* 0x004ff20000410000 */
[----:B------:R4:W2:Y:S10]  /*102f0*/  MUFU.TANH R201, R25 ;  /* 0x0000001900c97308 */ /* 0x0008b40000002400 */
[----:B------:R4:W1:Y:S10]  /*10300*/  MUFU.TANH R207, R27 ;  /* 0x0000001b00cf7308 */ /* 0x0008740000002400 */
[----:B------:R-:W1:Y:S10]  /*10310*/  MUFU.TANH R22, R22 ;  /* 0x0000001600167308 */ /* 0x000e740000002400 */
[----:B------:R-:W1:Y:S10]  /*10320*/  MUFU.TANH R21, R21 ;  /* 0x0000001500157308 */ /* 0x000e740000002400 */
[----:B------:R-:W1:Y:S10]  /*10330*/  MUFU.TANH R33, R33 ;  /* 0x0000002100217308 */ /* 0x000e740000002400 */
[----:B------:R-:W1:Y:S10]  /*10340*/  MUFU.TANH R32, R32 ;  /* 0x0000002000207308 */ /* 0x000e740000002400 */
[----:B------:R-:W1:Y:S10]  /*10350*/  MUFU.TANH R20, R20 ;  /* 0x0000001400147308 */ /* 0x000e740000002400 */
[----:B------:R-:W1:Y:S10]  /*10360*/  MUFU.TANH R18, R18 ;  /* 0x0000001200127308 */ /* 0x000e740000002400 */
[----:B------:R-:W1:Y:S01]  /*10370*/  MUFU.TANH R30, R30 ;  /* 0x0000001e001e7308 */ /* 0x000e620000002400 */
[C---:B---3--:R-:W-:Y:S02]  /*10380*/  IADD3 R7, -R12.reuse, 0x1, R3 ;  /* 0x000000010c077810 */ /* 0x048fe40007ffe103 */
[----:B------:R-:W-:Y:S02]  /*10390*/  IADD3 R8, -R12, R3, RZ ;  /* 0x000000030c087210 */ /* 0x000fe40007ffe1ff */
[----:B------:R-:W-:Y:S05]  /*103a0*/  IADD3 R7, R7, c[0x0][0x1d0], RZ ;  /* 0x0000740007077a10 */ /* 0x000fea0007ffe0ff */
[----:B------:R-:W3:Y:S01]  /*103b0*/  MUFU.TANH R26, R26 ;  /* 0x0000001a001a7308 */ /* 0x000ee20000002400 */
[----:B------:R-:W-:Y:S04]  /*103c0*/  IADD3 R7, R7, -c[0x0][0x168], RZ ;  /* 0x80005a0007077a10 */ /* 0x000fe80007ffe0ff */
[C---:B------:R-:W-:Y:S02]  /*103d0*/  IADD3 R5, R7.reuse, c[0x0][0x328], RZ ;  /* 0x0000ca0007057a10 */ /* 0x040fe40007ffe0ff */
[----:B------:R-:W-:Y:S03]  /*103e0*/  IADD3 R7, R7, UR6, RZ ;  /* 0x0000000607077c10 */ /* 0x000fe6000fffe0ff */
[----:B------:R-:W1:Y:S01]  /*103f0*/  MUFU.TANH R34, R34 ;  /* 0x0000002200227308 */ /* 0x000e620000002400 */
[-C--:B------:R-:W-:Y:S02]  /*10400*/  IADD3 R2, R5, R4.reuse, RZ ;  /* 0x0000000405027210 */ /* 0x080fe40007ffe0ff */
[----:B------:R-:W-:Y:S07]  /*10410*/  IADD3 R0, R7, R4, RZ ;  /* 0x0000000407007210 */ /* 0x000fee0007ffe0ff */
        /* <DEDUP_REMOVED lines=11> */
[----:B------:R-:W-:-:S05]  /*104d0*/  @P0 BRA `(.L_x_925) ;  /* 0x0000018000000947 */ /* 0x000fca0003800000 */
        /* <DEDUP_REMOVED lines=14> */
.L_x_927:
[----:B------:R-:W-:Y:S04]  /*105c0*/  MOV R9, c[0x0][0x32c] ;  /* 0x0000cb0000097a02 */ /* 0x000fe80000000f00 */
[----:B------:R-:W-:Y:S11]  /*105d0*/  ISETP.NE.AND P0, PT, R9, 0x1, PT ;  /* 0x000000010900780c */ /* 0x000ff60003f05270 */
[----:B------:R-:W-:Y:S02]  /*105e0*/  @!UPT UIADD3 URZ, URZ, URZ, URZ ;  /* 0x0000003f3f3ff290 */ /* 0x000fe4000fffe03f */
[----:B------:R-:W-:Y:S05]  /*105f0*/  @P0 IMAD.HI.U32 R9, R4, c[0x0][0x330], RZ ;  /* 0x0000cc0004090a27 */ /* 0x000fea00078e00ff */
[----:B------:R-:W-:Y:S02]  /*10600*/  @P0 SHF.R.U32.HI R4, RZ, c[0x0][0x334], R9 ;  /* 0x0000cd00ff040a19 */ /* 0x000fe40000011609 */
.L_x_928:
[----:B------:R-:W-:Y:S05]  /*10610*/  BSYNC B0 ;  /* 0x0000000000007941 */ /* 0x000fea0003800000 */
.L_x_926:
[----:B------:R-:W-:Y:S05]  /*10620*/  IMAD R4, R4, c[0x0][0x32c], R8 ;  /* 0x0000cb0004047a24 */ /* 0x000fea00078e0208 */
[----:B------:R-:W-:Y:S02]  /*10630*/  IADD3 R9, R4, c[0x0][0x32c], RZ ;  /* 0x0000cb0004097a10 */ /* 0x000fe40007ffe0ff */
[----:B------:R-:W-:Y:S02]  /*10640*/  IMNMX R0, R0, R4, !PT ;  /* 0x0000000400007217 */ /* 0x000fe40007800200 */
[----:B------:R-:W-:Y:S02]  /*10650*/  IMNMX R2, R2, R9, PT ;  /* 0x0000000902027217 */ /* 0x000fe40003800200 */
.L_x_925:
[C---:B--234-:R-:W-:Y:S02]  /*10660*/  ISETP.GE.AND P0, PT, R3.reuse, 0x2, PT ;  /* 0x000000020300780c */ /* 0x05cfe40003f06270 */
[C---:B------:R-:W-:Y:S02]  /*10670*/  ISETP.GE.AND P2, PT, R3.reuse, 0xa, PT ;  /* 0x0000000a0300780c */ /* 0x040fe40003f46270 */
[----:B------:R-:W-:Y:S02]  /*10680*/  P2R R14, PR, RZ, 0x1 ;  /* 0x00000001ff0e7803 */ /* 0x000fe40000000000 */
[----:B------:R-:W-:Y:S02]  /*10690*/  ISETP.GT.AND P0, PT, R0, 0x1, !P0 ;  /* 0x000000010000780c */ /* 0x000fe40004704270 */
[C---:B------:R-:W-:Y:S02]  /*106a0*/  ISETP.GE.AND P1, PT, R3.reuse, 0x9, PT ;  /* 0x000000090300780c */ /* 0x040fe40003f26270 */
[----:B------:R-:W-:Y:S02]  /*106b0*/  ISETP.LT.OR P0, PT, R2, 0x2, P0 ;  /* 0x000000020200780c */ /* 0x000fe40000701670 */
[----:B------:R-:W-:Y:S02]  /*106c0*/  P2R R13, PR, RZ, 0x2 ;  /* 0x00000002ff0d7803 */ /* 0x000fe40000000000 */
[----:B------:R-:W-:Y:S02]  /*106d0*/  FSEL R23, R196, -INF , !P0 ;  /* 0xff800000c4177808 */ /* 0x000fe40004000000 */
[C---:B------:R-:W-:Y:S02]  /*106e0*/  ISETP.GT.AND P0, PT, R0.reuse, 0x9, !P2 ;  /* 0x000000090000780c */ /* 0x040fe40005704270 */
[----:B------:R-:W-:Y:S02]  /*106f0*/  ISETP.GT.AND P1, PT, R0, 0x8, !P1 ;  /* 0x000000080000780c */ /* 0x000fe40004f24270 */
[----:B------:R-:W-:Y:S02]  /*10700*/  P2R R12, PR, RZ, 0x4 ;  /* 0x00000004ff0c7803 */ /* 0x000fe40000000000 */
[C---:B------:R-:W-:Y:S02]  /*10710*/  ISETP.LT.OR P0, PT, R2.reuse, 0xa, P0 ;  /* 0x0000000a0200780c */ /* 0x040fe40000701670 */
[C---:B------:R-:W-:Y:S02]  /*10720*/  ISETP.GE.AND P2, PT, R3.reuse, 0x11, PT ;  /* 0x000000110300780c */ /* 0x040fe40003f46270 */
[----:B------:R-:W-:Y:S02]  /*10730*/  ISETP.LT.OR P1, PT, R2, 0x9, P1 ;  /* 0x000000090200780c */ /* 0x000fe40000f21670 */
[----:B------:R-:W-:Y:S02]  /*10740*/  FSEL R24, R136, -INF , !P0 ;  /* 0xff80000088187808 */ /* 0x000fe40004000000 */
[----:B------:R-:W-:Y:S02]  /*10750*/  ISETP.GT.AND P0, PT, R0, 0x10, !P2 ;  /* 0x000000100000780c */ /* 0x000fe40005704270 */
[----:B------:R-:W-:Y:S02]  /*10760*/  FSEL R25, R140, -INF , !P1 ;  /* 0xff8000008c197808 */ /* 0x000fe40004800000 */
        /* <DEDUP_REMOVED lines=11> */
[C---:B------:R-:W-:Y:S02]  /*10820*/  ISETP.GE.AND P1, PT, R3.reuse, 0x1a, PT ;  /* 0x0000001a0300780c */ /* 0x040fe40003f26270 */
[----:B-1----:R-:W-:Y:S02]  /*10830*/  FSEL R202, R22, -INF , !P0 ;  /* 0xff80000016ca7808 */ /* 0x002fe40004000000 */
[----:B------:R-:W-:Y:S02]  /*10840*/  ISETP.GT.AND P0, PT, R0, 0x19, !P1 ;  /* 0x000000190000780c */ /* 0x000fe40004f04270 */
[----:B------:R-:W-:Y:S02]  /*10850*/  P2R R4, PR, RZ, 0x2 ;  /* 0x00000002ff047803 */ /* 0x000fe40000000000 */
[----:B------:R-:W-:Y:S02]  /*10860*/  ISETP.LT.OR P0, PT, R2, 0x1a, P0 ;  /* 0x0000001a0200780c */ /* 0x000fe40000701670 */
[----:B------:R-:W-:Y:S02]  /*10870*/  ISETP.GE.AND P1, PT, R3, 0x21, PT ;  /* 0x000000210300780c */ /* 0x000fe40003f26270 */
[----:B------:R-:W-:Y:S02]  /*10880*/  FSEL R205, R21, -INF , !P0 ;  /* 0xff80000015cd7808 */ /* 0x000fe40004000000 */
[----:B------:R-:W-:Y:S02]  /*10890*/  ISETP.GT.AND P0, PT, R0, 0x20, !P1 ;  /* 0x000000200000780c */ /* 0x000fe40004f04270 */
[C---:B------:R-:W-:Y:S02]  /*108a0*/  ISETP.GE.AND P6, PT, R3.reuse, 0x22, PT ;  /* 0x000000220300780c */ /* 0x040fe40003fc6270 */
[----:B------:R-:W-:Y:S02]  /*108b0*/  ISETP.LT.OR P0, PT, R2, 0x21, P0 ;  /* 0x000000210200780c */ /* 0x000fe40000701670 */
[C---:B------:R-:W-:Y:S02]  /*108c0*/  ISETP.GE.AND P5, PT, R3.reuse, 0x29, PT ;  /* 0x000000290300780c */ /* 0x040fe40003fa6270 */
[----:B------:R-:W-:Y:S02]  /*108d0*/  FSEL R218, R20, -INF , !P0 ;  /* 0xff80000014da7808 */ /* 0x000fe40004000000 */
[----:B------:R-:W-:Y:S02]  /*108e0*/  ISETP.GT.AND P0, PT, R0, 0x21, !P6 ;  /* 0x000000210000780c */ /* 0x000fe40007704270 */
[----:B------:R-:W-:Y:S02]  /*108f0*/  P2R R11, PR, RZ, 0x4 ;  /* 0x00000004ff0b7803 */ /* 0x000fe40000000000 */
[----:B------:R-:W-:Y:S02]  /*10900*/  ISETP.LT.OR P0, PT, R2, 0x22, P0 ;  /* 0x000000220200780c */ /* 0x000fe40000701670 */
[----:B------:R-:W-:Y:S02]  /*10910*/  ISETP.GE.AND P2, PT, R3, 0x1, PT ;  /* 0x000000010300780c */ /* 0x000fe40003f46270 */
[----:B------:R-:W-:Y:S02]  /*10920*/  FSEL R222, R18, -INF , !P0 ;  /* 0xff80000012de7808 */ /* 0x000fe40004000000 */
[----:B------:R-:W-:Y:S04]  /*10930*/  ISETP.GT.AND P0, PT, R0, 0x28, !P5 ;  /* 0x000000280000780c */ /* 0x000fe80006f04270 */
[----:B------:R-:W-:Y:S04]  /*10940*/  ISETP.LT.OR P0, PT, R2, 0x29, P0 ;  /* 0x000000290200780c */ /* 0x000fe80000701670 */
[----:B------:R-:W-:Y:S02]  /*10950*/  FSEL R249, R15, -INF , !P0 ;  /* 0xff8000000ff97808 */ /* 0x000fe40004000000 */
[----:B------:R-:W-:Y:S02]  /*10960*/  ISETP.GT.AND P0, PT, R0, RZ, !P2 ;  /* 0x000000ff0000720c */ /* 0x000fe40005704270 */
[----:B------:R-:W-:Y:S02]  /*10970*/  P2R R15, PR, RZ, 0x4 ;  /* 0x00000004ff0f7803 */ /* 0x000fe40000000000 */
[----:B------:R-:W-:Y:S04]  /*10980*/  ISETP.LT.OR P0, PT, R2, 0x1, P0 ;  /* 0x000000010200780c */ /* 0x000fe80000701670 */
[----:B------:R-:W-:Y:S02]  /*10990*/  FSEL R18, R203, -INF , !P0 ;  /* 0xff800000cb127808 */ /* 0x000fe40004000000 */
[----:B------:R-:W-:Y:S02]  /*109a0*/  ISETP.GE.AND P0, PT, R3, 0x2a, PT ;  /* 0x0000002a0300780c */ /* 0x000fe40003f06270 */
[----:B------:R-:W1:Y:S02]  /*109b0*/  SHFL.IDX PT, R3, R6, 0x1, 0x1c1f ;  /* 0x003c1f0006037f89 */ /* 0x000e6400000e0000 */
[----:B------:R-:W-:Y:S04]  /*109c0*/  ISETP.GT.AND P2, PT, R0, 0x29, !P0 ;  /* 0x000000290000780c */ /* 0x000fe80004744270 */
[----:B------:R-:W-:Y:S04]  /*109d0*/  ISETP.LT.OR P2, PT, R2, 0x2a, P2 ;  /* 0x0000002a0200780c */ /* 0x000fe80001741670 */
[----:B------:R-:W-:Y:S02]  /*109e0*/  FSEL R248, R16, -INF , !P2 ;  /* 0xff80000010f87808 */ /* 0x000fe40005000000 */
[----:B------:R-:W-:Y:S01]  /*109f0*/  PLOP3.LUT P2, PT, PT, PT, UP2, 0x40, 0x0 ;  /* 0x000000000000781c */ /* 0x000fe20003f4e828 */
[--C-:B-1----:R-:W-:Y:S02]  /*10a00*/  IMAD.IADD R2, R5, 0x1, R3.reuse ;  /* 0x0000000105027824 */ /* 0x102fe400078e0203 */
[----:B------:R-:W-:Y:S10]  /*10a10*/  IMAD.IADD R0, R7, 0x1, R3 ;  /* 0x0000000107007824 */ /* 0x000ff400078e0203 */
        /* <DEDUP_REMOVED lines=15> */
.L_x_931:
[----:B------:R-:W-:Y:S04]  /*10b10*/  MOV R16, c[0x0][0x32c] ;  /* 0x0000cb0000107a02 */ /* 0x000fe80000000f00 */
[----:B------:R-:W-:Y:S11]  /*10b20*/  ISETP.NE.AND P2, PT, R16, 0x1, PT ;  /* 0x000000011000780c */ /* 0x000ff60003f45270 */
[----:B------:R-:W-:Y:S02]  /*10b30*/  @!UPT UIADD3 URZ, URZ, URZ, URZ ;  /* 0x0000003f3f3ff290 */ /* 0x000fe4000fffe03f */
[----:B------:R-:W-:Y:S05]  /*10b40*/  @P2 IMAD.HI.U32 R16, R3, c[0x0][0x330], RZ ;  /* 0x0000cc0003102a27 */ /* 0x000fea00078e00ff */
[----:B------:R-:W-:Y:S02]  /*10b50*/  @P2 SHF.R.U32.HI R3, RZ, c[0x0][0x334], R16 ;  /* 0x0000cd00ff032a19 */ /* 0x000fe40000011610 */
.L_x_932:
[----:B------:R-:W-:Y:S05]  /*10b60*/  BSYNC B0 ;  /* 0x0000000000007941 */ /* 0x000fea0003800000 */
.L_x_930:
[----:B------:R-:W-:Y:S05]  /*10b70*/  IMAD R3, R3, c[0x0][0x32c], R8 ;  /* 0x0000cb0003037a24 */ /* 0x000fea00078e0208 */
[----:B------:R-:W-:Y:S02]  /*10b80*/  IADD3 R16, R3, c[0x0][0x32c], RZ ;  /* 0x0000cb0003107a10 */ /* 0x000fe40007ffe0ff */
[----:B------:R-:W-:Y:S02]  /*10b90*/  IMNMX R0, R0, R3, !PT ;  /* 0x0000000300007217 */ /* 0x000fe40007800200 */
[----:B------:R-:W-:Y:S02]  /*10ba0*/  IMNMX R2, R2, R16, PT ;  /* 0x0000001002027217 */ /* 0x000fe40003800200 */
.L_x_929:
[----:B------:R-:W-:Y:S01]  /*10bb0*/  ISETP.NE.AND P2, PT, R14, RZ, PT ;  /* 0x000000ff0e00720c */ /* 0x000fe20003f45270 */
[----:B------:R-:W1:Y:S03]  /*10bc0*/  SHFL.IDX PT, R3, R6, 0x2, 0x1c1f ;  /* 0x005c1f0006037f89 */ /* 0x000e6600000e0000 */
        /* <DEDUP_REMOVED lines=62> */
.L_x_935:
[----:B------:R-:W-:Y:S04]  /*10fb0*/  MOV R16, c[0x0][0x32c] ;  /* 0x0000cb0000107a02 */ /* 0x000fe80000000f00 */
[----:B------:R-:W-:Y:S11]  /*10fc0*/  ISETP.NE.AND P2, PT, R16, 0x1, PT ;  /* 0x000000011000780c */ /* 0x000ff60003f45270 */
[----:B------:R-:W-:Y:S02]  /*10fd0*/  @!UPT UIADD3 URZ, URZ, URZ, URZ ;  /* 0x0000003f3f3ff290 */ /* 0x000fe4000fffe03f */
[----:B------:R-:W-:Y:S05]  /*10fe0*/  @P2 IMAD.HI.U32 R16, R3, c[0x0][0x330], RZ ;  /* 0x0000cc0003102a27 */ /* 0x000fea00078e00ff */
[----:B------:R-:W-:Y:S02]  /*10ff0*/  @P2 SHF.R.U32.HI R3, RZ, c[0x0][0x334], R16 ;  /* 0x0000cd00ff032a19 */ /* 0x000fe40000011610 */
.L_x_936:
[----:B------:R-:W-:Y:S05]  /*11000*/  BSYNC B0 ;  /* 0x0000000000007941 */ /* 0x000fea0003800000 */
.L_x_934:
[----:B------:R-:W-:Y:S05]  /*11010*/  IMAD R3, R3, c[0x0][0x32c], R8 ;  /* 0x0000cb0003037a24 */ /* 0x000fea00078e0208 */
[----:B------:R-:W-:Y:S02]  /*11020*/  IADD3 R16, R3, c[0x0][0x32c], RZ ;  /* 0x0000cb0003107a10 */ /* 0x000fe40007ffe0ff */
[----:B------:R-:W-:Y:S02]  /*11030*/  IMNMX R0, R0, R3, !PT ;  /* 0x0000000300007217 */ /* 0x000fe40007800200 */
[----:B------:R-:W-:Y:S02]  /*11040*/  IMNMX R2, R2, R16, PT ;  /* 0x0000001002027217 */ /* 0x000fe40003800200 */
.L_x_933:
        /* <DEDUP_REMOVED lines=64> */
.L_x_939:
[----:B------:R-:W-:Y:S04]  /*11450*/  MOV R5, c[0x0][0x32c] ;  /* 0x0000cb0000057a02 */ /* 0x000fe80000000f00 */
[----:B------:R-:W-:Y:S11]  /*11460*/  ISETP.NE.AND P2, PT, R5, 0x1, PT ;  /* 0x000000010500780c */ /* 0x000ff60003f45270 */
[----:B------:R-:W-:Y:S02]  /*11470*/  @!UPT UIADD3 URZ, URZ, URZ, URZ ;  /* 0x0000003f3f3ff290 */ /* 0x000fe4000fffe03f */
[----:B------:R-:W-:Y:S05]  /*11480*/  @P2 IMAD.HI.U32 R5, R3, c[0x0][0x330], RZ ;  /* 0x0000cc0003052a27 */ /* 0x000fea00078e00ff */
[----:B------:R-:W-:Y:S02]  /*11490*/  @P2 SHF.R.U32.HI R3, RZ, c[0x0][0x334], R5 ;  /* 0x0000cd00ff032a19 */ /* 0x000fe40000011605 */
.L_x_940:
[----:B------:R-:W-:Y:S05]  /*114a0*/  BSYNC B0 ;  /* 0x0000000000007941 */ /* 0x000fea0003800000 */
.L_x_938:
[----:B------:R-:W-:Y:S05]  /*114b0*/  IMAD R8, R3, c[0x0][0x32c], R8 ;  /* 0x0000cb0003087a24 */ /* 0x000fea00078e0208 */
[----:B------:R-:W-:Y:S02]  /*114c0*/  IADD3 R3, R8, c[0x0][0x32c], RZ ;  /* 0x0000cb0008037a10 */ /* 0x000fe40007ffe0ff */
[----:B------:R-:W-:Y:S02]  /*114d0*/  IMNMX R0, R0, R8, !PT ;  /* 0x0000000800007217 */ /* 0x000fe40007800200 */
[----:B------:R-:W-:Y:S02]  /*114e0*/  IMNMX R2, R2, R3, PT ;  /* 0x0000000302027217 */ /* 0x000fe40003800200 */
.L_x_937:
[----:B------:R-:W-:Y:S01]  /*114f0*/  ISETP.NE.AND P2, PT, R15, RZ, PT ;  /* 0x000000ff0f00720c */ /* 0x000fe20003f45270 */
[----:B------:R-:W-:Y:S01]  /*11500*/  LDSM.16.MT88.4 R36, [R226+0x2080] ;  /* 0x00208000e224783b */ /* 0x000fe20000004200 */
[----:B------:R-:W-:Y:S02]  /*11510*/  FMNMX.FTZ R137, R18, R132, !PT ;  /* 0x0000008412897209 */ /* 0x000fe40007810000 */
[----:B------:R-:W-:Y:S02]  /*11520*/  ISETP.GT.AND P2, PT, R0, RZ, !P2 ;  /* 0x000000ff0000720c */ /* 0x000fe40005744270 */
        /* <DEDUP_REMOVED lines=17> */
[----:B------:R-:W-:Y:S02]  /*11640*/  FMNMX.FTZ R3, R21, R3, !PT ;  /* 0x0000000315037209 */ /* 0x000fe40007810000 */
[----:B------:R-:W-:Y:S02]  /*11650*/  FSEL R13, R215, -INF , !P2 ;  /* 0xff800000d70d7808 */ /* 0x000fe40005000000 */
[----:B------:R-:W-:Y:S02]  /*11660*/  ISETP.NE.AND P2, PT, R12, RZ, PT ;  /* 0x000000ff0c00720c */ /* 0x000fe40003f45270 */
[----:B------:R-:W-:Y:S02]  /*11670*/  FMNMX.FTZ R137, R218, R137, !PT ;  /* 0x00000089da897209 */ /* 0x000fe40007810000 */
[----:B------:R-:W-:Y:S02]  /*11680*/  FMNMX.FTZ R3, R22, R3, !PT ;  /* 0x0000000316037209 */ /* 0x000fe40007810000 */
[----:B------:R-:W-:Y:S02]  /*11690*/  ISETP.GT.AND P2, PT, R0, 0x9, !P2 ;  /* 0x000000090000780c */ /* 0x000fe40005744270 */
        /* <DEDUP_REMOVED lines=9> */
[----:B------:R-:W-:Y:S01]  /*11730*/  ISETP.GT.AND P2, PT, R0, 0x10, !P2 ;  /* 0x000000100000780c */ /* 0x000fe20005744270 */
[----:B------:R-:W1:Y:S01]  /*11740*/  SHFL.BFLY PT, R6, R137, 0x2, 0x1f ;  /* 0x0c401f0089067f89 */ /* 0x000e6200000e0000 */
        /* <DEDUP_REMOVED lines=14> */
[----:B-1----:R-:W-:Y:S02]  /*11830*/  FMNMX.FTZ R137, R137, R6, !PT ;  /* 0x0000000689897209 */ /* 0x002fe40007810000 */
[----:B------:R-:W-:Y:S01]  /*11840*/  ISETP.LT.OR P2, PT, R2, 0x19, P2 ;  /* 0x000000190200780c */ /* 0x000fe20001741670 */
[----:B------:R-:W1:Y:S01]  /*11850*/  SHFL.BFLY PT, R6, R3, 0x2, 0x1f ;  /* 0x0c401f0003067f89 */ /* 0x000e6200000e0000 */
[----:B------:R-:W-:Y:S02]  /*11860*/  ISETP.GT.AND P1, PT, R0, 0x20, !P1 ;  /* 0x000000200000780c */ /* 0x000fe40004f24270 */
[----:B------:R-:W-:Y:S02]  /*11870*/  FSEL R211, R200, -INF , !P2 ;  /* 0xff800000c8d37808 */ /* 0x000fe40005000000 */
[----:B------:R-:W-:Y:S02]  /*11880*/  ISETP.NE.AND P2, PT, R4, RZ, PT ;  /* 0x000000ff0400720c */ /* 0x000fe40003f45270 */
[----:B------:R-:W-:Y:S01]  /*11890*/  FMNMX.FTZ R4, R16, R138, !PT ;  /* 0x0000008a10047209 */ /* 0x000fe20007810000 */
[----:B------:R-:W2:Y:S01]  /*118a0*/  SHFL.BFLY PT, R8, R137, 0x1, 0x1f ;  /* 0x0c201f0089087f89 */ /* 0x000ea200000e0000 */
[----:B------:R-:W-:Y:S02]  /*118b0*/  ISETP.GT.AND P2, PT, R0, 0x19, !P2 ;  /* 0x000000190000780c */ /* 0x000fe40005744270 */
[----:B------:R-:W-:Y:S02]  /*118c0*/  FMNMX.FTZ R4, R20, R4, !PT ;  /* 0x0000000414047209 */ /* 0x000fe40007810000 */
[----:B------:R-:W-:Y:S02]  /*118d0*/  ISETP.LT.OR P2, PT, R2, 0x1a, P2 ;  /* 0x0000001a0200780c */ /* 0x000fe40001741670 */
[----:B------:R-:W-:Y:S02]  /*118e0*/  FMNMX.FTZ R4, R19, R4, !PT ;  /* 0x0000000413047209 */ /* 0x000fe40007810000 */
[----:B------:R-:W-:Y:S02]  /*118f0*/  FSEL R200, R212, -INF , !P2 ;  /* 0xff800000d4c87808 */ /* 0x000fe40005000000 */
[----:B------:R-:W-:Y:S02]  /*11900*/  FMNMX.FTZ R4, R26, R4, !PT ;  /* 0x000000041a047209 */ /* 0x000fe40007810000 */
[----:B------:R-:W-:Y:S02]  /*11910*/  ISETP.LT.OR P1, PT, R2, 0x21, P1 ;  /* 0x000000210200780c */ /* 0x000fe40000f21670 */
[----:B------:R-:W-:Y:S02]  /*11920*/  FMNMX.FTZ R4, R204, R4, !PT ;  /* 0x00000004cc047209 */ /* 0x000fe40007810000 */
[----:B-1----:R-:W-:Y:S02]  /*11930*/  FMNMX.FTZ R3, R3, R6, !PT ;  /* 0x0000000603037209 */ /* 0x002fe40007810000 */
[----:B------:R-:W-:Y:S02]  /*11940*/  FMNMX.FTZ R4, R201, R4, !PT ;  /* 0x00000004c9047209 */ /* 0x000fe40007810000 */
[----:B------:R-:W-:Y:S01]  /*11950*/  FMNMX.FTZ R6, R5, R139, !PT ;  /* 0x0000008b05067209 */ /* 0x000fe20007810000 */
[----:B------:R-:W1:Y:S01]  /*11960*/  SHFL.BFLY PT, R136, R3, 0x1, 0x1f ;  /* 0x0c201f0003887f89 */ /* 0x000e6200000e0000 */
[----:B------:R-:W-:Y:S02]  /*11970*/  FMNMX.FTZ R4, R209, R4, !PT ;  /* 0x00000004d1047209 */ /* 0x000fe40007810000 */
[----:B------:R-:W-:Y:S02]  /*11980*/  FMNMX.FTZ R6, R7, R6, !PT ;  /* 0x0000000607067209 */ /* 0x000fe40007810000 */
[----:B------:R-:W-:Y:S02]  /*11990*/  FMNMX.FTZ R4, R210, R4, !PT ;  /* 0x00000004d2047209 */ /* 0x000fe40007810000 */
[----:B------:R-:W-:Y:S02]  /*119a0*/  FMNMX.FTZ R6, R13, R6, !PT ;  /* 0x000000060d067209 */ /* 0x000fe40007810000 */
[----:B------:R-:W-:Y:S02]  /*119b0*/  FMNMX.FTZ R4, R219, R4, !PT ;  /* 0x00000004db047209 */ /* 0x000fe40007810000 */
[----:B--2---:R-:W-:Y:S02]  /*119c0*/  FMNMX.FTZ R137, R137, R8, !PT ;  /* 0x0000000889897209 */ /* 0x004fe40007810000 */
[----:B------:R-:W-:Y:S02]  /*119d0*/  FMNMX.FTZ R4, R223, R4, !PT ;  /* 0x00000004df047209 */ /* 0x000fe40007810000 */
[----:B------:R-:W-:Y:S01]  /*119e0*/  ISETP.GT.AND P6, PT, R0, 0x21, !P6 ;  /* 0x000000210000780c */ /* 0x000fe200077c4270 */
[----:B------:R-:W-:Y:S01]  /*119f0*/  FMUL.FTZ R141, R137, c[0x0][0x2d0] ;  /* 0x0000b400898d7a20 */ /* 0x000fe20000410000 */
[----:B------:R-:W-:Y:S02]  /*11a00*/  FMNMX.FTZ R4, R246, R4, !PT ;  /* 0x00000004f6047209 */ /* 0x000fe40007810000 */
[----:B------:R-:W-:Y:S02]  /*11a10*/  FSEL R214, R42, -INF , !P1 ;  /* 0xff8000002ad67808 */ /* 0x000fe40004800000 */
[----:B------:R-:W-:Y:S02]  /*11a20*/  FMNMX.FTZ R4, R220, R4, !PT ;  /* 0x00000004dc047209 */ /* 0x000fe40007810000 */
[----:B------:R-:W-:Y:S02]  /*11a30*/  ISETP.GT.AND P5, PT, R0, 0x28, !P5 ;  /* 0x000000280000780c */ /* 0x000fe40006fa4270 */
[----:B-1----:R-:W-:Y:S01]  /*11a40*/  FMNMX.FTZ R136, R3, R136, !PT ;  /* 0x0000008803887209 */ /* 0x002fe20007810000 */
[----:B------:R-:W1:Y:S01]  /*11a50*/  SHFL.BFLY PT, R8, R4, 0x2, 0x1f ;  /* 0x0c401f0004087f89 */ /* 0x000e6200000e0000 */
[----:B------:R-:W-:Y:S02]  /*11a60*/  FMNMX.FTZ R3, R12, R6, !PT ;  /* 0x000000060c037209 */ /* 0x000fe40007810000 */
[----:B------:R-:W-:Y:S01]  /*11a70*/  ISETP.GT.AND P0, PT, R0, 0x29, !P0 ;  /* 0x000000290000780c */ /* 0x000fe20004704270 */
[----:B------:R-:W-:Y:S01]  /*11a80*/  FMUL.FTZ R142, R136, c[0x0][0x2d0] ;  /* 0x0000b400888e7a20 */ /* 0x000fe20000410000 */
[----:B------:R-:W-:Y:S02]  /*11a90*/  FMNMX.FTZ R3, R208, R3, !PT ;  /* 0x00000003d0037209 */ /* 0x000fe40007810000 */
[C---:B------:R-:W-:Y:S02]  /*11aa0*/  ISETP.LT.OR P6, PT, R2.reuse, 0x22, P6 ;  /* 0x000000220200780c */ /* 0x040fe400037c1670 */
[----:B------:R-:W-:Y:S02]  /*11ab0*/  FMNMX.FTZ R3, R207, R3, !PT ;  /* 0x00000003cf037209 */ /* 0x000fe40007810000 */
[----:B------:R-:W-:Y:S02]  /*11ac0*/  FSEL R212, R43, -INF , !P6 ;  /* 0xff8000002bd47808 */ /* 0x000fe40007000000 */
[----:B------:R-:W-:Y:S02]  /*11ad0*/  FMNMX.FTZ R3, R211, R3, !PT ;  /* 0x00000003d3037209 */ /* 0x000fe40007810000 */
[----:B------:R-:W-:Y:S02]  /*11ae0*/  ISETP.LT.OR P5, PT, R2, 0x29, P5 ;  /* 0x000000290200780c */ /* 0x000fe40002fa1670 */
[----:B------:R-:W-:Y:S02]  /*11af0*/  FMNMX.FTZ R0, R200, R3, !PT ;  /* 0x00000003c8007209 */ /* 0x000fe40007810000 */
[----:B------:R-:W-:Y:S02]  /*11b00*/  FSETP.NEU.FTZ.AND P1, PT, R136, -INF , PT ;  /* 0xff8000008800780b */ /* 0x000fe40003f3d000 */
[----:B------:R-:W-:Y:S02]  /*11b10*/  FMNMX.FTZ R0, R214, R0, !PT ;  /* 0x00000000d6007209 */ /* 0x000fe40007810000 */
[----:B------:R-:W-:Y:S02]  /*11b20*/  FSEL R213, R46, -INF , !P5 ;  /* 0xff8000002ed57808 */ /* 0x000fe40006800000 */
[----:B-1----:R-:W-:Y:S02]  /*11b30*/  FMNMX.FTZ R4, R4, R8, !PT ;  /* 0x0000000804047209 */ /* 0x002fe40007810000 */
[----:B------:R-:W-:Y:S02]  /*11b40*/  FMNMX.FTZ R0, R212, R0, !PT ;  /* 0x00000000d4007209 */ /* 0x000fe40007810000 */
[----:B------:R-:W-:Y:S01]  /*11b50*/  ISETP.LT.OR P0, PT, R2, 0x2a, P0 ;  /* 0x0000002a0200780c */ /* 0x000fe20000701670 */
[----:B------:R-:W1:Y:S01]  /*11b60*/  SHFL.BFLY PT, R135, R4, 0x1, 0x1f ;  /* 0x0c201f0004877f89 */ /* 0x000e6200000e0000 */
        /* <DEDUP_REMOVED lines=14> */
[----:B------:R-:W-:Y:S01]  /*11c50*/  MUFU.EX2 R215, R21 ;  /* 0x0000001500d77308 */ /* 0x000fe20000000800 */
[--C-:B------:R-:W-:Y:S02]  /*11c60*/  FFMA.FTZ R24, R24, c[0x0][0x2d0], -R141.reuse ;  /* 0x0000b40018187a23 */ /* 0x100fe4000001088d */
[----:B------:R-:W-:Y:S01]  /*11c70*/  FFMA.FTZ R23, R23, c[0x0][0x2d0], -R141 ;  /* 0x0000b40017177a23 */ /* 0x000fe2000001088d */
[----:B-1----:R-:W-:Y:S04]  /*11c80*/  FMNMX.FTZ R135, R4, R135, !PT ;  /* 0x0000008704877209 */ /* 0x002fe80007810000 */
[C---:B------:R-:W-:Y:S01]  /*11c90*/  FSETP.NEU.FTZ.AND P0, PT, R135.reuse, -INF , PT ;  /* 0xff8000008700780b */ /* 0x040fe20003f1d000 */
[----:B------:R-:W-:Y:S01]  /*11ca0*/  FMUL.FTZ R143, R135, c[0x0][0x2d0] ;  /* 0x0000b400878f7a20 */ /* 0x000fe20000410000 */
[----:B------:R-:W-:Y:S04]  /*11cb0*/  MUFU.EX2 R221, R18 ;  /* 0x0000001200dd7308 */ /* 0x000fe80000000800 */
[----:B------:R-:W-:Y:S02]  /*11cc0*/  FSEL R143, R143, RZ, P0 ;  /* 0x000000ff8f8f7208 */ /* 0x000fe40000000000 */
[----:B--2---:R-:W-:Y:S03]  /*11cd0*/  FMNMX.FTZ R3, R0, R2, !PT ;  /* 0x0000000200037209 */ /* 0x004fe60007810000 */
[--C-:B------:R-:W-:Y:S01]  /*11ce0*/  FFMA.FTZ R2, R26, c[0x0][0x2d0], -R143.reuse ;  /* 0x0000b4001a027a23 */ /* 0x100fe2000001088f */
[----:B------:R-:W-:Y:S01]  /*11cf0*/  FSEL R0, R137, RZ, P2 ;  /* 0x000000ff89007208 */ /* 0x000fe20001000000 */
[--C-:B------:R-:W-:Y:S01]  /*11d00*/  FFMA.FTZ R20, R20, c[0x0][0x2d0], -R143.reuse ;  /* 0x0000b40014147a23 */ /* 0x100fe2000001088f */
[----:B------:R-:W-:Y:S01]  /*11d10*/  MUFU.EX2 R28, R25 ;  /* 0x00000019001c7308 */ /* 0x000fe20000000800 */
[----:B------:R-:W1:Y:S01]  /*11d20*/  SHFL.BFLY PT, R4, R3, 0x1, 0x1f ;  /* 0x0c201f0003047f89 */ /* 0x000e6200000e0000 */
[--C-:B------:R-:W-:Y:S02]  /*11d30*/  FFMA.FTZ R16, R16, c[0x0][0x2d0], -R143.reuse ;  /* 0x0000b40010107a23 */ /* 0x100fe4000001088f */
[----:B------:R-:W-:Y:S02]  /*11d40*/  FADD.FTZ R0, -R0, R132 ;  /* 0x0000008400007221 */ /* 0x000fe40000010100 */
[----:B------:R-:W-:Y:S02]  /*11d50*/  FFMA.FTZ R19, R19, c[0x0][0x2d0], -R143 ;  /* 0x0000b40013137a23 */ /* 0x000fe4000001088f */
[----:B------:R-:W-:Y:S02]  /*11d60*/  FMUL.FTZ R0, R0, c[0x0][0x2d0] ;  /* 0x0000b40000007a20 */ /* 0x000fe40000410000 */
[----:B------:R2:W-:Y:S10]  /*11d70*/  MUFU.EX2 R50, R2 ;  /* 0x0000000200327308 */ /* 0x0005f40000000800 */
[----:B------:R3:W4:Y:S01]  /*11d80*/  MUFU.EX2 R133, R0 ;  /* 0x0000000000857308 */ /* 0x0007220000000800 */
[----:B-1----:R-:W-:Y:S09]  /*11d90*/  FMNMX.FTZ R3, R3, R4, !PT ;  /* 0x0000000403037209 */ /* 0x002ff20007810000 */
[----:B------:R-:W-:Y:S01]  /*11da0*/  MUFU.EX2 R6, R20 ;  /* 0x0000001400067308 */ /* 0x000fe20000000800 */
[----:B--2---:R-:W-:Y:S05]  /*11db0*/  FSEL R2, R136, RZ, P1 ;  /* 0x000000ff88027208 */ /* 0x004fea0000800000 */
[----:B------:R-:W-:Y:S04]  /*11dc0*/  FADD.FTZ R2, -R2, R134 ;  /* 0x0000008602027221 */ /* 0x000fe80000010100 */
[----:B------:R-:W1:Y:S01]  /*11dd0*/  MUFU.EX2 R250, R24 ;  /* 0x0000001800fa7308 */ /* 0x000e620000000800 */
[----:B------:R-:W-:Y:S02]  /*11de0*/  FMUL.FTZ R134, R3, c[0x0][0x2d0] ;  /* 0x0000b40003867a20 */ /* 0x000fe40000410000 */
[----:B------:R-:W-:Y:S01]  /*11df0*/  FMUL.FTZ R2, R2, c[0x0][0x2d0] ;  /* 0x0000b40002027a20 */ /* 0x000fe20000410000 */
[----:B---3--:R-:W-:Y:S01]  /*11e00*/  FSEL R0, R135, RZ, P0 ;  /* 0x000000ff87007208 */ /* 0x008fe20000000000 */
[----:B----4-:R-:W-:Y:S01]  /*11e10*/  FMUL.FTZ R32, R133, R172 ;  /* 0x000000ac85207220 */ /* 0x010fe20000410000 */
[----:B------:R-:W-:Y:S01]  /*11e20*/  FSETP.NEU.FTZ.AND P0, PT, R3, -INF , PT ;  /* 0xff8000000300780b */ /* 0x000fe20003f1d000 */
[C---:B------:R-:W-:Y:S02]  /*11e30*/  FMUL.FTZ R33, R133.reuse, R173 ;  /* 0x000000ad85217220 */ /* 0x040fe40000410000 */
[----:B------:R-:W-:Y:S01]  /*11e40*/  FADD.FTZ R0, -R0, R138 ;  /* 0x0000008a00007221 */ /* 0x000fe20000010100 */
[----:B------:R-:W2:Y:S01]  /*11e50*/  MUFU.EX2 R132, R2 ;  /* 0x0000000200847308 */ /* 0x000ea20000000800 */
[----:B------:R-:W-:Y:S01]  /*11e60*/  FSEL R134, R134, RZ, P0 ;  /* 0x000000ff86867208 */ /* 0x000fe20000000000 */
[----:B------:R-:W-:Y:S01]  /*11e70*/  FMUL.FTZ R52, R133, R52 ;  /* 0x0000003485347220 */ /* 0x000fe20000410000 */
[----:B------:R-:W-:Y:S01]  /*11e80*/  MOV R138, R28 ;  /* 0x0000001c008a7202 */ /* 0x000fe20000000f00 */
[----:B------:R-:W-:Y:S02]  /*11e90*/  FMUL.FTZ R0, R0, c[0x0][0x2d0] ;  /* 0x0000b40000007a20 */ /* 0x000fe40000410000 */
[--C-:B------:R-:W-:Y:S02]  /*11ea0*/  FFMA.FTZ R4, R12, c[0x0][0x2d0], -R134.reuse ;  /* 0x0000b4000c047a23 */ /* 0x100fe40000010886 */
[--C-:B------:R-:W-:Y:S02]  /*11eb0*/  FFMA.FTZ R5, R5, c[0x0][0x2d0], -R134.reuse ;  /* 0x0000b40005057a23 */ /* 0x100fe40000010886 */
[----:B------:R3:W4:Y:S01]  /*11ec0*/  MUFU.EX2 R2, R0 ;  /* 0x0000000000027308 */ /* 0x0007220000000800 */
[C---:B------:R-:W-:Y:S02]  /*11ed0*/  FMUL.FTZ R53, R133.reuse, R53 ;  /* 0x0000003585357220 */ /* 0x040fe40000410000 */
[C---:B------:R-:W-:Y:S01]  /*11ee0*/  FMUL.FTZ R64, R133.reuse, R64 ;  /* 0x0000004085407220 */ /* 0x040fe20000410000 */
[----:B-1----:R-:W-:Y:S01]  /*11ef0*/  F2FP.PACK_AB R194, R250, R138 ;  /* 0x0000008afac2723e */ /* 0x002fe200000000ff */
[C---:B------:R-:W-:Y:S01]  /*11f00*/  FMUL.FTZ R65, R133.reuse, R65 ;  /* 0x0000004185417220 */ /* 0x040fe20000410000 */
[----:B------:R-:W-:Y:S01]  /*11f10*/  MOV R173, R250 ;  /* 0x000000fa00ad7202 */ /* 0x000fe20000000f00 */
[C---:B------:R-:W-:Y:S02]  /*11f20*/  FMUL.FTZ R68, R133.reuse, R68 ;  /* 0x0000004485447220 */ /* 0x040fe40000410000 */
[C---:B------:R-:W-:Y:S01]  /*11f30*/  FMUL.FTZ R69, R133.reuse, R69 ;  /* 0x0000004585457220 */ /* 0x040fe20000410000 */
[----:B------:R-:W1:Y:S01]  /*11f40*/  MUFU.EX2 R29, R23 ;  /* 0x00000017001d7308 */ /* 0x000e620000000800 */
[C---:B------:R-:W-:Y:S02]  /*11f50*/  FMUL.FTZ R80, R133.reuse, R80 ;  /* 0x0000005085507220 */ /* 0x040fe40000410000 */
[----:B------:R-:W-:Y:S02]  /*11f60*/  FMUL.FTZ R81, R133, R81 ;  /* 0x0000005185517220 */ /* 0x000fe40000410000 */
[C---:B--2---:R-:W-:Y:S02]  /*11f70*/  FMUL.FTZ R35, R132.reuse, R175 ;  /* 0x000000af84237220 */ /* 0x044fe40000410000 */
[C---:B------:R-:W-:Y:S01]  /*11f80*/  FMUL.FTZ R34, R132.reuse, R174 ;  /* 0x000000ae84227220 */ /* 0x040fe20000410000 */
[----:B------:R-:W-:Y:S01]  /*11f90*/  MOV R174, R251 ;  /* 0x000000fb00ae7202 */ /* 0x000fe20000000f00 */
[C---:B------:R-:W-:Y:S01]  /*11fa0*/  FMUL.FTZ R54, R132.reuse, R54 ;  /* 0x0000003684367220 */ /* 0x040fe20000410000 */
[----:B------:R2:W-:Y:S01]  /*11fb0*/  MUFU.EX2 R49, R4 ;  /* 0x0000000400317308 */ /* 0x0005e20000000800 */
[C---:B------:R-:W-:Y:S02]  /*11fc0*/  FMUL.FTZ R55, R132.reuse, R55 ;  /* 0x0000003784377220 */ /* 0x040fe40000410000 */
[----:B------:R-:W-:Y:S02]  /*11fd0*/  FMUL.FTZ R66, R132, R66 ;  /* 0x0000004284427220 */ /* 0x000fe40000410000 */
[--C-:B---3--:R-:W-:Y:S02]  /*11fe0*/  FFMA.FTZ R0, R7, c[0x0][0x2d0], -R134.reuse ;  /* 0x0000b40007007a23 */ /* 0x108fe40000010886 */
[----:B----4-:R-:W-:Y:S01]  /*11ff0*/  FMUL.FTZ R28, R2, R168 ;  /* 0x000000a8021c7220 */ /* 0x010fe20000410000 */
[----:B------:R-:W-:Y:S01]  /*12000*/  MOV R168, R138 ;  /* 0x0000008a00a87202 */ /* 0x000fe20000000f00 */
[----:B------:R-:W-:Y:S01]  /*12010*/  FFMA.FTZ R138, R196, c[0x0][0x2d0], -R141 ;  /* 0x0000b400c48a7a23 */ /* 0x000fe2000001088d */
[----:B------:R3:W-:Y:S01]  /*12020*/  MUFU.EX2 R252, R0 ;  /* 0x0000000000fc7308 */ /* 0x0007e20000000800 */
[C---:B------:R-:W-:Y:S02]  /*12030*/  FMUL.FTZ R40, R2.reuse, R180 ;  /* 0x000000b402287220 */ /* 0x040fe40000410000 */
[C---:B------:R-:W-:Y:S01]  /*12040*/  FMUL.FTZ R44, R2.reuse, R184 ;  /* 0x000000b8022c7220 */ /* 0x040fe20000410000 */
[----:B-1----:R-:W-:Y:S01]  /*12050*/  MOV R46, R29 ;  /* 0x0000001d002e7202 */ /* 0x002fe20000000f00 */
[----:B------:R-:W-:Y:S02]  /*12060*/  FMUL.FTZ R29, R2, R169 ;  /* 0x000000a9021d7220 */ /* 0x000fe40000410000 */
[----:B------:R-:W-:Y:S01]  /*12070*/  FMUL.FTZ R7, R132, R147 ;  /* 0x0000009384077220 */ /* 0x000fe20000410000 */
[----:B------:R-:W-:Y:S01]  /*12080*/  F2FP.PACK_AB R192, R46, R221 ;  /* 0x000000dd2ec0723e */ /* 0x000fe200000000ff */
[C---:B------:R-:W-:Y:S01]  /*12090*/  FMUL.FTZ R8, R2.reuse, R148 ;  /* 0x0000009402087220 */ /* 0x040fe20000410000 */
[----:B------:R-:W1:Y:S01]  /*120a0*/  MUFU.EX2 R47, R16 ;  /* 0x00000010002f7308 */ /* 0x000e620000000800 */
[C---:B------:R-:W-:Y:S02]  /*120b0*/  FMUL.FTZ R9, R2.reuse, R149 ;  /* 0x0000009502097220 */ /* 0x040fe40000410000 */
[C---:B------:R-:W-:Y:S02]  /*120c0*/  FMUL.FTZ R12, R2.reuse, R152 ;  /* 0x00000098020c7220 */ /* 0x040fe40000410000 */
[----:B--2---:R-:W-:Y:S02]  /*120d0*/  FMUL.FTZ R4, R133, R144 ;  /* 0x0000009085047220 */ /* 0x004fe40000410000 */
[C---:B------:R-:W-:Y:S02]  /*120e0*/  FMUL.FTZ R24, R2.reuse, R164 ;  /* 0x000000a402187220 */ /* 0x040fe40000410000 */
[C---:B------:R-:W-:Y:S01]  /*120f0*/  FMUL.FTZ R25, R2.reuse, R165 ;  /* 0x000000a502197220 */ /* 0x040fe20000410000 */
[----:B------:R-:W2:Y:S01]  /*12100*/  MUFU.EX2 R48, R19 ;  /* 0x0000001300307308 */ /* 0x000ea20000000800 */
[C---:B------:R-:W-:Y:S02]  /*12110*/  FMUL.FTZ R41, R2.reuse, R181 ;  /* 0x000000b502297220 */ /* 0x040fe40000410000 */
[C---:B------:R-:W-:Y:S02]  /*12120*/  FMUL.FTZ R45, R2.reuse, R185 ;  /* 0x000000b9022d7220 */ /* 0x040fe40000410000 */
[----:B---3--:R-:W-:Y:S02]  /*12130*/  FFMA.FTZ R0, R13, c[0x0][0x2d0], -R134 ;  /* 0x0000b4000d007a23 */ /* 0x008fe40000010886 */
[C---:B------:R-:W-:Y:S02]  /*12140*/  FMUL.FTZ R13, R2.reuse, R153 ;  /* 0x00000099020d7220 */ /* 0x040fe40000410000 */
[C---:B------:R-:W-:Y:S01]  /*12150*/  FMUL.FTZ R56, R2.reuse, R56 ;  /* 0x0000003802387220 */ /* 0x040fe20000410000 */
[----:B------:R3:W4:Y:S01]  /*12160*/  MUFU.EX2 R18, R0 ;  /* 0x0000000000127308 */ /* 0x0007220000000800 */
[C---:B------:R-:W-:Y:S02]  /*12170*/  FMUL.FTZ R57, R2.reuse, R57 ;  /* 0x0000003902397220 */ /* 0x040fe40000410000 */
[C---:B------:R-:W-:Y:S01]  /*12180*/  FMUL.FTZ R60, R2.reuse, R60 ;  /* 0x0000003c023c7220 */ /* 0x040fe20000410000 */
[----:B-1----:R-:W-:Y:S01]  /*12190*/  MOV R180, R47 ;  /* 0x0000002f00b47202 */ /* 0x002fe20000000f00 */
[----:B------:R-:W-:Y:S02]  /*121a0*/  FMUL.FTZ R16, R133, R156 ;  /* 0x0000009c85107220 */ /* 0x000fe40000410000 */
[----:B------:R-:W-:Y:S02]  /*121b0*/  FMUL.FTZ R61, R2, R61 ;  /* 0x0000003d023d7220 */ /* 0x000fe40000410000 */
[C---:B------:R-:W-:Y:S01]  /*121c0*/  FMUL.FTZ R67, R132.reuse, R67 ;  /* 0x0000004384437220 */ /* 0x040fe20000410000 */
[----:B------:R-:W1:Y:S01]  /*121d0*/  MUFU.EX2 R51, R5 ;  /* 0x0000000500337308 */ /* 0x000e620000000800 */
[C---:B------:R-:W-:Y:S02]  /*121e0*/  FMUL.FTZ R70, R132.reuse, R70 ;  /* 0x0000004684467220 */ /* 0x040fe40000410000 */
[C---:B------:R-:W-:Y:S01]  /*121f0*/  FMUL.FTZ R71, R132.reuse, R71 ;  /* 0x0000004784477220 */ /* 0x040fe20000410000 */
[----:B--2---:R-:W-:Y:S01]  /*12200*/  MOV R175, R48 ;  /* 0x0000003000af7202 */ /* 0x004fe20000000f00 */
[----:B------:R-:W-:Y:S02]  /*12210*/  FMUL.FTZ R19, R132, R159 ;  /* 0x0000009f84137220 */ /* 0x000fe40000410000 */
[C---:B------:R-:W-:Y:S02]  /*12220*/  FMUL.FTZ R72, R2.reuse, R72 ;  /* 0x0000004802487220 */ /* 0x040fe40000410000 */
[C---:B------:R-:W-:Y:S01]  /*12230*/  FMUL.FTZ R73, R2.reuse, R73 ;  /* 0x0000004902497220 */ /* 0x040fe20000410000 */
[----:B------:R-:W2:Y:S01]  /*12240*/  MUFU.EX2 R244, R17 ;  /* 0x0000001100f47308 */ /* 0x000ea20000000800 */
[C---:B------:R-:W-:Y:S02]  /*12250*/  FMUL.FTZ R76, R2.reuse, R76 ;  /* 0x0000004c024c7220 */ /* 0x040fe40000410000 */
[----:B------:R-:W-:Y:S01]  /*12260*/  FMUL.FTZ R77, R2, R77 ;  /* 0x0000004d024d7220 */ /* 0x000fe20000410000 */
[----:B---3--:R-:W-:Y:S01]  /*12270*/  FSEL R0, R3, RZ, P0 ;  /* 0x000000ff03007208 */ /* 0x008fe20000000000 */
[C---:B------:R-:W-:Y:S01]  /*12280*/  FMUL.FTZ R82, R132.reuse, R82 ;  /* 0x0000005284527220 */ /* 0x040fe20000410000 */
[----:B----4-:R-:W-:Y:S01]  /*12290*/  F2FP.PACK_AB R147, R49, R18 ;  /* 0x000000123193723e */ /* 0x010fe200000000ff */
[----:B------:R-:W-:Y:S01]  /*122a0*/  FMUL.FTZ R83, R132, R83 ;  /* 0x0000005384537220 */ /* 0x000fe20000410000 */
[----:B------:R-:W-:Y:S01]  /*122b0*/  ISETP.GT.AND P0, PT, R242, UR8, PT ;  /* 0x00000008f2007c0c */ /* 0x000fe2000bf04270 */
[----:B------:R-:W-:Y:S01]  /*122c0*/  FADD.FTZ R0, -R0, R139 ;  /* 0x0000008b00007221 */ /* 0x000fe20000010100 */
[----:B------:R-:W-:Y:S01]  /*122d0*/  MOV R139, R6 ;  /* 0x00000006008b7202 */ /* 0x000fe20000000f00 */
[----:B------:R-:W-:Y:S01]  /*122e0*/  FMUL.FTZ R6, R132, R146 ;  /* 0x0000009284067220 */ /* 0x000fe20000410000 */
[----:B------:R-:W-:Y:S01]  /*122f0*/  F2FP.PACK_AB R146, R50, R48 ;  /* 0x000000303292723e */ /* 0x000fe200000000ff */
[----:B------:R-:W-:Y:S01]  /*12300*/  FMUL.FTZ R0, R0, c[0x0][0x2d0] ;  /* 0x0000b40000007a20 */ /* 0x000fe20000410000 */
[----:B------:R-:W-:Y:S01]  /*12310*/  F2FP.PACK_AB R144, R139, R47 ;  /* 0x0000002f8b90723e */ /* 0x000fe200000000ff */
[C---:B------:R-:W-:Y:S01]  /*12320*/  FMUL.FTZ R48, R133.reuse, R188 ;  /* 0x000000bc85307220 */ /* 0x040fe20000410000 */
[----:B------:R-:W-:Y:S01]  /*12330*/  MOV R169, R139 ;  /* 0x0000008b00a97202 */ /* 0x000fe20000000f00 */
[----:B------:R3:W4:Y:S01]  /*12340*/  MUFU.EX2 R17, R22 ;  /* 0x0000001600117308 */ /* 0x0007220000000800 */
[----:B------:R-:W-:Y:S01]  /*12350*/  MOV R188, R49 ;  /* 0x0000003100bc7202 */ /* 0x000fe20000000f00 */
[C---:B------:R-:W-:Y:S01]  /*12360*/  FMUL.FTZ R49, R133.reuse, R189 ;  /* 0x000000bd85317220 */ /* 0x040fe20000410000 */
[----:B-1----:R-:W-:Y:S01]  /*12370*/  MOV R172, R51 ;  /* 0x0000003300ac7202 */ /* 0x002fe20000000f00 */
[----:B------:R-:W-:Y:S01]  /*12380*/  FMUL.FTZ R5, R133, R145 ;  /* 0x0000009185057220 */ /* 0x000fe20000410000 */
[----:B------:R-:W-:Y:S01]  /*12390*/  F2FP.PACK_AB R145, R252, R51 ;  /* 0x00000033fc91723e */ /* 0x000fe200000000ff */
[C---:B------:R-:W-:Y:S01]  /*123a0*/  FMUL.FTZ R51, R132.reuse, R191 ;  /* 0x000000bf84337220 */ /* 0x040fe20000410000 */
[----:B--2---:R-:W-:Y:S01]  /*123b0*/  F2FP.PACK_AB R193, R215, R244 ;  /* 0x000000f4d7c1723e */ /* 0x004fe200000000ff */
[C---:B------:R-:W-:Y:S02]  /*123c0*/  FMUL.FTZ R84, R133.reuse, R84 ;  /* 0x0000005485547220 */ /* 0x040fe40000410000 */
[----:B------:R1:W-:Y:S01]  /*123d0*/  MUFU.EX2 R139, R138 ;  /* 0x0000008a008b7308 */ /* 0x0003e20000000800 */
[----:B------:R-:W-:Y:S02]  /*123e0*/  FMUL.FTZ R85, R133, R85 ;  /* 0x0000005585557220 */ /* 0x000fe40000410000 */
[C---:B------:R-:W-:Y:S02]  /*123f0*/  FMUL.FTZ R86, R132.reuse, R86 ;  /* 0x0000005684567220 */ /* 0x040fe40000410000 */
[----:B------:R-:W-:Y:S02]  /*12400*/  FMUL.FTZ R87, R132, R87 ;  /* 0x0000005784577220 */ /* 0x000fe40000410000 */
[C---:B------:R-:W-:Y:S02]  /*12410*/  FMUL.FTZ R88, R2.reuse, R88 ;  /* 0x0000005802587220 */ /* 0x040fe40000410000 */
[C---:B------:R-:W-:Y:S01]  /*12420*/  FMUL.FTZ R89, R2.reuse, R89 ;  /* 0x0000005902597220 */ /* 0x040fe20000410000 */
[----:B------:R-:W2:Y:S01]  /*12430*/  MUFU.EX2 R0, R0 ;  /* 0x0000000000007308 */ /* 0x000ea20000000800 */
[C---:B------:R-:W-:Y:S02]  /*12440*/  FMUL.FTZ R92, R2.reuse, R92 ;  /* 0x0000005c025c7220 */ /* 0x040fe40000410000 */
[----:B------:R-:W-:Y:S01]  /*12450*/  FMUL.FTZ R93, R2, R93 ;  /* 0x0000005d025d7220 */ /* 0x000fe20000410000 */
[----:B---3--:R-:W3:Y:S01]  /*12460*/  LDSM.16.MT88.4 R20, [R225+0x2080] ;  /* 0x00208000e114783b */ /* 0x008ee20000004200 */
[-C--:B----4-:R-:W-:Y:S01]  /*12470*/  F2FP.PACK_AB R195, R251, R17.reuse ;  /* 0x00000011fbc3723e */ /* 0x090fe200000000ff */
[C---:B------:R-:W-:Y:S01]  /*12480*/  FMUL.FTZ R96, R133.reuse, R96 ;  /* 0x0000006085607220 */ /* 0x040fe20000410000 */
[----:B------:R-:W-:Y:S01]  /*12490*/  MOV R156, R17 ;  /* 0x00000011009c7202 */ /* 0x000fe20000000f00 */
[C---:B------:R-:W-:Y:S01]  /*124a0*/  FMUL.FTZ R17, R133.reuse, R157 ;  /* 0x0000009d85117220 */ /* 0x040fe20000410000 */
[----:B------:R-:W-:Y:S01]  /*124b0*/  MOV R157, R18 ;  /* 0x00000012009d7202 */ /* 0x000fe20000000f00 */
[----:B------:R-:W-:Y:S01]  /*124c0*/  FMUL.FTZ R18, R132, R158 ;  /* 0x0000009e84127220 */ /* 0x000fe20000410000 */
[----:B------:R-:W-:Y:S01]  /*124d0*/  MOV R181, R156 ;  /* 0x0000009c00b57202 */ /* 0x000fe20000000f00 */
[C---:B------:R-:W-:Y:S01]  /*124e0*/  FMUL.FTZ R97, R133.reuse, R97 ;  /* 0x0000006185617220 */ /* 0x040fe20000410000 */
[----:B------:R-:W-:Y:S01]  /*124f0*/  MOV R185, R157 ;  /* 0x0000009d00b97202 */ /* 0x000fe20000000f00 */
[--C-:B-1----:R-:W-:Y:S01]  /*12500*/  FFMA.FTZ R138, R198, c[0x0][0x2d0], -R141.reuse ;  /* 0x0000b400c68a7a23 */ /* 0x102fe2000001088d */
[----:B------:R-:W-:Y:S01]  /*12510*/  LDSM.16.MT88.4 R156, [R226+0x2880] ;  /* 0x00288000e29c783b */ /* 0x000fe20000004200 */
[C---:B------:R-:W-:Y:S02]  /*12520*/  FMUL.FTZ R98, R132.reuse, R98 ;  /* 0x0000006284627220 */ /* 0x040fe40000410000 */
[----:B------:R-:W-:Y:S02]  /*12530*/  FMUL.FTZ R99, R132, R99 ;  /* 0x0000006384637220 */ /* 0x000fe40000410000 */
[C---:B------:R-:W-:Y:S02]  /*12540*/  FMUL.FTZ R100, R133.reuse, R100 ;  /* 0x0000006485647220 */ /* 0x040fe40000410000 */
[----:B------:R-:W-:Y:S02]  /*12550*/  FMUL.FTZ R101, R133, R101 ;  /* 0x0000006585657220 */ /* 0x000fe40000410000 */
[C---:B--2---:R-:W-:Y:S02]  /*12560*/  FMUL.FTZ R47, R0.reuse, R187 ;  /* 0x000000bb002f7220 */ /* 0x044fe40000410000 */
[----:B------:R1:W-:Y:S01]  /*12570*/  MUFU.EX2 R187, R138 ;  /* 0x0000008a00bb7308 */ /* 0x0003e20000000800 */
[C---:B------:R-:W-:Y:S02]  /*12580*/  FMUL.FTZ R31, R0.reuse, R171 ;  /* 0x000000ab001f7220 */ /* 0x040fe40000410000 */
[C---:B------:R-:W-:Y:S02]  /*12590*/  FMUL.FTZ R10, R0.reuse, R150 ;  /* 0x00000096000a7220 */ /* 0x040fe40000410000 */
[C---:B------:R-:W-:Y:S02]  /*125a0*/  FMUL.FTZ R11, R0.reuse, R151 ;  /* 0x00000097000b7220 */ /* 0x040fe40000410000 */
[----:B------:R-:W2:Y:S01]  /*125b0*/  LDSM.16.MT88.4 R148, [R228+0x2080] ;  /* 0x00208000e494783b */ /* 0x000ea20000004200 */
[C---:B------:R-:W-:Y:S02]  /*125c0*/  FMUL.FTZ R14, R0.reuse, R154 ;  /* 0x0000009a000e7220 */ /* 0x040fe40000410000 */
[C---:B------:R-:W-:Y:S02]  /*125d0*/  FMUL.FTZ R15, R0.reuse, R155 ;  /* 0x0000009b000f7220 */ /* 0x040fe40000410000 */
[C---:B------:R-:W-:Y:S02]  /*125e0*/  FMUL.FTZ R26, R0.reuse, R166 ;  /* 0x000000a6001a7220 */ /* 0x040fe40000410000 */
[C---:B------:R-:W-:Y:S01]  /*125f0*/  FMUL.FTZ R27, R0.reuse, R167 ;  /* 0x000000a7001b7220 */ /* 0x040fe20000410000 */
[----:B------:R-:W4:Y:S01]  /*12600*/  LDSM.16.MT88.4 R152, [R227+0x2080] ;  /* 0x00208000e398783b */ /* 0x000f220000004200 */
[----:B------:R-:W-:Y:S01]  /*12610*/  FMUL.FTZ R43, R0, R183 ;  /* 0x000000b7002b7220 */ /* 0x000fe20000410000 */
[----:B------:R-:W-:Y:S01]  /*12620*/  MOV R183, R50 ;  /* 0x0000003200b77202 */ /* 0x000fe20000000f00 */
[-C--:B---3--:R-:W-:Y:S05]  /*12630*/  HMMA.16816.F32 R4, R192, R20.reuse, R4 ;  /* 0x00000014c004723c */ /* 0x088fea0000001804 */
[----:B------:R-:W-:Y:S01]  /*12640*/  LDSM.16.MT88.4 R164, [R227+0x2880] ;  /* 0x00288000e3a4783b */ /* 0x000fe20000004200 */
[--C-:B-1----:R-:W-:Y:S02]  /*12650*/  FFMA.FTZ R138, R197, c[0x0][0x2d0], -R142.reuse ;  /* 0x0000b400c58a7a23 */ /* 0x102fe4000001088e */
[C---:B------:R-:W-:Y:S02]  /*12660*/  HMMA.16816.F32 R8, R144.reuse, R20, R8 ;  /* 0x000000149008723c */ /* 0x040fe40000001808 */
[----:B------:R1:W-:Y:S02]  /*12670*/  MUFU.EX2 R184, R138 ;  /* 0x0000008a00b87308 */ /* 0x0003e40000000800 */
[----:B------:R-:W-:Y:S02]  /*12680*/  FMUL.FTZ R50, R132, R190 ;  /* 0x000000be84327220 */ /* 0x000fe40000410000 */
[C---:B------:R-:W-:Y:S01]  /*12690*/  FMUL.FTZ R42, R0.reuse, R182 ;  /* 0x000000b6002a7220 */ /* 0x040fe20000410000 */
[----:B------:R-:W-:Y:S01]  /*126a0*/  MOV R182, R252 ;  /* 0x000000fc00b67202 */ /* 0x000fe20000000f00 */
[-C--:B------:R-:W-:Y:S04]  /*126b0*/  HMMA.16816.F32 R12, R144, R22.reuse, R12 ;  /* 0x00000016900c723c */ /* 0x080fe8000000180c */
[C---:B------:R-:W-:Y:S02]  /*126c0*/  FMUL.FTZ R20, R133.reuse, R160 ;  /* 0x000000a085147220 */ /* 0x040fe40000410000 */
[----:B------:R-:W-:Y:S02]  /*126d0*/  FMUL.FTZ R21, R133, R161 ;  /* 0x000000a185157220 */ /* 0x000fe40000410000 */
[C---:B------:R-:W-:Y:S04]  /*126e0*/  HMMA.16816.F32 R16, R192.reuse, R22, R16 ;  /* 0x00000016c010723c */ /* 0x040fe80000001810 */
[C---:B------:R-:W-:Y:S02]  /*126f0*/  FMUL.FTZ R30, R0.reuse, R170 ;  /* 0x000000aa001e7220 */ /* 0x040fe40000410000 */
[----:B------:R-:W-:Y:S02]  /*12700*/  FMUL.FTZ R58, R0, R58 ;  /* 0x0000003a003a7220 */ /* 0x000fe40000410000 */
[C---:B------:R-:W-:Y:S04]  /*12710*/  FMUL.FTZ R22, R132.reuse, R162 ;  /* 0x000000a284167220 */ /* 0x040fe80000410000 */
[--C-:B-1----:R-:W-:Y:S02]  /*12720*/  FFMA.FTZ R138, R199, c[0x0][0x2d0], -R142.reuse ;  /* 0x0000b400c78a7a23 */ /* 0x102fe4000001088e */
[----:B------:R-:W-:Y:S02]  /*12730*/  FMUL.FTZ R23, R132, R163 ;  /* 0x000000a384177220 */ /* 0x000fe40000410000 */
[----:B------:R1:W-:Y:S01]  /*12740*/  MUFU.EX2 R189, R138 ;  /* 0x0000008a00bd7308 */ /* 0x0003e20000000800 */
[----:B------:R-:W-:Y:S01]  /*12750*/  LDSM.16.MT88.4 R160, [R228+0x2880] ;  /* 0x00288000e4a0783b */ /* 0x000fe20000004200 */
[C---:B------:R-:W-:Y:S02]  /*12760*/  FMUL.FTZ R59, R0.reuse, R59 ;  /* 0x0000003b003b7220 */ /* 0x040fe40000410000 */
[C---:B------:R-:W-:Y:S01]  /*12770*/  FMUL.FTZ R62, R0.reuse, R62 ;  /* 0x0000003e003e7220 */ /* 0x040fe20000410000 */
[-C--:B------:R-:W-:Y:S03]  /*12780*/  HMMA.16816.F32 R20, R192, R36.reuse, R20 ;  /* 0x00000024c014723c */ /* 0x080fe60000001814 */
[C---:B------:R-:W-:Y:S02]  /*12790*/  FMUL.FTZ R63, R0.reuse, R63 ;  /* 0x0000003f003f7220 */ /* 0x040fe40000410000 */
[C---:B------:R-:W-:Y:S02]  /*127a0*/  FMUL.FTZ R74, R0.reuse, R74 ;  /* 0x0000004a004a7220 */ /* 0x040fe40000410000 */
[C---:B------:R-:W-:Y:S01]  /*127b0*/  FMUL.FTZ R75, R0.reuse, R75 ;  /* 0x0000004b004b7220 */ /* 0x040fe20000410000 */
[C---:B------:R-:W-:Y:S04]  /*127c0*/  HMMA.16816.F32 R24, R144.reuse, R36, R24 ;  /* 0x000000249018723c */ /* 0x040fe80000001818 */
[C---:B------:R-:W-:Y:S02]  /*127d0*/  FMUL.FTZ R78, R0.reuse, R78 ;  /* 0x0000004e004e7220 */ /* 0x040fe40000410000 */
[----:B------:R-:W-:Y:S02]  /*127e0*/  FMUL.FTZ R79, R0, R79 ;  /* 0x0000004f004f7220 */ /* 0x000fe40000410000 */
[-C--:B------:R-:W-:Y:S04]  /*127f0*/  HMMA.16816.F32 R28, R144, R38.reuse, R28 ;  /* 0x00000026901c723c */ /* 0x080fe8000000181c */
[--C-:B-1----:R-:W-:Y:S02]  /*12800*/  FFMA.FTZ R138, R202, c[0x0][0x2d0], -R141.reuse ;  /* 0x0000b400ca8a7a23 */ /* 0x102fe4000001088d */
[C---:B------:R-:W-:Y:S01]  /*12810*/  FMUL.FTZ R36, R133.reuse, R176 ;  /* 0x000000b085247220 */ /* 0x040fe20000410000 */
[----:B------:R-:W-:Y:S01]  /*12820*/  MOV R176, R244 ;  /* 0x000000f400b07202 */ /* 0x000fe20000000f00 */
[C---:B------:R-:W-:Y:S01]  /*12830*/  HMMA.16816.F32 R32, R192.reuse, R38, R32 ;  /* 0x00000026c020723c */ /* 0x040fe20000001820 */
[----:B------:R1:W-:Y:S03]  /*12840*/  MUFU.EX2 R191, R138 ;  /* 0x0000008a00bf7308 */ /* 0x0003e60000000800 */
[----:B------:R-:W-:Y:S01]  /*12850*/  FMUL.FTZ R37, R133, R177 ;  /* 0x000000b185257220 */ /* 0x000fe20000410000 */
[----:B------:R-:W-:Y:S01]  /*12860*/  MOV R177, R221 ;  /* 0x000000dd00b17202 */ /* 0x000fe20000000f00 */
[----:B------:R-:W-:Y:S02]  /*12870*/  FMUL.FTZ R90, R0, R90 ;  /* 0x0000005a005a7220 */ /* 0x000fe40000410000 */
[----:B------:R-:W-:Y:S01]  /*12880*/  FMUL.FTZ R39, R132, R179 ;  /* 0x000000b384277220 */ /* 0x000fe20000410000 */
[----:B------:R-:W-:Y:S03]  /*12890*/  MOV R179, R46 ;  /* 0x0000002e00b37202 */ /* 0x000fe60000000f00 */
[----:B------:R-:W-:Y:S02]  /*128a0*/  FMUL.FTZ R46, R0, R186 ;  /* 0x000000ba002e7220 */ /* 0x000fe40000410000 */
[----:B------:R-:W-:Y:S01]  /*128b0*/  FMUL.FTZ R38, R132, R178 ;  /* 0x000000b284267220 */ /* 0x000fe20000410000 */
[----:B------:R-:W-:Y:S01]  /*128c0*/  MOV R178, R215 ;  /* 0x000000d700b27202 */ /* 0x000fe20000000f00 */
[C---:B------:R-:W-:Y:S02]  /*128d0*/  FMUL.FTZ R91, R0.reuse, R91 ;  /* 0x0000005b005b7220 */ /* 0x040fe40000410000 */
[C---:B------:R-:W-:Y:S02]  /*128e0*/  FMUL.FTZ R94, R0.reuse, R94 ;  /* 0x0000005e005e7220 */ /* 0x040fe40000410000 */
[----:B------:R-:W-:Y:S01]  /*128f0*/  FMUL.FTZ R95, R0, R95 ;  /* 0x0000005f005f7220 */ /* 0x000fe20000410000 */
[-C--:B--2---:R-:W-:Y:S03]  /*12900*/  HMMA.16816.F32 R36, R192, R148.reuse, R36 ;  /* 0x00000094c024723c */ /* 0x084fe60000001824 */
[C---:B------:R-:W-:Y:S02]  /*12910*/  FMUL.FTZ R102, R132.reuse, R102 ;  /* 0x0000006684667220 */ /* 0x040fe40000410000 */
[----:B-1----:R-:W-:Y:S02]  /*12920*/  FFMA.FTZ R138, R205, c[0x0][0x2d0], -R141 ;  /* 0x0000b400cd8a7a23 */ /* 0x002fe4000001088d */
[----:B------:R-:W-:Y:S01]  /*12930*/  FMUL.FTZ R103, R132, R103 ;  /* 0x0000006784677220 */ /* 0x000fe20000410000 */
[C---:B------:R-:W-:Y:S01]  /*12940*/  HMMA.16816.F32 R40, R144.reuse, R148, R40 ;  /* 0x000000949028723c */ /* 0x040fe20000001828 */
[----:B------:R1:W-:Y:S03]  /*12950*/  MUFU.EX2 R171, R138 ;  /* 0x0000008a00ab7308 */ /* 0x0003e60000000800 */
[C---:B------:R-:W-:Y:S02]  /*12960*/  FMUL.FTZ R104, R2.reuse, R104 ;  /* 0x0000006802687220 */ /* 0x040fe40000410000 */
[----:B------:R-:W-:Y:S02]  /*12970*/  FMUL.FTZ R105, R2, R105 ;  /* 0x0000006902697220 */ /* 0x000fe40000410000 */
[-C--:B------:R-:W-:Y:S04]  /*12980*/  HMMA.16816.F32 R44, R144, R150.reuse, R44 ;  /* 0x00000096902c723c */ /* 0x080fe8000000182c */
[C---:B------:R-:W-:Y:S02]  /*12990*/  FMUL.FTZ R106, R0.reuse, R106 ;  /* 0x0000006a006a7220 */ /* 0x040fe40000410000 */
[----:B------:R-:W-:Y:S02]  /*129a0*/  FMUL.FTZ R107, R0, R107 ;  /* 0x0000006b006b7220 */ /* 0x000fe40000410000 */
[C---:B------:R-:W-:Y:S01]  /*129b0*/  HMMA.16816.F32 R48, R192.reuse, R150, R48 ;  /* 0x00000096c030723c */ /* 0x040fe20000001830 */
[----:B------:R-:W2:Y:S03]  /*129c0*/  LDSM.16.MT88.4 R148, [R225+0x3880] ;  /* 0x00388000e194783b */ /* 0x000ea60000004200 */
[C---:B------:R-:W-:Y:S02]  /*129d0*/  FMUL.FTZ R108, R2.reuse, R108 ;  /* 0x0000006c026c7220 */ /* 0x040fe40000410000 */
[----:B------:R-:W-:Y:S02]  /*129e0*/  FMUL.FTZ R109, R2, R109 ;  /* 0x0000006d026d7220 */ /* 0x000fe40000410000 */
[-C--:B----4-:R-:W-:Y:S04]  /*129f0*/  HMMA.16816.F32 R52, R192, R152.reuse, R52 ;  /* 0x00000098c034723c */ /* 0x090fe80000001834 */
[--C-:B-1----:R-:W-:Y:S02]  /*12a00*/  FFMA.FTZ R138, R203, c[0x0][0x2d0], -R142.reuse ;  /* 0x0000b400cb8a7a23 */ /* 0x102fe4000001088e */
[C---:B------:R-:W-:Y:S02]  /*12a10*/  FMUL.FTZ R110, R0.reuse, R110 ;  /* 0x0000006e006e7220 */ /* 0x040fe40000410000 */
[C---:B------:R-:W-:Y:S01]  /*12a20*/  HMMA.16816.F32 R56, R144.reuse, R152, R56 ;  /* 0x000000989038723c */ /* 0x040fe20000001838 */
[----:B------:R1:W-:Y:S03]  /*12a30*/  MUFU.EX2 R196, R138 ;  /* 0x0000008a00c47308 */ /* 0x0003e60000000800 */
[----:B------:R-:W-:Y:S02]  /*12a40*/  FMUL.FTZ R111, R0, R111 ;  /* 0x0000006f006f7220 */ /* 0x000fe40000410000 */
[C---:B------:R-:W-:Y:S02]  /*12a50*/  FMUL.FTZ R112, R133.reuse, R112 ;  /* 0x0000007085707220 */ /* 0x040fe40000410000 */
[-C--:B------:R-:W-:Y:S04]  /*12a60*/  HMMA.16816.F32 R60, R144, R154.reuse, R60 ;  /* 0x0000009a903c723c */ /* 0x080fe8000000183c */
[C---:B------:R-:W-:Y:S02]  /*12a70*/  FMUL.FTZ R113, R133.reuse, R113 ;  /* 0x0000007185717220 */ /* 0x040fe40000410000 */
[C---:B------:R-:W-:Y:S02]  /*12a80*/  FMUL.FTZ R114, R132.reuse, R114 ;  /* 0x0000007284727220 */ /* 0x040fe40000410000 */
[C---:B------:R-:W-:Y:S01]  /*12a90*/  HMMA.16816.F32 R64, R192.reuse, R154, R64 ;  /* 0x0000009ac040723c */ /* 0x040fe20000001840 */
[----:B------:R-:W3:Y:S03]  /*12aa0*/  LDSM.16.MT88.4 R152, [R226+0x3880] ;  /* 0x00388000e298783b */ /* 0x000ee60000004200 */
[----:B------:R-:W-:Y:S02]  /*12ab0*/  FMUL.FTZ R115, R132, R115 ;  /* 0x0000007384737220 */ /* 0x000fe40000410000 */
[C---:B------:R-:W-:Y:S02]  /*12ac0*/  FMUL.FTZ R116, R133.reuse, R116 ;  /* 0x0000007485747220 */ /* 0x040fe40000410000 */
[C---:B------:R-:W-:Y:S01]  /*12ad0*/  FMUL.FTZ R117, R133.reuse, R117 ;  /* 0x0000007585757220 */ /* 0x040fe20000410000 */
[-C--:B--2---:R-:W-:Y:S03]  /*12ae0*/  HMMA.16816.F32 R68, R192, R148.reuse, R68 ;  /* 0x00000094c044723c */ /* 0x084fe60000001844 */
[----:B-1----:R-:W-:Y:S02]  /*12af0*/  FFMA.FTZ R138, R206, c[0x0][0x2d0], -R142 ;  /* 0x0000b400ce8a7a23 */ /* 0x002fe4000001088e */
[C---:B------:R-:W-:Y:S02]  /*12b00*/  FMUL.FTZ R118, R132.reuse, R118 ;  /* 0x0000007684767220 */ /* 0x040fe40000410000 */
[----:B------:R1:W-:Y:S01]  /*12b10*/  MUFU.EX2 R170, R138 ;  /* 0x0000008a00aa7308 */ /* 0x0003e20000000800 */
[C---:B------:R-:W-:Y:S04]  /*12b20*/  HMMA.16816.F32 R72, R144.reuse, R148, R72 ;  /* 0x000000949048723c */ /* 0x040fe80000001848 */
[----:B------:R-:W-:Y:S02]  /*12b30*/  FMUL.FTZ R119, R132, R119 ;  /* 0x0000007784777220 */ /* 0x000fe40000410000 */
[C---:B------:R-:W-:Y:S02]  /*12b40*/  FMUL.FTZ R120, R2.reuse, R120 ;  /* 0x0000007802787220 */ /* 0x040fe40000410000 */
[-C--:B------:R-:W-:Y:S04]  /*12b50*/  HMMA.16816.F32 R76, R144, R150.reuse, R76 ;  /* 0x00000096904c723c */ /* 0x080fe8000000184c */
[----:B------:R-:W-:Y:S02]  /*12b60*/  FMUL.FTZ R121, R2, R121 ;  /* 0x0000007902797220 */ /* 0x000fe40000410000 */
[C---:B------:R-:W-:Y:S02]  /*12b70*/  FMUL.FTZ R122, R0.reuse, R122 ;  /* 0x0000007a007a7220 */ /* 0x040fe40000410000 */
[C---:B------:R-:W-:Y:S01]  /*12b80*/  HMMA.16816.F32 R80, R192.reuse, R150, R80 ;  /* 0x00000096c050723c */ /* 0x040fe20000001850 */
[----:B------:R-:W2:Y:S03]  /*12b90*/  LDSM.16.MT88.4 R148, [R228+0x3880] ;  /* 0x00388000e494783b */ /* 0x000ea60000004200 */
[----:B------:R-:W-:Y:S02]  /*12ba0*/  FMUL.FTZ R123, R0, R123 ;  /* 0x0000007b007b7220 */ /* 0x000fe40000410000 */
[----:B------:R-:W-:Y:S02]  /*12bb0*/  FMUL.FTZ R124, R2, R124 ;  /* 0x0000007c027c7220 */ /* 0x000fe40000410000 */
[-C--:B---3--:R-:W-:Y:S04]  /*12bc0*/  HMMA.16816.F32 R84, R192, R152.reuse, R84 ;  /* 0x00000098c054723c */ /* 0x088fe80000001854 */
[--C-:B-1----:R-:W-:Y:S02]  /*12bd0*/  FFMA.FTZ R138, R204, c[0x0][0x2d0], -R143.reuse ;  /* 0x0000b400cc8a7a23 */ /* 0x102fe4000001088f */
[----:B------:R-:W-:Y:S02]  /*12be0*/  FMUL.FTZ R125, R2, R125 ;  /* 0x0000007d027d7220 */ /* 0x000fe40000410000 */
        /* <DEDUP_REMOVED lines=8> */
[----:B------:R-:W3:Y:S03]  /*12c70*/  LDSM.16.MT88.4 R152, [R227+0x3880] ;  /* 0x00388000e398783b */ /* 0x000ee60000004200 */
[C---:B------:R-:W-:Y:S02]  /*12c80*/  FMUL.FTZ R130, R132.reuse, R130 ;  /* 0x0000008284827220 */ /* 0x040fe40000410000 */
[----:B------:R-:W-:Y:S02]  /*12c90*/  FMUL.FTZ R131, R132, R131 ;  /* 0x0000008384837220 */ /* 0x000fe40000410000 */
[-C--:B--2---:R-:W-:Y:S04]  /*12ca0*/  HMMA.16816.F32 R100, R192, R148.reuse, R100 ;  /* 0x00000094c064723c */ /* 0x084fe80000001864 */
[--C-:B-1----:R-:W-:Y:S04]  /*12cb0*/  FFMA.FTZ R138, R201, c[0x0][0x2d0], -R143.reuse ;  /* 0x0000b400c98a7a23 */ /* 0x102fe8000001088f */
[----:B------:R1:W2:Y:S01]  /*12cc0*/  MUFU.EX2 R190, R138 ;  /* 0x0000008a00be7308 */ /* 0x0002a20000000800 */
[C---:B------:R-:W-:Y:S08]  /*12cd0*/  HMMA.16816.F32 R104, R144.reuse, R148, R104 ;  /* 0x000000949068723c */ /* 0x040ff00000001868 */
[-C--:B------:R-:W-:Y:S08]  /*12ce0*/  HMMA.16816.F32 R108, R144, R150.reuse, R108 ;  /* 0x00000096906c723c */ /* 0x080ff0000000186c */
[C---:B------:R-:W-:Y:S01]  /*12cf0*/  HMMA.16816.F32 R112, R192.reuse, R150, R112 ;  /* 0x00000096c070723c */ /* 0x040fe20000001870 */
[----:B------:R-:W4:Y:S03]  /*12d00*/  LDSM.16.MT88.4 R148, [R225+0x2880] ;  /* 0x00288000e194783b */ /* 0x000f260000004200 */
[--C-:B-1----:R-:W-:Y:S04]  /*12d10*/  FFMA.FTZ R138, R209, c[0x0][0x2d0], -R143.reuse ;  /* 0x0000b400d18a7a23 */ /* 0x102fe8000001088f */
[-C--:B---3--:R-:W-:Y:S01]  /*12d20*/  HMMA.16816.F32 R116, R192, R152.reuse, R116 ;  /* 0x00000098c074723c */ /* 0x088fe20000001874 */
[----:B------:R1:W-:Y:S07]  /*12d30*/  MUFU.EX2 R252, R138 ;  /* 0x0000008a00fc7308 */ /* 0x0003ee0000000800 */
[C---:B------:R-:W-:Y:S07]  /*12d40*/  HMMA.16816.F32 R120, R144.reuse, R152, R120 ;  /* 0x000000989078723c */ /* 0x040fee0000001878 */
[----:B--2---:R-:W-:Y:S01]  /*12d50*/  F2FP.PACK_AB R152, R190, R186 ;  /* 0x000000babe98723e */ /* 0x004fe200000000ff */
[-C--:B------:R-:W-:Y:S07]  /*12d60*/  HMMA.16816.F32 R124, R144, R154.reuse, R124 ;  /* 0x0000009a907c723c */ /* 0x080fee000000187c */
[----:B------:R-:W-:Y:S01]  /*12d70*/  F2FP.PACK_AB R145, R189, R184 ;  /* 0x000000b8bd91723e */ /* 0x000fe200000000ff */
[----:B------:R-:W-:Y:S04]  /*12d80*/  HMMA.16816.F32 R128, R192, R154, R128 ;  /* 0x0000009ac080723c */ /* 0x000fe80000001880 */
[----:B-1----:R-:W-:Y:S01]  /*12d90*/  FFMA.FTZ R138, R210, c[0x0][0x2d0], -R143 ;  /* 0x0000b400d28a7a23 */ /* 0x002fe2000001088f */
[----:B------:R-:W-:Y:S02]  /*12da0*/  F2FP.PACK_AB R146, R171, R191 ;  /* 0x000000bfab92723e */ /* 0x000fe400000000ff */
[----:B------:R-:W-:Y:S01]  /*12db0*/  F2FP.PACK_AB R147, R170, R196 ;  /* 0x000000c4aa93723e */ /* 0x000fe200000000ff */
[----:B------:R1:W2:Y:S01]  /*12dc0*/  MUFU.EX2 R251, R138 ;  /* 0x0000008a00fb7308 */ /* 0x0002a20000000800 */
[----:B------:R-:W-:Y:S07]  /*12dd0*/  F2FP.PACK_AB R144, R187, R139 ;  /* 0x0000008bbb90723e */ /* 0x000fee00000000ff */
[-C--:B----4-:R-:W-:Y:S05]  /*12de0*/  HMMA.16816.F32 R4, R144, R148.reuse, R4 ;  /* 0x000000949004723c */ /* 0x090fea0000001804 */
[--C-:B-1----:R-:W-:Y:S01]  /*12df0*/  FFMA.FTZ R138, R208, c[0x0][0x2d0], -R134.reuse ;  /* 0x0000b400d08a7a23 */ /* 0x102fe20000010886 */
[----:B--2---:R-:W-:Y:S03]  /*12e00*/  F2FP.PACK_AB R154, R251, R252 ;  /* 0x000000fcfb9a723e */ /* 0x004fe600000000ff */
        /* <DEDUP_REMOVED lines=33> */
[-C--:B------:R-:W-:Y:S01]  /*13020*/  HMMA.16816.F32 R52, R144, R164.reuse, R52 ;  /* 0x000000a49034723c */ /* 0x080fe20000001834 */
[----:B------:R1:W5:Y:S01]  /*13030*/  MUFU.EX2 R210, R138 ;  /* 0x0000008a00d27308 */ /* 0x0003620000000800 */
[----:B------:R-:W-:Y:S06]  /*13040*/  LDSM.16.MT88.4 R196, [R227+0x3080] ;  /* 0x00308000e3c4783b */ /* 0x000fec0000004200 */
[C---:B------:R-:W-:Y:S08]  /*13050*/  HMMA.16816.F32 R56, R152.reuse, R164, R56 ;  /* 0x000000a49838723c */ /* 0x040ff00000001838 */
[-C--:B------:R-:W-:Y:S08]  /*13060*/  HMMA.16816.F32 R60, R152, R166.reuse, R60 ;  /* 0x000000a6983c723c */ /* 0x080ff0000000183c */
[C---:B------:R-:W-:Y:S04]  /*13070*/  HMMA.16816.F32 R64, R144.reuse, R166, R64 ;  /* 0x000000a69040723c */ /* 0x040fe80000001840 */
[--C-:B-1----:R-:W-:Y:S01]  /*13080*/  FFMA.FTZ R138, R249, c[0x0][0x2d0], -R141.reuse ;  /* 0x0000b400f98a7a23 */ /* 0x102fe2000001088d */
[----:B------:R-:W-:Y:S01]  /*13090*/  MOV R249, R191 ;  /* 0x000000bf00f97202 */ /* 0x000fe20000000f00 */
[----:B------:R-:W-:Y:S01]  /*130a0*/  FFMA.FTZ R141, R248, c[0x0][0x2d0], -R141 ;  /* 0x0000b400f88d7a23 */ /* 0x000fe2000001088d */
[----:B------:R-:W-:Y:S01]  /*130b0*/  MOV R248, R190 ;  /* 0x000000be00f87202 */ /* 0x000fe20000000f00 */
[-C--:B--2---:R-:W-:Y:S01]  /*130c0*/  HMMA.16816.F32 R68, R144, R148.reuse, R68 ;  /* 0x000000949044723c */ /* 0x084fe20000001844 */
[----:B------:R1:W-:Y:S07]  /*130d0*/  MUFU.EX2 R209, R138 ;  /* 0x0000008a00d17308 */ /* 0x0003ee0000000800 */
[C---:B------:R-:W-:Y:S03]  /*130e0*/  HMMA.16816.F32 R72, R152.reuse, R148, R72 ;  /* 0x000000949848723c */ /* 0x040fe60000001848 */
[----:B------:R5:W2:Y:S05]  /*130f0*/  MUFU.EX2 R208, R141 ;  /* 0x0000008d00d07308 */ /* 0x000aaa0000000800 */
[-C--:B------:R-:W-:Y:S08]  /*13100*/  HMMA.16816.F32 R76, R152, R150.reuse, R76 ;  /* 0x00000096984c723c */ /* 0x080ff0000000184c */
[C---:B------:R-:W-:Y:S01]  /*13110*/  HMMA.16816.F32 R80, R144.reuse, R150, R80 ;  /* 0x000000969050723c */ /* 0x040fe20000001850 */
[----:B------:R-:W2:Y:S03]  /*13120*/  LDSM.16.MT88.4 R148, [R227+0x4080] ;  /* 0x00408000e394783b */ /* 0x000ea60000004200 */
[--C-:B-1----:R-:W-:Y:S01]  /*13130*/  FFMA.FTZ R138, R245, c[0x0][0x2d0], -R142.reuse ;  /* 0x0000b400f58a7a23 */ /* 0x102fe2000001088e */
[----:B------:R-:W-:Y:S01]  /*13140*/  MOV R245, R189 ;  /* 0x000000bd00f57202 */ /* 0x000fe20000000f00 */
[----:B------:R-:W-:Y:S01]  /*13150*/  FFMA.FTZ R142, R247, c[0x0][0x2d0], -R142 ;  /* 0x0000b400f78e7a23 */ /* 0x000fe2000001088e */
[----:B------:R-:W-:Y:S01]  /*13160*/  MOV R247, R188 ;  /* 0x000000bc00f77202 */ /* 0x000fe20000000f00 */
[-C--:B---3--:R-:W-:Y:S01]  /*13170*/  HMMA.16816.F32 R84, R144, R156.reuse, R84 ;  /* 0x0000009c9054723c */ /* 0x088fe20000001854 */
[----:B------:R1:W-:Y:S01]  /*13180*/  MUFU.EX2 R207, R138 ;  /* 0x0000008a00cf7308 */ /* 0x0003e20000000800 */
[----:B------:R-:W-:Y:S02]  /*13190*/  LDSM.16.MT88.4 R188, [R228+0x3080] ;  /* 0x00308000e4bc783b */ /* 0x000fe40000004200 */
[----:B-----5:R-:W-:Y:S04]  /*131a0*/  F2FP.PACK_AB R141, R210, R211 ;  /* 0x000000d3d28d723e */ /* 0x020fe800000000ff */
[C---:B------:R-:W-:Y:S03]  /*131b0*/  HMMA.16816.F32 R88, R152.reuse, R156, R88 ;  /* 0x0000009c9858723c */ /* 0x040fe60000001858 */
[----:B------:R2:W-:Y:S05]  /*131c0*/  MUFU.EX2 R206, R142 ;  /* 0x0000008e00ce7308 */ /* 0x0005ea0000000800 */
[-C--:B------:R-:W-:Y:S08]  /*131d0*/  HMMA.16816.F32 R92, R152, R158.reuse, R92 ;  /* 0x0000009e985c723c */ /* 0x080ff0000000185c */
[C---:B------:R-:W-:Y:S01]  /*131e0*/  HMMA.16816.F32 R96, R144.reuse, R158, R96 ;  /* 0x0000009e9060723c */ /* 0x040fe20000001860 */
[----:B------:R-:W3:Y:S03]  /*131f0*/  LDSM.16.MT88.4 R156, [R225+0x3080] ;  /* 0x00308000e19c783b */ /* 0x000ee60000004200 */
[--C-:B-1----:R-:W-:Y:S01]  /*13200*/  FFMA.FTZ R138, R219, c[0x0][0x2d0], -R143.reuse ;  /* 0x0000b400db8a7a23 */ /* 0x102fe2000001088f */
[----:B------:R-:W-:Y:S03]  /*13210*/  MOV R219, R187 ;  /* 0x000000bb00db7202 */ /* 0x000fe60000000f00 */
[-C--:B----4-:R-:W-:Y:S01]  /*13220*/  HMMA.16816.F32 R100, R144, R160.reuse, R100 ;  /* 0x000000a09064723c */ /* 0x090fe20000001864 */
[----:B------:R1:W-:Y:S03]  /*13230*/  MUFU.EX2 R205, R138 ;  /* 0x0000008a00cd7308 */ /* 0x0003e60000000800 */
[----:B--2---:R-:W-:Y:S04]  /*13240*/  F2FP.PACK_AB R142, R208, R209 ;  /* 0x000000d1d08e723e */ /* 0x004fe800000000ff */
[C---:B------:R-:W-:Y:S08]  /*13250*/  HMMA.16816.F32 R104, R152.reuse, R160, R104 ;  /* 0x000000a09868723c */ /* 0x040ff00000001868 */
[-C--:B------:R-:W-:Y:S08]  /*13260*/  HMMA.16816.F32 R108, R152, R162.reuse, R108 ;  /* 0x000000a2986c723c */ /* 0x080ff0000000186c */
[C---:B------:R-:W-:Y:S04]  /*13270*/  HMMA.16816.F32 R112, R144.reuse, R162, R112 ;  /* 0x000000a29070723c */ /* 0x040fe80000001870 */
[--C-:B-1----:R-:W-:Y:S01]  /*13280*/  FFMA.FTZ R138, R223, c[0x0][0x2d0], -R143.reuse ;  /* 0x0000b400df8a7a23 */ /* 0x102fe2000001088f */
[----:B------:R-:W-:Y:S03]  /*13290*/  MOV R223, R186 ;  /* 0x000000ba00df7202 */ /* 0x000fe60000000f00 */
[-C--:B------:R-:W-:Y:S01]  /*132a0*/  HMMA.16816.F32 R116, R144, R148.reuse, R116 ;  /* 0x000000949074723c */ /* 0x080fe20000001874 */
[----:B------:R1:W2:Y:S07]  /*132b0*/  MUFU.EX2 R204, R138 ;  /* 0x0000008a00cc7308 */ /* 0x0002ae0000000800 */
[C---:B------:R-:W-:Y:S08]  /*132c0*/  HMMA.16816.F32 R120, R152.reuse, R148, R120 ;  /* 0x000000949878723c */ /* 0x040ff00000001878 */
[-C--:B------:R-:W-:Y:S08]  /*132d0*/  HMMA.16816.F32 R124, R152, R150.reuse, R124 ;  /* 0x00000096987c723c */ /* 0x080ff0000000187c */
        /* <DEDUP_REMOVED lines=8> */
[----:B--2---:R-:W-:Y:S04]  /*13360*/  F2FP.PACK_AB R192, R204, R205 ;  /* 0x000000cdccc0723e */ /* 0x004fe800000000ff */
[----:B------:R2:W4:Y:S01]  /*13370*/  MUFU.EX2 R202, R143 ;  /* 0x0000008f00ca7308 */ /* 0x0005220000000800 */
[--C-:B-1----:R-:W-:Y:S01]  /*13380*/  FFMA.FTZ R138, R214, c[0x0][0x2d0], -R134.reuse ;  /* 0x0000b400d68a7a23 */ /* 0x102fe20000010886 */
[----:B------:R-:W-:Y:S08]  /*13390*/  MOV R214, R139 ;  /* 0x0000008b00d67202 */ /* 0x000ff00000000f00 */
[----:B------:R1:W-:Y:S01]  /*133a0*/  MUFU.EX2 R139, R138 ;  /* 0x0000008a008b7308 */ /* 0x0003e20000000800 */
[----:B--2---:R-:W-:Y:S02]  /*133b0*/  F2FP.PACK_AB R143, R206, R207 ;  /* 0x000000cfce8f723e */ /* 0x004fe400000000ff */
[----:B----4-:R-:W-:Y:S01]  /*133c0*/  F2FP.PACK_AB R194, R202, R203 ;  /* 0x000000cbcac2723e */ /* 0x010fe200000000ff */
[--C-:B-1----:R-:W-:Y:S01]  /*133d0*/  FFMA.FTZ R138, R212, c[0x0][0x2d0], -R134.reuse ;  /* 0x0000b400d48a7a23 */ /* 0x102fe20000010886 */
[----:B------:R-:W-:Y:S02]  /*133e0*/  MOV R212, R183 ;  /* 0x000000b700d47202 */ /* 0x000fe40000000f00 */
[----:B------:R-:W-:Y:S03]  /*133f0*/  MOV R183, R172 ;  /* 0x000000ac00b77202 */ /* 0x000fe60000000f00 */
[----:B------:R1:W2:Y:S02]  /*13400*/  MUFU.EX2 R200, R138 ;  /* 0x0000008a00c87308 */ /* 0x0002a40000000800 */
[--C-:B-1----:R-:W-:Y:S01]  /*13410*/  FFMA.FTZ R138, R213, c[0x0][0x2d0], -R134.reuse ;  /* 0x0000b400d58a7a23 */ /* 0x102fe20000010886 */
[----:B------:R-:W-:Y:S01]  /*13420*/  MOV R213, R182 ;  /* 0x000000b600d57202 */ /* 0x000fe20000000f00 */
[----:B------:R-:W-:Y:S01]  /*13430*/  FFMA.FTZ R134, R140, c[0x0][0x2d0], -R134 ;  /* 0x0000b4008c867a23 */ /* 0x000fe20000010886 */
[----:B------:R-:W-:Y:S02]  /*13440*/  MOV R182, R175 ;  /* 0x000000af00b67202 */ /* 0x000fe40000000f00 */
[----:B------:R-:W1:Y:S03]  /*13450*/  LDSM.16.MT88.4 R172, [R226+0x3080] ;  /* 0x00308000e2ac783b */ /* 0x000e660000004200 */
[----:B------:R-:W-:Y:S01]  /*13460*/  MUFU.EX2 R138, R138 ;  /* 0x0000008a008a7308 */ /* 0x000fe20000000800 */
[----:B------:R-:W-:Y:S02]  /*13470*/  F2FP.PACK_AB R140, R218, R215 ;  /* 0x000000d7da8c723e */ /* 0x000fe400000000ff */
[----:B--2---:R-:W-:Y:S05]  /*13480*/  F2FP.PACK_AB R193, R200, R139 ;  /* 0x0000008bc8c1723e */ /* 0x004fea00000000ff */
[-C--:B---3--:R-:W-:Y:S01]  /*13490*/  HMMA.16816.F32 R144, R140, R156.reuse, R4 ;  /* 0x0000009c8c90723c */ /* 0x088fe20000001804 */
[----:B------:R-:W2:Y:S01]  /*134a0*/  LDSM.16.MT88.4 R4, [R225+0x4880] ;  /* 0x00488000e104783b */ /* 0x000ea20000004200 */
        /* <DEDUP_REMOVED lines=8> */
[-C--:B-1----:R-:W-:Y:S01]  /*13530*/  HMMA.16816.F32 R160, R140, R172.reuse, R20 ;  /* 0x000000ac8ca0723c */ /* 0x082fe20000001814 */
[----:B------:R-:W5:Y:S06]  /*13540*/  LDL.LU R20, [R1+0x10] ;  /* 0x0000100001147983 */ /* 0x000f6c0000300800 */
[----:B------:R-:W-:Y:S01]  /*13550*/  MOV R21, R183 ;  /* 0x000000b700157202 */ /* 0x000fe20000000f00 */
[C---:B------:R-:W-:Y:S04]  /*13560*/  HMMA.16816.F32 R164, R192.reuse, R172, R24 ;  /* 0x000000acc0a4723c */ /* 0x040fe80000001818 */
[----:B------:R-:W-:Y:S02]  /*13570*/  MOV R23, R185 ;  /* 0x000000b900177202 */ /* 0x000fe40000000f00 */
[----:B------:R-:W-:Y:S02]  /*13580*/  MOV R22, R184 ;  /* 0x000000b800167202 */ /* 0x000fe40000000f00 */
[----:B------:R-:W-:Y:S04]  /*13590*/  MOV R24, R169 ;  /* 0x000000a900187202 */ /* 0x000fe80000000f00 */
[----:B------:R-:W-:Y:S02]  /*135a0*/  MOV R25, R168 ;  /* 0x000000a800197202 */ /* 0x000fe40000000f00 */
[-C--:B------:R-:W-:Y:S01]  /*135b0*/  HMMA.16816.F32 R168, R192, R174.reuse, R28 ;  /* 0x000000aec0a8723c */ /* 0x080fe2000000181c */
[----:B------:R-:W5:Y:S02]  /*135c0*/  LDL.LU R28, [R1+0x8] ;  /* 0x00000800011c7983 */ /* 0x000f640000300800 */
[----:B------:R-:W-:Y:S02]  /*135d0*/  MOV R27, R182 ;  /* 0x000000b6001b7202 */ /* 0x000fe40000000f00 */
[----:B------:R-:W-:Y:S02]  /*135e0*/  MOV R26, R181 ;  /* 0x000000b5001a7202 */ /* 0x000fe40000000f00 */
[----:B------:R-:W-:Y:S01]  /*135f0*/  MOV R30, R179 ;  /* 0x000000b3001e7202 */ /* 0x000fe20000000f00 */
[C---:B------:R-:W-:Y:S01]  /*13600*/  HMMA.16816.F32 R172, R140.reuse, R174, R32 ;  /* 0x000000ae8cac723c */ /* 0x040fe20000001820 */
[----:B------:R-:W5:Y:S03]  /*13610*/  LDL.LU R33, [R1+0xc] ;  /* 0x00000c0001217983 */ /* 0x000f660000300800 */
[----:B------:R-:W-:Y:S01]  /*13620*/  MOV R31, R178 ;  /* 0x000000b2001f7202 */ /* 0x000fe20000000f00 */
[----:B------:R-:W5:Y:S01]  /*13630*/  LDL.LU R35, [R1+0x4] ;  /* 0x0000040001237983 */ /* 0x000f620000300800 */
[----:B------:R-:W-:Y:S02]  /*13640*/  MOV R29, R180 ;  /* 0x000000b4001d7202 */ /* 0x000fe40000000f00 */
[----:B------:R-:W-:Y:S04]  /*13650*/  MOV R32, R177 ;  /* 0x000000b100207202 */ /* 0x000fe80000000f00 */
[----:B------:R-:W-:Y:S02]  /*13660*/  MOV R34, R176 ;  /* 0x000000b000227202 */ /* 0x000fe40000000f00 */
        /* <DEDUP_REMOVED lines=8> */
[-C--:B--2---:R-:W-:Y:S08]  /*136f0*/  HMMA.16816.F32 R68, R140, R4.reuse, R68 ;  /* 0x000000048c44723c */ /* 0x084ff00000001844 */
        /* <DEDUP_REMOVED lines=15> */
[----:B------:R-:W-:Y:S04]  /*137f0*/  FFMA.FTZ R4, R2, R28, R29 ;  /* 0x0000001c02047223 */ /* 0x000fe8000001001d */
        /* <DEDUP_REMOVED lines=44> */
[----:B------:R-:W-:Y:S01]  /*13ac0*/  FADD.FTZ R4, R203, R4 ;  /* 0x00000004cb047221 */ /* 0x000fe20000010000 */
[----:B------:R1:W-:Y:S01]  /*13ad0*/  STL [R1+0xc], R0 ;  /* 0x00000c0001007387 */ /* 0x0003e20000100800 */
[----:B------:R-:W-:Y:S02]  /*13ae0*/  FADD.FTZ R2, R200, R2 ;  /* 0x00000002c8027221 */ /* 0x000fe40000010000 */
[----:B------:R-:W-:Y:S01]  /*13af0*/  FADD.FTZ R4, R202, R4 ;  /* 0x00000004ca047221 */ /* 0x000fe20000010000 */
[----:B------:R2:W-:Y:S01]  /*13b00*/  STL [R1+0x4], R5 ;  /* 0x0000040501007387 */ /* 0x0005e20000100800 */
[----:B------:R-:W-:Y:S01]  /*13b10*/  FADD.FTZ R2, R138, R2 ;  /* 0x000000028a027221 */ /* 0x000fe20000010000 */
[----:B------:R-:W-:Y:S02]  /*13b20*/  MOV R138, R135 ;  /* 0x00000087008a7202 */ /* 0x000fe40000000f00 */
[----:B------:R2:W-:Y:S01]  /*13b30*/  STL [R1+0x8], R4 ;  /* 0x0000080401007387 */ /* 0x0005e20000100800 */
[----:B------:R-:W-:Y:S01]  /*13b40*/  FADD.FTZ R2, R134, R2 ;  /* 0x0000000286027221 */ /* 0x000fe20000010000 */
[----:B------:R-:W-:Y:S04]  /*13b50*/  MOV R134, R136 ;  /* 0x0000008800867202 */ /* 0x000fe80000000f00 */
[----:B------:R2:W-:Y:S01]  /*13b60*/  STL [R1+0x10], R2 ;  /* 0x0000100201007387 */ /* 0x0005e20000100800 */
[----:B-1----:R-:W-:Y:S04]  /*13b70*/  IADD3 R0, R242, -0x1, RZ ;  /* 0xfffffffff2007810 */ /* 0x002fe80007ffe0ff */
[----:B------:R-:W-:Y:S01]  /*13b80*/  MOV R242, R0 ;  /* 0x0000000000f27202 */ /* 0x000fe20000000f00 */
[----:B------:R-:W-:-:S05]  /*13b90*/  @P0 BRA `(.L_x_941) ;  /* 0xffffb53000000947 */ /* 0x000fca000383ffff */
.L_x_924:
[----:B-123--:R-:W2:Y:S04]  /*13ba0*/  LDL.LU R0, [R1+0xc] ;  /* 0x00000c0001007983 */ /* 0x00eea80000300800 */
        /* <DEDUP_REMOVED lines=26> */
[----:B------:R-:W-:Y:S01]  /*13d50*/  FSETP.NE.FTZ.AND P2, PT, R9, RZ, PT ;  /* 0x000000ff0900720b */ /* 0x000fe20003f55000 */
[----:B----4-:R-:W-:-:S03]  /*13d60*/  FADD.FTZ R8, R2, R8 ;  /* 0x0000000802087221 */ /* 0x010fc60000010000 */
[----:B------:R-:W-:Y:S02]  /*13d70*/  FSETP.NE.FTZ.AND P1, PT, R6, RZ, PT ;  /* 0x000000ff0600720b */ /* 0x000fe40003f35000 */
[----:B------:R-:W-:-:S03]  /*13d80*/  MOV R2, RZ ;  /* 0x000000ff00027202 */ /* 0x000fc60000000f00 */
[----:B------:R-:W1:Y:S01]  /*13d90*/  @P3 MUFU.RCP R0, R5 ;  /* 0x0000000500003308 */ /* 0x000e620000001000 */
[----:B------:R-:W-:-:S07]  /*13da0*/  FSETP.NE.FTZ.AND P0, PT, R8, RZ, PT ;  /* 0x000000ff0800720b */ /* 0x000fce0003f15000 */
[----:B------:R-:W-:Y:S01]  /*13db0*/  @P2 MUFU.RCP R4, R9 ;  /* 0x0000000900042308 */ /* 0x000fe20000001000 */
[----:B-1----:R-:W-:-:S07]  /*13dc0*/  FMUL.FTZ R144, R0, R144 ;  /* 0x0000009000907220 */ /* 0x002fce0000410000 */
        /* <DEDUP_REMOVED lines=19> */
[C---:B------:R-:W-:Y:S01]  /*13f00*/  FMUL.FTZ R68, R0.reuse, R68 ;  /* 0x0000004400447220 */ /* 0x040fe20000410000 */
[----:B------:R-:W-:Y:S01]  /*13f10*/  @P0 MUFU.LG2 R6, R8 ;  /* 0x0000000800060308 */ /* 0x000fe20000000c00 */
        /* <DEDUP_REMOVED lines=16> */
[----:B-1----:R-:W-:-:S02]  /*14020*/  FMUL.FTZ R148, R2, R148 ;  /* 0x0000009402947220 */ /* 0x002fc40000410000 */
[C---:B------:R-:W-:Y:S02]  /*14030*/  FMUL.FTZ R149, R2.reuse, R149 ;  /* 0x0000009502957220 */ /* 0x040fe40000410000 */
[C---:B------:R-:W-:Y:S01]  /*14040*/  FMUL.FTZ R152, R2.reuse, R152 ;  /* 0x0000009802987220 */ /* 0x040fe20000410000 */
[----:B------:R1:W2:Y:S01]  /*14050*/  @P0 MUFU.RCP R0, R8 ;  /* 0x0000000800000308 */ /* 0x0002a20000001000 */
[C---:B------:R-:W-:Y:S02]  /*14060*/  FMUL.FTZ R153, R2.reuse, R153 ;  /* 0x0000009902997220 */ /* 0x040fe40000410000 */
[C---:B------:R-:W-:Y:S02]  /*14070*/  FMUL.FTZ R164, R2.reuse, R164 ;  /* 0x000000a402a47220 */ /* 0x040fe40000410000 */
[C---:B------:R-:W-:Y:S02]  /*14080*/  FMUL.FTZ R165, R2.reuse, R165 ;  /* 0x000000a502a57220 */ /* 0x040fe40000410000 */
[----:B------:R-:W-:-:S02]  /*14090*/  FMUL.FTZ R168, R2, R168 ;  /* 0x000000a802a87220 */ /* 0x000fc40000410000 */
[C---:B------:R-:W-:Y:S02]  /*140a0*/  FMUL.FTZ R169, R2.reuse, R169 ;  /* 0x000000a902a97220 */ /* 0x040fe40000410000 */
[C---:B------:R-:W-:Y:S02]  /*140b0*/  FMUL.FTZ R180, R2.reuse, R180 ;  /* 0x000000b402b47220 */ /* 0x040fe40000410000 */
[C---:B------:R-:W-:Y:S02]  /*140c0*/  FMUL.FTZ R181, R2.reuse, R181 ;  /* 0x000000b502b57220 */ /* 0x040fe40000410000 */
[C---:B------:R-:W-:Y:S01]  /*140d0*/  FMUL.FTZ R184, R2.reuse, R184 ;  /* 0x000000b802b87220 */ /* 0x040fe20000410000 */
[----:B-1----:R-:W-:Y:S01]  /*140e0*/  @P0 MOV R8, 0x3f317218 ;  /* 0x3f31721800080802 */ /* 0x002fe20000000f00 */
        /* <DEDUP_REMOVED lines=55> */
[C---:B--2---:R-:W-:Y:S02]  /*14460*/  FMUL.FTZ R150, R0.reuse, R150 ;  /* 0x0000009600967220 */ /* 0x044fe40000410000 */
        /* <DEDUP_REMOVED lines=30> */
[----:B------:R-:W-:Y:S01]  /*14650*/  FMUL.FTZ R127, R0, R127 ;  /* 0x0000007f007f7220 */ /* 0x000fe20000410000 */
[----:B------:R-:W-:Y:S01]  /*14660*/  @P1 MOV R0, 0x3f317218 ;  /* 0x3f31721800001802 */ /* 0x000fe20000000f00 */
[----:B------:R-:W-:-:S02]  /*14670*/  @P2 FMUL.FTZ R5, R2, c[0x0][0x2d0] ;  /* 0x0000b40002052a20 */ /* 0x000fc40000410000 */
[----:B------:R-:W-:Y:S02]  /*14680*/  @P3 FMUL.FTZ R10, R4, c[0x0][0x2d0] ;  /* 0x0000b400040a3a20 */ /* 0x000fe40000410000 */
[----:B------:R-:W-:Y:S02]  /*14690*/  @P1 FMUL.FTZ R2, R0, c[0x0][0x2d0] ;  /* 0x0000b40000021a20 */ /* 0x000fe40000410000 */
[----:B------:R-:W-:Y:S02]  /*146a0*/  @P3 FMUL.FTZ R11, R11, 0.69314718246459960938 ;  /* 0x3f3172180b0b3820 */ /* 0x000fe40000410000 */
[----:B------:R-:W-:Y:S02]  /*146b0*/  @P2 FMUL.FTZ R9, R9, 0.69314718246459960938 ;  /* 0x3f31721809092820 */ /* 0x000fe40000410000 */
[----:B------:R-:W-:Y:S02]  /*146c0*/  @P1 FMUL.FTZ R7, R7, 0.69314718246459960938 ;  /* 0x3f31721807071820 */ /* 0x000fe40000410000 */
[----:B------:R-:W-:-:S02]  /*146d0*/  @P0 FMUL.FTZ R4, R6, 0.69314718246459960938 ;  /* 0x3f31721806040820 */ /* 0x000fc40000410000 */
[----:B------:R-:W-:Y:S02]  /*146e0*/  @P0 FMUL.FTZ R0, R8, c[0x0][0x2d0] ;  /* 0x0000b40008000a20 */ /* 0x000fe40000410000 */
[----:B------:R-:W-:Y:S02]  /*146f0*/  @P3 FFMA.FTZ R38, R10, R137, R11 ;  /* 0x000000890a263223 */ /* 0x000fe4000001000b */
[----:B------:R-:W-:Y:S02]  /*14700*/  @P2 FFMA.FTZ R39, R5, R136, R9 ;  /* 0x0000008805272223 */ /* 0x000fe40000010009 */
[----:B------:R-:W-:Y:S02]  /*14710*/  @P1 FFMA.FTZ R40, R2, R135, R7 ;  /* 0x0000008702281223 */ /* 0x000fe40000010007 */
[----:B------:R-:W-:Y:S02]  /*14720*/  @P0 FFMA.FTZ R41, R0, R3, R4 ;  /* 0x0000000300290223 */ /* 0x000fe40000010004 */
.L_x_880:
[----:B------:R-:W-:Y:S05]  /*14730*/  @P4 BRA `(.L_x_942) ;  /* 0x00001ae000004947 */ /* 0x000fea0003800000 */
[----:B------:R-:W1:Y:S01]  /*14740*/  S2R R13, SR_TID.X ;  /* 0x00000000000d7919 */ /* 0x000e620000002100 */
[----:B------:R-:W-:Y:S01]  /*14750*/  F2FP.PACK_AB R43, R43, R52 ;  /* 0x000000342b2b723e */ /* 0x000fe200000000ff */
[----:B------:R-:W-:Y:S01]  /*14760*/  BSSY B0, `(.L_x_943) ;  /* 0x0000134000007945 */ /* 0x000fe20003800000 */
[----:B------:R-:W-:Y:S01]  /*14770*/  F2FP.PACK_AB R36, R36, R80 ;  /* 0x000000502424723e */ /* 0x000fe200000000ff */
[----:B------:R-:W2:Y:S01]  /*14780*/  S2R R20, SR_CTAID.Y ;  /* 0x0000000000147919 */ /* 0x000ea20000002600 */
[----:B------:R-:W-:Y:S01]  /*14790*/  F2FP.PACK_AB R54, R55, R54 ;  /* 0x000000363736723e */ /* 0x000fe200000000ff */
[----:B------:R-:W-:Y:S01]  /*147a0*/  IMAD.MOV.U32 R55, RZ, RZ, c[0x0][0x4e8] ;  /* 0x00013a00ff377624 */ /* 0x000fe200078e00ff */
[----:B------:R-:W-:Y:S01]  /*147b0*/  F2FP.PACK_AB R47, R47, R144 ;  /* 0x000000902f2f723e */ /* 0x000fe200000000ff */
[----:B------:R-:W3:Y:S01]  /*147c0*/  S2R R14, SR_CTAID.Z ;  /* 0x00000000000e7919 */ /* 0x000ee20000002700 */
[----:B------:R-:W-:-:S02]  /*147d0*/  F2FP.PACK_AB R146, R147, R146 ;  /* 0x000000929392723e */ /* 0x000fc400000000ff */
[C---:B------:R-:W-:Y:S01]  /*147e0*/  ISETP.NE.AND P0, PT, R55.reuse, 0x1, PT ;  /* 0x000000013700780c */ /* 0x040fe20003f05270 */
[----:B------:R-:W4:Y:S01]  /*147f0*/  S2R R80, SR_CTAID.X ;  /* 0x0000000000507919 */ /* 0x000f220000002500 */
[----:B------:R-:W-:Y:S01]  /*14800*/  IMAD R55, R55, c[0x0][0x388], RZ ;  /* 0x0000e20037377a24 */ /* 0x000fe200078e02ff */
[----:B------:R-:W-:Y:S02]  /*14810*/  F2FP.PACK_AB R45, R45, R156 ;  /* 0x0000009c2d2d723e */ /* 0x000fe400000000ff */
[----:B------:R-:W-:Y:S01]  /*14820*/  BAR.SYNC.DEFER_BLOCKING 0x1, 0x80 ;  /* 0x0042000000007b1d */ /* 0x000fe20000010000 */
[----:B------:R-:W-:Y:S02]  /*14830*/  F2FP.PACK_AB R158, R159, R158 ;  /* 0x0000009e9f9e723e */ /* 0x000fe400000000ff */
[----:B------:R-:W-:Y:S02]  /*14840*/  F2FP.PACK_AB R148, R149, R148 ;  /* 0x000000949594723e */ /* 0x000fe400000000ff */
[----:B------:R-:W-:-:S02]  /*14850*/  F2FP.PACK_AB R150, R151, R150 ;  /* 0x000000969796723e */ /* 0x000fc400000000ff */
[----:B------:R-:W-:Y:S02]  /*14860*/  F2FP.PACK_AB R152, R153, R152 ;  /* 0x000000989998723e */ /* 0x000fe400000000ff */
[----:B-1----:R-:W-:Y:S02]  /*14870*/  SHF.R.S32.HI R19, RZ, 0x1f, R13 ;  /* 0x0000001fff137819 */ /* 0x002fe4000001140d */
[----:B------:R-:W-:Y:S01]  /*14880*/  F2FP.PACK_AB R154, R155, R154 ;  /* 0x0000009a9b9a723e */ /* 0x000fe200000000ff */
[----:B--2---:R-:W-:Y:S01]  /*14890*/  IMAD.WIDE.U32 R16, R20, c[0x0][0x490], RZ ;  /* 0x0001240014107a25 */ /* 0x004fe200078e00ff */
[----:B------:R-:W-:Y:S02]  /*148a0*/  SHF.R.S32.HI R0, RZ, 0x1f, R20 ;  /* 0x0000001fff007819 */ /* 0x000fe40000011414 */
[CC--:B------:R-:W-:Y:S02]  /*148b0*/  LEA.HI R2, R19.reuse, R13.reuse, RZ, 0x2 ;  /* 0x0000000d13027211 */ /* 0x0c0fe400078f10ff */
[CC--:B------:R-:W-:Y:S01]  /*148c0*/  LEA.HI R7, R19.reuse, R13.reuse, RZ, 0x5 ;  /* 0x0000000d13077211 */ /* 0x0c0fe200078f28ff */
[C---:B------:R-:W-:Y:S01]  /*148d0*/  IMAD R4, R0.reuse, c[0x0][0x490], RZ ;  /* 0x0001240000047a24 */ /* 0x040fe200078e02ff */
[----:B------:R-:W-:Y:S01]  /*148e0*/  LEA.HI R10, R19, R13, RZ, 0x3 ;  /* 0x0000000d130a7211 */ /* 0x000fe200078f18ff */
[----:B------:R-:W-:Y:S01]  /*148f0*/  IMAD R3, R0, c[0x0][0x3e8], RZ ;  /* 0x0000fa0000037a24 */ /* 0x000fe200078e02ff */
[----:B------:R-:W-:Y:S01]  /*14900*/  SHF.R.S32.HI R8, RZ, 0x2, R2 ;  /* 0x00000002ff087819 */ /* 0x000fe20000011402 */
[C---:B------:R-:W-:Y:S01]  /*14910*/  IMAD R4, R20.reuse, c[0x0][0x494], R4 ;  /* 0x0001250014047a24 */ /* 0x040fe200078e0204 */
[----:B------:R-:W-:Y:S01]  /*14920*/  SHF.R.S32.HI R0, RZ, 0x1f, R2 ;  /* 0x0000001fff007819 */ /* 0x000fe20000011402 */
[----:B------:R-:W-:Y:S01]  /*14930*/  IMAD R3, R20, c[0x0][0x3ec], R3 ;  /* 0x0000fb0014037a24 */ /* 0x000fe200078e0203 */
[----:B------:R-:W-:Y:S01]  /*14940*/  LOP3.LUT R11, R7, 0xffffffe0, RZ, 0xc0, !PT ;  /* 0xffffffe0070b7812 */ /* 0x000fe200078ec0ff */
[----:B------:R-:W-:Y:S01]  /*14950*/  IMAD.IADD R5, R17, 0x1, R4 ;  /* 0x0000000111057824 */ /* 0x000fe200078e0204 */
[----:B------:R-:W-:Y:S01]  /*14960*/  LOP3.LUT R12, R10, 0xfffffff8, RZ, 0xc0, !PT ;  /* 0xfffffff80a0c7812 */ /* 0x000fe200078ec0ff */
[----:B------:R-:W-:Y:S01]  /*14970*/  IMAD.MOV.U32 R4, RZ, RZ, R16 ;  /* 0x000000ffff047224 */ /* 0x000fe200078e0010 */
[----:B------:R-:W-:Y:S01]  /*14980*/  LEA.HI R6, R0, R8, RZ, 0x3 ;  /* 0x0000000800067211 */ /* 0x000fe200078f18ff */
[C---:B------:R-:W-:Y:S01]  /*14990*/  IMAD.IADD R0, R13.reuse, 0x1, -R11 ;  /* 0x000000010d007824 */ /* 0x040fe200078e0a0b */
[----:B------:R-:W-:Y:S01]  /*149a0*/  LOP3.LUT R2, R2, 0xfffffffc, RZ, 0xc0, !PT ;  /* 0xfffffffc02027812 */ /* 0x000fe200078ec0ff */
[----:B------:R-:W-:Y:S01]  /*149b0*/  IMAD.IADD R11, R13, 0x1, -R12 ;  /* 0x000000010d0b7824 */ /* 0x000fe200078e0a0c */
[----:B------:R-:W-:Y:S01]  /*149c0*/  LOP3.LUT R6, R6, 0xfffffff8, RZ, 0xc0, !PT ;  /* 0xfffffff806067812 */ /* 0x000fe200078ec0ff */
[----:B------:R-:W-:Y:S01]  /*149d0*/  IMAD.WIDE.U32 R20, R20, c[0x0][0x3e8], RZ ;  /* 0x0000fa0014147a25 */ /* 0x000fe200078e00ff */
[----:B------:R-:W-:-:S02]  /*149e0*/  SHF.R.S32.HI R12, RZ, 0x1f, R0 ;  /* 0x0000001fff0c7819 */ /* 0x000fc40000011400 */
[----:B------:R-:W-:Y:S01]  /*149f0*/  LEA.HI R19, R19, R13, RZ, 0x6 ;  /* 0x0000000d13137211 */ /* 0x000fe200078f30ff */
[----:B------:R-:W-:Y:S01]  /*14a00*/  IMAD.IADD R9, R13, 0x1, -R2 ;  /* 0x000000010d097824 */ /* 0x000fe200078e0a02 */
[----:B---3--:R-:W-:Y:S01]  /*14a10*/  SHF.R.S32.HI R13, RZ, 0x1f, R14 ;  /* 0x0000001fff0d7819 */ /* 0x008fe2000001140e */
[----:B------:R-:W-:Y:S01]  /*14a20*/  IMAD.IADD R8, R8, 0x1, -R6 ;  /* 0x0000000108087824 */ /* 0x000fe200078e0a06 */
[----:B------:R-:W-:Y:S01]  /*14a30*/  LOP3.LUT P3, RZ, R0, 0x3, RZ, 0xc0, !PT ;  /* 0x0000000300ff7812 */ /* 0x000fe2000786c0ff */
[----:B------:R-:W-:Y:S01]  /*14a40*/  IMAD.IADD R3, R21, 0x1, R3 ;  /* 0x0000000115037824 */ /* 0x000fe200078e0203 */
[----:B------:R-:W-:Y:S01]  /*14a50*/  LEA.HI R16, R12, R0, RZ, 0x2 ;  /* 0x000000000c107211 */ /* 0x000fe200078f10ff */
[C---:B------:R-:W-:Y:S01]  /*14a60*/  IMAD R22, R13.reuse, c[0x0][0x498], RZ ;  /* 0x000126000d167a24 */ /* 0x040fe200078e02ff */
[--C-:B------:R-:W-:Y:S01]  /*14a70*/  SHF.R.S32.HI R6, RZ, 0x5, R7.reuse ;  /* 0x00000005ff067819 */ /* 0x100fe20000011407 */
[----:B------:R-:W-:Y:S01]  /*14a80*/  IMAD R17, R13, c[0x0][0x3f0], RZ ;  /* 0x0000fc000d117a24 */ /* 0x000fe200078e02ff */
[----:B------:R-:W-:Y:S01]  /*14a90*/  SHF.R.S32.HI R0, RZ, 0x1f, R7 ;  /* 0x0000001fff007819 */ /* 0x000fe20000011407 */
[----:B------:R-:W-:Y:S01]  /*14aa0*/  IMAD.MOV.U32 R2, RZ, RZ, R20 ;  /* 0x000000ffff027224 */ /* 0x000fe200078e0014 */
[----:B------:R-:W-:Y:S01]  /*14ab0*/  SHF.R.S32.HI R52, RZ, 0x3, R10 ;  /* 0x00000003ff347819 */ /* 0x000fe2000001140a */
[----:B------:R-:W-:Y:S01]  /*14ac0*/  IMAD.WIDE.U32 R20, R14, c[0x0][0x498], R4 ;  /* 0x000126000e147a25 */ /* 0x000fe200078e0004 */
[----:B------:R-:W-:-:S02]  /*14ad0*/  LEA.HI R0, R0, R6, RZ, 0x2 ;  /* 0x0000000600007211 */ /* 0x000fc400078f10ff */
[----:B------:R-:W-:Y:S01]  /*14ae0*/  F2FP.PACK_AB R49, R49, R160 ;  /* 0x000000a03131723e */ /* 0x000fe200000000ff */
[----:B------:R-:W-:Y:S01]  /*14af0*/  IMAD.SHL.U32 R4, R52, 0x40, RZ ;  /* 0x0000004034047824 */ /* 0x000fe200078e00ff */
[----:B------:R-:W-:Y:S01]  /*14b00*/  F2FP.PACK_AB R162, R163, R162 ;  /* 0x000000a2a3a2723e */ /* 0x000fe200000000ff */
[----:B------:R-:W-:Y:S01]  /*14b10*/  IMAD R22, R14, c[0x0][0x49c], R22 ;  /* 0x000127000e167a24 */ /* 0x000fe200078e0216 */
[----:B------:R-:W-:Y:S01]  /*14b20*/  F2FP.PACK_AB R48, R48, R172 ;  /* 0x000000ac3030723e */ /* 0x000fe200000000ff */
[C---:B------:R-:W-:Y:S01]  /*14b30*/  IMAD R17, R14.reuse, c[0x0][0x3f4], R17 ;  /* 0x0000fd000e117a24 */ /* 0x040fe200078e0211 */
[----:B------:R-:W-:Y:S01]  /*14b40*/  F2FP.PACK_AB R174, R175, R174 ;  /* 0x000000aeafae723e */ /* 0x000fe200000000ff */
[----:B------:R-:W-:Y:S01]  /*14b50*/  IMAD.WIDE.U32 R14, R14, c[0x0][0x3f0], R2 ;  /* 0x0000fc000e0e7a25 */ /* 0x000fe200078e0002 */
[----:B------:R-:W-:Y:S02]  /*14b60*/  LOP3.LUT R3, R0, 0xffffffc, RZ, 0xc0, !PT ;  /* 0x0ffffffc00037812 */ /* 0x000fe400078ec0ff */
[----:B------:R-:W-:Y:S01]  /*14b70*/  LEA.HI R2, R9, R9, RZ, 0x1 ;  /* 0x0000000909027211 */ /* 0x000fe200078f08ff */
[----:B------:R-:W-:Y:S01]  /*14b80*/  IMAD.SHL.U32 R12, R11, 0x8, RZ ;  /* 0x000000080b0c7824 */ /* 0x000fe200078e00ff */
[----:B------:R-:W-:Y:S01]  /*14b90*/  LOP3.LUT R0, R4, 0x1c0, RZ, 0xc0, !PT ;  /* 0x000001c004007812 */ /* 0x000fe200078ec0ff */
[----:B------:R-:W-:Y:S01]  /*14ba0*/  IMAD.IADD R7, R6, 0x1, -R3 ;  /* 0x0000000106077824 */ /* 0x000fe200078e0a03 */
[----:B------:R-:W-:Y:S01]  /*14bb0*/  LOP3.LUT R4, R2, 0x1ffffffe, RZ, 0xc0, !PT ;  /* 0x1ffffffe02047812 */ /* 0x000fe200078ec0ff */
[----:B------:R-:W-:Y:S01]  /*14bc0*/  IMAD R18, R6, 0x200, R9 ;  /* 0x0000020006127824 */ /* 0x000fe200078e0209 */
[----:B------:R-:W-:Y:S01]  /*14bd0*/  SHF.R.U32.HI R5, RZ, 0x3, R0 ;  /* 0x00000003ff057819 */ /* 0x000fe20000011600 */
[----:B------:R-:W-:Y:S01]  /*14be0*/  IMAD.SHL.U32 R6, R8, 0x40, RZ ;  /* 0x0000004008067824 */ /* 0x000fe200078e00ff */
[----:B------:R-:W-:Y:S01]  /*14bf0*/  LOP3.LUT R3, R0, 0x38, R12, 0xf8, !PT ;  /* 0x0000003800037812 */ /* 0x000fe200078ef80c */
[----:B------:R-:W-:Y:S01]  /*14c00*/  IMAD.SHL.U32 R0, R2, 0x20, RZ ;  /* 0x0000002002007824 */ /* 0x000fe200078e00ff */
[----:B------:R-:W-:Y:S01]  /*14c10*/  F2FP.PACK_AB R164, R165, R164 ;  /* 0x000000a4a5a4723e */ /* 0x000fe200000000ff */
[----:B------:R-:W-:Y:S01]  /*14c20*/  IMAD.IADD R9, R9, 0x1, -R4 ;  /* 0x0000000109097824 */ /* 0x000fe200078e0a04 */
[----:B------:R-:W-:-:S02]  /*14c30*/  LOP3.LUT R4, R8, 0x1, RZ, 0xc0, !PT ;  /* 0x0000000108047812 */ /* 0x000fc400078ec0ff */
[----:B------:R-:W-:Y:S01]  /*14c40*/  LOP3.LUT R2, R0, 0xffffffc0, RZ, 0xc0, !PT ;  /* 0xffffffc000027812 */ /* 0x000fe200078ec0ff */
[----:B------:R-:W-:Y:S01]  /*14c50*/  IMAD R0, R11, 0x10, R52 ;  /* 0x000000100b007824 */ /* 0x000fe200078e0234 */
[----:B------:R-:W-:Y:S02]  /*14c60*/  ISETP.NE.U32.AND P4, PT, R4, 0x1, PT ;  /* 0x000000010400780c */ /* 0x000fe40003f85070 */
[----:B------:R-:W-:Y:S01]  /*14c70*/  LOP3.LUT R13, R3, R5, RZ, 0x3c, !PT ;  /* 0x00000005030d7212 */ /* 0x000fe200078e3cff */
[----:B----4-:R-:W-:Y:S01]  /*14c80*/  IMAD R4, R80, 0x80, R0 ;  /* 0x0000008050047824 */ /* 0x010fe200078e0200 */
[----:B------:R-:W-:Y:S01]  /*14c90*/  SHF.R.S32.HI R3, RZ, 0x2, R16 ;  /* 0x00000002ff037819 */ /* 0x000fe20000011410 */
[----:B------:R-:W-:Y:S01]  /*14ca0*/  IMAD R10, R9, 0x8, R2 ;  /* 0x00000008090a7824 */ /* 0x000fe200078e0202 */
[----:B------:R-:W-:Y:S01]  /*14cb0*/  R2P PR, R8, 0x6 ;  /* 0x0000000608007804 */ /* 0x000fe20000000000 */
[----:B------:R-:W-:Y:S01]  /*14cc0*/  @P0 IMAD.HI.U32 R8, R4, c[0x0][0x4ec], RZ ;  /* 0x00013b0004080a27 */ /* 0x000fe200078e00ff */
[----:B------:R-:W-:-:S02]  /*14cd0*/  LOP3.LUT R6, R6, 0x1c0, RZ, 0xc0, !PT ;  /* 0x000001c006067812 */ /* 0x000fc400078ec0ff */
[----:B------:R-:W-:Y:S01]  /*14ce0*/  F2FP.PACK_AB R166, R167, R166 ;  /* 0x000000a6a7a6723e */ /* 0x000fe200000000ff */
[----:B------:R-:W-:Y:S01]  /*14cf0*/  IMAD R5, R7, 0x10, R3 ;  /* 0x0000001007057824 */ /* 0x000fe200078e0203 */
[----:B------:R-:W-:Y:S01]  /*14d00*/  LEA.HI R9, R6, R6, RZ, 0x1d ;  /* 0x0000000606097211 */ /* 0x000fe200078fe8ff */
[----:B------:R-:W-:Y:S01]  /*14d10*/  IMAD.SHL.U32 R7, R19, 0x8, RZ ;  /* 0x0000000813077824 */ /* 0x000fe200078e00ff */
[----:B------:R-:W-:Y:S01]  /*14d20*/  F2FP.PACK_AB R168, R169, R168 ;  /* 0x000000a8a9a8723e */ /* 0x000fe200000000ff */
[----:B------:R-:W-:Y:S01]  /*14d30*/  IMAD.MOV.U32 R0, RZ, RZ, R4 ;  /* 0x000000ffff007224 */ /* 0x000fe200078e0004 */
[----:B------:R-:W-:Y:S01]  /*14d40*/  @P0 SHF.R.U32.HI R0, RZ, c[0x0][0x4f0], R8 ;  /* 0x00013c00ff000a19 */ /* 0x000fe20000011608 */
[----:B------:R-:W-:Y:S01]  /*14d50*/  IMAD.IADD R11, R5, 0x1, R10 ;  /* 0x00000001050b7824 */ /* 0x000fe200078e020a */
[----:B------:R-:W-:Y:S01]  /*14d60*/  LOP3.LUT R13, R13, 0x7ffffe00, R7, 0xf8, !PT ;  /* 0x7ffffe000d0d7812 */ /* 0x000fe200078ef807 */
[----:B------:R-:W-:Y:S01]  /*14d70*/  IMAD R5, R80, 0x80, R5 ;  /* 0x0000008050057824 */ /* 0x000fe200078e0205 */
[----:B------:R-:W-:Y:S01]  /*14d80*/  SHF.R.S32.HI R7, RZ, 0x1f, R0 ;  /* 0x0000001fff077819 */ /* 0x000fe20000011400 */
[----:B------:R-:W-:Y:S01]  /*14d90*/  IMAD.IADD R3, R15, 0x1, R17 ;  /* 0x000000010f037824 */ /* 0x000fe200078e0211 */
[----:B------:R-:W-:Y:S01]  /*14da0*/  F2FP.PACK_AB R170, R171, R170 ;  /* 0x000000aaabaa723e */ /* 0x000fe200000000ff */
[----:B------:R-:W-:Y:S01]  /*14db0*/  IMAD.MOV.U32 R2, RZ, RZ, R14 ;  /* 0x000000ffff027224 */ /* 0x000fe200078e000e */
[----:B------:R-:W-:Y:S01]  /*14dc0*/  IADD3 R8, R5, 0x8, RZ ;  /* 0x0000000805087810 */ /* 0x000fe20007ffe0ff */
[----:B------:R-:W-:Y:S01]  /*14dd0*/  IMAD R7, R7, c[0x0][0x3e0], RZ ;  /* 0x0000f80007077a24 */ /* 0x000fe200078e02ff */
[-C--:B------:R-:W-:Y:S01]  /*14de0*/  ISETP.GE.OR P6, PT, R5, R55.reuse, P3 ;  /* 0x000000370500720c */ /* 0x080fe20001fc6670 */
[----:B------:R-:W-:Y:S01]  /*14df0*/  IMAD.MOV R6, RZ, RZ, -R0 ;  /* 0x000000ffff067224 */ /* 0x000fe200078e0a00 */
[----:B------:R-:W-:Y:S01]  /*14e00*/  ISETP.GE.OR P5, PT, R8, R55, P3 ;  /* 0x000000370800720c */ /* 0x000fe20001fa6670 */
[----:B------:R-:W-:Y:S01]  /*14e10*/  IMAD.U32 R10, R18, 0x2, R9 ;  /* 0x00000002120a7824 */ /* 0x000fe200078e0009 */
[----:B------:R-:W-:Y:S01]  /*14e20*/  F2FP.PACK_AB R46, R46, R176 ;  /* 0x000000b02e2e723e */ /* 0x000fe200000000ff */
[----:B------:R-:W-:Y:S01]  /*14e30*/  IMAD.WIDE.U32 R8, R0, c[0x0][0x3e0], R2 ;  /* 0x0000f80000087a25 */ /* 0x000fe200078e0002 */
[----:B------:R-:W-:-:S02]  /*14e40*/  F2FP.PACK_AB R178, R179, R178 ;  /* 0x000000b2b3b2723e */ /* 0x000fc400000000ff */
[----:B------:R-:W-:Y:S01]  /*14e50*/  F2FP.PACK_AB R44, R44, R188 ;  /* 0x000000bc2c2c723e */ /* 0x000fe200000000ff */
[----:B------:R-:W-:Y:S01]  /*14e60*/  IMAD R7, R0, c[0x0][0x3e4], R7 ;  /* 0x0000f90000077a24 */ /* 0x000fe200078e0207 */
[----:B------:R-:W-:Y:S01]  /*14e70*/  F2FP.PACK_AB R190, R191, R190 ;  /* 0x000000bebfbe723e */ /* 0x000fe200000000ff */
[----:B------:R-:W-:Y:S01]  /*14e80*/  IMAD R18, R6, c[0x0][0x4e8], R4 ;  /* 0x00013a0006127a24 */ /* 0x000fe200078e0204 */
[----:B------:R-:W-:Y:S01]  /*14e90*/  F2FP.PACK_AB R180, R181, R180 ;  /* 0x000000b4b5b4723e */ /* 0x000fe200000000ff */
[----:B------:R-:W-:Y:S01]  /*14ea0*/  IMAD.SHL.U32 R0, R10, 0x2, RZ ;  /* 0x000000020a007824 */ /* 0x000fe200078e00ff */
[C---:B------:R-:W-:Y:S01]  /*14eb0*/  IADD3 R10, R5.reuse, 0x40, RZ ;  /* 0x00000040050a7810 */ /* 0x040fe20007ffe0ff */
[----:B------:R-:W-:Y:S01]  /*14ec0*/  IMAD R6, R80, 0x80, R11 ;  /* 0x0000008050067824 */ /* 0x000fe200078e020b */
[----:B------:R-:W-:Y:S02]  /*14ed0*/  IADD3 R5, R5, 0x48, RZ ;  /* 0x0000004805057810 */ /* 0x000fe40007ffe0ff */
[----:B------:R-:W-:Y:S01]  /*14ee0*/  IADD3 R11, R0, 0x80, RZ ;  /* 0x00000080000b7810 */ /* 0x000fe20007ffe0ff */
[----:B------:R-:W-:Y:S01]  /*14ef0*/  @P0 IMAD.HI.U32 R4, R6, c[0x0][0x4ec], RZ ;  /* 0x00013b0006040a27 */ /* 0x000fe200078e00ff */
[----:B------:R-:W-:Y:S01]  /*14f00*/  IADD3 R2, R0, 0x70, RZ ;  /* 0x0000007000027810 */ /* 0x000fe20007ffe0ff */
[----:B------:R-:W-:Y:S01]  /*14f10*/  STS [R0+0x80], R47 ;  /* 0x0000802f00007388 */ /* 0x000fe20000000800 */
[----:B------:R-:W-:Y:S01]  /*14f20*/  @P4 IADD3 R2, R11, 0x10, RZ ;  /* 0x000000100b024810 */ /* 0x000fe20007ffe0ff */
[----:B------:R-:W-:Y:S01]  /*14f30*/  IMAD.MOV.U32 R3, RZ, RZ, R6 ;  /* 0x000000ffff037224 */ /* 0x000fe200078e0006 */
[-C--:B------:R-:W-:Y:S01]  /*14f40*/  ISETP.GE.OR P4, PT, R10, R55.reuse, P3 ;  /* 0x000000370a00720c */ /* 0x080fe20001f86670 */
[----:B------:R-:W-:Y:S01]  /*14f50*/  STS [R0+0x480], R146 ;  /* 0x0004809200007388 */ /* 0x000fe20000000800 */
[----:B------:R-:W-:Y:S01]  /*14f60*/  @P0 SHF.R.U32.HI R3, RZ, c[0x0][0x4f0], R4 ;  /* 0x00013c00ff030a19 */ /* 0x000fe20000011604 */
[----:B------:R-:W-:Y:S01]  /*14f70*/  IMAD.MOV.U32 R4, RZ, RZ, R8 ;  /* 0x000000ffff047224 */ /* 0x000fe200078e0008 */
[----:B------:R-:W-:Y:S01]  /*14f80*/  ISETP.GE.OR P3, PT, R5, R55, P3 ;  /* 0x000000370500720c */ /* 0x000fe20001f66670 */
[----:B------:R-:W-:Y:S01]  /*14f90*/  IMAD.IADD R5, R9, 0x1, R7 ;  /* 0x0000000109057824 */ /* 0x000fe200078e0207 */
[----:B------:R-:W-:Y:S01]  /*14fa0*/  SHF.R.S32.HI R7, RZ, 0x1f, R18 ;  /* 0x0000001fff077819 */ /* 0x000fe20000011412 */
[--C-:B------:R-:W-:Y:S01]  /*14fb0*/  IMAD.MOV R8, RZ, RZ, -R3.reuse ;  /* 0x000000ffff087224 */ /* 0x100fe200078e0a03 */
[----:B------:R-:W-:Y:S01]  /*14fc0*/  SHF.R.S32.HI R9, RZ, 0x1f, R3 ;  /* 0x0000001fff097819 */ /* 0x000fe20000011403 */
[----:B------:R-:W-:Y:S01]  /*14fd0*/  STS [R2], R45 ;  /* 0x0000002d02007388 */ /* 0x000fe20000000800 */
[----:B------:R-:W-:Y:S01]  /*14fe0*/  IADD3 R10, P0, R3, R20, RZ ;  /* 0x00000014030a7210 */ /* 0x000fe20007f1e0ff */
[----:B------:R-:W-:Y:S01]  /*14ff0*/  IMAD R7, R7, c[0x0][0x3d8], RZ ;  /* 0x0000f60007077a24 */ /* 0x000fe200078e02ff */
[----:B------:R-:W-:Y:S01]  /*15000*/  F2FP.PACK_AB R182, R183, R182 ;  /* 0x000000b6b7b6723e */ /* 0x000fe200000000ff */
[----:B------:R-:W-:Y:S01]  /*15010*/  IMAD R8, R8, c[0x0][0x4e8], R6 ;  /* 0x00013a0008087a24 */ /* 0x000fe200078e0206 */
[----:B------:R-:W-:Y:S01]  /*15020*/  IADD3.X R11, R9, R21, R22, P0, !PT ;  /* 0x00000015090b7210 */ /* 0x000fe200007fe416 */
[C---:B------:R-:W-:Y:S01]  /*15030*/  IMAD R53, R18.reuse, c[0x0][0x3dc], R7 ;  /* 0x0000f70012357a24 */ /* 0x040fe200078e0207 */
[----:B------:R-:W-:Y:S01]  /*15040*/  STS [R2+0x400], R158 ;  /* 0x0004009e02007388 */ /* 0x000fe20000000800 */
[----:B------:R-:W-:Y:S01]  /*15050*/  IMAD.WIDE.U32 R18, R18, c[0x0][0x3d8], R4 ;  /* 0x0000f60012127a25 */ /* 0x000fe200078e0004 */
[----:B------:R-:W-:-:S02]  /*15060*/  SHF.R.S32.HI R4, RZ, 0x1f, R8 ;  /* 0x0000001fff047819 */ /* 0x000fc40000011408 */
[----:B------:R-:W-:Y:S01]  /*15070*/  STS [R0+0x2080], R148 ;  /* 0x0020809400007388 */ /* 0x000fe20000000800 */
[----:B------:R-:W-:Y:S01]  /*15080*/  IMAD.MOV.U32 R9, RZ, RZ, 0x20 ;  /* 0x00000020ff097424 */ /* 0x000fe200078e00ff */
[----:B------:R-:W-:Y:S01]  /*15090*/  F2FP.PACK_AB R184, R185, R184 ;  /* 0x000000b8b9b8723e */ /* 0x000fe200000000ff */
[----:B------:R-:W-:Y:S01]  /*150a0*/  IMAD R4, R4, c[0x0][0x488], RZ ;  /* 0x0001220004047a24 */ /* 0x000fe200078e02ff */
[----:B------:R-:W-:Y:S01]  /*150b0*/  STS [R0+0x2480], R150 ;  /* 0x0024809600007388 */ /* 0x000fe20000000800 */
[C---:B------:R-:W-:Y:S01]  /*150c0*/  IMAD.WIDE.U32 R6, R8.reuse, c[0x0][0x488], R10 ;  /* 0x0001220008067a25 */ /* 0x040fe200078e000a */
[----:B------:R-:W-:Y:S02]  /*150d0*/  SEL R9, R9, 0xffffffe0, !P1 ;  /* 0xffffffe009097807 */ /* 0x000fe40004800000 */
[----:B------:R-:W-:Y:S01]  /*150e0*/  STS [R2+0x2000], R152 ;  /* 0x0020009802007388 */ /* 0x000fe20000000800 */
[----:B------:R-:W-:Y:S01]  /*150f0*/  IMAD R8, R8, c[0x0][0x48c], R4 ;  /* 0x0001230008087a24 */ /* 0x000fe200078e0204 */
[----:B------:R-:W-:Y:S01]  /*15100*/  LEA R10, P0, R6, c[0x0][0x450], 0x2 ;  /* 0x00011400060a7a11 */ /* 0x000fe200078010ff */
[----:B------:R-:W-:Y:S01]  /*15110*/  IMAD.MOV.U32 R5, RZ, RZ, 0x40 ;  /* 0x00000040ff057424 */ /* 0x000fe200078e00ff */
[----:B------:R-:W-:Y:S01]  /*15120*/  STS [R2+0x2400], R154 ;  /* 0x0024009a02007388 */ /* 0x000fe20000000800 */
[----:B------:R-:W-:Y:S01]  /*15130*/  IMAD.IADD R8, R7, 0x1, R8 ;  /* 0x0000000107087824 */ /* 0x000fe200078e0208 */
[----:B------:R-:W-:Y:S01]  /*15140*/  F2FP.PACK_AB R186, R187, R186 ;  /* 0x000000babbba723e */ /* 0x000fe200000000ff */
[----:B------:R-:W-:Y:S01]  /*15150*/  IMAD.IADD R3, R0, 0x1, R9 ;  /* 0x0000000100037824 */ /* 0x000fe200078e0209 */
[----:B------:R-:W-:Y:S01]  /*15160*/  SEL R7, R5, 0xffffffc0, !P2 ;  /* 0xffffffc005077807 */ /* 0x000fe20005000000 */
[----:B------:R-:W-:Y:S01]  /*15170*/  IMAD.IADD R4, R9, 0x1, R2 ;  /* 0x0000000109047824 */ /* 0x000fe200078e0202 */
[----:B------:R-:W-:Y:S01]  /*15180*/  LEA.HI.X R9, R6, c[0x0][0x454], R8, 0x2, P0 ;  /* 0x0001150006097a11 */ /* 0x000fe200000f1408 */
[----:B------:R-:W-:Y:S01]  /*15190*/  SHFL.IDX PT, R16, R10, RZ, 0x1c1f ;  /* 0x001c1fff0a107589 */ /* 0x000fe200000e0000 */
[----:B------:R-:W-:Y:S01]  /*151a0*/  F2FP.PACK_AB R42, R42, R64 ;  /* 0x000000402a2a723e */ /* 0x000fe200000000ff */
[----:B------:R-:W-:Y:S01]  /*151b0*/  IMAD.IADD R6, R0, 0x1, R7 ;  /* 0x0000000100067824 */ /* 0x000fe200078e0207 */
[----:B------:R-:W-:Y:S01]  /*151c0*/  F2FP.PACK_AB R66, R67, R66 ;  /* 0x000000424342723e */ /* 0x000fe200000000ff */
[----:B------:R-:W-:Y:S01]  /*151d0*/  STS [R3+0x80], R49 ;  /* 0x0000803103007388 */ /* 0x000fe20000000800 */
[----:B------:R-:W-:Y:S01]  /*151e0*/  IMAD.IADD R8, R7, 0x1, R2 ;  /* 0x0000000107087824 */ /* 0x000fe200078e0202 */
[----:B------:R-:W-:Y:S01]  /*151f0*/  F2FP.PACK_AB R56, R57, R56 ;  /* 0x000000383938723e */ /* 0x000fe200000000ff */
[----:B------:R-:W-:Y:S01]  /*15200*/  IMAD.IADD R5, R7, 0x1, R3 ;  /* 0x0000000107057824 */ /* 0x000fe200078e0203 */
[----:B------:R-:W-:Y:S01]  /*15210*/  STS [R3+0x480], R162 ;  /* 0x000480a203007388 */ /* 0x000fe20000000800 */
[----:B------:R-:W-:Y:S01]  /*15220*/  IMAD.IADD R7, R4, 0x1, R7 ;  /* 0x0000000104077824 */ /* 0x000fe200078e0207 */
[----:B------:R-:W-:-:S02]  /*15230*/  F2FP.PACK_AB R58, R59, R58 ;  /* 0x0000003a3b3a723e */ /* 0x000fc400000000ff */
[----:B------:R-:W-:Y:S01]  /*15240*/  STS [R4], R48 ;  /* 0x0000003004007388 */ /* 0x000fe20000000800 */
[----:B------:R-:W-:Y:S02]  /*15250*/  F2FP.PACK_AB R60, R61, R60 ;  /* 0x0000003c3d3c723e */ /* 0x000fe400000000ff */
        /* <DEDUP_REMOVED lines=22> */
[----:B------:R-:W-:Y:S01]  /*153c0*/  STS [R8], R44 ;  /* 0x0000002c08007388 */ /* 0x000fe20000000800 */
        /* <DEDUP_REMOVED lines=42> */
[----:B-1----:R-:W-:Y:S01]  /*15670*/  IMAD.SHL.U32 R0, R13, 0x2, RZ ;  /* 0x000000020d007824 */ /* 0x002fe200078e00ff */
[----:B------:R-:W-:-:S02]  /*15680*/  LEA R13, P0, R18, c[0x0][0x380], 0x1 ;  /* 0x0000e000120d7a11 */ /* 0x000fc400078008ff */
        /* <DEDUP_REMOVED lines=16> */
[----:B-1----:R-:W-:-:S03]  /*15790*/  IMAD R6, R80, 0x80, R52 ;  /* 0x0000008050067824 */ /* 0x002fc600078e0234 */
[----:B------:R-:W-:Y:S04]  /*157a0*/  STS [R5+0x6080], R120 ;  /* 0x0060807805007388 */ /* 0x000fe80000000800 */
[----:B------:R-:W-:Y:S04]  /*157b0*/  STS [R5+0x6480], R122 ;  /* 0x0064807a05007388 */ /* 0x000fe80000000800 */
[----:B------:R-:W-:Y:S04]  /*157c0*/  STS [R7+0x6000], R124 ;  /* 0x0060007c07007388 */ /* 0x000fe80000000800 */
[----:B------:R-:W-:Y:S04]  /*157d0*/  STS [R7+0x6400], R126 ;  /* 0x0064007e07007388 */ /* 0x000fe80000000800 */
[----:B------:R-:W1:Y:S04]  /*157e0*/  SHFL.IDX PT, R17, R9, RZ, 0x1c1f ;  /* 0x001c1fff09117589 */ /* 0x000e6800000e0000 */
[----:B------:R-:W-:Y:S06]  /*157f0*/  BAR.SYNC.DEFER_BLOCKING 0x1, 0x80 ;  /* 0x0042000000007b1d */ /* 0x000fec0000010000 */
[----:B------:R-:W-:Y:S04]  /*15800*/  SHFL.IDX PT, R2, R10, 0x1, 0x1c1f ;  /* 0x003c1f000a027f89 */ /* 0x000fe800000e0000 */
[----:B------:R-:W2:Y:S04]  /*15810*/  SHFL.IDX PT, R3, R9, 0x1, 0x1c1f ;  /* 0x003c1f0009037f89 */ /* 0x000ea800000e0000 */
[----:B------:R-:W-:Y:S04]  /*15820*/  SHFL.IDX PT, R14, R10, 0x2, 0x1c1f ;  /* 0x005c1f000a0e7f89 */ /* 0x000fe800000e0000 */
[----:B------:R-:W3:Y:S04]  /*15830*/  SHFL.IDX PT, R15, R9, 0x2, 0x1c1f ;  /* 0x005c1f00090f7f89 */ /* 0x000ee800000e0000 */
[----:B------:R-:W-:Y:S04]  /*15840*/  SHFL.IDX PT, R10, R10, 0x3, 0x1c1f ;  /* 0x007c1f000a0a7f89 */ /* 0x000fe800000e0000 */
[----:B------:R-:W4:Y:S04]  /*15850*/  SHFL.IDX PT, R11, R9, 0x3, 0x1c1f ;  /* 0x007c1f00090b7f89 */ /* 0x000f2800000e0000 */
[----:B-1----:R-:W-:Y:S04]  /*15860*/  @!P6 ST.E [R16.64], R38 ;  /* 0x000000261000e985 */ /* 0x002fe8000c10190e */
[----:B--2---:R1:W-:Y:S04]  /*15870*/  @!P5 ST.E [R2.64], R39 ;  /* 0x000000270200d985 */ /* 0x0043e8000c10190e */
[----:B---3--:R2:W-:Y:S04]  /*15880*/  @!P4 ST.E [R14.64], R40 ;  /* 0x000000280e00c985 */ /* 0x0085e8000c10190e */
[----:B----4-:R2:W-:Y:S04]  /*15890*/  @!P3 ST.E [R10.64], R41 ;  /* 0x000000290a00b985 */ /* 0x0105e8000c10190e */
[----:B------:R2:W3:Y:S04]  /*158a0*/  LDS.128 R24, [R0+0x880] ;  /* 0x0008800000187984 */ /* 0x0004e80000000c00 */
[----:B------:R2:W4:Y:S01]  /*158b0*/  LDS.128 R32, [R0+0x1080] ;  /* 0x0010800000207984 */ /* 0x0005220000000c00 */
[----:B-1----:R-:W-:-:S03]  /*158c0*/  IMAD.IADD R2, R19, 0x1, R53 ;  /* 0x0000000113027824 */ /* 0x002fc600078e0235 */
[----:B------:R2:W1:Y:S04]  /*158d0*/  LDS.128 R40, [R0+0x1880] ;  /* 0x0018800000287984 */ /* 0x0004680000000c00 */
[----:B------:R2:W1:Y:S01]  /*158e0*/  LDS.128 R48, [R0+0x2080] ;  /* 0x0020800000307984 */ /* 0x0004620000000c00 */
[----:B------:R-:W-:Y:S02]  /*158f0*/  LEA.HI.X R7, R18, c[0x0][0x384], R2, 0x1, P0 ;  /* 0x0000e10012077a11 */ /* 0x000fe400000f0c02 */
[----:B------:R-:W-:Y:S01]  /*15900*/  ISETP.GE.AND P0, PT, R6, R55, PT ;  /* 0x000000370600720c */ /* 0x000fe20003f06270 */
[----:B------:R2:W1:Y:S04]  /*15910*/  LDS.128 R60, [R0+0x2880] ;  /* 0x00288000003c7984 */ /* 0x0004680000000c00 */
        /* <DEDUP_REMOVED lines=12> */
[----:B---34-:R-:W3:Y:S01]  /*159e0*/  LDS.128 R16, [R0+0x80] ;  /* 0x0000800000107984 */ /* 0x018ee20000000c00 */
[----:B------:R-:W-:-:S02]  /*159f0*/  IADD3 R4, R12, 0x40, RZ ;  /* 0x000000400c047810 */ /* 0x000fc40007ffe0ff */
[----:B------:R-:W-:Y:S01]  /*15a00*/  ISETP.GE.AND P1, PT, R12, c[0x0][0x3c8], PT ;  /* 0x0000f2000c007a0c */ /* 0x000fe20003f26270 */
[----:B--2---:R2:W4:Y:S01]  /*15a10*/  LDS.128 R8, [R0+0x4080] ;  /* 0x0040800000087984 */ /* 0x0045220000000c00 */
[----:B------:R-:W-:-:S13]  /*15a20*/  ISETP.GE.AND P0, PT, R4, c[0x0][0x3c8], PT ;  /* 0x0000f20004007a0c */ /* 0x000fda0003f06270 */
[----:B--2---:R-:W-:-:S04]  /*15a30*/  @!P0 SHF.R.S32.HI R0, RZ, 0x1f, R4 ;  /* 0x0000001fff008819 */ /* 0x004fc80000011404 */
[----:B------:R-:W-:Y:S01]  /*15a40*/  @!P0 LEA.HI R0, R0, R4, RZ, 0x3 ;  /* 0x0000000400008211 */ /* 0x000fe200078f18ff */
[----:B-1----:R-:W-:-:S03]  /*15a50*/  @!P1 IMAD.WIDE R4, R12, 0x2, R2 ;  /* 0x000000020c049825 */ /* 0x002fc600078e0202 */
[----:B------:R-:W-:-:S05]  /*15a60*/  @!P0 LOP3.LUT R0, R0, 0xfffffff8, RZ, 0xc0, !PT ;  /* 0xfffffff800008812 */ /* 0x000fca00078ec0ff */
[----:B------:R-:W-:Y:S01]  /*15a70*/  @!P0 IMAD.WIDE R2, R0, 0x2, R2 ;  /* 0x0000000200028825 */ /* 0x000fe200078e0202 */
[----:B---3--:R1:W-:Y:S04]  /*15a80*/  @!P1 ST.E.128 [R4.64], R16 ;  /* 0x0000001004009985 */ /* 0x0083e8000c101d0e */
[----:B----4-:R1:W-:Y:S02]  /*15a90*/  @!P0 ST.E.128 [R2.64], R8 ;  /* 0x0000000802008985 */ /* 0x0103e4000c101d0e */
.L_x_944:
[----:B---34-:R-:W-:Y:S05]  /*15aa0*/  BSYNC B0 ;  /* 0x0000000000007941 */ /* 0x018fea0003800000 */
.L_x_943:
[----:B--2---:R-:W-:Y:S01]  /*15ab0*/  IADD3 R0, R6, 0x10, RZ ;  /* 0x0000001006007810 */ /* 0x004fe20007ffe0ff */
[----:B-1----:R1:W2:Y:S01]  /*15ac0*/  SHFL.IDX PT, R3, R7, 0x1, 0x181f ;  /* 0x00381f0007037f89 */ /* 0x0022a200000e0000 */
        /* <DEDUP_REMOVED lines=14> */
.L_x_946:
[----:B------:R-:W-:Y:S05]  /*15bb0*/  BSYNC B0 ;  /* 0x0000000000007941 */ /* 0x000fea0003800000 */
.L_x_945:
        /* <DEDUP_REMOVED lines=16> */
.L_x_948:
[----:B------:R-:W-:Y:S05]  /*15cc0*/  BSYNC B0 ;  /* 0x0000000000007941 */ /* 0x000fea0003800000 */
.L_x_947:
        /* <DEDUP_REMOVED lines=16> */
.L_x_950:
[----:B------:R-:W-:Y:S05]  /*15dd0*/  BSYNC B0 ;  /* 0x0000000000007941 */ /* 0x000fea0003800000 */
.L_x_949:
        /* <DEDUP_REMOVED lines=16> */
.L_x_952:
[----:B------:R-:W-:Y:S05]  /*15ee0*/  BSYNC B0 ;  /* 0x0000000000007941 */ /* 0x000fea0003800000 */
.L_x_951:
        /* <DEDUP_REMOVED lines=16> */
.L_x_954:
[----:B------:R-:W-:Y:S05]  /*15ff0*/  BSYNC B0 ;  /* 0x0000000000007941 */ /* 0x000fea0003800000 */
.L_x_953:
        /* <DEDUP_REMOVED lines=16> */
.L_x_956:
[----:B------:R-:W-:Y:S05]  /*16100*/  BSYNC B0 ;  /* 0x0000000000007941 */ /* 0x000fea0003800000 */
.L_x_955:
        /* <DEDUP_REMOVED lines=17> */
.L_x_942:
        /* <DEDUP_REMOVED lines=19> */
[----:B------:R-:W-:-:S04]  /*16350*/  IMAD R3, R3, c[0x0][0x490], RZ ;  /* 0x0001240003037a24 */ /* 0x000fc800078e02ff */
[----:B------:R-:W-:Y:S01]  /*16360*/  IMAD R2, R4, c[0x0][0x494], R3 ;  /* 0x0001250004027a24 */ /* 0x000fe200078e0203 */
[----:B------:R-:W-:-:S04]  /*16370*/  IADD3 R4, -R0, RZ, RZ ;  /* 0x000000ff00047210 */ /* 0x000fc80007ffe1ff */
[----:B------:R-:W-:Y:S01]  /*16380*/  IADD3 R3, R7, R2, RZ ;  /* 0x0000000207037210 */ /* 0x000fe20007ffe0ff */
[----:B------:R-:W-:Y:S02]  /*16390*/  IMAD.MOV.U32 R2, RZ, RZ, R6 ;  /* 0x000000ffff027224 */ /* 0x000fe400078e0006 */
        /* <DEDUP_REMOVED lines=16> */
.L_x_958:
[----:B------:R-:W-:Y:S05]  /*164a0*/  BSYNC B0 ;  /* 0x0000000000007941 */ /* 0x000fea0003800000 */
.L_x_957:
[----:B------:R-:W2:Y:S01]  /*164b0*/  S2R R6, SR_CTAID.Y ;  /* 0x0000000000067919 */ /* 0x000ea20000002600 */
[----:B-1----:R-:W-:Y:S01]  /*164c0*/  SHF.R.S32.HI R0, RZ, 0x1f, R11 ;  /* 0x0000001fff007819 */ /* 0x002fe2000001140b */
[----:B------:R-:W-:Y:S01]  /*164d0*/  BSSY B0, `(.L_x_959) ;  /* 0x0000036000007945 */ /* 0x000fe20003800000 */
[----:B------:R-:W-:Y:S01]  /*164e0*/  MOV R12, c[0x0][0x4e8] ;  /* 0x00013a00000c7a02 */ /* 0x000fe20000000f00 */
[----:B------:R-:W1:Y:S01]  /*164f0*/  S2R R13, SR_CTAID.X ;  /* 0x00000000000d7919 */ /* 0x000e620000002500 */
[----:B------:R-:W-:Y:S02]  /*16500*/  LEA.HI R0, R0, R11, RZ, 0x3 ;  /* 0x0000000b00007211 */ /* 0x000fe400078f18ff */
[C---:B------:R-:W-:Y:S01]  /*16510*/  ISETP.NE.AND P0, PT, R12.reuse, 0x1, PT ;  /* 0x000000010c00780c */ /* 0x040fe20003f05270 */
[----:B------:R-:W-:Y:S01]  /*16520*/  IMAD R12, R12, c[0x0][0x388], RZ ;  /* 0x0000e2000c0c7a24 */ /* 0x000fe200078e02ff */
[----:B------:R-:W-:Y:S02]  /*16530*/  LOP3.LUT R2, R0, 0xfffffff8, RZ, 0xc0, !PT ;  /* 0xfffffff800027812 */ /* 0x000fe400078ec0ff */
[----:B------:R-:W-:-:S03]  /*16540*/  SHF.R.S32.HI R8, RZ, 0x3, R0 ;  /* 0x00000003ff087819 */ /* 0x000fc60000011400 */
[----:B------:R-:W-:-:S05]  /*16550*/  IMAD.IADD R11, R11, 0x1, -R2 ;  /* 0x000000010b0b7824 */ /* 0x000fca00078e0a02 */
[----:B------:R-:W-:Y:S02]  /*16560*/  LEA R0, R11, R8, 0x4 ;  /* 0x000000080b007211 */ /* 0x000fe400078e20ff */
[----:B--2---:R-:W-:-:S03]  /*16570*/  SHF.R.S32.HI R3, RZ, 0x1f, R6 ;  /* 0x0000001fff037819 */ /* 0x004fc60000011406 */
[C---:B-1----:R-:W-:Y:S01]  /*16580*/  IMAD R5, R13.reuse, 0x80, R0 ;  /* 0x000000800d057824 */ /* 0x042fe200078e0200 */
[----:B------:R-:W-:Y:S01]  /*16590*/  LEA R8, R13, R8, 0x7 ;  /* 0x000000080d087211 */ /* 0x000fe200078e38ff */
[----:B------:R-:W-:Y:S02]  /*165a0*/  IMAD R2, R3, c[0x0][0x3e8], RZ ;  /* 0x0000fa0003027a24 */ /* 0x000fe400078e02ff */
[----:B------:R-:W-:-:S04]  /*165b0*/  @P0 IMAD.HI.U32 R4, R5, c[0x0][0x4ec], RZ ;  /* 0x00013b0005040a27 */ /* 0x000fc800078e00ff */
[C---:B------:R-:W-:Y:S02]  /*165c0*/  IMAD R2, R6.reuse, c[0x0][0x3ec], R2 ;  /* 0x0000fb0006027a24 */ /* 0x040fe400078e0202 */
[----:B------:R-:W-:-:S04]  /*165d0*/  IMAD.WIDE.U32 R6, R6, c[0x0][0x3e8], RZ ;  /* 0x0000fa0006067a25 */ /* 0x000fc800078e00ff */
[----:B------:R-:W-:Y:S01]  /*165e0*/  IMAD.MOV.U32 R0, RZ, RZ, R5 ;  /* 0x000000ffff007224 */ /* 0x000fe200078e0005 */
        /* <DEDUP_REMOVED lines=14> */
[----:B------:R-:W-:-:S04]  /*166d0*/  SHF.L.U32 R6, R11, 0x3, RZ ;  /* 0x000000030b067819 */ /* 0x000fc800000006ff */
        /* <DEDUP_REMOVED lines=21> */
.L_x_960:
[----:B------:R-:W-:Y:S05]  /*16830*/  BSYNC B0 ;  /* 0x0000000000007941 */ /* 0x000fea0003800000 */
.L_x_959:
        /* <DEDUP_REMOVED lines=15> */
.L_x_962:
[----:B------:R-:W-:Y:S05]  /*16930*/  BSYNC B0 ;  /* 0x0000000000007941 */ /* 0x000fea0003800000 */
.L_x_961:
        /* <DEDUP_REMOVED lines=15> */
.L_x_964:
[----:B------:R-:W-:Y:S05]  /*16a30*/  BSYNC B0 ;  /* 0x0000000000007941 */ /* 0x000fea0003800000 */
.L_x_963:
        /* <DEDUP_REMOVED lines=15> */
.L_x_966:
[----:B------:R-:W-:Y:S05]  /*16b30*/  BSYNC B0 ;  /* 0x0000000000007941 */ /* 0x000fea0003800000 */
.L_x_965:
        /* <DEDUP_REMOVED lines=15> */
.L_x_968:
[----:B------:R-:W-:Y:S05]  /*16c30*/  BSYNC B0 ;  /* 0x0000000000007941 */ /* 0x000fea0003800000 */
.L_x_967:
        /* <DEDUP_REMOVED lines=15> */
.L_x_970:
[----:B------:R-:W-:Y:S05]  /*16d30*/  BSYNC B0 ;  /* 0x0000000000007941 */ /* 0x000fea0003800000 */
.L_x_969:
        /* <DEDUP_REMOVED lines=15> */
.L_x_972:
[----:B------:R-:W-:Y:S05]  /*16e30*/  BSYNC B0 ;  /* 0x0000000000007941 */ /* 0x000fea0003800000 */
.L_x_971:
        /* <DEDUP_REMOVED lines=16> */
.L_x_973:
        /* <DEDUP_REMOVED lines=12> */
.L_x_1726:


//--------------------- .text._ZN7cutlass13device_kernelIN5flash19enable_sm80_to_sm89INS1_16FlashAttnFwdSm80INS1_25CollectiveMainloopFwdSm80ILi4ELi1ELb0EN4cute5tupleIJNS5_1CILi128EEENS7_ILi48EEES8_EEELi128ENS_6half_tEfNS_4arch4Sm80ELb0ELb1ELb1ELb1ELb0ELb0ELb1ELb0EEENS1_21CollectiveEpilogueFwdINS6_IJS8_S8_S9_EEENS6_IJNS7_ILi1EEESH_SH_EEESB_SD_Li128ELb1ELb1ELb0ELb0EEENS1_19SingleTileSchedulerILb1ELb0ELb1ELi128EEEEEEEEEvNT_6ParamsE --------------------------
	.section	.text._ZN7cutlass13device_kernelIN5flash19enable_sm80_to_sm89INS1_16FlashAttnFwdSm80INS1_25CollectiveMainloopFwdSm80ILi4ELi1ELb0EN4cute5tupleIJNS5_1CILi128EEENS7_ILi48EEES8_EEELi128ENS_6half_tEfNS_4arch4Sm80ELb0ELb1ELb1ELb1ELb0ELb0ELb1ELb0EEENS1_21CollectiveEpilogueFwdINS6_IJS8_S8_S9_EEENS6_IJNS7_ILi1EEESH_SH_EEESB_SD_Li128ELb1ELb1ELb0ELb0EEENS1_19SingleTileSchedulerILb1ELb0ELb1ELi128EEEEEEEEEvNT_6ParamsE,"ax",@progbits
	.sectioninfo	@"SHI_REGISTERS=255"
	.align	128
.text._ZN7cutlass13device_kernelIN5flash19enable_sm80_to_sm89INS1_16FlashAttnFwdSm80INS1_25CollectiveMainloopFwdSm80ILi4ELi1ELb0EN4cute5tupleIJNS5_1CILi128EEENS7_ILi48EEES8_EEELi128ENS_6half_tEfNS_4arch4Sm80ELb0ELb1ELb1ELb1ELb0ELb0ELb1ELb0EEENS1_21CollectiveEpilogueFwdINS6_IJS8_S8_S9_EEENS6_IJNS7_ILi1EEESH_SH_EEESB_SD_Li128ELb1ELb1ELb0ELb0EEENS1_19SingleTileSchedulerILb1ELb0ELb1ELi128EEEEEEEEEvNT_6ParamsE:
        .type           _ZN7cutlass13device_kernelIN5flash19enable_sm80_to_sm89INS1_16FlashAttnFwdSm80INS1_25CollectiveMainloopFwdSm80ILi4ELi1ELb0EN4cute5tupleIJNS5_1CILi128EEENS7_ILi48EEES8_EEELi128ENS_6half_tEfNS_4arch4Sm80ELb0ELb1ELb1ELb1ELb0ELb0ELb1ELb0EEENS1_21CollectiveEpilogueFwdINS6_IJS8_S8_S9_EEENS6_IJNS7_ILi1EEESH_SH_EEESB_SD_Li128ELb1ELb1ELb0ELb0EEENS1_19SingleTileSchedulerILb1ELb0ELb1ELi128EEEEEEEEEvNT_6ParamsE,@function
        .size           _ZN7cutlass13device_kernelIN5flash19enable_sm80_to_sm89INS1_16FlashAttnFwdSm80INS1_25CollectiveMainloopFwdSm80ILi4ELi1ELb0EN4cute5tupleIJNS5_1CILi128EEENS7_ILi48EEES8_EEELi128ENS_6half_tEfNS_4arch4Sm80ELb0ELb1ELb1ELb1ELb0ELb0ELb1ELb0EEENS1_21CollectiveEpilogueFwdINS6_IJS8_S8_S9_EEENS6_IJNS7_ILi1EEESH_SH_EEESB_SD_Li128ELb1ELb1ELb0ELb0EEENS1_19SingleTileSchedulerILb1ELb0ELb1ELi128EEEEEEEEEvNT_6ParamsE,(.L_x_1727 - _ZN7cutlass13device_kernelIN5flash19enable_sm80_to_sm89INS1_16FlashAttnFwdSm80INS1_25CollectiveMainloopFwdSm80ILi4ELi1ELb0EN4cute5tupleIJNS5_1CILi128EEENS7_ILi48EEES8_EEELi128ENS_6half_tEfNS_4arch4Sm80ELb0ELb1ELb1ELb1ELb0ELb0ELb1ELb0EEENS1_21CollectiveEpilogueFwdINS6_IJS8_S8_S9_EEENS6_IJNS7_ILi1EEESH_SH_EEESB_SD_Li128ELb1ELb1ELb0ELb0EEENS1_19SingleTileSchedulerILb1ELb0ELb1ELi128EEEEEEEEEvNT_6ParamsE)
        .other          _ZN7cutlass13device_kernelIN5flash19enable_sm80_to_sm89INS1_16FlashAttnFwdSm80INS1_25CollectiveMainloopFwdSm80ILi4ELi1ELb0EN4cute5tupleIJNS5_1CILi128EEENS7_ILi48EEES8_EEELi128ENS_6half_tEfNS_4arch4Sm80ELb0ELb1ELb1ELb1ELb0ELb0ELb1ELb0EEENS1_21CollectiveEpilogueFwdINS6_IJS8_S8_S9_EEENS6_IJNS7_ILi1EEESH_SH_EEESB_SD_Li128ELb1ELb1ELb0ELb0EEENS1_19SingleTileSchedulerILb1ELb0ELb1ELi128EEEEEEEEEvNT_6ParamsE,@"STO_CUDA_ENTRY STV_DEFAULT"
_ZN7cutlass13device_kernelIN5flash19enable_sm80_to_sm89INS1_16FlashAttnFwdSm80INS1_25CollectiveMainloopFwdSm80ILi4ELi1ELb0EN4cute5tupleIJNS5_1CILi128EEENS7_ILi48EEES8_EEELi128ENS_6half_tEfNS_4arch4Sm80ELb0ELb1ELb1ELb1ELb0ELb0ELb1ELb0EEENS1_21CollectiveEpilogueFwdINS6_IJS8_S8_S9_EEENS6_IJNS7_ILi1EEESH_SH_EEESB_SD_Li128ELb1ELb1ELb0ELb0EEENS1_19SingleTileSchedulerILb1ELb0ELb1ELi128EEEEEEEEEvNT_6ParamsE:
        /* <DEDUP_REMOVED lines=17> */
.L_x_975:
        /* <DEDUP_REMOVED lines=8> */
.L_x_977:
[----:B------:R-:W-:-:S04]  /*0190*/  MOV R0, c[0x0][0x54c] ;  /* 0x0001530000007a02 */ /* 0x000fc80000000f00 */
.L_x_976:
[----:B------:R-:W-:Y:S01]  /*01a0*/  USHF.L.U32 UR23, UR23, 0x7, URZ ;  /* 0x0000000717177899 */ /* 0x000fe2000800063f */
[----:B-----5:R-:W-:-:S05]  /*01b0*/  IMAD R0, R0, c[0x0][0x548], RZ ;  /* 0x0001520000007a24 */ /* 0x020fca00078e02ff */
[----:B------:R-:W-:-:S04]  /*01c0*/  ISETP.LE.AND P0, PT, R0, UR23, PT ;  /* 0x0000001700007c0c */ /* 0x000fc8000bf03270 */
[----:B------:R-:W-:-:S05]  /*01d0*/  SEL R0, R5, 0xffffffff, !P0 ;  /* 0xffffffff05007807 */ /* 0x000fca0004000000 */
[----:B------:R2:W-:Y:S01]  /*01e0*/  STL [R1+0x2c], R0 ;  /* 0x00002c0001007387 */ /* 0x0005e20000100800 */
[----:B------:R-:W-:Y:S05]  /*01f0*/  BRA `(.L_x_978) ;  /* 0x0000013000007947 */ /* 0x000fea0003800000 */
.L_x_974:
[----:B------:R-:W-:-:S04]  /*0200*/  ISETP.NE.U32.AND P0, PT, RZ, c[0x0][0x568], PT ;  /* 0x00015a00ff007a0c */ /* 0x000fc80003f05070 */
[----:B------:R-:W-:-:S13]  /*0210*/  ISETP.NE.AND.EX P0, PT, RZ, c[0x0][0x56c], PT, P0 ;  /* 0x00015b00ff007a0c */ /* 0x000fda0003f05300 */
[----:B------:R-:W-:Y:S05]  /*0220*/  @!P0 BRA `(.L_x_979) ;  /* 0x0000002000008947 */ /* 0x000fea0003800000 */
[----:B------:R1:W5:Y:S01]  /*0230*/  LDG.E R0, [R2.64] ;  /* 0x0000001402007981 */ /* 0x000362000c1e1900 */
[----:B------:R-:W-:Y:S05]  /*0240*/  BRA `(.L_x_980) ;  /* 0x0000009000007947 */ /* 0x000fea0003800000 */
.L_x_979:
        /* <DEDUP_REMOVED lines=8> */
.L_x_981:
[----:B------:R-:W-:-:S04]  /*02d0*/  MOV R0, c[0x0][0x54c] ;  /* 0x0001530000007a02 */ /* 0x000fc80000000f00 */
.L_x_980:
[----:B------:R-:W-:Y:S01]  /*02e0*/  USHF.L.U32 UR23, UR23, 0x7, URZ ;  /* 0x0000000717177899 */ /* 0x000fe2000800063f */
[----:B-----5:R-:W-:-:S05]  /*02f0*/  IMAD R0, R0, c[0x0][0x548], RZ ;  /* 0x0001520000007a24 */ /* 0x020fca00078e02ff */
[----:B------:R-:W-:-:S04]  /*0300*/  ISETP.LE.AND P0, PT, R0, UR23, PT ;  /* 0x0000001700007c0c */ /* 0x000fc8000bf03270 */
[----:B------:R-:W-:-:S05]  /*0310*/  SEL R0, R5, 0xffffffff, !P0 ;  /* 0xffffffff05007807 */ /* 0x000fca0004000000 */
[----:B------:R2:W-:Y:S04]  /*0320*/  STL [R1+0x2c], R0 ;  /* 0x00002c0001007387 */ /* 0x0005e80000100800 */
.L_x_978:
[----:B------:R-:W3:Y:S02]  /*0330*/  LDL R52, [R1+0x2c] ;  /* 0x00002c0001347983 */ /* 0x000ee40000100800 */
[----:B---3--:R-:W-:-:S13]  /*0340*/  ISETP.GE.AND P0, PT, R52, RZ, PT ;  /* 0x000000ff3400720c */ /* 0x008fda0003f06270 */
        /* <DEDUP_REMOVED lines=10> */
[----:B-1----:R-:W-:Y:S01]  /*03f0*/  @P0 IMAD.WIDE R2, R52, R9, c[0x0][0x360] ;  /* 0x0000d80034020625 */ /* 0x002fe200078e0209 */
[----:B------:R1:W3:Y:S01]  /*0400*/  @P1 LDG.E R8, [R4.64] ;  /* 0x0000001404081981 */ /* 0x0002e2000c1e1900 */
[----:B------:R-:W-:-:S03]  /*0410*/  CS2R R6, SRZ ;  /* 0x0000000000067805 */ /* 0x000fc6000001ff00 */
[----:B--2---:R2:W4:Y:S01]  /*0420*/  @P0 LDG.E R0, [R2.64] ;  /* 0x0000001402000981 */ /* 0x004522000c1e1900 */
[----:B-1----:R-:W-:-:S04]  /*0430*/  IMAD.WIDE R4, R52, R9, c[0x0][0x348] ;  /* 0x0000d20034047625 */ /* 0x002fc800078e0209 */
[----:B--2---:R-:W-:Y:S01]  /*0440*/  IMAD.WIDE R2, R52, R9, c[0x0][0x350] ;  /* 0x0000d40034027625 */ /* 0x004fe200078e0209 */
[----:B------:R1:W5:Y:S04]  /*0450*/  @P6 LDG.E R6, [R4.64] ;  /* 0x0000001404066981 */ /* 0x000368000c1e1900 */
[----:B------:R1:W5:Y:S01]  /*0460*/  @P5 LDG.E R7, [R2.64] ;  /* 0x0000001402075981 */ /* 0x000362000c1e1900 */
[----:B------:R-:W-:Y:S02]  /*0470*/  UMOV UR8, URZ ;  /* 0x0000003f00087c82 */ /* 0x000fe40008000000 */
[----:B------:R-:W-:Y:S02]  /*0480*/  ULDC UR15, c[0x0][0x168] ;  /* 0x00005a00000f7ab9 */ /* 0x000fe40000000800 */
[----:B------:R-:W-:Y:S01]  /*0490*/  ULDC UR9, c[0x0][0x1d0] ;  /* 0x0000740000097ab9 */ /* 0x000fe20000000800 */
[----:B---3--:R1:W2:Y:S08]  /*04a0*/  @P1 R2UR UR8, R8 ;  /* 0x00000000080813c2 */ /* 0x0082b000000e0000 */
[----:B----4-:R1:W3:Y:S02]  /*04b0*/  @P0 R2UR UR15, R0 ;  /* 0x00000000000f03c2 */ /* 0x0102e400000e0000 */
[----:B-12---:R-:W-:Y:S05]  /*04c0*/  @P0 BRA `(.L_x_982) ;  /* 0x0000006000000947 */ /* 0x006fea0003800000 */
[----:B------:R-:W-:Y:S05]  /*04d0*/  @!P6 BRA `(.L_x_982) ;  /* 0x000000500000e947 */ /* 0x000fea0003800000 */
[----:B------:R1:W2:Y:S04]  /*04e0*/  LDG.E R0, [R4.64] ;  /* 0x0000001404007981 */ /* 0x0002a8000c1e1900 */
[----:B-1----:R-:W4:Y:S01]  /*04f0*/  LDG.E R4, [R4.64+0x4] ;  /* 0x0000041404047981 */ /* 0x002f22000c1e1900 */
[----:B--23--:R-:W1:Y:S08]  /*0500*/  R2UR UR15, R0 ;  /* 0x00000000000f73c2 */ /* 0x00ce7000000e0000 */
[----:B----4-:R-:W1:Y:S02]  /*0510*/  R2UR UR4, R4 ;  /* 0x00000000040473c2 */ /* 0x010e6400000e0000 */
[----:B-1----:R-:W-:-:S06]  /*0520*/  UIADD3 UR15, -UR15, UR4, URZ ;  /* 0x000000040f0f7290 */ /* 0x002fcc000fffe13f */
.L_x_982:
[----:B------:R-:W-:-:S04]  /*0530*/  ISETP.NE.U32.AND P0, PT, RZ, c[0x0][0x368], PT ;  /* 0x0000da00ff007a0c */ /* 0x000fc80003f05070 */
[----:B------:R-:W-:-:S13]  /*0540*/  ISETP.NE.AND.EX P0, PT, RZ, c[0x0][0x36c], PT, P0 ;  /* 0x0000db00ff007a0c */ /* 0x000fda0003f05300 */
[----:B------:R-:W-:Y:S05]  /*0550*/  @!P0 BRA `(.L_x_983) ;  /* 0x0000004000008947 */ /* 0x000fea0003800000 */
[----:B------:R-:W-:-:S05]  /*0560*/  IMAD.WIDE R2, R52, R9, c[0x0][0x368] ;  /* 0x0000da0034027625 */ /* 0x000fca00078e0209 */
[----:B------:R-:W2:Y:S02]  /*0570*/  LDG.E R0, [R2.64] ;  /* 0x0000001402007981 */ /* 0x000ea4000c1e1900 */
[----:B--2---:R1:W2:Y:S02]  /*0580*/  R2UR UR9, R0 ;  /* 0x00000000000973c2 */ /* 0x0042a400000e0000 */
[----:B-12---:R-:W-:Y:S05]  /*0590*/  BRA `(.L_x_984) ;  /* 0x0000006000007947 */ /* 0x006fea0003800000 */
.L_x_983:
[----:B------:R-:W-:Y:S05]  /*05a0*/  @!P5 BRA `(.L_x_984) ;  /* 0x000000500000d947 */ /* 0x000fea0003800000 */
[----:B------:R1:W2:Y:S04]  /*05b0*/  LDG.E R0, [R2.64] ;  /* 0x0000001402007981 */ /* 0x0002a8000c1e1900 */
[----:B-1----:R-:W4:Y:S01]  /*05c0*/  LDG.E R2, [R2.64+0x4] ;  /* 0x0000041402027981 */ /* 0x002f22000c1e1900 */
[----:B--2---:R-:W1:Y:S08]  /*05d0*/  R2UR UR9, R0 ;  /* 0x00000000000973c2 */ /* 0x004e7000000e0000 */
[----:B----4-:R-:W1:Y:S02]  /*05e0*/  R2UR UR4, R2 ;  /* 0x00000000020473c2 */ /* 0x010e6400000e0000 */
[----:B-1----:R-:W-:-:S06]  /*05f0*/  UIADD3 UR9, -UR9, UR4, URZ ;  /* 0x0000000409097290 */ /* 0x002fcc000fffe13f */
.L_x_984:
[----:B------:R-:W-:Y:S01]  /*0600*/  ULDC UR4, c[0x0][0x2c4] ;  /* 0x0000b10000047ab9 */ /* 0x000fe20000000800 */
[----:B-----5:R-:W-:Y:S01]  /*0610*/  IADD3 R7, R7, UR8, RZ ;  /* 0x0000000807077c10 */ /* 0x020fe2000fffe0ff */
[----:B------:R-:W-:-:S02]  /*0620*/  UISETP.NE.AND UP0, UPT, UR4, 0x1, UPT ;  /* 0x000000010400788c */ /* 0x000fc4000bf05270 */
[----:B------:R-:W-:Y:S02]  /*0630*/  ULDC.64 UR6, c[0x0][0x2c8] ;  /* 0x0000b20000067ab9 */ /* 0x000fe40000000a00 */
[----:B------:R-:W-:Y:S02]  /*0640*/  UIADD3 UR10, UR23, 0x7f, URZ ;  /* 0x0000007f170a7890 */ /* 0x000fe4000fffe03f */
[----:B------:R-:W-:Y:S02]  /*0650*/  ULDC.64 UR4, c[0x0][0x328] ;  /* 0x0000ca0000047ab9 */ /* 0x000fe40000000a00 */
[----:B------:R-:W-:Y:S02]  /*0660*/  UP2UR UR17, UPR, URZ, 0x1 ;  /* 0x000000013f117883 */ /* 0x000fe40008000000 */
[----:B------:R-:W-:Y:S02]  /*0670*/  UIADD3 UR9, -UR8, UR9, URZ ;  /* 0x0000000908097290 */ /* 0x000fe4000fffe13f */
[----:B------:R-:W-:-:S04]  /*0680*/  @UP0 UIADD3 UR12, UR23, 0x7f, URZ ;  /* 0x0000007f170c0890 */ /* 0x000fc8000fffe03f */
[----:B------:R-:W-:Y:S02]  /*0690*/  UIMAD.WIDE.U32 UR12, UR12, UR6, URZ ;  /* 0x000000060c0c72a5 */ /* 0x000fe4000f8e003f */
[----:B---3--:R-:W-:-:S05]  /*06a0*/  UIADD3 UR6, UR9, 0x1, -UR15 ;  /* 0x0000000109067890 */ /* 0x008fca000fffe80f */
[----:B------:R-:W-:Y:S02]  /*06b0*/  @UP0 UMOV UR11, UR13 ;  /* 0x0000000d000b0c82 */ /* 0x000fe40008000000 */
[----:B------:R-:W-:Y:S02]  /*06c0*/  @UP0 USHF.R.U32.HI UR10, URZ, UR7, UR11 ;  /* 0x000000073f0a0299 */ /* 0x000fe4000801160b */
[----:B------:R-:W-:Y:S02]  /*06d0*/  UISETP.GE.AND UP0, UPT, UR5, 0x1, UPT ;  /* 0x000000010500788c */ /* 0x000fe4000bf06270 */
[----:B------:R-:W-:Y:S02]  /*06e0*/  UIADD3 UR6, UR6, UR10, URZ ;  /* 0x0000000a06067290 */ /* 0x000fe4000fffe03f */
[----:B------:R-:W-:Y:S02]  /*06f0*/  UP2UR UR16, UPR, URZ, 0x1 ;  /* 0x000000013f107883 */ /* 0x000fe40008000000 */
[----:B------:R-:W-:Y:S01]  /*0700*/  PLOP3.LUT P0, PT, PT, PT, UP0, 0x40, 0x0 ;  /* 0x000000000000781c */ /* 0x000fe20003f0e808 */
[----:B------:R-:W-:-:S12]  /*0710*/  UIADD3 UR4, UR6, UR4, URZ ;  /* 0x0000000406047290 */ /* 0x000fd8000fffe03f */
[----:B------:R-:W-:Y:S05]  /*0720*/  @P0 BRA `(.L_x_985) ;  /* 0x0000012000000947 */ /* 0x000fea0003800000 */
[----:B------:R-:W-:Y:S01]  /*0730*/  ISETP.LT.AND P0, PT, RZ, UR6, PT ;  /* 0x00000006ff007c0c */ /* 0x000fe2000bf01270 */
[----:B------:R-:W-:-:S12]  /*0740*/  UIADD3 UR8, UR6, -0x1, URZ ;  /* 0xffffffff06087890 */ /* 0x000fd8000fffe03f */
        /* <DEDUP_REMOVED lines=8> */
.L_x_986:
[----:B------:R-:W-:Y:S02]  /*07d0*/  UISETP.NE.AND UP0, UPT, UR5, 0x1, UPT ;  /* 0x000000010500788c */ /* 0x000fe4000bf05270 */
[----:B------:R-:W-:Y:S02]  /*07e0*/  ULDC.64 UR6, c[0x0][0x330] ;  /* 0x0000cc0000067ab9 */ /* 0x000fe40000000a00 */
[----:B------:R-:W-:-:S07]  /*07f0*/  UIMAD.WIDE.U32 UR10, UR8, UR6, URZ ;  /* 0x00000006080a72a5 */ /* 0x000fce000f8e003f */
[----:B------:R-:W-:Y:S02]  /*0800*/  @UP0 USHF.R.U32.HI UR8, URZ, UR7, UR11 ;  /* 0x000000073f080299 */ /* 0x000fe4000801160b */
.L_x_987:
[----:B------:R-:W-:Y:S02]  /*0810*/  ULDC UR6, c[0x0][0x32c] ;  /* 0x0000cb0000067ab9 */ /* 0x000fe40000000800 */
[----:B------:R-:W-:-:S04]  /*0820*/  UIMAD UR6, UR8, UR5, UR6 ;  /* 0x00000005080672a4 */ /* 0x000fc8000f8e0206 */
[----:B------:R-:W-:-:S04]  /*0830*/  UISETP.LT.AND UP0, UPT, UR4, UR6, UPT ;  /* 0x000000060400728c */ /* 0x000fc8000bf01270 */
[----:B------:R-:W-:Y:S02]  /*0840*/  USEL UR4, UR4, UR6, UP0 ;  /* 0x0000000604047287 */ /* 0x000fe40008000000 */
.L_x_985:
[----:B------:R-:W-:Y:S02]  /*0850*/  UISETP.NE.AND UP0, UPT, UR17, URZ, UPT ;  /* 0x0000003f1100728c */ /* 0x000fe4000bf05270 */
[----:B------:R-:W-:Y:S02]  /*0860*/  UIADD3 UR18, UR9, 0x2f, URZ ;  /* 0x0000002f09127890 */ /* 0x000fe4000fffe03f */
[----:B------:R-:W-:Y:S02]  /*0870*/  UIADD3 UR10, UR4, 0x2f, URZ ;  /* 0x0000002f040a7890 */ /* 0x000fe4000fffe03f */
[----:B------:R-:W-:Y:S02]  /*0880*/  ULDC.64 UR6, c[0x0][0x2c8] ;  /* 0x0000b20000067ab9 */ /* 0x000fe40000000a00 */
[----:B------:R-:W-:Y:S02]  /*0890*/  UISETP.GE.AND UP1, UPT, UR5, 0x1, UPT ;  /* 0x000000010500788c */ /* 0x000fe4000bf26270 */
[----:B------:R-:W-:-:S02]  /*08a0*/  UIMAD.WIDE.U32 UR12, UR23, UR6, URZ ;  /* 0x00000006170c72a5 */ /* 0x000fc4000f8e003f */
[----:B------:R-:W-:Y:S02]  /*08b0*/  UIMAD.WIDE UR18, UR18, 0x2aaaaaab, URZ ;  /* 0x2aaaaaab121278a5 */ /* 0x000fe4000f8e023f */
[----:B------:R-:W-:Y:S01]  /*08c0*/  UIMAD.WIDE UR10, UR10, 0x2aaaaaab, URZ ;  /* 0x2aaaaaab0a0a78a5 */ /* 0x000fe2000f8e023f */
[----:B------:R-:W-:Y:S01]  /*08d0*/  PLOP3.LUT P0, PT, PT, PT, UP1, 0x40, 0x0 ;  /* 0x000000000000781c */ /* 0x000fe20003f0e818 */
[----:B------:R-:W-:Y:S02]  /*08e0*/  UMOV UR4, UR23 ;  /* 0x0000001700047c82 */ /* 0x000fe40008000000 */
[----:B------:R-:W-:Y:S02]  /*08f0*/  @UP0 USHF.R.U32.HI UR4, URZ, UR7, UR13 ;  /* 0x000000073f040299 */ /* 0x000fe4000801160d */
[----:B------:R-:W-:Y:S02]  /*0900*/  USHF.R.U32.HI UR7, URZ, 0x1f, UR19 ;  /* 0x0000001f3f077899 */ /* 0x000fe40008011613 */
[----:B------:R-:W-:-:S02]  /*0910*/  USHF.R.U32.HI UR13, URZ, 0x1f, UR11 ;  /* 0x0000001f3f0d7899 */ /* 0x000fc4000801160b */
[----:B------:R-:W-:Y:S02]  /*0920*/  UIADD3 UR22, UR9, -UR15, URZ ;  /* 0x8000000f09167290 */ /* 0x000fe4000fffe03f */
[----:B------:R-:W-:Y:S02]  /*0930*/  ULEA.HI.SX32 UR7, UR19, UR7, 0x1d ;  /* 0x0000000713077291 */ /* 0x000fe4000f8fea3f */
[----:B------:R-:W-:Y:S02]  /*0940*/  ULEA.HI.SX32 UR13, UR11, UR13, 0x1d ;  /* 0x0000000d0b0d7291 */ /* 0x000fe4000f8fea3f */
[----:B------:R-:W-:Y:S02]  /*0950*/  UIADD3 UR4, UR22, UR4, URZ ;  /* 0x0000000416047290 */ /* 0x000fe4000fffe03f */
[----:B------:R-:W-:Y:S02]  /*0960*/  UISETP.LT.AND UP0, UPT, UR7, UR13, UPT ;  /* 0x0000000d0700728c */ /* 0x000fe4000bf01270 */
[----:B------:R-:W-:-:S02]  /*0970*/  ULDC UR6, c[0x0][0x324] ;  /* 0x0000c90000067ab9 */ /* 0x000fc40000000800 */
[----:B------:R-:W-:Y:S02]  /*0980*/  UIADD3 UR6, UR4, -UR6, URZ ;  /* 0x8000000604067290 */ /* 0x000fe4000fffe03f */
[----:B------:R-:W-:Y:S01]  /*0990*/  USEL UR13, UR7, UR13, UP0 ;  /* 0x0000000d070d7287 */ /* 0x000fe20008000000 */
[----:B------:R-:W-:Y:S05]  /*09a0*/  @P0 BRA `(.L_x_988) ;  /* 0x0000013000000947 */ /* 0x000fea0003800000 */
[----:B------:R-:W-:Y:S02]  /*09b0*/  UMOV UR7, UR4 ;  /* 0x0000000400077c82 */ /* 0x000fe40008000000 */
[----:B------:R-:W-:-:S06]  /*09c0*/  UISETP.GT.AND UP0, UPT, UR7, -0x1, UPT ;  /* 0xffffffff0700788c */ /* 0x000fcc000bf04270 */
[----:B------:R-:W-:-:S13]  /*09d0*/  PLOP3.LUT P0, PT, PT, PT, UP0, 0x80, 0x0 ;  /* 0x000000000000781c */ /* 0x000fda0003f0f008 */
[----:B------:R-:W-:Y:S05]  /*09e0*/  @P0 BRA `(.L_x_989) ;  /* 0x0000007000000947 */ /* 0x000fea0003800000 */
[----:B------:R-:W-:Y:S02]  /*09f0*/  UISETP.NE.AND UP0, UPT, UR5, 0x1, UPT ;  /* 0x000000010500788c */ /* 0x000fe4000bf05270 */
[----:B------:R-:W-:Y:S02]  /*0a00*/  ULOP3.LUT UR7, URZ, UR7, URZ, 0x33, !UPT ;  /* 0x000000073f077292 */ /* 0x000fe4000f8e333f */
[----:B------:R-:W-:Y:S02]  /*0a10*/  ULDC.64 UR4, c[0x0][0x330] ;  /* 0x0000cc0000047ab9 */ /* 0x000fe40000000a00 */
[----:B------:R-:W-:-:S05]  /*0a20*/  UIMAD.WIDE.U32 UR10, UR7, UR4, URZ ;  /* 0x00000004070a72a5 */ /* 0x000fca000f8e003f */
[----:B------:R-:W-:-:S04]  /*0a30*/  @UP0 USHF.R.U32.HI UR7, URZ, UR5, UR11 ;  /* 0x000000053f070299 */ /* 0x000fc8000801160b */
[----:B------:R-:W-:Y:S01]  /*0a40*/  ULOP3.LUT UR7, URZ, UR7, URZ, 0x33, !UPT ;  /* 0x000000073f077292 */ /* 0x000fe2000f8e333f */
[----:B------:R-:W-:Y:S05]  /*0a50*/  BRA `(.L_x_990) ;  /* 0x0000004000007947 */ /* 0x000fea0003800000 */
.L_x_989:
[----:B------:R-:W-:-:S03]  /*0a60*/  UISETP.NE.AND UP0, UPT, UR5, 0x1, UPT ;  /* 0x000000010500788c */ /* 0x000fc6000bf05270 */
[----:B------:R-:W-:Y:S02]  /*0a70*/  ULDC.64 UR4, c[0x0][0x330] ;  /* 0x0000cc0000047ab9 */ /* 0x000fe40000000a00 */
[----:B------:R-:W-:-:S06]  /*0a80*/  UIMAD.WIDE.U32 UR10, UR7, UR4, URZ ;  /* 0x00000004070a72a5 */ /* 0x000fcc000f8e003f */
[----:B------:R-:W-:Y:S02]  /*0a90*/  @UP0 USHF.R.U32.HI UR7, URZ, UR5, UR11 ;  /* 0x000000053f070299 */ /* 0x000fe4000801160b */
.L_x_990:
[----:B------:R-:W-:Y:S02]  /*0aa0*/  ULDC UR4, c[0x0][0x32c] ;  /* 0x0000cb0000047ab9 */ /* 0x000fe40000000800 */
[----:B------:R-:W-:-:S04]  /*0ab0*/  UIMAD UR4, UR7, UR4, URZ ;  /* 0x00000004070472a4 */ /* 0x000fc8000f8e023f */
[----:B------:R-:W-:-:S04]  /*0ac0*/  UISETP.LT.AND UP0, UPT, UR6, UR4, UPT ;  /* 0x000000040600728c */ /* 0x000fc8000bf01270 */
[----:B------:R-:W-:-:S04]  /*0ad0*/  USEL UR6, UR6, UR4, !UP0 ;  /* 0x0000000406067287 */ /* 0x000fc8000c000000 */
.L_x_988:
[----:B------:R-:W-:Y:S01]  /*0ae0*/  UIMAD.WIDE UR4, UR6, 0x2aaaaaab, URZ ;  /* 0x2aaaaaab060478a5 */ /* 0x000fe2000f8e023f */
[----:B------:R-:W-:Y:S01]  /*0af0*/  PLOP3.LUT P0, PT, PT, PT, PT, 0x80, 0x0 ;  /* 0x000000000000781c */ /* 0x000fe20003f0f070 */
[----:B------:R-:W-:Y:S01]  /*0b00*/  CS2R R14, SRZ ;  /* 0x00000000000e7805 */ /* 0x000fe2000001ff00 */
[----:B------:R-:W-:Y:S01]  /*0b10*/  IMAD.MOV.U32 R126, RZ, RZ, RZ ;  /* 0x000000ffff7e7224 */ /* 0x000fe200078e00ff */
[----:B------:R-:W-:Y:S01]  /*0b20*/  USHF.R.U32.HI UR4, URZ, 0x1f, UR5 ;  /* 0x0000001f3f047899 */ /* 0x000fe20008011605 */
[----:B------:R-:W-:Y:S01]  /*0b30*/  CS2R R124, SRZ ;  /* 0x00000000007c7805 */ /* 0x000fe2000001ff00 */
[----:B------:R-:W-:Y:S01]  /*0b40*/  CS2R R130, SRZ ;  /* 0x0000000000827805 */ /* 0x000fe2000001ff00 */
[----:B------:R-:W-:Y:S01]  /*0b50*/  CS2R R128, SRZ ;  /* 0x0000000000807805 */ /* 0x000fe2000001ff00 */
[----:B------:R-:W-:Y:S01]  /*0b60*/  ULEA.HI.SX32 UR4, UR5, UR4, 0x1d ;  /* 0x0000000405047291 */ /* 0x000fe2000f8fea3f */
[----:B------:R-:W-:Y:S01]  /*0b70*/  CS2R R16, SRZ ;  /* 0x0000000000107805 */ /* 0x000fe2000001ff00 */
[----:B------:R-:W-:Y:S01]  /*0b80*/  IMAD.MOV.U32 R122, RZ, RZ, RZ ;  /* 0x000000ffff7a7224 */ /* 0x000fe200078e00ff */
[----:B------:R-:W-:Y:S01]  /*0b90*/  CS2R R120, SRZ ;  /* 0x0000000000787805 */ /* 0x000fe2000001ff00 */
[----:B------:R-:W-:Y:S01]  /*0ba0*/  UISETP.LT.AND UP0, UPT, URZ, UR4, UPT ;  /* 0x000000043f00728c */ /* 0x000fe2000bf01270 */
[----:B------:R-:W-:Y:S01]  /*0bb0*/  CS2R R118, SRZ ;  /* 0x0000000000767805 */ /* 0x000fe2000001ff00 */
[----:B------:R-:W-:Y:S01]  /*0bc0*/  CS2R R116, SRZ ;  /* 0x0000000000747805 */ /* 0x000fe2000001ff00 */
[----:B------:R-:W-:Y:S01]  /*0bd0*/  MOV R110, RZ ;  /* 0x000000ff006e7202 */ /* 0x000fe20000000f00 */
[----:B------:R-:W-:Y:S01]  /*0be0*/  USEL UR8, URZ, UR4, !UP0 ;  /* 0x000000043f087287 */ /* 0x000fe2000c000000 */
[----:B------:R-:W-:Y:S01]  /*0bf0*/  CS2R R18, SRZ ;  /* 0x0000000000127805 */ /* 0x000fe2000001ff00 */
[----:B------:R-:W-:Y:S01]  /*0c00*/  IMAD.MOV.U32 R108, RZ, RZ, RZ ;  /* 0x000000ffff6c7224 */ /* 0x000fe200078e00ff */
[----:B------:R-:W-:Y:S01]  /*0c10*/  MOV R114, RZ ;  /* 0x000000ff00727202 */ /* 0x000fe20000000f00 */
[----:B------:R-:W-:Y:S01]  /*0c20*/  UISETP.GT.AND UP0, UPT, UR13, UR8, UPT ;  /* 0x000000080d00728c */ /* 0x000fe2000bf04270 */
[----:B------:R-:W-:Y:S01]  /*0c30*/  CS2R R112, SRZ ;  /* 0x0000000000707805 */ /* 0x000fe2000001ff00 */
[----:B------:R-:W-:Y:S01]  /*0c40*/  CS2R R20, SRZ ;  /* 0x0000000000147805 */ /* 0x000fe2000001ff00 */
[----:B------:R-:W-:Y:S01]  /*0c50*/  IMAD.MOV.U32 R106, RZ, RZ, RZ ;  /* 0x000000ffff6a7224 */ /* 0x000fe200078e00ff */
[----:B------:R-:W-:Y:S01]  /*0c60*/  CS2R R22, SRZ ;  /* 0x0000000000167805 */ /* 0x000fe2000001ff00 */
[----:B------:R-:W-:Y:S01]  /*0c70*/  MOV R104, RZ ;  /* 0x000000ff00687202 */ /* 0x000fe20000000f00 */
[----:B------:R-:W-:Y:S01]  /*0c80*/  IMAD.MOV.U32 R102, RZ, RZ, RZ ;  /* 0x000000ffff667224 */ /* 0x000fe200078e00ff */
[----:B------:R-:W-:Y:S01]  /*0c90*/  PLOP3.LUT P1, PT, PT, PT, UP0, 0x80, 0x0 ;  /* 0x000000000000781c */ /* 0x000fe20003f2f008 */
        /* <DEDUP_REMOVED lines=41> */
[----:B------:R-:W-:Y:S01]  /*0f30*/  IMAD.MOV.U32 R176, RZ, RZ, RZ ;  /* 0x000000ffffb07224 */ /* 0x000fe200078e00ff */
[----:B------:R-:W-:Y:S01]  /*0f40*/  CS2R R170, SRZ ;  /* 0x0000000000aa7805 */ /* 0x000fe2000001ff00 */
[----:B------:R-:W-:Y:S01]  /*0f50*/  CS2R R54, SRZ ;  /* 0x0000000000367805 */ /* 0x000fe2000001ff00 */
        /* <DEDUP_REMOVED lines=20> */
[----:B------:R-:W-:-:S03]  /*10a0*/  UISETP.NE.AND UP0, UPT, UR17, URZ, UPT ;  /* 0x0000003f1100728c */ /* 0x000fc6000bf05270 */
[----:B------:R-:W-:-:S13]  /*10b0*/  ISETP.NE.AND.EX P2, PT, RZ, c[0x0][0x344], PT, P2 ;  /* 0x0000d100ff007a0c */ /* 0x000fda0003f45320 */
[----:B------:R-:W-:-:S05]  /*10c0*/  @P2 IMAD.WIDE R2, R52, R9, c[0x0][0x340] ;  /* 0x0000d00034022625 */ /* 0x000fca00078e0209 */
[----:B------:R1:W2:Y:S01]  /*10d0*/  @P2 LDG.E R21, [R2.64] ;  /* 0x0000001402152981 */ /* 0x0002a2000c1e1900 */
[----:B------:R-:W-:Y:S01]  /*10e0*/  SHF.R.S32.HI R122, RZ, 0x1f, R123 ;  /* 0x0000001fff7a7819 */ /* 0x000fe2000001147b */
[----:B------:R-:W-:Y:S01]  /*10f0*/  ULDC UR4, c[0x0][0x2c4] ;  /* 0x0000b10000047ab9 */ /* 0x000fe20000000800 */
[----:B------:R-:W-:Y:S01]  /*1100*/  SHF.R.S32.HI R0, RZ, 0x1f, R6 ;  /* 0x0000001fff007819 */ /* 0x000fe20000011406 */
[----:B------:R-:W3:Y:S01]  /*1110*/  S2R R17, SR_CTAID.Y ;  /* 0x0000000000117919 */ /* 0x000ee20000002600 */
[----:B------:R-:W-:Y:S01]  /*1120*/  PLOP3.LUT P1, PT, PT, PT, UP0, 0x80, 0x0 ;  /* 0x000000000000781c */ /* 0x000fe20003f2f008 */
[----:B------:R-:W-:Y:S01]  /*1130*/  UIMAD UR4, UR15, UR4, URZ ;  /* 0x000000040f0472a4 */ /* 0x000fe2000f8e023f */
[----:B------:R-:W-:Y:S01]  /*1140*/  SHF.R.S32.HI R19, RZ, 0x1f, R52 ;  /* 0x0000001fff137819 */ /* 0x000fe20000011434 */
[----:B------:R-:W-:Y:S01]  /*1150*/  IMAD R0, R0, c[0x0][0x178], RZ ;  /* 0x00005e0000007a24 */ /* 0x000fe200078e02ff */
[----:B------:R-:W-:Y:S01]  /*1160*/  LEA.HI R27, R122, R123, RZ, 0x4 ;  /* 0x0000007b7a1b7211 */ /* 0x000fe200078f20ff */
[----:B------:R-:W-:Y:S01]  /*1170*/  BSSY B0, `(.L_x_992) ;  /* 0x0000077000007945 */ /* 0x000fe20003800000 */
[----:B------:R-:W-:Y:S01]  /*1180*/  SEL R10, R19, RZ, !P6 ;  /* 0x000000ff130a7207 */ /* 0x000fe20007000000 */
[----:B------:R-:W-:Y:S01]  /*1190*/  IMAD R0, R6, c[0x0][0x17c], R0 ;  /* 0x00005f0006007a24 */ /* 0x000fe200078e0200 */
[----:B------:R-:W-:-:S03]  /*11a0*/  MOV R24, 0x20 ;  /* 0x0000002000187802 */ /* 0x000fc60000000f00 */
[----:B------:R-:W-:Y:S01]  /*11b0*/  IMAD R10, R10, c[0x0][0x1c0], RZ ;  /* 0x000070000a0a7a24 */ /* 0x000fe200078e02ff */
[----:B-1----:R-:W-:Y:S02]  /*11c0*/  LEA.HI R2, R122, R123, RZ, 0x3 ;  /* 0x0000007b7a027211 */ /* 0x002fe400078f18ff */
[----:B---3--:R-:W-:Y:S02]  /*11d0*/  SHF.R.S32.HI R16, RZ, 0x1f, R17 ;  /* 0x0000001fff107819 */ /* 0x008fe40000011411 */
[----:B------:R-:W-:Y:S02]  /*11e0*/  SHF.R.S32.HI R20, RZ, 0x3, R2 ;  /* 0x00000003ff147819 */ /* 0x000fe40000011402 */
[----:B------:R-:W-:Y:S01]  /*11f0*/  LOP3.LUT R2, R2, 0xfffffff8, RZ, 0xc0, !PT ;  /* 0xfffffff802027812 */ /* 0x000fe200078ec0ff */
[----:B------:R-:W-:Y:S02]  /*1200*/  IMAD R8, R16, c[0x0][0x1b8], RZ ;  /* 0x00006e0010087a24 */ /* 0x000fe400078e02ff */
[----:B------:R-:W-:-:S02]  /*1210*/  IMAD.SHL.U32 R4, R20, 0x40, RZ ;  /* 0x0000004014047824 */ /* 0x000fc400078e00ff */
[----:B------:R-:W-:Y:S02]  /*1220*/  IMAD.IADD R25, R123, 0x1, -R2 ;  /* 0x000000017b197824 */ /* 0x000fe400078e0a02 */
[----:B------:R-:W-:Y:S01]  /*1230*/  IMAD.WIDE.U32 R2, R6, c[0x0][0x178], RZ ;  /* 0x00005e0006027a25 */ /* 0x000fe200078e00ff */
[----:B------:R-:W-:-:S03]  /*1240*/  LOP3.LUT R4, R4, 0x1c0, RZ, 0xc0, !PT ;  /* 0x000001c004047812 */ /* 0x000fc600078ec0ff */
[----:B------:R-:W-:Y:S01]  /*1250*/  IMAD.SHL.U32 R12, R25, 0x8, RZ ;  /* 0x00000008190c7824 */ /* 0x000fe200078e00ff */
[----:B------:R-:W-:Y:S01]  /*1260*/  IADD3 R3, R3, R0, RZ ;  /* 0x0000000003037210 */ /* 0x000fe20007ffe0ff */
[----:B------:R-:W-:Y:S02]  /*1270*/  IMAD R9, R25, 0x10, R20 ;  /* 0x0000001019097824 */ /* 0x000fe400078e0214 */
[C---:B------:R-:W-:Y:S01]  /*1280*/  IMAD R8, R17.reuse, c[0x0][0x1bc], R8 ;  /* 0x00006f0011087a24 */ /* 0x040fe200078e0208 */
[----:B------:R-:W-:Y:S01]  /*1290*/  LOP3.LUT R0, R4, 0x38, R12, 0xf8, !PT ;  /* 0x0000003804007812 */ /* 0x000fe200078ef80c */
[----:B------:R-:W-:Y:S01]  /*12a0*/  IMAD.WIDE.U32 R2, R17, c[0x0][0x1b8], R2 ;  /* 0x00006e0011027a25 */ /* 0x000fe200078e0002 */
[----:B------:R-:W-:Y:S02]  /*12b0*/  SHF.R.U32.HI R4, RZ, 0x3, R4 ;  /* 0x00000003ff047819 */ /* 0x000fe40000011604 */
[----:B------:R-:W-:Y:S01]  /*12c0*/  IADD3 R5, R12, 0x40, RZ ;  /* 0x000000400c057810 */ /* 0x000fe20007ffe0ff */
[----:B------:R-:W-:Y:S01]  /*12d0*/  IMAD.IADD R3, R3, 0x1, R8 ;  /* 0x0000000103037824 */ /* 0x000fe200078e0208 */
[----:B------:R-:W-:-:S02]  /*12e0*/  LOP3.LUT R22, R0, R4, RZ, 0x3c, !PT ;  /* 0x0000000400167212 */ /* 0x000fc400078e3cff */
[----:B------:R-:W-:Y:S02]  /*12f0*/  SHF.R.S32.HI R4, RZ, 0x1f, R7 ;  /* 0x0000001fff047819 */ /* 0x000fe40000011407 */
[----:B------:R-:W-:Y:S02]  /*1300*/  IADD3 R0, P0, R7, R20, RZ ;  /* 0x0000001407007210 */ /* 0x000fe40007f1e0ff */
[----:B------:R-:W-:Y:S02]  /*1310*/  IADD3 R9, R9, UR23, RZ ;  /* 0x0000001709097c10 */ /* 0x000fe4000fffe0ff */
[----:B------:R-:W-:Y:S02]  /*1320*/  LEA.HI.X.SX32 R4, R20, R4, 0x1, P0 ;  /* 0x0000000414047211 */ /* 0x000fe400000f0eff */
[----:B------:R-:W-:Y:S01]  /*1330*/  PLOP3.LUT P0, PT, PT, PT, UP0, 0x80, 0x0 ;  /* 0x000000000000781c */ /* 0x000fe20003f0f008 */
[----:B------:R-:W-:Y:S01]  /*1340*/  @P1 IMAD.HI.U32 R11, R9, c[0x0][0x2c8], RZ ;  /* 0x0000b200090b1a27 */ /* 0x000fe200078e00ff */
[----:B------:R-:W-:-:S02]  /*1350*/  ISETP.GE.AND P3, PT, R5, c[0x0][0x1d4], PT ;  /* 0x0000750005007a0c */ /* 0x000fc40003f66270 */
[----:B------:R-:W-:Y:S01]  /*1360*/  SHF.R.S32.HI R13, RZ, 0x1f, R12 ;  /* 0x0000001fff0d7819 */ /* 0x000fe2000001140c */
[----:B------:R-:W-:Y:S01]  /*1370*/  IMAD R5, R4, c[0x0][0x1e0], RZ ;  /* 0x0000780004057a24 */ /* 0x000fe200078e02ff */
[----:B------:R-:W-:Y:S01]  /*1380*/  SEL R8, R52, RZ, !P6 ;  /* 0x000000ff34087207 */ /* 0x000fe20007000000 */
[----:B------:R-:W-:Y:S01]  /*1390*/  IMAD R4, R4, c[0x0][0x208], RZ ;  /* 0x0000820004047a24 */ /* 0x000fe200078e02ff */
[----:B------:R-:W-:Y:S01]  /*13a0*/  ISETP.GE.AND P4, PT, R12, c[0x0][0x1d4], PT ;  /* 0x000075000c007a0c */ /* 0x000fe20003f86270 */
[C---:B------:R-:W-:Y:S02]  /*13b0*/  IMAD R14, R0.reuse, c[0x0][0x1e4], R5 ;  /* 0x00007900000e7a24 */ /* 0x040fe400078e0205 */
[C---:B------:R-:W-:Y:S02]  /*13c0*/  IMAD R15, R0.reuse, c[0x0][0x20c], R4 ;  /* 0x00008300000f7a24 */ /* 0x040fe400078e0204 */
[----:B------:R-:W-:-:S04]  /*13d0*/  IMAD.WIDE.U32 R6, R0, c[0x0][0x1e0], R12 ;  /* 0x0000780000067a25 */ /* 0x000fc800078e000c */
[----:B------:R-:W-:Y:S01]  /*13e0*/  IMAD.WIDE.U32 R4, R0, c[0x0][0x208], R12 ;  /* 0x0000820000047a25 */ /* 0x000fe200078e000c */
[----:B------:R-:W-:Y:S02]  /*13f0*/  MOV R0, R9 ;  /* 0x0000000900007202 */ /* 0x000fe40000000f00 */
[----:B------:R-:W-:Y:S01]  /*1400*/  @P0 SHF.R.U32.HI R0, RZ, c[0x0][0x2cc], R11 ;  /* 0x0000b300ff000a19 */ /* 0x000fe2000001160b */
[C---:B------:R-:W-:Y:S02]  /*1410*/  IMAD R11, R8.reuse, c[0x0][0x1c4], R10 ;  /* 0x00007100080b7a24 */ /* 0x040fe400078e020a */
[----:B------:R-:W-:Y:S01]  /*1420*/  IMAD.WIDE.U32 R2, R8, c[0x0][0x1c0], R2 ;  /* 0x0000700008027a25 */ /* 0x000fe200078e0002 */
[----:B------:R-:W-:Y:S02]  /*1430*/  IADD3 R10, -R0, RZ, RZ ;  /* 0x000000ff000a7210 */ /* 0x000fe40007ffe1ff */
[----:B------:R-:W-:Y:S01]  /*1440*/  SHF.R.S32.HI R8, RZ, 0x1f, R0 ;  /* 0x0000001fff087819 */ /* 0x000fe20000011400 */
[----:B------:R-:W-:-:S02]  /*1450*/  IMAD.IADD R3, R3, 0x1, R11 ;  /* 0x0000000103037824 */ /* 0x000fc400078e020b */
        /* <DEDUP_REMOVED lines=9> */
[----:B------:R-:W-:Y:S02]  /*14f0*/  IMAD.IADD R0, R123, 0x1, -R9 ;  /* 0x000000017b007824 */ /* 0x000fe400078e0a09 */
[----:B------:R-:W-:Y:S02]  /*1500*/  IMAD R11, R11, c[0x0][0x1a8], RZ ;  /* 0x00006a000b0b7a24 */ /* 0x000fe400078e02ff */
[----:B------:R-:W-:-:S04]  /*1510*/  IMAD.WIDE.U32 R8, R17, c[0x0][0x1e8], R6 ;  /* 0x00007a0011087a25 */ /* 0x000fc800078e0006 */
[----:B------:R-:W-:-:S04]  /*1520*/  IMAD.WIDE.U32 R6, R17, c[0x0][0x210], R4 ;  /* 0x0000840011067a25 */ /* 0x000fc800078e0004 */
[C---:B------:R-:W-:Y:S02]  /*1530*/  IMAD R14, R16.reuse, c[0x0][0x1e8], RZ ;  /* 0x00007a00100e7a24 */ /* 0x040fe400078e02ff */
[----:B------:R-:W-:Y:S01]  /*1540*/  IMAD R15, R16, c[0x0][0x210], RZ ;  /* 0x00008400100f7a24 */ /* 0x000fe200078e02ff */
[----:B------:R-:W-:Y:S01]  /*1550*/  SHF.R.S32.HI R16, RZ, 0x1f, R0 ;  /* 0x0000001fff107819 */ /* 0x000fe20000011400 */
[C---:B------:R-:W-:Y:S02]  /*1560*/  IMAD R11, R10.reuse, c[0x0][0x1ac], R11 ;  /* 0x00006b000a0b7a24 */ /* 0x040fe400078e020b */
[----:B------:R-:W-:Y:S01]  /*1570*/  IMAD.WIDE.U32 R4, R10, c[0x0][0x1a8], R2 ;  /* 0x00006a000a047a25 */ /* 0x000fe200078e0002 */
[----:B------:R-:W-:Y:S02]  /*1580*/  LEA.HI R26, R16, R0, RZ, 0x3 ;  /* 0x00000000101a7211 */ /* 0x000fe400078f18ff */
[----:B------:R-:W-:Y:S01]  /*1590*/  IADD3 R16, R20, UR23, RZ ;  /* 0x0000001714107c10 */ /* 0x000fe2000fffe0ff */
[----:B------:R-:W-:Y:S01]  /*15a0*/  IMAD R14, R17, c[0x0][0x1ec], R14 ;  /* 0x00007b00110e7a24 */ /* 0x000fe200078e020e */
[----:B------:R-:W-:Y:S01]  /*15b0*/  IADD3 R2, R5, R11, RZ ;  /* 0x0000000b05027210 */ /* 0x000fe20007ffe0ff */
[----:B------:R-:W-:Y:S01]  /*15c0*/  IMAD R15, R17, c[0x0][0x214], R15 ;  /* 0x00008500110f7a24 */ /* 0x000fe200078e020f */
[----:B------:R-:W-:Y:S01]  /*15d0*/  LEA R18, P0, R4, c[0x0][0x160], 0x1 ;  /* 0x0000580004127a11 */ /* 0x000fe200078008ff */
[----:B------:R-:W-:Y:S01]  /*15e0*/  IMAD.IADD R9, R9, 0x1, R14 ;  /* 0x0000000109097824 */ /* 0x000fe200078e020e */
[----:B------:R-:W-:Y:S01]  /*15f0*/  LOP3.LUT R10, R26, 0xfffffff8, RZ, 0xc0, !PT ;  /* 0xfffffff81a0a7812 */ /* 0x000fe200078ec0ff */
[----:B------:R-:W-:Y:S01]  /*1600*/  IMAD.IADD R7, R7, 0x1, R15 ;  /* 0x0000000107077824 */ /* 0x000fe200078e020f */
[----:B------:R-:W-:Y:S01]  /*1610*/  LEA.HI.X R17, R4, c[0x0][0x164], R2, 0x1, P0 ;  /* 0x0000590004117a11 */ /* 0x000fe200000f0c02 */
[----:B------:R-:W-:Y:S01]  /*1620*/  IMAD.SHL.U32 R15, R25, 0x8, RZ ;  /* 0x00000008190f7824 */ /* 0x000fe200078e00ff */
[----:B------:R-:W-:Y:S01]  /*1630*/  LEA.HI R14, R122, R123, RZ, 0x6 ;  /* 0x0000007b7a0e7211 */ /* 0x000fe200078f30ff */
[----:B------:R-:W-:Y:S01]  /*1640*/  IMAD.IADD R23, R0, 0x1, -R10 ;  /* 0x0000000100177824 */ /* 0x000fe200078e0a0a */
[----:B------:R1:W3:Y:S02]  /*1650*/  SHFL.IDX PT, R4, R18, RZ, 0x181f ;  /* 0x00181fff12047589 */ /* 0x0002e400000e0000 */
[----:B------:R-:W-:Y:S01]  /*1660*/  ISETP.GE.AND P6, PT, R15, c[0x0][0x198], PT ;  /* 0x000066000f007a0c */ /* 0x000fe20003fc6270 */
[----:B------:R-:W-:Y:S01]  /*1670*/  IMAD.SHL.U32 R14, R14, 0x8, RZ ;  /* 0x000000080e0e7824 */ /* 0x000fe200078e00ff */
[----:B------:R1:W4:Y:S04]  /*1680*/  SHFL.IDX PT, R5, R17, RZ, 0x181f ;  /* 0x00181fff11057589 */ /* 0x00032800000e0000 */
[----:B------:R-:W-:-:S02]  /*1690*/  LOP3.LUT R14, R22, 0xfffffe00, R14, 0xf8, !PT ;  /* 0xfffffe00160e7812 */ /* 0x000fc400078ef80e */
[--C-:B--2---:R-:W-:Y:S01]  /*16a0*/  @P2 SHF.R.S32.HI R3, RZ, 0x1f, R21.reuse ;  /* 0x0000001fff032819 */ /* 0x104fe20000011415 */
[----:B------:R-:W-:Y:S01]  /*16b0*/  @P2 IMAD.MOV.U32 R2, RZ, RZ, R21 ;  /* 0x000000ffff022224 */ /* 0x000fe200078e0015 */
[----:B------:R-:W-:Y:S01]  /*16c0*/  @!P2 MOV R2, R52 ;  /* 0x000000340002a202 */ /* 0x000fe20000000f00 */
[----:B------:R-:W-:Y:S01]  /*16d0*/  @!P2 IMAD.MOV.U32 R3, RZ, RZ, R19 ;  /* 0x000000ffff03a224 */ /* 0x000fe200078e0013 */
[----:B------:R-:W-:Y:S01]  /*16e0*/  IADD3 R19, R15, 0x40, RZ ;  /* 0x000000400f137810 */ /* 0x000fe20007ffe0ff */
[----:B------:R-:W-:Y:S01]  /*16f0*/  IMAD.MOV.U32 R21, RZ, RZ, 0x10 ;  /* 0x00000010ff157424 */ /* 0x000fe200078e00ff */
[----:B------:R-:W-:Y:S02]  /*1700*/  SEL R0, R2, RZ, !P5 ;  /* 0x000000ff02007207 */ /* 0x000fe40006800000 */
[----:B------:R-:W-:Y:S02]  /*1710*/  SEL R2, R3, RZ, !P5 ;  /* 0x000000ff03027207 */ /* 0x000fe40006800000 */
[----:B------:R-:W-:Y:S01]  /*1720*/  ISETP.GE.AND P5, PT, R16, UR4, PT ;  /* 0x0000000410007c0c */ /* 0x000fe2000bfa6270 */
[----:B------:R-:W-:Y:S01]  /*1730*/  IMAD.WIDE.U32 R30, R0, c[0x0][0x1f0], R8 ;  /* 0x00007c00001e7a25 */ /* 0x000fe200078e0008 */
[----:B------:R-:W-:-:S03]  /*1740*/  ISETP.GE.AND P0, PT, R19, c[0x0][0x198], PT ;  /* 0x0000660013007a0c */ /* 0x000fc60003f06270 */
[C---:B------:R-:W-:Y:S01]  /*1750*/  IMAD R3, R2.reuse, c[0x0][0x1f0], RZ ;  /* 0x00007c0002037a24 */ /* 0x040fe200078e02ff */
[----:B------:R1:W-:Y:S01]  /*1760*/  STL.64 [R1+0x38], R30 ;  /* 0x0000381e01007387 */ /* 0x0003e20000100a00 */
[----:B------:R-:W-:Y:S01]  /*1770*/  IMAD R2, R2, c[0x0][0x218], RZ ;  /* 0x0000860002027a24 */ /* 0x000fe200078e02ff */
[----:B------:R-:W-:Y:S01]  /*1780*/  R2P PR, R23, 0x6 ;  /* 0x0000000617007804 */ /* 0x000fe20000000000 */
[C---:B------:R-:W-:Y:S02]  /*1790*/  IMAD R11, R0.reuse, c[0x0][0x1f4], R3 ;  /* 0x00007d00000b7a24 */ /* 0x040fe400078e0203 */
[C---:B------:R-:W-:Y:S02]  /*17a0*/  IMAD R10, R0.reuse, c[0x0][0x21c], R2 ;  /* 0x00008700000a7a24 */ /* 0x040fe400078e0202 */
[----:B------:R-:W-:Y:S01]  /*17b0*/  IMAD.WIDE.U32 R74, R0, c[0x0][0x218], R6 ;  /* 0x00008600004a7a25 */ /* 0x000fe200078e0006 */
[----:B------:R-:W-:Y:S02]  /*17c0*/  IADD3 R33, R31, R11, RZ ;  /* 0x0000000b1f217210 */ /* 0x000fe40007ffe0ff */
[----:B------:R-:W-:Y:S01]  /*17d0*/  SEL R3, R21, 0xfffffff0, !P1 ;  /* 0xfffffff015037807 */ /* 0x000fe20004800000 */
[----:B------:R-:W-:Y:S01]  /*17e0*/  IMAD.IADD R29, R75, 0x1, R10 ;  /* 0x000000014b1d7824 */ /* 0x000fe200078e020a */
[----:B------:R1:W-:Y:S01]  /*17f0*/  STL.64 [R1+0x40], R74 ;  /* 0x0000404a01007387 */ /* 0x0003e20000100a00 */
[----:B------:R-:W-:-:S03]  /*1800*/  SEL R2, R24, 0xffffffe0, !P2 ;  /* 0xffffffe018027807 */ /* 0x000fc60005000000 */
[----:B------:R1:W-:Y:S04]  /*1810*/  STL [R1+0x24], R29 ;  /* 0x0000241d01007387 */ /* 0x0003e80000100800 */
[----:B------:R1:W-:Y:S01]  /*1820*/  STL [R1+0x34], R33 ;  /* 0x0000342101007387 */ /* 0x0003e20000100800 */
[----:B------:R-:W-:Y:S05]  /*1830*/  @P5 BRA `(.L_x_993) ;  /* 0x000000a000005947 */ /* 0x000fea0003800000 */
[----:B---34-:R-:W-:Y:S02]  /*1840*/  SHF.R.S32.HI R0, RZ, 0x1f, R19 ;  /* 0x0000001fff007819 */ /* 0x018fe40000011413 */
[C---:B------:R-:W-:Y:S02]  /*1850*/  LEA R6, P1, R15.reuse, R4, 0x1 ;  /* 0x000000040f067211 */ /* 0x040fe400078208ff */
[----:B------:R-:W-:Y:S02]  /*1860*/  LEA.HI R0, R0, R19, RZ, 0x3 ;  /* 0x0000001300007211 */ /* 0x000fe400078f18ff */
[----:B------:R-:W-:-:S02]  /*1870*/  LEA.HI.X R7, R15, R5, R13, 0x1, P1 ;  /* 0x000000050f077211 */ /* 0x000fc400008f0c0d */
[----:B------:R-:W-:Y:S01]  /*1880*/  LOP3.LUT R8, R0, 0xfffffff8, RZ, 0xc0, !PT ;  /* 0xfffffff800087812 */ /* 0x000fe200078ec0ff */
[----:B------:R-:W-:-:S04]  /*1890*/  IMAD.SHL.U32 R0, R14, 0x2, RZ ;  /* 0x000000020e007824 */ /* 0x000fc800078e00ff */
[----:B------:R-:W-:Y:S01]  /*18a0*/  IMAD.WIDE R4, R8, 0x2, R4 ;  /* 0x0000000208047825 */ /* 0x000fe200078e0204 */
[----:B------:R-:W-:Y:S01]  /*18b0*/  @!PT LDS RZ, [RZ] ;  /* 0x00000000fffff984 */ /* 0x000fe20000000800 */
[----:B------:R2:W-:Y:S04]  /*18c0*/  LDGSTS.E.BYPASS.LTC128B.128 [R0+0x8080], [R6.64], !P6 ;  /* 0x0808000006007fae */ /* 0x0005e8000f101d54 */
[----:B------:R2:W-:Y:S02]  /*18d0*/  LDGSTS.E.BYPASS.LTC128B.128 [R0+0xc080], [R4.64], !P0 ;  /* 0x0c08000004007fae */ /* 0x0005e4000c101d54 */
.L_x_993:
[----:B---34-:R-:W-:Y:S05]  /*18e0*/  BSYNC B0 ;  /* 0x0000000000007941 */ /* 0x018fea0003800000 */
.L_x_992:
[----:B--2---:R-:W-:Y:S01]  /*18f0*/  IADD3 R0, R16, 0x10, RZ ;  /* 0x0000001010007810 */ /* 0x004fe20007ffe0ff */
[----:B------:R2:W3:Y:S01]  /*1900*/  SHFL.IDX PT, R5, R17, 0x1, 0x181f ;  /* 0x00381f0011057f89 */ /* 0x0004e200000e0000 */
[----:B------:R-:W-:Y:S02]  /*1910*/  BSSY B0, `(.L_x_994) ;  /* 0x000000e000007945 */ /* 0x000fe40003800000 */
[----:B------:R-:W-:Y:S01]  /*1920*/  ISETP.GE.AND P1, PT, R0, UR4, PT ;  /* 0x0000000400007c0c */ /* 0x000fe2000bf26270 */
[----:B------:R2:W4:-:S12]  /*1930*/  SHFL.IDX PT, R4, R18, 0x1, 0x181f ;  /* 0x00381f0012047f89 */ /* 0x00051800000e0000 */
[----:B------:R-:W-:Y:S05]  /*1940*/  @P1 BRA `(.L_x_995) ;  /* 0x000000a000001947 */ /* 0x000fea0003800000 */
[----:B------:R-:W-:Y:S02]  /*1950*/  SHF.R.S32.HI R0, RZ, 0x1f, R19 ;  /* 0x0000001fff007819 */ /* 0x000fe40000011413 */
[C---:B----4-:R-:W-:Y:S02]  /*1960*/  LEA R6, P1, R15.reuse, R4, 0x1 ;  /* 0x000000040f067211 */ /* 0x050fe400078208ff */
        /* <DEDUP_REMOVED lines=8> */
.L_x_995:
[----:B------:R-:W-:Y:S05]  /*19f0*/  BSYNC B0 ;  /* 0x0000000000007941 */ /* 0x000fea0003800000 */
.L_x_994:
[----:B---3--:R-:W-:Y:S01]  /*1a00*/  IADD3 R0, R16, 0x20, RZ ;  /* 0x0000002010007810 */ /* 0x008fe20007ffe0ff */
[----:B------:R3:W1:Y:S01]  /*1a10*/  SHFL.IDX PT, R5, R17, 0x2, 0x181f ;  /* 0x00581f0011057f89 */ /* 0x00066200000e0000 */
[----:B------:R-:W-:Y:S02]  /*1a20*/  BSSY B0, `(.L_x_996) ;  /* 0x000000e000007945 */ /* 0x000fe40003800000 */
[----:B------:R-:W-:Y:S01]  /*1a30*/  ISETP.GE.AND P1, PT, R0, UR4, PT ;  /* 0x0000000400007c0c */ /* 0x000fe2000bf26270 */
[----:B----4-:R3:W4:-:S12]  /*1a40*/  SHFL.IDX PT, R4, R18, 0x2, 0x181f ;  /* 0x00581f0012047f89 */ /* 0x01071800000e0000 */
[----:B------:R-:W-:Y:S05]  /*1a50*/  @P1 BRA `(.L_x_997) ;  /* 0x000000a000001947 */ /* 0x000fea0003800000 */
[----:B------:R-:W-:Y:S02]  /*1a60*/  SHF.R.S32.HI R0, RZ, 0x1f, R19 ;  /* 0x0000001fff007819 */ /* 0x000fe40000011413 */
[C---:B----4-:R-:W-:Y:S02]  /*1a70*/  LEA R6, P1, R15.reuse, R4, 0x1 ;  /* 0x000000040f067211 */ /* 0x050fe400078208ff */
        /* <DEDUP_REMOVED lines=8> */
.L_x_997:
[----:B------:R-:W-:Y:S05]  /*1b00*/  BSYNC B0 ;  /* 0x0000000000007941 */ /* 0x000fea0003800000 */
.L_x_996:
[----:B-1----:R-:W-:Y:S01]  /*1b10*/  IADD3 R0, R16, 0x30, RZ ;  /* 0x0000003010007810 */ /* 0x002fe20007ffe0ff */
[----:B------:R1:W2:Y:S01]  /*1b20*/  SHFL.IDX PT, R5, R17, 0x3, 0x181f ;  /* 0x00781f0011057f89 */ /* 0x0002a200000e0000 */
[----:B------:R-:W-:Y:S02]  /*1b30*/  BSSY B0, `(.L_x_998) ;  /* 0x000000e000007945 */ /* 0x000fe40003800000 */
[----:B------:R-:W-:Y:S01]  /*1b40*/  ISETP.GE.AND P1, PT, R0, UR4, PT ;  /* 0x0000000400007c0c */ /* 0x000fe2000bf26270 */
[----:B----4-:R1:W4:-:S12]  /*1b50*/  SHFL.IDX PT, R4, R18, 0x3, 0x181f ;  /* 0x00781f0012047f89 */ /* 0x01031800000e0000 */
[----:B------:R-:W-:Y:S05]  /*1b60*/  @P1 BRA `(.L_x_999) ;  /* 0x000000a000001947 */ /* 0x000fea0003800000 */
[----:B------:R-:W-:Y:S02]  /*1b70*/  SHF.R.S32.HI R0, RZ, 0x1f, R19 ;  /* 0x0000001fff007819 */ /* 0x000fe40000011413 */
[C---:B----4-:R-:W-:Y:S02]  /*1b80*/  LEA R6, P1, R15.reuse, R4, 0x1 ;  /* 0x000000040f067211 */ /* 0x050fe400078208ff */
        /* <DEDUP_REMOVED lines=8> */
.L_x_999:
[----:B------:R-:W-:Y:S05]  /*1c10*/  BSYNC B0 ;  /* 0x0000000000007941 */ /* 0x000fea0003800000 */
.L_x_998:
[----:B--2---:R-:W-:Y:S01]  /*1c20*/  IADD3 R0, R16, 0x40, RZ ;  /* 0x0000004010007810 */ /* 0x004fe20007ffe0ff */
        /* <DEDUP_REMOVED lines=15> */
.L_x_1001:
[----:B------:R-:W-:Y:S05]  /*1d20*/  BSYNC B0 ;  /* 0x0000000000007941 */ /* 0x000fea0003800000 */
.L_x_1000:
        /* <DEDUP_REMOVED lines=16> */
.L_x_1003:
[----:B------:R-:W-:Y:S05]  /*1e30*/  BSYNC B0 ;  /* 0x0000000000007941 */ /* 0x000fea0003800000 */
.L_x_1002:
        /* <DEDUP_REMOVED lines=16> */
.L_x_1005:
[----:B------:R-:W-:Y:S05]  /*1f40*/  BSYNC B0 ;  /* 0x0000000000007941 */ /* 0x000fea0003800000 */
.L_x_1004:
[----:B-1----:R-:W-:Y:S01]  /*1f50*/  IADD3 R0, R16, 0x70, RZ ;  /* 0x0000007010007810 */ /* 0x002fe20007ffe0ff */
[----:B----4-:R-:W1:Y:S01]  /*1f60*/  SHFL.IDX PT, R4, R18, 0x7, 0x181f ;  /* 0x00f81f0012047f89 */ /* 0x010e6200000e0000 */
[----:B------:R-:W-:Y:S01]  /*1f70*/  UMOV UR25, 0x30 ;  /* 0x0000003000197882 */ /* 0x000fe20000000000 */
[----:B------:R-:W-:Y:S01]  /*1f80*/  IMAD.SHL.U32 R243, R14, 0x2, RZ ;  /* 0x000000020ef37824 */ /* 0x000fe200078e00ff */
[----:B------:R-:W-:Y:S01]  /*1f90*/  ISETP.GE.AND P1, PT, R0, UR4, PT ;  /* 0x0000000400007c0c */ /* 0x000fe2000bf26270 */
[----:B------:R-:W4:Y:S01]  /*1fa0*/  SHFL.IDX PT, R5, R17, 0x7, 0x181f ;  /* 0x00f81f0011057f89 */ /* 0x000f2200000e0000 */
[----:B------:R-:W-:Y:S01]  /*1fb0*/  UIMAD UR24, UR13, -0x30, UR25 ;  /* 0xffffffd00d1878a4 */ /* 0x000fe2000f8e0219 */
[----:B------:R-:W-:Y:S01]  /*1fc0*/  IMAD.MOV.U32 R124, RZ, RZ, R32 ;  /* 0x000000ffff7c7224 */ /* 0x000fe200078e0020 */
[----:B------:R-:W-:Y:S01]  /*1fd0*/  ULDC.64 UR4, c[0x0][0x1e0] ;  /* 0x0000780000047ab9 */ /* 0x000fe20000000a00 */
[----:B------:R-:W-:Y:S01]  /*1fe0*/  IMAD.MOV.U32 R125, RZ, RZ, R33 ;  /* 0x000000ffff7d7224 */ /* 0x000fe200078e0021 */
[----:B------:R-:W-:Y:S01]  /*1ff0*/  UIMAD.WIDE.U32 UR28, UR25, UR4, URZ ;  /* 0x00000004191c72a5 */ /* 0x000fe2000f8e003f */
[----:B------:R-:W-:Y:S01]  /*2000*/  IMAD.MOV.U32 R124, RZ, RZ, R30 ;  /* 0x000000ffff7c7224 */ /* 0x000fe200078e001e */
[----:B------:R-:W-:Y:S01]  /*2010*/  UIMAD UR25, UR25, UR5, URZ ;  /* 0x00000005191972a4 */ /* 0x000fe2000f8e023f */
[----:B------:R-:W-:Y:S01]  /*2020*/  IMAD.U32 R119, RZ, RZ, UR24 ;  /* 0x00000018ff777e24 */ /* 0x000fe2000f8e00ff */
[----:B------:R-:W-:Y:S01]  /*2030*/  UIADD3 UR14, UR13, -0x1, URZ ;  /* 0xffffffff0d0e7890 */ /* 0x000fe2000fffe03f */
[----:B------:R-:W-:Y:S01]  /*2040*/  SHF.R.S32.HI R11, RZ, 0x4, R27 ;  /* 0x00000004ff0b7819 */ /* 0x000fe2000001141b */
[----:B------:R-:W-:Y:S01]  /*2050*/  UIADD3 UR25, UR29, UR25, URZ ;  /* 0x000000191d197290 */ /* 0x000fe2000fffe03f */
[----:B------:R-:W-:Y:S01]  /*2060*/  @!P1 SHF.R.S32.HI R0, RZ, 0x1f, R19 ;  /* 0x0000001fff009819 */ /* 0x000fe20000011413 */
[----:B------:R-:W-:Y:S01]  /*2070*/  IMAD.U32 R8, RZ, RZ, UR28 ;  /* 0x0000001cff087e24 */ /* 0x000fe2000f8e00ff */
[----:B------:R-:W-:Y:S01]  /*2080*/  IADD3 R24, R119, UR9, -R20 ;  /* 0x0000000977187c10 */ /* 0x000fe2000fffe814 */
[----:B------:R-:W-:Y:S01]  /*2090*/  USHF.R.S32.HI UR11, URZ, 0x1f, UR14 ;  /* 0x0000001f3f0b7899 */ /* 0x000fe2000801140e */
[----:B------:R-:W-:Y:S01]  /*20a0*/  @!P1 LEA.HI R0, R0, R19, RZ, 0x3 ;  /* 0x0000001300009211 */ /* 0x000fe200078f18ff */
[----:B------:R-:W-:Y:S01]  /*20b0*/  UIMAD UR6, UR25, UR14, URZ ;  /* 0x0000000e190672a4 */ /* 0x000fe2000f8e023f */
[----:B------:R-:W-:Y:S01]  /*20c0*/  ISETP.GE.AND P5, PT, R24, 0x11, PT ;  /* 0x000000111800780c */ /* 0x000fe20003fa6270 */
[----:B------:R-:W-:Y:S01]  /*20d0*/  IMAD.MOV.U32 R118, RZ, RZ, R8 ;  /* 0x000000ffff767224 */ /* 0x000fe200078e0008 */
[C---:B-1----:R-:W-:Y:S01]  /*20e0*/  @!P1 LEA R6, P2, R15.reuse, R4, 0x1 ;  /* 0x000000040f069211 */ /* 0x042fe200078408ff */
[----:B------:R-:W-:Y:S01]  /*20f0*/  UIMAD UR6, UR11, UR28, UR6 ;  /* 0x0000001c0b0672a4 */ /* 0x000fe2000f8e0206 */
[----:B------:R-:W-:Y:S01]  /*2100*/  @!P1 LOP3.LUT R0, R0, 0xfffffff8, RZ, 0xc0, !PT ;  /* 0xfffffff800009812 */ /* 0x000fe200078ec0ff */
[----:B------:R-:W-:Y:S01]  /*2110*/  IMAD.U32 R9, RZ, RZ, UR29 ;  /* 0x0000001dff097e24 */ /* 0x000fe2000f8e00ff */
[----:B----4-:R-:W-:Y:S01]  /*2120*/  @!P1 LEA.HI.X R7, R15, R5, R13, 0x1, P2 ;  /* 0x000000050f079211 */ /* 0x010fe200010f0c0d */
[----:B------:R-:W-:Y:S01]  /*2130*/  UIMAD.WIDE.U32 UR18, UR4, 0x20, URZ ;  /* 0x00000020041278a5 */ /* 0x000fe2000f8e003f */
[----:B------:R-:W-:Y:S01]  /*2140*/  ISETP.GE.AND P2, PT, R24, 0x21, PT ;  /* 0x000000211800780c */ /* 0x000fe20003f46270 */
[----:B------:R-:W-:Y:S01]  /*2150*/  @!P1 IMAD.WIDE R4, R0, 0x2, R4 ;  /* 0x0000000200049825 */ /* 0x000fe200078e0204 */
[----:B------:R-:W-:Y:S01]  /*2160*/  USHF.L.U32 UR10, UR5, 0x5, URZ ;  /* 0x00000005050a7899 */ /* 0x000fe2000800063f */
[----:B------:R-:W-:Y:S01]  /*2170*/  @!PT LDS RZ, [RZ] ;  /* 0x00000000fffff984 */ /* 0x000fe20000000800 */
[----:B------:R1:W-:Y:S01]  /*2180*/  @!P1 LDGSTS.E.BYPASS.LTC128B.128 [R243+0xb880], [R6.64], !P6 ;  /* 0x0b88000006f39fae */ /* 0x0003e2000f101d54 */
[----:B------:R-:W-:Y:S01]  /*2190*/  ISETP.GE.AND P6, PT, R24, 0x1, PT ;  /* 0x000000011800780c */ /* 0x000fe20003fc6270 */
[----:B------:R-:W-:Y:S01]  /*21a0*/  IMAD.U32 R9, RZ, RZ, UR5 ;  /* 0x00000005ff097e24 */ /* 0x000fe2000f8e00ff */
[----:B------:R-:W-:Y:S01]  /*21b0*/  UIADD3 UR10, UR19, UR10, URZ ;  /* 0x0000000a130a7290 */ /* 0x000fe2000fffe03f */
[----:B------:R4:W-:Y:S01]  /*21c0*/  @!P1 LDGSTS.E.BYPASS.LTC128B.128 [R243+0xf880], [R4.64], !P0 ;  /* 0x0f88000004f39fae */ /* 0x0009e2000c101d54 */
[----:B------:R-:W-:Y:S01]  /*21d0*/  LEA.HI R12, R27, R11, RZ, 0x1 ;  /* 0x0000000b1b0c7211 */ /* 0x000fe200078f08ff */
[----:B------:R-:W-:Y:S01]  /*21e0*/  IMAD.MOV.U32 R72, RZ, RZ, R28 ;  /* 0x000000ffff487224 */ /* 0x000fe200078e001c */
[----:B------:R-:W-:Y:S01]  /*21f0*/  LEA.HI R121, R122, R123, RZ, 0x5 ;  /* 0x0000007b7a797211 */ /* 0x000fe200078f28ff */
[----:B------:R-:W0:Y:S01]  /*2200*/  LDGDEPBAR ;  /* 0x00000000000079af */ /* 0x000e220000000000 */
[----:B------:R-:W-:Y:S01]  /*2210*/  IMAD.MOV.U32 R73, RZ, RZ, R29 ;  /* 0x000000ffff497224 */ /* 0x000fe200078e001d */
[----:B------:R-:W-:Y:S01]  /*2220*/  UISETP.GT.AND UP0, UPT, UR14, UR8, UPT ;  /* 0x000000080e00728c */ /* 0x000fe2000bf04270 */
[----:B------:R-:W-:Y:S01]  /*2230*/  SHF.R.S32.HI R120, RZ, 0x5, R121 ;  /* 0x00000005ff787819 */ /* 0x000fe20000011479 */
[----:B------:R-:W-:Y:S01]  /*2240*/  IMAD.MOV.U32 R72, RZ, RZ, R74 ;  /* 0x000000ffff487224 */ /* 0x000fe200078e004a */
[----:B------:R-:W-:Y:S04]  /*2250*/  STL.64 [R1+0x30], R124 ;  /* 0x0000307c01007387 */ /* 0x000fe80000100a00 */
[----:B------:R-:W-:Y:S01]  /*2260*/  STL.64 [R1+0x20], R72 ;  /* 0x0000204801007387 */ /* 0x000fe20000100a00 */
[----:B-1----:R-:W-:-:S02]  /*2270*/  IMAD.U32 R6, RZ, RZ, UR4 ;  /* 0x00000004ff067e24 */ /* 0x002fc4000f8e00ff */
[----:B----4-:R-:W-:-:S05]  /*2280*/  IMAD.WIDE.U32 R4, R118, UR14, R124 ;  /* 0x0000000e76047c25 */ /* 0x010fca000f8e007c */
[----:B------:R-:W-:Y:S01]  /*2290*/  IADD3 R0, R5, UR6, RZ ;  /* 0x0000000605007c10 */ /* 0x000fe2000fffe0ff */
[----:B------:R-:W-:Y:S01]  /*22a0*/  ULDC.64 UR6, c[0x0][0x208] ;  /* 0x0000820000067ab9 */ /* 0x000fe20000000a00 */
[----:B------:R-:W-:Y:S01]  /*22b0*/  BAR.SYNC.DEFER_BLOCKING 0x0 ;  /* 0x0000000000007b1d */ /* 0x000fe20000010000 */
[----:B------:R-:W-:Y:S01]  /*22c0*/  @P5 LEA R7, P0, R6, R4, 0x4 ;  /* 0x0000000406075211 */ /* 0x000fe200078020ff */
[----:B------:R-:W-:Y:S01]  /*22d0*/  UIMAD UR11, UR11, UR6, URZ ;  /* 0x000000060b0b72a4 */ /* 0x000fe2000f8e023f */
[----:B------:R-:W-:Y:S01]  /*22e0*/  @P6 LEA R8, P1, R4, c[0x0][0x1c8], 0x1 ;  /* 0x0000720004086a11 */ /* 0x000fe200078208ff */
[----:B------:R-:W-:Y:S01]  /*22f0*/  UIMAD.WIDE.U32 UR26, UR14, UR6, URZ ;  /* 0x000000060e1a72a5 */ /* 0x000fe2000f8e003f */
[----:B------:R-:W-:Y:S01]  /*2300*/  @P5 LEA.HI.X R10, R6, R0, R9, 0x4, P0 ;  /* 0x00000000060a5211 */ /* 0x000fe200000f2409 */
[----:B------:R-:W-:Y:S01]  /*2310*/  UIMAD UR11, UR14, UR7, UR11 ;  /* 0x000000070e0b72a4 */ /* 0x000fe2000f8e020b */
[C---:B------:R-:W-:Y:S01]  /*2320*/  @P2 IADD3 R5, P0, R4.reuse, UR18, RZ ;  /* 0x0000001204052c10 */ /* 0x040fe2000ff1e0ff */
[----:B------:R-:W-:Y:S01]  /*2330*/  USHF.L.U32 UR12, UR6, 0x5, URZ ;  /* 0x00000005060c7899 */ /* 0x000fe2000800063f */
[----:B------:R-:W-:-:S02]  /*2340*/  @P6 LEA.HI.X R9, R4, c[0x0][0x1cc], R0, 0x1, P1 ;  /* 0x0000730004096a11 */ /* 0x000fc400008f0c00 */
[----:B------:R-:W-:Y:S02]  /*2350*/  @P5 LEA R6, P1, R7, c[0x0][0x1c8], 0x1 ;  /* 0x0000720007065a11 */ /* 0x000fe400078208ff */
[----:B------:R-:W-:Y:S02]  /*2360*/  @P2 IADD3.X R0, R0, UR10, RZ, P0, !PT ;  /* 0x0000000a00002c10 */ /* 0x000fe400087fe4ff */
[----:B------:R-:W-:Y:S02]  /*2370*/  @P2 LEA R4, P0, R5, c[0x0][0x1c8], 0x1 ;  /* 0x0000720005042a11 */ /* 0x000fe400078008ff */
[----:B------:R-:W-:Y:S02]  /*2380*/  @P5 LEA.HI.X R7, R7, c[0x0][0x1cc], R10, 0x1, P1 ;  /* 0x0000730007075a11 */ /* 0x000fe400008f0c0a */
[----:B------:R-:W-:Y:S01]  /*2390*/  @P2 LEA.HI.X R5, R5, c[0x0][0x1cc], R0, 0x1, P0 ;  /* 0x0000730005052a11 */ /* 0x000fe200000f0c00 */
[----:B------:R-:W-:Y:S01]  /*23a0*/  IMAD.SHL.U32 R0, R25, 0x40, RZ ;  /* 0x0000004019007824 */ /* 0x000fe200078e00ff */
[----:B------:R-:W-:-:S02]  /*23b0*/  LOP3.LUT R10, R12, 0xfffffffe, RZ, 0xc0, !PT ;  /* 0xfffffffe0c0a7812 */ /* 0x000fc400078ec0ff */
[----:B------:R-:W-:Y:S01]  /*23c0*/  LOP3.LUT P0, RZ, R25, 0x2, RZ, 0xc0, !PT ;  /* 0x0000000219ff7812 */ /* 0x000fe2000780c0ff */
[----:B------:R-:W-:Y:S01]  /*23d0*/  @!PT LDS RZ, [RZ] ;  /* 0x00000000fffff984 */ /* 0x000fe20000000800 */
[----:B------:R-:W-:Y:S01]  /*23e0*/  @!PT LDS RZ, [RZ] ;  /* 0x00000000fffff984 */ /* 0x000fe20000000800 */
[----:B------:R-:W-:Y:S01]  /*23f0*/  @!PT LDS RZ, [RZ] ;  /* 0x00000000fffff984 */ /* 0x000fe20000000800 */
[----:B------:R1:W-:Y:S01]  /*2400*/  @P6 LDGSTS.E.BYPASS.LTC128B.128 [R243+0x5080], [R8.64], !P4 ;  /* 0x0508000008f36fae */ /* 0x0003e2000e101d54 */
[----:B------:R-:W-:Y:S01]  /*2410*/  LOP3.LUT R0, R0, 0x1c0, RZ, 0xc0, !PT ;  /* 0x000001c000007812 */ /* 0x000fe200078ec0ff */
[----:B------:R-:W-:Y:S01]  /*2420*/  IMAD.IADD R10, R11, 0x1, -R10 ;  /* 0x000000010b0a7824 */ /* 0x000fe200078e0a0a */
[C---:B------:R-:W-:Y:S01]  /*2430*/  ISETP.LT.OR P1, PT, R24.reuse, 0x1, P4 ;  /* 0x000000011800780c */ /* 0x040fe20002721670 */
[----:B------:R1:W-:Y:S01]  /*2440*/  @P6 LDGSTS.E.BYPASS.LTC128B.128 [R243+0x6880], [R8.64+0x80], !P3 ;  /* 0x0688008008f36fae */ /* 0x0003e2000d901d54 */
[----:B------:R-:W-:-:S03]  /*2450*/  ISETP.LT.OR P6, PT, R24, 0x1, P3 ;  /* 0x000000011800780c */ /* 0x000fc60001fc1670 */
[----:B------:R4:W-:Y:S04]  /*2460*/  @P5 LDGSTS.E.BYPASS.LTC128B.128 [R243+0x5880], [R6.64], !P4 ;  /* 0x0588000006f35fae */ /* 0x0009e8000e101d54 */
[----:B------:R4:W-:Y:S04]  /*2470*/  @P5 LDGSTS.E.BYPASS.LTC128B.128 [R243+0x7080], [R6.64+0x80], !P3 ;  /* 0x0708008006f35fae */ /* 0x0009e8000d901d54 */
[----:B------:R5:W-:Y:S04]  /*2480*/  @P2 LDGSTS.E.BYPASS.LTC128B.128 [R243+0x6080], [R4.64], !P4 ;  /* 0x0608000004f32fae */ /* 0x000be8000e101d54 */
[----:B------:R5:W-:Y:S04]  /*2490*/  @P2 LDGSTS.E.BYPASS.LTC128B.128 [R243+0x7880], [R4.64+0x80], !P3 ;  /* 0x0788008004f32fae */ /* 0x000be8000d901d54 */
[----:B------:R-:W0:Y:S01]  /*24a0*/  LDGDEPBAR ;  /* 0x00000000000079af */ /* 0x000e220000000000 */
[----:B----4-:R-:W-:-:S02]  /*24b0*/  IMAD.SHL.U32 R6, R23, 0x40, RZ ;  /* 0x0000004017067824 */ /* 0x010fc400078e00ff */
[----:B------:R-:W-:-:S05]  /*24c0*/  IMAD.SHL.U32 R7, R20, 0x8, RZ ;  /* 0x0000000814077824 */ /* 0x000fca00078e00ff */
[----:B------:R-:W-:Y:S01]  /*24d0*/  LOP3.LUT R7, R0, 0x8, R7, 0xf8, !PT ;  /* 0x0000000800077812 */ /* 0x000fe200078ef807 */
[----:B-----5:R-:W-:Y:S01]  /*24e0*/  IMAD.SHL.U32 R5, R26, 0x40, RZ ;  /* 0x000000401a057824 */ /* 0x020fe200078e00ff */
[----:B------:R-:W-:-:S04]  /*24f0*/  DEPBAR.LE SB0, 0x1 ;  /* 0x000080400000791a */ /* 0x000fc80000000000 */
[----:B------:R-:W-:Y:S01]  /*2500*/  LOP3.LUT R4, R6, 0x1c0, RZ, 0xc0, !PT ;  /* 0x000001c006047812 */ /* 0x000fe200078ec0ff */
[----:B------:R-:W-:-:S04]  /*2510*/  DEPBAR.LE SB0, 0x0 ;  /* 0x000080000000791a */ /* 0x000fc80000000000 */
[----:B------:R-:W-:Y:S01]  /*2520*/  IMAD.SHL.U32 R6, R10, 0x8, RZ ;  /* 0x000000080a067824 */ /* 0x000fe200078e00ff */
[----:B------:R-:W-:Y:S02]  /*2530*/  LOP3.LUT R117, R5, 0xfffffe00, RZ, 0xc0, !PT ;  /* 0xfffffe0005757812 */ /* 0x000fe400078ec0ff */
[----:B------:R-:W-:Y:S02]  /*2540*/  SHF.R.U32.HI R0, RZ, 0x3, R0 ;  /* 0x00000003ff007819 */ /* 0x000fe40000011600 */
[----:B------:R-:W-:Y:S02]  /*2550*/  LOP3.LUT R5, R4, 0x8, R6, 0xf8, !PT ;  /* 0x0000000804057812 */ /* 0x000fe400078ef806 */
[----:B------:R-:W-:Y:S02]  /*2560*/  SHF.R.U32.HI R4, RZ, 0x3, R4 ;  /* 0x00000003ff047819 */ /* 0x000fe40000011604 */
[----:B------:R-:W-:Y:S02]  /*2570*/  LOP3.LUT R0, R7, R0, RZ, 0x3c, !PT ;  /* 0x0000000007007212 */ /* 0x000fe400078e3cff */
[----:B------:R-:W-:Y:S01]  /*2580*/  LOP3.LUT R116, R5, R4, RZ, 0x3c, !PT ;  /* 0x0000000405747212 */ /* 0x000fe200078e3cff */
[----:B------:R-:W-:-:S02]  /*2590*/  IMAD R4, R120, 0x400, R117 ;  /* 0x0000040078047824 */ /* 0x000fc400078e0275 */
[----:B------:R-:W-:Y:S02]  /*25a0*/  IMAD R0, R10, 0x200, R0 ;  /* 0x000002000a007824 */ /* 0x000fe400078e0200 */
[----:B------:R-:W-:Y:S02]  /*25b0*/  IMAD.IADD R4, R116, 0x1, R4 ;  /* 0x0000000174047824 */ /* 0x000fe400078e0204 */
[----:B------:R-:W-:Y:S01]  /*25c0*/  IMAD.SHL.U32 R224, R0, 0x2, RZ ;  /* 0x0000000200e07824 */ /* 0x000fe200078e00ff */
[----:B------:R-:W-:Y:S01]  /*25d0*/  BAR.SYNC.DEFER_BLOCKING 0x0 ;  /* 0x0000000000007b1d */ /* 0x000fe20000010000 */
[----:B------:R-:W-:-:S03]  /*25e0*/  IMAD.SHL.U32 R231, R4, 0x2, RZ ;  /* 0x0000000204e77824 */ /* 0x000fc600078e00ff */
[C---:B------:R-:W-:Y:S01]  /*25f0*/  IADD3 R0, R224.reuse, 0x5080, RZ ;  /* 0x00005080e0007810 */ /* 0x040fe20007ffe0ff */
[C-C-:B------:R-:W-:Y:S01]  /*2600*/  IMAD R233, R3.reuse, 0x2, R231.reuse ;  /* 0x0000000203e97824 */ /* 0x140fe200078e02e7 */
[----:B------:R-:W-:Y:S01]  /*2610*/  IADD3 R235, R224, 0x50a0, RZ ;  /* 0x000050a0e0eb7810 */ /* 0x000fe20007ffe0ff */
[----:B------:R-:W-:Y:S01]  /*2620*/  IMAD R232, R2, 0x2, R231 ;  /* 0x0000000202e87824 */ /* 0x000fe200078e02e7 */
[----:B------:R-:W-:Y:S01]  /*2630*/  @P0 IADD3 R235, R0, -0x20, RZ ;  /* 0xffffffe000eb0810 */ /* 0x000fe20007ffe0ff */
[----:B------:R-:W-:Y:S02]  /*2640*/  IMAD R234, R2, 0x2, R233 ;  /* 0x0000000202ea7824 */ /* 0x000fe400078e02e9 */
[----:B------:R-:W-:Y:S01]  /*2650*/  IMAD R236, R3, 0x2, R232 ;  /* 0x0000000203ec7824 */ /* 0x000fe200078e02e8 */
[C---:B------:R-:W-:Y:S02]  /*2660*/  IADD3 R241, R235.reuse, 0x800, RZ ;  /* 0x00000800ebf17810 */ /* 0x040fe40007ffe0ff */
[----:B------:R-:W-:-:S02]  /*2670*/  IADD3 R240, R235, 0x1000, RZ ;  /* 0x00001000ebf07810 */ /* 0x000fc40007ffe0ff */
[C---:B------:R-:W-:Y:S02]  /*2680*/  IADD3 R239, R235.reuse, 0x1800, RZ ;  /* 0x00001800ebef7810 */ /* 0x040fe40007ffe0ff */
[C---:B------:R-:W-:Y:S02]  /*2690*/  IADD3 R238, R235.reuse, 0x2000, RZ ;  /* 0x00002000ebee7810 */ /* 0x040fe40007ffe0ff */
[----:B------:R-:W-:Y:S01]  /*26a0*/  IADD3 R237, R235, 0x2800, RZ ;  /* 0x00002800ebed7810 */ /* 0x000fe20007ffe0ff */
[----:B-1----:R-:W-:Y:S04]  /*26b0*/  LDSM.16.M88.4 R8, [R231+0x8080] ;  /* 0x00808000e708783b */ /* 0x002fe80000000200 */
[----:B------:R-:W-:Y:S04]  /*26c0*/  LDSM.16.M88.4 R4, [R231+0xa080] ;  /* 0x00a08000e704783b */ /* 0x000fe80000000200 */
[----:B--23--:R-:W1:Y:S04]  /*26d0*/  LDSM.16.M88.4 R16, [R224+0x5880] ;  /* 0x00588000e010783b */ /* 0x00ce680000000200 */
[----:B------:R-:W2:Y:S04]  /*26e0*/  LDSM.16.M88.4 R12, [R224+0x5080] ;  /* 0x00508000e00c783b */ /* 0x000ea80000000200 */
[----:B------:R-:W3:Y:S04]  /*26f0*/  LDSM.16.M88.4 R20, [R224+0x6080] ;  /* 0x00608000e014783b */ /* 0x000ee80000000200 */
[----:B------:R-:W-:Y:S04]  /*2700*/  LDSM.16.M88.4 R36, [R235] ;  /* 0x00000000eb24783b */ /* 0x000fe80000000200 */
[----:B------:R-:W-:Y:S04]  /*2710*/  LDSM.16.M88.4 R48, [R235+0x1000] ;  /* 0x00100000eb30783b */ /* 0x000fe80000000200 */
[----:B------:R-:W-:Y:S01]  /*2720*/  LDSM.16.M88.4 R40, [R235+0x800] ;  /* 0x00080000eb28783b */ /* 0x000fe20000000200 */
[-C--:B-1----:R-:W-:Y:S08]  /*2730*/  HMMA.16816.F32 R64, R8, R16.reuse, RZ ;  /* 0x000000100840723c */ /* 0x082ff000000018ff */
[----:B------:R-:W-:Y:S07]  /*2740*/  HMMA.16816.F32 R44, R4, R16, RZ ;  /* 0x00000010042c723c */ /* 0x000fee00000018ff */
[----:B------:R-:W-:Y:S01]  /*2750*/  IMAD.U32 R16, RZ, RZ, UR26 ;  /* 0x0000001aff107e24 */ /* 0x000fe2000f8e00ff */
[----:B--2---:R-:W-:Y:S01]  /*2760*/  HMMA.16816.F32 R68, R8, R12, RZ ;  /* 0x0000000c0844723c */ /* 0x004fe200000018ff */
[----:B------:R-:W-:Y:S01]  /*2770*/  UIADD3 UR26, UR27, UR11, URZ ;  /* 0x0000000b1b1a7290 */ /* 0x000fe2000fffe03f */
[----:B------:R-:W-:-:S02]  /*2780*/  IMAD.U32 R17, RZ, RZ, UR27 ;  /* 0x0000001bff117e24 */ /* 0x000fc4000f8e00ff */
[----:B------:R-:W-:Y:S02]  /*2790*/  UMOV UR11, 0x5 ;  /* 0x00000005000b7882 */ /* 0x000fe40000000000 */
[----:B------:R-:W-:Y:S02]  /*27a0*/  UIMAD UR26, UR26, 0x30, URZ ;  /* 0x000000301a1a78a4 */ /* 0x000fe4000f8e023f */
[----:B------:R-:W-:Y:S01]  /*27b0*/  HMMA.16816.F32 R32, R4, R12, RZ ;  /* 0x0000000c0420723c */ /* 0x000fe200000018ff */
[----:B------:R-:W-:-:S07]  /*27c0*/  USHF.L.U64.HI UR11, UR6, UR11, UR7 ;  /* 0x0000000b060b7299 */ /* 0x000fce0008010207 */
[-C--:B------:R-:W-:Y:S08]  /*27d0*/  HMMA.16816.F32 R56, R4, R14.reuse, RZ ;  /* 0x0000000e0438723c */ /* 0x080ff000000018ff */
[----:B------:R-:W-:Y:S01]  /*27e0*/  HMMA.16816.F32 R88, R8, R14, RZ ;  /* 0x0000000e0858723c */ /* 0x000fe200000018ff */
[----:B------:R-:W1:Y:S07]  /*27f0*/  LDSM.16.M88.4 R12, [R233+0xa080] ;  /* 0x00a08000e90c783b */ /* 0x000e6e0000000200 */
[C---:B------:R-:W-:Y:S08]  /*2800*/  HMMA.16816.F32 R52, R4.reuse, R18, RZ ;  /* 0x000000120434723c */ /* 0x040ff000000018ff */
[C---:B---3--:R-:W-:Y:S08]  /*2810*/  HMMA.16816.F32 R28, R4.reuse, R20, RZ ;  /* 0x00000014041c723c */ /* 0x048ff000000018ff */
[----:B------:R-:W-:Y:S07]  /*2820*/  HMMA.16816.F32 R60, R4, R22, RZ ;  /* 0x00000016043c723c */ /* 0x000fee00000018ff */
[----:B------:R-:W-:Y:S01]  /*2830*/  IMAD.WIDE.U32 R6, R16, 0x30, R72 ;  /* 0x0000003010067825 */ /* 0x000fe200078e0048 */
[----:B------:R-:W-:Y:S01]  /*2840*/  HMMA.16816.F32 R92, R8, R18, RZ ;  /* 0x00000012085c723c */ /* 0x000fe200000018ff */
[----:B------:R-:W2:Y:S03]  /*2850*/  LDSM.16.M88.4 R16, [R233+0x8080] ;  /* 0x00808000e910783b */ /* 0x000ea60000000200 */
[----:B------:R-:W-:-:S02]  /*2860*/  LEA R4, P0, R6, c[0x0][0x1f8], 0x1 ;  /* 0x00007e0006047a11 */ /* 0x000fc400078008ff */
[----:B------:R-:W-:Y:S02]  /*2870*/  IADD3 R0, R7, UR26, RZ ;  /* 0x0000001a07007c10 */ /* 0x000fe4000fffe0ff */
[C---:B------:R-:W-:Y:S02]  /*2880*/  HMMA.16816.F32 R80, R8.reuse, R20, RZ ;  /* 0x000000140850723c */ /* 0x040fe400000018ff */
[----:B------:R-:W-:Y:S01]  /*2890*/  LEA.HI.X R5, R6, c[0x0][0x1fc], R0, 0x1, P0 ;  /* 0x00007f0006057a11 */ /* 0x000fe200000f0c00 */
[----:B------:R-:W-:Y:S01]  /*28a0*/  IMAD.U32 R0, RZ, RZ, UR12 ;  /* 0x0000000cff007e24 */ /* 0x000fe2000f8e00ff */
[----:B------:R-:W-:Y:S02]  /*28b0*/  IADD3 R6, P2, R4, UR12, RZ ;  /* 0x0000000c04067c10 */ /* 0x000fe4000ff5e0ff */
[----:B------:R-:W-:Y:S01]  /*28c0*/  ISETP.LT.OR P0, PT, R24, 0x11, P4 ;  /* 0x000000111800780c */ /* 0x000fe20002701670 */
[----:B------:R-:W-:Y:S01]  /*28d0*/  @!PT LDS RZ, [RZ] ;  /* 0x00000000fffff984 */ /* 0x000fe20000000800 */
[----:B------:R-:W-:Y:S01]  /*28e0*/  @!PT LDS RZ, [RZ] ;  /* 0x00000000fffff984 */ /* 0x000fe20000000800 */
[----:B------:R-:W-:Y:S01]  /*28f0*/  @!PT LDS RZ, [RZ] ;  /* 0x00000000fffff984 */ /* 0x000fe20000000800 */
[----:B------:R3:W-:Y:S01]  /*2900*/  LDGSTS.E.BYPASS.LTC128B.128 [R243+0x2080], [R4.64], !P1 ;  /* 0x0208000004f37fae */ /* 0x0007e2000c901d54 */
[----:B------:R-:W-:Y:S01]  /*2910*/  HMMA.16816.F32 R20, R8, R22, RZ ;  /* 0x000000160814723c */ /* 0x000fe200000018ff */
[----:B------:R-:W-:-:S02]  /*2920*/  IADD3.X R7, R5, UR11, RZ, P2, !PT ;  /* 0x0000000b05077c10 */ /* 0x000fc400097fe4ff */
[----:B------:R3:W-:Y:S01]  /*2930*/  LDGSTS.E.BYPASS.LTC128B.128 [R243+0x3880], [R4.64+0x80], !P6 ;  /* 0x0388008004f37fae */ /* 0x0007e2000f101d54 */
[----:B------:R-:W-:Y:S02]  /*2940*/  ISETP.LT.OR P6, PT, R24, 0x11, P3 ;  /* 0x000000111800780c */ /* 0x000fe40001fc1670 */
[----:B------:R-:W-:Y:S02]  /*2950*/  LOP3.LUT P1, RZ, R25, 0x4, RZ, 0xc0, !PT ;  /* 0x0000000419ff7812 */ /* 0x000fe4000782c0ff */
[----:B------:R-:W-:Y:S01]  /*2960*/  IADD3 R8, P5, P2, R0, 0x80, R4 ;  /* 0x0000008000087810 */ /* 0x000fe20007abe004 */
[----:B------:R-:W-:Y:S01]  /*2970*/  IMAD.MOV.U32 R0, RZ, RZ, 0x40 ;  /* 0x00000040ff007424 */ /* 0x000fe200078e00ff */
[----:B-1----:R-:W-:Y:S01]  /*2980*/  HMMA.16816.F32 R104, R12, R36, R32 ;  /* 0x000000240c68723c */ /* 0x002fe20000001820 */
[----:B------:R1:W-:Y:S01]  /*2990*/  LDGSTS.E.BYPASS.LTC128B.128 [R243+0x2880], [R6.64], !P0 ;  /* 0x0288000006f37fae */ /* 0x0003e2000c101d54 */
[----:B------:R-:W-:Y:S02]  /*29a0*/  IADD3.X R9, RZ, UR11, R5, P5, P2 ;  /* 0x0000000bff097c10 */ /* 0x000fe4000afe4405 */
[----:B------:R-:W-:-:S02]  /*29b0*/  ISETP.LT.OR P5, PT, R24, 0x21, P4 ;  /* 0x000000211800780c */ /* 0x000fc400027a1670 */
[----:B------:R-:W-:Y:S01]  /*29c0*/  ISETP.LT.OR P2, PT, R24, 0x21, P3 ;  /* 0x000000211800780c */ /* 0x000fe20001f41670 */
[----:B------:R4:W-:Y:S01]  /*29d0*/  LDGSTS.E.BYPASS.LTC128B.128 [R243+0x4080], [R8.64], !P6 ;  /* 0x0408000008f37fae */ /* 0x0009e2000f101d54 */
[----:B------:R-:W-:Y:S01]  /*29e0*/  SEL R0, R0, 0xffffffc0, !P1 ;  /* 0xffffffc000007807 */ /* 0x000fe20004800000 */
[C---:B------:R-:W-:Y:S04]  /*29f0*/  HMMA.16816.F32 R96, R12.reuse, R48, R28 ;  /* 0x000000300c60723c */ /* 0x040fe8000000181c */
[----:B------:R-:W-:Y:S02]  /*2a00*/  IMAD.IADD R230, R224, 0x1, R0 ;  /* 0x00000001e0e67824 */ /* 0x000fe400078e0200 */
[----:B------:R-:W-:Y:S01]  /*2a10*/  IMAD.IADD R229, R0, 0x1, R235 ;  /* 0x0000000100e57824 */ /* 0x000fe200078e02eb */
[----:B------:R-:W-:Y:S01]  /*2a20*/  LOP3.LUT R0, R116, R117, RZ, 0xfc, !PT ;  /* 0x0000007574007212 */ /* 0x000fe200078efcff */
[----:B------:R-:W-:Y:S01]  /*2a30*/  HMMA.16816.F32 R100, R12, R40, R44 ;  /* 0x000000280c64723c */ /* 0x000fe2000000182c */
[----:B---3--:R-:W-:-:S04]  /*2a40*/  IADD3 R4, P0, R6, UR12, RZ ;  /* 0x0000000c06047c10 */ /* 0x008fc8000ff1e0ff */
[----:B------:R-:W-:-:S03]  /*2a50*/  IADD3.X R5, R7, UR11, RZ, P0, !PT ;  /* 0x0000000b07057c10 */ /* 0x000fc600087fe4ff */
[C---:B------:R-:W-:Y:S01]  /*2a60*/  HMMA.16816.F32 R84, R12.reuse, R38, R56 ;  /* 0x000000260c54723c */ /* 0x040fe20000001838 */
[----:B------:R-:W-:Y:S01]  /*2a70*/  PLOP3.LUT P0, PT, PT, PT, UP0, 0x80, 0x0 ;  /* 0x000000000000781c */ /* 0x000fe20003f0f008 */
[----:B------:R1:W-:Y:S04]  /*2a80*/  LDGSTS.E.BYPASS.LTC128B.128 [R243+0x3080], [R4.64], !P5 ;  /* 0x0308000004f37fae */ /* 0x0003e8000e901d54 */
[----:B------:R1:W-:Y:S02]  /*2a90*/  LDGSTS.E.BYPASS.LTC128B.128 [R243+0x4880], [R4.64+0x80], !P2 ;  /* 0x0488008004f37fae */ /* 0x0003e4000d101d54 */
[C---:B------:R-:W-:Y:S02]  /*2aa0*/  HMMA.16816.F32 R76, R12.reuse, R42, R52 ;  /* 0x0000002a0c4c723c */ /* 0x040fe40000001834 */
[----:B----4-:R-:W-:Y:S04]  /*2ab0*/  LDSM.16.M88.4 R8, [R232+0xa080] ;  /* 0x00a08000e808783b */ /* 0x010fe80000000200 */
[----:B------:R-:W3:Y:S02]  /*2ac0*/  LDSM.16.M88.4 R24, [R230+0x5880] ;  /* 0x00588000e618783b */ /* 0x000ee40000000200 */
[----:B------:R-:W-:Y:S02]  /*2ad0*/  HMMA.16816.F32 R72, R12, R50, R60 ;  /* 0x000000320c48723c */ /* 0x000fe4000000183c */
[----:B------:R-:W4:Y:S04]  /*2ae0*/  LDSM.16.M88.4 R28, [R230+0x5080] ;  /* 0x00508000e61c783b */ /* 0x000f280000000200 */
[----:B------:R-:W5:Y:S02]  /*2af0*/  LDSM.16.M88.4 R32, [R230+0x6080] ;  /* 0x00608000e620783b */ /* 0x000f640000000200 */
[C---:B--2---:R-:W-:Y:S02]  /*2b00*/  HMMA.16816.F32 R68, R16.reuse, R36, R68 ;  /* 0x000000241044723c */ /* 0x044fe40000001844 */
[----:B------:R-:W2:Y:S04]  /*2b10*/  LDSM.16.M88.4 R12, [R232+0x8080] ;  /* 0x00808000e80c783b */ /* 0x000ea80000000200 */
[----:B------:R-:W-:Y:S02]  /*2b20*/  LDSM.16.M88.4 R60, [R229+0x800] ;  /* 0x00080000e53c783b */ /* 0x000fe40000000200 */
[C---:B------:R-:W-:Y:S02]  /*2b30*/  HMMA.16816.F32 R64, R16.reuse, R40, R64 ;  /* 0x000000281040723c */ /* 0x040fe40000001840 */
[----:B-1----:R-:W-:Y:S04]  /*2b40*/  LDSM.16.M88.4 R4, [R234+0xa080] ;  /* 0x00a08000ea04783b */ /* 0x002fe80000000200 */
[----:B------:R-:W-:Y:S02]  /*2b50*/  LDSM.16.M88.4 R56, [R229+0x1000] ;  /* 0x00100000e538783b */ /* 0x000fe40000000200 */
[C---:B------:R-:W-:Y:S02]  /*2b60*/  HMMA.16816.F32 R52, R16.reuse, R48, R80 ;  /* 0x000000301034723c */ /* 0x040fe40000001850 */
[----:B------:R-:W0:Y:S06]  /*2b70*/  LDGDEPBAR ;  /* 0x00000000000079af */ /* 0x000e2c0000000000 */
[C---:B------:R-:W-:Y:S01]  /*2b80*/  HMMA.16816.F32 R44, R16.reuse, R38, R88 ;  /* 0x00000026102c723c */ /* 0x040fe20000001858 */
[----:B------:R-:W1:Y:S07]  /*2b90*/  LDSM.16.M88.4 R36, [R229] ;  /* 0x00000000e524783b */ /* 0x000e6e0000000200 */
[C---:B------:R-:W-:Y:S08]  /*2ba0*/  HMMA.16816.F32 R40, R16.reuse, R42, R92 ;  /* 0x0000002a1028723c */ /* 0x040ff0000000185c */
[----:B------:R-:W-:Y:S01]  /*2bb0*/  HMMA.16816.F32 R48, R16, R50, R20 ;  /* 0x000000321030723c */ /* 0x000fe20000001814 */
[----:B------:R-:W1:Y:S04]  /*2bc0*/  LDSM.16.M88.4 R20, [R234+0x8080] ;  /* 0x00808000ea14783b */ /* 0x000e680000000200 */
[----:B------:R-:W-:Y:S03]  /*2bd0*/  LDSM.16.M88.4 R16, [R231+0xe080] ;  /* 0x00e08000e710783b */ /* 0x000fe60000000200 */
[C---:B---3--:R-:W-:Y:S08]  /*2be0*/  HMMA.16816.F32 R88, R8.reuse, R26, R76 ;  /* 0x0000001a0858723c */ /* 0x048ff0000000184c */
[C---:B----4-:R-:W-:Y:S08]  /*2bf0*/  HMMA.16816.F32 R80, R8.reuse, R28, R104 ;  /* 0x0000001c0850723c */ /* 0x050ff00000001868 */
[C---:B------:R-:W-:Y:S08]  /*2c00*/  HMMA.16816.F32 R92, R8.reuse, R24, R100 ;  /* 0x00000018085c723c */ /* 0x040ff00000001864 */
[C---:B-----5:R-:W-:Y:S08]  /*2c10*/  HMMA.16816.F32 R96, R8.reuse, R32, R96 ;  /* 0x000000200860723c */ /* 0x060ff00000001860 */
[C---:B------:R-:W-:Y:S08]  /*2c20*/  HMMA.16816.F32 R84, R8.reuse, R30, R84 ;  /* 0x0000001e0854723c */ /* 0x040ff00000001854 */
[----:B------:R-:W-:Y:S08]  /*2c30*/  HMMA.16816.F32 R76, R8, R34, R72 ;  /* 0x00000022084c723c */ /* 0x000ff00000001848 */
[C---:B--2---:R-:W-:Y:S08]  /*2c40*/  HMMA.16816.F32 R8, R12.reuse, R28, R68 ;  /* 0x0000001c0c08723c */ /* 0x044ff00000001844 */
[C---:B------:R-:W-:Y:S01]  /*2c50*/  HMMA.16816.F32 R68, R12.reuse, R30, R44 ;  /* 0x0000001e0c44723c */ /* 0x040fe2000000182c */
[----:B------:R-:W2:Y:S07]  /*2c60*/  LDSM.16.M88.4 R28, [R224+0x6880] ;  /* 0x00688000e01c783b */ /* 0x000eae0000000200 */
[C---:B------:R-:W-:Y:S08]  /*2c70*/  HMMA.16816.F32 R104, R12.reuse, R24, R64 ;  /* 0x000000180c68723c */ /* 0x040ff00000001840 */
[C---:B------:R-:W-:Y:S01]  /*2c80*/  HMMA.16816.F32 R112, R12.reuse, R26, R40 ;  /* 0x0000001a0c70723c */ /* 0x040fe20000001828 */
[----:B------:R-:W3:Y:S07]  /*2c90*/  LDSM.16.M88.4 R24, [R224+0x7080] ;  /* 0x00708000e018783b */ /* 0x000eee0000000200 */
[C---:B------:R-:W-:Y:S01]  /*2ca0*/  HMMA.16816.F32 R108, R12.reuse, R32, R52 ;  /* 0x000000200c6c723c */ /* 0x040fe20000001834 */
[----:B------:R-:W-:Y:S07]  /*2cb0*/  LDSM.16.M88.4 R52, [R235+0x1800] ;  /* 0x00180000eb34783b */ /* 0x000fee0000000200 */
[----:B------:R-:W-:Y:S01]  /*2cc0*/  HMMA.16816.F32 R44, R12, R34, R48 ;  /* 0x000000220c2c723c */ /* 0x000fe20000001830 */
[----:B------:R-:W4:Y:S04]  /*2cd0*/  LDSM.16.M88.4 R12, [R224+0x7880] ;  /* 0x00788000e00c783b */ /* 0x000f280000000200 */
[----:B------:R-:W-:Y:S03]  /*2ce0*/  LDSM.16.M88.4 R48, [R235+0x2000] ;  /* 0x00200000eb30783b */ /* 0x000fe60000000200 */
[C---:B-1----:R-:W-:Y:S08]  /*2cf0*/  HMMA.16816.F32 R40, R4.reuse, R36, R80 ;  /* 0x000000240428723c */ /* 0x042ff00000001850 */
[C---:B------:R-:W-:Y:S08]  /*2d00*/  HMMA.16816.F32 R64, R4.reuse, R60, R92 ;  /* 0x0000003c0440723c */ /* 0x040ff0000000185c */
[----:B------:R-:W-:Y:S08]  /*2d10*/  HMMA.16816.F32 R32, R4, R38, R84 ;  /* 0x000000260420723c */ /* 0x000ff00000001854 */
[----:B------:R-:W-:Y:S01]  /*2d20*/  HMMA.16816.F32 R92, R20, R36, R8 ;  /* 0x00000024145c723c */ /* 0x000fe20000001808 */
[----:B------:R-:W1:Y:S07]  /*2d30*/  LDSM.16.M88.4 R8, [R231+0xc080] ;  /* 0x00c08000e708783b */ /* 0x000e6e0000000200 */
[C---:B------:R-:W-:Y:S08]  /*2d40*/  HMMA.16816.F32 R72, R4.reuse, R62, R88 ;  /* 0x0000003e0448723c */ /* 0x040ff00000001858 */
[C---:B------:R-:W-:Y:S08]  /*2d50*/  HMMA.16816.F32 R100, R4.reuse, R56, R96 ;  /* 0x000000380464723c */ /* 0x040ff00000001860 */
[----:B------:R-:W-:Y:S01]  /*2d60*/  HMMA.16816.F32 R96, R4, R58, R76 ;  /* 0x0000003a0460723c */ /* 0x000fe2000000184c */
[----:B------:R-:W5:Y:S07]  /*2d70*/  LDSM.16.M88.4 R4, [R233+0xe080] ;  /* 0x00e08000e904783b */ /* 0x000f6e0000000200 */
[C---:B------:R-:W-:Y:S01]  /*2d80*/  HMMA.16816.F32 R84, R20.reuse, R38, R68 ;  /* 0x000000261454723c */ /* 0x040fe20000001844 */
[----:B------:R-:W1:Y:S07]  /*2d90*/  LDSM.16.M88.4 R68, [R235+0x2800] ;  /* 0x00280000eb44783b */ /* 0x000e6e0000000200 */
[C---:B------:R-:W-:Y:S08]  /*2da0*/  HMMA.16816.F32 R88, R20.reuse, R60, R104 ;  /* 0x0000003c1458723c */ /* 0x040ff00000001868 */
[C---:B------:R-:W-:Y:S08]  /*2db0*/  HMMA.16816.F32 R104, R20.reuse, R62, R112 ;  /* 0x0000003e1468723c */ /* 0x040ff00000001870 */
[C---:B------:R-:W-:Y:S08]  /*2dc0*/  HMMA.16816.F32 R108, R20.reuse, R56, R108 ;  /* 0x00000038146c723c */ /* 0x040ff0000000186c */
[----:B------:R-:W-:Y:S01]  /*2dd0*/  HMMA.16816.F32 R80, R20, R58, R44 ;  /* 0x0000003a1450723c */ /* 0x000fe2000000182c */
[----:B------:R-:W1:Y:S07]  /*2de0*/  LDSM.16.M88.4 R20, [R233+0xc080] ;  /* 0x00c08000e914783b */ /* 0x000e6e0000000200 */
[C---:B--2---:R-:W-:Y:S08]  /*2df0*/  HMMA.16816.F32 R76, R16.reuse, R28, R40 ;  /* 0x0000001c104c723c */ /* 0x044ff00000001828 */
[C---:B------:R-:W-:Y:S08]  /*2e00*/  HMMA.16816.F32 R44, R16.reuse, R30, R32 ;  /* 0x0000001e102c723c */ /* 0x040ff00000001820 */
[C---:B---3--:R-:W-:Y:S08]  /*2e10*/  HMMA.16816.F32 R40, R16.reuse, R24, R64 ;  /* 0x000000181028723c */ /* 0x048ff00000001840 */
[C---:B------:R-:W-:Y:S08]  /*2e20*/  HMMA.16816.F32 R36, R16.reuse, R26, R72 ;  /* 0x0000001a1024723c */ /* 0x040ff00000001848 */
[----:B----4-:R-:W-:Y:S08]  /*2e30*/  HMMA.16816.F32 R32, R16, R12, R100 ;  /* 0x0000000c1020723c */ /* 0x010ff00000001864 */
[C---:B-1----:R-:W-:Y:S08]  /*2e40*/  HMMA.16816.F32 R72, R8.reuse, R28, R92 ;  /* 0x0000001c0848723c */ /* 0x042ff0000000185c */
        /* <DEDUP_REMOVED lines=9> */
[C---:B-----5:R-:W-:Y:S01]  /*2ee0*/  HMMA.16816.F32 R108, R4.reuse, R48, R40 ;  /* 0x00000030046c723c */ /* 0x060fe20000001828 */
[----:B------:R-:W1:Y:S07]  /*2ef0*/  LDSM.16.M88.4 R40, [R230+0x6880] ;  /* 0x00688000e628783b */ /* 0x000e6e0000000200 */
[C---:B------:R-:W-:Y:S01]  /*2f00*/  HMMA.16816.F32 R104, R4.reuse, R50, R36 ;  /* 0x000000320468723c */ /* 0x040fe20000001824 */
[----:B------:R-:W2:Y:S07]  /*2f10*/  LDSM.16.M88.4 R36, [R230+0x7080] ;  /* 0x00708000e624783b */ /* 0x000eae0000000200 */
[C---:B------:R-:W-:Y:S01]  /*2f20*/  HMMA.16816.F32 R100, R4.reuse, R68, R32 ;  /* 0x000000440464723c */ /* 0x040fe20000001820 */
        /* <DEDUP_REMOVED lines=9> */
[----:B------:R-:W-:Y:S07]  /*2fc0*/  LDSM.16.M88.4 R28, [R229+0x1800] ;  /* 0x00180000e51c783b */ /* 0x000fee0000000200 */
[C---:B------:R-:W-:Y:S01]  /*2fd0*/  HMMA.16816.F32 R60, R20.reuse, R68, R24 ;  /* 0x00000044143c723c */ /* 0x040fe20000001818 */
[----:B------:R-:W-:Y:S07]  /*2fe0*/  LDSM.16.M88.4 R24, [R229+0x2000] ;  /* 0x00200000e518783b */ /* 0x000fee0000000200 */
[----:B------:R-:W-:Y:S01]  /*2ff0*/  HMMA.16816.F32 R56, R20, R70, R80 ;  /* 0x000000461438723c */ /* 0x000fe20000001850 */
[----:B------:R-:W4:Y:S01]  /*3000*/  LDSM.16.M88.4 R20, [R229+0x2800] ;  /* 0x00280000e514783b */ /* 0x000f220000000200 */
        /* <DEDUP_REMOVED lines=14> */
[C---:B------:R-:W-:Y:S08]  /*30f0*/  HMMA.16816.F32 R80, R4.reuse, R28, R80 ;  /* 0x0000001c0450723c */ /* 0x040ff00000001850 */
[----:B------:R-:W-:Y:S08]  /*3100*/  HMMA.16816.F32 R76, R4, R30, R76 ;  /* 0x0000001e044c723c */ /* 0x000ff0000000184c */
[C---:B------:R-:W-:Y:S08]  /*3110*/  HMMA.16816.F32 R52, R8.reuse, R28, R48 ;  /* 0x0000001c0834723c */ /* 0x040ff00000001830 */
[----:B------:R-:W-:Y:S08]  /*3120*/  HMMA.16816.F32 R44, R8, R30, R44 ;  /* 0x0000001e082c723c */ /* 0x000ff0000000182c */
        /* <DEDUP_REMOVED lines=12> */
[----:B------:R-:W-:Y:S01]  /*31f0*/  IMAD.WIDE.U32 R8, R118, UR7, R124 ;  /* 0x0000000776087c25 */ /* 0x000fe2000f8e007c */
[----:B------:R-:W-:Y:S02]  /*3200*/  USHF.L.U32 UR7, UR4, 0x5, URZ ;  /* 0x0000000504077899 */ /* 0x000fe4000800063f */
[----:B------:R-:W-:Y:S02]  /*3210*/  UIMAD UR6, UR6, UR28, UR25 ;  /* 0x0000001c060672a4 */ /* 0x000fe4000f8e0219 */
[----:B------:R-:W-:Y:S01]  /*3220*/  LEA R4, P0, R8, c[0x0][0x1c8], 0x1 ;  /* 0x0000720008047a11 */ /* 0x000fe200078008ff */
[----:B------:R-:W-:Y:S01]  /*3230*/  USHF.L.U64.HI UR4, UR4, 0x5, UR5 ;  /* 0x0000000504047899 */ /* 0x000fe20008010205 */
[----:B------:R-:W-:-:S02]  /*3240*/  IMAD.U32 R7, RZ, RZ, UR7 ;  /* 0x00000007ff077e24 */ /* 0x000fc4000f8e00ff */
[----:B------:R-:W-:Y:S02]  /*3250*/  IADD3 R5, R9, UR6, RZ ;  /* 0x0000000609057c10 */ /* 0x000fe4000fffe0ff */
[----:B------:R-:W-:Y:S02]  /*3260*/  IADD3 R6, P5, R4, UR7, RZ ;  /* 0x0000000704067c10 */ /* 0x000fe4000ffbe0ff */
[----:B------:R-:W-:Y:S02]  /*3270*/  LEA.HI.X R5, R8, c[0x0][0x1cc], R5, 0x1, P0 ;  /* 0x0000730008057a11 */ /* 0x000fe400000f0c05 */
[----:B------:R-:W-:Y:S02]  /*3280*/  IADD3 R10, P2, P1, R7, 0x80, R4 ;  /* 0x00000080070a7810 */ /* 0x000fe4000795e004 */
[----:B------:R-:W-:Y:S01]  /*3290*/  IADD3 R8, P0, R6, UR7, RZ ;  /* 0x0000000706087c10 */ /* 0x000fe2000ff1e0ff */
[----:B------:R-:W-:Y:S01]  /*32a0*/  @!PT LDS RZ, [RZ] ;  /* 0x00000000fffff984 */ /* 0x000fe20000000800 */
[----:B------:R-:W-:Y:S01]  /*32b0*/  @!PT LDS RZ, [RZ] ;  /* 0x00000000fffff984 */ /* 0x000fe20000000800 */
[----:B------:R-:W-:Y:S01]  /*32c0*/  @!PT LDS RZ, [RZ] ;  /* 0x00000000fffff984 */ /* 0x000fe20000000800 */
[----:B------:R1:W-:Y:S01]  /*32d0*/  LDGSTS.E.BYPASS.LTC128B.128 [R243+0x5080], [R4.64], !P4 ;  /* 0x0508000004f37fae */ /* 0x0003e2000e101d54 */
[----:B------:R-:W-:-:S02]  /*32e0*/  IADD3.X R7, R5, UR4, RZ, P5, !PT ;  /* 0x0000000405077c10 */ /* 0x000fc4000affe4ff */
[----:B------:R-:W-:Y:S01]  /*32f0*/  IADD3.X R11, RZ, UR4, R5, P2, P1 ;  /* 0x00000004ff0b7c10 */ /* 0x000fe200097e2405 */
[----:B------:R1:W-:Y:S01]  /*3300*/  LDGSTS.E.BYPASS.LTC128B.128 [R243+0x6880], [R4.64+0x80], !P3 ;  /* 0x0688008004f37fae */ /* 0x0003e2000d901d54 */
[----:B------:R-:W-:-:S03]  /*3310*/  IADD3.X R9, R7, UR4, RZ, P0, !PT ;  /* 0x0000000407097c10 */ /* 0x000fc600087fe4ff */
[----:B------:R1:W-:Y:S04]  /*3320*/  LDGSTS.E.BYPASS.LTC128B.128 [R243+0x5880], [R6.64], !P4 ;  /* 0x0588000006f37fae */ /* 0x0003e8000e101d54 */
[----:B------:R1:W-:Y:S04]  /*3330*/  LDGSTS.E.BYPASS.LTC128B.128 [R243+0x7080], [R10.64], !P3 ;  /* 0x070800000af37fae */ /* 0x0003e8000d901d54 */
[----:B------:R1:W-:Y:S04]  /*3340*/  LDGSTS.E.BYPASS.LTC128B.128 [R243+0x6080], [R8.64], !P4 ;  /* 0x0608000008f37fae */ /* 0x0003e8000e101d54 */
[----:B------:R1:W-:Y:S02]  /*3350*/  LDGSTS.E.BYPASS.LTC128B.128 [R243+0x7880], [R8.64+0x80], !P3 ;  /* 0x0788008008f37fae */ /* 0x0003e4000d901d54 */
.L_x_1006:
[----:B-1----:R-:W-:Y:S01]  /*3360*/  FMUL.FTZ R4, R53, c[0x0][0x320] ;  /* 0x0000c80035047a20 */ /* 0x002fe20000410000 */
[----:B------:R-:W-:Y:S01]  /*3370*/  SHF.R.S32.HI R7, RZ, 0x1f, R120 ;  /* 0x0000001fff077819 */ /* 0x000fe20000011478 */
[----:B------:R-:W-:Y:S01]  /*3380*/  FMUL.FTZ R5, R40, c[0x0][0x320] ;  /* 0x0000c80028057a20 */ /* 0x000fe20000410000 */
[----:B------:R-:W-:Y:S01]  /*3390*/  LEA.HI R6, R122, R123, RZ, 0x2 ;  /* 0x0000007b7a067211 */ /* 0x000fe200078f10ff */
[----:B------:R1:W2:Y:S01]  /*33a0*/  MUFU.TANH R49, R4 ;  /* 0x0000000400317308 */ /* 0x0002a20000002400 */
[----:B------:R-:W-:Y:S01]  /*33b0*/  UISETP.NE.AND UP1, UPT, UR17, URZ, UPT ;  /* 0x0000003f1100728c */ /* 0x000fe2000bf25270 */
[----:B------:R-:W-:Y:S01]  /*33c0*/  FMUL.FTZ R10, R36, c[0x0][0x320] ;  /* 0x0000c800240a7a20 */ /* 0x000fe20000410000 */
[----:B------:R-:W-:Y:S01]  /*33d0*/  LOP3.LUT R6, R6, 0xfffffffc, RZ, 0xc0, !PT ;  /* 0xfffffffc06067812 */ /* 0x000fe200078ec0ff */
[----:B------:R-:W-:Y:S01]  /*33e0*/  UIADD3 UR4, UR9, 0x1, UR24 ;  /* 0x0000000109047890 */ /* 0x000fe2000fffe018 */
[----:B------:R-:W0:Y:S01]  /*33f0*/  LDGDEPBAR ;  /* 0x00000000000079af */ /* 0x000e220000000000 */
[----:B------:R-:W-:Y:S01]  /*3400*/  UISETP.NE.AND UP0, UPT, UR16, URZ, UPT ;  /* 0x0000003f1000728c */ /* 0x000fe2000bf05270 */
[----:B------:R-:W-:Y:S01]  /*3410*/  PLOP3.LUT P1, PT, PT, PT, UP1, 0x80, 0x0 ;  /* 0x000000000000781c */ /* 0x000fe20003f2f018 */
[----:B------:R3:W4:Y:S01]  /*3420*/  MUFU.TANH R40, R5 ;  /* 0x0000000500287308 */ /* 0x0007220000002400 */
[----:B------:R-:W-:Y:S01]  /*3430*/  IMAD.IADD R6, R123, 0x1, -R6 ;  /* 0x000000017b067824 */ /* 0x000fe200078e0a06 */
[----:B------:R-:W-:Y:S01]  /*3440*/  PLOP3.LUT P0, PT, PT, PT, UP1, 0x80, 0x0 ;  /* 0x000000000000781c */ /* 0x000fe20003f0f018 */
[----:B------:R-:W-:-:S02]  /*3450*/  ULDC UR14, c[0x0][0x324] ;  /* 0x0000c900000e7ab9 */ /* 0x000fc40000000800 */
[----:B------:R-:W-:Y:S01]  /*3460*/  ULOP3.LUT UR14, URZ, UR14, URZ, 0x33, !UPT ;  /* 0x0000000e3f0e7292 */ /* 0x000fe2000f8e333f */
[----:B-1----:R-:W-:Y:S02]  /*3470*/  FMUL.FTZ R4, R44, c[0x0][0x320] ;  /* 0x0000c8002c047a20 */ /* 0x002fe40000410000 */
        /* <DEDUP_REMOVED lines=20> */
[----:B------:R-:W-:Y:S01]  /*35c0*/  LOP3.LUT R5, R7, 0xffffffc0, RZ, 0xc0, !PT ;  /* 0xffffffc007057812 */ /* 0x000fe200078ec0ff */
[----:B------:R-:W-:Y:S02]  /*35d0*/  FMUL.FTZ R7, R29, c[0x0][0x320] ;  /* 0x0000c8001d077a20 */ /* 0x000fe40000410000 */
[----:B------:R-:W-:Y:S02]  /*35e0*/  IMAD.IADD R6, R6, 0x1, -R8 ;  /* 0x0000000106067824 */ /* 0x000fe400078e0a08 */
[----:B------:R-:W-:Y:S01]  /*35f0*/  IMAD.IADD R5, R5, 0x1, R11 ;  /* 0x0000000105057824 */ /* 0x000fe200078e020b */
[----:B------:R-:W3:Y:S03]  /*3600*/  MUFU.TANH R10, R7 ;  /* 0x00000007000a7308 */ /* 0x000ee60000002400 */
[----:B------:R-:W-:-:S02]  /*3610*/  IMAD R12, R6, 0x8, R5 ;  /* 0x00000008060c7824 */ /* 0x000fc400078e0205 */
[----:B------:R-:W-:Y:S02]  /*3620*/  FMUL.FTZ R5, R32, c[0x0][0x320] ;  /* 0x0000c80020057a20 */ /* 0x000fe40000410000 */
[----:B------:R-:W-:Y:S01]  /*3630*/  @P1 IMAD.HI.U32 R6, R12, c[0x0][0x2c8], RZ ;  /* 0x0000b2000c061a27 */ /* 0x000fe200078e00ff */
[----:B------:R5:W-:Y:S01]  /*3640*/  STL [R1+0x28], R12 ;  /* 0x0000280c01007387 */ /* 0x000be20000100800 */
[----:B------:R1:W1:Y:S02]  /*3650*/  MUFU.TANH R25, R5 ;  /* 0x0000000500197308 */ /* 0x0002640000002400 */
[----:B-1----:R-:W-:-:S06]  /*3660*/  FMUL.FTZ R5, R33, c[0x0][0x320] ;  /* 0x0000c80021057a20 */ /* 0x002fcc0000410000 */
[----:B------:R1:W1:Y:S01]  /*3670*/  MUFU.TANH R24, R5 ;  /* 0x0000000500187308 */ /* 0x0002620000002400 */
[----:B-----5:R-:W-:Y:S02]  /*3680*/  @P0 SHF.R.U32.HI R12, RZ, c[0x0][0x2cc], R6 ;  /* 0x0000b300ff0c0a19 */ /* 0x020fe40000011606 */
[----:B------:R-:W-:-:S03]  /*3690*/  PLOP3.LUT P0, PT, PT, PT, UP0, 0x40, 0x0 ;  /* 0x000000000000781c */ /* 0x000fc60003f0e808 */
[----:B------:R-:W5:Y:S01]  /*36a0*/  SHFL.IDX PT, R6, R12, RZ, 0x1c1f ;  /* 0x001c1fff0c067589 */ /* 0x000f6200000e0000 */
[----:B-1----:R-:W-:-:S04]  /*36b0*/  FMUL.FTZ R5, R28, c[0x0][0x320] ;  /* 0x0000c8001c057a20 */ /* 0x002fc80000410000 */
[----:B------:R1:W1:Y:S02]  /*36c0*/  MUFU.TANH R11, R5 ;  /* 0x00000005000b7308 */ /* 0x0002640000002400 */
[----:B-1----:R-:W-:-:S04]  /*36d0*/  LOP3.LUT R5, R9, 0x7ffffffc, RZ, 0xc0, !PT ;  /* 0x7ffffffc09057812 */ /* 0x002fc800078ec0ff */
[----:B------:R-:W-:Y:S01]  /*36e0*/  IADD3 R5, R4, -R5, RZ ;  /* 0x8000000504057210 */ /* 0x000fe20007ffe0ff */
[----:B------:R-:W-:-:S04]  /*36f0*/  IMAD.U32 R4, RZ, RZ, UR4 ;  /* 0x00000004ff047e24 */ /* 0x000fc8000f8e00ff */
[----:B------:R-:W-:Y:S02]  /*3700*/  IMAD.SHL.U32 R8, R5, 0x2, RZ ;  /* 0x0000000205087824 */ /* 0x000fe400078e00ff */
[----:B------:R-:W-:-:S03]  /*3710*/  FMUL.FTZ R5, R52, c[0x0][0x320] ;  /* 0x0000c80034057a20 */ /* 0x000fc60000410000 */
[----:B------:R1:W-:Y:S01]  /*3720*/  STL [R1+0x4], R8 ;  /* 0x0000040801007387 */ /* 0x0003e20000100800 */
[----:B------:R-:W-:Y:S01]  /*3730*/  IADD3 R4, R4, -UR15, -R8 ;  /* 0x8000000f04047c10 */ /* 0x000fe2000fffe808 */
[----:B------:R2:W1:Y:S01]  /*3740*/  MUFU.TANH R9, R5 ;  /* 0x0000000500097308 */ /* 0x0004620000002400 */
[----:B------:R-:W-:Y:S02]  /*3750*/  IADD3 R14, -R8, UR9, R119 ;  /* 0x00000009080e7c10 */ /* 0x000fe4000fffe177 */
[C---:B------:R-:W-:Y:S02]  /*3760*/  IADD3 R13, R4.reuse, c[0x0][0x328], RZ ;  /* 0x0000ca00040d7a10 */ /* 0x040fe40007ffe0ff */
[----:B------:R-:W-:Y:S02]  /*3770*/  IADD3 R15, R4, UR14, RZ ;  /* 0x0000000e040f7c10 */ /* 0x000fe4000fffe0ff */
[----:B------:R-:W-:-:S03]  /*3780*/  IADD3 R16, -R8, UR24, RZ ;  /* 0x0000001808107c10 */ /* 0x000fc6000fffe1ff */
[----:B-----5:R-:W-:Y:S01]  /*3790*/  IMAD.IADD R4, R15, 0x1, R6 ;  /* 0x000000010f047824 */ /* 0x020fe200078e0206 */
[----:B--2---:R-:W-:-:S04]  /*37a0*/  IADD3 R5, R13, R6, RZ ;  /* 0x000000060d057210 */ /* 0x004fc80007ffe0ff */
[----:B------:R-:W-:Y:S01]  /*37b0*/  IMNMX R5, R5, R14, PT ;  /* 0x0000000e05057217 */ /* 0x000fe20003800200 */
[----:B------:R-:W-:Y:S05]  /*37c0*/  @P0 BRA `(.L_x_1007) ;  /* 0x0000015000000947 */ /* 0x000fea0003800000 */
[----:B---34-:R-:W-:Y:S01]  /*37d0*/  IMAD.U32 R7, RZ, RZ, UR15 ;  /* 0x0000000fff077e24 */ /* 0x018fe2000f8e00ff */
[----:B------:R-:W-:Y:S04]  /*37e0*/  BSSY B0, `(.L_x_1008) ;  /* 0x000000f000007945 */ /* 0x000fe80003800000 */
[----:B------:R-:W-:-:S04]  /*37f0*/  IADD3 R6, -R7, UR9, R6 ;  /* 0x0000000907067c10 */ /* 0x000fc8000fffe106 */
        /* <DEDUP_REMOVED lines=9> */
.L_x_1009:
[----:B------:R-:W-:-:S04]  /*3890*/  MOV R7, c[0x0][0x32c] ;  /* 0x0000cb0000077a02 */ /* 0x000fc80000000f00 */
[----:B------:R-:W-:-:S13]  /*38a0*/  ISETP.NE.AND P0, PT, R7, 0x1, PT ;  /* 0x000000010700780c */ /* 0x000fda0003f05270 */
[----:B------:R-:W-:-:S05]  /*38b0*/  @P0 IMAD.HI.U32 R7, R6, c[0x0][0x330], RZ ;  /* 0x0000cc0006070a27 */ /* 0x000fca00078e00ff */
[----:B------:R-:W-:Y:S02]  /*38c0*/  @P0 SHF.R.U32.HI R6, RZ, c[0x0][0x334], R7 ;  /* 0x0000cd00ff060a19 */ /* 0x000fe40000011607 */
.L_x_1010:
[----:B------:R-:W-:Y:S05]  /*38d0*/  BSYNC B0 ;  /* 0x0000000000007941 */ /* 0x000fea0003800000 */
.L_x_1008:
[----:B------:R-:W-:-:S05]  /*38e0*/  IMAD R6, R6, c[0x0][0x32c], R16 ;  /* 0x0000cb0006067a24 */ /* 0x000fca00078e0210 */
[----:B------:R-:W-:Y:S02]  /*38f0*/  IADD3 R7, R6, c[0x0][0x32c], RZ ;  /* 0x0000cb0006077a10 */ /* 0x000fe40007ffe0ff */
[----:B------:R-:W-:Y:S02]  /*3900*/  IMNMX R4, R4, R6, !PT ;  /* 0x0000000604047217 */ /* 0x000fe40007800200 */
[----:B------:R-:W-:Y:S02]  /*3910*/  IMNMX R5, R5, R7, PT ;  /* 0x0000000705057217 */ /* 0x000fe40003800200 */
.L_x_1007:
[----:B---34-:R-:W-:Y:S01]  /*3920*/  FMUL.FTZ R6, R39, c[0x0][0x320] ;  /* 0x0000c80027067a20 */ /* 0x018fe20000410000 */
[----:B------:R-:W-:Y:S01]  /*3930*/  UISETP.GE.AND UP2, UPT, UR24, 0x9, UPT ;  /* 0x000000091800788c */ /* 0x000fe2000bf46270 */
[----:B------:R-:W-:Y:S01]  /*3940*/  FMUL.FTZ R7, R38, c[0x0][0x320] ;  /* 0x0000c80026077a20 */ /* 0x000fe20000410000 */
[----:B------:R-:W-:Y:S01]  /*3950*/  UISETP.GE.AND UP4, UPT, UR24, 0x1, UPT ;  /* 0x000000011800788c */ /* 0x000fe2000bf86270 */
[----:B------:R2:W3:Y:S01]  /*3960*/  MUFU.TANH R44, R6 ;  /* 0x00000006002c7308 */ /* 0x0004e20000002400 */
[----:B------:R-:W-:Y:S01]  /*3970*/  UISETP.GE.AND UP3, UPT, UR24, 0x2, UPT ;  /* 0x000000021800788c */ /* 0x000fe2000bf66270 */
[----:B-1----:R-:W-:Y:S01]  /*3980*/  FMUL.FTZ R8, R47, c[0x0][0x320] ;  /* 0x0000c8002f087a20 */ /* 0x002fe20000410000 */
[----:B------:R-:W-:Y:S01]  /*3990*/  PLOP3.LUT P0, PT, PT, PT, UP2, 0x40, 0x0 ;  /* 0x000000000000781c */ /* 0x000fe20003f0e828 */
[----:B------:R-:W-:Y:S01]  /*39a0*/  UP2UR UR25, UPR, URZ, 0x10 ;  /* 0x000000103f197883 */ /* 0x000fe20008000000 */
[----:B------:R-:W-:Y:S01]  /*39b0*/  PLOP3.LUT P2, PT, PT, PT, UP4, 0x40, 0x0 ;  /* 0x000000000000781c */ /* 0x000fe20003f4e848 */
[----:B------:R-:W-:Y:S01]  /*39c0*/  UISETP.GE.AND UP4, UPT, UR24, 0x1a, UPT ;  /* 0x0000001a1800788c */ /* 0x000fe2000bf86270 */
[----:B------:R-:W-:Y:S01]  /*39d0*/  PLOP3.LUT P1, PT, PT, PT, UP3, 0x40, 0x0 ;  /* 0x000000000000781c */ /* 0x000fe20003f2e838 */
[----:B------:R-:W-:Y:S01]  /*39e0*/  UISETP.GE.AND UP1, UPT, UR24, 0xa, UPT ;  /* 0x0000000a1800788c */ /* 0x000fe2000bf26270 */
[C---:B------:R-:W-:Y:S01]  /*39f0*/  ISETP.GT.AND P0, PT, R4.reuse, 0x8, P0 ;  /* 0x000000080400780c */ /* 0x040fe20000704270 */
[----:B------:R-:W-:Y:S01]  /*3a00*/  UISETP.GE.AND UP0, UPT, UR24, 0x11, UPT ;  /* 0x000000111800788c */ /* 0x000fe2000bf06270 */
[C---:B------:R-:W-:Y:S01]  /*3a10*/  ISETP.GT.AND P2, PT, R4.reuse, RZ, P2 ;  /* 0x000000ff0400720c */ /* 0x040fe20001744270 */
[----:B------:R-:W-:Y:S01]  /*3a20*/  UISETP.GE.AND UP6, UPT, UR24, 0x12, UPT ;  /* 0x000000121800788c */ /* 0x000fe2000bfc6270 */
[----:B------:R-:W-:Y:S01]  /*3a30*/  ISETP.GT.AND P1, PT, R4, 0x1, P1 ;  /* 0x000000010400780c */ /* 0x000fe20000f24270 */
[----:B------:R-:W-:Y:S01]  /*3a40*/  UISETP.GE.AND UP5, UPT, UR24, 0x19, UPT ;  /* 0x000000191800788c */ /* 0x000fe2000bfa6270 */
[C---:B------:R-:W-:Y:S01]  /*3a50*/  ISETP.LT.OR P0, PT, R5.reuse, 0x9, P0 ;  /* 0x000000090500780c */ /* 0x040fe20000701670 */
[----:B--2---:R-:W-:Y:S01]  /*3a60*/  FMUL.FTZ R6, R54, c[0x0][0x320] ;  /* 0x0000c80036067a20 */ /* 0x004fe20000410000 */
[C---:B------:R-:W-:Y:S01]  /*3a70*/  ISETP.LT.OR P2, PT, R5.reuse, 0x1, P2 ;  /* 0x000000010500780c */ /* 0x040fe20001741670 */
[----:B------:R-:W-:Y:S01]  /*3a80*/  UP2UR UR26, UPR, URZ, 0x40 ;  /* 0x000000403f1a7883 */ /* 0x000fe20008000000 */
[----:B------:R-:W-:Y:S01]  /*3a90*/  ISETP.LT.OR P1, PT, R5, 0x2, P1 ;  /* 0x000000020500780c */ /* 0x000fe20000f21670 */
[----:B------:R1:W2:Y:S01]  /*3aa0*/  MUFU.TANH R23, R6 ;  /* 0x0000000600177308 */ /* 0x0002a20000002400 */
[----:B------:R-:W-:Y:S01]  /*3ab0*/  FSEL R41, R48, -INF , !P0 ;  /* 0xff80000030297808 */ /* 0x000fe20004000000 */
[----:B------:R-:W-:Y:S01]  /*3ac0*/  UP2UR UR7, UPR, URZ, 0x8 ;  /* 0x000000083f077883 */ /* 0x000fe20008000000 */
[----:B------:R-:W-:Y:S01]  /*3ad0*/  FSEL R38, R9, -INF , !P2 ;  /* 0xff80000009267808 */ /* 0x000fe20005000000 */
[----:B------:R-:W-:Y:S01]  /*3ae0*/  UP2UR UR6, UPR, URZ, 0x4 ;  /* 0x000000043f067883 */ /* 0x000fe20008000000 */
[----:B------:R-:W-:Y:S01]  /*3af0*/  FSEL R39, R49, -INF , !P1 ;  /* 0xff80000031277808 */ /* 0x000fe20004800000 */
[----:B------:R-:W-:Y:S01]  /*3b00*/  UP2UR UR5, UPR, URZ, 0x2 ;  /* 0x000000023f057883 */ /* 0x000fe20008000000 */
[----:B------:R-:W-:Y:S01]  /*3b10*/  PLOP3.LUT P0, PT, PT, PT, UP4, 0x40, 0x0 ;  /* 0x000000000000781c */ /* 0x000fe20003f0e848 */
[----:B------:R-:W-:Y:S01]  /*3b20*/  UP2UR UR4, UPR, URZ, 0x1 ;  /* 0x000000013f047883 */ /* 0x000fe20008000000 */
[----:B------:R-:W-:Y:S01]  /*3b30*/  PLOP3.LUT P6, PT, PT, PT, UP1, 0x40, 0x0 ;  /* 0x000000000000781c */ /* 0x000fe20003fce818 */
[----:B------:R-:W-:Y:S01]  /*3b40*/  UISETP.GE.AND UP3, UPT, UR24, 0x21, UPT ;  /* 0x000000211800788c */ /* 0x000fe2000bf66270 */
[----:B------:R-:W-:Y:S01]  /*3b50*/  PLOP3.LUT P5, PT, PT, PT, UP0, 0x40, 0x0 ;  /* 0x000000000000781c */ /* 0x000fe20003fae808 */
[----:B------:R-:W-:Y:S01]  /*3b60*/  UISETP.GE.AND UP2, UPT, UR24, 0x22, UPT ;  /* 0x000000221800788c */ /* 0x000fe2000bf46270 */
[----:B------:R-:W-:Y:S01]  /*3b70*/  PLOP3.LUT P2, PT, PT, PT, UP6, 0x40, 0x0 ;  /* 0x000000000000781c */ /* 0x000fe20003f4e868 */
[----:B------:R-:W-:Y:S01]  /*3b80*/  UISETP.NE.AND UP6, UPT, UR16, URZ, UPT ;  /* 0x0000003f1000728c */ /* 0x000fe2000bfc5270 */
[----:B------:R-:W-:Y:S01]  /*3b90*/  PLOP3.LUT P1, PT, PT, PT, UP5, 0x40, 0x0 ;  /* 0x000000000000781c */ /* 0x000fe20003f2e858 */
[----:B-1----:R-:W-:Y:S01]  /*3ba0*/  FMUL.FTZ R6, R55, c[0x0][0x320] ;  /* 0x0000c80037067a20 */ /* 0x002fe20000410000 */
[C---:B------:R-:W-:Y:S01]  /*3bb0*/  ISETP.GT.AND P0, PT, R4.reuse, 0x19, P0 ;  /* 0x000000190400780c */ /* 0x040fe20000704270 */
[----:B------:R-:W-:Y:S01]  /*3bc0*/  UISETP.GE.AND UP1, UPT, UR24, 0x29, UPT ;  /* 0x000000291800788c */ /* 0x000fe2000bf26270 */
[C---:B------:R-:W-:Y:S01]  /*3bd0*/  ISETP.GT.AND P6, PT, R4.reuse, 0x9, P6 ;  /* 0x000000090400780c */ /* 0x040fe200037c4270 */
[----:B------:R1:W4:Y:S01]  /*3be0*/  MUFU.TANH R20, R6 ;  /* 0x0000000600147308 */ /* 0x0003220000002400 */
[C---:B------:R-:W-:Y:S01]  /*3bf0*/  ISETP.GT.AND P5, PT, R4.reuse, 0x10, P5 ;  /* 0x000000100400780c */ /* 0x040fe20002fa4270 */
[----:B------:R-:W-:Y:S01]  /*3c00*/  UISETP.GE.AND UP0, UPT, UR24, 0x2a, UPT ;  /* 0x0000002a1800788c */ /* 0x000fe2000bf06270 */
[----:B------:R-:W-:-:S02]  /*3c10*/  ISETP.GT.AND P2, PT, R4, 0x11, P2 ;  /* 0x000000110400780c */ /* 0x000fc40001744270 */
[----:B------:R-:W-:Y:S02]  /*3c20*/  ISETP.GT.AND P1, PT, R4, 0x18, P1 ;  /* 0x000000180400780c */ /* 0x000fe40000f24270 */
[C---:B------:R-:W-:Y:S01]  /*3c30*/  ISETP.LT.OR P0, PT, R5.reuse, 0x1a, P0 ;  /* 0x0000001a0500780c */ /* 0x040fe20000701670 */
[----:B------:R-:W2:Y:S01]  /*3c40*/  MUFU.TANH R18, R8 ;  /* 0x0000000800127308 */ /* 0x000ea20000002400 */
[C---:B------:R-:W-:Y:S02]  /*3c50*/  ISETP.LT.OR P6, PT, R5.reuse, 0xa, P6 ;  /* 0x0000000a0500780c */ /* 0x040fe400037c1670 */
[C---:B------:R-:W-:Y:S02]  /*3c60*/  ISETP.LT.OR P5, PT, R5.reuse, 0x11, P5 ;  /* 0x000000110500780c */ /* 0x040fe40002fa1670 */
[C---:B------:R-:W-:Y:S02]  /*3c70*/  ISETP.LT.OR P2, PT, R5.reuse, 0x12, P2 ;  /* 0x000000120500780c */ /* 0x040fe40001741670 */
[----:B------:R-:W-:Y:S01]  /*3c80*/  ISETP.LT.OR P1, PT, R5, 0x19, P1 ;  /* 0x000000190500780c */ /* 0x000fe20000f21670 */
[----:B-1----:R-:W-:Y:S01]  /*3c90*/  FMUL.FTZ R6, R34, c[0x0][0x320] ;  /* 0x0000c80022067a20 */ /* 0x002fe20000410000 */
[----:B------:R-:W-:-:S02]  /*3ca0*/  FSEL R50, R26, -INF , !P0 ;  /* 0xff8000001a327808 */ /* 0x000fc40004000000 */
[----:B------:R-:W-:Y:S01]  /*3cb0*/  FSEL R48, R27, -INF , !P2 ;  /* 0xff8000001b307808 */ /* 0x000fe20005000000 */
[----:B------:R1:W1:Y:S01]  /*3cc0*/  MUFU.TANH R37, R6 ;  /* 0x0000000600257308 */ /* 0x0002620000002400 */
[----:B------:R-:W-:Y:S02]  /*3cd0*/  FSEL R51, R17, -INF , !P1 ;  /* 0xff80000011337808 */ /* 0x000fe40004800000 */
[----:B------:R-:W-:Y:S01]  /*3ce0*/  PLOP3.LUT P0, PT, PT, PT, UP6, 0x40, 0x0 ;  /* 0x000000000000781c */ /* 0x000fe20003f0e868 */
[----:B------:R-:W-:Y:S01]  /*3cf0*/  UISETP.NE.AND UP6, UPT, UR26, URZ, UPT ;  /* 0x0000003f1a00728c */ /* 0x000fe2000bfc5270 */
[----:B------:R-:W-:Y:S02]  /*3d00*/  PLOP3.LUT P2, PT, PT, PT, UP1, 0x40, 0x0 ;  /* 0x000000000000781c */ /* 0x000fe40003f4e818 */
[----:B------:R-:W-:Y:S01]  /*3d10*/  PLOP3.LUT P1, PT, PT, PT, UP0, 0x40, 0x0 ;  /* 0x000000000000781c */ /* 0x000fe20003f2e808 */
[----:B------:R-:W2:Y:S01]  /*3d20*/  MUFU.TANH R17, R7 ;  /* 0x0000000700117308 */ /* 0x000ea20000002400 */
[----:B------:R-:W-:-:S02]  /*3d30*/  ISETP.GT.AND P2, PT, R4, 0x28, P2 ;  /* 0x000000280400780c */ /* 0x000fc40001744270 */
[----:B------:R-:W-:Y:S02]  /*3d40*/  ISETP.GT.AND P1, PT, R4, 0x29, P1 ;  /* 0x000000290400780c */ /* 0x000fe40000f24270 */
[C---:B------:R-:W-:Y:S02]  /*3d50*/  ISETP.LT.OR P2, PT, R5.reuse, 0x29, P2 ;  /* 0x000000290500780c */ /* 0x040fe40001741670 */
[----:B------:R-:W-:Y:S01]  /*3d60*/  ISETP.LT.OR P1, PT, R5, 0x2a, P1 ;  /* 0x0000002a0500780c */ /* 0x000fe20000f21670 */
[----:B-1----:R-:W-:Y:S01]  /*3d70*/  FMUL.FTZ R6, R35, c[0x0][0x320] ;  /* 0x0000c80023067a20 */ /* 0x002fe20000410000 */
[----:B------:R-:W-:Y:S02]  /*3d80*/  FSEL R176, R11, -INF , !P2 ;  /* 0xff8000000bb07808 */ /* 0x000fe40005000000 */
[----:B------:R-:W-:Y:S01]  /*3d90*/  FSEL R177, R10, -INF , !P1 ;  /* 0xff8000000ab17808 */ /* 0x000fe20004800000 */
[----:B------:R1:W1:Y:S02]  /*3da0*/  MUFU.TANH R36, R6 ;  /* 0x0000000600247308 */ /* 0x0002640000002400 */
[----:B-1----:R-:W-:Y:S01]  /*3db0*/  FMUL.FTZ R6, R42, c[0x0][0x320] ;  /* 0x0000c8002a067a20 */ /* 0x002fe20000410000 */
[----:B------:R-:W-:-:S02]  /*3dc0*/  FSEL R42, R45, -INF , !P6 ;  /* 0xff8000002d2a7808 */ /* 0x000fc40007000000 */
[----:B------:R-:W-:-:S03]  /*3dd0*/  PLOP3.LUT P6, PT, PT, PT, UP3, 0x40, 0x0 ;  /* 0x000000000000781c */ /* 0x000fc60003fce838 */
[----:B------:R1:W1:Y:S01]  /*3de0*/  MUFU.TANH R21, R6 ;  /* 0x0000000600157308 */ /* 0x0002620000002400 */
[----:B------:R-:W-:-:S04]  /*3df0*/  ISETP.GT.AND P6, PT, R4, 0x20, P6 ;  /* 0x000000200400780c */ /* 0x000fc800037c4270 */
[----:B------:R-:W-:-:S04]  /*3e00*/  ISETP.LT.OR P6, PT, R5, 0x21, P6 ;  /* 0x000000210500780c */ /* 0x000fc800037c1670 */
[----:B------:R-:W-:Y:S01]  /*3e10*/  FSEL R175, R25, -INF , !P6 ;  /* 0xff80000019af7808 */ /* 0x000fe20007000000 */
[----:B-1----:R-:W-:-:S04]  /*3e20*/  FMUL.FTZ R6, R43, c[0x0][0x320] ;  /* 0x0000c8002b067a20 */ /* 0x002fc80000410000 */
[----:B------:R1:W1:Y:S02]  /*3e30*/  MUFU.TANH R22, R6 ;  /* 0x0000000600167308 */ /* 0x0002640000002400 */
[----:B-1----:R-:W-:-:S06]  /*3e40*/  FMUL.FTZ R6, R30, c[0x0][0x320] ;  /* 0x0000c8001e067a20 */ /* 0x002fcc0000410000 */
[----:B------:R1:W1:Y:S02]  /*3e50*/  MUFU.TANH R35, R6 ;  /* 0x0000000600237308 */ /* 0x0002640000002400 */
[----:B-1----:R-:W-:-:S06]  /*3e60*/  FMUL.FTZ R6, R31, c[0x0][0x320] ;  /* 0x0000c8001f067a20 */ /* 0x002fcc0000410000 */
[----:B------:R1:W1:Y:S02]  /*3e70*/  MUFU.TANH R33, R6 ;  /* 0x0000000600217308 */ /* 0x0002640000002400 */
[----:B-1----:R-:W-:Y:S01]  /*3e80*/  FMUL.FTZ R6, R46, c[0x0][0x320] ;  /* 0x0000c8002e067a20 */ /* 0x002fe20000410000 */
[----:B------:R-:W-:Y:S02]  /*3e90*/  FSEL R46, R40, -INF , !P5 ;  /* 0xff800000282e7808 */ /* 0x000fe40006800000 */
[----:B------:R-:W-:-:S03]  /*3ea0*/  PLOP3.LUT P5, PT, PT, PT, UP2, 0x40, 0x0 ;  /* 0x000000000000781c */ /* 0x000fc60003fae828 */
[----:B------:R1:W1:Y:S01]  /*3eb0*/  MUFU.TANH R19, R6 ;  /* 0x0000000600137308 */ /* 0x0002620000002400 */
[----:B------:R-:W-:-:S04]  /*3ec0*/  ISETP.GT.AND P5, PT, R4, 0x21, P5 ;  /* 0x000000210400780c */ /* 0x000fc80002fa4270 */
[----:B------:R-:W-:-:S04]  /*3ed0*/  ISETP.LT.OR P5, PT, R5, 0x22, P5 ;  /* 0x000000220500780c */ /* 0x000fc80002fa1670 */
[----:B------:R-:W-:Y:S01]  /*3ee0*/  FSEL R171, R24, -INF , !P5 ;  /* 0xff80000018ab7808 */ /* 0x000fe20006800000 */
[----:B-1----:R-:W1:Y:S02]  /*3ef0*/  SHFL.IDX PT, R6, R12, 0x1, 0x1c1f ;  /* 0x003c1f000c067f89 */ /* 0x002e6400000e0000 */
[--C-:B-1----:R-:W-:Y:S02]  /*3f00*/  IMAD.IADD R5, R13, 0x1, R6.reuse ;  /* 0x000000010d057824 */ /* 0x102fe400078e0206 */
[----:B------:R-:W-:-:S03]  /*3f10*/  IMAD.IADD R4, R15, 0x1, R6 ;  /* 0x000000010f047824 */ /* 0x000fc600078e0206 */
[----:B------:R-:W-:Y:S01]  /*3f20*/  IMNMX R5, R5, R14, PT ;  /* 0x0000000e05057217 */ /* 0x000fe20003800200 */
[----:B------:R-:W-:Y:S05]  /*3f30*/  @P0 BRA `(.L_x_1011) ;  /* 0x0000015000000947 */ /* 0x000fea0003800000 */
[----:B--234-:R-:W-:Y:S01]  /*3f40*/  IMAD.U32 R7, RZ, RZ, UR15 ;  /* 0x0000000fff077e24 */ /* 0x01cfe2000f8e00ff */
        /* <DEDUP_REMOVED lines=11> */
.L_x_1013:
[----:B------:R-:W-:-:S04]  /*4000*/  MOV R7, c[0x0][0x32c] ;  /* 0x0000cb0000077a02 */ /* 0x000fc80000000f00 */
[----:B------:R-:W-:-:S13]  /*4010*/  ISETP.NE.AND P0, PT, R7, 0x1, PT ;  /* 0x000000010700780c */ /* 0x000fda0003f05270 */
[----:B------:R-:W-:-:S05]  /*4020*/  @P0 IMAD.HI.U32 R7, R6, c[0x0][0x330], RZ ;  /* 0x0000cc0006070a27 */ /* 0x000fca00078e00ff */
[----:B------:R-:W-:Y:S02]  /*4030*/  @P0 SHF.R.U32.HI R6, RZ, c[0x0][0x334], R7 ;  /* 0x0000cd00ff060a19 */ /* 0x000fe40000011607 */
.L_x_1014:
[----:B------:R-:W-:Y:S05]  /*4040*/  BSYNC B0 ;  /* 0x0000000000007941 */ /* 0x000fea0003800000 */
.L_x_1012:
[----:B------:R-:W-:-:S05]  /*4050*/  IMAD R6, R6, c[0x0][0x32c], R16 ;  /* 0x0000cb0006067a24 */ /* 0x000fca00078e0210 */
[----:B------:R-:W-:Y:S02]  /*4060*/  IADD3 R7, R6, c[0x0][0x32c], RZ ;  /* 0x0000cb0006077a10 */ /* 0x000fe40007ffe0ff */
[----:B------:R-:W-:Y:S02]  /*4070*/  IMNMX R4, R4, R6, !PT ;  /* 0x0000000604047217 */ /* 0x000fe40007800200 */
[----:B------:R-:W-:Y:S02]  /*4080*/  IMNMX R5, R5, R7, PT ;  /* 0x0000000705057217 */ /* 0x000fe40003800200 */
.L_x_1011:
[----:B--234-:R-:W-:Y:S01]  /*4090*/  FMUL.FTZ R6, R77, c[0x0][0x320] ;  /* 0x0000c8004d067a20 */ /* 0x01cfe20000410000 */
[----:B------:R-:W-:Y:S01]  /*40a0*/  UP2UR UR28, UPR, URZ, 0x8 ;  /* 0x000000083f1c7883 */ /* 0x000fe20008000000 */
[----:B------:R-:W-:Y:S01]  /*40b0*/  FMUL.FTZ R11, R64, c[0x0][0x320] ;  /* 0x0000c800400b7a20 */ /* 0x000fe20000410000 */
[----:B------:R-:W-:Y:S01]  /*40c0*/  UISETP.NE.AND UP3, UPT, UR7, URZ, UPT ;  /* 0x0000003f0700728c */ /* 0x000fe2000bf65270 */
[----:B------:R1:W2:Y:S01]  /*40d0*/  MUFU.TANH R32, R6 ;  /* 0x0000000600207308 */ /* 0x0002a20000002400 */
[----:B------:R-:W-:Y:S01]  /*40e0*/  UP2UR UR27, UPR, URZ, 0x4 ;  /* 0x000000043f1b7883 */ /* 0x000fe20008000000 */
[----:B------:R-:W-:Y:S01]  /*40f0*/  FMUL.FTZ R8, R65, c[0x0][0x320] ;  /* 0x0000c80041087a20 */ /* 0x000fe20000410000 */
[----:B------:R-:W-:Y:S01]  /*4100*/  UP2UR UR29, UPR, URZ, 0x10 ;  /* 0x000000103f1d7883 */ /* 0x000fe20008000000 */
[----:B------:R-:W-:Y:S01]  /*4110*/  FMUL.FTZ R7, R72, c[0x0][0x320] ;  /* 0x0000c80048077a20 */ /* 0x000fe20000410000 */
[----:B------:R-:W-:Y:S01]  /*4120*/  UISETP.NE.AND UP2, UPT, UR6, URZ, UPT ;  /* 0x0000003f0600728c */ /* 0x000fe2000bf45270 */
[----:B------:R-:W-:Y:S01]  /*4130*/  PLOP3.LUT P1, PT, PT, PT, UP3, 0x40, 0x0 ;  /* 0x000000000000781c */ /* 0x000fe20003f2e838 */
[----:B------:R-:W-:Y:S01]  /*4140*/  UISETP.NE.AND UP4, UPT, UR25, URZ, UPT ;  /* 0x0000003f1900728c */ /* 0x000fe2000bf85270 */
[----:B------:R-:W-:Y:S01]  /*4150*/  FMUL.FTZ R10, R60, c[0x0][0x320] ;  /* 0x0000c8003c0a7a20 */ /* 0x000fe20000410000 */
[----:B------:R-:W-:Y:S01]  /*4160*/  UP2UR UR26, UPR, URZ, 0x2 ;  /* 0x000000023f1a7883 */ /* 0x000fe20008000000 */
[----:B------:R-:W-:Y:S01]  /*4170*/  ISETP.GT.AND P1, PT, R4, 0x1, P1 ;  /* 0x000000010400780c */ /* 0x000fe20000f24270 */
[----:B------:R-:W-:Y:S01]  /*4180*/  UP2UR UR24, UPR, URZ, 0x1 ;  /* 0x000000013f187883 */ /* 0x000fe20008000000 */
[----:B------:R-:W-:Y:S01]  /*4190*/  PLOP3.LUT P0, PT, PT, PT, UP2, 0x40, 0x0 ;  /* 0x000000000000781c */ /* 0x000fe20003f0e828 */
[----:B------:R-:W-:Y:S01]  /*41a0*/  UISETP.NE.AND UP1, UPT, UR5, URZ, UPT ;  /* 0x0000003f0500728c */ /* 0x000fe2000bf25270 */
[----:B------:R-:W-:Y:S01]  /*41b0*/  PLOP3.LUT P2, PT, PT, PT, UP4, 0x40, 0x0 ;  /* 0x000000000000781c */ /* 0x000fe20003f4e848 */
[----:B------:R-:W-:Y:S01]  /*41c0*/  UISETP.NE.AND UP4, UPT, UR29, URZ, UPT ;  /* 0x0000003f1d00728c */ /* 0x000fe2000bf85270 */
[----:B-1----:R-:W-:Y:S01]  /*41d0*/  FMUL.FTZ R6, R68, c[0x0][0x320] ;  /* 0x0000c80044067a20 */ /* 0x002fe20000410000 */
[C---:B------:R-:W-:Y:S01]  /*41e0*/  ISETP.GT.AND P0, PT, R4.reuse, 0x8, P0 ;  /* 0x000000080400780c */ /* 0x040fe20000704270 */
[----:B------:R-:W-:Y:S01]  /*41f0*/  UISETP.NE.AND UP0, UPT, UR4, URZ, UPT ;  /* 0x0000003f0400728c */ /* 0x000fe2000bf05270 */
[----:B------:R-:W-:Y:S01]  /*4200*/  ISETP.GT.AND P2, PT, R4, RZ, P2 ;  /* 0x000000ff0400720c */ /* 0x000fe20001744270 */
[----:B------:R1:W3:Y:S01]  /*4210*/  MUFU.TANH R30, R6 ;  /* 0x00000006001e7308 */ /* 0x0002e20000002400 */
[C---:B------:R-:W-:Y:S01]  /*4220*/  ISETP.LT.OR P1, PT, R5.reuse, 0x2, P1 ;  /* 0x000000020500780c */ /* 0x040fe20000f21670 */
[----:B------:R-:W-:Y:S01]  /*4230*/  UISETP.NE.AND UP3, UPT, UR28, URZ, UPT ;  /* 0x0000003f1c00728c */ /* 0x000fe2000bf65270 */
[C---:B------:R-:W-:Y:S01]  /*4240*/  ISETP.LT.OR P0, PT, R5.reuse, 0x9, P0 ;  /* 0x000000090500780c */ /* 0x040fe20000701670 */
[----:B------:R-:W-:Y:S01]  /*4250*/  UISETP.NE.AND UP2, UPT, UR27, URZ, UPT ;  /* 0x0000003f1b00728c */ /* 0x000fe2000bf45270 */
[----:B------:R-:W-:Y:S01]  /*4260*/  ISETP.LT.OR P2, PT, R5, 0x1, P2 ;  /* 0x000000010500780c */ /* 0x000fe20001741670 */
[----:B------:R-:W-:Y:S01]  /*4270*/  FMUL.FTZ R9, R61, c[0x0][0x320] ;  /* 0x0000c8003d097a20 */ /* 0x000fe20000410000 */
[----:B------:R-:W-:Y:S01]  /*4280*/  FSEL R31, R20, -INF , !P1 ;  /* 0xff800000141f7808 */ /* 0x000fe20004800000 */
[----:B------:R-:W4:Y:S01]  /*4290*/  MUFU.TANH R27, R11 ;  /* 0x0000000b001b7308 */ /* 0x000f220000002400 */
[----:B------:R-:W-:-:S02]  /*42a0*/  FSEL R34, R19, -INF , !P0 ;  /* 0xff80000013227808 */ /* 0x000fc40004000000 */
[----:B------:R-:W-:Y:S02]  /*42b0*/  FSEL R29, R23, -INF , !P2 ;  /* 0xff800000171d7808 */ /* 0x000fe40005000000 */
[----:B------:R-:W-:Y:S02]  /*42c0*/  PLOP3.LUT P0, PT, PT, PT, UP4, 0x40, 0x0 ;  /* 0x000000000000781c */ /* 0x000fe40003f0e848 */
[----:B------:R-:W-:Y:S01]  /*42d0*/  PLOP3.LUT P6, PT, PT, PT, UP1, 0x40, 0x0 ;  /* 0x000000000000781c */ /* 0x000fe20003fce818 */
[----:B-1----:R-:W-:Y:S01]  /*42e0*/  FMUL.FTZ R6, R69, c[0x0][0x320] ;  /* 0x0000c80045067a20 */ /* 0x002fe20000410000 */
[----:B------:R-:W-:Y:S01]  /*42f0*/  PLOP3.LUT P5, PT, PT, PT, UP0, 0x40, 0x0 ;  /* 0x000000000000781c */ /* 0x000fe20003fae808 */
[----:B------:R-:W-:Y:S01]  /*4300*/  UISETP.NE.AND UP0, UPT, UR24, URZ, UPT ;  /* 0x0000003f1800728c */ /* 0x000fe2000bf05270 */
[----:B------:R-:W-:Y:S01]  /*4310*/  PLOP3.LUT P2, PT, PT, PT, UP6, 0x40, 0x0 ;  /* 0x000000000000781c */ /* 0x000fe20003f4e868 */
[----:B------:R1:W1:Y:S01]  /*4320*/  MUFU.TANH R28, R6 ;  /* 0x00000006001c7308 */ /* 0x0002620000002400 */
[----:B------:R-:W-:Y:S01]  /*4330*/  PLOP3.LUT P1, PT, PT, PT, UP5, 0x40, 0x0 ;  /* 0x000000000000781c */ /* 0x000fe20003f2e858 */
[----:B------:R-:W-:Y:S01]  /*4340*/  UP2UR UR24, UPR, URZ, 0x40 ;  /* 0x000000403f187883 */ /* 0x000fe20008000000 */
[C---:B------:R-:W-:Y:S01]  /*4350*/  ISETP.GT.AND P0, PT, R4.reuse, 0x19, P0 ;  /* 0x000000190400780c */ /* 0x040fe20000704270 */
[----:B------:R-:W-:Y:S01]  /*4360*/  UISETP.NE.AND UP6, UPT, UR16, URZ, UPT ;  /* 0x0000003f1000728c */ /* 0x000fe2000bfc5270 */
[C---:B------:R-:W-:Y:S01]  /*4370*/  ISETP.GT.AND P6, PT, R4.reuse, 0x9, P6 ;  /* 0x000000090400780c */ /* 0x040fe200037c4270 */
[----:B------:R-:W-:Y:S01]  /*4380*/  UISETP.NE.AND UP1, UPT, UR26, URZ, UPT ;  /* 0x0000003f1a00728c */ /* 0x000fe2000bf25270 */
[C---:B------:R-:W-:Y:S01]  /*4390*/  ISETP.GT.AND P5, PT, R4.reuse, 0x10, P5 ;  /* 0x000000100400780c */ /* 0x040fe20002fa4270 */
[----:B------:R-:W2:Y:S01]  /*43a0*/  MUFU.TANH R26, R8 ;  /* 0x00000008001a7308 */ /* 0x000ea20000002400 */
[----:B------:R-:W-:-:S02]  /*43b0*/  ISETP.GT.AND P2, PT, R4, 0x11, P2 ;  /* 0x000000110400780c */ /* 0x000fc40001744270 */
[----:B------:R-:W-:Y:S02]  /*43c0*/  ISETP.GT.AND P1, PT, R4, 0x18, P1 ;  /* 0x000000180400780c */ /* 0x000fe40000f24270 */
[C---:B------:R-:W-:Y:S02]  /*43d0*/  ISETP.LT.OR P0, PT, R5.reuse, 0x1a, P0 ;  /* 0x0000001a0500780c */ /* 0x040fe40000701670 */
[C---:B------:R-:W-:Y:S01]  /*43e0*/  ISETP.LT.OR P6, PT, R5.reuse, 0xa, P6 ;  /* 0x0000000a0500780c */ /* 0x040fe200037c1670 */
[----:B-1----:R-:W-:Y:S01]  /*43f0*/  FMUL.FTZ R6, R80, c[0x0][0x320] ;  /* 0x0000c80050067a20 */ /* 0x002fe20000410000 */
[C---:B------:R-:W-:Y:S01]  /*4400*/  ISETP.LT.OR P5, PT, R5.reuse, 0x11, P5 ;  /* 0x000000110500780c */ /* 0x040fe20002fa1670 */
[----:B------:R-:W1:Y:S01]  /*4410*/  MUFU.TANH R23, R7 ;  /* 0x0000000700177308 */ /* 0x000e620000002400 */
[C---:B------:R-:W-:Y:S02]  /*4420*/  ISETP.LT.OR P2, PT, R5.reuse, 0x12, P2 ;  /* 0x000000120500780c */ /* 0x040fe40001741670 */
[----:B------:R-:W-:-:S02]  /*4430*/  ISETP.LT.OR P1, PT, R5, 0x19, P1 ;  /* 0x000000190500780c */ /* 0x000fc40000f21670 */
[----:B------:R-:W-:Y:S02]  /*4440*/  FSEL R57, R44, -INF , !P0 ;  /* 0xff8000002c397808 */ /* 0x000fe40004000000 */
[----:B------:R-:W-:Y:S01]  /*4450*/  FSEL R40, R18, -INF , !P6 ;  /* 0xff80000012287808 */ /* 0x000fe20007000000 */
[----:B------:R5:W1:Y:S01]  /*4460*/  MUFU.TANH R25, R6 ;  /* 0x0000000600197308 */ /* 0x000a620000002400 */
[----:B------:R-:W-:Y:S02]  /*4470*/  FSEL R43, R21, -INF , !P5 ;  /* 0xff800000152b7808 */ /* 0x000fe40006800000 */
[----:B------:R-:W-:Y:S02]  /*4480*/  FSEL R45, R22, -INF , !P2 ;  /* 0xff800000162d7808 */ /* 0x000fe40005000000 */
[----:B------:R-:W-:Y:S02]  /*4490*/  FSEL R47, R17, -INF , !P1 ;  /* 0xff800000112f7808 */ /* 0x000fe40004800000 */
[----:B------:R-:W-:Y:S01]  /*44a0*/  PLOP3.LUT P0, PT, PT, PT, UP6, 0x40, 0x0 ;  /* 0x000000000000781c */ /* 0x000fe20003f0e868 */
[----:B------:R-:W1:Y:S01]  /*44b0*/  MUFU.TANH R21, R10 ;  /* 0x0000000a00157308 */ /* 0x000e620000002400 */
[----:B------:R-:W-:Y:S01]  /*44c0*/  PLOP3.LUT P6, PT, PT, PT, UP3, 0x40, 0x0 ;  /* 0x000000000000781c */ /* 0x000fe20003fce838 */
[----:B------:R-:W-:Y:S01]  /*44d0*/  UISETP.NE.AND UP6, UPT, UR24, URZ, UPT ;  /* 0x0000003f1800728c */ /* 0x000fe2000bfc5270 */
[----:B------:R-:W-:-:S02]  /*44e0*/  PLOP3.LUT P5, PT, PT, PT, UP2, 0x40, 0x0 ;  /* 0x000000000000781c */ /* 0x000fc40003fae828 */
[----:B------:R-:W-:Y:S02]  /*44f0*/  PLOP3.LUT P2, PT, PT, PT, UP1, 0x40, 0x0 ;  /* 0x000000000000781c */ /* 0x000fe40003f4e818 */
[----:B------:R-:W-:Y:S01]  /*4500*/  PLOP3.LUT P1, PT, PT, PT, UP0, 0x40, 0x0 ;  /* 0x000000000000781c */ /* 0x000fe20003f2e808 */
[----:B-----5:R-:W-:Y:S01]  /*4510*/  FMUL.FTZ R6, R81, c[0x0][0x320] ;  /* 0x0000c80051067a20 */ /* 0x020fe20000410000 */
[----:B------:R-:W1:Y:S01]  /*4520*/  MUFU.TANH R19, R9 ;  /* 0x0000000900137308 */ /* 0x000e620000002400 */
[C---:B------:R-:W-:Y:S02]  /*4530*/  ISETP.GT.AND P6, PT, R4.reuse, 0x20, P6 ;  /* 0x000000200400780c */ /* 0x040fe400037c4270 */
[C---:B------:R-:W-:Y:S02]  /*4540*/  ISETP.GT.AND P5, PT, R4.reuse, 0x21, P5 ;  /* 0x000000210400780c */ /* 0x040fe40002fa4270 */
[C---:B------:R-:W-:Y:S02]  /*4550*/  ISETP.GT.AND P2, PT, R4.reuse, 0x28, P2 ;  /* 0x000000280400780c */ /* 0x040fe40001744270 */
[----:B------:R-:W-:Y:S01]  /*4560*/  ISETP.GT.AND P1, PT, R4, 0x29, P1 ;  /* 0x000000290400780c */ /* 0x000fe20000f24270 */
[----:B------:R5:W1:Y:S01]  /*4570*/  MUFU.TANH R24, R6 ;  /* 0x0000000600187308 */ /* 0x000a620000002400 */
[C---:B------:R-:W-:Y:S01]  /*4580*/  ISETP.LT.OR P6, PT, R5.reuse, 0x21, P6 ;  /* 0x000000210500780c */ /* 0x040fe200037c1670 */
[----:B------:R-:W-:Y:S01]  /*4590*/  FMUL.FTZ R4, R76, c[0x0][0x320] ;  /* 0x0000c8004c047a20 */ /* 0x000fe20000410000 */
[----:B------:R-:W-:-:S02]  /*45a0*/  ISETP.LT.OR P5, PT, R5, 0x22, P5 ;  /* 0x000000220500780c */ /* 0x000fc40002fa1670 */
[C---:B------:R-:W-:Y:S02]  /*45b0*/  ISETP.LT.OR P2, PT, R5.reuse, 0x29, P2 ;  /* 0x000000290500780c */ /* 0x040fe40001741670 */
[----:B------:R-:W-:Y:S01]  /*45c0*/  ISETP.LT.OR P1, PT, R5, 0x2a, P1 ;  /* 0x0000002a0500780c */ /* 0x000fe20000f21670 */
[----:B------:R-:W1:Y:S01]  /*45d0*/  MUFU.TANH R18, R4 ;  /* 0x0000000400127308 */ /* 0x000e620000002400 */
[----:B------:R-:W-:Y:S02]  /*45e0*/  FSEL R167, R37, -INF , !P6 ;  /* 0xff80000025a77808 */ /* 0x000fe40007000000 */
[----:B------:R-:W-:Y:S02]  /*45f0*/  FSEL R168, R36, -INF , !P5 ;  /* 0xff80000024a87808 */ /* 0x000fe40006800000 */
[----:B------:R-:W-:Y:S02]  /*4600*/  FSEL R170, R35, -INF , !P2 ;  /* 0xff80000023aa7808 */ /* 0x000fe40005000000 */
[----:B------:R-:W-:Y:S01]  /*4610*/  FSEL R169, R33, -INF , !P1 ;  /* 0xff80000021a97808 */ /* 0x000fe20004800000 */
[----:B-----5:R-:W-:-:S04]  /*4620*/  FMUL.FTZ R6, R73, c[0x0][0x320] ;  /* 0x0000c80049067a20 */ /* 0x020fc80000410000 */
[----:B------:R5:W1:Y:S02]  /*4630*/  MUFU.TANH R20, R6 ;  /* 0x0000000600147308 */ /* 0x000a640000002400 */
[----:B-----5:R-:W5:Y:S02]  /*4640*/  SHFL.IDX PT, R6, R12, 0x2, 0x1c1f ;  /* 0x005c1f000c067f89 */ /* 0x020f6400000e0000 */
[--C-:B-----5:R-:W-:Y:S02]  /*4650*/  IMAD.IADD R5, R13, 0x1, R6.reuse ;  /* 0x000000010d057824 */ /* 0x120fe400078e0206 */
[----:B------:R-:W-:-:S03]  /*4660*/  IMAD.IADD R4, R15, 0x1, R6 ;  /* 0x000000010f047824 */ /* 0x000fc600078e0206 */
[----:B------:R-:W-:Y:S01]  /*4670*/  IMNMX R5, R5, R14, PT ;  /* 0x0000000e05057217 */ /* 0x000fe20003800200 */
[----:B------:R-:W-:Y:S05]  /*4680*/  @P0 BRA `(.L_x_1015) ;  /* 0x0000015000000947 */ /* 0x000fea0003800000 */
[----:B-1234-:R-:W-:Y:S01]  /*4690*/  IMAD.U32 R7, RZ, RZ, UR15 ;  /* 0x0000000fff077e24 */ /* 0x01efe2000f8e00ff */
        /* <DEDUP_REMOVED lines=11> */
.L_x_1017:
[----:B------:R-:W-:-:S04]  /*4750*/  MOV R7, c[0x0][0x32c] ;  /* 0x0000cb0000077a02 */ /* 0x000fc80000000f00 */
[----:B------:R-:W-:-:S13]  /*4760*/  ISETP.NE.AND P0, PT, R7, 0x1, PT ;  /* 0x000000010700780c */ /* 0x000fda0003f05270 */
[----:B------:R-:W-:-:S05]  /*4770*/  @P0 IMAD.HI.U32 R7, R6, c[0x0][0x330], RZ ;  /* 0x0000cc0006070a27 */ /* 0x000fca00078e00ff */
[----:B------:R-:W-:Y:S02]  /*4780*/  @P0 SHF.R.U32.HI R6, RZ, c[0x0][0x334], R7 ;  /* 0x0000cd00ff060a19 */ /* 0x000fe40000011607 */
.L_x_1018:
[----:B------:R-:W-:Y:S05]  /*4790*/  BSYNC B0 ;  /* 0x0000000000007941 */ /* 0x000fea0003800000 */
.L_x_1016:
[----:B------:R-:W-:-:S05]  /*47a0*/  IMAD R6, R6, c[0x0][0x32c], R16 ;  /* 0x0000cb0006067a24 */ /* 0x000fca00078e0210 */
[----:B------:R-:W-:Y:S02]  /*47b0*/  IADD3 R7, R6, c[0x0][0x32c], RZ ;  /* 0x0000cb0006077a10 */ /* 0x000fe40007ffe0ff */
[----:B------:R-:W-:Y:S02]  /*47c0*/  IMNMX R4, R4, R6, !PT ;  /* 0x0000000604047217 */ /* 0x000fe40007800200 */
[----:B------:R-:W-:Y:S02]  /*47d0*/  IMNMX R5, R5, R7, PT ;  /* 0x0000000705057217 */ /* 0x000fe40003800200 */
.L_x_1015:
[----:B-1234-:R-:W-:Y:S01]  /*47e0*/  FMUL.FTZ R6, R67, c[0x0][0x320] ;  /* 0x0000c80043067a20 */ /* 0x01efe20000410000 */
        /* <DEDUP_REMOVED lines=11> */
[----:B------:R-:W3:Y:S01]  /*48a0*/  MUFU.TANH R56, R7 ;  /* 0x0000000700387308 */ /* 0x000ee20000002400 */
[----:B------:R-:W-:Y:S01]  /*48b0*/  UP2UR UR26, UPR, URZ, 0x2 ;  /* 0x000000023f1a7883 */ /* 0x000fe20008000000 */
[C---:B------:R-:W-:Y:S01]  /*48c0*/  ISETP.GT.AND P0, PT, R4.reuse, 0x8, P0 ;  /* 0x000000080400780c */ /* 0x040fe20000704270 */
[----:B------:R-:W-:Y:S01]  /*48d0*/  UP2UR UR24, UPR, URZ, 0x1 ;  /* 0x000000013f187883 */ /* 0x000fe20008000000 */
[----:B------:R-:W-:Y:S01]  /*48e0*/  PLOP3.LUT P2, PT, PT, PT, UP4, 0x40, 0x0 ;  /* 0x000000000000781c */ /* 0x000fe20003f4e848 */
[----:B------:R-:W-:Y:S01]  /*48f0*/  UISETP.NE.AND UP4, UPT, UR29, URZ, UPT ;  /* 0x0000003f1d00728c */ /* 0x000fe2000bf85270 */
[----:B------:R-:W-:Y:S01]  /*4900*/  PLOP3.LUT P1, PT, PT, PT, UP3, 0x40, 0x0 ;  /* 0x000000000000781c */ /* 0x000fe20003f2e838 */
[----:B------:R-:W-:Y:S01]  /*4910*/  UISETP.NE.AND UP1, UPT, UR5, URZ, UPT ;  /* 0x0000003f0500728c */ /* 0x000fe2000bf25270 */
[----:B-1----:R-:W-:Y:S01]  /*4920*/  FMUL.FTZ R6, R83, c[0x0][0x320] ;  /* 0x0000c80053067a20 */ /* 0x002fe20000410000 */
[C---:B------:R-:W-:Y:S01]  /*4930*/  ISETP.GT.AND P2, PT, R4.reuse, RZ, P2 ;  /* 0x000000ff0400720c */ /* 0x040fe20001744270 */
[----:B------:R-:W-:Y:S01]  /*4940*/  UISETP.NE.AND UP0, UPT, UR4, URZ, UPT ;  /* 0x0000003f0400728c */ /* 0x000fe2000bf05270 */
[----:B------:R-:W-:Y:S01]  /*4950*/  ISETP.GT.AND P1, PT, R4, 0x1, P1 ;  /* 0x000000010400780c */ /* 0x000fe20000f24270 */
[----:B------:R1:W4:Y:S01]  /*4960*/  MUFU.TANH R22, R6 ;  /* 0x0000000600167308 */ /* 0x0003220000002400 */
[C---:B------:R-:W-:Y:S01]  /*4970*/  ISETP.LT.OR P0, PT, R5.reuse, 0x9, P0 ;  /* 0x000000090500780c */ /* 0x040fe20000701670 */
[----:B------:R-:W-:Y:S01]  /*4980*/  UISETP.NE.AND UP3, UPT, UR28, URZ, UPT ;  /* 0x0000003f1c00728c */ /* 0x000fe2000bf65270 */
[C---:B------:R-:W-:Y:S01]  /*4990*/  ISETP.LT.OR P2, PT, R5.reuse, 0x1, P2 ;  /* 0x000000010500780c */ /* 0x040fe20001741670 */
[----:B------:R-:W-:Y:S01]  /*49a0*/  UISETP.NE.AND UP2, UPT, UR27, URZ, UPT ;  /* 0x0000003f1b00728c */ /* 0x000fe2000bf45270 */
[----:B------:R-:W-:Y:S01]  /*49b0*/  ISETP.LT.OR P1, PT, R5, 0x2, P1 ;  /* 0x000000020500780c */ /* 0x000fe20000f21670 */
[----:B------:R-:W-:Y:S01]  /*49c0*/  FMUL.FTZ R9, R66, c[0x0][0x320] ;  /* 0x0000c80042097a20 */ /* 0x000fe20000410000 */
[----:B------:R-:W-:Y:S01]  /*49d0*/  FSEL R121, R18, -INF , !P0 ;  /* 0xff80000012797808 */ /* 0x000fe20004000000 */
[----:B------:R-:W2:Y:S01]  /*49e0*/  MUFU.TANH R11, R11 ;  /* 0x0000000b000b7308 */ /* 0x000ea20000002400 */
[----:B------:R-:W-:Y:S01]  /*49f0*/  PLOP3.LUT P0, PT, PT, PT, UP4, 0x40, 0x0 ;  /* 0x000000000000781c */ /* 0x000fe20003f0e848 */
[----:B------:R-:W-:Y:S01]  /*4a00*/  FMUL.FTZ R8, R78, c[0x0][0x320] ;  /* 0x0000c8004e087a20 */ /* 0x000fe20000410000 */
[----:B------:R-:W-:-:S02]  /*4a10*/  FSEL R120, R25, -INF , !P2 ;  /* 0xff80000019787808 */ /* 0x000fc40005000000 */
[----:B------:R-:W-:Y:S02]  /*4a20*/  FSEL R63, R24, -INF , !P1 ;  /* 0xff800000183f7808 */ /* 0x000fe40004800000 */
        /* <DEDUP_REMOVED lines=24> */
[----:B------:R-:W-:Y:S01]  /*4bb0*/  PLOP3.LUT P0, PT, PT, PT, UP6, 0x40, 0x0 ;  /* 0x000000000000781c */ /* 0x000fe20003f0e868 */
[----:B------:R5:W1:Y:S01]  /*4bc0*/  MUFU.TANH R17, R6 ;  /* 0x0000000600117308 */ /* 0x000a620000002400 */
[----:B------:R-:W-:Y:S01]  /*4bd0*/  FSEL R122, R32, -INF , !P6 ;  /* 0xff800000207a7808 */ /* 0x000fe20007000000 */
[----:B------:R-:W-:Y:S01]  /*4be0*/  UISETP.NE.AND UP6, UPT, UR24, URZ, UPT ;  /* 0x0000003f1800728c */ /* 0x000fe2000bfc5270 */
[----:B------:R-:W-:Y:S02]  /*4bf0*/  FSEL R123, R23, -INF , !P5 ;  /* 0xff800000177b7808 */ /* 0x000fe40006800000 */
[----:B------:R-:W-:Y:S02]  /*4c00*/  FSEL R132, R20, -INF , !P2 ;  /* 0xff80000014847808 */ /* 0x000fe40005000000 */
[----:B------:R-:W-:Y:S01]  /*4c10*/  FSEL R134, R30, -INF , !P1 ;  /* 0xff8000001e867808 */ /* 0x000fe20004800000 */
[----:B------:R-:W1:Y:S01]  /*4c20*/  MUFU.TANH R10, R8 ;  /* 0x00000008000a7308 */ /* 0x000e620000002400 */
[----:B------:R-:W-:-:S02]  /*4c30*/  PLOP3.LUT P6, PT, PT, PT, UP3, 0x40, 0x0 ;  /* 0x000000000000781c */ /* 0x000fc40003fce838 */
[----:B------:R-:W-:Y:S02]  /*4c40*/  PLOP3.LUT P5, PT, PT, PT, UP2, 0x40, 0x0 ;  /* 0x000000000000781c */ /* 0x000fe40003fae828 */
[----:B------:R-:W-:Y:S02]  /*4c50*/  PLOP3.LUT P2, PT, PT, PT, UP1, 0x40, 0x0 ;  /* 0x000000000000781c */ /* 0x000fe40003f4e818 */
[----:B------:R-:W-:Y:S01]  /*4c60*/  PLOP3.LUT P1, PT, PT, PT, UP0, 0x40, 0x0 ;  /* 0x000000000000781c */ /* 0x000fe20003f2e808 */
[----:B-----5:R-:W-:Y:S01]  /*4c70*/  FMUL.FTZ R6, R74, c[0x0][0x320] ;  /* 0x0000c8004a067a20 */ /* 0x020fe20000410000 */
[C---:B------:R-:W-:Y:S02]  /*4c80*/  ISETP.GT.AND P6, PT, R4.reuse, 0x20, P6 ;  /* 0x000000200400780c */ /* 0x040fe400037c4270 */
[C---:B------:R-:W-:Y:S01]  /*4c90*/  ISETP.GT.AND P5, PT, R4.reuse, 0x21, P5 ;  /* 0x000000210400780c */ /* 0x040fe20002fa4270 */
[----:B------:R5:W1:Y:S01]  /*4ca0*/  MUFU.TANH R49, R6 ;  /* 0x0000000600317308 */ /* 0x000a620000002400 */
[----:B------:R-:W-:-:S02]  /*4cb0*/  ISETP.GT.AND P2, PT, R4, 0x28, P2 ;  /* 0x000000280400780c */ /* 0x000fc40001744270 */
[----:B------:R-:W-:Y:S02]  /*4cc0*/  ISETP.GT.AND P1, PT, R4, 0x29, P1 ;  /* 0x000000290400780c */ /* 0x000fe40000f24270 */
[C---:B------:R-:W-:Y:S02]  /*4cd0*/  ISETP.LT.OR P6, PT, R5.reuse, 0x21, P6 ;  /* 0x000000210500780c */ /* 0x040fe400037c1670 */
[C---:B------:R-:W-:Y:S02]  /*4ce0*/  ISETP.LT.OR P5, PT, R5.reuse, 0x22, P5 ;  /* 0x000000220500780c */ /* 0x040fe40002fa1670 */
[C---:B------:R-:W-:Y:S02]  /*4cf0*/  ISETP.LT.OR P2, PT, R5.reuse, 0x29, P2 ;  /* 0x000000290500780c */ /* 0x040fe40001741670 */
[----:B------:R-:W-:Y:S02]  /*4d00*/  ISETP.LT.OR P1, PT, R5, 0x2a, P1 ;  /* 0x0000002a0500780c */ /* 0x000fe40000f21670 */
[----:B------:R-:W-:-:S02]  /*4d10*/  FSEL R172, R27, -INF , !P6 ;  /* 0xff8000001bac7808 */ /* 0x000fc40007000000 */
[----:B------:R-:W-:Y:S01]  /*4d20*/  FSEL R173, R26, -INF , !P5 ;  /* 0xff8000001aad7808 */ /* 0x000fe20006800000 */
[----:B-----5:R-:W-:Y:S01]  /*4d30*/  FMUL.FTZ R6, R79, c[0x0][0x320] ;  /* 0x0000c8004f067a20 */ /* 0x020fe20000410000 */
[----:B------:R-:W-:Y:S02]  /*4d40*/  FSEL R174, R21, -INF , !P2 ;  /* 0xff80000015ae7808 */ /* 0x000fe40005000000 */
[----:B------:R-:W-:Y:S01]  /*4d50*/  FSEL R180, R19, -INF , !P1 ;  /* 0xff80000013b47808 */ /* 0x000fe20004800000 */
[----:B------:R5:W1:Y:S02]  /*4d60*/  MUFU.TANH R44, R6 ;  /* 0x00000006002c7308 */ /* 0x000a640000002400 */
[----:B-----5:R-:W-:-:S06]  /*4d70*/  FMUL.FTZ R6, R62, c[0x0][0x320] ;  /* 0x0000c8003e067a20 */ /* 0x020fcc0000410000 */
        /* <DEDUP_REMOVED lines=18> */
.L_x_1021:
[----:B------:R-:W-:-:S04]  /*4ea0*/  MOV R5, c[0x0][0x32c] ;  /* 0x0000cb0000057a02 */ /* 0x000fc80000000f00 */
[----:B------:R-:W-:-:S13]  /*4eb0*/  ISETP.NE.AND P0, PT, R5, 0x1, PT ;  /* 0x000000010500780c */ /* 0x000fda0003f05270 */
[----:B------:R-:W-:-:S05]  /*4ec0*/  @P0 IMAD.HI.U32 R5, R4, c[0x0][0x330], RZ ;  /* 0x0000cc0004050a27 */ /* 0x000fca00078e00ff */
[----:B------:R-:W-:Y:S02]  /*4ed0*/  @P0 SHF.R.U32.HI R4, RZ, c[0x0][0x334], R5 ;  /* 0x0000cd00ff040a19 */ /* 0x000fe40000011605 */
.L_x_1022:
[----:B------:R-:W-:Y:S05]  /*4ee0*/  BSYNC B0 ;  /* 0x0000000000007941 */ /* 0x000fea0003800000 */
.L_x_1020:
[----:B------:R-:W-:-:S05]  /*4ef0*/  IMAD R4, R4, c[0x0][0x32c], R16 ;  /* 0x0000cb0004047a24 */ /* 0x000fca00078e0210 */
[----:B------:R-:W-:Y:S02]  /*4f00*/  IADD3 R5, R4, c[0x0][0x32c], RZ ;  /* 0x0000cb0004057a10 */ /* 0x000fe40007ffe0ff */
[----:B------:R-:W-:Y:S02]  /*4f10*/  IMNMX R8, R8, R4, !PT ;  /* 0x0000000408087217 */ /* 0x000fe40007800200 */
[----:B------:R-:W-:Y:S02]  /*4f20*/  IMNMX R9, R9, R5, PT ;  /* 0x0000000509097217 */ /* 0x000fe40003800200 */
.L_x_1019:
[----:B-1234-:R-:W-:Y:S01]  /*4f30*/  FMNMX.FTZ R5, R38, R39, !PT ;  /* 0x0000002726057209 */ /* 0x01efe20007810000 */
[----:B------:R-:W-:Y:S01]  /*4f40*/  UP2UR UR24, UPR, URZ, 0x10 ;  /* 0x000000103f187883 */ /* 0x000fe20008000000 */
[----:B------:R-:W-:Y:S01]  /*4f50*/  FMNMX.FTZ R4, R29, R31, !PT ;  /* 0x0000001f1d047209 */ /* 0x000fe20007810000 */
[----:B------:R-:W-:Y:S01]  /*4f60*/  UISETP.NE.AND UP4, UPT, UR25, URZ, UPT ;  /* 0x0000003f1900728c */ /* 0x000fe2000bf85270 */
[----:B------:R-:W-:Y:S01]  /*4f70*/  FMNMX.FTZ R5, R41, R5, !PT ;  /* 0x0000000529057209 */ /* 0x000fe20007810000 */
[----:B------:R-:W-:Y:S01]  /*4f80*/  UP2UR UR25, UPR, URZ, 0x8 ;  /* 0x000000083f197883 */ /* 0x000fe20008000000 */
[----:B------:R-:W-:Y:S01]  /*4f90*/  FMNMX.FTZ R4, R34, R4, !PT ;  /* 0x0000000422047209 */ /* 0x000fe20007810000 */
[----:B------:R-:W-:Y:S01]  /*4fa0*/  UISETP.NE.AND UP3, UPT, UR7, URZ, UPT ;  /* 0x0000003f0700728c */ /* 0x000fe2000bf65270 */
[----:B------:R-:W-:Y:S01]  /*4fb0*/  FMNMX.FTZ R137, R42, R5, !PT ;  /* 0x000000052a897209 */ /* 0x000fe20007810000 */
[----:B------:R-:W-:Y:S01]  /*4fc0*/  IMAD.SHL.U32 R225, R0, 0x2, RZ ;  /* 0x0000000200e17824 */ /* 0x000fe200078e00ff */
[----:B------:R-:W-:Y:S01]  /*4fd0*/  FMNMX.FTZ R4, R40, R4, !PT ;  /* 0x0000000428047209 */ /* 0x000fe20007810000 */
[----:B------:R-:W-:Y:S01]  /*4fe0*/  STL [R1+0x6c], R237 ;  /* 0x00006ced01007387 */ /* 0x000fe20000100800 */
[----:B------:R-:W-:Y:S01]  /*4ff0*/  FMNMX.FTZ R137, R46, R137, !PT ;  /* 0x000000892e897209 */ /* 0x000fe20007810000 */
[----:B------:R-:W-:Y:S01]  /*5000*/  UP2UR UR7, UPR, URZ, 0x4 ;  /* 0x000000043f077883 */ /* 0x000fe20008000000 */
[----:B------:R-:W-:Y:S01]  /*5010*/  FMNMX.FTZ R4, R43, R4, !PT ;  /* 0x000000042b047209 */ /* 0x000fe20007810000 */
[----:B------:R-:W-:Y:S01]  /*5020*/  STL [R1+0x68], R236 ;  /* 0x000068ec01007387 */ /* 0x000fe20000100800 */
[----:B------:R-:W-:Y:S01]  /*5030*/  FMNMX.FTZ R137, R48, R137, !PT ;  /* 0x0000008930897209 */ /* 0x000fe20007810000 */
[----:B------:R-:W-:Y:S01]  /*5040*/  UISETP.NE.AND UP2, UPT, UR6, URZ, UPT ;  /* 0x0000003f0600728c */ /* 0x000fe2000bf45270 */
        /* <DEDUP_REMOVED lines=9> */
[----:B------:R-:W-:Y:S01]  /*50e0*/  UP2UR UR5, UPR, URZ, 0x1 ;  /* 0x000000013f057883 */ /* 0x000fe20008000000 */
[----:B------:R-:W-:Y:S01]  /*50f0*/  FMNMX.FTZ R137, R175, R137, !PT ;  /* 0x00000089af897209 */ /* 0x000fe20007810000 */
[----:B------:R-:W-:Y:S01]  /*5100*/  UISETP.NE.AND UP0, UPT, UR4, URZ, UPT ;  /* 0x0000003f0400728c */ /* 0x000fe2000bf05270 */
[----:B------:R-:W-:Y:S01]  /*5110*/  FMNMX.FTZ R4, R167, R4, !PT ;  /* 0x00000004a7047209 */ /* 0x000fe20007810000 */
[----:B------:R-:W-:Y:S01]  /*5120*/  IMAD R226, R3, 0x2, R225 ;  /* 0x0000000203e27824 */ /* 0x000fe200078e02e1 */
[----:B------:R-:W-:Y:S01]  /*5130*/  FMNMX.FTZ R137, R171, R137, !PT ;  /* 0x00000089ab897209 */ /* 0x000fe20007810000 */
[----:B------:R-:W-:Y:S01]  /*5140*/  STL [R1+0x5c], R233 ;  /* 0x00005ce901007387 */ /* 0x000fe20000100800 */
[----:B------:R-:W-:Y:S01]  /*5150*/  FMNMX.FTZ R4, R168, R4, !PT ;  /* 0x00000004a8047209 */ /* 0x000fe20007810000 */
[----:B------:R-:W-:Y:S01]  /*5160*/  IMAD R227, R2, 0x2, R226 ;  /* 0x0000000202e37824 */ /* 0x000fe200078e02e2 */
[----:B------:R-:W-:Y:S01]  /*5170*/  FMNMX.FTZ R137, R176, R137, !PT ;  /* 0x00000089b0897209 */ /* 0x000fe20007810000 */
[----:B------:R-:W-:Y:S01]  /*5180*/  STL [R1+0x58], R232 ;  /* 0x000058e801007387 */ /* 0x000fe20000100800 */
[----:B------:R-:W-:-:S02]  /*5190*/  FMNMX.FTZ R4, R170, R4, !PT ;  /* 0x00000004aa047209 */ /* 0x000fc40007810000 */
[----:B------:R-:W-:Y:S01]  /*51a0*/  FMNMX.FTZ R137, R177, R137, !PT ;  /* 0x00000089b1897209 */ /* 0x000fe20007810000 */
[----:B------:R-:W-:Y:S01]  /*51b0*/  STL [R1+0x54], R231 ;  /* 0x000054e701007387 */ /* 0x000fe20000100800 */
[----:B------:R-:W-:Y:S02]  /*51c0*/  FMNMX.FTZ R136, R169, R4, !PT ;  /* 0x00000004a9887209 */ /* 0x000fe40007810000 */
[----:B------:R-:W-:Y:S01]  /*51d0*/  PLOP3.LUT P0, PT, PT, PT, UP3, 0x40, 0x0 ;  /* 0x000000000000781c */ /* 0x000fe20003f0e838 */
[----:B------:R-:W1:Y:S01]  /*51e0*/  SHFL.BFLY PT, R4, R137, 0x2, 0x1f ;  /* 0x0c401f0089047f89 */ /* 0x000e6200000e0000 */
[----:B------:R-:W-:Y:S01]  /*51f0*/  PLOP3.LUT P1, PT, PT, PT, UP4, 0x40, 0x0 ;  /* 0x000000000000781c */ /* 0x000fe20003f2e848 */
[----:B------:R-:W-:Y:S01]  /*5200*/  UISETP.NE.AND UP4, UPT, UR24, URZ, UPT ;  /* 0x0000003f1800728c */ /* 0x000fe2000bf85270 */
[C---:B------:R-:W-:Y:S01]  /*5210*/  ISETP.GT.AND P0, PT, R8.reuse, 0x1, P0 ;  /* 0x000000010800780c */ /* 0x040fe20000704270 */
[----:B------:R-:W2:Y:S01]  /*5220*/  SHFL.BFLY PT, R5, R136, 0x2, 0x1f ;  /* 0x0c401f0088057f89 */ /* 0x000ea200000e0000 */
[----:B------:R-:W-:Y:S01]  /*5230*/  PLOP3.LUT P6, PT, PT, PT, UP2, 0x40, 0x0 ;  /* 0x000000000000781c */ /* 0x000fe20003fce828 */
[----:B------:R-:W-:Y:S01]  /*5240*/  UISETP.NE.AND UP3, UPT, UR25, URZ, UPT ;  /* 0x0000003f1900728c */ /* 0x000fe2000bf65270 */
[----:B------:R-:W-:Y:S01]  /*5250*/  ISETP.LT.OR P0, PT, R9, 0x2, P0 ;  /* 0x000000020900780c */ /* 0x000fe20000701670 */
[----:B------:R-:W-:Y:S01]  /*5260*/  UISETP.NE.AND UP2, UPT, UR7, URZ, UPT ;  /* 0x0000003f0700728c */ /* 0x000fe2000bf45270 */
[----:B------:R-:W-:Y:S01]  /*5270*/  ISETP.GT.AND P1, PT, R8, RZ, P1 ;  /* 0x000000ff0800720c */ /* 0x000fe20000f24270 */
[----:B------:R-:W-:Y:S01]  /*5280*/  STL [R1+0x50], R230 ;  /* 0x000050e601007387 */ /* 0x000fe20000100800 */
[----:B------:R-:W-:-:S02]  /*5290*/  FSEL R61, R22, -INF , !P0 ;  /* 0xff800000163d7808 */ /* 0x000fc40004000000 */
[----:B------:R-:W-:Y:S01]  /*52a0*/  PLOP3.LUT P5, PT, PT, PT, UP1, 0x40, 0x0 ;  /* 0x000000000000781c */ /* 0x000fe20003fae818 */
[----:B------:R-:W-:Y:S01]  /*52b0*/  UISETP.NE.AND UP1, UPT, UR6, URZ, UPT ;  /* 0x0000003f0600728c */ /* 0x000fe2000bf25270 */
[----:B------:R-:W-:Y:S01]  /*52c0*/  ISETP.LT.OR P1, PT, R9, 0x1, P1 ;  /* 0x000000010900780c */ /* 0x000fe20000f21670 */
[----:B------:R-:W-:Y:S01]  /*52d0*/  STL [R1+0x4c], R229 ;  /* 0x00004ce501007387 */ /* 0x000fe20000100800 */
[C---:B------:R-:W-:Y:S02]  /*52e0*/  ISETP.GT.AND P6, PT, R8.reuse, 0x8, P6 ;  /* 0x000000080800780c */ /* 0x040fe400037c4270 */
[----:B------:R-:W-:Y:S01]  /*52f0*/  PLOP3.LUT P2, PT, PT, PT, UP0, 0x40, 0x0 ;  /* 0x000000000000781c */ /* 0x000fe20003f4e808 */
[----:B------:R-:W-:Y:S01]  /*5300*/  UISETP.NE.AND UP0, UPT, UR5, URZ, UPT ;  /* 0x0000003f0500728c */ /* 0x000fe2000bf05270 */
[----:B------:R-:W-:Y:S01]  /*5310*/  FSEL R62, R17, -INF , !P1 ;  /* 0xff800000113e7808 */ /* 0x000fe20004800000 */
[----:B------:R-:W-:Y:S01]  /*5320*/  LDSM.16.MT88.4 R20, [R226+0x2080] ;  /* 0x00208000e214783b */ /* 0x000fe20000004200 */
[----:B------:R-:W-:Y:S01]  /*5330*/  ISETP.LT.OR P6, PT, R9, 0x9, P6 ;  /* 0x000000090900780c */ /* 0x000fe200037c1670 */
[----:B------:R-:W-:Y:S01]  /*5340*/  ULDC.64 UR4, c[0x0][0x2c8] ;  /* 0x0000b20000047ab9 */ /* 0x000fe20000000a00 */
[----:B-1----:R-:W-:Y:S01]  /*5350*/  FMNMX.FTZ R137, R137, R4, !PT ;  /* 0x0000000489897209 */ /* 0x002fe20007810000 */
[----:B------:R-:W-:Y:S01]  /*5360*/  LDSM.16.MT88.4 R52, [R225+0x3880] ;  /* 0x00388000e134783b */ /* 0x000fe20000004200 */
[----:B------:R-:W-:-:S02]  /*5370*/  ISETP.GT.AND P5, PT, R8, 0x9, P5 ;  /* 0x000000090800780c */ /* 0x000fc40002fa4270 */
[----:B--2---:R-:W-:Y:S01]  /*5380*/  FMNMX.FTZ R136, R136, R5, !PT ;  /* 0x0000000588887209 */ /* 0x004fe20007810000 */
[----:B------:R-:W1:Y:S01]  /*5390*/  SHFL.BFLY PT, R4, R137, 0x1, 0x1f ;  /* 0x0c201f0089047f89 */ /* 0x000e6200000e0000 */
[----:B------:R-:W-:Y:S01]  /*53a0*/  PLOP3.LUT P1, PT, PT, PT, UP6, 0x40, 0x0 ;  /* 0x000000000000781c */ /* 0x000fe20003f2e868 */
[----:B------:R-:W-:Y:S01]  /*53b0*/  UISETP.NE.AND UP6, UPT, UR16, URZ, UPT ;  /* 0x0000003f1000728c */ /* 0x000fe2000bfc5270 */
[----:B------:R-:W-:Y:S01]  /*53c0*/  FSEL R16, R10, -INF , !P6 ;  /* 0xff8000000a107808 */ /* 0x000fe20007000000 */
[----:B------:R-:W2:Y:S01]  /*53d0*/  SHFL.BFLY PT, R5, R136, 0x1, 0x1f ;  /* 0x0c201f0088057f89 */ /* 0x000ea200000e0000 */
[----:B------:R-:W-:Y:S02]  /*53e0*/  ISETP.LT.OR P5, PT, R9, 0xa, P5 ;  /* 0x0000000a0900780c */ /* 0x000fe40002fa1670 */
[----:B------:R-:W-:Y:S01]  /*53f0*/  ISETP.GT.AND P2, PT, R8, 0x10, P2 ;  /* 0x000000100800780c */ /* 0x000fe20001744270 */
[----:B------:R-:W-:Y:S01]  /*5400*/  LDSM.16.MT88.4 R76, [R226+0x3880] ;  /* 0x00388000e24c783b */ /* 0x000fe20000004200 */
[----:B------:R-:W-:-:S02]  /*5410*/  FMNMX.FTZ R3, R62, R61, !PT ;  /* 0x0000003d3e037209 */ /* 0x000fc40007810000 */
[----:B------:R-:W-:Y:S01]  /*5420*/  FSEL R17, R44, -INF , !P5 ;  /* 0xff8000002c117808 */ /* 0x000fe20006800000 */
[----:B------:R-:W-:Y:S01]  /*5430*/  LDSM.16.MT88.4 R124, [R227+0x3880] ;  /* 0x00388000e37c783b */ /* 0x000fe20000004200 */
[----:B------:R-:W-:Y:S02]  /*5440*/  ISETP.GT.AND P1, PT, R8, 0x11, P1 ;  /* 0x000000110800780c */ /* 0x000fe40000f24270 */
[----:B------:R-:W-:Y:S01]  /*5450*/  ISETP.LT.OR P2, PT, R9, 0x11, P2 ;  /* 0x000000110900780c */ /* 0x000fe20001741670 */
[----:B------:R-:W-:Y:S01]  /*5460*/  STL [R1+0x48], R224 ;  /* 0x000048e001007387 */ /* 0x000fe20000100800 */
[----:B------:R-:W-:Y:S02]  /*5470*/  FMNMX.FTZ R3, R16, R3, !PT ;  /* 0x0000000310037209 */ /* 0x000fe40007810000 */
[----:B------:R-:W-:Y:S01]  /*5480*/  LEA R228, R2, R225, 0x1 ;  /* 0x000000e102e47211 */ /* 0x000fe200078e08ff */
[----:B------:R-:W-:Y:S01]  /*5490*/  LDSM.16.MT88.4 R68, [R226+0x4080] ;  /* 0x00408000e244783b */ /* 0x000fe20000004200 */
[----:B------:R-:W-:-:S02]  /*54a0*/  PLOP3.LUT P6, PT, PT, PT, UP4, 0x40, 0x0 ;  /* 0x000000000000781c */ /* 0x000fc40003fce848 */
[----:B------:R-:W-:Y:S01]  /*54b0*/  ISETP.LT.OR P1, PT, R9, 0x12, P1 ;  /* 0x000000120900780c */ /* 0x000fe20000f21670 */
[----:B------:R-:W-:Y:S01]  /*54c0*/  LDSM.16.MT88.4 R112, [R228+0x3880] ;  /* 0x00388000e470783b */ /* 0x000fe20000004200 */
[----:B-1----:R-:W-:Y:S02]  /*54d0*/  FMNMX.FTZ R137, R137, R4, !PT ;  /* 0x0000000489897209 */ /* 0x002fe40007810000 */
[----:B------:R-:W-:Y:S01]  /*54e0*/  FSEL R18, R49, -INF , !P2 ;  /* 0xff80000031127808 */ /* 0x000fe20005000000 */
[----:B------:R-:W-:Y:S01]  /*54f0*/  LDSM.16.MT88.4 R72, [R225+0x2880] ;  /* 0x00288000e148783b */ /* 0x000fe20000004200 */
[----:B--2---:R-:W-:Y:S01]  /*5500*/  FMNMX.FTZ R136, R136, R5, !PT ;  /* 0x0000000588887209 */ /* 0x004fe20007810000 */
[C---:B------:R-:W-:Y:S01]  /*5510*/  FMUL.FTZ R13, R137.reuse, c[0x0][0x2d0] ;  /* 0x0000b400890d7a20 */ /* 0x040fe20000410000 */
[----:B------:R-:W-:Y:S02]  /*5520*/  FSETP.NEU.FTZ.AND P0, PT, R137, -INF , PT ;  /* 0xff8000008900780b */ /* 0x000fe40003f1d000 */
[----:B------:R-:W-:Y:S01]  /*5530*/  FMNMX.FTZ R3, R17, R3, !PT ;  /* 0x0000000311037209 */ /* 0x000fe20007810000 */
[----:B------:R-:W-:Y:S01]  /*5540*/  FMUL.FTZ R12, R136, c[0x0][0x2d0] ;  /* 0x0000b400880c7a20 */ /* 0x000fe20000410000 */
[----:B------:R-:W-:-:S02]  /*5550*/  FSEL R13, R13, RZ, P0 ;  /* 0x000000ff0d0d7208 */ /* 0x000fc40000000000 */
[----:B------:R-:W-:Y:S02]  /*5560*/  FSETP.NEU.FTZ.AND P0, PT, R136, -INF , PT ;  /* 0xff8000008800780b */ /* 0x000fe40003f1d000 */
[----:B------:R-:W-:Y:S01]  /*5570*/  PLOP3.LUT P5, PT, PT, PT, UP3, 0x40, 0x0 ;  /* 0x000000000000781c */ /* 0x000fe20003fae838 */
[--C-:B------:R-:W-:Y:S01]  /*5580*/  FFMA.FTZ R2, R46, c[0x0][0x2d0], -R13.reuse ;  /* 0x0000b4002e027a23 */ /* 0x100fe2000001080d */
[----:B------:R-:W-:Y:S01]  /*5590*/  FSEL R12, R12, RZ, P0 ;  /* 0x000000ff0c0c7208 */ /* 0x000fe20000000000 */
[----:B------:R-:W-:Y:S01]  /*55a0*/  FFMA.FTZ R4, R38, c[0x0][0x2d0], -R13 ;  /* 0x0000b40026047a23 */ /* 0x000fe2000001080d */
[----:B------:R-:W-:Y:S01]  /*55b0*/  PLOP3.LUT P0, PT, PT, PT, UP5, 0x40, 0x0 ;  /* 0x000000000000781c */ /* 0x000fe20003f0e858 */
[----:B------:R-:W-:Y:S01]  /*55c0*/  MUFU.EX2 R194, R2 ;  /* 0x0000000200c27308 */ /* 0x000fe20000000800 */
[----:B------:R-:W-:Y:S01]  /*55d0*/  FSEL R19, R11, -INF , !P1 ;  /* 0xff8000000b137808 */ /* 0x000fe20004800000 */
[----:B------:R-:W-:Y:S01]  /*55e0*/  FFMA.FTZ R0, R31, c[0x0][0x2d0], -R12 ;  /* 0x0000b4001f007a23 */ /* 0x000fe2000001080c */
[C---:B------:R-:W-:Y:S01]  /*55f0*/  ISETP.GT.AND P0, PT, R8.reuse, 0x18, P0 ;  /* 0x000000180800780c */ /* 0x040fe20000704270 */
[----:B------:R-:W-:Y:S01]  /*5600*/  UISETP.NE.AND UP5, UPT, UR17, URZ, UPT ;  /* 0x0000003f1100728c */ /* 0x000fe2000bfa5270 */
[----:B------:R-:W-:-:S02]  /*5610*/  ISETP.GT.AND P6, PT, R8, 0x19, P6 ;  /* 0x000000190800780c */ /* 0x000fc400037c4270 */
[C---:B------:R-:W-:Y:S01]  /*5620*/  ISETP.LT.OR P0, PT, R9.reuse, 0x19, P0 ;  /* 0x000000190900780c */ /* 0x040fe20000701670 */
[----:B------:R1:W-:Y:S01]  /*5630*/  MUFU.EX2 R182, R0 ;  /* 0x0000000000b67308 */ /* 0x0003e20000000800 */
[----:B------:R-:W-:Y:S02]  /*5640*/  FMNMX.FTZ R3, R18, R3, !PT ;  /* 0x0000000312037209 */ /* 0x000fe40007810000 */
[----:B------:R-:W-:Y:S02]  /*5650*/  PLOP3.LUT P2, PT, PT, PT, UP2, 0x40, 0x0 ;  /* 0x000000000000781c */ /* 0x000fe40003f4e828 */
[----:B------:R-:W-:Y:S02]  /*5660*/  FSEL R60, R56, -INF , !P0 ;  /* 0xff800000383c7808 */ /* 0x000fe40004000000 */
[----:B------:R-:W-:Y:S01]  /*5670*/  ISETP.GT.AND P5, PT, R8, 0x20, P5 ;  /* 0x000000200800780c */ /* 0x000fe20002fa4270 */
[----:B------:R2:W-:Y:S01]  /*5680*/  MUFU.EX2 R229, R4 ;  /* 0x0000000400e57308 */ /* 0x0005e20000000800 */
[----:B------:R-:W-:-:S02]  /*5690*/  ISETP.LT.OR P6, PT, R9, 0x1a, P6 ;  /* 0x0000001a0900780c */ /* 0x000fc400037c1670 */
[----:B------:R-:W-:Y:S02]  /*56a0*/  FMNMX.FTZ R3, R19, R3, !PT ;  /* 0x0000000313037209 */ /* 0x000fe40007810000 */
[----:B------:R-:W-:Y:S02]  /*56b0*/  PLOP3.LUT P1, PT, PT, PT, UP1, 0x40, 0x0 ;  /* 0x000000000000781c */ /* 0x000fe40003f2e818 */
[----:B------:R-:W-:Y:S01]  /*56c0*/  ISETP.GT.AND P2, PT, R8, 0x21, P2 ;  /* 0x000000210800780c */ /* 0x000fe20001744270 */
[----:B-1----:R-:W-:Y:S01]  /*56d0*/  FFMA.FTZ R0, R34, c[0x0][0x2d0], -R12 ;  /* 0x0000b40022007a23 */ /* 0x002fe2000001080c */
[----:B------:R-:W-:Y:S01]  /*56e0*/  ISETP.LT.OR P5, PT, R9, 0x21, P5 ;  /* 0x000000210900780c */ /* 0x000fe20002fa1670 */
[----:B------:R-:W-:Y:S01]  /*56f0*/  LDSM.16.MT88.4 R32, [R228+0x2080] ;  /* 0x00208000e420783b */ /* 0x000fe20000004200 */
[----:B------:R-:W-:Y:S01]  /*5700*/  FSEL R15, R58, -INF , !P6 ;  /* 0xff8000003a0f7808 */ /* 0x000fe20007000000 */
[----:B------:R1:W-:Y:S01]  /*5710*/  MUFU.EX2 R202, R0 ;  /* 0x0000000000ca7308 */ /* 0x0003e20000000800 */
[----:B------:R-:W-:-:S02]  /*5720*/  FMNMX.FTZ R3, R60, R3, !PT ;  /* 0x000000033c037209 */ /* 0x000fc40007810000 */
[----:B------:R-:W-:Y:S01]  /*5730*/  PLOP3.LUT P0, PT, PT, PT, UP0, 0x40, 0x0 ;  /* 0x000000000000781c */ /* 0x000fe20003f0e808 */
[----:B--2---:R-:W-:Y:S01]  /*5740*/  FFMA.FTZ R4, R39, c[0x0][0x2d0], -R13 ;  /* 0x0000b40027047a23 */ /* 0x004fe2000001080d */
[----:B------:R-:W-:Y:S01]  /*5750*/  ISETP.GT.AND P1, PT, R8, 0x28, P1 ;  /* 0x000000280800780c */ /* 0x000fe20000f24270 */
[----:B------:R-:W2:Y:S01]  /*5760*/  LDSM.16.MT88.4 R36, [R225+0x2080] ;  /* 0x00208000e124783b */ /* 0x000ea20000004200 */
[C---:B------:R-:W-:Y:S01]  /*5770*/  ISETP.LT.OR P2, PT, R9.reuse, 0x22, P2 ;  /* 0x000000220900780c */ /* 0x040fe20001741670 */
[----:B------:R3:W-:Y:S01]  /*5780*/  MUFU.EX2 R183, R4 ;  /* 0x0000000400b77308 */ /* 0x0007e20000000800 */
[----:B------:R-:W-:Y:S02]  /*5790*/  FSEL R139, R24, -INF , !P5 ;  /* 0xff800000188b7808 */ /* 0x000fe40006800000 */
[----:B------:R-:W-:Y:S02]  /*57a0*/  ISETP.GT.AND P0, PT, R8, 0x29, P0 ;  /* 0x000000290800780c */ /* 0x000fe40000704270 */
[----:B------:R-:W-:-:S02]  /*57b0*/  ISETP.LT.OR P1, PT, R9, 0x29, P1 ;  /* 0x000000290900780c */ /* 0x000fc40000f21670 */
[----:B------:R-:W-:Y:S01]  /*57c0*/  FSEL R164, R64, -INF , !P2 ;  /* 0xff80000040a47808 */ /* 0x000fe20005000000 */
[----:B-1----:R-:W-:Y:S01]  /*57d0*/  FFMA.FTZ R0, R40, c[0x0][0x2d0], -R12 ;  /* 0x0000b40028007a23 */ /* 0x002fe2000001080c */
[----:B------:R-:W-:Y:S01]  /*57e0*/  ISETP.LT.OR P0, PT, R9, 0x2a, P0 ;  /* 0x0000002a0900780c */ /* 0x000fe20000701670 */
[----:B------:R-:W-:Y:S01]  /*57f0*/  LDSM.16.MT88.4 R64, [R226+0x2880] ;  /* 0x00288000e240783b */ /* 0x000fe20000004200 */
[----:B------:R-:W-:Y:S01]  /*5800*/  FSEL R165, R59, -INF , !P1 ;  /* 0xff8000003ba57808 */ /* 0x000fe20004800000 */
[----:B------:R1:W4:Y:S01]  /*5810*/  MUFU.EX2 R234, R0 ;  /* 0x0000000000ea7308 */ /* 0x0003220000000800 */
[----:B------:R-:W-:Y:S02]  /*5820*/  FSEL R166, R25, -INF , !P0 ;  /* 0xff80000019a67808 */ /* 0x000fe40004000000 */
[----:B------:R-:W-:Y:S01]  /*5830*/  LDSM.16.MT88.4 R24, [R227+0x4080] ;  /* 0x00408000e318783b */ /* 0x000fe20000004200 */
[----:B---3--:R-:W-:-:S04]  /*5840*/  FFMA.FTZ R4, R41, c[0x0][0x2d0], -R13 ;  /* 0x0000b40029047a23 */ /* 0x008fc8000001080d */
[----:B------:R3:W-:Y:S01]  /*5850*/  MUFU.EX2 R203, R4 ;  /* 0x0000000400cb7308 */ /* 0x0007e20000000800 */
[----:B-1----:R-:W-:Y:S02]  /*5860*/  FMNMX.FTZ R0, R120, R63, !PT ;  /* 0x0000003f78007209 */ /* 0x002fe40007810000 */
[----:B----4-:R-:W-:Y:S02]  /*5870*/  F2FP.PACK_AB R7, R234, R202 ;  /* 0x000000caea07723e */ /* 0x010fe400000000ff */
[----:B------:R-:W-:-:S04]  /*5880*/  FMNMX.FTZ R0, R121, R0, !PT ;  /* 0x0000000079007209 */ /* 0x000fc80007810000 */
[----:B------:R-:W-:Y:S01]  /*5890*/  FMNMX.FTZ R0, R122, R0, !PT ;  /* 0x000000007a007209 */ /* 0x000fe20007810000 */
[----:B---3--:R-:W-:-:S03]  /*58a0*/  FFMA.FTZ R4, R42, c[0x0][0x2d0], -R13 ;  /* 0x0000b4002a047a23 */ /* 0x008fc6000001080d */
[----:B------:R-:W-:Y:S01]  /*58b0*/  FMNMX.FTZ R0, R123, R0, !PT ;  /* 0x000000007b007209 */ /* 0x000fe20007810000 */
[----:B------:R-:W1:Y:S03]  /*58c0*/  MUFU.EX2 R232, R4 ;  /* 0x0000000400e87308 */ /* 0x000e660000000800 */
[----:B------:R-:W-:-:S04]  /*58d0*/  FMNMX.FTZ R0, R132, R0, !PT ;  /* 0x0000000084007209 */ /* 0x000fc80007810000 */
[----:B------:R-:W-:-:S04]  /*58e0*/  FMNMX.FTZ R0, R134, R0, !PT ;  /* 0x0000000086007209 */ /* 0x000fc80007810000 */
[----:B------:R-:W-:-:S04]  /*58f0*/  FMNMX.FTZ R0, R133, R0, !PT ;  /* 0x0000000085007209 */ /* 0x000fc80007810000 */
[----:B------:R-:W-:Y:S01]  /*5900*/  FMNMX.FTZ R2, R172, R0, !PT ;  /* 0x00000000ac027209 */ /* 0x000fe20007810000 */
[----:B------:R-:W-:Y:S01]  /*5910*/  FFMA.FTZ R0, R48, c[0x0][0x2d0], -R13 ;  /* 0x0000b40030007a23 */ /* 0x000fe2000001080d */
[----:B-1----:R-:W-:Y:S01]  /*5920*/  F2FP.PACK_AB R6, R232, R203 ;  /* 0x000000cbe806723e */ /* 0x002fe200000000ff */
[----:B------:R-:W-:Y:S01]  /*5930*/  FFMA.FTZ R4, R29, c[0x0][0x2d0], -R12 ;  /* 0x0000b4001d047a23 */ /* 0x000fe2000001080c */
[----:B------:R-:W-:Y:S01]  /*5940*/  FMNMX.FTZ R2, R173, R2, !PT ;  /* 0x00000002ad027209 */ /* 0x000fe20007810000 */
[----:B------:R1:W-:Y:S01]  /*5950*/  MUFU.EX2 R192, R0 ;  /* 0x0000000000c07308 */ /* 0x0003e20000000800 */
[----:B------:R-:W-:Y:S02]  /*5960*/  LDSM.16.MT88.4 R28, [R227+0x2080] ;  /* 0x00208000e31c783b */ /* 0x000fe40000004200 */
[----:B------:R-:W-:-:S04]  /*5970*/  FMNMX.FTZ R2, R174, R2, !PT ;  /* 0x00000002ae027209 */ /* 0x000fc80007810000 */
[----:B------:R-:W-:Y:S01]  /*5980*/  FMNMX.FTZ R2, R180, R2, !PT ;  /* 0x00000002b4027209 */ /* 0x000fe20007810000 */
[----:B------:R3:W4:Y:S04]  /*5990*/  MUFU.EX2 R230, R4 ;  /* 0x0000000400e67308 */ /* 0x0007280000000800 */
[----:B------:R-:W2:Y:S01]  /*59a0*/  SHFL.BFLY PT, R9, R2, 0x2, 0x1f ;  /* 0x0c401f0002097f89 */ /* 0x000ea200000e0000 */
[----:B-1----:R-:W-:-:S04]  /*59b0*/  FFMA.FTZ R0, R51, c[0x0][0x2d0], -R13 ;  /* 0x0000b40033007a23 */ /* 0x002fc8000001080d */
[----:B------:R1:W-:Y:S01]  /*59c0*/  MUFU.EX2 R200, R0 ;  /* 0x0000000000c87308 */ /* 0x0003e20000000800 */
[----:B---3--:R-:W-:Y:S02]  /*59d0*/  F2FP.PACK_AB R4, R183, R229 ;  /* 0x000000e5b704723e */ /* 0x008fe400000000ff */
[----:B----4-:R-:W-:-:S07]  /*59e0*/  F2FP.PACK_AB R5, R182, R230 ;  /* 0x000000e6b605723e */ /* 0x010fce00000000ff */
[C---:B--2---:R-:W-:Y:S01]  /*59f0*/  HMMA.16816.F32 R160, R4.reuse, R36, RZ ;  /* 0x0000002404a0723c */ /* 0x044fe200000018ff */
[----:B-1----:R-:W-:Y:S01]  /*5a00*/  FMNMX.FTZ R0, R15, R3, !PT ;  /* 0x000000030f007209 */ /* 0x002fe20007810000 */
[----:B------:R-:W-:Y:S01]  /*5a10*/  FFMA.FTZ R3, R50, c[0x0][0x2d0], -R13 ;  /* 0x0000b40032037a23 */ /* 0x000fe2000001080d */
[----:B------:R-:W-:Y:S01]  /*5a20*/  FMNMX.FTZ R2, R2, R9, !PT ;  /* 0x0000000902027209 */ /* 0x000fe20007810000 */
[----:B------:R-:W-:Y:S01]  /*5a30*/  LDSM.16.MT88.4 R48, [R227+0x2880] ;  /* 0x00288000e330783b */ /* 0x000fe20000004200 */
[----:B------:R-:W-:Y:S01]  /*5a40*/  FMNMX.FTZ R0, R139, R0, !PT ;  /* 0x000000008b007209 */ /* 0x000fe20007810000 */
[----:B------:R1:W2:Y:S02]  /*5a50*/  MUFU.EX2 R235, R3 ;  /* 0x0000000300eb7308 */ /* 0x0002a40000000800 */
[----:B------:R-:W-:Y:S01]  /*5a60*/  HMMA.16816.F32 R156, R4, R20, RZ ;  /* 0x00000014049c723c */ /* 0x000fe200000018ff */
[----:B------:R-:W3:Y:S01]  /*5a70*/  SHFL.BFLY PT, R14, R2, 0x1, 0x1f ;  /* 0x0c201f00020e7f89 */ /* 0x000ee200000e0000 */
[----:B------:R-:W-:-:S04]  /*5a80*/  FMNMX.FTZ R0, R164, R0, !PT ;  /* 0x00000000a4007209 */ /* 0x000fc80007810000 */
[----:B------:R-:W-:Y:S02]  /*5a90*/  FMNMX.FTZ R0, R165, R0, !PT ;  /* 0x00000000a5007209 */ /* 0x000fe40007810000 */
[----:B------:R-:W-:Y:S02]  /*5aa0*/  HMMA.16816.F32 R152, R4, R32, RZ ;  /* 0x000000200498723c */ /* 0x000fe400000018ff */
[----:B------:R-:W-:-:S05]  /*5ab0*/  FMNMX.FTZ R0, R166, R0, !PT ;  /* 0x00000000a6007209 */ /* 0x000fca0007810000 */
[----:B------:R-:W4:Y:S01]  /*5ac0*/  SHFL.BFLY PT, R8, R0, 0x2, 0x1f ;  /* 0x0c401f0000087f89 */ /* 0x000f2200000e0000 */
[----:B-1----:R-:W-:Y:S01]  /*5ad0*/  FFMA.FTZ R3, R43, c[0x0][0x2d0], -R12 ;  /* 0x0000b4002b037a23 */ /* 0x002fe2000001080c */
[C---:B------:R-:W-:Y:S01]  /*5ae0*/  HMMA.16816.F32 R148, R4.reuse, R28, RZ ;  /* 0x0000001c0494723c */ /* 0x040fe200000018ff */
[----:B--2---:R-:W-:Y:S01]  /*5af0*/  F2FP.PACK_AB R10, R235, R200 ;  /* 0x000000c8eb0a723e */ /* 0x004fe200000000ff */
[----:B------:R-:W-:Y:S01]  /*5b00*/  LDSM.16.MT88.4 R40, [R228+0x4080] ;  /* 0x00408000e428783b */ /* 0x000fe20000004200 */
[----:B------:R1:W-:Y:S05]  /*5b10*/  MUFU.EX2 R193, R3 ;  /* 0x0000000300c17308 */ /* 0x0003ea0000000800 */
[----:B------:R-:W-:Y:S01]  /*5b20*/  HMMA.16816.F32 R144, R4, R52, RZ ;  /* 0x000000340490723c */ /* 0x000fe200000018ff */
[----:B---3--:R-:W-:-:S04]  /*5b30*/  FMNMX.FTZ R135, R2, R14, !PT ;  /* 0x0000000e02877209 */ /* 0x008fc80007810000 */
[----:B------:R-:W-:-:S03]  /*5b40*/  FSETP.NEU.FTZ.AND P0, PT, R135, -INF , PT ;  /* 0xff8000008700780b */ /* 0x000fc60003f1d000 */
[----:B------:R-:W-:Y:S01]  /*5b50*/  HMMA.16816.F32 R140, R4, R76, RZ ;  /* 0x0000004c048c723c */ /* 0x000fe200000018ff */
[----:B-1----:R-:W-:-:S04]  /*5b60*/  FFMA.FTZ R3, R45, c[0x0][0x2d0], -R12 ;  /* 0x0000b4002d037a23 */ /* 0x002fc8000001080c */
[----:B------:R1:W2:Y:S03]  /*5b70*/  MUFU.EX2 R205, R3 ;  /* 0x0000000300cd7308 */ /* 0x0002a60000000800 */
[C---:B------:R-:W-:Y:S08]  /*5b80*/  HMMA.16816.F32 R128, R4.reuse, R112, RZ ;  /* 0x000000700480723c */ /* 0x040ff000000018ff */
[----:B------:R-:W-:Y:S01]  /*5b90*/  HMMA.16816.F32 R116, R4, R124, RZ ;  /* 0x0000007c0474723c */ /* 0x000fe200000018ff */
[----:B-1----:R-:W-:-:S07]  /*5ba0*/  FFMA.FTZ R3, R47, c[0x0][0x2d0], -R12 ;  /* 0x0000b4002f037a23 */ /* 0x002fce000001080c */
[C---:B------:R-:W-:Y:S01]  /*5bb0*/  HMMA.16816.F32 R108, R4.reuse, R38, RZ ;  /* 0x00000026046c723c */ /* 0x040fe200000018ff */
[----:B------:R-:W1:Y:S01]  /*5bc0*/  LDSM.16.MT88.4 R44, [R228+0x2880] ;  /* 0x00288000e42c783b */ /* 0x000e620000004200 */
[----:B--2---:R-:W-:Y:S01]  /*5bd0*/  F2FP.PACK_AB R9, R205, R193 ;  /* 0x000000c1cd09723e */ /* 0x004fe200000000ff */
[----:B------:R2:W-:Y:S05]  /*5be0*/  MUFU.EX2 R224, R3 ;  /* 0x0000000300e07308 */ /* 0x0005ea0000000800 */
[C---:B------:R-:W-:Y:S08]  /*5bf0*/  HMMA.16816.F32 R104, R4.reuse, R22, RZ ;  /* 0x000000160468723c */ /* 0x040ff000000018ff */
[----:B------:R-:W-:Y:S01]  /*5c00*/  HMMA.16816.F32 R100, R4, R34, RZ ;  /* 0x000000220464723c */ /* 0x000fe200000018ff */
[----:B--2---:R-:W-:-:S02]  /*5c10*/  FFMA.FTZ R3, R57, c[0x0][0x2d0], -R12 ;  /* 0x0000b40039037a23 */ /* 0x004fc4000001080c */
[----:B------:R-:W-:Y:S02]  /*5c20*/  LDSM.16.MT88.4 R56, [R225+0x4080] ;  /* 0x00408000e138783b */ /* 0x000fe40000004200 */
[----:B------:R4:W2:Y:S03]  /*5c30*/  MUFU.EX2 R237, R3 ;  /* 0x0000000300ed7308 */ /* 0x0008a60000000800 */
[C---:B------:R-:W-:Y:S08]  /*5c40*/  HMMA.16816.F32 R96, R4.reuse, R30, RZ ;  /* 0x0000001e0460723c */ /* 0x040ff000000018ff */
[----:B------:R-:W-:Y:S01]  /*5c50*/  HMMA.16816.F32 R92, R4, R54, RZ ;  /* 0x00000036045c723c */ /* 0x000fe200000018ff */
[----:B----4-:R-:W-:-:S07]  /*5c60*/  FMNMX.FTZ R3, R0, R8, !PT ;  /* 0x0000000800037209 */ /* 0x010fce0007810000 */
[----:B------:R-:W-:Y:S01]  /*5c70*/  HMMA.16816.F32 R88, R4, R78, RZ ;  /* 0x0000004e0458723c */ /* 0x000fe200000018ff */
[----:B------:R-:W-:Y:S01]  /*5c80*/  F2FP.PACK_AB R8, R192, R194 ;  /* 0x000000c2c008723e */ /* 0x000fe200000000ff */
[----:B------:R-:W-:Y:S01]  /*5c90*/  FMUL.FTZ R0, R135, c[0x0][0x2d0] ;  /* 0x0000b40087007a20 */ /* 0x000fe20000410000 */
[----:B--2---:R-:W-:-:S04]  /*5ca0*/  F2FP.PACK_AB R11, R237, R224 ;  /* 0x000000e0ed0b723e */ /* 0x004fc800000000ff */
[----:B------:R-:W-:Y:S01]  /*5cb0*/  FSEL R0, R0, RZ, P0 ;  /* 0x000000ff00007208 */ /* 0x000fe20000000000 */
[----:B------:R-:W-:Y:S04]  /*5cc0*/  HMMA.16816.F32 R84, R4, R114, RZ ;  /* 0x000000720454723c */ /* 0x000fe800000018ff */
[----:B------:R-:W-:-:S04]  /*5cd0*/  FFMA.FTZ R2, R120, c[0x0][0x2d0], -R0 ;  /* 0x0000b40078027a23 */ /* 0x000fc80000010800 */
[----:B------:R-:W-:Y:S01]  /*5ce0*/  HMMA.16816.F32 R80, R4, R126, RZ ;  /* 0x0000007e0450723c */ /* 0x000fe200000018ff */
[----:B------:R-:W2:Y:S01]  /*5cf0*/  SHFL.BFLY PT, R4, R3, 0x1, 0x1f ;  /* 0x0c201f0003047f89 */ /* 0x000ea200000e0000 */
[----:B------:R3:W-:Y:S06]  /*5d00*/  MUFU.EX2 R181, R2 ;  /* 0x0000000200b57308 */ /* 0x0007ec0000000800 */
[C---:B------:R-:W-:Y:S08]  /*5d10*/  HMMA.16816.F32 R188, R8.reuse, R64, R156 ;  /* 0x0000004008bc723c */ /* 0x040ff0000000189c */
[----:B-1----:R-:W-:Y:S01]  /*5d20*/  HMMA.16816.F32 R156, R8, R44, R152 ;  /* 0x0000002c089c723c */ /* 0x002fe20000001898 */
[----:B---3--:R-:W-:-:S04]  /*5d30*/  FFMA.FTZ R2, R63, c[0x0][0x2d0], -R0 ;  /* 0x0000b4003f027a23 */ /* 0x008fc80000010800 */
[----:B------:R1:W-:Y:S03]  /*5d40*/  MUFU.EX2 R14, R2 ;  /* 0x00000002000e7308 */ /* 0x0003e60000000800 */
[----:B------:R-:W-:Y:S01]  /*5d50*/  HMMA.16816.F32 R148, R8, R48, R148 ;  /* 0x000000300894723c */ /* 0x000fe20000001894 */
[----:B--2---:R-:W-:-:S04]  /*5d60*/  FMNMX.FTZ R3, R3, R4, !PT ;  /* 0x0000000403037209 */ /* 0x004fc80007810000 */
[----:B------:R-:W-:-:S03]  /*5d70*/  FSETP.NEU.FTZ.AND P0, PT, R3, -INF , PT ;  /* 0xff8000000300780b */ /* 0x000fc60003f1d000 */
[C---:B------:R-:W-:Y:S01]  /*5d80*/  HMMA.16816.F32 R4, R8.reuse, R40, R128 ;  /* 0x000000280804723c */ /* 0x040fe20000001880 */
[----:B------:R-:W-:Y:S01]  /*5d90*/  IMAD.MOV.U32 R187, RZ, RZ, R188 ;  /* 0x000000ffffbb7224 */ /* 0x000fe200078e00bc */
[----:B------:R-:W-:Y:S01]  /*5da0*/  MOV R186, R189 ;  /* 0x000000bd00ba7202 */ /* 0x000fe20000000f00 */
[----:B------:R-:W-:Y:S02]  /*5db0*/  IMAD.MOV.U32 R185, RZ, RZ, R190 ;  /* 0x000000ffffb97224 */ /* 0x000fe400078e00be */
[----:B------:R-:W-:Y:S02]  /*5dc0*/  IMAD.MOV.U32 R184, RZ, RZ, R191 ;  /* 0x000000ffffb87224 */ /* 0x000fe400078e00bf */
[----:B-1----:R-:W-:Y:S01]  /*5dd0*/  FFMA.FTZ R2, R121, c[0x0][0x2d0], -R0 ;  /* 0x0000b40079027a23 */ /* 0x002fe20000010800 */
[----:B------:R-:W-:Y:S01]  /*5de0*/  HMMA.16816.F32 R140, R8, R68, R140 ;  /* 0x00000044088c723c */ /* 0x000fe2000000188c */
[----:B------:R-:W-:Y:S01]  /*5df0*/  MOV R153, R157 ;  /* 0x0000009d00997202 */ /* 0x000fe20000000f00 */
[----:B------:R-:W-:Y:S01]  /*5e00*/  IMAD.MOV.U32 R152, RZ, RZ, R156 ;  /* 0x000000ffff987224 */ /* 0x000fe200078e009c */
[----:B------:R1:W-:Y:S01]  /*5e10*/  MUFU.EX2 R231, R2 ;  /* 0x0000000200e77308 */ /* 0x0003e20000000800 */
[----:B------:R-:W-:Y:S01]  /*5e20*/  IMAD.MOV.U32 R178, RZ, RZ, R158 ;  /* 0x000000ffffb27224 */ /* 0x000fe200078e009e */
[----:B------:R-:W-:-:S03]  /*5e30*/  MOV R179, R159 ;  /* 0x0000009f00b37202 */ /* 0x000fc60000000f00 */
[----:B------:R-:W-:Y:S01]  /*5e40*/  IMAD.MOV.U32 R204, RZ, RZ, R151 ;  /* 0x000000ffffcc7224 */ /* 0x000fe200078e0097 */
[----:B------:R-:W-:Y:S01]  /*5e50*/  MOV R242, R149 ;  /* 0x0000009500f27202 */ /* 0x000fe20000000f00 */
[----:B------:R-:W-:Y:S01]  /*5e60*/  IMAD.MOV.U32 R252, RZ, RZ, R150 ;  /* 0x000000fffffc7224 */ /* 0x000fe200078e0096 */
[----:B------:R-:W-:Y:S01]  /*5e70*/  HMMA.16816.F32 R160, R8, R72, R160 ;  /* 0x0000004808a0723c */ /* 0x000fe200000018a0 */
[----:B------:R-:W-:-:S04]  /*5e80*/  IMAD.MOV.U32 R155, RZ, RZ, R148 ;  /* 0x000000ffff9b7224 */ /* 0x000fc800078e0094 */
[----:B------:R-:W-:Y:S01]  /*5e90*/  IMAD.MOV.U32 R128, RZ, RZ, R4 ;  /* 0x000000ffff807224 */ /* 0x000fe200078e0004 */
[----:B------:R-:W-:Y:S01]  /*5ea0*/  MOV R129, R7 ;  /* 0x0000000700817202 */ /* 0x000fe20000000f00 */
[----:B------:R-:W-:Y:S01]  /*5eb0*/  FFMA.FTZ R4, R122, c[0x0][0x2d0], -R0 ;  /* 0x0000b4007a047a23 */ /* 0x000fe20000010800 */
[C---:B------:R-:W-:Y:S01]  /*5ec0*/  HMMA.16816.F32 R148, R8.reuse, R56, R144 ;  /* 0x000000380894723c */ /* 0x040fe20000001890 */
[----:B-1----:R-:W-:Y:S02]  /*5ed0*/  FMUL.FTZ R2, R3, c[0x0][0x2d0] ;  /* 0x0000b40003027a20 */ /* 0x002fe40000410000 */
[----:B------:R1:W2:Y:S01]  /*5ee0*/  MUFU.EX2 R236, R4 ;  /* 0x0000000400ec7308 */ /* 0x0002a20000000800 */
[----:B------:R-:W-:Y:S01]  /*5ef0*/  IMAD.MOV.U32 R131, RZ, RZ, R5 ;  /* 0x000000ffff837224 */ /* 0x000fe200078e0005 */
[----:B------:R-:W-:Y:S01]  /*5f00*/  MOV R199, R142 ;  /* 0x0000008e00c77202 */ /* 0x000fe20000000f00 */
[----:B------:R-:W-:Y:S01]  /*5f10*/  IMAD.MOV.U32 R198, RZ, RZ, R143 ;  /* 0x000000ffffc67224 */ /* 0x000fe200078e008f */
[----:B------:R-:W-:Y:S01]  /*5f20*/  FSEL R2, R2, RZ, P0 ;  /* 0x000000ff02027208 */ /* 0x000fe20000000000 */
[----:B------:R-:W-:Y:S01]  /*5f30*/  HMMA.16816.F32 R116, R8, R24, R116 ;  /* 0x000000180874723c */ /* 0x000fe20000001874 */
[----:B------:R-:W-:Y:S01]  /*5f40*/  MOV R196, R140 ;  /* 0x0000008c00c47202 */ /* 0x000fe20000000f00 */
[----:B------:R-:W-:-:S02]  /*5f50*/  IMAD.MOV.U32 R197, RZ, RZ, R141 ;  /* 0x000000ffffc57224 */ /* 0x000fc400078e008d */
[----:B------:R-:W-:-:S04]  /*5f60*/  IMAD.MOV.U32 R130, RZ, RZ, R6 ;  /* 0x000000ffff827224 */ /* 0x000fc800078e0006 */
[----:B------:R-:W-:Y:S01]  /*5f70*/  HMMA.16816.F32 R156, R8, R74, R108 ;  /* 0x0000004a089c723c */ /* 0x000fe2000000186c */
[----:B-1----:R-:W-:Y:S01]  /*5f80*/  FFMA.FTZ R4, R62, c[0x0][0x2d0], -R2 ;  /* 0x0000b4003e047a23 */ /* 0x002fe20000010802 */
[----:B--2---:R-:W-:-:S03]  /*5f90*/  F2FP.PACK_AB R6, R236, R231 ;  /* 0x000000e7ec06723e */ /* 0x004fc600000000ff */
[----:B------:R1:W-:Y:S03]  /*5fa0*/  MUFU.EX2 R143, R4 ;  /* 0x00000004008f7308 */ /* 0x0003e60000000800 */
[----:B------:R-:W-:Y:S01]  /*5fb0*/  HMMA.16816.F32 R248, R8, R66, R104 ;  /* 0x0000004208f8723c */ /* 0x000fe20000001868 */
[----:B------:R-:W-:Y:S01]  /*5fc0*/  IMAD.MOV.U32 R147, RZ, RZ, R149 ;  /* 0x000000ffff937224 */ /* 0x000fe200078e0095 */
[----:B------:R-:W-:Y:S01]  /*5fd0*/  MOV R146, R150 ;  /* 0x0000009600927202 */ /* 0x000fe20000000f00 */
[----:B------:R-:W-:Y:S02]  /*5fe0*/  IMAD.MOV.U32 R145, RZ, RZ, R151 ;  /* 0x000000ffff917224 */ /* 0x000fe400078e0097 */
[----:B------:R-:W-:-:S03]  /*5ff0*/  IMAD.MOV.U32 R144, RZ, RZ, R148 ;  /* 0x000000ffff907224 */ /* 0x000fc600078e0094 */
[----:B------:R-:W-:Y:S01]  /*6000*/  HMMA.16816.F32 R188, R8, R46, R100 ;  /* 0x0000002e08bc723c */ /* 0x000fe20000001864 */
[----:B-1----:R-:W-:-:S07]  /*6010*/  FFMA.FTZ R4, R61, c[0x0][0x2d0], -R2 ;  /* 0x0000b4003d047a23 */ /* 0x002fce0000010802 */
[C---:B------:R-:W-:Y:S01]  /*6020*/  HMMA.16816.F32 R244, R8.reuse, R50, R96 ;  /* 0x0000003208f4723c */ /* 0x040fe20000001860 */
[----:B------:R1:W2:Y:S07]  /*6030*/  MUFU.EX2 R142, R4 ;  /* 0x00000004008e7308 */ /* 0x0002ae0000000800 */
[C---:B------:R-:W-:Y:S08]  /*6040*/  HMMA.16816.F32 R220, R8.reuse, R58, R92 ;  /* 0x0000003a08dc723c */ /* 0x040ff0000000185c */
[----:B------:R-:W-:Y:S01]  /*6050*/  HMMA.16816.F32 R216, R8, R70, R88 ;  /* 0x0000004608d8723c */ /* 0x000fe20000001858 */
[----:B-1----:R-:W-:Y:S01]  /*6060*/  FFMA.FTZ R4, R16, c[0x0][0x2d0], -R2 ;  /* 0x0000b40010047a23 */ /* 0x002fe20000010802 */
[----:B--2---:R-:W-:-:S03]  /*6070*/  F2FP.PACK_AB R5, R142, R143 ;  /* 0x0000008f8e05723e */ /* 0x004fc600000000ff */
[----:B------:R1:W-:Y:S03]  /*6080*/  MUFU.EX2 R140, R4 ;  /* 0x00000004008c7308 */ /* 0x0003e60000000800 */
[C---:B------:R-:W-:Y:S08]  /*6090*/  HMMA.16816.F32 R212, R8.reuse, R42, R84 ;  /* 0x0000002a08d4723c */ /* 0x040ff00000001854 */
[----:B------:R-:W-:Y:S07]  /*60a0*/  HMMA.16816.F32 R208, R8, R26, R80 ;  /* 0x0000001a08d0723c */ /* 0x000fee0000001850 */
[----:B------:R-:W-:-:S02]  /*60b0*/  FFMA.FTZ R8, R123, c[0x0][0x2d0], -R0 ;  /* 0x0000b4007b087a23 */ /* 0x000fc40000010800 */
[----:B-1----:R-:W-:Y:S02]  /*60c0*/  FFMA.FTZ R4, R17, c[0x0][0x2d0], -R2 ;  /* 0x0000b40011047a23 */ /* 0x002fe40000010802 */
[----:B------:R1:W-:Y:S08]  /*60d0*/  MUFU.EX2 R154, R8 ;  /* 0x00000008009a7308 */ /* 0x0003f00000000800 */
[----:B------:R2:W3:Y:S01]  /*60e0*/  MUFU.EX2 R141, R4 ;  /* 0x00000004008d7308 */ /* 0x0004e20000000800 */
[----:B-1----:R-:W-:-:S07]  /*60f0*/  FFMA.FTZ R8, R132, c[0x0][0x2d0], -R0 ;  /* 0x0000b40084087a23 */ /* 0x002fce0000010800 */
[----:B------:R1:W4:Y:S01]  /*6100*/  MUFU.EX2 R201, R8 ;  /* 0x0000000800c97308 */ /* 0x0003220000000800 */
[----:B--2---:R-:W-:Y:S02]  /*6110*/  F2FP.PACK_AB R4, R14, R181 ;  /* 0x000000b50e04723e */ /* 0x004fe400000000ff */
[----:B---3--:R-:W-:-:S07]  /*6120*/  F2FP.PACK_AB R7, R141, R140 ;  /* 0x0000008c8d07723e */ /* 0x008fce00000000ff */
[----:B------:R-:W-:Y:S01]  /*6130*/  HMMA.16816.F32 R108, R4, R36, RZ ;  /* 0x00000024046c723c */ /* 0x000fe200000018ff */
[----:B-1----:R-:W-:-:S04]  /*6140*/  FFMA.FTZ R8, R134, c[0x0][0x2d0], -R0 ;  /* 0x0000b40086087a23 */ /* 0x002fc80000010800 */
[----:B------:R1:W-:Y:S03]  /*6150*/  MUFU.EX2 R233, R8 ;  /* 0x0000000800e97308 */ /* 0x0003e60000000800 */
[C---:B------:R-:W-:Y:S08]  /*6160*/  HMMA.16816.F32 R100, R4.reuse, R20, RZ ;  /* 0x000000140464723c */ /* 0x040ff000000018ff */
[----:B------:R-:W-:Y:S01]  /*6170*/  HMMA.16816.F32 R80, R4, R28, RZ ;  /* 0x0000001c0450723c */ /* 0x000fe200000018ff */
[----:B-1----:R-:W-:-:S07]  /*6180*/  FFMA.FTZ R8, R133, c[0x0][0x2d0], -R0 ;  /* 0x0000b40085087a23 */ /* 0x002fce0000010800 */
[C---:B------:R-:W-:Y:S01]  /*6190*/  HMMA.16816.F32 R84, R4.reuse, R30, RZ ;  /* 0x0000001e0454723c */ /* 0x040fe200000018ff */
[----:B------:R1:W2:Y:S07]  /*61a0*/  MUFU.EX2 R120, R8 ;  /* 0x0000000800787308 */ /* 0x0002ae0000000800 */
        /* <DEDUP_REMOVED lines=8> */
[----:B------:R1:W3:Y:S07]  /*6230*/  MUFU.EX2 R138, R8 ;  /* 0x00000008008a7308 */ /* 0x0002ee0000000800 */
[C---:B------:R-:W-:Y:S08]  /*6240*/  HMMA.16816.F32 R20, R4.reuse, R76, RZ ;  /* 0x0000004c0414723c */ /* 0x040ff000000018ff */
[----:B------:R-:W-:Y:S01]  /*6250*/  HMMA.16816.F32 R36, R4, R78, RZ ;  /* 0x0000004e0424723c */ /* 0x000fe200000018ff */
[----:B------:R-:W-:Y:S01]  /*6260*/  LDSM.16.MT88.4 R76, [R225+0x4880] ;  /* 0x00488000e14c783b */ /* 0x000fe20000004200 */
[----:B-1----:R-:W-:-:S04]  /*6270*/  FFMA.FTZ R8, R60, c[0x0][0x2d0], -R2 ;  /* 0x0000b4003c087a23 */ /* 0x002fc80000010802 */
[----:B------:R1:W-:Y:S02]  /*6280*/  MUFU.EX2 R134, R8 ;  /* 0x0000000800867308 */ /* 0x0003e40000000800 */
[C---:B------:R-:W-:Y:S08]  /*6290*/  HMMA.16816.F32 R60, R4.reuse, R54, RZ ;  /* 0x00000036043c723c */ /* 0x040ff000000018ff */
[----:B------:R-:W-:Y:S01]  /*62a0*/  HMMA.16816.F32 R32, R4, R114, RZ ;  /* 0x000000720420723c */ /* 0x000fe200000018ff */
[----:B-1----:R-:W-:-:S07]  /*62b0*/  FFMA.FTZ R8, R15, c[0x0][0x2d0], -R2 ;  /* 0x0000b4000f087a23 */ /* 0x002fce0000010802 */
[C---:B------:R-:W-:Y:S01]  /*62c0*/  HMMA.16816.F32 R16, R4.reuse, R124, RZ ;  /* 0x0000007c0410723c */ /* 0x040fe200000018ff */
[----:B------:R-:W-:Y:S01]  /*62d0*/  MOV R115, R193 ;  /* 0x000000c100737202 */ /* 0x000fe20000000f00 */
[----:B------:R-:W-:Y:S01]  /*62e0*/  IMAD.MOV.U32 R15, RZ, RZ, R200 ;  /* 0x000000ffff0f7224 */ /* 0x000fe200078e00c8 */
[----:B------:R1:W1:Y:S04]  /*62f0*/  MUFU.EX2 R132, R8 ;  /* 0x0000000800847308 */ /* 0x0002680000000800 */
[----:B------:R-:W-:Y:S01]  /*6300*/  IMAD.MOV.U32 R124, RZ, RZ, R202 ;  /* 0x000000ffff7c7224 */ /* 0x000fe200078e00ca */
[C---:B------:R-:W-:Y:S08]  /*6310*/  HMMA.16816.F32 R52, R4.reuse, R126, RZ ;  /* 0x0000007e0434723c */ /* 0x040ff000000018ff */
[----:B-1----:R-:W-:Y:S07]  /*6320*/  HMMA.16816.F32 R8, R4, R112, RZ ;  /* 0x000000700408723c */ /* 0x002fee00000018ff */
[----:B----4-:R-:W-:Y:S01]  /*6330*/  F2FP.PACK_AB R4, R201, R154 ;  /* 0x0000009ac904723e */ /* 0x010fe200000000ff */
[----:B------:R-:W-:Y:S01]  /*6340*/  IMAD.MOV.U32 R113, RZ, RZ, R194 ;  /* 0x000000ffff717224 */ /* 0x000fe200078e00c2 */
[----:B--2---:R-:W-:-:S02]  /*6350*/  F2FP.PACK_AB R6, R120, R233 ;  /* 0x000000e97806723e */ /* 0x004fc400000000ff */
[----:B---3--:R-:W-:Y:S02]  /*6360*/  F2FP.PACK_AB R5, R138, R133 ;  /* 0x000000858a05723e */ /* 0x008fe400000000ff */
[----:B------:R-:W-:-:S07]  /*6370*/  F2FP.PACK_AB R7, R132, R134 ;  /* 0x000000868407723e */ /* 0x000fce00000000ff */
[C---:B------:R-:W-:Y:S01]  /*6380*/  HMMA.16816.F32 R148, R4.reuse, R72, R108 ;  /* 0x000000480494723c */ /* 0x040fe2000000186c */
[----:B------:R-:W-:Y:S06]  /*6390*/  LDSM.16.MT88.4 R108, [R228+0x4880] ;  /* 0x00488000e46c783b */ /* 0x000fec0000004200 */
[----:B------:R-:W-:Y:S01]  /*63a0*/  IMAD.MOV.U32 R72, RZ, RZ, R120 ;  /* 0x000000ffff487224 */ /* 0x000fe200078e0078 */
[----:B------:R-:W-:Y:S01]  /*63b0*/  HMMA.16816.F32 R104, R4, R74, R104 ;  /* 0x0000004a0468723c */ /* 0x000fe20000001868 */
[----:B------:R-:W-:-:S06]  /*63c0*/  IMAD.MOV.U32 R73, RZ, RZ, R203 ;  /* 0x000000ffff497224 */ /* 0x000fcc00078e00cb */
[----:B------:R-:W-:Y:S01]  /*63d0*/  MOV R74, R252 ;  /* 0x000000fc004a7202 */ /* 0x000fe20000000f00 */
[C---:B------:R-:W-:Y:S07]  /*63e0*/  HMMA.16816.F32 R120, R4.reuse, R64, R100 ;  /* 0x000000400478723c */ /* 0x040fee0000001864 */
[----:B------:R-:W-:Y:S01]  /*63f0*/  IMAD.MOV.U32 R64, RZ, RZ, R192 ;  /* 0x000000ffff407224 */ /* 0x000fe200078e00c0 */
[----:B------:R-:W-:Y:S01]  /*6400*/  MOV R65, R154 ;  /* 0x0000009a00417202 */ /* 0x000fe20000000f00 */
[----:B------:R-:W-:Y:S01]  /*6410*/  HMMA.16816.F32 R192, R4, R48, R80 ;  /* 0x0000003004c0723c */ /* 0x000fe20000001850 */
[----:B------:R-:W-:Y:S01]  /*6420*/  IMAD.MOV.U32 R101, RZ, RZ, R131 ;  /* 0x000000ffff657224 */ /* 0x000fe200078e0083 */
[----:B------:R-:W-:Y:S01]  /*6430*/  MOV R102, R130 ;  /* 0x0000008200667202 */ /* 0x000fe20000000f00 */
[----:B------:R-:W-:-:S02]  /*6440*/  IMAD.MOV.U32 R103, RZ, RZ, R129 ;  /* 0x000000ffff677224 */ /* 0x000fc400078e0081 */
[----:B------:R-:W-:Y:S02]  /*6450*/  IMAD.MOV.U32 R100, RZ, RZ, R128 ;  /* 0x000000ffff647224 */ /* 0x000fe400078e0080 */
[----:B------:R-:W-:Y:S01]  /*6460*/  MOV R82, R201 ;  /* 0x000000c900527202 */ /* 0x000fe20000000f00 */
[----:B------:R-:W-:Y:S01]  /*6470*/  HMMA.16816.F32 R88, R4, R44, R88 ;  /* 0x0000002c0458723c */ /* 0x000fe20000001858 */
[----:B------:R-:W-:Y:S01]  /*6480*/  MOV R83, R205 ;  /* 0x000000cd00537202 */ /* 0x000fe20000000f00 */
[----:B------:R-:W-:Y:S01]  /*6490*/  IMAD.MOV.U32 R81, RZ, RZ, R198 ;  /* 0x000000ffff517224 */ /* 0x000fe200078e00c6 */
[----:B------:R-:W-:-:S05]  /*64a0*/  MOV R80, R199 ;  /* 0x000000c700507202 */ /* 0x000fca0000000f00 */
[C---:B------:R-:W-:Y:S07]  /*64b0*/  HMMA.16816.F32 R200, R4.reuse, R40, R8 ;  /* 0x0000002804c8723c */ /* 0x040fee0000001808 */
[----:B------:R-:W-:Y:S01]  /*64c0*/  FFMA.FTZ R8, R175, c[0x0][0x2d0], -R13 ;  /* 0x0000b400af087a23 */ /* 0x000fe2000001080d */
[----:B------:R-:W-:Y:S01]  /*64d0*/  HMMA.16816.F32 R28, R4, R56, R28 ;  /* 0x00000038041c723c */ /* 0x000fe2000000181c */
[----:B------:R-:W-:Y:S01]  /*64e0*/  IMAD.MOV.U32 R175, RZ, RZ, R204 ;  /* 0x000000ffffaf7224 */ /* 0x000fe200078e00cc */
[----:B------:R-:W-:Y:S01]  /*64f0*/  MOV R41, R145 ;  /* 0x0000009100297202 */ /* 0x000fe20000000f00 */
[----:B------:R1:W-:Y:S01]  /*6500*/  MUFU.EX2 R126, R8 ;  /* 0x00000008007e7308 */ /* 0x0003e20000000800 */
[----:B------:R-:W-:-:S03]  /*6510*/  IMAD.MOV.U32 R40, RZ, RZ, R146 ;  /* 0x000000ffff287224 */ /* 0x000fc600078e0092 */
[----:B------:R-:W-:Y:S01]  /*6520*/  IMAD.MOV.U32 R57, RZ, RZ, R197 ;  /* 0x000000ffff397224 */ /* 0x000fe200078e00c5 */
[----:B------:R-:W-:Y:S01]  /*6530*/  HMMA.16816.F32 R204, R4, R24, R16 ;  /* 0x0000001804cc723c */ /* 0x000fe20000001810 */
[----:B------:R-:W-:-:S07]  /*6540*/  MOV R56, R196 ;  /* 0x000000c400387202 */ /* 0x000fce0000000f00 */
[----:B------:R-:W-:Y:S01]  /*6550*/  HMMA.16816.F32 R16, R4, R66, R96 ;  /* 0x000000420410723c */ /* 0x000fe20000001860 */
[----:B-1----:R-:W-:-:S04]  /*6560*/  FFMA.FTZ R8, R171, c[0x0][0x2d0], -R13 ;  /* 0x0000b400ab087a23 */ /* 0x002fc8000001080d */
[----:B------:R1:W2:Y:S02]  /*6570*/  MUFU.EX2 R125, R8 ;  /* 0x00000008007d7308 */ /* 0x0002a40000000800 */
[----:B------:R-:W-:Y:S01]  /*6580*/  IMAD.MOV.U32 R98, RZ, RZ, R155 ;  /* 0x000000ffff627224 */ /* 0x000fe200078e009b */
[C---:B------:R-:W-:Y:S01]  /*6590*/  HMMA.16816.F32 R44, R4.reuse, R46, R92 ;  /* 0x0000002e042c723c */ /* 0x040fe2000000185c */
[----:B------:R-:W-:Y:S01]  /*65a0*/  IMAD.MOV.U32 R97, RZ, RZ, R153 ;  /* 0x000000ffff617224 */ /* 0x000fe200078e0099 */
[----:B------:R-:W-:Y:S01]  /*65b0*/  LDSM.16.MT88.4 R92, [R226+0x4880] ;  /* 0x00488000e25c783b */ /* 0x000fe20000004200 */
[----:B------:R-:W-:Y:S02]  /*65c0*/  IMAD.MOV.U32 R99, RZ, RZ, R242 ;  /* 0x000000ffff637224 */ /* 0x000fe400078e00f2 */
[----:B------:R-:W-:Y:S02]  /*65d0*/  IMAD.MOV.U32 R96, RZ, RZ, R74 ;  /* 0x000000ffff607224 */ /* 0x000fe400078e004a */
[----:B------:R-:W-:Y:S01]  /*65e0*/  IMAD.MOV.U32 R66, RZ, RZ, R98 ;  /* 0x000000ffff427224 */ /* 0x000fe200078e0062 */
[C---:B------:R-:W-:Y:S01]  /*65f0*/  HMMA.16816.F32 R196, R4.reuse, R68, R20 ;  /* 0x0000004404c4723c */ /* 0x040fe20000001814 */
[----:B------:R-:W-:Y:S01]  /*6600*/  MOV R67, R99 ;  /* 0x0000006300437202 */ /* 0x000fe20000000f00 */
[----:B------:R-:W-:Y:S01]  /*6610*/  IMAD.MOV.U32 R99, RZ, RZ, R41 ;  /* 0x000000ffff637224 */ /* 0x000fe200078e0029 */
[----:B------:R-:W-:Y:S01]  /*6620*/  MOV R98, R40 ;  /* 0x0000002800627202 */ /* 0x000fe20000000f00 */
[----:B------:R-:W-:Y:S01]  /*6630*/  IMAD.MOV.U32 R74, RZ, RZ, R56 ;  /* 0x000000ffff4a7224 */ /* 0x000fe200078e0038 */
[----:B------:R-:W-:Y:S01]  /*6640*/  MOV R56, R82 ;  /* 0x0000005200387202 */ /* 0x000fe20000000f00 */
[----:B-1----:R-:W-:Y:S01]  /*6650*/  FFMA.FTZ R8, R176, c[0x0][0x2d0], -R13 ;  /* 0x0000b400b0087a23 */ /* 0x002fe2000001080d */
[----:B--2---:R-:W-:Y:S01]  /*6660*/  F2FP.PACK_AB R128, R125, R126 ;  /* 0x0000007e7d80723e */ /* 0x004fe200000000ff */
[----:B------:R-:W-:Y:S01]  /*6670*/  IMAD.MOV.U32 R176, RZ, RZ, R152 ;  /* 0x000000ffffb07224 */ /* 0x000fe200078e0098 */
[----:B------:R-:W-:Y:S01]  /*6680*/  HMMA.16816.F32 R48, R4, R50, R84 ;  /* 0x000000320430723c */ /* 0x000fe20000001854 */
[----:B------:R1:W-:Y:S01]  /*6690*/  MUFU.EX2 R114, R8 ;  /* 0x0000000800727308 */ /* 0x0003e20000000800 */
[----:B------:R-:W2:Y:S01]  /*66a0*/  LDSM.16.MT88.4 R152, [R225+0x3080] ;  /* 0x00308000e198783b */ /* 0x000ea20000004200 */
[----:B------:R-:W-:Y:S01]  /*66b0*/  IMAD.MOV.U32 R41, RZ, RZ, R81 ;  /* 0x000000ffff297224 */ /* 0x000fe200078e0051 */
[----:B------:R-:W-:Y:S01]  /*66c0*/  MOV R81, R115 ;  /* 0x0000007300517202 */ /* 0x000fe20000000f00 */
[----:B------:R-:W-:-:S02]  /*66d0*/  IMAD.MOV.U32 R69, RZ, RZ, R147 ;  /* 0x000000ffff457224 */ /* 0x000fc400078e0093 */
[----:B------:R-:W-:Y:S01]  /*66e0*/  MOV R84, R187 ;  /* 0x000000bb00547202 */ /* 0x000fe20000000f00 */
[----:B------:R-:W-:Y:S01]  /*66f0*/  IMAD.MOV.U32 R85, RZ, RZ, R186 ;  /* 0x000000ffff557224 */ /* 0x000fe200078e00ba */
[----:B------:R-:W-:Y:S01]  /*6700*/  MOV R87, R184 ;  /* 0x000000b800577202 */ /* 0x000fe20000000f00 */
[----:B------:R-:W-:Y:S01]  /*6710*/  IMAD.MOV.U32 R86, RZ, RZ, R185 ;  /* 0x000000ffff567224 */ /* 0x000fe200078e00b9 */
[----:B------:R-:W-:Y:S01]  /*6720*/  HMMA.16816.F32 R20, R4, R58, R60 ;  /* 0x0000003a0414723c */ /* 0x000fe2000000183c */
[----:B------:R-:W-:Y:S01]  /*6730*/  LDSM.16.MT88.4 R184, [R228+0x3080] ;  /* 0x00308000e4b8783b */ /* 0x000fe20000004200 */
[----:B------:R-:W-:Y:S02]  /*6740*/  IMAD.MOV.U32 R68, RZ, RZ, R144 ;  /* 0x000000ffff447224 */ /* 0x000fe400078e0090 */
[----:B------:R-:W-:Y:S01]  /*6750*/  IMAD.MOV.U32 R40, RZ, RZ, R80 ;  /* 0x000000ffff287224 */ /* 0x000fe200078e0050 */
[----:B------:R-:W-:Y:S01]  /*6760*/  LDSM.16.MT88.4 R60, [R227+0x3080] ;  /* 0x00308000e33c783b */ /* 0x000fe20000004200 */
[----:B-1----:R-:W-:-:S02]  /*6770*/  FFMA.FTZ R8, R177, c[0x0][0x2d0], -R13 ;  /* 0x0000b400b1087a23 */ /* 0x002fc4000001080d */
[C---:B------:R-:W-:Y:S01]  /*6780*/  HMMA.16816.F32 R36, R4.reuse, R70, R36 ;  /* 0x000000460424723c */ /* 0x040fe20000001824 */
[----:B------:R-:W-:Y:S01]  /*6790*/  IMAD.MOV.U32 R177, RZ, RZ, R97 ;  /* 0x000000ffffb17224 */ /* 0x000fe200078e0061 */
[----:B------:R1:W3:Y:S01]  /*67a0*/  MUFU.EX2 R75, R8 ;  /* 0x00000008004b7308 */ /* 0x0002e20000000800 */
[----:B------:R-:W-:Y:S01]  /*67b0*/  IMAD.MOV.U32 R97, RZ, RZ, R175 ;  /* 0x000000ffff617224 */ /* 0x000fe200078e00af */
[----:B------:R-:W-:Y:S01]  /*67c0*/  MOV R175, R57 ;  /* 0x0000003900af7202 */ /* 0x000fe20000000f00 */
[----:B------:R-:W-:Y:S02]  /*67d0*/  IMAD.MOV.U32 R57, RZ, RZ, R83 ;  /* 0x000000ffff397224 */ /* 0x000fe400078e0053 */
[----:B------:R-:W-:Y:S01]  /*67e0*/  IMAD.MOV.U32 R80, RZ, RZ, R64 ;  /* 0x000000ffff507224 */ /* 0x000fe200078e0040 */
[----:B------:R-:W-:Y:S01]  /*67f0*/  HMMA.16816.F32 R32, R4, R42, R32 ;  /* 0x0000002a0420723c */ /* 0x000fe20000001820 */
[----:B------:R-:W-:Y:S02]  /*6800*/  IMAD.MOV.U32 R83, RZ, RZ, R237 ;  /* 0x000000ffff537224 */ /* 0x000fe400078e00ed */
[----:B------:R-:W-:-:S05]  /*6810*/  IMAD.MOV.U32 R82, RZ, RZ, R113 ;  /* 0x000000ffff527224 */ /* 0x000fca00078e0071 */
[----:B------:R-:W-:Y:S01]  /*6820*/  HMMA.16816.F32 R24, R4, R26, R52 ;  /* 0x0000001a0418723c */ /* 0x000fe20000001834 */
[----:B-1----:R-:W-:Y:S01]  /*6830*/  FFMA.FTZ R8, R167, c[0x0][0x2d0], -R12 ;  /* 0x0000b400a7087a23 */ /* 0x002fe2000001080c */
[----:B---3--:R-:W-:Y:S01]  /*6840*/  F2FP.PACK_AB R130, R75, R114 ;  /* 0x000000724b82723e */ /* 0x008fe200000000ff */
[----:B------:R-:W-:Y:S01]  /*6850*/  IMAD.MOV.U32 R70, RZ, RZ, R98 ;  /* 0x000000ffff467224 */ /* 0x000fe200078e0062 */
[----:B------:R-:W-:Y:S01]  /*6860*/  MOV R115, R236 ;  /* 0x000000ec00737202 */ /* 0x000fe20000000f00 */
[----:B------:R1:W-:Y:S01]  /*6870*/  MUFU.EX2 R127, R8 ;  /* 0x00000008007f7308 */ /* 0x0003e20000000800 */
[----:B------:R-:W-:Y:S01]  /*6880*/  IMAD.MOV.U32 R71, RZ, RZ, R99 ;  /* 0x000000ffff477224 */ /* 0x000fe200078e0063 */
[----:B------:R3:W5:Y:S01]  /*6890*/  LDL.LU R237, [R1+0x6c] ;  /* 0x00006c0001ed7983 */ /* 0x0007620000300800 */
[----:B-1----:R-:W-:Y:S02]  /*68a0*/  FFMA.FTZ R8, R168, c[0x0][0x2d0], -R12 ;  /* 0x0000b400a8087a23 */ /* 0x002fe4000001080c */
[----:B------:R-:W-:Y:S01]  /*68b0*/  FFMA.FTZ R4, R172, c[0x0][0x2d0], -R0 ;  /* 0x0000b400ac047a23 */ /* 0x000fe20000010800 */
[----:B------:R-:W-:-:S02]  /*68c0*/  MOV R99, R80 ;  /* 0x0000005000637202 */ /* 0x000fc40000000f00 */
[----:B------:R1:W4:Y:S01]  /*68d0*/  MUFU.EX2 R112, R8 ;  /* 0x0000000800707308 */ /* 0x0003220000000800 */
[----:B------:R-:W-:Y:S02]  /*68e0*/  IMAD.MOV.U32 R98, RZ, RZ, R57 ;  /* 0x000000ffff627224 */ /* 0x000fe400078e0039 */
[----:B------:R-:W-:Y:S01]  /*68f0*/  IMAD.MOV.U32 R64, RZ, RZ, R235 ;  /* 0x000000ffff407224 */ /* 0x000fe200078e00eb */
[----:B------:R-:W-:Y:S01]  /*6900*/  MOV R55, R97 ;  /* 0x0000006100377202 */ /* 0x000fe20000000f00 */
[----:B------:R-:W-:Y:S01]  /*6910*/  IMAD.MOV.U32 R53, RZ, RZ, R67 ;  /* 0x000000ffff357224 */ /* 0x000fe200078e0043 */
[----:B------:R-:W-:Y:S01]  /*6920*/  MOV R52, R66 ;  /* 0x0000004200347202 */ /* 0x000fe20000000f00 */
[----:B------:R-:W-:Y:S01]  /*6930*/  IMAD.MOV.U32 R54, RZ, RZ, R96 ;  /* 0x000000ffff367224 */ /* 0x000fe200078e0060 */
[----:B------:R3:W5:Y:S01]  /*6940*/  LDL.LU R236, [R1+0x68] ;  /* 0x0000680001ec7983 */ /* 0x0007620000300800 */
[----:B-1----:R-:W-:Y:S01]  /*6950*/  FFMA.FTZ R8, R170, c[0x0][0x2d0], -R12 ;  /* 0x0000b400aa087a23 */ /* 0x002fe2000001080c */
[----:B----4-:R-:W-:Y:S01]  /*6960*/  F2FP.PACK_AB R129, R112, R127 ;  /* 0x0000007f7081723e */ /* 0x010fe200000000ff */
[----:B------:R-:W-:Y:S01]  /*6970*/  MUFU.EX2 R43, R4 ;  /* 0x00000004002b7308 */ /* 0x000fe20000000800 */
[----:B------:R-:W-:-:S02]  /*6980*/  MOV R57, R83 ;  /* 0x0000005300397202 */ /* 0x000fc40000000f00 */
[----:B------:R-:W-:Y:S01]  /*6990*/  MOV R80, R232 ;  /* 0x000000e800507202 */ /* 0x000fe20000000f00 */
[----:B------:R-:W-:Y:S01]  /*69a0*/  IMAD.MOV.U32 R97, RZ, RZ, R56 ;  /* 0x000000ffff617224 */ /* 0x000fe200078e0038 */
[----:B------:R3:W5:Y:S03]  /*69b0*/  LDL.LU R235, [R1+0x64] ;  /* 0x0000640001eb7983 */ /* 0x0007660000300800 */
[----:B------:R1:W-:Y:S02]  /*69c0*/  MUFU.EX2 R252, R8 ;  /* 0x0000000800fc7308 */ /* 0x0003e40000000800 */
[----:B-1----:R-:W-:Y:S02]  /*69d0*/  FFMA.FTZ R8, R169, c[0x0][0x2d0], -R12 ;  /* 0x0000b400a9087a23 */ /* 0x002fe4000001080c */
[----:B------:R-:W1:Y:S04]  /*69e0*/  LDSM.16.MT88.4 R168, [R226+0x3080] ;  /* 0x00308000e2a8783b */ /* 0x000e680000004200 */
[----:B------:R4:W2:Y:S01]  /*69f0*/  MUFU.EX2 R242, R8 ;  /* 0x0000000800f27308 */ /* 0x0008a20000000800 */
[----:B------:R-:W-:Y:S01]  /*6a00*/  FFMA.FTZ R4, R173, c[0x0][0x2d0], -R0 ;  /* 0x0000b400ad047a23 */ /* 0x000fe20000010800 */
[----:B----4-:R-:W4:Y:S01]  /*6a10*/  LDSM.16.MT88.4 R8, [R227+0x4880] ;  /* 0x00488000e308783b */ /* 0x010f220000004200 */
[----:B--2---:R-:W-:-:S05]  /*6a20*/  F2FP.PACK_AB R131, R242, R252 ;  /* 0x000000fcf283723e */ /* 0x004fca00000000ff */
[----:B------:R2:W1:Y:S02]  /*6a30*/  MUFU.EX2 R42, R4 ;  /* 0x00000004002a7308 */ /* 0x0004640000000800 */
[----:B------:R-:W-:Y:S01]  /*6a40*/  HMMA.16816.F32 R144, R128, R152, R160 ;  /* 0x000000988090723c */ /* 0x000fe200000018a0 */
[----:B--2---:R-:W-:-:S07]  /*6a50*/  FFMA.FTZ R4, R174, c[0x0][0x2d0], -R0 ;  /* 0x0000b400ae047a23 */ /* 0x004fce0000010800 */
[----:B-1----:R-:W-:Y:S01]  /*6a60*/  HMMA.16816.F32 R160, R128, R168, R84 ;  /* 0x000000a880a0723c */ /* 0x002fe20000001854 */
[----:B------:R-:W-:-:S06]  /*6a70*/  FFMA.FTZ R0, R180, c[0x0][0x2d0], -R0 ;  /* 0x0000b400b4007a23 */ /* 0x000fcc0000010800 */
[----:B------:R-:W-:Y:S01]  /*6a80*/  MOV R84, R74 ;  /* 0x0000004a00547202 */ /* 0x000fe20000000f00 */
[----:B------:R-:W-:Y:S02]  /*6a90*/  IMAD.MOV.U32 R86, RZ, RZ, R40 ;  /* 0x000000ffff567224 */ /* 0x000fe400078e0028 */
[----:B------:R-:W-:Y:S02]  /*6aa0*/  IMAD.MOV.U32 R74, RZ, RZ, R81 ;  /* 0x000000ffff4a7224 */ /* 0x000fe400078e0051 */
[----:B------:R-:W-:-:S03]  /*6ab0*/  IMAD.MOV.U32 R40, RZ, RZ, R233 ;  /* 0x000000ffff287224 */ /* 0x000fc600078e00e9 */
[----:B------:R-:W-:Y:S02]  /*6ac0*/  MOV R12, R74 ;  /* 0x0000004a000c7202 */ /* 0x000fe40000000f00 */
[----:B------:R-:W-:Y:S02]  /*6ad0*/  MOV R74, R40 ;  /* 0x00000028004a7202 */ /* 0x000fe40000000f00 */
[----:B------:R1:W-:Y:S01]  /*6ae0*/  MUFU.EX2 R40, R0 ;  /* 0x0000000000287308 */ /* 0x0003e20000000800 */
[----:B------:R-:W-:Y:S01]  /*6af0*/  IMAD.MOV.U32 R85, RZ, RZ, R175 ;  /* 0x000000ffff557224 */ /* 0x000fe200078e00af */
[----:B------:R-:W-:Y:S01]  /*6b00*/  MOV R83, R229 ;  /* 0x000000e500537202 */ /* 0x000fe20000000f00 */
[----:B------:R-:W-:Y:S02]  /*6b10*/  IMAD.MOV.U32 R175, RZ, RZ, R82 ;  /* 0x000000ffffaf7224 */ /* 0x000fe400078e0052 */
[----:B------:R-:W-:Y:S02]  /*6b20*/  IMAD.MOV.U32 R81, RZ, RZ, R231 ;  /* 0x000000ffff517224 */ /* 0x000fe400078e00e7 */
[----:B------:R-:W-:Y:S01]  /*6b30*/  IMAD.MOV.U32 R82, RZ, RZ, R230 ;  /* 0x000000ffff527224 */ /* 0x000fe200078e00e6 */
[----:B------:R-:W-:Y:S01]  /*6b40*/  MOV R87, R41 ;  /* 0x0000002900577202 */ /* 0x000fe20000000f00 */
[----:B-1----:R-:W-:-:S04]  /*6b50*/  FFMA.FTZ R0, R139, c[0x0][0x2d0], -R2 ;  /* 0x0000b4008b007a23 */ /* 0x002fc80000010802 */
[----:B------:R1:W-:Y:S01]  /*6b60*/  MUFU.EX2 R5, R0 ;  /* 0x0000000000057308 */ /* 0x0003e20000000800 */
[----:B------:R-:W-:Y:S01]  /*6b70*/  IMAD.MOV.U32 R113, RZ, RZ, R234 ;  /* 0x000000ffff717224 */ /* 0x000fe200078e00ea */
[----:B------:R-:W-:Y:S01]  /*6b80*/  MOV R7, R81 ;  /* 0x0000005100077202 */ /* 0x000fe20000000f00 */
[----:B------:R-:W-:Y:S01]  /*6b90*/  IMAD.MOV.U32 R56, RZ, RZ, R64 ;  /* 0x000000ffff387224 */ /* 0x000fe200078e0040 */
[----:B------:R-:W-:Y:S01]  /*6ba0*/  MOV R59, R83 ;  /* 0x00000053003b7202 */ /* 0x000fe20000000f00 */
[----:B------:R-:W-:Y:S02]  /*6bb0*/  IMAD.MOV.U32 R64, RZ, RZ, R224 ;  /* 0x000000ffff407224 */ /* 0x000fe400078e00e0 */
[----:B------:R-:W-:Y:S01]  /*6bc0*/  IMAD.MOV.U32 R6, RZ, RZ, R80 ;  /* 0x000000ffff067224 */ /* 0x000fe200078e0050 */
[----:B------:R-:W2:Y:S01]  /*6bd0*/  MUFU.EX2 R41, R4 ;  /* 0x0000000400297308 */ /* 0x000ea20000000800 */
[----:B------:R-:W-:Y:S02]  /*6be0*/  IMAD.MOV.U32 R58, RZ, RZ, R82 ;  /* 0x000000ffff3a7224 */ /* 0x000fe400078e0052 */
[----:B------:R-:W-:-:S02]  /*6bf0*/  IMAD.MOV.U32 R13, RZ, RZ, R97 ;  /* 0x000000ffff0d7224 */ /* 0x000fc400078e0061 */
[----:B-1----:R-:W-:Y:S01]  /*6c00*/  FFMA.FTZ R0, R164, c[0x0][0x2d0], -R2 ;  /* 0x0000b400a4007a23 */ /* 0x002fe20000010802 */
[C---:B------:R-:W-:Y:S01]  /*6c10*/  HMMA.16816.F32 R80, R128.reuse, R78, R220 ;  /* 0x0000004e8050723c */ /* 0x040fe200000018dc */
[----:B------:R-:W-:Y:S01]  /*6c20*/  IMAD.MOV.U32 R180, RZ, RZ, R175 ;  /* 0x000000ffffb47224 */ /* 0x000fe200078e00af */
[----:B------:R-:W-:Y:S01]  /*6c30*/  MOV R139, R65 ;  /* 0x00000041008b7202 */ /* 0x000fe20000000f00 */
[----:B------:R1:W1:Y:S01]  /*6c40*/  MUFU.EX2 R4, R0 ;  /* 0x0000000000047308 */ /* 0x0002620000000800 */
[----:B------:R-:W-:Y:S01]  /*6c50*/  IMAD.MOV.U32 R167, RZ, RZ, R64 ;  /* 0x000000ffffa77224 */ /* 0x000fe200078e0040 */
[----:B------:R3:W5:Y:S02]  /*6c60*/  LDL.LU R234, [R1+0x60] ;  /* 0x0000600001ea7983 */ /* 0x0007640000300800 */
[----:B------:R-:W-:Y:S01]  /*6c70*/  IMAD.MOV.U32 R221, RZ, RZ, R98 ;  /* 0x000000ffffdd7224 */ /* 0x000fe200078e0062 */
[----:B------:R-:W-:Y:S01]  /*6c80*/  MOV R220, R99 ;  /* 0x0000006300dc7202 */ /* 0x000fe20000000f00 */
[----:B------:R-:W-:Y:S01]  /*6c90*/  HMMA.16816.F32 R172, R128, R170, R248 ;  /* 0x000000aa80ac723c */ /* 0x000fe200000018f8 */
[----:B-1----:R-:W-:-:S07]  /*6ca0*/  FFMA.FTZ R0, R165, c[0x0][0x2d0], -R2 ;  /* 0x0000b400a5007a23 */ /* 0x002fce0000010802 */
[----:B------:R-:W-:Y:S01]  /*6cb0*/  HMMA.16816.F32 R96, R128, R94, R216 ;  /* 0x0000005e8060723c */ /* 0x000fe200000018d8 */
[----:B------:R-:W-:-:S07]  /*6cc0*/  FFMA.FTZ R2, R166, c[0x0][0x2d0], -R2 ;  /* 0x0000b400a6027a23 */ /* 0x000fce0000010802 */
[C---:B------:R-:W-:Y:S01]  /*6cd0*/  HMMA.16816.F32 R176, R128.reuse, R184, R176 ;  /* 0x000000b880b0723c */ /* 0x040fe200000018b0 */
[----:B------:R-:W-:Y:S01]  /*6ce0*/  IMAD.MOV.U32 R251, RZ, RZ, R114 ;  /* 0x000000fffffb7224 */ /* 0x000fe200078e0072 */
[----:B------:R-:W-:Y:S01]  /*6cf0*/  MOV R217, R115 ;  /* 0x0000007300d97202 */ /* 0x000fe20000000f00 */
[----:B------:R-:W-:Y:S01]  /*6d00*/  IMAD.MOV.U32 R250, RZ, RZ, R112 ;  /* 0x000000fffffa7224 */ /* 0x000fe200078e0070 */
[----:B------:R-:W-:Y:S01]  /*6d10*/  MOV R216, R113 ;  /* 0x0000007100d87202 */ /* 0x000fe20000000f00 */
[----:B------:R-:W-:Y:S03]  /*6d20*/  MUFU.EX2 R0, R0 ;  /* 0x0000000000007308 */ /* 0x000fe60000000800 */
[C---:B------:R-:W-:Y:S08]  /*6d30*/  HMMA.16816.F32 R52, R128.reuse, R60, R52 ;  /* 0x0000003c8034723c */ /* 0x040ff00000001834 */
[C---:B------:R-:W-:Y:S01]  /*6d40*/  HMMA.16816.F32 R68, R128.reuse, R76, R68 ;  /* 0x0000004c8044723c */ /* 0x040fe20000001844 */
[----:B------:R-:W1:Y:S07]  /*6d50*/  MUFU.EX2 R2, R2 ;  /* 0x0000000200027308 */ /* 0x000e6e0000000800 */
[C---:B------:R-:W-:Y:S08]  /*6d60*/  HMMA.16816.F32 R84, R128.reuse, R92, R84 ;  /* 0x0000005c8054723c */ /* 0x040ff00000001854 */
[C---:B------:R-:W-:Y:S08]  /*6d70*/  HMMA.16816.F32 R100, R128.reuse, R108, R100 ;  /* 0x0000006c8064723c */ /* 0x040ff00000001864 */
[C---:B----4-:R-:W-:Y:S08]  /*6d80*/  HMMA.16816.F32 R116, R128.reuse, R8, R116 ;  /* 0x000000088074723c */ /* 0x050ff00000001874 */
[C---:B------:R-:W-:Y:S08]  /*6d90*/  HMMA.16816.F32 R156, R128.reuse, R154, R156 ;  /* 0x0000009a809c723c */ /* 0x040ff0000000189c */
[C---:B------:R-:W-:Y:S08]  /*6da0*/  HMMA.16816.F32 R188, R128.reuse, R186, R188 ;  /* 0x000000ba80bc723c */ /* 0x040ff000000018bc */
[C---:B------:R-:W-:Y:S01]  /*6db0*/  HMMA.16816.F32 R64, R128.reuse, R62, R244 ;  /* 0x0000003e8040723c */ /* 0x040fe200000018f4 */
[----:B------:R-:W-:Y:S01]  /*6dc0*/  IMAD.MOV.U32 R222, RZ, RZ, R167 ;  /* 0x000000ffffde7224 */ /* 0x000fe200078e00a7 */
[----:B------:R-:W-:Y:S01]  /*6dd0*/  MOV R223, R74 ;  /* 0x0000004a00df7202 */ /* 0x000fe20000000f00 */
[----:B------:R3:W5:Y:S05]  /*6de0*/  LDL.LU R233, [R1+0x5c] ;  /* 0x00005c0001e97983 */ /* 0x00076a0000300800 */
[----:B------:R-:W-:Y:S01]  /*6df0*/  HMMA.16816.F32 R112, R128, R110, R212 ;  /* 0x0000006e8070723c */ /* 0x000fe200000018d4 */
[----:B------:R-:W-:Y:S01]  /*6e00*/  MOV R218, R180 ;  /* 0x000000b400da7202 */ /* 0x000fe20000000f00 */
[----:B------:R-:W-:Y:S01]  /*6e10*/  IMAD.MOV.U32 R219, RZ, RZ, R139 ;  /* 0x000000ffffdb7224 */ /* 0x000fe200078e008b */
[----:B------:R-:W-:Y:S01]  /*6e20*/  MOV R247, R126 ;  /* 0x0000007e00f77202 */ /* 0x000fe20000000f00 */
[----:B------:R-:W-:-:S02]  /*6e30*/  IMAD.MOV.U32 R248, RZ, RZ, R127 ;  /* 0x000000fffff87224 */ /* 0x000fc400078e007f */
[----:B------:R-:W-:Y:S01]  /*6e40*/  IMAD.MOV.U32 R249, RZ, RZ, R125 ;  /* 0x000000fffff97224 */ /* 0x000fe200078e007d */
[----:B------:R-:W-:Y:S01]  /*6e50*/  MOV R214, R7 ;  /* 0x0000000700d67202 */ /* 0x000fe20000000f00 */
[----:B------:R-:W-:Y:S01]  /*6e60*/  IMAD.MOV.U32 R215, RZ, RZ, R6 ;  /* 0x000000ffffd77224 */ /* 0x000fe200078e0006 */
[----:B------:R-:W-:Y:S01]  /*6e70*/  HMMA.16816.F32 R128, R128, R10, R208 ;  /* 0x0000000a8080723c */ /* 0x000fe200000018d0 */
[----:B------:R-:W-:Y:S01]  /*6e80*/  MOV R6, R59 ;  /* 0x0000003b00067202 */ /* 0x000fe20000000f00 */
[----:B------:R-:W-:Y:S01]  /*6e90*/  IMAD.MOV.U32 R7, RZ, RZ, R58 ;  /* 0x000000ffff077224 */ /* 0x000fe200078e003a */
[----:B------:R-:W-:Y:S01]  /*6ea0*/  MOV R213, R124 ;  /* 0x0000007c00d57202 */ /* 0x000fe20000000f00 */
[----:B------:R-:W-:Y:S01]  /*6eb0*/  IMAD.MOV.U32 R245, RZ, RZ, R57 ;  /* 0x000000fffff57224 */ /* 0x000fe200078e0039 */
[----:B------:R-:W-:Y:S01]  /*6ec0*/  MOV R244, R56 ;  /* 0x0000003800f47202 */ /* 0x000fe20000000f00 */
[----:B------:R3:W5:Y:S01]  /*6ed0*/  LDL.LU R232, [R1+0x58] ;  /* 0x0000580001e87983 */ /* 0x0007620000300800 */
[----:B------:R-:W-:Y:S01]  /*6ee0*/  MOV R209, R183 ;  /* 0x000000b700d17202 */ /* 0x000fe20000000f00 */
[----:B------:R-:W-:Y:S01]  /*6ef0*/  IMAD.MOV.U32 R210, RZ, RZ, R182 ;  /* 0x000000ffffd27224 */ /* 0x000fe200078e00b6 */
[----:B------:R-:W-:Y:S01]  /*6f00*/  MOV R211, R181 ;  /* 0x000000b500d37202 */ /* 0x000fe20000000f00 */
[----:B------:R-:W-:Y:S01]  /*6f10*/  IMAD.MOV.U32 R212, RZ, RZ, R73 ;  /* 0x000000ffffd47224 */ /* 0x000fe200078e0049 */
[----:B------:R-:W-:Y:S01]  /*6f20*/  F2FP.PACK_AB R124, R42, R43 ;  /* 0x0000002b2a7c723e */ /* 0x000fe200000000ff */
[----:B------:R-:W-:Y:S01]  /*6f30*/  FADD.FTZ R6, R6, R209 ;  /* 0x000000d106067221 */ /* 0x000fe20000010000 */
[----:B--2---:R-:W-:Y:S01]  /*6f40*/  F2FP.PACK_AB R126, R40, R41 ;  /* 0x00000029287e723e */ /* 0x004fe200000000ff */
[----:B------:R-:W-:Y:S01]  /*6f50*/  FADD.FTZ R7, R7, R210 ;  /* 0x000000d207077221 */ /* 0x000fe20000010000 */
[----:B------:R-:W-:Y:S01]  /*6f60*/  F2FP.PACK_AB R125, R4, R5 ;  /* 0x00000005047d723e */ /* 0x000fe200000000ff */
[----:B------:R-:W-:Y:S01]  /*6f70*/  FADD.FTZ R14, R211, R14 ;  /* 0x0000000ed30e7221 */ /* 0x000fe20000010000 */
[----:B-1----:R-:W-:Y:S01]  /*6f80*/  F2FP.PACK_AB R127, R2, R0 ;  /* 0x00000000027f723e */ /* 0x002fe200000000ff */
[----:B------:R-:W-:Y:S01]  /*6f90*/  FADD.FTZ R6, R212, R6 ;  /* 0x00000006d4067221 */ /* 0x000fe20000010000 */
[----:B------:R-:W-:Y:S01]  /*6fa0*/  MOV R246, R72 ;  /* 0x0000004800f67202 */ /* 0x000fe20000000f00 */
[----:B------:R-:W-:Y:S01]  /*6fb0*/  FADD.FTZ R7, R213, R7 ;  /* 0x00000007d5077221 */ /* 0x000fe20000010000 */
[----:B------:R3:W5:Y:S01]  /*6fc0*/  LDL.LU R231, [R1+0x54] ;  /* 0x0000540001e77983 */ /* 0x0007620000300800 */
[----:B------:R-:W-:-:S02]  /*6fd0*/  FADD.FTZ R14, R214, R14 ;  /* 0x0000000ed60e7221 */ /* 0x000fc40000010000 */
[----:B------:R-:W-:Y:S01]  /*6fe0*/  FADD.FTZ R6, R215, R6 ;  /* 0x00000006d7067221 */ /* 0x000fe20000010000 */
[C---:B------:R-:W-:Y:S01]  /*6ff0*/  HMMA.16816.F32 R164, R124.reuse, R168, R120 ;  /* 0x000000a87ca4723c */ /* 0x040fe20000001878 */
[----:B------:R-:W-:Y:S01]  /*7000*/  FADD.FTZ R7, R216, R7 ;  /* 0x00000007d8077221 */ /* 0x000fe20000010000 */
[----:B------:R3:W5:Y:S01]  /*7010*/  LDL.LU R230, [R1+0x50] ;  /* 0x0000500001e67983 */ /* 0x0007620000300800 */
[----:B------:R-:W-:Y:S02]  /*7020*/  FADD.FTZ R14, R217, R14 ;  /* 0x0000000ed90e7221 */ /* 0x000fe40000010000 */
[----:B------:R-:W-:Y:S01]  /*7030*/  FADD.FTZ R6, R218, R6 ;  /* 0x00000006da067221 */ /* 0x000fe20000010000 */
[----:B------:R3:W5:Y:S01]  /*7040*/  LDL.LU R229, [R1+0x4c] ;  /* 0x00004c0001e57983 */ /* 0x0007620000300800 */
[----:B------:R-:W-:Y:S02]  /*7050*/  FADD.FTZ R12, R12, R7 ;  /* 0x000000070c0c7221 */ /* 0x000fe40000010000 */
[----:B------:R-:W-:Y:S01]  /*7060*/  FADD.FTZ R14, R219, R14 ;  /* 0x0000000edb0e7221 */ /* 0x000fe20000010000 */
[----:B------:R-:W-:Y:S01]  /*7070*/  HMMA.16816.F32 R120, R124, R8, R204 ;  /* 0x000000087c78723c */ /* 0x000fe200000018cc */
[----:B------:R-:W-:Y:S01]  /*7080*/  FADD.FTZ R7, R143, R142 ;  /* 0x0000008e8f077221 */ /* 0x000fe20000010000 */
[----:B------:R3:W5:Y:S01]  /*7090*/  LDL.LU R224, [R1+0x48] ;  /* 0x0000480001e07983 */ /* 0x0007620000300800 */
        /* <DEDUP_REMOVED lines=17> */
[----:B------:R-:W-:Y:S03]  /*71b0*/  HMMA.16816.F32 R148, R124, R152, R148 ;  /* 0x000000987c94723c */ /* 0x000fe60000001894 */
[----:B------:R-:W-:-:S02]  /*71c0*/  FADD.FTZ R6, R132, R6 ;  /* 0x0000000684067221 */ /* 0x000fc40000010000 */
[----:B------:R-:W-:Y:S02]  /*71d0*/  IMAD.MOV.U32 R139, RZ, RZ, R75 ;  /* 0x000000ffff8b7224 */ /* 0x000fe400078e004b */
[----:B------:R-:W-:Y:S01]  /*71e0*/  FADD.FTZ R5, R5, R6 ;  /* 0x0000000605057221 */ /* 0x000fe20000010000 */
[----:B------:R-:W-:Y:S01]  /*71f0*/  HMMA.16816.F32 R152, R124, R154, R104 ;  /* 0x0000009a7c98723c */ /* 0x000fe20000001868 */
[----:B------:R-:W-:Y:S02]  /*7200*/  FADD.FTZ R9, R251, R9 ;  /* 0x00000009fb097221 */ /* 0x000fe40000010000 */
[----:B------:R-:W-:-:S05]  /*7210*/  FADD.FTZ R4, R4, R5 ;  /* 0x0000000504047221 */ /* 0x000fca0000010000 */
[----:B------:R-:W-:Y:S01]  /*7220*/  HMMA.16816.F32 R180, R124, R184, R88 ;  /* 0x000000b87cb4723c */ /* 0x000fe20000001858 */
[----:B------:R-:W-:-:S07]  /*7230*/  FADD.FTZ R7, R250, R8 ;  /* 0x00000008fa077221 */ /* 0x000fce0000010000 */
[----:B------:R-:W-:Y:S01]  /*7240*/  HMMA.16816.F32 R56, R124, R60, R192 ;  /* 0x0000003c7c38723c */ /* 0x000fe200000018c0 */
[----:B------:R-:W-:-:S07]  /*7250*/  FADD.FTZ R4, R0, R4 ;  /* 0x0000000400047221 */ /* 0x000fce0000010000 */
[C---:B------:R-:W-:Y:S08]  /*7260*/  HMMA.16816.F32 R72, R124.reuse, R76, R28 ;  /* 0x0000004c7c48723c */ /* 0x040ff0000000181c */
[C---:B------:R-:W-:Y:S08]  /*7270*/  HMMA.16816.F32 R88, R124.reuse, R92, R196 ;  /* 0x0000005c7c58723c */ /* 0x040ff000000018c4 */
[----:B------:R-:W-:Y:S01]  /*7280*/  HMMA.16816.F32 R104, R124, R108, R200 ;  /* 0x0000006c7c68723c */ /* 0x000fe200000018c8 */
[----:B------:R-:W-:-:S07]  /*7290*/  FADD.FTZ R0, R139, R9 ;  /* 0x000000098b007221 */ /* 0x000fce0000010000 */
        /* <DEDUP_REMOVED lines=8> */
[----:B------:R-:W-:-:S04]  /*7320*/  FADD.FTZ R10, R43, R13 ;  /* 0x0000000d2b0a7221 */ /* 0x000fc80000010000 */
[----:B------:R-:W-:Y:S01]  /*7330*/  FADD.FTZ R8, R42, R10 ;  /* 0x0000000a2a087221 */ /* 0x000fe20000010000 */
[----:B------:R1:W-:Y:S01]  /*7340*/  STL [R1+0xc], R0 ;  /* 0x00000c0001007387 */ /* 0x0003e20000100800 */
[----:B------:R-:W-:Y:S02]  /*7350*/  FADD.FTZ R7, R242, R7 ;  /* 0x00000007f2077221 */ /* 0x000fe40000010000 */
[----:B------:R-:W-:-:S04]  /*7360*/  FADD.FTZ R6, R41, R8 ;  /* 0x0000000829067221 */ /* 0x000fc80000010000 */
[----:B------:R-:W-:Y:S01]  /*7370*/  FADD.FTZ R5, R40, R6 ;  /* 0x0000000628057221 */ /* 0x000fe20000010000 */
[----:B------:R3:W-:Y:S01]  /*7380*/  STL [R1+0x8], R7 ;  /* 0x0000080701007387 */ /* 0x0007e20000100800 */
[----:B------:R-:W-:Y:S01]  /*7390*/  UIMAD.WIDE.U32 UR6, UR23, UR4, URZ ;  /* 0x00000004170672a5 */ /* 0x000fe2000f8e003f */
[----:B------:R-:W-:Y:S01]  /*73a0*/  PLOP3.LUT P0, PT, PT, PT, UP6, 0x40, 0x0 ;  /* 0x000000000000781c */ /* 0x000fe20003f0e868 */
[----:B-1----:R-:W-:-:S05]  /*73b0*/  FADD.FTZ R0, R2, R4 ;  /* 0x0000000402007221 */ /* 0x002fca0000010000 */
[----:B------:R3:W-:Y:S04]  /*73c0*/  STL [R1+0x14], R0 ;  /* 0x0000140001007387 */ /* 0x0007e80000100800 */
[----:B------:R3:W-:Y:S01]  /*73d0*/  STL [R1+0x10], R5 ;  /* 0x0000100501007387 */ /* 0x0007e20000100800 */
[----:B------:R-:W-:-:S04]  /*73e0*/  @UP5 USHF.R.U32.HI UR23, URZ, UR5, UR7 ;  /* 0x000000053f175299 */ /* 0x000fc80008011607 */
[----:B------:R-:W-:Y:S02]  /*73f0*/  UIADD3 UR23, UR22, UR23, URZ ;  /* 0x0000001716177290 */ /* 0x000fe4000fffe03f */
[----:B------:R-:W-:Y:S02]  /*7400*/  ULDC UR7, c[0x0][0x328] ;  /* 0x0000ca0000077ab9 */ /* 0x000fe40000000800 */
[----:B------:R-:W-:Y:S02]  /*7410*/  UIADD3 UR13, UR13, -0x2, URZ ;  /* 0xfffffffe0d0d7890 */ /* 0x000fe4000fffe03f */
[----:B------:R-:W-:Y:S01]  /*7420*/  UIADD3 UR7, UR23, UR7, URZ ;  /* 0x0000000717077290 */ /* 0x000fe2000fffe03f */
[----:B------:R-:W-:Y:S05]  /*7430*/  @P0 BRA `(.L_x_1023) ;  /* 0x0000015000000947 */ /* 0x000fea0003800000 */
[----:B------:R-:W-:Y:S01]  /*7440*/  ISETP.LT.AND P0, PT, RZ, UR23, PT ;  /* 0x00000017ff007c0c */ /* 0x000fe2000bf01270 */
[----:B------:R-:W-:Y:S02]  /*7450*/  UIADD3 UR22, UR23, -0x1, URZ ;  /* 0xffffffff17167890 */ /* 0x000fe4000fffe03f */
[----:B------:R-:W-:-:S10]  /*7460*/  ULDC UR6, c[0x0][0x32c] ;  /* 0x0000cb0000067ab9 */ /* 0x000fd40000000800 */
[----:B------:R-:W-:Y:S05]  /*7470*/  @P0 BRA `(.L_x_1024) ;  /* 0x0000008000000947 */ /* 0x000fea0003800000 */
[----:B------:R-:W-:Y:S02]  /*7480*/  UISETP.NE.AND UP0, UPT, UR6, 0x1, UPT ;  /* 0x000000010600788c */ /* 0x000fe4000bf05270 */
[----:B------:R-:W-:Y:S02]  /*7490*/  UIADD3 UR22, -UR23, URZ, URZ ;  /* 0x0000003f17167290 */ /* 0x000fe4000fffe13f */
[----:B------:R-:W-:Y:S02]  /*74a0*/  ULDC.64 UR4, c[0x0][0x330] ;  /* 0x0000cc0000047ab9 */ /* 0x000fe40000000a00 */
[----:B------:R-:W-:-:S07]  /*74b0*/  UIMAD.WIDE.U32 UR24, UR22, UR4, URZ ;  /* 0x00000004161872a5 */ /* 0x000fce000f8e003f */
[----:B------:R-:W-:Y:S02]  /*74c0*/  @UP0 UMOV UR23, UR25 ;  /* 0x0000001900170c82 */ /* 0x000fe40008000000 */
[----:B------:R-:W-:-:S04]  /*74d0*/  @UP0 USHF.R.U32.HI UR22, URZ, UR5, UR23 ;  /* 0x000000053f160299 */ /* 0x000fc80008011617 */
[----:B------:R-:W-:Y:S01]  /*74e0*/  ULOP3.LUT UR22, URZ, UR22, URZ, 0x33, !UPT ;  /* 0x000000163f167292 */ /* 0x000fe2000f8e333f */
[----:B------:R-:W-:Y:S05]  /*74f0*/  BRA `(.L_x_1025) ;  /* 0x0000005000007947 */ /* 0x000fea0003800000 */
.L_x_1024:
[----:B------:R-:W-:Y:S02]  /*7500*/  UISETP.NE.AND UP0, UPT, UR6, 0x1, UPT ;  /* 0x000000010600788c */ /* 0x000fe4000bf05270 */
[----:B------:R-:W-:Y:S02]  /*7510*/  ULDC.64 UR4, c[0x0][0x330] ;  /* 0x0000cc0000047ab9 */ /* 0x000fe40000000a00 */
[----:B------:R-:W-:-:S07]  /*7520*/  UIMAD.WIDE.U32 UR24, UR22, UR4, URZ ;  /* 0x00000004161872a5 */ /* 0x000fce000f8e003f */
[----:B------:R-:W-:Y:S02]  /*7530*/  @UP0 UMOV UR23, UR25 ;  /* 0x0000001900170c82 */ /* 0x000fe40008000000 */
[----:B------:R-:W-:Y:S02]  /*7540*/  @UP0 USHF.R.U32.HI UR22, URZ, UR5, UR23 ;  /* 0x000000053f160299 */ /* 0x000fe40008011617 */
.L_x_1025:
[----:B------:R-:W-:Y:S02]  /*7550*/  ULDC UR4, c[0x0][0x32c] ;  /* 0x0000cb0000047ab9 */ /* 0x000fe40000000800 */
[----:B------:R-:W-:-:S04]  /*7560*/  UIMAD UR4, UR22, UR6, UR4 ;  /* 0x00000006160472a4 */ /* 0x000fc8000f8e0204 */
[----:B------:R-:W-:-:S04]  /*7570*/  UISETP.LT.AND UP0, UPT, UR7, UR4, UPT ;  /* 0x000000040700728c */ /* 0x000fc8000bf01270 */
[----:B------:R-:W-:-:S04]  /*7580*/  USEL UR7, UR7, UR4, UP0 ;  /* 0x0000000407077287 */ /* 0x000fc80008000000 */
.L_x_1023:
[----:B------:R-:W-:-:S04]  /*7590*/  UIMAD.WIDE UR4, UR7, 0x2aaaaaab, URZ ;  /* 0x2aaaaaab070478a5 */ /* 0x000fc8000f8e023f */
[----:B------:R-:W-:-:S04]  /*75a0*/  USHF.R.U32.HI UR4, URZ, 0x1f, UR5 ;  /* 0x0000001f3f047899 */ /* 0x000fc80008011605 */
[----:B------:R-:W-:-:S04]  /*75b0*/  ULEA.HI.SX32 UR4, UR5, UR4, 0x1d ;  /* 0x0000000405047291 */ /* 0x000fc8000f8fea3f */
[----:B------:R-:W-:-:S04]  /*75c0*/  UISETP.LT.AND UP0, UPT, UR8, UR4, UPT ;  /* 0x000000040800728c */ /* 0x000fc8000bf01270 */
[----:B------:R-:W-:-:S04]  /*75d0*/  USEL UR22, UR8, UR4, !UP0 ;  /* 0x0000000408167287 */ /* 0x000fc8000c000000 */
[----:B------:R-:W-:-:S06]  /*75e0*/  UISETP.GE.AND UP0, UPT, UR13, UR22, UPT ;  /* 0x000000160d00728c */ /* 0x000fcc000bf06270 */
[----:B------:R-:W-:-:S13]  /*75f0*/  PLOP3.LUT P0, PT, PT, PT, UP0, 0x80, 0x0 ;  /* 0x000000000000781c */ /* 0x000fda0003f0f008 */
[----:B------:R-:W-:Y:S05]  /*7600*/  @!P0 BRA `(.L_x_1026) ;  /* 0x0000503000008947 */ /* 0x000fea0003800000 */
[----:B---3--:R-:W2:Y:S01]  /*7610*/  LDL R0, [R1+0x28] ;  /* 0x0000280001007983 */ /* 0x008ea20000100800 */
[----:B------:R-:W-:Y:S01]  /*7620*/  UISETP.NE.AND UP0, UPT, UR17, URZ, UPT ;  /* 0x0000003f1100728c */ /* 0x000fe2000bf05270 */
[----:B------:R-:W-:Y:S01]  /*7630*/  IMAD.MOV.U32 R134, RZ, RZ, R136 ;  /* 0x000000ffff867224 */ /* 0x000fe200078e0088 */
[----:B------:R-:W-:Y:S01]  /*7640*/  MOV R139, R3 ;  /* 0x00000003008b7202 */ /* 0x000fe20000000f00 */
[----:B------:R-:W-:Y:S01]  /*7650*/  IMAD.MOV.U32 R132, RZ, RZ, R137 ;  /* 0x000000ffff847224 */ /* 0x000fe200078e0089 */
[----:B------:R-:W-:Y:S01]  /*7660*/  ULDC.64 UR6, c[0x0][0x208] ;  /* 0x0000820000067ab9 */ /* 0x000fe20000000a00 */
[----:B------:R-:W-:Y:S01]  /*7670*/  IMAD.MOV.U32 R138, RZ, RZ, R135 ;  /* 0x000000ffff8a7224 */ /* 0x000fe200078e0087 */
[----:B------:R-:W-:Y:S01]  /*7680*/  PLOP3.LUT P1, PT, PT, PT, UP0, 0x80, 0x0 ;  /* 0x000000000000781c */ /* 0x000fe20003f2f008 */
[----:B------:R-:W-:Y:S01]  /*7690*/  ULDC.64 UR4, c[0x0][0x1e0] ;  /* 0x0000780000047ab9 */ /* 0x000fe20000000a00 */
[----:B------:R-:W-:-:S11]  /*76a0*/  PLOP3.LUT P0, PT, PT, PT, UP0, 0x80, 0x0 ;  /* 0x000000000000781c */ /* 0x000fd60003f0f008 */
[----:B--2---:R-:W-:-:S05]  /*76b0*/  @P1 IMAD.HI.U32 R0, R0, c[0x0][0x2c8], RZ ;  /* 0x0000b20000001a27 */ /* 0x004fca00078e00ff */
[----:B------:R-:W-:-:S05]  /*76c0*/  @P0 SHF.R.U32.HI R0, RZ, c[0x0][0x2cc], R0 ;  /* 0x0000b300ff000a19 */ /* 0x000fca0000011600 */
[----:B------:R1:W-:Y:S02]  /*76d0*/  @P0 STL [R1], R0 ;  /* 0x0000000001000387 */ /* 0x0003e40000100800 */
.L_x_1043:
[----:B------:R-:W2:Y:S01]  /*76e0*/  LDL.64 R12, [R1+0x20] ;  /* 0x00002000010c7983 */ /* 0x000ea20000100a00 */
[----:B------:R-:W-:Y:S04]  /*76f0*/  DEPBAR.LE SB0, 0x0 ;  /* 0x000080000000791a */ /* 0x000fe80000000000 */
[----:B------:R-:W-:Y:S01]  /*7700*/  UISETP.GT.AND UP0, UPT, UR8, UR13, UPT ;  /* 0x0000000d0800728c */ /* 0x000fe2000bf04270 */
[----:B-1----:R-:W2:Y:S01]  /*7710*/  LDL.64 R2, [R1+0x40] ;  /* 0x0000400001027983 */ /* 0x002ea20000100a00 */
[----:B------:R-:W-:Y:S05]  /*7720*/  UISETP.NE.AND UP1, UPT, UR17, URZ, UPT ;  /* 0x0000003f1100728c */ /* 0x000fea000bf25270 */
[----:B------:R-:W-:Y:S01]  /*7730*/  BAR.SYNC.DEFER_BLOCKING 0x0 ;  /* 0x0000000000007b1d */ /* 0x000fe20000010000 */
[----:B------:R-:W-:Y:S03]  /*7740*/  PLOP3.LUT P0, PT, PT, PT, UP0, 0x80, 0x0 ;  /* 0x000000000000781c */ /* 0x000fe60003f0f008 */
[----:B------:R-:W-:Y:S02]  /*7750*/  @!UP0 USHF.R.S32.HI UR23, URZ, 0x1f, UR13 ;  /* 0x0000001f3f178899 */ /* 0x000fe4000801140d */
[----:B------:R-:W-:Y:S02]  /*7760*/  @!UP0 UIMAD.WIDE.U32 UR24, UR13, UR6, URZ ;  /* 0x000000060d1882a5 */ /* 0x000fe4000f8e003f */
[----:B------:R-:W-:Y:S04]  /*7770*/  @!UP0 UIMAD UR23, UR23, UR6, URZ ;  /* 0x00000006171782a4 */ /* 0x000fe8000f8e023f */
[----:B------:R-:W-:Y:S01]  /*7780*/  @!UP0 UIMAD UR23, UR13, UR7, UR23 ;  /* 0x000000070d1782a4 */ /* 0x000fe2000f8e0217 */
[----:B-1----:R-:W-:Y:S03]  /*7790*/  MOV R0, UR24 ;  /* 0x0000001800007c02 */ /* 0x002fe60008000f00 */
[----:B------:R-:W-:Y:S04]  /*77a0*/  @!UP0 UIADD3 UR23, UR25, UR23, URZ ;  /* 0x0000001719178290 */ /* 0x000fe8000fffe03f */
[----:B------:R-:W-:Y:S02]  /*77b0*/  @!UP0 UIMAD UR23, UR23, 0x30, URZ ;  /* 0x00000030171788a4 */ /* 0x000fe4000f8e023f */
[----:B------:R-:W-:Y:S01]  /*77c0*/  UISETP.GT.AND UP0, UPT, UR13, UR8, UPT ;  /* 0x000000080d00728c */ /* 0x000fe2000bf04270 */
[----:B-----5:R-:W-:Y:S08]  /*77d0*/  LDSM.16.M88.4 R48, [R231+0x8080] ;  /* 0x00808000e730783b */ /* 0x020ff00000000200 */
[----:B------:R-:W1:Y:S02]  /*77e0*/  LDSM.16.M88.4 R16, [R224+0x5080] ;  /* 0x00508000e010783b */ /* 0x000e640000000200 */
[----:B------:R-:W-:Y:S04]  /*77f0*/  @UP0 UIADD3 UR24, UR13, -0x1, URZ ;  /* 0xffffffff0d180890 */ /* 0x000fe8000fffe03f */
[----:B------:R-:W-:Y:S02]  /*7800*/  @UP0 UIMAD.WIDE.U32 UR26, UR24, UR4, URZ ;  /* 0x00000004181a02a5 */ /* 0x000fe4000f8e003f */
[----:B------:R-:W3:Y:S08]  /*7810*/  LDSM.16.M88.4 R44, [R231+0xa080] ;  /* 0x00a08000e72c783b */ /* 0x000ef00000000200 */
[----:B------:R-:W4:Y:S08]  /*7820*/  LDSM.16.M88.4 R32, [R224+0x5880] ;  /* 0x00588000e020783b */ /* 0x000f300000000200 */
[----:B------:R-:W2:Y:S08]  /*7830*/  LDSM.16.M88.4 R140, [R224+0x6080] ;  /* 0x00608000e08c783b */ /* 0x000eb00000000200 */
[----:B------:R-:W-:Y:S01]  /*7840*/  LDSM.16.M88.4 R192, [R233+0x8080] ;  /* 0x00808000e9c0783b */ /* 0x000fe20000000200 */
[-C--:B-1----:R-:W-:Y:S07]  /*7850*/  HMMA.16816.F32 R4, R48, R16.reuse, RZ ;  /* 0x000000103004723c */ /* 0x082fee00000018ff */
[----:B------:R-:W1:Y:S01]  /*7860*/  LDSM.16.M88.4 R196, [R235] ;  /* 0x00000000ebc4783b */ /* 0x000e620000000200 */
[C---:B---3--:R-:W-:Y:S07]  /*7870*/  HMMA.16816.F32 R8, R44.reuse, R16, RZ ;  /* 0x000000102c08723c */ /* 0x048fee00000018ff */
[----:B------:R-:W3:Y:S08]  /*7880*/  LDSM.16.M88.4 R200, [R233+0xa080] ;  /* 0x00a08000e9c8783b */ /* 0x000ef00000000200 */
[----:B------:R-:W1:Y:S08]  /*7890*/  LDSM.16.M88.4 R204, [R241] ;  /* 0x00000000f1cc783b */ /* 0x000e700000000200 */
[----:B------:R-:W1:Y:S08]  /*78a0*/  LDSM.16.M88.4 R208, [R240] ;  /* 0x00000000f0d0783b */ /* 0x000e700000000200 */
[----:B------:R-:W3:Y:S06]  /*78b0*/  LDL.64 R246, [R1+0x30] ;  /* 0x0000300001f67983 */ /* 0x000eec0000100a00 */
[----:B------:R-:W3:Y:S01]  /*78c0*/  LDL.64 R244, [R1+0x38] ;  /* 0x0000380001f47983 */ /* 0x000ee20000100a00 */
[----:B--2---:R-:W-:Y:S02]  /*78d0*/  @!P0 MOV R3, R13 ;  /* 0x0000000d00038202 */ /* 0x004fe40000000f00 */
[-C--:B------:R-:W-:Y:S03]  /*78e0*/  HMMA.16816.F32 R12, R44, R18.reuse, RZ ;  /* 0x000000122c0c723c */ /* 0x080fe600000018ff */
[----:B------:R-:W-:Y:S05]  /*78f0*/  @!P0 IMAD.WIDE.U32 R2, R0, 0x30, R2 ;  /* 0x0000003000028825 */ /* 0x000fea00078e0002 */
[C---:B------:R-:W-:Y:S04]  /*7900*/  HMMA.16816.F32 R16, R48.reuse, R18, RZ ;  /* 0x000000123010723c */ /* 0x040fe800000018ff */
[----:B------:R-:W-:Y:S01]  /*7910*/  @!P0 IADD3 R3, R3, UR23, RZ ;  /* 0x0000001703038c10 */ /* 0x000fe2000fffe0ff */
[----:B------:R-:W-:Y:S01]  /*7920*/  @UP0 USHF.R.S32.HI UR23, URZ, 0x1f, UR24 ;  /* 0x0000001f3f170899 */ /* 0x000fe20008011418 */
[C---:B------:R-:W-:Y:S02]  /*7930*/  @!P0 SHF.L.U32 R0, R2.reuse, 0x1, RZ ;  /* 0x0000000102008819 */ /* 0x040fe400000006ff */
[-C--:B----4-:R-:W-:Y:S01]  /*7940*/  HMMA.16816.F32 R20, R48, R32.reuse, RZ ;  /* 0x000000203014723c */ /* 0x090fe200000018ff */
[----:B------:R-:W-:Y:S01]  /*7950*/  @!P0 SHF.L.U64.HI R3, R2, 0x1, R3 ;  /* 0x0000000102038819 */ /* 0x000fe20000010203 */
[----:B------:R-:W-:Y:S02]  /*7960*/  @UP0 UIMAD UR23, UR23, UR4, URZ ;  /* 0x00000004171702a4 */ /* 0x000fe4000f8e023f */
[C---:B------:R-:W-:Y:S02]  /*7970*/  @!P0 IADD3 R28, P1, R0.reuse, c[0x0][0x1f8], RZ ;  /* 0x00007e00001c8a10 */ /* 0x040fe40007f3e0ff */
[----:B------:R-:W-:Y:S01]  /*7980*/  @!P0 IADD3 R0, P6, R0, 0x80, RZ ;  /* 0x0000008000008810 */ /* 0x000fe20007fde0ff */
[----:B------:R-:W-:Y:S01]  /*7990*/  @UP0 UIMAD UR23, UR24, UR5, UR23 ;  /* 0x00000005181702a4 */ /* 0x000fe2000f8e0217 */
[C---:B------:R-:W-:Y:S01]  /*79a0*/  HMMA.16816.F32 R24, R44.reuse, R32, RZ ;  /* 0x000000202c18723c */ /* 0x040fe200000018ff */
[----:B------:R-:W-:Y:S02]  /*79b0*/  @UP0 USHF.L.U64.HI UR24, UR4, 0x5, UR5 ;  /* 0x0000000504180899 */ /* 0x000fe40008010205 */
[----:B------:R-:W-:Y:S01]  /*79c0*/  @UP0 UIADD3 UR23, UR27, UR23, URZ ;  /* 0x000000171b170290 */ /* 0x000fe2000fffe03f */
[----:B------:R-:W-:Y:S02]  /*79d0*/  @!P0 IADD3.X R29, R3, c[0x0][0x1fc], RZ, P1, !PT ;  /* 0x00007f00031d8a10 */ /* 0x000fe40000ffe4ff */
[----:B------:R-:W-:Y:S01]  /*79e0*/  @!P0 IADD3 R38, P5, R0, c[0x0][0x1f8], RZ ;  /* 0x00007e0000268a10 */ /* 0x000fe20007fbe0ff */
[----:B------:R-:W-:Y:S01]  /*79f0*/  @UP0 UIMAD UR23, UR23, 0x30, URZ ;  /* 0x00000030171708a4 */ /* 0x000fe2000f8e023f */
[----:B------:R-:W-:Y:S01]  /*7a00*/  @!P0 IADD3 R2, P2, R28, UR12, RZ ;  /* 0x0000000c1c028c10 */ /* 0x000fe2000ff5e0ff */
[----:B------:R-:W-:Y:S01]  /*7a10*/  @!PT LDS RZ, [RZ] ;  /* 0x00000000fffff984 */ /* 0x000fe20000000800 */
[----:B------:R-:W-:Y:S01]  /*7a20*/  @!PT LDS RZ, [RZ] ;  /* 0x00000000fffff984 */ /* 0x000fe20000000800 */
[----:B------:R-:W-:Y:S01]  /*7a30*/  @!PT LDS RZ, [RZ] ;  /* 0x00000000fffff984 */ /* 0x000fe20000000800 */
[----:B------:R2:W-:Y:S03]  /*7a40*/  @!P0 LDGSTS.E.BYPASS.LTC128B.128 [R243+0x2080], [R28.64], !P4 ;  /* 0x020800001cf38fae */ /* 0x0005e6000e101d54 */
[----:B------:R-:W-:Y:S02]  /*7a50*/  @!P0 IADD3.X R39, RZ, c[0x0][0x1fc], R3, P5, P6 ;  /* 0x00007f00ff278a10 */ /* 0x000fe40002fec403 */
[----:B------:R-:W-:Y:S02]  /*7a60*/  @!P0 IADD3.X R3, R29, UR11, RZ, P2, !PT ;  /* 0x0000000b1d038c10 */ /* 0x000fe400097fe4ff */
[----:B------:R-:W-:Y:S01]  /*7a70*/  @!P0 IADD3 R36, P1, R2, UR12, RZ ;  /* 0x0000000c02248c10 */ /* 0x000fe2000ff3e0ff */
[----:B------:R4:W-:Y:S01]  /*7a80*/  @!P0 LDGSTS.E.BYPASS.LTC128B.128 [R243+0x3880], [R38.64], !P3 ;  /* 0x0388000026f38fae */ /* 0x0009e2000d901d54 */
[----:B------:R-:W-:Y:S02]  /*7a90*/  MOV R0, UR26 ;  /* 0x0000001a00007c02 */ /* 0x000fe40008000f00 */
[----:B------:R-:W-:Y:S02]  /*7aa0*/  @!P0 IADD3.X R37, R3, UR11, RZ, P1, !PT ;  /* 0x0000000b03258c10 */ /* 0x000fe40008ffe4ff */
[----:B------:R-:W-:Y:S03]  /*7ab0*/  PLOP3.LUT P1, PT, PT, PT, UP0, 0x80, 0x0 ;  /* 0x000000000000781c */ /* 0x000fe60003f2f008 */
[----:B------:R3:W-:Y:S08]  /*7ac0*/  @!P0 LDGSTS.E.BYPASS.LTC128B.128 [R243+0x2880], [R2.64], !P4 ;  /* 0x0288000002f38fae */ /* 0x0007f0000e101d54 */
[----:B------:R3:W-:Y:S01]  /*7ad0*/  @!P0 LDGSTS.E.BYPASS.LTC128B.128 [R243+0x4080], [R2.64+0x80], !P3 ;  /* 0x0408008002f38fae */ /* 0x0007e2000d901d54 */
[-C--:B--2---:R-:W-:Y:S07]  /*7ae0*/  HMMA.16816.F32 R28, R44, R34.reuse, RZ ;  /* 0x000000222c1c723c */ /* 0x084fee00000018ff */
[----:B------:R4:W-:Y:S01]  /*7af0*/  @!P0 LDGSTS.E.BYPASS.LTC128B.128 [R243+0x3080], [R36.64], !P4 ;  /* 0x0308000024f38fae */ /* 0x0009e2000e101d54 */
[C---:B------:R-:W-:Y:S07]  /*7b00*/  HMMA.16816.F32 R32, R48.reuse, R34, RZ ;  /* 0x000000223020723c */ /* 0x040fee00000018ff */
[----:B------:R4:W-:Y:S08]  /*7b10*/  @!P0 LDGSTS.E.BYPASS.LTC128B.128 [R243+0x4880], [R36.64+0x80], !P3 ;  /* 0x0488008024f38fae */ /* 0x0009f0000d901d54 */
[----:B------:R-:W-:Y:S08]  /*7b20*/  LDSM.16.M88.4 R212, [R232+0x8080] ;  /* 0x00808000e8d4783b */ /* 0x000ff00000000200 */
[----:B------:R-:W0:Y:S08]  /*7b30*/  LDGDEPBAR ;  /* 0x00000000000079af */ /* 0x000e300000000000 */
[----:B------:R-:W2:Y:S01]  /*7b40*/  LDSM.16.M88.4 R216, [R230+0x5080] ;  /* 0x00508000e6d8783b */ /* 0x000ea20000000200 */
[-C--:B----4-:R-:W-:Y:S07]  /*7b50*/  HMMA.16816.F32 R36, R48, R140.reuse, RZ ;  /* 0x0000008c3024723c */ /* 0x090fee00000018ff */
[----:B------:R-:W4:Y:S01]  /*7b60*/  LDSM.16.M88.4 R220, [R232+0xa080] ;  /* 0x00a08000e8dc783b */ /* 0x000f220000000200 */
[C---:B------:R-:W-:Y:S04]  /*7b70*/  HMMA.16816.F32 R40, R44.reuse, R140, RZ ;  /* 0x0000008c2c28723c */ /* 0x040fe800000018ff */
[----:B---3--:R-:W-:Y:S02]  /*7b80*/  @P1 MOV R3, R247 ;  /* 0x000000f700031202 */ /* 0x008fe40000000f00 */
[----:B------:R-:W-:Y:S02]  /*7b90*/  @P1 MOV R2, R244 ;  /* 0x000000f400021202 */ /* 0x000fe40000000f00 */
[-C--:B------:R-:W-:Y:S04]  /*7ba0*/  HMMA.16816.F32 R44, R44, R142.reuse, RZ ;  /* 0x0000008e2c2c723c */ /* 0x080fe800000018ff */
[----:B------:R-:W-:Y:S04]  /*7bb0*/  @P1 IMAD.WIDE.U32 R2, R0, 0x30, R2 ;  /* 0x0000003000021825 */ /* 0x000fe800078e0002 */
[----:B------:R-:W-:Y:S01]  /*7bc0*/  HMMA.16816.F32 R48, R48, R142, RZ ;  /* 0x0000008e3030723c */ /* 0x000fe200000018ff */
[----:B------:R-:W3:Y:S03]  /*7bd0*/  LDSM.16.M88.4 R140, [R230+0x5880] ;  /* 0x00588000e68c783b */ /* 0x000ee60000000200 */
[----:B------:R-:W-:Y:S01]  /*7be0*/  @P1 IADD3 R0, R3, UR23, RZ ;  /* 0x0000001703001c10 */ /* 0x000fe2000fffe0ff */
[----:B------:R-:W-:Y:S01]  /*7bf0*/  @UP0 USHF.L.U32 UR23, UR4, 0x5, URZ ;  /* 0x0000000504170899 */ /* 0x000fe2000800063f */
[C---:B------:R-:W-:Y:S02]  /*7c00*/  @P1 SHF.L.U32 R3, R2.reuse, 0x1, RZ ;  /* 0x0000000102031819 */ /* 0x040fe400000006ff */
[-C--:B-1----:R-:W-:Y:S05]  /*7c10*/  HMMA.16816.F32 R4, R192, R196.reuse, R4 ;  /* 0x000000c4c004723c */ /* 0x082fea0000001804 */
[----:B------:R-:W-:Y:S02]  /*7c20*/  @P1 SHF.L.U64.HI R0, R2, 0x1, R0 ;  /* 0x0000000102001819 */ /* 0x000fe40000010200 */
[----:B------:R-:W-:Y:S01]  /*7c30*/  @P1 IADD3 R2, P0, R3, c[0x0][0x1c8], RZ ;  /* 0x0000720003021a10 */ /* 0x000fe20007f1e0ff */
        /* <DEDUP_REMOVED lines=14> */
[----:B------:R-:W1:Y:S07]  /*7d20*/  LDSM.16.M88.4 R192, [R234+0x8080] ;  /* 0x00808000eac0783b */ /* 0x000e6e0000000200 */
[-C--:B--2---:R-:W-:Y:S01]  /*7d30*/  HMMA.16816.F32 R4, R212, R216.reuse, R4 ;  /* 0x000000d8d404723c */ /* 0x084fe20000001804 */
[----:B------:R-:W2:Y:S07]  /*7d40*/  LDSM.16.M88.4 R208, [R229+0x800] ;  /* 0x00080000e5d0783b */ /* 0x000eae0000000200 */
[C---:B----4-:R-:W-:Y:S08]  /*7d50*/  HMMA.16816.F32 R8, R220.reuse, R216, R8 ;  /* 0x000000d8dc08723c */ /* 0x050ff00000001808 */
[-C--:B------:R-:W-:Y:S08]  /*7d60*/  HMMA.16816.F32 R12, R220, R218.reuse, R12 ;  /* 0x000000dadc0c723c */ /* 0x080ff0000000180c */
[C---:B------:R-:W-:Y:S01]  /*7d70*/  HMMA.16816.F32 R16, R212.reuse, R218, R16 ;  /* 0x000000dad410723c */ /* 0x040fe20000001810 */
[----:B------:R-:W4:Y:S07]  /*7d80*/  LDSM.16.M88.4 R216, [R229+0x1000] ;  /* 0x00100000e5d8783b */ /* 0x000f2e0000000200 */
[-C--:B---3--:R-:W-:Y:S08]  /*7d90*/  HMMA.16816.F32 R20, R212, R140.reuse, R20 ;  /* 0x0000008cd414723c */ /* 0x088ff00000001814 */
[C---:B------:R-:W-:Y:S08]  /*7da0*/  HMMA.16816.F32 R24, R220.reuse, R140, R24 ;  /* 0x0000008cdc18723c */ /* 0x040ff00000001818 */
[-C--:B------:R-:W-:Y:S08]  /*7db0*/  HMMA.16816.F32 R28, R220, R142.reuse, R28 ;  /* 0x0000008edc1c723c */ /* 0x080ff0000000181c */
[C---:B------:R-:W-:Y:S01]  /*7dc0*/  HMMA.16816.F32 R32, R212.reuse, R142, R32 ;  /* 0x0000008ed420723c */ /* 0x040fe20000001820 */
[----:B------:R-:W-:Y:S07]  /*7dd0*/  LDSM.16.M88.4 R140, [R231+0xc080] ;  /* 0x00c08000e78c783b */ /* 0x000fee0000000200 */
[-C--:B-1----:R-:W-:Y:S08]  /*7de0*/  HMMA.16816.F32 R36, R212, R196.reuse, R36 ;  /* 0x000000c4d424723c */ /* 0x082ff00000001824 */
[C---:B------:R-:W-:Y:S08]  /*7df0*/  HMMA.16816.F32 R40, R220.reuse, R196, R40 ;  /* 0x000000c4dc28723c */ /* 0x040ff00000001828 */
[-C--:B------:R-:W-:Y:S01]  /*7e00*/  HMMA.16816.F32 R44, R220, R198.reuse, R44 ;  /* 0x000000c6dc2c723c */ /* 0x080fe2000000182c */
[----:B------:R-:W-:Y:S07]  /*7e10*/  LDSM.16.M88.4 R220, [R238] ;  /* 0x00000000eedc783b */ /* 0x000fee0000000200 */
[----:B------:R-:W-:Y:S01]  /*7e20*/  HMMA.16816.F32 R48, R212, R198, R48 ;  /* 0x000000c6d430723c */ /* 0x000fe20000001830 */
[----:B------:R-:W1:Y:S07]  /*7e30*/  LDSM.16.M88.4 R196, [R224+0x6880] ;  /* 0x00688000e0c4783b */ /* 0x000e6e0000000200 */
[-C--:B------:R-:W-:Y:S01]  /*7e40*/  HMMA.16816.F32 R4, R192, R200.reuse, R4 ;  /* 0x000000c8c004723c */ /* 0x080fe20000001804 */
[----:B------:R-:W3:Y:S07]  /*7e50*/  LDSM.16.M88.4 R212, [R231+0xe080] ;  /* 0x00e08000e7d4783b */ /* 0x000eee0000000200 */
[C---:B------:R-:W-:Y:S08]  /*7e60*/  HMMA.16816.F32 R8, R204.reuse, R200, R8 ;  /* 0x000000c8cc08723c */ /* 0x040ff00000001808 */
[-C--:B------:R-:W-:Y:S08]  /*7e70*/  HMMA.16816.F32 R12, R204, R202.reuse, R12 ;  /* 0x000000cacc0c723c */ /* 0x080ff0000000180c */
[C---:B------:R-:W-:Y:S01]  /*7e80*/  HMMA.16816.F32 R16, R192.reuse, R202, R16 ;  /* 0x000000cac010723c */ /* 0x040fe20000001810 */
[----:B------:R-:W1:Y:S07]  /*7e90*/  LDSM.16.M88.4 R200, [R224+0x7080] ;  /* 0x00708000e0c8783b */ /* 0x000e6e0000000200 */
[-C--:B--2---:R-:W-:Y:S08]  /*7ea0*/  HMMA.16816.F32 R20, R192, R208.reuse, R20 ;  /* 0x000000d0c014723c */ /* 0x084ff00000001814 */
[C---:B------:R-:W-:Y:S08]  /*7eb0*/  HMMA.16816.F32 R24, R204.reuse, R208, R24 ;  /* 0x000000d0cc18723c */ /* 0x040ff00000001818 */
[-C--:B------:R-:W-:Y:S08]  /*7ec0*/  HMMA.16816.F32 R28, R204, R210.reuse, R28 ;  /* 0x000000d2cc1c723c */ /* 0x080ff0000000181c */
[C---:B------:R-:W-:Y:S01]  /*7ed0*/  HMMA.16816.F32 R32, R192.reuse, R210, R32 ;  /* 0x000000d2c020723c */ /* 0x040fe20000001820 */
[----:B------:R-:W-:Y:S07]  /*7ee0*/  LDSM.16.M88.4 R208, [R239] ;  /* 0x00000000efd0783b */ /* 0x000fee0000000200 */
[-C--:B----4-:R-:W-:Y:S08]  /*7ef0*/  HMMA.16816.F32 R36, R192, R216.reuse, R36 ;  /* 0x000000d8c024723c */ /* 0x090ff00000001824 */
[C---:B------:R-:W-:Y:S08]  /*7f00*/  HMMA.16816.F32 R40, R204.reuse, R216, R40 ;  /* 0x000000d8cc28723c */ /* 0x040ff00000001828 */
[-C--:B------:R-:W-:Y:S01]  /*7f10*/  HMMA.16816.F32 R44, R204, R218.reuse, R44 ;  /* 0x000000dacc2c723c */ /* 0x080fe2000000182c */
[----:B------:R-:W2:Y:S07]  /*7f20*/  LDSM.16.M88.4 R204, [R224+0x7880] ;  /* 0x00788000e0cc783b */ /* 0x000eae0000000200 */
[----:B------:R-:W-:Y:S01]  /*7f30*/  HMMA.16816.F32 R48, R192, R218, R48 ;  /* 0x000000dac030723c */ /* 0x000fe20000001830 */
[----:B------:R-:W4:Y:S07]  /*7f40*/  LDSM.16.M88.4 R192, [R233+0xc080] ;  /* 0x00c08000e9c0783b */ /* 0x000f2e0000000200 */
[-C--:B-1----:R-:W-:Y:S01]  /*7f50*/  HMMA.16816.F32 R4, R140, R196.reuse, R4 ;  /* 0x000000c48c04723c */ /* 0x082fe20000001804 */
[----:B------:R-:W1:Y:S07]  /*7f60*/  LDSM.16.M88.4 R216, [R233+0xe080] ;  /* 0x00e08000e9d8783b */ /* 0x000e6e0000000200 */
[C---:B---3--:R-:W-:Y:S08]  /*7f70*/  HMMA.16816.F32 R8, R212.reuse, R196, R8 ;  /* 0x000000c4d408723c */ /* 0x048ff00000001808 */
[-C--:B------:R-:W-:Y:S08]  /*7f80*/  HMMA.16816.F32 R12, R212, R198.reuse, R12 ;  /* 0x000000c6d40c723c */ /* 0x080ff0000000180c */
[C---:B------:R-:W-:Y:S01]  /*7f90*/  HMMA.16816.F32 R16, R140.reuse, R198, R16 ;  /* 0x000000c68c10723c */ /* 0x040fe20000001810 */
[----:B------:R-:W3:Y:S07]  /*7fa0*/  LDSM.16.M88.4 R196, [R237] ;  /* 0x00000000edc4783b */ /* 0x000eee0000000200 */
[-C--:B------:R-:W-:Y:S08]  /*7fb0*/  HMMA.16816.F32 R20, R140, R200.reuse, R20 ;  /* 0x000000c88c14723c */ /* 0x080ff00000001814 */
        /* <DEDUP_REMOVED lines=9> */
[----:B------:R-:W2:Y:S07]  /*8050*/  LDSM.16.M88.4 R140, [R232+0xc080] ;  /* 0x00c08000e88c783b */ /* 0x000eae0000000200 */
[-C--:B----4-:R-:W-:Y:S01]  /*8060*/  HMMA.16816.F32 R4, R192, R208.reuse, R4 ;  /* 0x000000d0c004723c */ /* 0x090fe20000001804 */
[----:B------:R-:W4:Y:S07]  /*8070*/  LDSM.16.M88.4 R204, [R232+0xe080] ;  /* 0x00e08000e8cc783b */ /* 0x000f2e0000000200 */
[C---:B-1----:R-:W-:Y:S08]  /*8080*/  HMMA.16816.F32 R8, R216.reuse, R208, R8 ;  /* 0x000000d0d808723c */ /* 0x042ff00000001808 */
        /* <DEDUP_REMOVED lines=8> */
[-C--:B---3--:R-:W-:Y:S08]  /*8110*/  HMMA.16816.F32 R36, R192, R196.reuse, R36 ;  /* 0x000000c4c024723c */ /* 0x088ff00000001824 */
[C---:B------:R-:W-:Y:S08]  /*8120*/  HMMA.16816.F32 R40, R216.reuse, R196, R40 ;  /* 0x000000c4d828723c */ /* 0x040ff00000001828 */
[-C--:B------:R-:W-:Y:S01]  /*8130*/  HMMA.16816.F32 R44, R216, R198.reuse, R44 ;  /* 0x000000c6d82c723c */ /* 0x080fe2000000182c */
[----:B------:R-:W3:Y:S07]  /*8140*/  LDSM.16.M88.4 R216, [R234+0xc080] ;  /* 0x00c08000ead8783b */ /* 0x000eee0000000200 */
[----:B------:R-:W-:Y:S01]  /*8150*/  HMMA.16816.F32 R48, R192, R198, R48 ;  /* 0x000000c6c030723c */ /* 0x000fe20000001830 */
[----:B------:R-:W3:Y:S07]  /*8160*/  LDSM.16.M88.4 R192, [R236+0xe080] ;  /* 0x00e08000ecc0783b */ /* 0x000eee0000000200 */
[-C--:B--2---:R-:W-:Y:S08]  /*8170*/  HMMA.16816.F32 R4, R140, R200.reuse, R4 ;  /* 0x000000c88c04723c */ /* 0x084ff00000001804 */
[C---:B----4-:R-:W-:Y:S08]  /*8180*/  HMMA.16816.F32 R8, R204.reuse, R200, R8 ;  /* 0x000000c8cc08723c */ /* 0x050ff00000001808 */
[-C--:B------:R-:W-:Y:S08]  /*8190*/  HMMA.16816.F32 R12, R204, R202.reuse, R12 ;  /* 0x000000cacc0c723c */ /* 0x080ff0000000180c */
[C---:B------:R-:W-:Y:S08]  /*81a0*/  HMMA.16816.F32 R16, R140.reuse, R202, R16 ;  /* 0x000000ca8c10723c */ /* 0x040ff00000001810 */
[-C--:B-1----:R-:W-:Y:S08]  /*81b0*/  HMMA.16816.F32 R20, R140, R208.reuse, R20 ;  /* 0x000000d08c14723c */ /* 0x082ff00000001814 */
        /* <DEDUP_REMOVED lines=35> */
[----:B------:R-:W2:Y:S10]  /*83f0*/  MUFU.TANH R201, R13 ;  /* 0x0000000d00c97308 */ /* 0x000eb40000002400 */
[----:B------:R-:W2:Y:S01]  /*8400*/  MUFU.TANH R220, R14 ;  /* 0x0000000e00dc7308 */ /* 0x000ea20000002400 */
[----:B-1----:R-:W1:Y:S01]  /*8410*/  LDSM.16.M88.4 R8, [R229+0x2800] ;  /* 0x00280000e508783b */ /* 0x002e620000000200 */
[----:B------:R-:W-:Y:S04]  /*8420*/  DEPBAR.LE SB0, 0x0 ;  /* 0x000080000000791a */ /* 0x000fe80000000000 */
[-C--:B----4-:R-:W-:Y:S04]  /*8430*/  HMMA.16816.F32 R20, R216, R4.reuse, R20 ;  /* 0x00000004d814723c */ /* 0x090fe80000001814 */
[----:B------:R-:W4:Y:S01]  /*8440*/  MUFU.TANH R221, R15 ;  /* 0x0000000f00dd7308 */ /* 0x000f220000002400 */
[----:B------:R-:W-:Y:S03]  /*8450*/  BAR.SYNC.DEFER_BLOCKING 0x0 ;  /* 0x0000000000007b1d */ /* 0x000fe60000010000 */
[C---:B------:R-:W-:Y:S06]  /*8460*/  HMMA.16816.F32 R24, R192.reuse, R4, R24 ;  /* 0x00000004c018723c */ /* 0x040fec0000001818 */
[----:B------:R-:W1:Y:S01]  /*8470*/  MUFU.TANH R142, R18 ;  /* 0x00000012008e7308 */ /* 0x000e620000002400 */
[----:B------:R-:W2:Y:S04]  /*8480*/  LDL R5, [R1] ;  /* 0x0000000001057983 */ /* 0x000ea80000100800 */
[----:B------:R2:W2:Y:S01]  /*8490*/  LDL R4, [R1+0x28] ;  /* 0x0000280001047983 */ /* 0x0004a20000100800 */
[-C--:B------:R-:W-:Y:S04]  /*84a0*/  HMMA.16816.F32 R28, R192, R6.reuse, R28 ;  /* 0x00000006c01c723c */ /* 0x080fe8000000181c */
[----:B------:R-:W2:Y:S01]  /*84b0*/  MUFU.TANH R196, R19 ;  /* 0x0000001300c47308 */ /* 0x000ea20000002400 */
[----:B------:R-:W-:Y:S03]  /*84c0*/  FMUL.FTZ R23, R23, c[0x0][0x320] ;  /* 0x0000c80017177a20 */ /* 0x000fe60000410000 */
[C---:B------:R-:W-:Y:S04]  /*84d0*/  HMMA.16816.F32 R32, R216.reuse, R6, R32 ;  /* 0x00000006d820723c */ /* 0x040fe80000001820 */
[----:B------:R-:W-:Y:S02]  /*84e0*/  FMUL.FTZ R20, R20, c[0x0][0x320] ;  /* 0x0000c80014147a20 */ /* 0x000fe40000410000 */
[----:B------:R3:W2:Y:S01]  /*84f0*/  MUFU.TANH R140, R23 ;  /* 0x00000017008c7308 */ /* 0x0006a20000002400 */
[----:B------:R-:W-:Y:S01]  /*8500*/  @P1 IADD3 R6, P5, R3, 0x80, RZ ;  /* 0x0000008003061810 */ /* 0x000fe20007fbe0ff */
[----:B------:R-:W-:Y:S01]  /*8510*/  FMUL.FTZ R21, R21, c[0x0][0x320] ;  /* 0x0000c80015157a20 */ /* 0x000fe20000410000 */
[----:B------:R-:W-:Y:S01]  /*8520*/  @P1 IADD3.X R3, R0, c[0x0][0x1cc], RZ, P0, !PT ;  /* 0x0000730000031a10 */ /* 0x000fe200007fe4ff */
[-C--:B-1----:R-:W-:Y:S01]  /*8530*/  HMMA.16816.F32 R36, R216, R8.reuse, R36 ;  /* 0x00000008d824723c */ /* 0x082fe20000001824 */
[----:B------:R-:W-:Y:S01]  /*8540*/  PLOP3.LUT P0, PT, PT, PT, UP1, 0x80, 0x0 ;  /* 0x000000000000781c */ /* 0x000fe20003f0f018 */
[----:B------:R-:W-:Y:S01]  /*8550*/  UISETP.NE.AND UP1, UPT, UR16, URZ, UPT ;  /* 0x0000003f1000728c */ /* 0x000fe2000bf25270 */
[----:B------:R-:W-:Y:S01]  /*8560*/  @P1 IADD3 R6, P2, R6, c[0x0][0x1c8], RZ ;  /* 0x0000720006061a10 */ /* 0x000fe20007f5e0ff */
[----:B------:R-:W-:Y:S01]  /*8570*/  @!PT LDS RZ, [RZ] ;  /* 0x00000000fffff984 */ /* 0x000fe20000000800 */
[----:B------:R-:W-:Y:S01]  /*8580*/  @!PT LDS RZ, [RZ] ;  /* 0x00000000fffff984 */ /* 0x000fe20000000800 */
[----:B------:R-:W-:Y:S01]  /*8590*/  @!PT LDS RZ, [RZ] ;  /* 0x00000000fffff984 */ /* 0x000fe20000000800 */
[----:B------:R1:W-:Y:S01]  /*85a0*/  @P1 LDGSTS.E.BYPASS.LTC128B.128 [R243+0x5080], [R2.64], !P4 ;  /* 0x0508000002f31fae */ /* 0x0003e2000e101d54 */
[----:B------:R-:W-:Y:S01]  /*85b0*/  FMUL.FTZ R22, R22, c[0x0][0x320] ;  /* 0x0000c80016167a20 */ /* 0x000fe20000410000 */
[----:B------:R-:W1:Y:S01]  /*85c0*/  MUFU.TANH R135, R20 ;  /* 0x0000001400877308 */ /* 0x000e620000002400 */
[----:B------:R-:W-:Y:S01]  /*85d0*/  @P1 IADD3.X R7, RZ, c[0x0][0x1cc], R0, P2, P5 ;  /* 0x00007300ff071a10 */ /* 0x000fe200017ea400 */
[C---:B------:R-:W-:Y:S04]  /*85e0*/  HMMA.16816.F32 R40, R192.reuse, R8, R40 ;  /* 0x00000008c028723c */ /* 0x040fe80000001828 */
[----:B------:R2:W-:Y:S01]  /*85f0*/  @P1 LDGSTS.E.BYPASS.LTC128B.128 [R243+0x6880], [R6.64], !P3 ;  /* 0x0688000006f31fae */ /* 0x0005e2000d901d54 */
[----:B------:R-:W-:Y:S02]  /*8600*/  FMUL.FTZ R24, R24, c[0x0][0x320] ;  /* 0x0000c80018187a20 */ /* 0x000fe40000410000 */
[----:B------:R-:W-:Y:S01]  /*8610*/  FMUL.FTZ R25, R25, c[0x0][0x320] ;  /* 0x0000c80019197a20 */ /* 0x000fe20000410000 */
[----:B------:R4:W2:Y:S01]  /*8620*/  MUFU.TANH R133, R21 ;  /* 0x0000001500857308 */ /* 0x0008a20000002400 */
[-C--:B------:R-:W-:Y:S03]  /*8630*/  HMMA.16816.F32 R44, R192, R10.reuse, R44 ;  /* 0x0000000ac02c723c */ /* 0x080fe6000000182c */
[----:B---3--:R-:W-:Y:S02]  /*8640*/  FMUL.FTZ R23, R32, c[0x0][0x320] ;  /* 0x0000c80020177a20 */ /* 0x008fe40000410000 */
[----:B------:R-:W3:Y:S01]  /*8650*/  LDL R32, [R1+0x4] ;  /* 0x0000040001207983 */ /* 0x000ee20000100800 */
[----:B------:R-:W-:Y:S02]  /*8660*/  FMUL.FTZ R26, R26, c[0x0][0x320] ;  /* 0x0000c8001a1a7a20 */ /* 0x000fe40000410000 */
[----:B------:R-:W-:Y:S01]  /*8670*/  FMUL.FTZ R27, R27, c[0x0][0x320] ;  /* 0x0000c8001b1b7a20 */ /* 0x000fe20000410000 */
[----:B------:R4:W2:Y:S01]  /*8680*/  MUFU.TANH R141, R22 ;  /* 0x00000016008d7308 */ /* 0x0008a20000002400 */
[----:B------:R-:W-:Y:S04]  /*8690*/  HMMA.16816.F32 R48, R216, R10, R48 ;  /* 0x0000000ad830723c */ /* 0x000fe80000001830 */
[----:B-1----:R-:W-:Y:S01]  /*86a0*/  @P1 IADD3 R2, P2, R2, UR23, RZ ;  /* 0x0000001702021c10 */ /* 0x002fe2000ff5e0ff */
[----:B------:R-:W-:Y:S02]  /*86b0*/  FMUL.FTZ R28, R28, c[0x0][0x320] ;  /* 0x0000c8001c1c7a20 */ /* 0x000fe40000410000 */
[----:B------:R-:W-:Y:S01]  /*86c0*/  FMUL.FTZ R29, R29, c[0x0][0x320] ;  /* 0x0000c8001d1d7a20 */ /* 0x000fe20000410000 */
[----:B------:R-:W-:Y:S01]  /*86d0*/  @P1 IADD3.X R3, R3, UR24, RZ, P2, !PT ;  /* 0x0000001803031c10 */ /* 0x000fe200097fe4ff */
[----:B------:R1:W1:Y:S03]  /*86e0*/  MUFU.TANH R197, R24 ;  /* 0x0000001800c57308 */ /* 0x0002660000002400 */
[----:B------:R-:W-:Y:S01]  /*86f0*/  FMUL.FTZ R15, R17, c[0x0][0x320] ;  /* 0x0000c800110f7a20 */ /* 0x000fe20000410000 */
[----:B------:R2:W-:Y:S01]  /*8700*/  @P1 LDGSTS.E.BYPASS.LTC128B.128 [R243+0x5880], [R2.64], !P4 ;  /* 0x0588000002f31fae */ /* 0x0005e2000e101d54 */
[----:B------:R-:W-:Y:S02]  /*8710*/  FMUL.FTZ R30, R30, c[0x0][0x320] ;  /* 0x0000c8001e1e7a20 */ /* 0x000fe40000410000 */
[----:B------:R-:W-:Y:S02]  /*8720*/  FMUL.FTZ R31, R31, c[0x0][0x320] ;  /* 0x0000c8001f1f7a20 */ /* 0x000fe40000410000 */
[----:B----4-:R-:W-:Y:S01]  /*8730*/  FMUL.FTZ R21, R33, c[0x0][0x320] ;  /* 0x0000c80021157a20 */ /* 0x010fe20000410000 */
[----:B------:R4:W2:Y:S01]  /*8740*/  MUFU.TANH R143, R25 ;  /* 0x00000019008f7308 */ /* 0x0008a20000002400 */
[----:B------:R-:W-:Y:S01]  /*8750*/  FMUL.FTZ R19, R36, c[0x0][0x320] ;  /* 0x0000c80024137a20 */ /* 0x000fe20000410000 */
[----:B------:R2:W-:Y:S01]  /*8760*/  @P1 LDGSTS.E.BYPASS.LTC128B.128 [R243+0x7080], [R2.64+0x80], !P3 ;  /* 0x0708008002f31fae */ /* 0x0005e2000d901d54 */
[----:B------:R-:W-:Y:S02]  /*8770*/  FMUL.FTZ R14, R37, c[0x0][0x320] ;  /* 0x0000c800250e7a20 */ /* 0x000fe40000410000 */
[----:B------:R-:W-:Y:S02]  /*8780*/  FMUL.FTZ R22, R39, c[0x0][0x320] ;  /* 0x0000c80027167a20 */ /* 0x000fe40000410000 */
        /* <DEDUP_REMOVED lines=8> */
[----:B------:R1:W1:Y:S01]  /*8810*/  MUFU.TANH R213, R27 ;  /* 0x0000001b00d57308 */ /* 0x0002620000002400 */
[----:B------:R-:W-:Y:S02]  /*8820*/  FMUL.FTZ R9, R49, c[0x0][0x320] ;  /* 0x0000c80031097a20 */ /* 0x000fe40000410000 */
[----:B------:R-:W-:Y:S02]  /*8830*/  FMUL.FTZ R18, R50, c[0x0][0x320] ;  /* 0x0000c80032127a20 */ /* 0x000fe40000410000 */
[----:B----4-:R-:W-:Y:S02]  /*8840*/  FMUL.FTZ R25, R44, c[0x0][0x320] ;  /* 0x0000c8002c197a20 */ /* 0x010fe40000410000 */
[----:B------:R-:W-:Y:S03]  /*8850*/  FMUL.FTZ R13, R51, c[0x0][0x320] ;  /* 0x0000c800330d7a20 */ /* 0x000fe60000410000 */
[----:B------:R4:W2:Y:S01]  /*8860*/  MUFU.TANH R137, R28 ;  /* 0x0000001c00897308 */ /* 0x0008a20000002400 */
[----:B------:R-:W-:Y:S09]  /*8870*/  FMUL.FTZ R26, R41, c[0x0][0x320] ;  /* 0x0000c800291a7a20 */ /* 0x000ff20000410000 */
[----:B------:R4:W2:Y:S01]  /*8880*/  MUFU.TANH R136, R29 ;  /* 0x0000001d00887308 */ /* 0x0008a20000002400 */
[----:B-1----:R-:W-:Y:S09]  /*8890*/  FMUL.FTZ R27, R35, c[0x0][0x320] ;  /* 0x0000c800231b7a20 */ /* 0x002ff20000410000 */
[----:B------:R1:W1:Y:S01]  /*88a0*/  MUFU.TANH R202, R12 ;  /* 0x0000000c00ca7308 */ /* 0x0002620000002400 */
[----:B----4-:R-:W-:Y:S09]  /*88b0*/  FMUL.FTZ R28, R34, c[0x0][0x320] ;  /* 0x0000c800221c7a20 */ /* 0x010ff20000410000 */
[----:B------:R-:W4:Y:S01]  /*88c0*/  MUFU.TANH R16, R16 ;  /* 0x0000001000107308 */ /* 0x000f220000002400 */
[----:B------:R-:W-:Y:S09]  /*88d0*/  FMUL.FTZ R29, R40, c[0x0][0x320] ;  /* 0x0000c800281d7a20 */ /* 0x000ff20000410000 */
        /* <DEDUP_REMOVED lines=18> */
[----:B------:R-:W-:Y:S01]  /*8a00*/  @P1 IADD3 R6, P0, R2, UR23, RZ ;  /* 0x0000001702061c10 */ /* 0x000fe2000ff1e0ff */
[----:B------:R-:W-:Y:S06]  /*8a10*/  UIMAD UR23, UR13, -0x30, URZ ;  /* 0xffffffd00d1778a4 */ /* 0x000fec000f8e023f */
[----:B------:R-:W2:Y:S01]  /*8a20*/  MUFU.TANH R46, R46 ;  /* 0x0000002e002e7308 */ /* 0x000ea20000002400 */
[----:B------:R-:W-:Y:S01]  /*8a30*/  @P1 IADD3.X R7, R3, UR24, RZ, P0, !PT ;  /* 0x0000001803071c10 */ /* 0x000fe200087fe4ff */
[----:B------:R-:W1:Y:S01]  /*8a40*/  SHFL.IDX PT, R8, R4, RZ, 0x1c1f ;  /* 0x001c1fff04087589 */ /* 0x000e6200000e0000 */
[----:B------:R-:W-:Y:S02]  /*8a50*/  PLOP3.LUT P0, PT, PT, PT, UP1, 0x40, 0x0 ;  /* 0x000000000000781c */ /* 0x000fe40003f0e818 */
[----:B------:R-:W-:Y:S05]  /*8a60*/  MOV R0, UR23 ;  /* 0x0000001700007c02 */ /* 0x000fea0008000f00 */
[----:B------:R-:W1:Y:S01]  /*8a70*/  MUFU.TANH R47, R47 ;  /* 0x0000002f002f7308 */ /* 0x000e620000002400 */
[----:B------:R1:W-:Y:S08]  /*8a80*/  @P1 LDGSTS.E.BYPASS.LTC128B.128 [R243+0x6080], [R6.64], !P4 ;  /* 0x0608000006f31fae */ /* 0x0003f0000e101d54 */
[----:B------:R1:W-:Y:S01]  /*8a90*/  @P1 LDGSTS.E.BYPASS.LTC128B.128 [R243+0x7880], [R6.64+0x80], !P3 ;  /* 0x0788008006f31fae */ /* 0x0003e2000d901d54 */
[----:B------:R-:W1:Y:S07]  /*8aa0*/  MUFU.TANH R10, R10 ;  /* 0x0000000a000a7308 */ /* 0x000e6e0000002400 */
[----:B------:R-:W0:Y:S03]  /*8ab0*/  LDGDEPBAR ;  /* 0x00000000000079af */ /* 0x000e260000000000 */
[----:B------:R-:W2:Y:S01]  /*8ac0*/  MUFU.TANH R9, R9 ;  /* 0x0000000900097308 */ /* 0x000ea20000002400 */
[----:B---3--:R-:W-:Y:S09]  /*8ad0*/  IADD3 R0, -R32, 0x1, R0 ;  /* 0x0000000120007810 */ /* 0x008ff20007ffe100 */
[----:B------:R-:W3:Y:S01]  /*8ae0*/  MUFU.TANH R18, R18 ;  /* 0x0000001200127308 */ /* 0x000ee20000002400 */
[----:B-1----:R-:W-:Y:S09]  /*8af0*/  MOV R6, UR15 ;  /* 0x0000000f00067c02 */ /* 0x002ff20008000f00 */
[----:B------:R-:W1:Y:S01]  /*8b00*/  MUFU.TANH R13, R13 ;  /* 0x0000000d000d7308 */ /* 0x000e620000002400 */
[----:B------:R-:W-:Y:S04]  /*8b10*/  IADD3 R6, -R6, UR9, R0 ;  /* 0x0000000906067c10 */ /* 0x000fe8000fffe100 */
[C---:B------:R-:W-:Y:S02]  /*8b20*/  IADD3 R5, R6.reuse, c[0x0][0x328], RZ ;  /* 0x0000ca0006057a10 */ /* 0x040fe40007ffe0ff */
[----:B------:R-:W-:Y:S02]  /*8b30*/  IADD3 R6, R6, UR14, RZ ;  /* 0x0000000e06067c10 */ /* 0x000fe4000fffe0ff */
[----:B------:R-:W-:Y:S02]  /*8b40*/  IADD3 R2, R5, R8, RZ ;  /* 0x0000000805027210 */ /* 0x000fe40007ffe0ff */
[----:B------:R-:W-:Y:S01]  /*8b50*/  IADD3 R0, R8, R6, RZ ;  /* 0x0000000608007210 */ /* 0x000fe20007ffe0ff */
[----:B------:R-:W-:-:S05]  /*8b60*/  @P0 BRA `(.L_x_1027) ;  /* 0x0000019000000947 */ /* 0x000fca0003800000 */
[----:B--2-4-:R-:W-:Y:S01]  /*8b70*/  IMAD.U32 R3, RZ, RZ, UR15 ;  /* 0x0000000fff037e24 */ /* 0x014fe2000f8e00ff */
[----:B------:R-:W-:Y:S04]  /*8b80*/  BSSY B0, `(.L_x_1028) ;  /* 0x0000012000007945 */ /* 0x000fe80003800000 */
[----:B------:R-:W-:Y:S04]  /*8b90*/  IADD3 R3, -R3, UR9, R8 ;  /* 0x0000000903037c10 */ /* 0x000fe8000fffe108 */
        /* <DEDUP_REMOVED lines=11> */
.L_x_1029:
[----:B------:R-:W-:Y:S04]  /*8c50*/  MOV R7, c[0x0][0x32c] ;  /* 0x0000cb0000077a02 */ /* 0x000fe80000000f00 */
[----:B------:R-:W-:Y:S11]  /*8c60*/  ISETP.NE.AND P0, PT, R7, 0x1, PT ;  /* 0x000000010700780c */ /* 0x000ff60003f05270 */
[----:B------:R-:W-:Y:S02]  /*8c70*/  @!UPT UIADD3 URZ, URZ, URZ, URZ ;  /* 0x0000003f3f3ff290 */ /* 0x000fe4000fffe03f */
[----:B------:R-:W-:Y:S05]  /*8c80*/  @P0 IMAD.HI.U32 R7, R3, c[0x0][0x330], RZ ;  /* 0x0000cc0003070a27 */ /* 0x000fea00078e00ff */
[----:B------:R-:W-:Y:S02]  /*8c90*/  @P0 SHF.R.U32.HI R3, RZ, c[0x0][0x334], R7 ;  /* 0x0000cd00ff030a19 */ /* 0x000fe40000011607 */
.L_x_1030:
[----:B------:R-:W-:Y:S05]  /*8ca0*/  BSYNC B0 ;  /* 0x0000000000007941 */ /* 0x000fea0003800000 */
.L_x_1028:
[----:B------:R-:W-:Y:S05]  /*8cb0*/  IADD3 R7, -R32, UR23, RZ ;  /* 0x0000001720077c10 */ /* 0x000fea000fffe1ff */
[----:B------:R-:W-:Y:S05]  /*8cc0*/  IMAD R3, R3, c[0x0][0x32c], R7 ;  /* 0x0000cb0003037a24 */ /* 0x000fea00078e0207 */
[----:B------:R-:W-:Y:S02]  /*8cd0*/  IADD3 R7, R3, c[0x0][0x32c], RZ ;  /* 0x0000cb0003077a10 */ /* 0x000fe40007ffe0ff */
[----:B------:R-:W-:Y:S02]  /*8ce0*/  IMNMX R0, R0, R3, !PT ;  /* 0x0000000300007217 */ /* 0x000fe40007800200 */
[----:B------:R-:W-:Y:S02]  /*8cf0*/  IMNMX R2, R2, R7, PT ;  /* 0x0000000702027217 */ /* 0x000fe40003800200 */
.L_x_1027:
[----:B--2-4-:R-:W-:Y:S01]  /*8d00*/  UISETP.GE.AND UP2, UPT, UR23, 0x9, UPT ;  /* 0x000000091700788c */ /* 0x014fe2000bf46270 */
[----:B------:R-:W2:Y:S01]  /*8d10*/  SHFL.IDX PT, R3, R4, 0x1, 0x1c1f ;  /* 0x003c1f0004037f89 */ /* 0x000ea200000e0000 */
[----:B------:R-:W-:Y:S02]  /*8d20*/  UISETP.GE.AND UP0, UPT, UR23, 0x1, UPT ;  /* 0x000000011700788c */ /* 0x000fe4000bf06270 */
[----:B------:R-:W-:Y:S02]  /*8d30*/  UISETP.GE.AND UP3, UPT, UR23, 0x2, UPT ;  /* 0x000000021700788c */ /* 0x000fe4000bf66270 */
[----:B------:R-:W-:Y:S01]  /*8d40*/  PLOP3.LUT P0, PT, PT, PT, UP2, 0x40, 0x0 ;  /* 0x000000000000781c */ /* 0x000fe20003f0e828 */
[----:B------:R-:W-:Y:S01]  /*8d50*/  UISETP.GE.AND UP4, UPT, UR23, 0x1a, UPT ;  /* 0x0000001a1700788c */ /* 0x000fe2000bf86270 */
[----:B------:R-:W-:Y:S01]  /*8d60*/  PLOP3.LUT P2, PT, PT, PT, UP0, 0x40, 0x0 ;  /* 0x000000000000781c */ /* 0x000fe20003f4e808 */
[----:B------:R-:W-:Y:S01]  /*8d70*/  UISETP.GE.AND UP1, UPT, UR23, 0xa, UPT ;  /* 0x0000000a1700788c */ /* 0x000fe2000bf26270 */
[----:B------:R-:W-:Y:S01]  /*8d80*/  PLOP3.LUT P1, PT, PT, PT, UP3, 0x40, 0x0 ;  /* 0x000000000000781c */ /* 0x000fe20003f2e838 */
[----:B------:R-:W-:Y:S01]  /*8d90*/  UP2UR UR28, UPR, URZ, 0x1 ;  /* 0x000000013f1c7883 */ /* 0x000fe20008000000 */
[C---:B------:R-:W-:Y:S01]  /*8da0*/  ISETP.GT.AND P0, PT, R0.reuse, 0x8, P0 ;  /* 0x000000080000780c */ /* 0x040fe20000704270 */
[----:B------:R-:W-:Y:S01]  /*8db0*/  UISETP.GE.AND UP0, UPT, UR23, 0x11, UPT ;  /* 0x000000111700788c */ /* 0x000fe2000bf06270 */
[C---:B------:R-:W-:Y:S01]  /*8dc0*/  ISETP.GT.AND P2, PT, R0.reuse, RZ, P2 ;  /* 0x000000ff0000720c */ /* 0x040fe20001744270 */
[----:B------:R-:W-:Y:S01]  /*8dd0*/  UISETP.GE.AND UP6, UPT, UR23, 0x12, UPT ;  /* 0x000000121700788c */ /* 0x000fe2000bfc6270 */
[----:B------:R-:W-:Y:S01]  /*8de0*/  ISETP.GT.AND P1, PT, R0, 0x1, P1 ;  /* 0x000000010000780c */ /* 0x000fe20000f24270 */
[----:B------:R-:W-:Y:S01]  /*8df0*/  UISETP.GE.AND UP5, UPT, UR23, 0x19, UPT ;  /* 0x000000191700788c */ /* 0x000fe2000bfa6270 */
[C---:B------:R-:W-:Y:S01]  /*8e00*/  ISETP.LT.OR P0, PT, R2.reuse, 0x9, P0 ;  /* 0x000000090200780c */ /* 0x040fe20000701670 */
[----:B------:R-:W-:Y:S01]  /*8e10*/  UP2UR UR29, UPR, URZ, 0x40 ;  /* 0x000000403f1d7883 */ /* 0x000fe20008000000 */
[C---:B------:R-:W-:Y:S01]  /*8e20*/  ISETP.LT.OR P2, PT, R2.reuse, 0x1, P2 ;  /* 0x000000010200780c */ /* 0x040fe20001741670 */
[----:B------:R-:W-:Y:S01]  /*8e30*/  UP2UR UR27, UPR, URZ, 0x8 ;  /* 0x000000083f1b7883 */ /* 0x000fe20008000000 */
[----:B------:R-:W-:Y:S01]  /*8e40*/  ISETP.LT.OR P1, PT, R2, 0x2, P1 ;  /* 0x000000020200780c */ /* 0x000fe20000f21670 */
        /* <DEDUP_REMOVED lines=9> */
[----:B------:R-:W-:Y:S01]  /*8ee0*/  FSEL R12, R199, -INF , !P2 ;  /* 0xff800000c70c7808 */ /* 0x000fe20005000000 */
[----:B------:R-:W-:Y:S01]  /*8ef0*/  UISETP.GE.AND UP1, UPT, UR23, 0x29, UPT ;  /* 0x000000291700788c */ /* 0x000fe2000bf26270 */
[----:B------:R-:W-:Y:S01]  /*8f00*/  PLOP3.LUT P2, PT, PT, PT, UP6, 0x40, 0x0 ;  /* 0x000000000000781c */ /* 0x000fe20003f4e868 */
[----:B------:R-:W-:Y:S01]  /*8f10*/  UISETP.NE.AND UP6, UPT, UR16, URZ, UPT ;  /* 0x0000003f1000728c */ /* 0x000fe2000bfc5270 */
[----:B------:R-:W-:Y:S01]  /*8f20*/  FSEL R17, R198, -INF , !P1 ;  /* 0xff800000c6117808 */ /* 0x000fe20004800000 */
[----:B------:R-:W-:Y:S01]  /*8f30*/  UISETP.GE.AND UP0, UPT, UR23, 0x2a, UPT ;  /* 0x0000002a1700788c */ /* 0x000fe2000bf06270 */
[----:B------:R-:W-:Y:S02]  /*8f40*/  PLOP3.LUT P1, PT, PT, PT, UP5, 0x40, 0x0 ;  /* 0x000000000000781c */ /* 0x000fe40003f2e858 */
[C---:B------:R-:W-:Y:S02]  /*8f50*/  ISETP.GT.AND P0, PT, R0.reuse, 0x19, P0 ;  /* 0x000000190000780c */ /* 0x040fe40000704270 */
[C---:B------:R-:W-:Y:S02]  /*8f60*/  ISETP.GT.AND P6, PT, R0.reuse, 0x9, P6 ;  /* 0x000000090000780c */ /* 0x040fe400037c4270 */
[C---:B------:R-:W-:Y:S02]  /*8f70*/  ISETP.GT.AND P5, PT, R0.reuse, 0x10, P5 ;  /* 0x000000100000780c */ /* 0x040fe40002fa4270 */
[C---:B------:R-:W-:Y:S02]  /*8f80*/  ISETP.GT.AND P2, PT, R0.reuse, 0x11, P2 ;  /* 0x000000110000780c */ /* 0x040fe40001744270 */
[----:B------:R-:W-:Y:S02]  /*8f90*/  ISETP.GT.AND P1, PT, R0, 0x18, P1 ;  /* 0x000000180000780c */ /* 0x000fe40000f24270 */
[C---:B------:R-:W-:Y:S02]  /*8fa0*/  ISETP.LT.OR P0, PT, R2.reuse, 0x1a, P0 ;  /* 0x0000001a0200780c */ /* 0x040fe40000701670 */
[C---:B------:R-:W-:Y:S02]  /*8fb0*/  ISETP.LT.OR P6, PT, R2.reuse, 0xa, P6 ;  /* 0x0000000a0200780c */ /* 0x040fe400037c1670 */
[C---:B------:R-:W-:Y:S02]  /*8fc0*/  ISETP.LT.OR P5, PT, R2.reuse, 0x11, P5 ;  /* 0x000000110200780c */ /* 0x040fe40002fa1670 */
[C---:B------:R-:W-:Y:S02]  /*8fd0*/  ISETP.LT.OR P2, PT, R2.reuse, 0x12, P2 ;  /* 0x000000120200780c */ /* 0x040fe40001741670 */
[----:B------:R-:W-:Y:S02]  /*8fe0*/  ISETP.LT.OR P1, PT, R2, 0x19, P1 ;  /* 0x000000190200780c */ /* 0x000fe40000f21670 */
[----:B------:R-:W-:Y:S02]  /*8ff0*/  FSEL R206, R21, -INF , !P0 ;  /* 0xff80000015ce7808 */ /* 0x000fe40004000000 */
[----:B------:R-:W-:Y:S01]  /*9000*/  PLOP3.LUT P0, PT, PT, PT, UP6, 0x40, 0x0 ;  /* 0x000000000000781c */ /* 0x000fe20003f0e868 */
[----:B------:R-:W-:Y:S01]  /*9010*/  UISETP.NE.AND UP6, UPT, UR29, URZ, UPT ;  /* 0x0000003f1d00728c */ /* 0x000fe2000bfc5270 */
[----:B------:R-:W-:Y:S02]  /*9020*/  FSEL R15, R15, -INF , !P6 ;  /* 0xff8000000f0f7808 */ /* 0x000fe40007000000 */
[----:B------:R-:W-:Y:S02]  /*9030*/  PLOP3.LUT P6, PT, PT, PT, UP3, 0x40, 0x0 ;  /* 0x000000000000781c */ /* 0x000fe40003fce838 */
[----:B------:R-:W-:Y:S02]  /*9040*/  FSEL R198, R135, -INF , !P5 ;  /* 0xff80000087c67808 */ /* 0x000fe40006800000 */
[----:B------:R-:W-:Y:S02]  /*9050*/  PLOP3.LUT P5, PT, PT, PT, UP2, 0x40, 0x0 ;  /* 0x000000000000781c */ /* 0x000fe40003fae828 */
[----:B------:R-:W-:Y:S02]  /*9060*/  FSEL R199, R133, -INF , !P2 ;  /* 0xff80000085c77808 */ /* 0x000fe40005000000 */
[----:B------:R-:W-:Y:S02]  /*9070*/  PLOP3.LUT P2, PT, PT, PT, UP1, 0x40, 0x0 ;  /* 0x000000000000781c */ /* 0x000fe40003f4e818 */
[----:B------:R-:W-:Y:S02]  /*9080*/  FSEL R203, R23, -INF , !P1 ;  /* 0xff80000017cb7808 */ /* 0x000fe40004800000 */
[----:B------:R-:W-:Y:S02]  /*9090*/  PLOP3.LUT P1, PT, PT, PT, UP0, 0x40, 0x0 ;  /* 0x000000000000781c */ /* 0x000fe40003f2e808 */
[C---:B------:R-:W-:Y:S02]  /*90a0*/  ISETP.GT.AND P6, PT, R0.reuse, 0x20, P6 ;  /* 0x000000200000780c */ /* 0x040fe400037c4270 */
[C---:B------:R-:W-:Y:S02]  /*90b0*/  ISETP.GT.AND P5, PT, R0.reuse, 0x21, P5 ;  /* 0x000000210000780c */ /* 0x040fe40002fa4270 */
[C---:B------:R-:W-:Y:S02]  /*90c0*/  ISETP.GT.AND P2, PT, R0.reuse, 0x28, P2 ;  /* 0x000000280000780c */ /* 0x040fe40001744270 */
[----:B------:R-:W-:Y:S01]  /*90d0*/  ISETP.GT.AND P1, PT, R0, 0x29, P1 ;  /* 0x000000290000780c */ /* 0x000fe20000f24270 */
[--C-:B--2---:R-:W-:Y:S01]  /*90e0*/  IMAD.IADD R0, R6, 0x1, R3.reuse ;  /* 0x0000000106007824 */ /* 0x104fe200078e0203 */
[C---:B------:R-:W-:Y:S02]  /*90f0*/  ISETP.LT.OR P6, PT, R2.reuse, 0x21, P6 ;  /* 0x000000210200780c */ /* 0x040fe400037c1670 */
[C---:B------:R-:W-:Y:S02]  /*9100*/  ISETP.LT.OR P5, PT, R2.reuse, 0x22, P5 ;  /* 0x000000220200780c */ /* 0x040fe40002fa1670 */
[C---:B------:R-:W-:Y:S02]  /*9110*/  ISETP.LT.OR P2, PT, R2.reuse, 0x29, P2 ;  /* 0x000000290200780c */ /* 0x040fe40001741670 */
[----:B------:R-:W-:Y:S01]  /*9120*/  ISETP.LT.OR P1, PT, R2, 0x2a, P1 ;  /* 0x0000002a0200780c */ /* 0x000fe20000f21670 */
[----:B------:R-:W-:Y:S01]  /*9130*/  IMAD.IADD R2, R5, 0x1, R3 ;  /* 0x0000000105027824 */ /* 0x000fe200078e0203 */
[----:B------:R-:W-:Y:S02]  /*9140*/  FSEL R242, R19, -INF , !P6 ;  /* 0xff80000013f27808 */ /* 0x000fe40007000000 */
[----:B------:R-:W-:Y:S02]  /*9150*/  FSEL R245, R14, -INF , !P5 ;  /* 0xff8000000ef57808 */ /* 0x000fe40006800000 */
[----:B------:R-:W-:Y:S02]  /*9160*/  FSEL R250, R10, -INF , !P2 ;  /* 0xff8000000afa7808 */ /* 0x000fe40005000000 */
[----:B------:R-:W-:Y:S01]  /*9170*/  FSEL R251, R9, -INF , !P1 ;  /* 0xff80000009fb7808 */ /* 0x000fe20004800000 */
[----:B------:R-:W-:-:S05]  /*9180*/  @P0 BRA `(.L_x_1031) ;  /* 0x0000019000000947 */ /* 0x000fca0003800000 */
[----:B------:R-:W-:Y:S01]  /*9190*/  IMAD.U32 R7, RZ, RZ, UR15 ;  /* 0x0000000fff077e24 */ /* 0x000fe2000f8e00ff */
        /* <DEDUP_REMOVED lines=13> */
.L_x_1033:
[----:B------:R-:W-:Y:S04]  /*9270*/  MOV R7, c[0x0][0x32c] ;  /* 0x0000cb0000077a02 */ /* 0x000fe80000000f00 */
[----:B------:R-:W-:Y:S11]  /*9280*/  ISETP.NE.AND P0, PT, R7, 0x1, PT ;  /* 0x000000010700780c */ /* 0x000ff60003f05270 */
[----:B------:R-:W-:Y:S02]  /*9290*/  @!UPT UIADD3 URZ, URZ, URZ, URZ ;  /* 0x0000003f3f3ff290 */ /* 0x000fe4000fffe03f */
[----:B------:R-:W-:Y:S05]  /*92a0*/  @P0 IMAD.HI.U32 R7, R3, c[0x0][0x330], RZ ;  /* 0x0000cc0003070a27 */ /* 0x000fea00078e00ff */
[----:B------:R-:W-:Y:S02]  /*92b0*/  @P0 SHF.R.U32.HI R3, RZ, c[0x0][0x334], R7 ;  /* 0x0000cd00ff030a19 */ /* 0x000fe40000011607 */
.L_x_1034:
[----:B------:R-:W-:Y:S05]  /*92c0*/  BSYNC B0 ;  /* 0x0000000000007941 */ /* 0x000fea0003800000 */
.L_x_1032:
[----:B------:R-:W-:Y:S05]  /*92d0*/  IADD3 R7, -R32, UR23, RZ ;  /* 0x0000001720077c10 */ /* 0x000fea000fffe1ff */
[----:B------:R-:W-:Y:S05]  /*92e0*/  IMAD R3, R3, c[0x0][0x32c], R7 ;  /* 0x0000cb0003037a24 */ /* 0x000fea00078e0207 */
[----:B------:R-:W-:Y:S02]  /*92f0*/  IADD3 R7, R3, c[0x0][0x32c], RZ ;  /* 0x0000cb0003077a10 */ /* 0x000fe40007ffe0ff */
[----:B------:R-:W-:Y:S02]  /*9300*/  IMNMX R0, R0, R3, !PT ;  /* 0x0000000300007217 */ /* 0x000fe40007800200 */
[----:B------:R-:W-:Y:S02]  /*9310*/  IMNMX R2, R2, R7, PT ;  /* 0x0000000702027217 */ /* 0x000fe40003800200 */
.L_x_1031:
[----:B------:R-:W-:Y:S01]  /*9320*/  UP2UR UR31, UPR, URZ, 0x4 ;  /* 0x000000043f1f7883 */ /* 0x000fe20008000000 */
[----:B------:R-:W2:Y:S01]  /*9330*/  SHFL.IDX PT, R3, R4, 0x2, 0x1c1f ;  /* 0x005c1f0004037f89 */ /* 0x000ea200000e0000 */
[----:B------:R-:W-:Y:S02]  /*9340*/  UISETP.NE.AND UP2, UPT, UR26, URZ, UPT ;  /* 0x0000003f1a00728c */ /* 0x000fe4000bf45270 */
[----:B------:R-:W-:Y:S02]  /*9350*/  UP2UR UR33, UPR, URZ, 0x10 ;  /* 0x000000103f217883 */ /* 0x000fe40008000000 */
[----:B------:R-:W-:Y:S02]  /*9360*/  UISETP.NE.AND UP4, UPT, UR28, URZ, UPT ;  /* 0x0000003f1c00728c */ /* 0x000fe4000bf85270 */
[----:B------:R-:W-:Y:S01]  /*9370*/  PLOP3.LUT P0, PT, PT, PT, UP2, 0x40, 0x0 ;  /* 0x000000000000781c */ /* 0x000fe20003f0e828 */
[----:B------:R-:W-:Y:S02]  /*9380*/  UP2UR UR32, UPR, URZ, 0x8 ;  /* 0x000000083f207883 */ /* 0x000fe40008000000 */
[----:B------:R-:W-:Y:S01]  /*9390*/  UISETP.NE.AND UP3, UPT, UR27, URZ, UPT ;  /* 0x0000003f1b00728c */ /* 0x000fe2000bf65270 */
[----:B------:R-:W-:Y:S01]  /*93a0*/  PLOP3.LUT P2, PT, PT, PT, UP4, 0x40, 0x0 ;  /* 0x000000000000781c */ /* 0x000fe20003f4e848 */
[----:B------:R-:W-:Y:S01]  /*93b0*/  UISETP.NE.AND UP4, UPT, UR33, URZ, UPT ;  /* 0x0000003f2100728c */ /* 0x000fe2000bf85270 */
[C---:B------:R-:W-:Y:S01]  /*93c0*/  ISETP.GT.AND P0, PT, R0.reuse, 0x8, P0 ;  /* 0x000000080000780c */ /* 0x040fe20000704270 */
[----:B------:R-:W-:Y:S01]  /*93d0*/  UP2UR UR30, UPR, URZ, 0x2 ;  /* 0x000000023f1e7883 */ /* 0x000fe20008000000 */
[----:B------:R-:W-:Y:S01]  /*93e0*/  ISETP.GT.AND P2, PT, R0, RZ, P2 ;  /* 0x000000ff0000720c */ /* 0x000fe20001744270 */
[----:B------:R-:W-:Y:S01]  /*93f0*/  UISETP.NE.AND UP1, UPT, UR25, URZ, UPT ;  /* 0x0000003f1900728c */ /* 0x000fe2000bf25270 */
[----:B------:R-:W-:Y:S01]  /*9400*/  PLOP3.LUT P1, PT, PT, PT, UP3, 0x40, 0x0 ;  /* 0x000000000000781c */ /* 0x000fe20003f2e838 */
[----:B------:R-:W-:Y:S01]  /*9410*/  UP2UR UR29, UPR, URZ, 0x1 ;  /* 0x000000013f1d7883 */ /* 0x000fe20008000000 */
[----:B------:R-:W-:Y:S01]  /*9420*/  ISETP.LT.OR P0, PT, R2, 0x9, P0 ;  /* 0x000000090200780c */ /* 0x000fe20000701670 */
[----:B------:R-:W-:Y:S01]  /*9430*/  UISETP.NE.AND UP0, UPT, UR24, URZ, UPT ;  /* 0x0000003f1800728c */ /* 0x000fe2000bf05270 */
[----:B------:R-:W-:Y:S01]  /*9440*/  ISETP.GT.AND P1, PT, R0, 0x1, P1 ;  /* 0x000000010000780c */ /* 0x000fe20000f24270 */
[----:B------:R-:W-:Y:S01]  /*9450*/  UISETP.NE.AND UP3, UPT, UR32, URZ, UPT ;  /* 0x0000003f2000728c */ /* 0x000fe2000bf65270 */
[C---:B------:R-:W-:Y:S01]  /*9460*/  ISETP.LT.OR P2, PT, R2.reuse, 0x1, P2 ;  /* 0x000000010200780c */ /* 0x040fe20001741670 */
[----:B------:R-:W-:Y:S01]  /*9470*/  UISETP.NE.AND UP2, UPT, UR31, URZ, UPT ;  /* 0x0000003f1f00728c */ /* 0x000fe2000bf45270 */
[----:B------:R-:W-:Y:S02]  /*9480*/  ISETP.LT.OR P1, PT, R2, 0x2, P1 ;  /* 0x000000020200780c */ /* 0x000fe40000f21670 */
[----:B------:R-:W-:Y:S02]  /*9490*/  FSEL R14, R142, -INF , !P0 ;  /* 0xff8000008e0e7808 */ /* 0x000fe40004000000 */
[----:B------:R-:W-:Y:S02]  /*94a0*/  PLOP3.LUT P0, PT, PT, PT, UP4, 0x40, 0x0 ;  /* 0x000000000000781c */ /* 0x000fe40003f0e848 */
[----:B------:R-:W-:Y:S01]  /*94b0*/  PLOP3.LUT P6, PT, PT, PT, UP1, 0x40, 0x0 ;  /* 0x000000000000781c */ /* 0x000fe20003fce818 */
[----:B------:R-:W-:Y:S01]  /*94c0*/  UISETP.NE.AND UP1, UPT, UR30, URZ, UPT ;  /* 0x0000003f1e00728c */ /* 0x000fe2000bf25270 */
[----:B------:R-:W-:Y:S01]  /*94d0*/  PLOP3.LUT P5, PT, PT, PT, UP0, 0x40, 0x0 ;  /* 0x000000000000781c */ /* 0x000fe20003fae808 */
[----:B------:R-:W-:Y:S01]  /*94e0*/  UISETP.NE.AND UP0, UPT, UR29, URZ, UPT ;  /* 0x0000003f1d00728c */ /* 0x000fe2000bf05270 */
[----:B------:R-:W-:Y:S01]  /*94f0*/  FSEL R8, R204, -INF , !P2 ;  /* 0xff800000cc087808 */ /* 0x000fe20005000000 */
[----:B------:R-:W-:Y:S01]  /*9500*/  UP2UR UR29, UPR, URZ, 0x40 ;  /* 0x000000403f1d7883 */ /* 0x000fe20008000000 */
[----:B------:R-:W-:Y:S01]  /*9510*/  PLOP3.LUT P2, PT, PT, PT, UP6, 0x40, 0x0 ;  /* 0x000000000000781c */ /* 0x000fe20003f4e868 */
[----:B------:R-:W-:Y:S01]  /*9520*/  UISETP.NE.AND UP6, UPT, UR16, URZ, UPT ;  /* 0x0000003f1000728c */ /* 0x000fe2000bfc5270 */
[----:B------:R-:W-:Y:S02]  /*9530*/  FSEL R11, R200, -INF , !P1 ;  /* 0xff800000c80b7808 */ /* 0x000fe40004800000 */
        /* <DEDUP_REMOVED lines=34> */
[----:B---3--:R-:W-:Y:S02]  /*9760*/  FSEL R247, R18, -INF , !P2 ;  /* 0xff80000012f77808 */ /* 0x008fe40005000000 */
[----:B-1----:R-:W-:Y:S01]  /*9770*/  FSEL R249, R13, -INF , !P1 ;  /* 0xff8000000df97808 */ /* 0x002fe20004800000 */
        /* <DEDUP_REMOVED lines=15> */
.L_x_1037:
[----:B------:R-:W-:Y:S04]  /*9870*/  MOV R7, c[0x0][0x32c] ;  /* 0x0000cb0000077a02 */ /* 0x000fe80000000f00 */
[----:B------:R-:W-:Y:S11]  /*9880*/  ISETP.NE.AND P0, PT, R7, 0x1, PT ;  /* 0x000000010700780c */ /* 0x000ff60003f05270 */
[----:B------:R-:W-:Y:S02]  /*9890*/  @!UPT UIADD3 URZ, URZ, URZ, URZ ;  /* 0x0000003f3f3ff290 */ /* 0x000fe4000fffe03f */
[----:B------:R-:W-:Y:S05]  /*98a0*/  @P0 IMAD.HI.U32 R7, R3, c[0x0][0x330], RZ ;  /* 0x0000cc0003070a27 */ /* 0x000fea00078e00ff */
[----:B------:R-:W-:Y:S02]  /*98b0*/  @P0 SHF.R.U32.HI R3, RZ, c[0x0][0x334], R7 ;  /* 0x0000cd00ff030a19 */ /* 0x000fe40000011607 */
.L_x_1038:
[----:B------:R-:W-:Y:S05]  /*98c0*/  BSYNC B0 ;  /* 0x0000000000007941 */ /* 0x000fea0003800000 */
.L_x_1036:
[----:B------:R-:W-:Y:S05]  /*98d0*/  IADD3 R7, -R32, UR23, RZ ;  /* 0x0000001720077c10 */ /* 0x000fea000fffe1ff */
[----:B------:R-:W-:Y:S05]  /*98e0*/  IMAD R3, R3, c[0x0][0x32c], R7 ;  /* 0x0000cb0003037a24 */ /* 0x000fea00078e0207 */
[----:B------:R-:W-:Y:S02]  /*98f0*/  IADD3 R7, R3, c[0x0][0x32c], RZ ;  /* 0x0000cb0003077a10 */ /* 0x000fe40007ffe0ff */
[----:B------:R-:W-:Y:S02]  /*9900*/  IMNMX R0, R0, R3, !PT ;  /* 0x0000000300007217 */ /* 0x000fe40007800200 */
[----:B------:R-:W-:Y:S02]  /*9910*/  IMNMX R2, R2, R7, PT ;  /* 0x0000000702027217 */ /* 0x000fe40003800200 */
.L_x_1035:
[----:B------:R-:W-:Y:S01]  /*9920*/  UP2UR UR31, UPR, URZ, 0x4 ;  /* 0x000000043f1f7883 */ /* 0x000fe20008000000 */
[----:B------:R-:W1:Y:S01]  /*9930*/  SHFL.IDX PT, R3, R4, 0x3, 0x1c1f ;  /* 0x007c1f0004037f89 */ /* 0x000e6200000e0000 */
        /* <DEDUP_REMOVED lines=58> */
[--C-:B-1----:R-:W-:Y:S01]  /*9ce0*/  IMAD.IADD R0, R6, 0x1, R3.reuse ;  /* 0x0000000106007824 */ /* 0x102fe200078e0203 */
        /* <DEDUP_REMOVED lines=24> */
.L_x_1041:
[----:B------:R-:W-:Y:S04]  /*9e70*/  MOV R4, c[0x0][0x32c] ;  /* 0x0000cb0000047a02 */ /* 0x000fe80000000f00 */
[----:B------:R-:W-:Y:S11]  /*9e80*/  ISETP.NE.AND P0, PT, R4, 0x1, PT ;  /* 0x000000010400780c */ /* 0x000ff60003f05270 */
[----:B------:R-:W-:Y:S02]  /*9e90*/  @!UPT UIADD3 URZ, URZ, URZ, URZ ;  /* 0x0000003f3f3ff290 */ /* 0x000fe4000fffe03f */
[----:B------:R-:W-:Y:S05]  /*9ea0*/  @P0 IMAD.HI.U32 R4, R3, c[0x0][0x330], RZ ;  /* 0x0000cc0003040a27 */ /* 0x000fea00078e00ff */
[----:B------:R-:W-:Y:S02]  /*9eb0*/  @P0 SHF.R.U32.HI R3, RZ, c[0x0][0x334], R4 ;  /* 0x0000cd00ff030a19 */ /* 0x000fe40000011604 */
.L_x_1042:
[----:B------:R-:W-:Y:S05]  /*9ec0*/  BSYNC B0 ;  /* 0x0000000000007941 */ /* 0x000fea0003800000 */
.L_x_1040:
[----:B------:R-:W-:Y:S05]  /*9ed0*/  IADD3 R4, -R32, UR23, RZ ;  /* 0x0000001720047c10 */ /* 0x000fea000fffe1ff */
[----:B------:R-:W-:Y:S05]  /*9ee0*/  IMAD R3, R3, c[0x0][0x32c], R4 ;  /* 0x0000cb0003037a24 */ /* 0x000fea00078e0204 */
[----:B------:R-:W-:Y:S02]  /*9ef0*/  IADD3 R4, R3, c[0x0][0x32c], RZ ;  /* 0x0000cb0003047a10 */ /* 0x000fe40007ffe0ff */
[----:B------:R-:W-:Y:S02]  /*9f00*/  IMNMX R0, R0, R3, !PT ;  /* 0x0000000300007217 */ /* 0x000fe40007800200 */
[----:B------:R-:W-:Y:S02]  /*9f10*/  IMNMX R2, R2, R4, PT ;  /* 0x0000000402027217 */ /* 0x000fe40003800200 */
.L_x_1039:
[----:B------:R-:W-:Y:S01]  /*9f20*/  FMNMX.FTZ R3, R8, R134, !PT ;  /* 0x0000008608037209 */ /* 0x000fe20007810000 */
        /* <DEDUP_REMOVED lines=20> */
[----:B------:R-:W-:Y:S01]  /*a070*/  LDSM.16.MT88.4 R36, [R226+0x2080] ;  /* 0x00208000e224783b */ /* 0x000fe20000004200 */
[----:B------:R-:W-:Y:S02]  /*a080*/  FMNMX.FTZ R137, R199, R137, !PT ;  /* 0x00000089c7897209 */ /* 0x000fe40007810000 */
        /* <DEDUP_REMOVED lines=12> */
[----:B------:R-:W-:Y:S01]  /*a150*/  PLOP3.LUT P6, PT, PT, PT, UP4, 0x40, 0x0 ;  /* 0x000000000000781c */ /* 0x000fe20003fce848 */
[----:B------:R-:W1:Y:S01]  /*a160*/  SHFL.BFLY PT, R18, R3, 0x2, 0x1f ;  /* 0x0c401f0003127f89 */ /* 0x000e6200000e0000 */
[----:B------:R-:W-:Y:S01]  /*a170*/  PLOP3.LUT P5, PT, PT, PT, UP3, 0x40, 0x0 ;  /* 0x000000000000781c */ /* 0x000fe20003fae838 */
[----:B------:R-:W-:Y:S01]  /*a180*/  UISETP.NE.AND UP4, UPT, UR23, URZ, UPT ;  /* 0x0000003f1700728c */ /* 0x000fe2000bf85270 */
[C---:B------:R-:W-:Y:S01]  /*a190*/  ISETP.GT.AND P6, PT, R0.reuse, RZ, P6 ;  /* 0x000000ff0000720c */ /* 0x040fe200037c4270 */
[----:B------:R-:W-:Y:S01]  /*a1a0*/  UISETP.NE.AND UP3, UPT, UR28, URZ, UPT ;  /* 0x0000003f1c00728c */ /* 0x000fe2000bf65270 */
[----:B------:R-:W-:Y:S02]  /*a1b0*/  ISETP.GT.AND P5, PT, R0, 0x1, P5 ;  /* 0x000000010000780c */ /* 0x000fe40002fa4270 */
[----:B------:R-:W-:Y:S01]  /*a1c0*/  PLOP3.LUT P2, PT, PT, PT, UP2, 0x40, 0x0 ;  /* 0x000000000000781c */ /* 0x000fe20003f4e828 */
[----:B------:R-:W2:Y:S01]  /*a1d0*/  SHFL.BFLY PT, R6, R137, 0x2, 0x1f ;  /* 0x0c401f0089067f89 */ /* 0x000ea200000e0000 */
[C---:B------:R-:W-:Y:S01]  /*a1e0*/  ISETP.LT.OR P6, PT, R2.reuse, 0x1, P6 ;  /* 0x000000010200780c */ /* 0x040fe200037c1670 */
[----:B------:R-:W-:Y:S01]  /*a1f0*/  UISETP.NE.AND UP2, UPT, UR27, URZ, UPT ;  /* 0x0000003f1b00728c */ /* 0x000fe2000bf45270 */
[----:B------:R-:W-:Y:S02]  /*a200*/  ISETP.LT.OR P5, PT, R2, 0x2, P5 ;  /* 0x000000020200780c */ /* 0x000fe40002fa1670 */
[----:B------:R-:W-:Y:S02]  /*a210*/  FSEL R5, R214, -INF , !P6 ;  /* 0xff800000d6057808 */ /* 0x000fe40007000000 */
[----:B------:R-:W-:Y:S02]  /*a220*/  ISETP.GT.AND P2, PT, R0, 0x8, P2 ;  /* 0x000000080000780c */ /* 0x000fe40001744270 */
[----:B------:R-:W-:Y:S01]  /*a230*/  PLOP3.LUT P1, PT, PT, PT, UP1, 0x40, 0x0 ;  /* 0x000000000000781c */ /* 0x000fe20003f2e818 */
[----:B------:R-:W-:Y:S01]  /*a240*/  UISETP.NE.AND UP1, UPT, UR26, URZ, UPT ;  /* 0x0000003f1a00728c */ /* 0x000fe2000bf25270 */
[----:B------:R-:W-:Y:S02]  /*a250*/  FSEL R20, R212, -INF , !P5 ;  /* 0xff800000d4147808 */ /* 0x000fe40006800000 */
[----:B------:R-:W-:Y:S02]  /*a260*/  FMNMX.FTZ R4, R7, R138, !PT ;  /* 0x0000008a07047209 */ /* 0x000fe40007810000 */
[----:B------:R-:W-:Y:S02]  /*a270*/  ISETP.GT.AND P1, PT, R0, 0x9, P1 ;  /* 0x000000090000780c */ /* 0x000fe40000f24270 */
[----:B------:R-:W-:Y:S01]  /*a280*/  PLOP3.LUT P0, PT, PT, PT, UP0, 0x40, 0x0 ;  /* 0x000000000000781c */ /* 0x000fe20003f0e808 */
[----:B------:R-:W-:Y:S01]  /*a290*/  UISETP.NE.AND UP0, UPT, UR25, URZ, UPT ;  /* 0x0000003f1900728c */ /* 0x000fe2000bf05270 */
[----:B------:R-:W-:Y:S02]  /*a2a0*/  ISETP.LT.OR P2, PT, R2, 0x9, P2 ;  /* 0x000000090200780c */ /* 0x000fe40001741670 */
[----:B------:R-:W-:Y:S02]  /*a2b0*/  FMNMX.FTZ R4, R10, R4, !PT ;  /* 0x000000040a047209 */ /* 0x000fe40007810000 */
[----:B------:R-:W-:Y:S02]  /*a2c0*/  ISETP.GT.AND P0, PT, R0, 0x10, P0 ;  /* 0x000000100000780c */ /* 0x000fe40000704270 */
[----:B-1----:R-:W-:Y:S02]  /*a2d0*/  FMNMX.FTZ R3, R3, R18, !PT ;  /* 0x0000001203037209 */ /* 0x002fe40007810000 */
[----:B--2---:R-:W-:Y:S02]  /*a2e0*/  FMNMX.FTZ R137, R137, R6, !PT ;  /* 0x0000000689897209 */ /* 0x004fe40007810000 */
[----:B------:R-:W-:Y:S01]  /*a2f0*/  FSEL R18, R220, -INF , !P2 ;  /* 0xff800000dc127808 */ /* 0x000fe20005000000 */
[----:B------:R-:W1:Y:S01]  /*a300*/  SHFL.BFLY PT, R136, R3, 0x1, 0x1f ;  /* 0x0c201f0003887f89 */ /* 0x000e6200000e0000 */
[----:B------:R-:W-:Y:S02]  /*a310*/  PLOP3.LUT P6, PT, PT, PT, UP6, 0x40, 0x0 ;  /* 0x000000000000781c */ /* 0x000fe40003fce868 */
[C---:B------:R-:W-:Y:S02]  /*a320*/  ISETP.LT.OR P1, PT, R2.reuse, 0xa, P1 ;  /* 0x0000000a0200780c */ /* 0x040fe40000f21670 */
[----:B------:R-:W-:Y:S02]  /*a330*/  ISETP.LT.OR P0, PT, R2, 0x11, P0 ;  /* 0x000000110200780c */ /* 0x000fe40000701670 */
[----:B------:R-:W-:Y:S01]  /*a340*/  FMNMX.FTZ R4, R9, R4, !PT ;  /* 0x0000000409047209 */ /* 0x000fe20007810000 */
[----:B------:R-:W2:Y:S01]  /*a350*/  SHFL.BFLY PT, R6, R137, 0x1, 0x1f ;  /* 0x0c201f0089067f89 */ /* 0x000ea200000e0000 */
[C---:B------:R-:W-:Y:S02]  /*a360*/  ISETP.GT.AND P6, PT, R0.reuse, 0x11, P6 ;  /* 0x000000110000780c */ /* 0x040fe400037c4270 */
[----:B------:R-:W-:Y:S02]  /*a370*/  PLOP3.LUT P5, PT, PT, PT, UP5, 0x40, 0x0 ;  /* 0x000000000000781c */ /* 0x000fe40003fae858 */
[----:B------:R-:W-:Y:S02]  /*a380*/  FSEL R197, R215, -INF , !P0 ;  /* 0xff800000d7c57808 */ /* 0x000fe40004000000 */
[----:B------:R-:W-:Y:S02]  /*a390*/  FMNMX.FTZ R4, R13, R4, !PT ;  /* 0x000000040d047209 */ /* 0x000fe40007810000 */
[----:B------:R-:W-:Y:S02]  /*a3a0*/  ISETP.GT.AND P5, PT, R0, 0x18, P5 ;  /* 0x000000180000780c */ /* 0x000fe40002fa4270 */
[----:B------:R-:W-:Y:S02]  /*a3b0*/  PLOP3.LUT P0, PT, PT, PT, UP3, 0x40, 0x0 ;  /* 0x000000000000781c */ /* 0x000fe40003f0e838 */
[----:B------:R-:W-:Y:S02]  /*a3c0*/  ISETP.LT.OR P6, PT, R2, 0x12, P6 ;  /* 0x000000120200780c */ /* 0x000fe400037c1670 */
[----:B------:R-:W-:Y:S02]  /*a3d0*/  ISETP.GT.AND P0, PT, R0, 0x20, P0 ;  /* 0x000000200000780c */ /* 0x000fe40000704270 */
[----:B-1----:R-:W-:Y:S02]  /*a3e0*/  FMNMX.FTZ R136, R3, R136, !PT ;  /* 0x0000008803887209 */ /* 0x002fe40007810000 */
[----:B------:R-:W-:Y:S02]  /*a3f0*/  FMNMX.FTZ R3, R5, R139, !PT ;  /* 0x0000008b05037209 */ /* 0x000fe40007810000 */
[----:B------:R-:W-:Y:S01]  /*a400*/  FMNMX.FTZ R4, R204, R4, !PT ;  /* 0x00000004cc047209 */ /* 0x000fe20007810000 */
[----:B------:R-:W-:Y:S01]  /*a410*/  FMUL.FTZ R142, R136, c[0x0][0x2d0] ;  /* 0x0000b400888e7a20 */ /* 0x000fe20000410000 */
[----:B------:R-:W-:Y:S02]  /*a420*/  FMNMX.FTZ R3, R20, R3, !PT ;  /* 0x0000000314037209 */ /* 0x000fe40007810000 */
[----:B--2---:R-:W-:Y:S02]  /*a430*/  FMNMX.FTZ R137, R137, R6, !PT ;  /* 0x0000000689897209 */ /* 0x004fe40007810000 */
[----:B------:R-:W-:Y:S02]  /*a440*/  FSEL R6, R221, -INF , !P1 ;  /* 0xff800000dd067808 */ /* 0x000fe40004800000 */
[----:B------:R-:W-:Y:S01]  /*a450*/  FMNMX.FTZ R3, R18, R3, !PT ;  /* 0x0000000312037209 */ /* 0x000fe20007810000 */
[----:B------:R-:W-:Y:S01]  /*a460*/  FMUL.FTZ R141, R137, c[0x0][0x2d0] ;  /* 0x0000b400898d7a20 */ /* 0x000fe20000410000 */
[----:B------:R-:W-:Y:S02]  /*a470*/  PLOP3.LUT P1, PT, PT, PT, UP4, 0x40, 0x0 ;  /* 0x000000000000781c */ /* 0x000fe40003f2e848 */
[----:B------:R-:W-:Y:S02]  /*a480*/  FMNMX.FTZ R3, R6, R3, !PT ;  /* 0x0000000306037209 */ /* 0x000fe40007810000 */
[----:B------:R-:W-:Y:S02]  /*a490*/  ISETP.GT.AND P1, PT, R0, 0x19, P1 ;  /* 0x000000190000780c */ /* 0x000fe40000f24270 */
[----:B------:R-:W-:Y:S02]  /*a4a0*/  FMNMX.FTZ R3, R197, R3, !PT ;  /* 0x00000003c5037209 */ /* 0x000fe40007810000 */
[----:B------:R-:W-:Y:S02]  /*a4b0*/  FSEL R201, R213, -INF , !P6 ;  /* 0xff800000d5c97808 */ /* 0x000fe40007000000 */
[----:B------:R-:W-:Y:S02]  /*a4c0*/  ISETP.LT.OR P5, PT, R2, 0x19, P5 ;  /* 0x000000190200780c */ /* 0x000fe40002fa1670 */
[----:B------:R-:W-:Y:S02]  /*a4d0*/  FMNMX.FTZ R4, R209, R4, !PT ;  /* 0x00000004d1047209 */ /* 0x000fe40007810000 */
[----:B------:R-:W-:Y:S02]  /*a4e0*/  FSEL R202, R30, -INF , !P5 ;  /* 0xff8000001eca7808 */ /* 0x000fe40006800000 */
[----:B------:R-:W-:Y:S02]  /*a4f0*/  FMNMX.FTZ R3, R201, R3, !PT ;  /* 0x00000003c9037209 */ /* 0x000fe40007810000 */
[----:B------:R-:W-:Y:S02]  /*a500*/  PLOP3.LUT P6, PT, PT, PT, UP2, 0x40, 0x0 ;  /* 0x000000000000781c */ /* 0x000fe40003fce828 */
[C---:B------:R-:W-:Y:S02]  /*a510*/  ISETP.LT.OR P1, PT, R2.reuse, 0x1a, P1 ;  /* 0x0000001a0200780c */ /* 0x040fe40000f21670 */
[----:B------:R-:W-:Y:S02]  /*a520*/  ISETP.LT.OR P0, PT, R2, 0x21, P0 ;  /* 0x000000210200780c */ /* 0x000fe40000701670 */
[----:B------:R-:W-:Y:S02]  /*a530*/  FMNMX.FTZ R3, R202, R3, !PT ;  /* 0x00000003ca037209 */ /* 0x000fe40007810000 */
[----:B------:R-:W-:Y:S02]  /*a540*/  FSEL R208, R31, -INF , !P1 ;  /* 0xff8000001fd07808 */ /* 0x000fe40004800000 */
[----:B------:R-:W-:Y:S02]  /*a550*/  FSEL R213, R42, -INF , !P0 ;  /* 0xff8000002ad57808 */ /* 0x000fe40004000000 */
[----:B------:R-:W-:Y:S02]  /*a560*/  ISETP.GT.AND P6, PT, R0, 0x21, P6 ;  /* 0x000000210000780c */ /* 0x000fe400037c4270 */
[----:B------:R-:W-:Y:S02]  /*a570*/  FMNMX.FTZ R4, R210, R4, !PT ;  /* 0x00000004d2047209 */ /* 0x000fe40007810000 */
[----:B------:R-:W-:Y:S02]  /*a580*/  PLOP3.LUT P5, PT, PT, PT, UP1, 0x40, 0x0 ;  /* 0x000000000000781c */ /* 0x000fe40003fae818 */
[----:B------:R-:W-:Y:S01]  /*a590*/  PLOP3.LUT P0, PT, PT, PT, UP0, 0x40, 0x0 ;  /* 0x000000000000781c */ /* 0x000fe20003f0e808 */
[----:B------:R-:W-:Y:S01]  /*a5a0*/  UISETP.GT.AND UP0, UPT, UR13, UR22, UPT ;  /* 0x000000160d00728c */ /* 0x000fe2000bf04270 */
[----:B------:R-:W-:Y:S01]  /*a5b0*/  FMNMX.FTZ R4, R211, R4, !PT ;  /* 0x00000004d3047209 */ /* 0x000fe20007810000 */
[----:B------:R-:W-:Y:S01]  /*a5c0*/  UIADD3 UR13, UR13, -0x1, URZ ;  /* 0xffffffff0d0d7890 */ /* 0x000fe2000fffe03f */
[C---:B------:R-:W-:Y:S02]  /*a5d0*/  ISETP.GT.AND P5, PT, R0.reuse, 0x28, P5 ;  /* 0x000000280000780c */ /* 0x040fe40002fa4270 */
[----:B------:R-:W-:Y:S02]  /*a5e0*/  ISETP.GT.AND P0, PT, R0, 0x29, P0 ;  /* 0x000000290000780c */ /* 0x000fe40000704270 */
[----:B------:R-:W-:Y:S02]  /*a5f0*/  FMNMX.FTZ R0, R208, R3, !PT ;  /* 0x00000003d0007209 */ /* 0x000fe40007810000 */
[C---:B------:R-:W-:Y:S02]  /*a600*/  ISETP.LT.OR P6, PT, R2.reuse, 0x22, P6 ;  /* 0x000000220200780c */ /* 0x040fe400037c1670 */
[----:B------:R-:W-:Y:S02]  /*a610*/  ISETP.LT.OR P5, PT, R2, 0x29, P5 ;  /* 0x000000290200780c */ /* 0x000fe40002fa1670 */
[----:B------:R-:W-:Y:S02]  /*a620*/  FSEL R212, R43, -INF , !P6 ;  /* 0xff8000002bd47808 */ /* 0x000fe40007000000 */
[----:B------:R-:W-:Y:S02]  /*a630*/  FMNMX.FTZ R0, R213, R0, !PT ;  /* 0x00000000d5007209 */ /* 0x000fe40007810000 */
[----:B------:R-:W-:Y:S02]  /*a640*/  FMNMX.FTZ R4, R223, R4, !PT ;  /* 0x00000004df047209 */ /* 0x000fe40007810000 */
[----:B------:R-:W-:Y:S02]  /*a650*/  FSETP.NEU.FTZ.AND P1, PT, R136, -INF , PT ;  /* 0xff8000008800780b */ /* 0x000fe40003f3d000 */
[----:B------:R-:W-:Y:S02]  /*a660*/  FSEL R214, R46, -INF , !P5 ;  /* 0xff8000002ed67808 */ /* 0x000fe40006800000 */
[----:B------:R-:W-:Y:S02]  /*a670*/  FMNMX.FTZ R0, R212, R0, !PT ;  /* 0x00000000d4007209 */ /* 0x000fe40007810000 */
[----:B------:R-:W-:Y:S02]  /*a680*/  FMNMX.FTZ R4, R244, R4, !PT ;  /* 0x00000004f4047209 */ /* 0x000fe40007810000 */
[----:B------:R-:W-:Y:S02]  /*a690*/  ISETP.LT.OR P0, PT, R2, 0x2a, P0 ;  /* 0x0000002a0200780c */ /* 0x000fe40000701670 */
[----:B------:R-:W-:Y:S02]  /*a6a0*/  FSEL R142, R142, RZ, P1 ;  /* 0x000000ff8e8e7208 */ /* 0x000fe40000800000 */
[----:B------:R-:W-:Y:S02]  /*a6b0*/  FMNMX.FTZ R4, R246, R4, !PT ;  /* 0x00000004f6047209 */ /* 0x000fe40007810000 */
[----:B------:R-:W-:Y:S01]  /*a6c0*/  FSEL R140, R47, -INF , !P0 ;  /* 0xff8000002f8c7808 */ /* 0x000fe20004000000 */
[--C-:B------:R-:W-:Y:S01]  /*a6d0*/  FFMA.FTZ R3, R21, c[0x0][0x2d0], -R142.reuse ;  /* 0x0000b40015037a23 */ /* 0x100fe2000001088e */
[----:B------:R-:W-:Y:S01]  /*a6e0*/  FMNMX.FTZ R0, R214, R0, !PT ;  /* 0x00000000d6007209 */ /* 0x000fe20007810000 */
[--C-:B------:R-:W-:Y:S01]  /*a6f0*/  FFMA.FTZ R8, R8, c[0x0][0x2d0], -R142.reuse ;  /* 0x0000b40008087a23 */ /* 0x100fe2000001088e */
[----:B------:R-:W-:Y:S01]  /*a700*/  FMNMX.FTZ R4, R248, R4, !PT ;  /* 0x00000004f8047209 */ /* 0x000fe20007810000 */
[----:B------:R1:W-:Y:S01]  /*a710*/  MUFU.EX2 R35, R3 ;  /* 0x0000000300237308 */ /* 0x0003e20000000800 */
[----:B------:R-:W-:Y:S01]  /*a720*/  FMNMX.FTZ R0, R140, R0, !PT ;  /* 0x000000008c007209 */ /* 0x000fe20007810000 */
[--C-:B------:R-:W-:Y:S01]  /*a730*/  FFMA.FTZ R11, R11, c[0x0][0x2d0], -R142.reuse ;  /* 0x0000b4000b0b7a23 */ /* 0x100fe2000001088e */
[----:B------:R-:W-:Y:S01]  /*a740*/  FSETP.NEU.FTZ.AND P2, PT, R137, -INF , PT ;  /* 0xff8000008900780b */ /* 0x000fe20003f5d000 */
[----:B------:R-:W2:Y:S01]  /*a750*/  SHFL.BFLY PT, R19, R4, 0x2, 0x1f ;  /* 0x0c401f0004137f89 */ /* 0x000ea200000e0000 */
[----:B------:R-:W-:Y:S02]  /*a760*/  FFMA.FTZ R14, R14, c[0x0][0x2d0], -R142 ;  /* 0x0000b4000e0e7a23 */ /* 0x000fe4000001088e */
[----:B------:R-:W-:Y:S03]  /*a770*/  FSEL R141, R141, RZ, P2 ;  /* 0x000000ff8d8d7208 */ /* 0x000fe60001000000 */
[----:B------:R-:W-:Y:S02]  /*a780*/  MUFU.EX2 R49, R8 ;  /* 0x0000000800317308 */ /* 0x000fe40000000800 */
[----:B------:R-:W1:Y:S01]  /*a790*/  SHFL.BFLY PT, R2, R0, 0x2, 0x1f ;  /* 0x0c401f0000027f89 */ /* 0x000e6200000e0000 */
[--C-:B------:R-:W-:Y:S02]  /*a7a0*/  FFMA.FTZ R16, R16, c[0x0][0x2d0], -R141.reuse ;  /* 0x0000b40010107a23 */ /* 0x100fe4000001088d */
[--C-:B------:R-:W-:Y:S02]  /*a7b0*/  FFMA.FTZ R15, R15, c[0x0][0x2d0], -R141.reuse ;  /* 0x0000b4000f0f7a23 */ /* 0x100fe4000001088d */
[--C-:B------:R-:W-:Y:S02]  /*a7c0*/  FFMA.FTZ R12, R12, c[0x0][0x2d0], -R141.reuse ;  /* 0x0000b4000c0c7a23 */ /* 0x100fe4000001088d */
[----:B------:R-:W-:Y:S01]  /*a7d0*/  FFMA.FTZ R17, R17, c[0x0][0x2d0], -R141 ;  /* 0x0000b40011117a23 */ /* 0x000fe2000001088d */
[----:B------:R-:W-:Y:S01]  /*a7e0*/  MUFU.EX2 R221, R16 ;  /* 0x0000001000dd7308 */ /* 0x000fe20000000800 */
[----:B--2---:R-:W-:Y:S09]  /*a7f0*/  FMNMX.FTZ R4, R4, R19, !PT ;  /* 0x0000001304047209 */ /* 0x004ff20007810000 */
[----:B------:R-:W2:Y:S01]  /*a800*/  MUFU.EX2 R45, R15 ;  /* 0x0000000f002d7308 */ /* 0x000ea20000000800 */
[----:B------:R-:W3:Y:S01]  /*a810*/  SHFL.BFLY PT, R135, R4, 0x1, 0x1f ;  /* 0x0c201f0004877f89 */ /* 0x000ee200000e0000 */
[----:B-1----:R-:W-:Y:S02]  /*a820*/  FMNMX.FTZ R3, R0, R2, !PT ;  /* 0x0000000200037209 */ /* 0x002fe40007810000 */
[----:B------:R-:W-:Y:S02]  /*a830*/  FSEL R0, R137, RZ, P2 ;  /* 0x000000ff89007208 */ /* 0x000fe40001000000 */
[----:B------:R-:W-:Y:S04]  /*a840*/  FSEL R2, R136, RZ, P1 ;  /* 0x000000ff88027208 */ /* 0x000fe80000800000 */
[----:B------:R-:W-:Y:S01]  /*a850*/  MUFU.EX2 R50, R12 ;  /* 0x0000000c00327308 */ /* 0x000fe20000000800 */
[----:B------:R-:W-:Y:S02]  /*a860*/  FADD.FTZ R0, -R0, R132 ;  /* 0x0000008400007221 */ /* 0x000fe40000010100 */
[----:B------:R-:W-:Y:S02]  /*a870*/  FADD.FTZ R2, -R2, R134 ;  /* 0x0000008602027221 */ /* 0x000fe40000010100 */
[----:B------:R-:W-:Y:S02]  /*a880*/  FMUL.FTZ R0, R0, c[0x0][0x2d0] ;  /* 0x0000b40000007a20 */ /* 0x000fe40000410000 */
[----:B------:R-:W-:Y:S03]  /*a890*/  FMUL.FTZ R2, R2, c[0x0][0x2d0] ;  /* 0x0000b40002027a20 */ /* 0x000fe60000410000 */
[----:B------:R1:W4:Y:S01]  /*a8a0*/  MUFU.EX2 R133, R0 ;  /* 0x0000000000857308 */ /* 0x0003220000000800 */
[----:B--2---:R-:W-:Y:S02]  /*a8b0*/  F2FP.PACK_AB R194, R45, R221 ;  /* 0x000000dd2dc2723e */ /* 0x004fe400000000ff */
[----:B---3--:R-:W-:Y:S02]  /*a8c0*/  FMNMX.FTZ R135, R4, R135, !PT ;  /* 0x0000008704877209 */ /* 0x008fe40007810000 */
[----:B------:R-:W2:Y:S02]  /*a8d0*/  SHFL.BFLY PT, R4, R3, 0x1, 0x1f ;  /* 0x0c201f0003047f89 */ /* 0x000ea400000e0000 */
[C---:B------:R-:W-:Y:S03]  /*a8e0*/  FSETP.NEU.FTZ.AND P0, PT, R135.reuse, -INF , PT ;  /* 0xff8000008700780b */ /* 0x040fe60003f1d000 */
[----:B------:R-:W-:Y:S01]  /*a8f0*/  MUFU.EX2 R132, R2 ;  /* 0x0000000200847308 */ /* 0x000fe20000000800 */
[----:B------:R-:W-:Y:S05]  /*a900*/  FMUL.FTZ R143, R135, c[0x0][0x2d0] ;  /* 0x0000b400878f7a20 */ /* 0x000fea0000410000 */
[----:B------:R-:W-:Y:S04]  /*a910*/  FSEL R143, R143, RZ, P0 ;  /* 0x000000ff8f8f7208 */ /* 0x000fe80000000000 */
[----:B------:R-:W3:Y:S01]  /*a920*/  MUFU.EX2 R51, R17 ;  /* 0x0000001100337308 */ /* 0x000ee20000000800 */
[--C-:B------:R-:W-:Y:S01]  /*a930*/  FFMA.FTZ R7, R7, c[0x0][0x2d0], -R143.reuse ;  /* 0x0000b40007077a23 */ /* 0x100fe2000001088f */
[----:B-1----:R-:W-:Y:S01]  /*a940*/  FSEL R0, R135, RZ, P0 ;  /* 0x000000ff87007208 */ /* 0x002fe20000000000 */
[----:B----4-:R-:W-:Y:S01]  /*a950*/  FMUL.FTZ R33, R133, R173 ;  /* 0x000000ad85217220 */ /* 0x010fe20000410000 */
[----:B------:R-:W-:Y:S01]  /*a960*/  MOV R173, R45 ;  /* 0x0000002d00ad7202 */ /* 0x000fe20000000f00 */
[----:B------:R-:W-:Y:S02]  /*a970*/  FFMA.FTZ R9, R9, c[0x0][0x2d0], -R143 ;  /* 0x0000b40009097a23 */ /* 0x000fe4000001088f */
[----:B------:R-:W-:Y:S02]  /*a980*/  FADD.FTZ R0, -R0, R138 ;  /* 0x0000008a00007221 */ /* 0x000fe40000010100 */
[----:B------:R-:W-:Y:S01]  /*a990*/  FFMA.FTZ R138, R198, c[0x0][0x2d0], -R141 ;  /* 0x0000b400c68a7a23 */ /* 0x000fe2000001088d */
[----:B--2---:R-:W-:Y:S01]  /*a9a0*/  FMNMX.FTZ R3, R3, R4, !PT ;  /* 0x0000000403037209 */ /* 0x004fe20007810000 */
[----:B------:R-:W-:Y:S01]  /*a9b0*/  FMUL.FTZ R0, R0, c[0x0][0x2d0] ;  /* 0x0000b40000007a20 */ /* 0x000fe20000410000 */
[----:B------:R-:W1:Y:S01]  /*a9c0*/  MUFU.EX2 R42, R11 ;  /* 0x0000000b002a7308 */ /* 0x000e620000000800 */
[--C-:B------:R-:W-:Y:S01]  /*a9d0*/  FFMA.FTZ R13, R13, c[0x0][0x2d0], -R143.reuse ;  /* 0x0000b4000d0d7a23 */ /* 0x100fe2000001088f */
[C---:B------:R-:W-:Y:S01]  /*a9e0*/  FSETP.NEU.FTZ.AND P0, PT, R3.reuse, -INF , PT ;  /* 0xff8000000300780b */ /* 0x040fe20003f1d000 */
[----:B------:R-:W-:Y:S02]  /*a9f0*/  FMUL.FTZ R134, R3, c[0x0][0x2d0] ;  /* 0x0000b40003867a20 */ /* 0x000fe40000410000 */
[----:B------:R-:W-:Y:S02]  /*aa00*/  FFMA.FTZ R10, R10, c[0x0][0x2d0], -R143 ;  /* 0x0000b4000a0a7a23 */ /* 0x000fe4000001088f */
[C---:B------:R-:W-:Y:S01]  /*aa10*/  FMUL.FTZ R4, R133.reuse, R144 ;  /* 0x0000009085047220 */ /* 0x040fe20000410000 */
[----:B------:R-:W-:Y:S01]  /*aa20*/  FSEL R134, R134, RZ, P0 ;  /* 0x000000ff86867208 */ /* 0x000fe20000000000 */
[----:B------:R-:W-:Y:S01]  /*aa30*/  FMUL.FTZ R16, R133, R156 ;  /* 0x0000009c85107220 */ /* 0x000fe20000410000 */
[----:B------:R2:W4:Y:S01]  /*aa40*/  MUFU.EX2 R2, R0 ;  /* 0x0000000000027308 */ /* 0x0005220000000800 */
[----:B---3--:R-:W-:Y:S01]  /*aa50*/  F2FP.PACK_AB R192, R51, R50 ;  /* 0x0000003233c0723e */ /* 0x008fe200000000ff */
[----:B------:R-:W-:Y:S02]  /*aa60*/  FMUL.FTZ R17, R133, R157 ;  /* 0x0000009d85117220 */ /* 0x000fe40000410000 */
[--C-:B------:R-:W-:Y:S02]  /*aa70*/  FFMA.FTZ R5, R5, c[0x0][0x2d0], -R134.reuse ;  /* 0x0000b40005057a23 */ /* 0x100fe40000010886 */
[--C-:B------:R-:W-:Y:S02]  /*aa80*/  FFMA.FTZ R6, R6, c[0x0][0x2d0], -R134.reuse ;  /* 0x0000b40006067a23 */ /* 0x100fe40000010886 */
[--C-:B------:R-:W-:Y:S02]  /*aa90*/  FFMA.FTZ R18, R18, c[0x0][0x2d0], -R134.reuse ;  /* 0x0000b40012127a23 */ /* 0x100fe40000010886 */
[----:B------:R-:W3:Y:S01]  /*aaa0*/  MUFU.EX2 R40, R14 ;  /* 0x0000000e00287308 */ /* 0x000ee20000000800 */
[C---:B------:R-:W-:Y:S02]  /*aab0*/  FMUL.FTZ R19, R132.reuse, R159 ;  /* 0x0000009f84137220 */ /* 0x040fe40000410000 */
[----:B------:R-:W-:Y:S01]  /*aac0*/  FMUL.FTZ R34, R132, R174 ;  /* 0x000000ae84227220 */ /* 0x000fe20000410000 */
[----:B-1----:R-:W-:Y:S01]  /*aad0*/  F2FP.PACK_AB R193, R42, R49 ;  /* 0x000000312ac1723e */ /* 0x002fe200000000ff */
[C---:B------:R-:W-:Y:S01]  /*aae0*/  FMUL.FTZ R32, R133.reuse, R172 ;  /* 0x000000ac85207220 */ /* 0x040fe20000410000 */
[----:B------:R-:W-:Y:S01]  /*aaf0*/  MOV R174, R35 ;  /* 0x0000002300ae7202 */ /* 0x000fe20000000f00 */
[C---:B------:R-:W-:Y:S02]  /*ab00*/  FMUL.FTZ R52, R133.reuse, R52 ;  /* 0x0000003485347220 */ /* 0x040fe40000410000 */
[----:B------:R-:W-:Y:S01]  /*ab10*/  FMUL.FTZ R53, R133, R53 ;  /* 0x0000003585357220 */ /* 0x000fe20000410000 */
[----:B------:R1:W-:Y:S01]  /*ab20*/  MUFU.EX2 R252, R7 ;  /* 0x0000000700fc7308 */ /* 0x0003e20000000800 */
[C---:B------:R-:W-:Y:S02]  /*ab30*/  FMUL.FTZ R54, R132.reuse, R54 ;  /* 0x0000003684367220 */ /* 0x040fe40000410000 */
[----:B------:R-:W-:Y:S02]  /*ab40*/  FMUL.FTZ R55, R132, R55 ;  /* 0x0000003784377220 */ /* 0x000fe40000410000 */
[----:B--2---:R-:W-:Y:S02]  /*ab50*/  FFMA.FTZ R0, R20, c[0x0][0x2d0], -R134 ;  /* 0x0000b40014007a23 */ /* 0x004fe40000010886 */
[C---:B----4-:R-:W-:Y:S01]  /*ab60*/  FMUL.FTZ R45, R2.reuse, R185 ;  /* 0x000000b9022d7220 */ /* 0x050fe20000410000 */
[----:B------:R-:W2:Y:S01]  /*ab70*/  LDSM.16.MT88.4 R20, [R225+0x2080] ;  /* 0x00208000e114783b */ /* 0x000ea20000004200 */
[C---:B------:R-:W-:Y:S01]  /*ab80*/  FMUL.FTZ R41, R2.reuse, R181 ;  /* 0x000000b502297220 */ /* 0x040fe20000410000 */
[----:B------:R4:W-:Y:S01]  /*ab90*/  MUFU.EX2 R216, R0 ;  /* 0x0000000000d87308 */ /* 0x0009e20000000800 */
[----:B------:R-:W-:Y:S01]  /*aba0*/  MOV R181, R42 ;  /* 0x0000002a00b57202 */ /* 0x000fe20000000f00 */
[C---:B------:R-:W-:Y:S01]  /*abb0*/  FMUL.FTZ R8, R2.reuse, R148 ;  /* 0x0000009402087220 */ /* 0x040fe20000410000 */
[----:B---3--:R-:W-:Y:S01]  /*abc0*/  F2FP.PACK_AB R195, R35, R40 ;  /* 0x0000002823c3723e */ /* 0x008fe200000000ff */
[----:B------:R-:W-:Y:S02]  /*abd0*/  FMUL.FTZ R12, R2, R152 ;  /* 0x00000098020c7220 */ /* 0x000fe40000410000 */
[----:B------:R-:W-:Y:S01]  /*abe0*/  FMUL.FTZ R35, R132, R175 ;  /* 0x000000af84237220 */ /* 0x000fe20000410000 */
[----:B------:R-:W-:Y:S01]  /*abf0*/  MOV R175, R40 ;  /* 0x0000002800af7202 */ /* 0x000fe20000000f00 */
[C---:B------:R-:W-:Y:S02]  /*ac00*/  FMUL.FTZ R40, R2.reuse, R180 ;  /* 0x000000b402287220 */ /* 0x040fe40000410000 */
[----:B------:R3:W5:Y:S01]  /*ac10*/  MUFU.EX2 R215, R5 ;  /* 0x0000000500d77308 */ /* 0x0007620000000800 */
[C---:B------:R-:W-:Y:S02]  /*ac20*/  FMUL.FTZ R24, R2.reuse, R164 ;  /* 0x000000a402187220 */ /* 0x040fe40000410000 */
[----:B------:R-:W-:Y:S02]  /*ac30*/  FMUL.FTZ R25, R2, R165 ;  /* 0x000000a502197220 */ /* 0x000fe40000410000 */
[----:B-1----:R-:W-:Y:S02]  /*ac40*/  FMUL.FTZ R7, R132, R147 ;  /* 0x0000009384077220 */ /* 0x002fe40000410000 */
[C---:B------:R-:W-:Y:S02]  /*ac50*/  FMUL.FTZ R28, R2.reuse, R168 ;  /* 0x000000a8021c7220 */ /* 0x040fe40000410000 */
[C---:B------:R-:W-:Y:S01]  /*ac60*/  FMUL.FTZ R29, R2.reuse, R169 ;  /* 0x000000a9021d7220 */ /* 0x040fe20000410000 */
[----:B------:R1:W-:Y:S01]  /*ac70*/  MUFU.EX2 R219, R6 ;  /* 0x0000000600db7308 */ /* 0x0003e20000000800 */
[C---:B------:R-:W-:Y:S01]  /*ac80*/  FMUL.FTZ R56, R2.reuse, R56 ;  /* 0x0000003802387220 */ /* 0x040fe20000410000 */
[----:B------:R-:W-:Y:S01]  /*ac90*/  MOV R169, R221 ;  /* 0x000000dd00a97202 */ /* 0x000fe20000000f00 */
[C---:B------:R-:W-:Y:S01]  /*aca0*/  FMUL.FTZ R57, R2.reuse, R57 ;  /* 0x0000003902397220 */ /* 0x040fe20000410000 */
[----:B----4-:R-:W-:Y:S01]  /*acb0*/  FSEL R0, R3, RZ, P0 ;  /* 0x000000ff03007208 */ /* 0x010fe20000000000 */
[C---:B------:R-:W-:Y:S01]  /*acc0*/  FMUL.FTZ R60, R2.reuse, R60 ;  /* 0x0000003c023c7220 */ /* 0x040fe20000410000 */
[----:B------:R-:W-:Y:S01]  /*acd0*/  PLOP3.LUT P0, PT, PT, PT, UP0, 0x80, 0x0 ;  /* 0x000000000000781c */ /* 0x000fe20003f0f008 */
[----:B------:R-:W-:Y:S02]  /*ace0*/  FMUL.FTZ R61, R2, R61 ;  /* 0x0000003d023d7220 */ /* 0x000fe40000410000 */
[----:B------:R-:W-:Y:S01]  /*acf0*/  FADD.FTZ R0, -R0, R139 ;  /* 0x0000008b00007221 */ /* 0x000fe20000010100 */
[----:B------:R4:W4:Y:S01]  /*ad00*/  MUFU.EX2 R44, R9 ;  /* 0x00000009002c7308 */ /* 0x0009220000000800 */
[C---:B------:R-:W-:Y:S02]  /*ad10*/  FMUL.FTZ R64, R133.reuse, R64 ;  /* 0x0000004085407220 */ /* 0x040fe40000410000 */
[----:B------:R-:W-:Y:S02]  /*ad20*/  FMUL.FTZ R0, R0, c[0x0][0x2d0] ;  /* 0x0000b40000007a20 */ /* 0x000fe40000410000 */
[C---:B---3--:R-:W-:Y:S01]  /*ad30*/  FMUL.FTZ R5, R133.reuse, R145 ;  /* 0x0000009185057220 */ /* 0x048fe20000410000 */
[----:B-----5:R-:W-:Y:S01]  /*ad40*/  F2FP.PACK_AB R145, R216, R215 ;  /* 0x000000d7d891723e */ /* 0x020fe200000000ff */
[C---:B------:R-:W-:Y:S02]  /*ad50*/  FMUL.FTZ R65, R133.reuse, R65 ;  /* 0x0000004185417220 */ /* 0x040fe40000410000 */
[C---:B------:R-:W-:Y:S01]  /*ad60*/  FMUL.FTZ R66, R132.reuse, R66 ;  /* 0x0000004284427220 */ /* 0x040fe20000410000 */
[----:B------:R-:W3:Y:S01]  /*ad70*/  MUFU.EX2 R0, R0 ;  /* 0x0000000000007308 */ /* 0x000ee20000000800 */
[C---:B------:R-:W-:Y:S02]  /*ad80*/  FMUL.FTZ R67, R132.reuse, R67 ;  /* 0x0000004384437220 */ /* 0x040fe40000410000 */
[C---:B------:R-:W-:Y:S02]  /*ad90*/  FMUL.FTZ R68, R133.reuse, R68 ;  /* 0x0000004485447220 */ /* 0x040fe40000410000 */
[C---:B-1----:R-:W-:Y:S02]  /*ada0*/  FMUL.FTZ R6, R132.reuse, R146 ;  /* 0x0000009284067220 */ /* 0x042fe40000410000 */
[C---:B------:R-:W-:Y:S02]  /*adb0*/  FMUL.FTZ R69, R133.reuse, R69 ;  /* 0x0000004585457220 */ /* 0x040fe40000410000 */
[C---:B------:R-:W-:Y:S01]  /*adc0*/  FMUL.FTZ R70, R132.reuse, R70 ;  /* 0x0000004684467220 */ /* 0x040fe20000410000 */
[----:B------:R-:W1:Y:S01]  /*add0*/  MUFU.EX2 R48, R13 ;  /* 0x0000000d00307308 */ /* 0x000e620000000800 */
[----:B------:R-:W-:Y:S01]  /*ade0*/  FMUL.FTZ R71, R132, R71 ;  /* 0x0000004784477220 */ /* 0x000fe20000410000 */
[-C--:B--2---:R-:W-:Y:S05]  /*adf0*/  HMMA.16816.F32 R4, R192, R20.reuse, R4 ;  /* 0x00000014c004723c */ /* 0x084fea0000001804 */
[C---:B----4-:R-:W-:Y:S01]  /*ae00*/  FMUL.FTZ R9, R2.reuse, R149 ;  /* 0x0000009502097220 */ /* 0x050fe20000410000 */
[----:B------:R-:W-:Y:S01]  /*ae10*/  MOV R172, R44 ;  /* 0x0000002c00ac7202 */ /* 0x000fe20000000f00 */
[C---:B------:R-:W-:Y:S01]  /*ae20*/  FMUL.FTZ R72, R2.reuse, R72 ;  /* 0x0000004802487220 */ /* 0x040fe20000410000 */
[----:B------:R-:W2:Y:S01]  /*ae30*/  MUFU.EX2 R220, R10 ;  /* 0x0000000a00dc7308 */ /* 0x000ea20000000800 */
[----:B------:R-:W-:Y:S03]  /*ae40*/  FMUL.FTZ R73, R2, R73 ;  /* 0x0000004902497220 */ /* 0x000fe60000410000 */
[C---:B---3--:R-:W-:Y:S02]  /*ae50*/  FMUL.FTZ R43, R0.reuse, R183 ;  /* 0x000000b7002b7220 */ /* 0x048fe40000410000 */
[C---:B------:R-:W-:Y:S02]  /*ae60*/  FMUL.FTZ R46, R0.reuse, R186 ;  /* 0x000000ba002e7220 */ /* 0x040fe40000410000 */
[C---:B------:R-:W-:Y:S02]  /*ae70*/  FMUL.FTZ R42, R0.reuse, R182 ;  /* 0x000000b6002a7220 */ /* 0x040fe40000410000 */
[----:B------:R3:W-:Y:S01]  /*ae80*/  MUFU.EX2 R183, R138 ;  /* 0x0000008a00b77308 */ /* 0x0007e20000000800 */
[C---:B------:R-:W-:Y:S02]  /*ae90*/  FMUL.FTZ R11, R0.reuse, R151 ;  /* 0x00000097000b7220 */ /* 0x040fe40000410000 */
[----:B------:R-:W-:Y:S01]  /*aea0*/  FMUL.FTZ R14, R0, R154 ;  /* 0x0000009a000e7220 */ /* 0x000fe20000410000 */
[----:B-1----:R-:W-:Y:S01]  /*aeb0*/  F2FP.PACK_AB R146, R48, R44 ;  /* 0x0000002c3092723e */ /* 0x002fe200000000ff */
[----:B------:R-:W-:Y:S01]  /*aec0*/  FMUL.FTZ R13, R2, R153 ;  /* 0x00000099020d7220 */ /* 0x000fe20000410000 */
[----:B------:R-:W-:Y:S01]  /*aed0*/  MOV R182, R48 ;  /* 0x0000003000b67202 */ /* 0x000fe20000000f00 */
[----:B------:R-:W-:Y:S02]  /*aee0*/  FMUL.FTZ R48, R133, R188 ;  /* 0x000000bc85307220 */ /* 0x000fe40000410000 */
[C---:B------:R-:W-:Y:S01]  /*aef0*/  FMUL.FTZ R15, R0.reuse, R155 ;  /* 0x0000009b000f7220 */ /* 0x040fe20000410000 */
[----:B------:R-:W1:Y:S01]  /*af00*/  MUFU.EX2 R218, R18 ;  /* 0x0000001200da7308 */ /* 0x000e620000000800 */
[C---:B------:R-:W-:Y:S01]  /*af10*/  FMUL.FTZ R26, R0.reuse, R166 ;  /* 0x000000a6001a7220 */ /* 0x040fe20000410000 */
[----:B------:R-:W-:Y:S01]  /*af20*/  LDSM.16.MT88.4 R152, [R227+0x2080] ;  /* 0x00208000e398783b */ /* 0x000fe20000004200 */
[----:B------:R-:W-:Y:S01]  /*af30*/  FMUL.FTZ R27, R0, R167 ;  /* 0x000000a7001b7220 */ /* 0x000fe20000410000 */
[----:B--2---:R-:W-:Y:S01]  /*af40*/  F2FP.PACK_AB R144, R220, R252 ;  /* 0x000000fcdc90723e */ /* 0x004fe200000000ff */
[C---:B------:R-:W-:Y:S01]  /*af50*/  FMUL.FTZ R10, R0.reuse, R150 ;  /* 0x00000096000a7220 */ /* 0x040fe20000410000 */
[----:B------:R-:W-:Y:S01]  /*af60*/  MOV R168, R220 ;  /* 0x000000dc00a87202 */ /* 0x000fe20000000f00 */
[----:B------:R-:W-:Y:S02]  /*af70*/  FMUL.FTZ R30, R0, R170 ;  /* 0x000000aa001e7220 */ /* 0x000fe40000410000 */
[----:B------:R-:W-:Y:S01]  /*af80*/  FMUL.FTZ R44, R2, R184 ;  /* 0x000000b8022c7220 */ /* 0x000fe20000410000 */
[----:B------:R-:W2:Y:S01]  /*af90*/  LDSM.16.MT88.4 R148, [R228+0x2080] ;  /* 0x00208000e494783b */ /* 0x000ea20000004200 */
[C---:B------:R-:W-:Y:S02]  /*afa0*/  FMUL.FTZ R47, R0.reuse, R187 ;  /* 0x000000bb002f7220 */ /* 0x040fe40000410000 */
[C---:B------:R-:W-:Y:S02]  /*afb0*/  FMUL.FTZ R31, R0.reuse, R171 ;  /* 0x000000ab001f7220 */ /* 0x040fe40000410000 */
[--C-:B---3--:R-:W-:Y:S02]  /*afc0*/  FFMA.FTZ R138, R199, c[0x0][0x2d0], -R141.reuse ;  /* 0x0000b400c78a7a23 */ /* 0x108fe4000001088d */
[C---:B------:R-:W-:Y:S01]  /*afd0*/  FMUL.FTZ R58, R0.reuse, R58 ;  /* 0x0000003a003a7220 */ /* 0x040fe20000410000 */
[----:B------:R-:W-:Y:S01]  /*afe0*/  LDSM.16.MT88.4 R164, [R227+0x2880] ;  /* 0x00288000e3a4783b */ /* 0x000fe20000004200 */
[----:B------:R3:W-:Y:S01]  /*aff0*/  MUFU.EX2 R185, R138 ;  /* 0x0000008a00b97308 */ /* 0x0007e20000000800 */
[C---:B------:R-:W-:Y:S02]  /*b000*/  FMUL.FTZ R59, R0.reuse, R59 ;  /* 0x0000003b003b7220 */ /* 0x040fe40000410000 */
[----:B------:R-:W-:Y:S01]  /*b010*/  FMUL.FTZ R62, R0, R62 ;  /* 0x0000003e003e7220 */ /* 0x000fe20000410000 */
[----:B-1----:R-:W-:Y:S01]  /*b020*/  F2FP.PACK_AB R147, R219, R218 ;  /* 0x000000dadb93723e */ /* 0x002fe200000000ff */
[----:B------:R-:W-:Y:S02]  /*b030*/  FMUL.FTZ R18, R132, R158 ;  /* 0x0000009e84127220 */ /* 0x000fe40000410000 */
[----:B------:R-:W-:Y:S01]  /*b040*/  LDSM.16.MT88.4 R156, [R226+0x2880] ;  /* 0x00288000e29c783b */ /* 0x000fe20000004200 */
[C---:B------:R-:W-:Y:S02]  /*b050*/  FMUL.FTZ R63, R0.reuse, R63 ;  /* 0x0000003f003f7220 */ /* 0x040fe40000410000 */
[C---:B------:R-:W-:Y:S01]  /*b060*/  FMUL.FTZ R74, R0.reuse, R74 ;  /* 0x0000004a004a7220 */ /* 0x040fe20000410000 */
[C---:B------:R-:W-:Y:S04]  /*b070*/  HMMA.16816.F32 R8, R144.reuse, R20, R8 ;  /* 0x000000149008723c */ /* 0x040fe80000001808 */
[----:B------:R-:W-:Y:S02]  /*b080*/  FMUL.FTZ R75, R0, R75 ;  /* 0x0000004b004b7220 */ /* 0x000fe40000410000 */
[----:B------:R-:W-:Y:S02]  /*b090*/  FMUL.FTZ R76, R2, R76 ;  /* 0x0000004c024c7220 */ /* 0x000fe40000410000 */
[-C--:B------:R-:W-:Y:S04]  /*b0a0*/  HMMA.16816.F32 R12, R144, R22.reuse, R12 ;  /* 0x00000016900c723c */ /* 0x080fe8000000180c */
[--C-:B---3--:R-:W-:Y:S02]  /*b0b0*/  FFMA.FTZ R138, R196, c[0x0][0x2d0], -R142.reuse ;  /* 0x0000b400c48a7a23 */ /* 0x108fe4000001088e */
[C---:B------:R-:W-:Y:S02]  /*b0c0*/  FMUL.FTZ R20, R133.reuse, R160 ;  /* 0x000000a085147220 */ /* 0x040fe40000410000 */
[C---:B------:R-:W-:Y:S01]  /*b0d0*/  HMMA.16816.F32 R16, R192.reuse, R22, R16 ;  /* 0x00000016c010723c */ /* 0x040fe20000001810 */
[----:B------:R1:W-:Y:S03]  /*b0e0*/  MUFU.EX2 R139, R138 ;  /* 0x0000008a008b7308 */ /* 0x0003e60000000800 */
[C---:B------:R-:W-:Y:S02]  /*b0f0*/  FMUL.FTZ R21, R133.reuse, R161 ;  /* 0x000000a185157220 */ /* 0x040fe40000410000 */
[----:B------:R-:W-:Y:S02]  /*b100*/  FMUL.FTZ R77, R2, R77 ;  /* 0x0000004d024d7220 */ /* 0x000fe40000410000 */
[C---:B------:R-:W-:Y:S04]  /*b110*/  FMUL.FTZ R22, R132.reuse, R162 ;  /* 0x000000a284167220 */ /* 0x040fe80000410000 */
[----:B------:R-:W-:Y:S02]  /*b120*/  FMUL.FTZ R23, R132, R163 ;  /* 0x000000a384177220 */ /* 0x000fe40000410000 */
[----:B------:R-:W-:Y:S01]  /*b130*/  LDSM.16.MT88.4 R160, [R228+0x2880] ;  /* 0x00288000e4a0783b */ /* 0x000fe20000004200 */
[C---:B------:R-:W-:Y:S02]  /*b140*/  FMUL.FTZ R78, R0.reuse, R78 ;  /* 0x0000004e004e7220 */ /* 0x040fe40000410000 */
[----:B------:R-:W-:Y:S02]  /*b150*/  FMUL.FTZ R79, R0, R79 ;  /* 0x0000004f004f7220 */ /* 0x000fe40000410000 */
[-C--:B------:R-:W-:Y:S03]  /*b160*/  HMMA.16816.F32 R20, R192, R36.reuse, R20 ;  /* 0x00000024c014723c */ /* 0x080fe60000001814 */
[C---:B------:R-:W-:Y:S02]  /*b170*/  FMUL.FTZ R80, R133.reuse, R80 ;  /* 0x0000005085507220 */ /* 0x040fe40000410000 */
[C---:B------:R-:W-:Y:S02]  /*b180*/  FMUL.FTZ R81, R133.reuse, R81 ;  /* 0x0000005185517220 */ /* 0x040fe40000410000 */
[--C-:B-1----:R-:W-:Y:S01]  /*b190*/  FFMA.FTZ R138, R200, c[0x0][0x2d0], -R142.reuse ;  /* 0x0000b400c88a7a23 */ /* 0x102fe2000001088e */
[C---:B------:R-:W-:Y:S03]  /*b1a0*/  HMMA.16816.F32 R24, R144.reuse, R36, R24 ;  /* 0x000000249018723c */ /* 0x040fe60000001818 */
[----:B------:R1:W-:Y:S01]  /*b1b0*/  MUFU.EX2 R186, R138 ;  /* 0x0000008a00ba7308 */ /* 0x0003e20000000800 */
[C---:B------:R-:W-:Y:S02]  /*b1c0*/  FMUL.FTZ R82, R132.reuse, R82 ;  /* 0x0000005284527220 */ /* 0x040fe40000410000 */
[C---:B------:R-:W-:Y:S02]  /*b1d0*/  FMUL.FTZ R83, R132.reuse, R83 ;  /* 0x0000005384537220 */ /* 0x040fe40000410000 */
[-C--:B------:R-:W-:Y:S04]  /*b1e0*/  HMMA.16816.F32 R28, R144, R38.reuse, R28 ;  /* 0x00000026901c723c */ /* 0x080fe8000000181c */
[C---:B------:R-:W-:Y:S01]  /*b1f0*/  FMUL.FTZ R36, R133.reuse, R176 ;  /* 0x000000b085247220 */ /* 0x040fe20000410000 */
[----:B------:R-:W-:Y:S01]  /*b200*/  MOV R176, R49 ;  /* 0x0000003100b07202 */ /* 0x000fe20000000f00 */
[C---:B------:R-:W-:Y:S02]  /*b210*/  FMUL.FTZ R49, R133.reuse, R189 ;  /* 0x000000bd85317220 */ /* 0x040fe40000410000 */
[C---:B------:R-:W-:Y:S04]  /*b220*/  HMMA.16816.F32 R32, R192.reuse, R38, R32 ;  /* 0x00000026c020723c */ /* 0x040fe80000001820 */
[----:B------:R-:W-:Y:S01]  /*b230*/  FMUL.FTZ R37, R133, R177 ;  /* 0x000000b185257220 */ /* 0x000fe20000410000 */
[----:B------:R-:W-:Y:S01]  /*b240*/  MOV R177, R50 ;  /* 0x0000003200b17202 */ /* 0x000fe20000000f00 */
[C---:B------:R-:W-:Y:S02]  /*b250*/  FMUL.FTZ R50, R132.reuse, R190 ;  /* 0x000000be84327220 */ /* 0x040fe40000410000 */
[C---:B------:R-:W-:Y:S01]  /*b260*/  FMUL.FTZ R39, R132.reuse, R179 ;  /* 0x000000b384277220 */ /* 0x040fe20000410000 */
[----:B------:R-:W-:Y:S03]  /*b270*/  MOV R179, R252 ;  /* 0x000000fc00b37202 */ /* 0x000fe60000000f00 */
[--C-:B-1----:R-:W-:Y:S02]  /*b280*/  FFMA.FTZ R138, R203, c[0x0][0x2d0], -R141.reuse ;  /* 0x0000b400cb8a7a23 */ /* 0x102fe4000001088d */
[C---:B------:R-:W-:Y:S01]  /*b290*/  FMUL.FTZ R38, R132.reuse, R178 ;  /* 0x000000b284267220 */ /* 0x040fe20000410000 */
[----:B------:R-:W-:Y:S01]  /*b2a0*/  MOV R178, R51 ;  /* 0x0000003300b27202 */ /* 0x000fe20000000f00 */
[----:B------:R1:W-:Y:S01]  /*b2b0*/  MUFU.EX2 R188, R138 ;  /* 0x0000008a00bc7308 */ /* 0x0003e20000000800 */
[C---:B------:R-:W-:Y:S02]  /*b2c0*/  FMUL.FTZ R51, R132.reuse, R191 ;  /* 0x000000bf84337220 */ /* 0x040fe40000410000 */
[C---:B------:R-:W-:Y:S02]  /*b2d0*/  FMUL.FTZ R84, R133.reuse, R84 ;  /* 0x0000005485547220 */ /* 0x040fe40000410000 */
        /* <DEDUP_REMOVED lines=8> */
[----:B-1----:R-:W-:Y:S02]  /*b360*/  FFMA.FTZ R138, R206, c[0x0][0x2d0], -R141 ;  /* 0x0000b400ce8a7a23 */ /* 0x002fe4000001088d */
[C---:B------:R-:W-:Y:S02]  /*b370*/  FMUL.FTZ R90, R0.reuse, R90 ;  /* 0x0000005a005a7220 */ /* 0x040fe40000410000 */
[C---:B------:R-:W-:Y:S01]  /*b380*/  HMMA.16816.F32 R48, R192.reuse, R150, R48 ;  /* 0x00000096c030723c */ /* 0x040fe20000001830 */
[----:B------:R1:W-:Y:S01]  /*b390*/  MUFU.EX2 R180, R138 ;  /* 0x0000008a00b47308 */ /* 0x0003e20000000800 */
[----:B------:R-:W2:Y:S02]  /*b3a0*/  LDSM.16.MT88.4 R148, [R225+0x3880] ;  /* 0x00388000e194783b */ /* 0x000ea40000004200 */
[----:B------:R-:W-:Y:S02]  /*b3b0*/  FMUL.FTZ R91, R0, R91 ;  /* 0x0000005b005b7220 */ /* 0x000fe40000410000 */
[C---:B------:R-:W-:Y:S02]  /*b3c0*/  FMUL.FTZ R92, R2.reuse, R92 ;  /* 0x0000005c025c7220 */ /* 0x040fe40000410000 */
[-C--:B------:R-:W-:Y:S04]  /*b3d0*/  HMMA.16816.F32 R52, R192, R152.reuse, R52 ;  /* 0x00000098c034723c */ /* 0x080fe80000001834 */
[----:B------:R-:W-:Y:S02]  /*b3e0*/  FMUL.FTZ R93, R2, R93 ;  /* 0x0000005d025d7220 */ /* 0x000fe40000410000 */
[C---:B------:R-:W-:Y:S02]  /*b3f0*/  FMUL.FTZ R94, R0.reuse, R94 ;  /* 0x0000005e005e7220 */ /* 0x040fe40000410000 */
[C---:B------:R-:W-:Y:S04]  /*b400*/  HMMA.16816.F32 R56, R144.reuse, R152, R56 ;  /* 0x000000989038723c */ /* 0x040fe80000001838 */
[----:B------:R-:W-:Y:S02]  /*b410*/  FMUL.FTZ R95, R0, R95 ;  /* 0x0000005f005f7220 */ /* 0x000fe40000410000 */
[----:B------:R-:W-:Y:S02]  /*b420*/  FMUL.FTZ R96, R133, R96 ;  /* 0x0000006085607220 */ /* 0x000fe40000410000 */
[-C--:B------:R-:W-:Y:S04]  /*b430*/  HMMA.16816.F32 R60, R144, R154.reuse, R60 ;  /* 0x0000009a903c723c */ /* 0x080fe8000000183c */
[--C-:B-1----:R-:W-:Y:S02]  /*b440*/  FFMA.FTZ R138, R205, c[0x0][0x2d0], -R142.reuse ;  /* 0x0000b400cd8a7a23 */ /* 0x102fe4000001088e */
[C---:B------:R-:W-:Y:S02]  /*b450*/  FMUL.FTZ R97, R133.reuse, R97 ;  /* 0x0000006185617220 */ /* 0x040fe40000410000 */
[C---:B------:R-:W-:Y:S01]  /*b460*/  HMMA.16816.F32 R64, R192.reuse, R154, R64 ;  /* 0x0000009ac040723c */ /* 0x040fe20000001840 */
[----:B------:R1:W-:Y:S01]  /*b470*/  MUFU.EX2 R189, R138 ;  /* 0x0000008a00bd7308 */ /* 0x0003e20000000800 */
[----:B------:R-:W3:Y:S02]  /*b480*/  LDSM.16.MT88.4 R152, [R226+0x3880] ;  /* 0x00388000e298783b */ /* 0x000ee40000004200 */
[C---:B------:R-:W-:Y:S02]  /*b490*/  FMUL.FTZ R98, R132.reuse, R98 ;  /* 0x0000006284627220 */ /* 0x040fe40000410000 */
[C---:B------:R-:W-:Y:S02]  /*b4a0*/  FMUL.FTZ R99, R132.reuse, R99 ;  /* 0x0000006384637220 */ /* 0x040fe40000410000 */
[C---:B------:R-:W-:Y:S01]  /*b4b0*/  FMUL.FTZ R100, R133.reuse, R100 ;  /* 0x0000006485647220 */ /* 0x040fe20000410000 */
[-C--:B--2---:R-:W-:Y:S03]  /*b4c0*/  HMMA.16816.F32 R68, R192, R148.reuse, R68 ;  /* 0x00000094c044723c */ /* 0x084fe60000001844 */
[----:B------:R-:W-:Y:S02]  /*b4d0*/  FMUL.FTZ R101, R133, R101 ;  /* 0x0000006585657220 */ /* 0x000fe40000410000 */
        /* <DEDUP_REMOVED lines=13> */
[-C--:B---3--:R-:W-:Y:S04]  /*b5b0*/  HMMA.16816.F32 R84, R192, R152.reuse, R84 ;  /* 0x00000098c054723c */ /* 0x088fe80000001854 */
[----:B------:R-:W-:Y:S02]  /*b5c0*/  FMUL.FTZ R109, R2, R109 ;  /* 0x0000006d026d7220 */ /* 0x000fe40000410000 */
[C---:B------:R-:W-:Y:S02]  /*b5d0*/  FMUL.FTZ R110, R0.reuse, R110 ;  /* 0x0000006e006e7220 */ /* 0x040fe40000410000 */
[C---:B------:R-:W-:Y:S04]  /*b5e0*/  HMMA.16816.F32 R88, R144.reuse, R152, R88 ;  /* 0x000000989058723c */ /* 0x040fe80000001858 */
[----:B------:R-:W-:Y:S02]  /*b5f0*/  FMUL.FTZ R111, R0, R111 ;  /* 0x0000006f006f7220 */ /* 0x000fe40000410000 */
[C---:B------:R-:W-:Y:S02]  /*b600*/  FMUL.FTZ R112, R133.reuse, R112 ;  /* 0x0000007085707220 */ /* 0x040fe40000410000 */
[-C--:B------:R-:W-:Y:S04]  /*b610*/  HMMA.16816.F32 R92, R144, R154.reuse, R92 ;  /* 0x0000009a905c723c */ /* 0x080fe8000000185c */
[--C-:B-1----:R-:W-:Y:S02]  /*b620*/  FFMA.FTZ R138, R204, c[0x0][0x2d0], -R143.reuse ;  /* 0x0000b400cc8a7a23 */ /* 0x102fe4000001088f */
[----:B------:R-:W-:Y:S02]  /*b630*/  FMUL.FTZ R113, R133, R113 ;  /* 0x0000007185717220 */ /* 0x000fe40000410000 */
[C---:B------:R-:W-:Y:S01]  /*b640*/  HMMA.16816.F32 R96, R192.reuse, R154, R96 ;  /* 0x0000009ac060723c */ /* 0x040fe20000001860 */
[----:B------:R1:W-:Y:S01]  /*b650*/  MUFU.EX2 R184, R138 ;  /* 0x0000008a00b87308 */ /* 0x0003e20000000800 */
[----:B------:R-:W3:Y:S02]  /*b660*/  LDSM.16.MT88.4 R152, [R227+0x3880] ;  /* 0x00388000e398783b */ /* 0x000ee40000004200 */
[C---:B------:R-:W-:Y:S02]  /*b670*/  FMUL.FTZ R114, R132.reuse, R114 ;  /* 0x0000007284727220 */ /* 0x040fe40000410000 */
[----:B------:R-:W-:Y:S02]  /*b680*/  FMUL.FTZ R115, R132, R115 ;  /* 0x0000007384737220 */ /* 0x000fe40000410000 */
        /* <DEDUP_REMOVED lines=9> */
[--C-:B-1----:R-:W-:Y:S02]  /*b720*/  FFMA.FTZ R138, R209, c[0x0][0x2d0], -R143.reuse ;  /* 0x0000b400d18a7a23 */ /* 0x102fe4000001088f */
[----:B------:R-:W-:Y:S02]  /*b730*/  FMUL.FTZ R126, R0, R126 ;  /* 0x0000007e007e7220 */ /* 0x000fe40000410000 */
[C---:B------:R-:W-:Y:S01]  /*b740*/  HMMA.16816.F32 R112, R192.reuse, R150, R112 ;  /* 0x00000096c070723c */ /* 0x040fe20000001870 */
[----:B------:R1:W2:Y:S01]  /*b750*/  MUFU.EX2 R187, R138 ;  /* 0x0000008a00bb7308 */ /* 0x0002a20000000800 */
[----:B------:R-:W4:Y:S02]  /*b760*/  LDSM.16.MT88.4 R148, [R225+0x2880] ;  /* 0x00288000e194783b */ /* 0x000f240000004200 */
[C---:B------:R-:W-:Y:S02]  /*b770*/  FMUL.FTZ R116, R133.reuse, R116 ;  /* 0x0000007485747220 */ /* 0x040fe40000410000 */
[C---:B------:R-:W-:Y:S02]  /*b780*/  FMUL.FTZ R117, R133.reuse, R117 ;  /* 0x0000007585757220 */ /* 0x040fe40000410000 */
[C---:B------:R-:W-:Y:S04]  /*b790*/  FMUL.FTZ R118, R132.reuse, R118 ;  /* 0x0000007684767220 */ /* 0x040fe80000410000 */
[----:B------:R-:W-:Y:S02]  /*b7a0*/  FMUL.FTZ R119, R132, R119 ;  /* 0x0000007784777220 */ /* 0x000fe40000410000 */
[----:B------:R-:W-:Y:S02]  /*b7b0*/  FMUL.FTZ R127, R0, R127 ;  /* 0x0000007f007f7220 */ /* 0x000fe40000410000 */
[C---:B------:R-:W-:Y:S02]  /*b7c0*/  FMUL.FTZ R128, R133.reuse, R128 ;  /* 0x0000008085807220 */ /* 0x040fe40000410000 */
[----:B------:R-:W-:Y:S01]  /*b7d0*/  FMUL.FTZ R129, R133, R129 ;  /* 0x0000008185817220 */ /* 0x000fe20000410000 */
[-C--:B---3--:R-:W-:Y:S03]  /*b7e0*/  HMMA.16816.F32 R116, R192, R152.reuse, R116 ;  /* 0x00000098c074723c */ /* 0x088fe60000001874 */
[C---:B------:R-:W-:Y:S02]  /*b7f0*/  FMUL.FTZ R130, R132.reuse, R130 ;  /* 0x0000008284827220 */ /* 0x040fe40000410000 */
[----:B------:R-:W-:Y:S02]  /*b800*/  FMUL.FTZ R131, R132, R131 ;  /* 0x0000008384837220 */ /* 0x000fe40000410000 */
[--C-:B-1----:R-:W-:Y:S01]  /*b810*/  FFMA.FTZ R138, R210, c[0x0][0x2d0], -R143.reuse ;  /* 0x0000b400d28a7a23 */ /* 0x102fe2000001088f */
[C---:B------:R-:W-:Y:S03]  /*b820*/  HMMA.16816.F32 R120, R144.reuse, R152, R120 ;  /* 0x000000989078723c */ /* 0x040fe60000001878 */
[----:B------:R1:W-:Y:S04]  /*b830*/  MUFU.EX2 R171, R138 ;  /* 0x0000008a00ab7308 */ /* 0x0003e80000000800 */
[----:B--2---:R-:W-:Y:S01]  /*b840*/  F2FP.PACK_AB R152, R187, R184 ;  /* 0x000000b8bb98723e */ /* 0x004fe200000000ff */
[-C--:B------:R-:W-:Y:S07]  /*b850*/  HMMA.16816.F32 R124, R144, R154.reuse, R124 ;  /* 0x0000009a907c723c */ /* 0x080fee000000187c */
[----:B------:R-:W-:Y:S01]  /*b860*/  F2FP.PACK_AB R146, R180, R188 ;  /* 0x000000bcb492723e */ /* 0x000fe200000000ff */
[----:B------:R-:W-:Y:S04]  /*b870*/  HMMA.16816.F32 R128, R192, R154, R128 ;  /* 0x0000009ac080723c */ /* 0x000fe80000001880 */
[----:B------:R-:W-:Y:S02]  /*b880*/  F2FP.PACK_AB R147, R170, R189 ;  /* 0x000000bdaa93723e */ /* 0x000fe400000000ff */
[----:B------:R-:W-:Y:S02]  /*b890*/  F2FP.PACK_AB R144, R185, R183 ;  /* 0x000000b7b990723e */ /* 0x000fe400000000ff */
[----:B------:R-:W-:Y:S01]  /*b8a0*/  F2FP.PACK_AB R145, R186, R139 ;  /* 0x0000008bba91723e */ /* 0x000fe200000000ff */
[----:B-1----:R-:W-:Y:S06]  /*b8b0*/  FFMA.FTZ R138, R211, c[0x0][0x2d0], -R143 ;  /* 0x0000b400d38a7a23 */ /* 0x002fec000001088f */
[-C--:B----4-:R-:W-:Y:S01]  /*b8c0*/  HMMA.16816.F32 R4, R144, R148.reuse, R4 ;  /* 0x000000949004723c */ /* 0x090fe20000001804 */
[----:B------:R1:W2:Y:S04]  /*b8d0*/  MUFU.EX2 R252, R138 ;  /* 0x0000008a00fc7308 */ /* 0x0002a80000000800 */
[--C-:B-1----:R-:W-:Y:S01]  /*b8e0*/  FFMA.FTZ R138, R197, c[0x0][0x2d0], -R134.reuse ;  /* 0x0000b400c58a7a23 */ /* 0x102fe20000010886 */
[-C--:B--2---:R-:W-:Y:S01]  /*b8f0*/  F2FP.PACK_AB R154, R252, R171.reuse ;  /* 0x000000abfc9a723e */ /* 0x084fe200000000ff */
[----:B------:R-:W-:Y:S04]  /*b900*/  LDSM.16.MT88.4 R196, [R227+0x3080] ;  /* 0x00308000e3c4783b */ /* 0x000fe80000004200 */
[----:B------:R1:W-:Y:S02]  /*b910*/  MUFU.EX2 R204, R138 ;  /* 0x0000008a00cc7308 */ /* 0x0003e40000000800 */
[--C-:B-1----:R-:W-:Y:S08]  /*b920*/  FFMA.FTZ R138, R201, c[0x0][0x2d0], -R134.reuse ;  /* 0x0000b400c98a7a23 */ /* 0x102ff00000010886 */
        /* <DEDUP_REMOVED lines=30> */
[----:B------:R1:W5:Y:S07]  /*bb10*/  MUFU.EX2 R220, R138 ;  /* 0x0000008a00dc7308 */ /* 0x00036e0000000800 */
        /* <DEDUP_REMOVED lines=89> */
[----:B------:R-:W5:Y:S01]  /*c0b0*/  LDL.LU R28, [R1+0x10] ;  /* 0x00001000011c7983 */ /* 0x000f620000300800 */
[----:B------:R-:W-:Y:S02]  /*c0c0*/  MOV R24, R181 ;  /* 0x000000b500187202 */ /* 0x000fe40000000f00 */
[C---:B------:R-:W-:Y:S01]  /*c0d0*/  HMMA.16816.F32 R172, R140.reuse, R174, R32 ;  /* 0x000000ae8cac723c */ /* 0x040fe20000001820 */
[----:B------:R-:W5:Y:S03]  /*c0e0*/  LDL.LU R34, [R1+0xc] ;  /* 0x00000c0001227983 */ /* 0x000f660000300800 */
[----:B------:R-:W-:Y:S02]  /*c0f0*/  MOV R30, R179 ;  /* 0x000000b3001e7202 */ /* 0x000fe40000000f00 */
        /* <DEDUP_REMOVED lines=27> */
[----:B------:R-:W-:Y:S02]  /*c2b0*/  FFMA.FTZ R132, R132, R29, R35 ;  /* 0x0000001d84847223 */ /* 0x000fe40000010023 */
[----:B------:R-:W-:Y:S02]  /*c2c0*/  FFMA.FTZ R4, R2, R28, R30 ;  /* 0x0000001c02047223 */ /* 0x000fe4000001001e */
[----:B------:R-:W-:Y:S04]  /*c2d0*/  FADD.FTZ R132, R24, R132 ;  /* 0x0000008418847221 */ /* 0x000fe80000010000 */
[----:B------:R-:W-:Y:S02]  /*c2e0*/  FFMA.FTZ R133, R133, R34, R33 ;  /* 0x0000002285857223 */ /* 0x000fe40000010021 */
[----:B------:R-:W-:Y:S02]  /*c2f0*/  FADD.FTZ R4, R25, R4 ;  /* 0x0000000419047221 */ /* 0x000fe40000010000 */
        /* <DEDUP_REMOVED lines=39> */
[----:B------:R-:W-:Y:S01]  /*c570*/  FADD.FTZ R4, R210, R6 ;  /* 0x00000006d2047221 */ /* 0x000fe20000010000 */
[----:B------:R1:W-:Y:S01]  /*c580*/  STL [R1+0xc], R5 ;  /* 0x00000c0501007387 */ /* 0x0003e20000100800 */
[----:B------:R-:W-:Y:S02]  /*c590*/  FADD.FTZ R2, R206, R2 ;  /* 0x00000002ce027221 */ /* 0x000fe40000010000 */
[----:B------:R-:W-:Y:S02]  /*c5a0*/  FADD.FTZ R4, R209, R4 ;  /* 0x00000004d1047221 */ /* 0x000fe40000010000 */
[----:B------:R-:W-:Y:S02]  /*c5b0*/  FADD.FTZ R2, R205, R2 ;  /* 0x00000002cd027221 */ /* 0x000fe40000010000 */
[----:B------:R-:W-:Y:S01]  /*c5c0*/  FADD.FTZ R0, R138, R0 ;  /* 0x000000008a007221 */ /* 0x000fe20000010000 */
[----:B------:R1:W-:Y:S01]  /*c5d0*/  STL [R1+0x8], R4 ;  /* 0x0000080401007387 */ /* 0x0003e20000100800 */
[----:B------:R-:W-:Y:S02]  /*c5e0*/  MOV R138, R135 ;  /* 0x00000087008a7202 */ /* 0x000fe40000000f00 */
[----:B------:R-:W-:Y:S01]  /*c5f0*/  FADD.FTZ R0, R134, R0 ;  /* 0x0000000086007221 */ /* 0x000fe20000010000 */
[----:B------:R1:W-:Y:S01]  /*c600*/  STL [R1+0x10], R2 ;  /* 0x0000100201007387 */ /* 0x0003e20000100800 */
[----:B------:R-:W-:Y:S03]  /*c610*/  MOV R134, R136 ;  /* 0x0000008800867202 */ /* 0x000fe60000000f00 */
[----:B------:R1:W-:Y:S01]  /*c620*/  STL [R1+0x14], R0 ;  /* 0x0000140001007387 */ /* 0x0003e20000100800 */
[----:B------:R-:W-:-:S05]  /*c630*/  @P0 BRA `(.L_x_1043) ;  /* 0xffffb0a000000947 */ /* 0x000fca000383ffff */
.L_x_1026:
[----:B------:R-:W2:Y:S01]  /*c640*/  S2UR UR6, SR_CTAID.X ;  /* 0x00000000000679c3 */ /* 0x000ea20000002500 */
[----:B------:R-:W-:-:S02]  /*c650*/  UISETP.NE.AND UP1, UPT, UR17, URZ, UPT ;  /* 0x0000003f1100728c */ /* 0x000fc4000bf25270 */
[----:B------:R-:W-:Y:S02]  /*c660*/  ULDC.64 UR4, c[0x0][0x2c8] ;  /* 0x0000b20000047ab9 */ /* 0x000fe40000000a00 */
[----:B------:R-:W-:-:S06]  /*c670*/  UISETP.NE.AND UP0, UPT, UR16, URZ, UPT ;  /* 0x0000003f1000728c */ /* 0x000fcc000bf05270 */
[----:B------:R-:W-:Y:S01]  /*c680*/  PLOP3.LUT P0, PT, PT, PT, UP0, 0x40, 0x0 ;  /* 0x000000000000781c */ /* 0x000fe20003f0e808 */
[----:B--2---:R-:W-:-:S04]  /*c690*/  ULEA UR6, UR6, 0x7f, 0x7 ;  /* 0x0000007f06067891 */ /* 0x004fc8000f8e383f */
[----:B------:R-:W-:Y:S02]  /*c6a0*/  UIMAD.WIDE.U32 UR22, UR6, UR4, URZ ;  /* 0x00000004061672a5 */ /* 0x000fe4000f8e003f */
[----:B------:R-:W-:-:S05]  /*c6b0*/  UIADD3 UR4, UR9, 0x1, -UR15 ;  /* 0x0000000109047890 */ /* 0x000fca000fffe80f */
[----:B------:R-:W-:Y:S02]  /*c6c0*/  @UP1 UMOV UR7, UR23 ;  /* 0x0000001700071c82 */ /* 0x000fe40008000000 */
[----:B------:R-:W-:-:S04]  /*c6d0*/  @UP1 USHF.R.U32.HI UR6, URZ, UR5, UR7 ;  /* 0x000000053f061299 */ /* 0x000fc80008011607 */
[----:B------:R-:W-:-:S03]  /*c6e0*/  UIADD3 UR7, UR4, UR6, URZ ;  /* 0x0000000604077290 */ /* 0x000fc6000fffe03f */
        /* <DEDUP_REMOVED lines=14> */
.L_x_1045:
[----:B------:R-:W-:Y:S02]  /*c7d0*/  ULDC UR4, c[0x0][0x32c] ;  /* 0x0000cb0000047ab9 */ /* 0x000fe40000000800 */
[----:B------:R-:W-:-:S03]  /*c7e0*/  UISETP.NE.AND UP0, UPT, UR4, 0x1, UPT ;  /* 0x000000010400788c */ /* 0x000fc6000bf05270 */
[----:B------:R-:W-:Y:S02]  /*c7f0*/  ULDC.64 UR4, c[0x0][0x330] ;  /* 0x0000cc0000047ab9 */ /* 0x000fe40000000a00 */
[----:B------:R-:W-:-:S06]  /*c800*/  UIMAD.WIDE.U32 UR22, UR7, UR4, URZ ;  /* 0x00000004071672a5 */ /* 0x000fcc000f8e003f */
[----:B------:R-:W-:Y:S02]  /*c810*/  @UP0 USHF.R.U32.HI UR7, URZ, UR5, UR23 ;  /* 0x000000053f070299 */ /* 0x000fe40008011617 */
.L_x_1046:
[----:B------:R-:W-:Y:S02]  /*c820*/  ULDC UR4, c[0x0][0x32c] ;  /* 0x0000cb0000047ab9 */ /* 0x000fe40000000800 */
[----:B------:R-:W-:-:S04]  /*c830*/  UIMAD UR4, UR7, UR4, URZ ;  /* 0x00000004070472a4 */ /* 0x000fc8000f8e023f */
[----:B------:R-:W-:-:S04]  /*c840*/  UISETP.LT.AND UP0, UPT, UR6, UR4, UPT ;  /* 0x000000040600728c */ /* 0x000fc8000bf01270 */
[----:B------:R-:W-:-:S04]  /*c850*/  USEL UR6, UR6, UR4, !UP0 ;  /* 0x0000000406067287 */ /* 0x000fc8000c000000 */
.L_x_1044:
[----:B------:R-:W-:-:S04]  /*c860*/  UIADD3 UR6, UR6, 0x2f, URZ ;  /* 0x0000002f06067890 */ /* 0x000fc8000fffe03f */
        /* <DEDUP_REMOVED lines=8> */
[----:B------:R-:W-:Y:S01]  /*c8f0*/  IMAD.MOV.U32 R132, RZ, RZ, R136 ;  /* 0x000000ffff847224 */ /* 0x000fe200078e0088 */
[----:B------:R-:W-:Y:S01]  /*c900*/  MOV R139, R3 ;  /* 0x00000003008b7202 */ /* 0x000fe20000000f00 */
[----:B-1----:R-:W-:Y:S01]  /*c910*/  IMAD.MOV.U32 R2, RZ, RZ, R137 ;  /* 0x000000ffff027224 */ /* 0x002fe200078e0089 */
[----:B------:R-:W-:Y:S01]  /*c920*/  MOV R138, R135 ;  /* 0x00000087008a7202 */ /* 0x000fe20000000f00 */
[----:B------:R-:W-:Y:S02]  /*c930*/  UMOV UR23, UR13 ;  /* 0x0000000d00177c82 */ /* 0x000fe40008000000 */
[----:B------:R-:W-:Y:S02]  /*c940*/  ULDC.64 UR6, c[0x0][0x208] ;  /* 0x0000820000067ab9 */ /* 0x000fe40000000a00 */
[----:B------:R-:W-:Y:S02]  /*c950*/  ULDC.64 UR4, c[0x0][0x1e0] ;  /* 0x0000780000047ab9 */ /* 0x000fe40000000a00 */
.L_x_1048:
[----:B--2---:R-:W2:Y:S01]  /*c960*/  LDL.64 R14, [R1+0x20] ;  /* 0x00002000010e7983 */ /* 0x004ea20000100a00 */
[----:B------:R-:W-:Y:S04]  /*c970*/  DEPBAR.LE SB0, 0x0 ;  /* 0x000080000000791a */ /* 0x000fe80000000000 */
[----:B------:R-:W-:Y:S01]  /*c980*/  UISETP.GT.AND UP0, UPT, UR8, UR23, UPT ;  /* 0x000000170800728c */ /* 0x000fe2000bf04270 */
[----:B------:R-:W4:Y:S06]  /*c990*/  LDL.64 R12, [R1+0x40] ;  /* 0x00004000010c7983 */ /* 0x000f2c0000100a00 */
[----:B------:R-:W-:Y:S01]  /*c9a0*/  BAR.SYNC.DEFER_BLOCKING 0x0 ;  /* 0x0000000000007b1d */ /* 0x000fe20000010000 */
[----:B------:R-:W-:Y:S03]  /*c9b0*/  PLOP3.LUT P0, PT, PT, PT, UP0, 0x80, 0x0 ;  /* 0x000000000000781c */ /* 0x000fe60003f0f008 */
[----:B------:R-:W-:Y:S02]  /*c9c0*/  @!UP0 USHF.R.S32.HI UR13, URZ, 0x1f, UR23 ;  /* 0x0000001f3f0d8899 */ /* 0x000fe40008011417 */
[----:B------:R-:W-:Y:S02]  /*c9d0*/  @!UP0 UIMAD.WIDE.U32 UR24, UR23, UR6, URZ ;  /* 0x00000006171882a5 */ /* 0x000fe4000f8e003f */
[----:B------:R-:W-:Y:S04]  /*c9e0*/  @!UP0 UIMAD UR13, UR13, UR6, URZ ;  /* 0x000000060d0d82a4 */ /* 0x000fe8000f8e023f */
[----:B------:R-:W-:Y:S01]  /*c9f0*/  @!UP0 UIMAD UR13, UR23, UR7, UR13 ;  /* 0x00000007170d82a4 */ /* 0x000fe2000f8e020d */
[----:B---3--:R-:W-:Y:S03]  /*ca00*/  MOV R0, UR24 ;  /* 0x0000001800007c02 */ /* 0x008fe60008000f00 */
[----:B------:R-:W-:Y:S04]  /*ca10*/  @!UP0 UIADD3 UR13, UR25, UR13, URZ ;  /* 0x0000000d190d8290 */ /* 0x000fe8000fffe03f */
[----:B------:R-:W-:Y:S02]  /*ca20*/  @!UP0 UIMAD UR13, UR13, 0x30, URZ ;  /* 0x000000300d0d88a4 */ /* 0x000fe4000f8e023f */
[----:B------:R-:W-:Y:S01]  /*ca30*/  UISETP.GT.AND UP0, UPT, UR23, UR8, UPT ;  /* 0x000000081700728c */ /* 0x000fe2000bf04270 */
[----:B-----5:R-:W-:Y:S08]  /*ca40*/  LDSM.16.M88.4 R48, [R231+0x8080] ;  /* 0x00808000e730783b */ /* 0x020ff00000000200 */
[----:B------:R-:W1:Y:S02]  /*ca50*/  LDSM.16.M88.4 R16, [R224+0x5080] ;  /* 0x00508000e010783b */ /* 0x000e640000000200 */
[----:B------:R-:W-:Y:S06]  /*ca60*/  @UP0 USHF.L.U64.HI UR25, UR4, 0x5, UR5 ;  /* 0x0000000504190899 */ /* 0x000fec0008010205 */
[----:B------:R-:W3:Y:S08]  /*ca70*/  LDSM.16.M88.4 R44, [R231+0xa080] ;  /* 0x00a08000e72c783b */ /* 0x000ef00000000200 */
[----:B------:R-:W2:Y:S08]  /*ca80*/  LDSM.16.M88.4 R32, [R224+0x5880] ;  /* 0x00588000e020783b */ /* 0x000eb00000000200 */
[----:B------:R-:W2:Y:S08]  /*ca90*/  LDSM.16.M88.4 R140, [R224+0x6080] ;  /* 0x00608000e08c783b */ /* 0x000eb00000000200 */
[----:B------:R-:W-:Y:S01]  /*caa0*/  LDSM.16.M88.4 R192, [R233+0x8080] ;  /* 0x00808000e9c0783b */ /* 0x000fe20000000200 */
[-C--:B-1----:R-:W-:Y:S07]  /*cab0*/  HMMA.16816.F32 R4, R48, R16.reuse, RZ ;  /* 0x000000103004723c */ /* 0x082fee00000018ff */
[----:B------:R-:W1:Y:S01]  /*cac0*/  LDSM.16.M88.4 R196, [R235] ;  /* 0x00000000ebc4783b */ /* 0x000e620000000200 */
[C---:B---3--:R-:W-:Y:S07]  /*cad0*/  HMMA.16816.F32 R8, R44.reuse, R16, RZ ;  /* 0x000000102c08723c */ /* 0x048fee00000018ff */
[----:B------:R-:W3:Y:S08]  /*cae0*/  LDSM.16.M88.4 R200, [R233+0xa080] ;  /* 0x00a08000e9c8783b */ /* 0x000ef00000000200 */
[----:B------:R-:W1:Y:S08]  /*caf0*/  LDSM.16.M88.4 R204, [R241] ;  /* 0x00000000f1cc783b */ /* 0x000e700000000200 */
[----:B------:R-:W1:Y:S01]  /*cb00*/  LDSM.16.M88.4 R208, [R240] ;  /* 0x00000000f0d0783b */ /* 0x000e620000000200 */
[----:B--2---:R-:W-:Y:S02]  /*cb10*/  @!P0 MOV R21, R15 ;  /* 0x0000000f00158202 */ /* 0x004fe40000000f00 */
[----:B----4-:R-:W-:Y:S02]  /*cb20*/  @!P0 MOV R20, R12 ;  /* 0x0000000c00148202 */ /* 0x010fe40000000f00 */
[-C--:B------:R-:W-:Y:S03]  /*cb30*/  HMMA.16816.F32 R12, R44, R18.reuse, RZ ;  /* 0x000000122c0c723c */ /* 0x080fe600000018ff */
[----:B------:R-:W-:Y:S05]  /*cb40*/  @!P0 IMAD.WIDE.U32 R20, R0, 0x30, R20 ;  /* 0x0000003000148825 */ /* 0x000fea00078e0014 */
[C---:B------:R-:W-:Y:S04]  /*cb50*/  HMMA.16816.F32 R16, R48.reuse, R18, RZ ;  /* 0x000000123010723c */ /* 0x040fe800000018ff */
[----:B------:R-:W-:Y:S01]  /*cb60*/  @!P0 IADD3 R3, R21, UR13, RZ ;  /* 0x0000000d15038c10 */ /* 0x000fe2000fffe0ff */
[----:B------:R-:W-:Y:S01]  /*cb70*/  UIADD3 UR13, UR23, -0x1, URZ ;  /* 0xffffffff170d7890 */ /* 0x000fe2000fffe03f */
[C---:B------:R-:W-:Y:S02]  /*cb80*/  @!P0 SHF.L.U32 R0, R20.reuse, 0x1, RZ ;  /* 0x0000000114008819 */ /* 0x040fe400000006ff */
[----:B------:R-:W-:Y:S01]  /*cb90*/  @!P0 SHF.L.U64.HI R3, R20, 0x1, R3 ;  /* 0x0000000114038819 */ /* 0x000fe20000010203 */
[----:B------:R-:W-:Y:S01]  /*cba0*/  @UP0 UIMAD.WIDE.U32 UR26, UR13, UR4, URZ ;  /* 0x000000040d1a02a5 */ /* 0x000fe2000f8e003f */
[-C--:B------:R-:W-:Y:S01]  /*cbb0*/  HMMA.16816.F32 R20, R48, R32.reuse, RZ ;  /* 0x000000203014723c */ /* 0x080fe200000018ff */
[----:B------:R-:W-:Y:S01]  /*cbc0*/  @UP0 USHF.R.S32.HI UR24, URZ, 0x1f, UR13 ;  /* 0x0000001f3f180899 */ /* 0x000fe2000801140d */
[C---:B------:R-:W-:Y:S02]  /*cbd0*/  @!P0 IADD3 R28, P1, R0.reuse, c[0x0][0x1f8], RZ ;  /* 0x00007e00001c8a10 */ /* 0x040fe40007f3e0ff */
[----:B------:R-:W-:Y:S01]  /*cbe0*/  @!P0 IADD3 R0, P6, R0, 0x80, RZ ;  /* 0x0000008000008810 */ /* 0x000fe20007fde0ff */
[----:B------:R-:W-:Y:S01]  /*cbf0*/  @UP0 UIMAD UR24, UR24, UR4, URZ ;  /* 0x00000004181802a4 */ /* 0x000fe2000f8e023f */
[----:B------:R-:W-:Y:S02]  /*cc00*/  @!P0 IADD3.X R29, R3, c[0x0][0x1fc], RZ, P1, !PT ;  /* 0x00007f00031d8a10 */ /* 0x000fe40000ffe4ff */
[C---:B------:R-:W-:Y:S01]  /*cc10*/  HMMA.16816.F32 R24, R44.reuse, R32, RZ ;  /* 0x000000202c18723c */ /* 0x040fe200000018ff */
[----:B------:R-:W-:Y:S02]  /*cc20*/  @UP0 UIMAD UR24, UR13, UR5, UR24 ;  /* 0x000000050d1802a4 */ /* 0x000fe4000f8e0218 */
[----:B------:R-:W-:Y:S01]  /*cc30*/  @!PT LDS RZ, [RZ] ;  /* 0x00000000fffff984 */ /* 0x000fe20000000800 */
[----:B------:R-:W-:Y:S01]  /*cc40*/  @!PT LDS RZ, [RZ] ;  /* 0x00000000fffff984 */ /* 0x000fe20000000800 */
[----:B------:R-:W-:Y:S01]  /*cc50*/  @!PT LDS RZ, [RZ] ;  /* 0x00000000fffff984 */ /* 0x000fe20000000800 */
[----:B------:R2:W-:Y:S01]  /*cc60*/  @!P0 LDGSTS.E.BYPASS.LTC128B.128 [R243+0x2080], [R28.64], !P4 ;  /* 0x020800001cf38fae */ /* 0x0005e2000e101d54 */
[----:B------:R-:W-:Y:S01]  /*cc70*/  @!P0 IADD3 R40, P5, R0, c[0x0][0x1f8], RZ ;  /* 0x00007e0000288a10 */ /* 0x000fe20007fbe0ff */
[----:B------:R-:W-:Y:S01]  /*cc80*/  @UP0 UIADD3 UR24, UR27, UR24, URZ ;  /* 0x000000181b180290 */ /* 0x000fe2000fffe03f */
[----:B------:R-:W-:Y:S02]  /*cc90*/  @!P0 IADD3 R36, P2, R28, UR12, RZ ;  /* 0x0000000c1c248c10 */ /* 0x000fe4000ff5e0ff */
[----:B------:R-:W-:Y:S01]  /*cca0*/  @!P0 IADD3.X R41, RZ, c[0x0][0x1fc], R3, P5, P6 ;  /* 0x00007f00ff298a10 */ /* 0x000fe20002fec403 */
[----:B------:R-:W-:Y:S03]  /*ccb0*/  @UP0 UIMAD UR24, UR24, 0x30, URZ ;  /* 0x00000030181808a4 */ /* 0x000fe6000f8e023f */
[----:B------:R-:W-:Y:S01]  /*ccc0*/  @!P0 IADD3.X R37, R29, UR11, RZ, P2, !PT ;  /* 0x0000000b1d258c10 */ /* 0x000fe200097fe4ff */
[----:B------:R4:W-:Y:S01]  /*ccd0*/  @!P0 LDGSTS.E.BYPASS.LTC128B.128 [R243+0x3880], [R40.64], !P3 ;  /* 0x0388000028f38fae */ /* 0x0009e2000d901d54 */
[----:B------:R-:W-:Y:S04]  /*cce0*/  @!P0 IADD3 R38, P1, R36, UR12, RZ ;  /* 0x0000000c24268c10 */ /* 0x000fe8000ff3e0ff */
[----:B------:R-:W-:Y:S03]  /*ccf0*/  @!P0 IADD3.X R39, R37, UR11, RZ, P1, !PT ;  /* 0x0000000b25278c10 */ /* 0x000fe60008ffe4ff */
[----:B------:R1:W-:Y:S08]  /*cd00*/  @!P0 LDGSTS.E.BYPASS.LTC128B.128 [R243+0x2880], [R36.64], !P4 ;  /* 0x0288000024f38fae */ /* 0x0003f0000e101d54 */
[----:B------:R1:W-:Y:S01]  /*cd10*/  @!P0 LDGSTS.E.BYPASS.LTC128B.128 [R243+0x4080], [R36.64+0x80], !P3 ;  /* 0x0408008024f38fae */ /* 0x0003e2000d901d54 */
[-C--:B--2---:R-:W-:Y:S07]  /*cd20*/  HMMA.16816.F32 R28, R44, R34.reuse, RZ ;  /* 0x000000222c1c723c */ /* 0x084fee00000018ff */
[----:B------:R1:W-:Y:S01]  /*cd30*/  @!P0 LDGSTS.E.BYPASS.LTC128B.128 [R243+0x3080], [R38.64], !P4 ;  /* 0x0308000026f38fae */ /* 0x0003e2000e101d54 */
[C---:B------:R-:W-:Y:S07]  /*cd40*/  HMMA.16816.F32 R32, R48.reuse, R34, RZ ;  /* 0x000000223020723c */ /* 0x040fee00000018ff */
[----:B------:R1:W-:Y:S01]  /*cd50*/  @!P0 LDGSTS.E.BYPASS.LTC128B.128 [R243+0x4880], [R38.64+0x80], !P3 ;  /* 0x0488008026f38fae */ /* 0x0003e2000d901d54 */
[----:B------:R-:W-:Y:S07]  /*cd60*/  PLOP3.LUT P0, PT, PT, PT, UP0, 0x80, 0x0 ;  /* 0x000000000000781c */ /* 0x000fee0003f0f008 */
[----:B------:R-:W-:Y:S08]  /*cd70*/  LDSM.16.M88.4 R212, [R232+0x8080] ;  /* 0x00808000e8d4783b */ /* 0x000ff00000000200 */
[----:B------:R-:W0:Y:S08]  /*cd80*/  LDGDEPBAR ;  /* 0x00000000000079af */ /* 0x000e300000000000 */
[----:B------:R-:W2:Y:S01]  /*cd90*/  LDSM.16.M88.4 R216, [R230+0x5080] ;  /* 0x00508000e6d8783b */ /* 0x000ea20000000200 */
[-C--:B-1----:R-:W-:Y:S07]  /*cda0*/  HMMA.16816.F32 R36, R48, R140.reuse, RZ ;  /* 0x0000008c3024723c */ /* 0x082fee00000018ff */
[----:B------:R-:W1:Y:S01]  /*cdb0*/  LDSM.16.M88.4 R220, [R232+0xa080] ;  /* 0x00a08000e8dc783b */ /* 0x000e620000000200 */
[C---:B----4-:R-:W-:Y:S08]  /*cdc0*/  HMMA.16816.F32 R40, R44.reuse, R140, RZ ;  /* 0x0000008c2c28723c */ /* 0x050ff000000018ff */
[-C--:B------:R-:W-:Y:S08]  /*cdd0*/  HMMA.16816.F32 R44, R44, R142.reuse, RZ ;  /* 0x0000008e2c2c723c */ /* 0x080ff000000018ff */
[----:B------:R-:W-:Y:S01]  /*cde0*/  HMMA.16816.F32 R48, R48, R142, RZ ;  /* 0x0000008e3030723c */ /* 0x000fe200000018ff */
[----:B------:R-:W4:Y:S07]  /*cdf0*/  LDSM.16.M88.4 R140, [R230+0x5880] ;  /* 0x00588000e68c783b */ /* 0x000f2e0000000200 */
[-C--:B------:R-:W-:Y:S08]  /*ce00*/  HMMA.16816.F32 R4, R192, R196.reuse, R4 ;  /* 0x000000c4c004723c */ /* 0x080ff00000001804 */
[C---:B---3--:R-:W-:Y:S08]  /*ce10*/  HMMA.16816.F32 R8, R200.reuse, R196, R8 ;  /* 0x000000c4c808723c */ /* 0x048ff00000001808 */
[-C--:B------:R-:W-:Y:S08]  /*ce20*/  HMMA.16816.F32 R12, R200, R198.reuse, R12 ;  /* 0x000000c6c80c723c */ /* 0x080ff0000000180c */
[C---:B------:R-:W-:Y:S01]  /*ce30*/  HMMA.16816.F32 R16, R192.reuse, R198, R16 ;  /* 0x000000c6c010723c */ /* 0x040fe20000001810 */
[----:B------:R-:W3:Y:S07]  /*ce40*/  LDSM.16.M88.4 R196, [R230+0x6080] ;  /* 0x00608000e6c4783b */ /* 0x000eee0000000200 */
        /* <DEDUP_REMOVED lines=10> */
[----:B------:R-:W3:Y:S07]  /*cef0*/  LDSM.16.M88.4 R192, [R234+0x8080] ;  /* 0x00808000eac0783b */ /* 0x000eee0000000200 */
[-C--:B--2---:R-:W-:Y:S01]  /*cf00*/  HMMA.16816.F32 R4, R212, R216.reuse, R4 ;  /* 0x000000d8d404723c */ /* 0x084fe20000001804 */
[----:B------:R-:W2:Y:S07]  /*cf10*/  LDSM.16.M88.4 R208, [R229+0x800] ;  /* 0x00080000e5d0783b */ /* 0x000eae0000000200 */
[C---:B-1----:R-:W-:Y:S08]  /*cf20*/  HMMA.16816.F32 R8, R220.reuse, R216, R8 ;  /* 0x000000d8dc08723c */ /* 0x042ff00000001808 */
        /* <DEDUP_REMOVED lines=8> */
[-C--:B---3--:R-:W-:Y:S08]  /*cfb0*/  HMMA.16816.F32 R36, R212, R196.reuse, R36 ;  /* 0x000000c4d424723c */ /* 0x088ff00000001824 */
[C---:B------:R-:W-:Y:S08]  /*cfc0*/  HMMA.16816.F32 R40, R220.reuse, R196, R40 ;  /* 0x000000c4dc28723c */ /* 0x040ff00000001828 */
[-C--:B------:R-:W-:Y:S01]  /*cfd0*/  HMMA.16816.F32 R44, R220, R198.reuse, R44 ;  /* 0x000000c6dc2c723c */ /* 0x080fe2000000182c */
[----:B------:R-:W-:Y:S07]  /*cfe0*/  LDSM.16.M88.4 R220, [R238] ;  /* 0x00000000eedc783b */ /* 0x000fee0000000200 */
[----:B------:R-:W-:Y:S01]  /*cff0*/  HMMA.16816.F32 R48, R212, R198, R48 ;  /* 0x000000c6d430723c */ /* 0x000fe20000001830 */
[----:B------:R-:W3:Y:S07]  /*d000*/  LDSM.16.M88.4 R196, [R224+0x6880] ;  /* 0x00688000e0c4783b */ /* 0x000eee0000000200 */
[-C--:B------:R-:W-:Y:S01]  /*d010*/  HMMA.16816.F32 R4, R192, R200.reuse, R4 ;  /* 0x000000c8c004723c */ /* 0x080fe20000001804 */
[----:B------:R-:W4:Y:S07]  /*d020*/  LDSM.16.M88.4 R212, [R231+0xe080] ;  /* 0x00e08000e7d4783b */ /* 0x000f2e0000000200 */
[C---:B------:R-:W-:Y:S08]  /*d030*/  HMMA.16816.F32 R8, R204.reuse, R200, R8 ;  /* 0x000000c8cc08723c */ /* 0x040ff00000001808 */
[-C--:B------:R-:W-:Y:S08]  /*d040*/  HMMA.16816.F32 R12, R204, R202.reuse, R12 ;  /* 0x000000cacc0c723c */ /* 0x080ff0000000180c */
[C---:B------:R-:W-:Y:S01]  /*d050*/  HMMA.16816.F32 R16, R192.reuse, R202, R16 ;  /* 0x000000cac010723c */ /* 0x040fe20000001810 */
[----:B------:R-:W3:Y:S07]  /*d060*/  LDSM.16.M88.4 R200, [R224+0x7080] ;  /* 0x00708000e0c8783b */ /* 0x000eee0000000200 */
[-C--:B--2---:R-:W-:Y:S08]  /*d070*/  HMMA.16816.F32 R20, R192, R208.reuse, R20 ;  /* 0x000000d0c014723c */ /* 0x084ff00000001814 */
        /* <DEDUP_REMOVED lines=9> */
[----:B------:R-:W2:Y:S07]  /*d110*/  LDSM.16.M88.4 R192, [R233+0xc080] ;  /* 0x00c08000e9c0783b */ /* 0x000eae0000000200 */
[-C--:B---3--:R-:W-:Y:S01]  /*d120*/  HMMA.16816.F32 R4, R140, R196.reuse, R4 ;  /* 0x000000c48c04723c */ /* 0x088fe20000001804 */
[----:B------:R-:W3:Y:S07]  /*d130*/  LDSM.16.M88.4 R216, [R233+0xe080] ;  /* 0x00e08000e9d8783b */ /* 0x000eee0000000200 */
        /* <DEDUP_REMOVED lines=33> */
[C---:B--2---:R-:W-:Y:S08]  /*d350*/  HMMA.16816.F32 R8, R204.reuse, R200, R8 ;  /* 0x000000c8cc08723c */ /* 0x044ff00000001808 */
[-C--:B------:R-:W-:Y:S08]  /*d360*/  HMMA.16816.F32 R12, R204, R202.reuse, R12 ;  /* 0x000000cacc0c723c */ /* 0x080ff0000000180c */
[C---:B------:R-:W-:Y:S08]  /*d370*/  HMMA.16816.F32 R16, R140.reuse, R202, R16 ;  /* 0x000000ca8c10723c */ /* 0x040ff00000001810 */
[-C--:B---3--:R-:W-:Y:S08]  /*d380*/  HMMA.16816.F32 R20, R140, R208.reuse, R20 ;  /* 0x000000d08c14723c */ /* 0x088ff00000001814 */
        /* <DEDUP_REMOVED lines=66> */
[----:B------:R2:W3:Y:S01]  /*d7b0*/  MUFU.TANH R205, R21 ;  /* 0x0000001500cd7308 */ /* 0x0004e20000002400 */
[----:B------:R-:W-:Y:S01]  /*d7c0*/  FMUL.FTZ R28, R28, c[0x0][0x320] ;  /* 0x0000c8001c1c7a20 */ /* 0x000fe20000410000 */
[C---:B------:R-:W-:Y:S04]  /*d7d0*/  HMMA.16816.F32 R40, R192.reuse, R8, R40 ;  /* 0x00000008c028723c */ /* 0x040fe80000001828 */
        /* <DEDUP_REMOVED lines=12> */
[----:B--2---:R-:W2:Y:S01]  /*d8a0*/  LDL.64 R20, [R1+0x38] ;  /* 0x0000380001147983 */ /* 0x004ea20000100a00 */
[----:B------:R-:W-:Y:S01]  /*d8b0*/  FMUL.FTZ R38, R38, c[0x0][0x320] ;  /* 0x0000c80026267a20 */ /* 0x000fe20000410000 */
[----:B---3--:R-:W-:Y:S01]  /*d8c0*/  FMNMX.FTZ R137, R205, R137, !PT ;  /* 0x00000089cd897209 */ /* 0x008fe20007810000 */
[----:B------:R-:W-:Y:S03]  /*d8d0*/  FMUL.FTZ R39, R39, c[0x0][0x320] ;  /* 0x0000c80027277a20 */ /* 0x000fe60000410000 */
        /* <DEDUP_REMOVED lines=9> */
[----:B-1----:R-:W2:Y:S01]  /*d970*/  LDL.64 R22, [R1+0x30] ;  /* 0x0000300001167983 */ /* 0x002ea20000100a00 */
[----:B------:R-:W-:Y:S02]  /*d980*/  FMUL.FTZ R49, R49, c[0x0][0x320] ;  /* 0x0000c80031317a20 */ /* 0x000fe40000410000 */
[----:B------:R-:W-:Y:S02]  /*d990*/  FMUL.FTZ R50, R50, c[0x0][0x320] ;  /* 0x0000c80032327a20 */ /* 0x000fe40000410000 */
[----:B------:R-:W-:Y:S01]  /*d9a0*/  FMUL.FTZ R51, R51, c[0x0][0x320] ;  /* 0x0000c80033337a20 */ /* 0x000fe20000410000 */
[----:B------:R-:W1:Y:S01]  /*d9b0*/  MUFU.TANH R204, R33 ;  /* 0x0000002100cc7308 */ /* 0x000e620000002400 */
[----:B------:R-:W-:Y:S02]  /*d9c0*/  FMUL.FTZ R42, R42, c[0x0][0x320] ;  /* 0x0000c8002a2a7a20 */ /* 0x000fe40000410000 */
[----:B------:R-:W-:Y:S01]  /*d9d0*/  FMUL.FTZ R43, R43, c[0x0][0x320] ;  /* 0x0000c8002b2b7a20 */ /* 0x000fe20000410000 */
[----:B---3--:R-:W-:Y:S01]  /*d9e0*/  FMNMX.FTZ R137, R203, R137, !PT ;  /* 0x00000089cb897209 */ /* 0x008fe20007810000 */
[----:B------:R-:W-:Y:S02]  /*d9f0*/  FMUL.FTZ R46, R46, c[0x0][0x320] ;  /* 0x0000c8002e2e7a20 */ /* 0x000fe40000410000 */
[----:B------:R-:W-:Y:S02]  /*da00*/  FMUL.FTZ R34, R34, c[0x0][0x320] ;  /* 0x0000c80022227a20 */ /* 0x000fe40000410000 */
[----:B------:R-:W-:Y:S01]  /*da10*/  FMUL.FTZ R30, R30, c[0x0][0x320] ;  /* 0x0000c8001e1e7a20 */ /* 0x000fe20000410000 */
[----:B------:R-:W3:Y:S01]  /*da20*/  MUFU.TANH R220, R25 ;  /* 0x0000001900dc7308 */ /* 0x000ee20000002400 */
[----:B------:R-:W-:Y:S01]  /*da30*/  FMUL.FTZ R31, R31, c[0x0][0x320] ;  /* 0x0000c8001f1f7a20 */ /* 0x000fe20000410000 */
[----:B----4-:R-:W-:Y:S08]  /*da40*/  FMNMX.FTZ R0, R221, R0, !PT ;  /* 0x00000000dd007209 */ /* 0x010ff00007810000 */
[----:B------:R-:W4:Y:S01]  /*da50*/  MUFU.TANH R211, R36 ;  /* 0x0000002400d37308 */ /* 0x000f220000002400 */
[----:B-1----:R-:W-:Y:S09]  /*da60*/  FMNMX.FTZ R137, R204, R137, !PT ;  /* 0x00000089cc897209 */ /* 0x002ff20007810000 */
[----:B------:R-:W1:Y:S01]  /*da70*/  MUFU.TANH R222, R28 ;  /* 0x0000001c00de7308 */ /* 0x000e620000002400 */
[----:B---3--:R-:W-:Y:S09]  /*da80*/  FMNMX.FTZ R0, R220, R0, !PT ;  /* 0x00000000dc007209 */ /* 0x008ff20007810000 */
[----:B------:R-:W3:Y:S01]  /*da90*/  MUFU.TANH R248, R37 ;  /* 0x0000002500f87308 */ /* 0x000ee20000002400 */
[----:B----4-:R-:W-:Y:S09]  /*daa0*/  FMNMX.FTZ R137, R211, R137, !PT ;  /* 0x00000089d3897209 */ /* 0x010ff20007810000 */
        /* <DEDUP_REMOVED lines=9> */
[----:B---3--:R-:W-:Y:S05]  /*db40*/  FMNMX.FTZ R137, R217, R137, !PT ;  /* 0x00000089d9897209 */ /* 0x008fea0007810000 */
[----:B------:R-:W3:Y:S04]  /*db50*/  SHFL.BFLY PT, R4, R137, 0x2, 0x1f ;  /* 0x0c401f0089047f89 */ /* 0x000ee800000e0000 */
[----:B------:R-:W3:Y:S01]  /*db60*/  MUFU.TANH R247, R44 ;  /* 0x0000002c00f77308 */ /* 0x000ee20000002400 */
[----:B----4-:R-:W-:Y:S09]  /*db70*/  FMNMX.FTZ R0, R219, R0, !PT ;  /* 0x00000000db007209 */ /* 0x010ff20007810000 */
[----:B------:R-:W4:Y:S01]  /*db80*/  MUFU.TANH R19, R19 ;  /* 0x0000001300137308 */ /* 0x000f220000002400 */
[----:B-1----:R-:W-:Y:S09]  /*db90*/  FMNMX.FTZ R0, R246, R0, !PT ;  /* 0x00000000f6007209 */ /* 0x002ff20007810000 */
[----:B------:R-:W1:Y:S01]  /*dba0*/  MUFU.TANH R244, R45 ;  /* 0x0000002d00f47308 */ /* 0x000e620000002400 */
[----:B---3--:R-:W-:Y:S02]  /*dbb0*/  FMNMX.FTZ R137, R137, R4, !PT ;  /* 0x0000000489897209 */ /* 0x008fe40007810000 */
[----:B------:R-:W-:Y:S02]  /*dbc0*/  FMNMX.FTZ R0, R247, R0, !PT ;  /* 0x00000000f7007209 */ /* 0x000fe40007810000 */
[----:B------:R-:W-:Y:S01]  /*dbd0*/  FMNMX.FTZ R4, R201, R139, !PT ;  /* 0x0000008bc9047209 */ /* 0x000fe20007810000 */
[----:B------:R-:W3:Y:S04]  /*dbe0*/  SHFL.BFLY PT, R6, R137, 0x1, 0x1f ;  /* 0x0c201f0089067f89 */ /* 0x000ee800000e0000 */
[----:B------:R-:W3:Y:S01]  /*dbf0*/  MUFU.TANH R207, R34 ;  /* 0x0000002200cf7308 */ /* 0x000ee20000002400 */
[----:B------:R-:W-:Y:S02]  /*dc00*/  FMNMX.FTZ R4, R202, R4, !PT ;  /* 0x00000004ca047209 */ /* 0x000fe40007810000 */
[----:B----4-:R-:W-:Y:S04]  /*dc10*/  FMNMX.FTZ R3, R19, R3, !PT ;  /* 0x0000000313037209 */ /* 0x010fe80007810000 */
[----:B------:R-:W-:Y:S03]  /*dc20*/  FMNMX.FTZ R3, R214, R3, !PT ;  /* 0x00000003d6037209 */ /* 0x000fe60007810000 */
[----:B------:R-:W4:Y:S01]  /*dc30*/  MUFU.TANH R208, R35 ;  /* 0x0000002300d07308 */ /* 0x000f220000002400 */
[----:B------:R-:W-:Y:S02]  /*dc40*/  FMNMX.FTZ R3, R209, R3, !PT ;  /* 0x00000003d1037209 */ /* 0x000fe40007810000 */
[----:B-1----:R-:W-:Y:S05]  /*dc50*/  FMNMX.FTZ R0, R244, R0, !PT ;  /* 0x00000000f4007209 */ /* 0x002fea0007810000 */
[----:B------:R-:W1:Y:S02]  /*dc60*/  SHFL.BFLY PT, R135, R0, 0x2, 0x1f ;  /* 0x0c401f0000877f89 */ /* 0x000e6400000e0000 */
[----:B------:R-:W1:Y:S01]  /*dc70*/  MUFU.TANH R245, R38 ;  /* 0x0000002600f57308 */ /* 0x000e620000002400 */
[----:B---3--:R-:W-:Y:S02]  /*dc80*/  FMNMX.FTZ R137, R137, R6, !PT ;  /* 0x0000000689897209 */ /* 0x008fe40007810000 */
[----:B------:R-:W-:Y:S03]  /*dc90*/  FMNMX.FTZ R3, R207, R3, !PT ;  /* 0x00000003cf037209 */ /* 0x000fe60007810000 */
[----:B------:R-:W-:Y:S04]  /*dca0*/  FMUL.FTZ R142, R137, c[0x0][0x2d0] ;  /* 0x0000b400898e7a20 */ /* 0x000fe80000410000 */
[----:B------:R-:W3:Y:S01]  /*dcb0*/  MUFU.TANH R33, R39 ;  /* 0x0000002700217308 */ /* 0x000ee20000002400 */
[----:B----4-:R-:W-:Y:S09]  /*dcc0*/  FMNMX.FTZ R3, R208, R3, !PT ;  /* 0x00000003d0037209 */ /* 0x010ff20007810000 */
[----:B------:R-:W4:Y:S01]  /*dcd0*/  MUFU.TANH R14, R14 ;  /* 0x0000000e000e7308 */ /* 0x000f220000002400 */
[----:B-1----:R-:W-:Y:S02]  /*dce0*/  FMNMX.FTZ R135, R0, R135, !PT ;  /* 0x0000008700877209 */ /* 0x002fe40007810000 */
[----:B------:R-:W-:Y:S07]  /*dcf0*/  FMNMX.FTZ R3, R245, R3, !PT ;  /* 0x00000003f5037209 */ /* 0x000fee0007810000 */
        /* <DEDUP_REMOVED lines=9> */
[----:B----4-:R-:W-:Y:S05]  /*dd90*/  FMNMX.FTZ R3, R218, R3, !PT ;  /* 0x00000003da037209 */ /* 0x010fea0007810000 */
[----:B------:R-:W4:Y:S04]  /*dda0*/  SHFL.BFLY PT, R5, R3, 0x2, 0x1f ;  /* 0x0c401f0003057f89 */ /* 0x000f2800000e0000 */
[----:B------:R-:W4:Y:S01]  /*ddb0*/  MUFU.TANH R195, R30 ;  /* 0x0000001e00c37308 */ /* 0x000f220000002400 */
[----:B-1----:R-:W-:Y:S01]  /*ddc0*/  FMNMX.FTZ R4, R194, R0, !PT ;  /* 0x00000000c2047209 */ /* 0x002fe20007810000 */
[----:B------:R-:W-:Y:S08]  /*ddd0*/  FMUL.FTZ R0, R47, c[0x0][0x320] ;  /* 0x0000c8002f007a20 */ /* 0x000ff00000410000 */
[----:B------:R1:W-:Y:S01]  /*dde0*/  MUFU.TANH R141, R0 ;  /* 0x00000000008d7308 */ /* 0x0003e20000002400 */
[----:B---3--:R-:W-:Y:S09]  /*ddf0*/  FMNMX.FTZ R4, R193, R4, !PT ;  /* 0x00000004c1047209 */ /* 0x008ff20007810000 */
[----:B------:R-:W3:Y:S01]  /*de00*/  MUFU.TANH R215, R31 ;  /* 0x0000001f00d77308 */ /* 0x000ee20000002400 */
[----:B----4-:R-:W-:Y:S02]  /*de10*/  FMNMX.FTZ R3, R3, R5, !PT ;  /* 0x0000000503037209 */ /* 0x010fe40007810000 */
[----:B------:R-:W-:Y:S01]  /*de20*/  FMNMX.FTZ R4, R195, R4, !PT ;  /* 0x00000004c3047209 */ /* 0x000fe20007810000 */
[----:B------:R-:W4:Y:S06]  /*de30*/  SHFL.BFLY PT, R5, R135, 0x1, 0x1f ;  /* 0x0c201f0087057f89 */ /* 0x000f2c00000e0000 */
[----:B------:R-:W4:Y:S01]  /*de40*/  MUFU.TANH R32, R42 ;  /* 0x0000002a00207308 */ /* 0x000f220000002400 */
[----:B-1----:R-:W-:Y:S01]  /*de50*/  FADD.FTZ R0, -R137, R2 ;  /* 0x0000000289007221 */ /* 0x002fe20000010100 */
[----:B------:R-:W1:Y:S03]  /*de60*/  SHFL.BFLY PT, R136, R3, 0x1, 0x1f ;  /* 0x0c201f0003887f89 */ /* 0x000e6600000e0000 */
[----:B------:R-:W-:Y:S05]  /*de70*/  FMUL.FTZ R0, R0, c[0x0][0x2d0] ;  /* 0x0000b40000007a20 */ /* 0x000fea0000410000 */
[----:B------:R-:W2:Y:S01]  /*de80*/  MUFU.TANH R223, R43 ;  /* 0x0000002b00df7308 */ /* 0x000ea20000002400 */
[----:B---3--:R-:W-:Y:S01]  /*de90*/  FMNMX.FTZ R2, R215, R4, !PT ;  /* 0x00000004d7027209 */ /* 0x008fe20007810000 */
[----:B------:R-:W-:Y:S08]  /*dea0*/  FFMA.FTZ R4, R196, c[0x0][0x2d0], -R142 ;  /* 0x0000b400c4047a23 */ /* 0x000ff0000001088e */
[----:B------:R3:W3:Y:S01]  /*deb0*/  MUFU.EX2 R134, R0 ;  /* 0x0000000000867308 */ /* 0x0006e20000000800 */
[----:B----4-:R-:W-:Y:S02]  /*dec0*/  FMNMX.FTZ R135, R135, R5, !PT ;  /* 0x0000000587877209 */ /* 0x010fe40007810000 */
[----:B------:R-:W-:Y:S03]  /*ded0*/  FMNMX.FTZ R2, R32, R2, !PT ;  /* 0x0000000220027209 */ /* 0x000fe60007810000 */
[----:B------:R-:W-:Y:S01]  /*dee0*/  FMUL.FTZ R192, R135, c[0x0][0x2d0] ;  /* 0x0000b40087c07a20 */ /* 0x000fe20000410000 */
[----:B-1----:R-:W-:Y:S03]  /*def0*/  FMNMX.FTZ R136, R3, R136, !PT ;  /* 0x0000008803887209 */ /* 0x002fe60007810000 */
[----:B------:R-:W1:Y:S01]  /*df00*/  MUFU.TANH R140, R46 ;  /* 0x0000002e008c7308 */ /* 0x000e620000002400 */
[----:B--2---:R-:W-:Y:S09]  /*df10*/  @P0 MOV R5, R23 ;  /* 0x0000001700050202 */ /* 0x004ff20000000f00 */
[----:B------:R-:W-:Y:S01]  /*df20*/  MUFU.EX2 R251, R4 ;  /* 0x0000000400fb7308 */ /* 0x000fe20000000800 */
[----:B---3--:R-:W-:Y:S01]  /*df30*/  FMNMX.FTZ R0, R223, R2, !PT ;  /* 0x00000002df007209 */ /* 0x008fe20007810000 */
[----:B------:R-:W-:Y:S02]  /*df40*/  FADD.FTZ R2, -R136, R132 ;  /* 0x0000008488027221 */ /* 0x000fe40000010100 */
[----:B------:R-:W-:Y:S02]  /*df50*/  FMUL.FTZ R48, R134, R188 ;  /* 0x000000bc86307220 */ /* 0x000fe40000410000 */
[----:B------:R-:W-:Y:S02]  /*df60*/  FMUL.FTZ R2, R2, c[0x0][0x2d0] ;  /* 0x0000b40002027a20 */ /* 0x000fe40000410000 */
[----:B------:R-:W-:Y:S02]  /*df70*/  FMUL.FTZ R49, R134, R189 ;  /* 0x000000bd86317220 */ /* 0x000fe40000410000 */
[----:B------:R2:W3:Y:S01]  /*df80*/  MUFU.EX2 R133, R2 ;  /* 0x0000000200857308 */ /* 0x0004e20000000800 */
[----:B-1----:R-:W-:Y:S01]  /*df90*/  FMNMX.FTZ R0, R140, R0, !PT ;  /* 0x000000008c007209 */ /* 0x002fe20007810000 */
[C---:B------:R-:W-:Y:S02]  /*dfa0*/  FMUL.FTZ R52, R134.reuse, R52 ;  /* 0x0000003486347220 */ /* 0x040fe40000410000 */
[C---:B------:R-:W-:Y:S01]  /*dfb0*/  FMUL.FTZ R53, R134.reuse, R53 ;  /* 0x0000003586357220 */ /* 0x040fe20000410000 */
[----:B------:R-:W-:Y:S01]  /*dfc0*/  FMNMX.FTZ R0, R141, R0, !PT ;  /* 0x000000008d007209 */ /* 0x000fe20007810000 */
[C---:B------:R-:W-:Y:S02]  /*dfd0*/  FMUL.FTZ R64, R134.reuse, R64 ;  /* 0x0000004086407220 */ /* 0x040fe40000410000 */
[C---:B------:R-:W-:Y:S02]  /*dfe0*/  FMUL.FTZ R65, R134.reuse, R65 ;  /* 0x0000004186417220 */ /* 0x040fe40000410000 */
[----:B------:R-:W1:Y:S01]  /*dff0*/  SHFL.BFLY PT, R3, R0, 0x2, 0x1f ;  /* 0x0c401f0000037f89 */ /* 0x000e6200000e0000 */
[C---:B------:R-:W-:Y:S02]  /*e000*/  FMUL.FTZ R68, R134.reuse, R68 ;  /* 0x0000004486447220 */ /* 0x040fe40000410000 */
[C---:B------:R-:W-:Y:S02]  /*e010*/  FMUL.FTZ R69, R134.reuse, R69 ;  /* 0x0000004586457220 */ /* 0x040fe40000410000 */
        /* <DEDUP_REMOVED lines=8> */
[C---:B---3--:R-:W-:Y:S01]  /*e0a0*/  FMUL.FTZ R34, R133.reuse, R174 ;  /* 0x000000ae85227220 */ /* 0x048fe20000410000 */
[----:B------:R-:W-:Y:S01]  /*e0b0*/  MOV R174, R242 ;  /* 0x000000f200ae7202 */ /* 0x000fe20000000f00 */
[----:B------:R2:W3:Y:S01]  /*e0c0*/  MUFU.EX2 R132, R2 ;  /* 0x0000000200847308 */ /* 0x0004e20000000800 */
[----:B-1----:R-:W-:Y:S01]  /*e0d0*/  FMNMX.FTZ R0, R0, R3, !PT ;  /* 0x0000000300007209 */ /* 0x002fe20007810000 */
        /* <DEDUP_REMOVED lines=13> */
[----:B------:R1:W-:Y:S01]  /*e1b0*/  MUFU.EX2 R210, R2 ;  /* 0x0000000200d27308 */ /* 0x0003e20000000800 */
[----:B---3--:R-:W-:Y:S02]  /*e1c0*/  FMUL.FTZ R40, R132, R180 ;  /* 0x000000b484287220 */ /* 0x008fe40000410000 */
[--C-:B------:R-:W-:Y:S02]  /*e1d0*/  FFMA.FTZ R3, R198, c[0x0][0x2d0], -R143.reuse ;  /* 0x0000b400c6037a23 */ /* 0x100fe4000001088f */
[--C-:B------:R-:W-:Y:S02]  /*e1e0*/  FFMA.FTZ R4, R19, c[0x0][0x2d0], -R143.reuse ;  /* 0x0000b40013047a23 */ /* 0x100fe4000001088f */
[----:B------:R-:W-:Y:S02]  /*e1f0*/  FMUL.FTZ R19, R133, R159 ;  /* 0x0000009f85137220 */ /* 0x000fe40000410000 */
        /* <DEDUP_REMOVED lines=10> */
[--C-:B-1----:R-:W-:Y:S02]  /*e2a0*/  FFMA.FTZ R2, R16, c[0x0][0x2d0], -R142.reuse ;  /* 0x0000b40010027a23 */ /* 0x102fe4000001088e */
[----:B------:R-:W-:Y:S02]  /*e2b0*/  FMUL.FTZ R16, R134, R156 ;  /* 0x0000009c86107220 */ /* 0x000fe40000410000 */
[C---:B------:R-:W-:Y:S01]  /*e2c0*/  FMUL.FTZ R73, R132.reuse, R73 ;  /* 0x0000004984497220 */ /* 0x040fe20000410000 */
[----:B------:R1:W-:Y:S01]  /*e2d0*/  MUFU.EX2 R250, R2 ;  /* 0x0000000200fa7308 */ /* 0x0003e20000000800 */
[C---:B------:R-:W-:Y:S02]  /*e2e0*/  FMUL.FTZ R76, R132.reuse, R76 ;  /* 0x0000004c844c7220 */ /* 0x040fe40000410000 */
[C---:B------:R-:W-:Y:S02]  /*e2f0*/  FMUL.FTZ R77, R132.reuse, R77 ;  /* 0x0000004d844d7220 */ /* 0x040fe40000410000 */
[--C-:B--2---:R-:W-:Y:S02]  /*e300*/  FFMA.FTZ R3, R197, c[0x0][0x2d0], -R143.reuse ;  /* 0x0000b400c5037a23 */ /* 0x104fe4000001088f */
[C---:B------:R-:W-:Y:S02]  /*e310*/  FMUL.FTZ R86, R133.reuse, R86 ;  /* 0x0000005685567220 */ /* 0x040fe40000410000 */
[C---:B------:R-:W-:Y:S01]  /*e320*/  FMUL.FTZ R87, R133.reuse, R87 ;  /* 0x0000005785577220 */ /* 0x040fe20000410000 */
[----:B------:R2:W-:Y:S01]  /*e330*/  MUFU.EX2 R29, R3 ;  /* 0x00000003001d7308 */ /* 0x0005e20000000800 */
[C---:B------:R-:W-:Y:S02]  /*e340*/  FMUL.FTZ R88, R132.reuse, R88 ;  /* 0x0000005884587220 */ /* 0x040fe40000410000 */
[C---:B------:R-:W-:Y:S01]  /*e350*/  FMUL.FTZ R89, R132.reuse, R89 ;  /* 0x0000005984597220 */ /* 0x040fe20000410000 */
[----:B---3--:R-:W-:Y:S01]  /*e360*/  @P0 MOV R4, R20 ;  /* 0x0000001400040202 */ /* 0x008fe20000000f00 */
[C---:B------:R-:W-:Y:S02]  /*e370*/  FMUL.FTZ R92, R132.reuse, R92 ;  /* 0x0000005c845c7220 */ /* 0x040fe40000410000 */
[----:B------:R-:W-:Y:S02]  /*e380*/  FMUL.FTZ R93, R132, R93 ;  /* 0x0000005d845d7220 */ /* 0x000fe40000410000 */
[C---:B------:R-:W-:Y:S02]  /*e390*/  FMUL.FTZ R97, R134.reuse, R97 ;  /* 0x0000006186617220 */ /* 0x040fe40000410000 */
[C---:B------:R-:W-:Y:S02]  /*e3a0*/  FMUL.FTZ R98, R133.reuse, R98 ;  /* 0x0000006285627220 */ /* 0x040fe40000410000 */
[----:B------:R-:W-:Y:S02]  /*e3b0*/  FMUL.FTZ R99, R133, R99 ;  /* 0x0000006385637220 */ /* 0x000fe40000410000 */
[----:B-1----:R-:W-:Y:S02]  /*e3c0*/  FFMA.FTZ R2, R17, c[0x0][0x2d0], -R142 ;  /* 0x0000b40011027a23 */ /* 0x002fe4000001088e */
[C---:B------:R-:W-:Y:S02]  /*e3d0*/  FMUL.FTZ R17, R134.reuse, R157 ;  /* 0x0000009d86117220 */ /* 0x040fe40000410000 */
[----:B------:R1:W3:Y:S01]  /*e3e0*/  MUFU.EX2 R213, R2 ;  /* 0x0000000200d57308 */ /* 0x0002e20000000800 */
[C---:B------:R-:W-:Y:S02]  /*e3f0*/  FMUL.FTZ R100, R134.reuse, R100 ;  /* 0x0000006486647220 */ /* 0x040fe40000410000 */
[----:B------:R-:W-:Y:S02]  /*e400*/  FMUL.FTZ R101, R134, R101 ;  /* 0x0000006586657220 */ /* 0x000fe40000410000 */
[----:B--2---:R-:W-:Y:S02]  /*e410*/  FFMA.FTZ R3, R18, c[0x0][0x2d0], -R143 ;  /* 0x0000b40012037a23 */ /* 0x004fe4000001088f */
[C---:B------:R-:W-:Y:S02]  /*e420*/  FMUL.FTZ R18, R133.reuse, R158 ;  /* 0x0000009e85127220 */ /* 0x040fe40000410000 */
[C---:B------:R-:W-:Y:S01]  /*e430*/  FMUL.FTZ R102, R133.reuse, R102 ;  /* 0x0000006685667220 */ /* 0x040fe20000410000 */
[----:B------:R2:W-:Y:S01]  /*e440*/  MUFU.EX2 R249, R3 ;  /* 0x0000000300f97308 */ /* 0x0005e20000000800 */
[C---:B------:R-:W-:Y:S02]  /*e450*/  FMUL.FTZ R103, R133.reuse, R103 ;  /* 0x0000006785677220 */ /* 0x040fe40000410000 */
[C---:B------:R-:W-:Y:S02]  /*e460*/  FMUL.FTZ R104, R132.reuse, R104 ;  /* 0x0000006884687220 */ /* 0x040fe40000410000 */
[C---:B------:R-:W-:Y:S02]  /*e470*/  FMUL.FTZ R105, R132.reuse, R105 ;  /* 0x0000006984697220 */ /* 0x040fe40000410000 */
[C---:B------:R-:W-:Y:S02]  /*e480*/  FMUL.FTZ R108, R132.reuse, R108 ;  /* 0x0000006c846c7220 */ /* 0x040fe40000410000 */
[----:B------:R-:W-:Y:S02]  /*e490*/  FMUL.FTZ R109, R132, R109 ;  /* 0x0000006d846d7220 */ /* 0x000fe40000410000 */
[C---:B------:R-:W-:Y:S02]  /*e4a0*/  FMUL.FTZ R112, R134.reuse, R112 ;  /* 0x0000007086707220 */ /* 0x040fe40000410000 */
[C---:B------:R-:W-:Y:S01]  /*e4b0*/  FMUL.FTZ R113, R134.reuse, R113 ;  /* 0x0000007186717220 */ /* 0x040fe20000410000 */
[----:B-1----:R-:W2:Y:S01]  /*e4c0*/  SHFL.BFLY PT, R2, R0, 0x1, 0x1f ;  /* 0x0c201f0000027f89 */ /* 0x002ea200000e0000 */
[----:B---3--:R-:W-:Y:S01]  /*e4d0*/  MOV R197, R213 ;  /* 0x000000d500c57202 */ /* 0x008fe20000000f00 */
[C---:B------:R-:W-:Y:S02]  /*e4e0*/  FMUL.FTZ R114, R133.reuse, R114 ;  /* 0x0000007285727220 */ /* 0x040fe40000410000 */
[C---:B------:R-:W-:Y:S02]  /*e4f0*/  FMUL.FTZ R115, R133.reuse, R115 ;  /* 0x0000007385737220 */ /* 0x040fe40000410000 */
        /* <DEDUP_REMOVED lines=8> */
[----:B------:R-:W-:Y:S01]  /*e580*/  FMUL.FTZ R128, R134, R128 ;  /* 0x0000008086807220 */ /* 0x000fe20000410000 */
[----:B--2---:R-:W-:Y:S01]  /*e590*/  FMNMX.FTZ R3, R0, R2, !PT ;  /* 0x0000000200037209 */ /* 0x004fe20007810000 */
[----:B------:R-:W-:Y:S01]  /*e5a0*/  FMUL.FTZ R129, R134, R129 ;  /* 0x0000008186817220 */ /* 0x000fe20000410000 */
[----:B------:R-:W-:Y:S01]  /*e5b0*/  MOV R2, UR26 ;  /* 0x0000001a00027c02 */ /* 0x000fe20008000f00 */
[----:B------:R-:W-:Y:S02]  /*e5c0*/  FMUL.FTZ R130, R133, R130 ;  /* 0x0000008285827220 */ /* 0x000fe40000410000 */
[----:B------:R-:W-:Y:S01]  /*e5d0*/  FADD.FTZ R0, -R3, R139 ;  /* 0x0000008b03007221 */ /* 0x000fe20000010100 */
[----:B------:R-:W-:Y:S01]  /*e5e0*/  MOV R139, R246 ;  /* 0x000000f6008b7202 */ /* 0x000fe20000000f00 */
[----:B------:R-:W-:Y:S04]  /*e5f0*/  @P0 IMAD.WIDE.U32 R4, R2, 0x30, R4 ;  /* 0x0000003002040825 */ /* 0x000fe800078e0004 */
[--C-:B------:R-:W-:Y:S01]  /*e600*/  FFMA.FTZ R2, R200, c[0x0][0x2d0], -R192.reuse ;  /* 0x0000b400c8027a23 */ /* 0x100fe200000108c0 */
[----:B------:R-:W-:Y:S01]  /*e610*/  @P0 SHF.L.U32 R6, R4, 0x1, RZ ;  /* 0x0000000104060819 */ /* 0x000fe200000006ff */
[----:B------:R-:W-:Y:S01]  /*e620*/  FMUL.FTZ R0, R0, c[0x0][0x2d0] ;  /* 0x0000b40000007a20 */ /* 0x000fe20000410000 */
[----:B------:R-:W-:Y:S01]  /*e630*/  @P0 IADD3 R5, R5, UR24, RZ ;  /* 0x0000001805050c10 */ /* 0x000fe2000fffe0ff */
[----:B------:R1:W-:Y:S01]  /*e640*/  MUFU.EX2 R28, R2 ;  /* 0x00000002001c7308 */ /* 0x0003e20000000800 */
[C---:B------:R-:W-:Y:S01]  /*e650*/  @P0 IADD3 R8, P5, R6.reuse, 0x80, RZ ;  /* 0x0000008006080810 */ /* 0x040fe20007fbe0ff */
[----:B------:R-:W-:Y:S01]  /*e660*/  @UP0 USHF.L.U32 UR24, UR4, 0x5, URZ ;  /* 0x0000000504180899 */ /* 0x000fe2000800063f */
[----:B------:R-:W-:Y:S01]  /*e670*/  @P0 IADD3 R6, P1, R6, c[0x0][0x1c8], RZ ;  /* 0x0000720006060a10 */ /* 0x000fe20007f3e0ff */
[----:B------:R-:W-:Y:S01]  /*e680*/  FMUL.FTZ R131, R133, R131 ;  /* 0x0000008385837220 */ /* 0x000fe20000410000 */
[----:B------:R-:W-:Y:S01]  /*e690*/  @P0 SHF.L.U64.HI R5, R4, 0x1, R5 ;  /* 0x0000000104050819 */ /* 0x000fe20000010205 */
[----:B------:R-:W-:Y:S01]  /*e6a0*/  UISETP.GT.AND UP0, UPT, UR23, UR22, UPT ;  /* 0x000000161700728c */ /* 0x000fe2000bf04270 */
[----:B------:R-:W-:Y:S02]  /*e6b0*/  @P0 IADD3 R8, P2, R8, c[0x0][0x1c8], RZ ;  /* 0x0000720008080a10 */ /* 0x000fe40007f5e0ff */
[----:B------:R-:W-:Y:S01]  /*e6c0*/  @P0 IADD3.X R7, R5, c[0x0][0x1cc], RZ, P1, !PT ;  /* 0x0000730005070a10 */ /* 0x000fe20000ffe4ff */
[----:B------:R-:W2:Y:S01]  /*e6d0*/  MUFU.EX2 R0, R0 ;  /* 0x0000000000007308 */ /* 0x000ea20000000800 */
[----:B------:R-:W-:Y:S01]  /*e6e0*/  @P0 IADD3.X R9, RZ, c[0x0][0x1cc], R5, P2, P5 ;  /* 0x00007300ff090a10 */ /* 0x000fe200017ea405 */
[----:B------:R-:W-:Y:S01]  /*e6f0*/  UMOV UR23, UR13 ;  /* 0x0000000d00177c82 */ /* 0x000fe20008000000 */
[----:B------:R-:W-:Y:S01]  /*e700*/  @P0 IADD3 R4, P1, R6, UR24, RZ ;  /* 0x0000001806040c10 */ /* 0x000fe2000ff3e0ff */
[----:B------:R3:W-:Y:S01]  /*e710*/  @P0 LDGSTS.E.BYPASS.LTC128B.128 [R243+0x5080], [R6.64], !P4 ;  /* 0x0508000006f30fae */ /* 0x0007e2000e101d54 */
[----:B------:R-:W-:Y:S01]  /*e720*/  MOV R200, R32 ;  /* 0x0000002000c87202 */ /* 0x000fe20000000f00 */
[----:B------:R-:W-:Y:S01]  /*e730*/  FMUL.FTZ R32, R134, R172 ;  /* 0x000000ac86207220 */ /* 0x000fe20000410000 */
[----:B------:R-:W-:Y:S02]  /*e740*/  @P0 IADD3.X R5, R7, UR25, RZ, P1, !PT ;  /* 0x0000001907050c10 */ /* 0x000fe40008ffe4ff */
[----:B------:R-:W-:Y:S03]  /*e750*/  MOV R172, R245 ;  /* 0x000000f500ac7202 */ /* 0x000fe60000000f00 */
[----:B------:R4:W-:Y:S01]  /*e760*/  @P0 LDGSTS.E.BYPASS.LTC128B.128 [R243+0x6880], [R8.64], !P3 ;  /* 0x0688000008f30fae */ /* 0x0009e2000d901d54 */
[--C-:B-1----:R-:W-:Y:S04]  /*e770*/  FFMA.FTZ R2, R199, c[0x0][0x2d0], -R192.reuse ;  /* 0x0000b400c7027a23 */ /* 0x102fe800000108c0 */
[----:B------:R1:W-:Y:S03]  /*e780*/  MUFU.EX2 R25, R2 ;  /* 0x0000000200197308 */ /* 0x0003e60000000800 */
[----:B------:R1:W-:Y:S01]  /*e790*/  @P0 LDGSTS.E.BYPASS.LTC128B.128 [R243+0x5880], [R4.64], !P4 ;  /* 0x0588000004f30fae */ /* 0x0003e2000e101d54 */
[C---:B--2---:R-:W-:Y:S02]  /*e7a0*/  FMUL.FTZ R10, R0.reuse, R150 ;  /* 0x00000096000a7220 */ /* 0x044fe40000410000 */
[C---:B------:R-:W-:Y:S05]  /*e7b0*/  FMUL.FTZ R11, R0.reuse, R151 ;  /* 0x00000097000b7220 */ /* 0x040fea0000410000 */
[----:B------:R2:W-:Y:S01]  /*e7c0*/  @P0 LDGSTS.E.BYPASS.LTC128B.128 [R243+0x7080], [R4.64+0x80], !P3 ;  /* 0x0708008004f30fae */ /* 0x0005e2000d901d54 */
[C---:B------:R-:W-:Y:S01]  /*e7d0*/  FMUL.FTZ R26, R0.reuse, R166 ;  /* 0x000000a6001a7220 */ /* 0x040fe20000410000 */
[----:B------:R-:W-:Y:S01]  /*e7e0*/  MOV R166, R251 ;  /* 0x000000fb00a67202 */ /* 0x000fe20000000f00 */
[----:B------:R-:W-:Y:S01]  /*e7f0*/  FMUL.FTZ R27, R0, R167 ;  /* 0x000000a7001b7220 */ /* 0x000fe20000410000 */
[----:B---3--:R-:W-:Y:S01]  /*e800*/  @P0 IADD3 R6, P2, R4, UR24, RZ ;  /* 0x0000001804060c10 */ /* 0x008fe2000ff5e0ff */
[C---:B------:R-:W-:Y:S01]  /*e810*/  FMUL.FTZ R30, R0.reuse, R170 ;  /* 0x000000aa001e7220 */ /* 0x040fe20000410000 */
[----:B------:R-:W-:Y:S01]  /*e820*/  MOV R167, R28 ;  /* 0x0000001c00a77202 */ /* 0x000fe20000000f00 */
[C---:B------:R-:W-:Y:S01]  /*e830*/  FMUL.FTZ R31, R0.reuse, R171 ;  /* 0x000000ab001f7220 */ /* 0x040fe20000410000 */
[----:B------:R-:W-:Y:S01]  /*e840*/  @P0 IADD3.X R7, R5, UR25, RZ, P2, !PT ;  /* 0x0000001905070c10 */ /* 0x000fe200097fe4ff */
[----:B------:R-:W-:Y:S01]  /*e850*/  FMUL.FTZ R42, R0, R182 ;  /* 0x000000b6002a7220 */ /* 0x000fe20000410000 */
[----:B------:R-:W-:Y:S01]  /*e860*/  MOV R170, R248 ;  /* 0x000000f800aa7202 */ /* 0x000fe20000000f00 */
[----:B----4-:R-:W-:Y:S01]  /*e870*/  FMUL.FTZ R9, R132, R149 ;  /* 0x0000009584097220 */ /* 0x010fe20000410000 */
[----:B------:R-:W-:Y:S01]  /*e880*/  MOV R171, R247 ;  /* 0x000000f700ab7202 */ /* 0x000fe20000000f00 */
[----:B------:R3:W-:Y:S01]  /*e890*/  @P0 LDGSTS.E.BYPASS.LTC128B.128 [R243+0x6080], [R6.64], !P4 ;  /* 0x0608000006f30fae */ /* 0x0007e2000e101d54 */
[--C-:B-1----:R-:W-:Y:S02]  /*e8a0*/  FFMA.FTZ R2, R12, c[0x0][0x2d0], -R192.reuse ;  /* 0x0000b4000c027a23 */ /* 0x102fe400000108c0 */
[----:B------:R-:W-:Y:S02]  /*e8b0*/  FMUL.FTZ R12, R132, R152 ;  /* 0x00000098840c7220 */ /* 0x000fe40000410000 */
[----:B------:R1:W-:Y:S01]  /*e8c0*/  MUFU.EX2 R199, R2 ;  /* 0x0000000200c77308 */ /* 0x0003e20000000800 */
[C---:B------:R-:W-:Y:S01]  /*e8d0*/  FMUL.FTZ R43, R0.reuse, R183 ;  /* 0x000000b7002b7220 */ /* 0x040fe20000410000 */
[----:B------:R-:W-:Y:S01]  /*e8e0*/  MOV R183, R172 ;  /* 0x000000ac00b77202 */ /* 0x000fe20000000f00 */
[----:B------:R3:W-:Y:S01]  /*e8f0*/  @P0 LDGSTS.E.BYPASS.LTC128B.128 [R243+0x7880], [R6.64+0x80], !P3 ;  /* 0x0788008006f30fae */ /* 0x0007e2000d901d54 */
[C---:B------:R-:W-:Y:S01]  /*e900*/  FMUL.FTZ R46, R0.reuse, R186 ;  /* 0x000000ba002e7220 */ /* 0x040fe20000410000 */
[----:B------:R-:W-:Y:S01]  /*e910*/  MOV R172, R167 ;  /* 0x000000a700ac7202 */ /* 0x000fe20000000f00 */
[C---:B------:R-:W-:Y:S01]  /*e920*/  FMUL.FTZ R47, R0.reuse, R187 ;  /* 0x000000bb002f7220 */ /* 0x040fe20000410000 */
[----:B------:R-:W-:Y:S01]  /*e930*/  PLOP3.LUT P0, PT, PT, PT, UP0, 0x80, 0x0 ;  /* 0x000000000000781c */ /* 0x000fe20003f0f008 */
[----:B------:R-:W-:Y:S02]  /*e940*/  FMUL.FTZ R58, R0, R58 ;  /* 0x0000003a003a7220 */ /* 0x000fe40000410000 */
[----:B--2---:R-:W-:Y:S01]  /*e950*/  FMUL.FTZ R5, R134, R145 ;  /* 0x0000009186057220 */ /* 0x004fe20000410000 */
[----:B------:R-:W2:Y:S01]  /*e960*/  LDSM.16.MT88.4 R20, [R225+0x2080] ;  /* 0x00208000e114783b */ /* 0x000ea20000004200 */
[----:B------:R-:W-:Y:S01]  /*e970*/  F2FP.PACK_AB R145, R29, R252 ;  /* 0x000000fc1d91723e */ /* 0x000fe200000000ff */
[C---:B------:R-:W-:Y:S02]  /*e980*/  FMUL.FTZ R59, R0.reuse, R59 ;  /* 0x0000003b003b7220 */ /* 0x040fe40000410000 */
[C---:B------:R-:W-:Y:S02]  /*e990*/  FMUL.FTZ R62, R0.reuse, R62 ;  /* 0x0000003e003e7220 */ /* 0x040fe40000410000 */
[C---:B------:R-:W-:Y:S02]  /*e9a0*/  FMUL.FTZ R63, R0.reuse, R63 ;  /* 0x0000003f003f7220 */ /* 0x040fe40000410000 */
[----:B------:R-:W4:Y:S01]  /*e9b0*/  LDSM.16.MT88.4 R36, [R226+0x2080] ;  /* 0x00208000e224783b */ /* 0x000f220000004200 */
[C---:B------:R-:W-:Y:S02]  /*e9c0*/  FMUL.FTZ R74, R0.reuse, R74 ;  /* 0x0000004a004a7220 */ /* 0x040fe40000410000 */
[----:B------:R-:W-:Y:S02]  /*e9d0*/  FMUL.FTZ R75, R0, R75 ;  /* 0x0000004b004b7220 */ /* 0x000fe40000410000 */
[----:B-1----:R-:W-:Y:S02]  /*e9e0*/  FFMA.FTZ R2, R13, c[0x0][0x2d0], -R192 ;  /* 0x0000b4000d027a23 */ /* 0x002fe400000108c0 */
[----:B------:R-:W-:Y:S01]  /*e9f0*/  FMUL.FTZ R13, R132, R153 ;  /* 0x00000099840d7220 */ /* 0x000fe20000410000 */
[----:B------:R-:W-:Y:S01]  /*ea00*/  LDSM.16.MT88.4 R156, [R227+0x2080] ;  /* 0x00208000e39c783b */ /* 0x000fe20000004200 */
[----:B------:R-:W1:Y:S01]  /*ea10*/  MUFU.EX2 R196, R2 ;  /* 0x0000000200c47308 */ /* 0x000e620000000800 */
[----:B------:R-:W-:Y:S02]  /*ea20*/  FMUL.FTZ R78, R0, R78 ;  /* 0x0000004e004e7220 */ /* 0x000fe40000410000 */
[----:B---3--:R-:W-:Y:S01]  /*ea30*/  FMUL.FTZ R6, R133, R146 ;  /* 0x0000009285067220 */ /* 0x008fe20000410000 */
[----:B------:R-:W-:Y:S01]  /*ea40*/  F2FP.PACK_AB R146, R197, R250 ;  /* 0x000000fac592723e */ /* 0x000fe200000000ff */
[----:B------:R-:W-:Y:S01]  /*ea50*/  FMUL.FTZ R7, R133, R147 ;  /* 0x0000009385077220 */ /* 0x000fe20000410000 */
[----:B------:R-:W-:Y:S01]  /*ea60*/  F2FP.PACK_AB R147, R198, R249 ;  /* 0x000000f9c693723e */ /* 0x000fe200000000ff */
[C---:B------:R-:W-:Y:S01]  /*ea70*/  FMUL.FTZ R79, R0.reuse, R79 ;  /* 0x0000004f004f7220 */ /* 0x040fe20000410000 */
[----:B------:R-:W-:Y:S01]  /*ea80*/  LDSM.16.MT88.4 R188, [R228+0x3080] ;  /* 0x00308000e4bc783b */ /* 0x000fe20000004200 */
[C---:B------:R-:W-:Y:S02]  /*ea90*/  FMUL.FTZ R90, R0.reuse, R90 ;  /* 0x0000005a005a7220 */ /* 0x040fe40000410000 */
[C---:B------:R-:W-:Y:S02]  /*eaa0*/  FMUL.FTZ R91, R0.reuse, R91 ;  /* 0x0000005b005b7220 */ /* 0x040fe40000410000 */
[C---:B------:R-:W-:Y:S02]  /*eab0*/  FMUL.FTZ R94, R0.reuse, R94 ;  /* 0x0000005e005e7220 */ /* 0x040fe40000410000 */
[C---:B------:R-:W-:Y:S01]  /*eac0*/  FMUL.FTZ R95, R0.reuse, R95 ;  /* 0x0000005f005f7220 */ /* 0x040fe20000410000 */
[----:B------:R-:W0:Y:S01]  /*ead0*/  LDGDEPBAR ;  /* 0x00000000000079af */ /* 0x000e220000000000 */
[C---:B------:R-:W-:Y:S02]  /*eae0*/  FMUL.FTZ R106, R0.reuse, R106 ;  /* 0x0000006a006a7220 */ /* 0x040fe40000410000 */
[C---:B------:R-:W-:Y:S02]  /*eaf0*/  FMUL.FTZ R107, R0.reuse, R107 ;  /* 0x0000006b006b7220 */ /* 0x040fe40000410000 */
[C---:B------:R-:W-:Y:S02]  /*eb00*/  FMUL.FTZ R110, R0.reuse, R110 ;  /* 0x0000006e006e7220 */ /* 0x040fe40000410000 */
[----:B------:R-:W-:Y:S01]  /*eb10*/  FMUL.FTZ R111, R0, R111 ;  /* 0x0000006f006f7220 */ /* 0x000fe20000410000 */
[----:B-1----:R-:W-:Y:S01]  /*eb20*/  F2FP.PACK_AB R150, R196, R199 ;  /* 0x000000c7c496723e */ /* 0x002fe200000000ff */
[----:B------:R-:W-:Y:S02]  /*eb30*/  FMUL.FTZ R2, R3, c[0x0][0x2d0] ;  /* 0x0000b40003027a20 */ /* 0x000fe40000410000 */
[----:B------:R-:W-:Y:S02]  /*eb40*/  FMUL.FTZ R122, R0, R122 ;  /* 0x0000007a007a7220 */ /* 0x000fe40000410000 */
[--C-:B------:R-:W-:Y:S01]  /*eb50*/  FFMA.FTZ R4, R202, c[0x0][0x2d0], -R2.reuse ;  /* 0x0000b400ca047a23 */ /* 0x100fe20000010802 */
[----:B------:R-:W-:Y:S01]  /*eb60*/  MOV R202, R211 ;  /* 0x000000d300ca7202 */ /* 0x000fe20000000f00 */
[--C-:B------:R-:W-:Y:S01]  /*eb70*/  FFMA.FTZ R8, R201, c[0x0][0x2d0], -R2.reuse ;  /* 0x0000b400c9087a23 */ /* 0x100fe20000010802 */
[----:B------:R-:W-:Y:S01]  /*eb80*/  MOV R201, R210 ;  /* 0x000000d200c97202 */ /* 0x000fe20000000f00 */
[----:B------:R1:W-:Y:S01]  /*eb90*/  MUFU.EX2 R211, R4 ;  /* 0x0000000400d37308 */ /* 0x0003e20000000800 */
[----:B------:R-:W-:Y:S01]  /*eba0*/  MOV R181, R202 ;  /* 0x000000ca00b57202 */ /* 0x000fe20000000f00 */
[C---:B------:R-:W-:Y:S02]  /*ebb0*/  FMUL.FTZ R123, R0.reuse, R123 ;  /* 0x0000007b007b7220 */ /* 0x040fe40000410000 */
[C---:B------:R-:W-:Y:S02]  /*ebc0*/  FMUL.FTZ R126, R0.reuse, R126 ;  /* 0x0000007e007e7220 */ /* 0x040fe40000410000 */
[----:B------:R-:W-:Y:S02]  /*ebd0*/  FMUL.FTZ R127, R0, R127 ;  /* 0x0000007f007f7220 */ /* 0x000fe40000410000 */
[--C-:B------:R-:W-:Y:S02]  /*ebe0*/  FFMA.FTZ R140, R140, c[0x0][0x2d0], -R2.reuse ;  /* 0x0000b4008c8c7a23 */ /* 0x100fe40000010802 */
[----:B------:R-:W3:Y:S01]  /*ebf0*/  MUFU.EX2 R210, R8 ;  /* 0x0000000800d27308 */ /* 0x000ee20000000800 */
[--C-:B-1----:R-:W-:Y:S02]  /*ec00*/  FFMA.FTZ R4, R14, c[0x0][0x2d0], -R2.reuse ;  /* 0x0000b4000e047a23 */ /* 0x102fe40000010802 */
[----:B------:R-:W-:Y:S07]  /*ec10*/  FMUL.FTZ R14, R0, R154 ;  /* 0x0000009a000e7220 */ /* 0x000fee0000410000 */
[----:B------:R1:W-:Y:S01]  /*ec20*/  MUFU.EX2 R212, R4 ;  /* 0x0000000400d47308 */ /* 0x0003e20000000800 */
[----:B---3--:R-:W-:Y:S01]  /*ec30*/  F2FP.PACK_AB R149, R211, R210 ;  /* 0x000000d2d395723e */ /* 0x008fe200000000ff */
[C---:B------:R-:W-:Y:S01]  /*ec40*/  FMUL.FTZ R8, R132.reuse, R148 ;  /* 0x0000009484087220 */ /* 0x040fe20000410000 */
[----:B------:R-:W-:Y:S01]  /*ec50*/  F2FP.PACK_AB R148, R25, R28 ;  /* 0x0000001c1994723e */ /* 0x000fe200000000ff */
[----:B------:R-:W-:Y:S01]  /*ec60*/  FMUL.FTZ R28, R132, R168 ;  /* 0x000000a8841c7220 */ /* 0x000fe20000410000 */
[----:B------:R-:W-:Y:S01]  /*ec70*/  MOV R168, R250 ;  /* 0x000000fa00a87202 */ /* 0x000fe20000000f00 */
        /* <DEDUP_REMOVED lines=11> */
[----:B------:R-:W-:Y:S01]  /*ed30*/  MOV R161, R29 ;  /* 0x0000001d00a17202 */ /* 0x000fe20000000f00 */
[----:B------:R-:W-:Y:S01]  /*ed40*/  FMUL.FTZ R20, R134, R160 ;  /* 0x000000a086147220 */ /* 0x000fe20000410000 */
[----:B------:R-:W-:Y:S01]  /*ed50*/  MOV R160, R33 ;  /* 0x0000002100a07202 */ /* 0x000fe20000000f00 */
[----:B------:R-:W-:Y:S01]  /*ed60*/  FMUL.FTZ R29, R132, R169 ;  /* 0x000000a9841d7220 */ /* 0x000fe20000410000 */
[C---:B------:R-:W-:Y:S04]  /*ed70*/  HMMA.16816.F32 R16, R144.reuse, R22, R16 ;  /* 0x000000169010723c */ /* 0x040fe80000001810 */
[----:B------:R-:W-:Y:S01]  /*ed80*/  MOV R169, R249 ;  /* 0x000000f900a97202 */ /* 0x000fe20000000f00 */
[----:B------:R-:W-:Y:S01]  /*ed90*/  FMUL.FTZ R33, R134, R173 ;  /* 0x000000ad86217220 */ /* 0x000fe20000410000 */
[----:B------:R-:W-:Y:S01]  /*eda0*/  MOV R173, R244 ;  /* 0x000000f400ad7202 */ /* 0x000fe20000000f00 */
[C---:B------:R-:W-:Y:S01]  /*edb0*/  FMUL.FTZ R22, R133.reuse, R162 ;  /* 0x000000a285167220 */ /* 0x040fe20000410000 */
[----:B------:R-:W-:Y:S01]  /*edc0*/  MOV R162, R25 ;  /* 0x0000001900a27202 */ /* 0x000fe20000000f00 */
[C---:B------:R-:W-:Y:S03]  /*edd0*/  FMUL.FTZ R25, R132.reuse, R165 ;  /* 0x000000a584197220 */ /* 0x040fe60000410000 */
[----:B------:R-:W-:Y:S01]  /*ede0*/  MOV R165, R252 ;  /* 0x000000fc00a57202 */ /* 0x000fe20000000f00 */
[----:B------:R-:W-:Y:S01]  /*edf0*/  FMUL.FTZ R23, R133, R163 ;  /* 0x000000a385177220 */ /* 0x000fe20000410000 */
[----:B------:R1:W-:Y:S01]  /*ee00*/  MUFU.EX2 R252, R138 ;  /* 0x0000008a00fc7308 */ /* 0x0003e20000000800 */
[----:B------:R-:W-:Y:S01]  /*ee10*/  MOV R163, R24 ;  /* 0x0000001800a37202 */ /* 0x000fe20000000f00 */
[----:B------:R-:W-:Y:S01]  /*ee20*/  FMUL.FTZ R24, R132, R164 ;  /* 0x000000a484187220 */ /* 0x000fe20000410000 */
[----:B------:R-:W-:Y:S02]  /*ee30*/  MOV R164, R223 ;  /* 0x000000df00a47202 */ /* 0x000fe40000000f00 */
[----:B------:R-:W-:Y:S01]  /*ee40*/  MOV R180, R160 ;  /* 0x000000a000b47202 */ /* 0x000fe20000000f00 */
[-C--:B----4-:R-:W-:Y:S03]  /*ee50*/  HMMA.16816.F32 R20, R144, R36.reuse, R20 ;  /* 0x000000249014723c */ /* 0x090fe60000001814 */
[----:B------:R-:W-:Y:S02]  /*ee60*/  MOV R175, R164 ;  /* 0x000000a400af7202 */ /* 0x000fe40000000f00 */
[----:B------:R-:W-:Y:S02]  /*ee70*/  MOV R182, R180 ;  /* 0x000000b400b67202 */ /* 0x000fe40000000f00 */
[----:B------:R-:W-:Y:S01]  /*ee80*/  MOV R180, R218 ;  /* 0x000000da00b47202 */ /* 0x000fe20000000f00 */
[C---:B------:R-:W-:Y:S07]  /*ee90*/  HMMA.16816.F32 R24, R148.reuse, R36, R24 ;  /* 0x000000249418723c */ /* 0x040fee0000001818 */
[C---:B------:R-:W-:Y:S01]  /*eea0*/  FMUL.FTZ R36, R134.reuse, R176 ;  /* 0x000000b086247220 */ /* 0x040fe20000410000 */
[-C--:B------:R-:W-:Y:S04]  /*eeb0*/  HMMA.16816.F32 R28, R148, R38.reuse, R28 ;  /* 0x00000026941c723c */ /* 0x080fe8000000181c */
[--C-:B-1----:R-:W-:Y:S01]  /*eec0*/  FFMA.FTZ R138, R205, c[0x0][0x2d0], -R142.reuse ;  /* 0x0000b400cd8a7a23 */ /* 0x102fe2000001088e */
[----:B------:R-:W-:Y:S01]  /*eed0*/  MOV R176, R173 ;  /* 0x000000ad00b07202 */ /* 0x000fe20000000f00 */
[----:B------:R-:W-:Y:S01]  /*eee0*/  FMUL.FTZ R37, R134, R177 ;  /* 0x000000b186257220 */ /* 0x000fe20000410000 */
[----:B------:R-:W-:Y:S01]  /*eef0*/  MOV R173, R166 ;  /* 0x000000a600ad7202 */ /* 0x000fe20000000f00 */
[C---:B------:R-:W-:Y:S01]  /*ef00*/  HMMA.16816.F32 R32, R144.reuse, R38, R32 ;  /* 0x000000269020723c */ /* 0x040fe20000001820 */
[----:B------:R1:W2:Y:S03]  /*ef10*/  MUFU.EX2 R251, R138 ;  /* 0x0000008a00fb7308 */ /* 0x0002a60000000800 */
[----:B------:R-:W-:Y:S02]  /*ef20*/  MOV R177, R171 ;  /* 0x000000ab00b17202 */ /* 0x000fe40000000f00 */
[----:B------:R-:W-:Y:S01]  /*ef30*/  MOV R171, R161 ;  /* 0x000000a100ab7202 */ /* 0x000fe20000000f00 */
[C---:B------:R-:W-:Y:S01]  /*ef40*/  FMUL.FTZ R38, R133.reuse, R178 ;  /* 0x000000b285267220 */ /* 0x040fe20000410000 */
[----:B------:R-:W-:Y:S01]  /*ef50*/  MOV R178, R170 ;  /* 0x000000aa00b27202 */ /* 0x000fe20000000f00 */
[----:B------:R-:W-:Y:S03]  /*ef60*/  FMUL.FTZ R39, R133, R179 ;  /* 0x000000b385277220 */ /* 0x000fe60000410000 */
[----:B------:R-:W-:Y:S02]  /*ef70*/  MOV R179, R163 ;  /* 0x000000a300b37202 */ /* 0x000fe40000000f00 */
[----:B------:R-:W-:Y:S02]  /*ef80*/  MOV R170, R162 ;  /* 0x000000a200aa7202 */ /* 0x000fe40000000f00 */
[-C--:B------:R-:W-:Y:S01]  /*ef90*/  HMMA.16816.F32 R36, R144, R152.reuse, R36 ;  /* 0x000000989024723c */ /* 0x080fe20000001824 */
[----:B------:R-:W-:Y:S07]  /*efa0*/  LDSM.16.MT88.4 R160, [R226+0x2880] ;  /* 0x00288000e2a0783b */ /* 0x000fee0000004200 */
        /* <DEDUP_REMOVED lines=8> */
[----:B-1----:R-:W-:Y:S04]  /*f030*/  FFMA.FTZ R138, R204, c[0x0][0x2d0], -R142 ;  /* 0x0000b400cc8a7a23 */ /* 0x002fe8000001088e */
[-C--:B------:R-:W-:Y:S01]  /*f040*/  HMMA.16816.F32 R60, R148, R158.reuse, R60 ;  /* 0x0000009e943c723c */ /* 0x080fe2000000183c */
[----:B------:R1:W4:Y:S07]  /*f050*/  MUFU.EX2 R249, R138 ;  /* 0x0000008a00f97308 */ /* 0x00032e0000000800 */
[C---:B------:R-:W-:Y:S01]  /*f060*/  HMMA.16816.F32 R64, R144.reuse, R158, R64 ;  /* 0x0000009e9040723c */ /* 0x040fe20000001840 */
[----:B------:R-:W2:Y:S07]  /*f070*/  LDSM.16.MT88.4 R156, [R226+0x3880] ;  /* 0x00388000e29c783b */ /* 0x000eae0000004200 */
[-C--:B---3--:R-:W-:Y:S08]  /*f080*/  HMMA.16816.F32 R68, R144, R152.reuse, R68 ;  /* 0x000000989044723c */ /* 0x088ff00000001844 */
[C---:B------:R-:W-:Y:S04]  /*f090*/  HMMA.16816.F32 R72, R148.reuse, R152, R72 ;  /* 0x000000989448723c */ /* 0x040fe80000001848 */
[--C-:B-1----:R-:W-:Y:S04]  /*f0a0*/  FFMA.FTZ R138, R214, c[0x0][0x2d0], -R143.reuse ;  /* 0x0000b400d68a7a23 */ /* 0x102fe8000001088f */
[-C--:B------:R-:W-:Y:S01]  /*f0b0*/  HMMA.16816.F32 R76, R148, R154.reuse, R76 ;  /* 0x0000009a944c723c */ /* 0x080fe2000000184c */
[----:B------:R1:W-:Y:S07]  /*f0c0*/  MUFU.EX2 R248, R138 ;  /* 0x0000008a00f87308 */ /* 0x0003ee0000000800 */
[C---:B------:R-:W-:Y:S01]  /*f0d0*/  HMMA.16816.F32 R80, R144.reuse, R154, R80 ;  /* 0x0000009a9050723c */ /* 0x040fe20000001850 */
[----:B------:R-:W3:Y:S07]  /*f0e0*/  LDSM.16.MT88.4 R152, [R228+0x3880] ;  /* 0x00388000e498783b */ /* 0x000eee0000004200 */
[-C--:B--2---:R-:W-:Y:S08]  /*f0f0*/  HMMA.16816.F32 R84, R144, R156.reuse, R84 ;  /* 0x0000009c9054723c */ /* 0x084ff00000001854 */
[C---:B------:R-:W-:Y:S04]  /*f100*/  HMMA.16816.F32 R88, R148.reuse, R156, R88 ;  /* 0x0000009c9458723c */ /* 0x040fe80000001858 */
[--C-:B-1----:R-:W-:Y:S04]  /*f110*/  FFMA.FTZ R138, R209, c[0x0][0x2d0], -R143.reuse ;  /* 0x0000b400d18a7a23 */ /* 0x102fe8000001088f */
[-C--:B------:R-:W-:Y:S01]  /*f120*/  HMMA.16816.F32 R92, R148, R158.reuse, R92 ;  /* 0x0000009e945c723c */ /* 0x080fe2000000185c */
[----:B------:R1:W2:Y:S07]  /*f130*/  MUFU.EX2 R247, R138 ;  /* 0x0000008a00f77308 */ /* 0x0002ae0000000800 */
        /* <DEDUP_REMOVED lines=14> */
[----:B------:R-:W-:Y:S01]  /*f220*/  HMMA.16816.F32 R128, R144, R158, R128 ;  /* 0x0000009e9080723c */ /* 0x000fe20000001880 */
[----:B------:R-:W-:Y:S06]  /*f230*/  LDSM.16.MT88.4 R156, [R227+0x2880] ;  /* 0x00288000e39c783b */ /* 0x000fec0000004200 */
[----:B------:R-:W-:Y:S02]  /*f240*/  F2FP.PACK_AB R144, R251, R252 ;  /* 0x000000fcfb90723e */ /* 0x000fe400000000ff */
[----:B----4-:R-:W-:Y:S03]  /*f250*/  F2FP.PACK_AB R146, R249, R250 ;  /* 0x000000faf992723e */ /* 0x010fe600000000ff */
[----:B------:R-:W-:Y:S01]  /*f260*/  F2FP.PACK_AB R145, R247, R248 ;  /* 0x000000f8f791723e */ /* 0x000fe200000000ff */
[--C-:B-1----:R-:W-:Y:S01]  /*f270*/  FFMA.FTZ R138, R221, c[0x0][0x2d0], -R192.reuse ;  /* 0x0000b400dd8a7a23 */ /* 0x102fe200000108c0 */
[----:B--2---:R-:W-:Y:S03]  /*f280*/  F2FP.PACK_AB R147, R245, R246 ;  /* 0x000000f6f593723e */ /* 0x004fe600000000ff */
[----:B------:R1:W-:Y:S04]  /*f290*/  MUFU.EX2 R244, R138 ;  /* 0x0000008a00f47308 */ /* 0x0003e80000000800 */
[-C--:B---3--:R-:W-:Y:S03]  /*f2a0*/  HMMA.16816.F32 R4, R144, R152.reuse, R4 ;  /* 0x000000989004723c */ /* 0x088fe60000001804 */
[--C-:B-1----:R-:W-:Y:S04]  /*f2b0*/  FFMA.FTZ R138, R220, c[0x0][0x2d0], -R192.reuse ;  /* 0x0000b400dc8a7a23 */ /* 0x102fe800000108c0 */
[----:B------:R1:W2:Y:S02]  /*f2c0*/  MUFU.EX2 R242, R138 ;  /* 0x0000008a00f27308 */ /* 0x0002a40000000800 */
[--C-:B-1----:R-:W-:Y:S03]  /*f2d0*/  FFMA.FTZ R138, R222, c[0x0][0x2d0], -R192.reuse ;  /* 0x0000b400de8a7a23 */ /* 0x102fe600000108c0 */
[----:B--2---:R-:W-:Y:S05]  /*f2e0*/  F2FP.PACK_AB R148, R242, R244 ;  /* 0x000000f4f294723e */ /* 0x004fea00000000ff */
[----:B------:R1:W-:Y:S02]  /*f2f0*/  MUFU.EX2 R223, R138 ;  /* 0x0000008a00df7308 */ /* 0x0003e40000000800 */
[----:B-1----:R-:W-:Y:S01]  /*f300*/  FFMA.FTZ R138, R174, c[0x0][0x2d0], -R192 ;  /* 0x0000b400ae8a7a23 */ /* 0x002fe200000108c0 */
[----:B------:R-:W-:Y:S02]  /*f310*/  MOV R174, R165 ;  /* 0x000000a500ae7202 */ /* 0x000fe40000000f00 */
[----:B------:R-:W1:Y:S05]  /*f320*/  LDSM.16.MT88.4 R164, [R228+0x2880] ;  /* 0x00288000e4a4783b */ /* 0x000e6a0000004200 */
[----:B------:R2:W3:Y:S02]  /*f330*/  MUFU.EX2 R222, R138 ;  /* 0x0000008a00de7308 */ /* 0x0004e40000000800 */
[--C-:B--2---:R-:W-:Y:S01]  /*f340*/  FFMA.FTZ R138, R194, c[0x0][0x2d0], -R2.reuse ;  /* 0x0000b400c28a7a23 */ /* 0x104fe20000010802 */
[----:B---3--:R-:W-:Y:S07]  /*f350*/  F2FP.PACK_AB R150, R222, R223 ;  /* 0x000000dfde96723e */ /* 0x008fee00000000ff */
[----:B------:R2:W-:Y:S02]  /*f360*/  MUFU.EX2 R205, R138 ;  /* 0x0000008a00cd7308 */ /* 0x0005e40000000800 */
[--C-:B--2---:R-:W-:Y:S08]  /*f370*/  FFMA.FTZ R138, R193, c[0x0][0x2d0], -R2.reuse ;  /* 0x0000b400c18a7a23 */ /* 0x104ff00000010802 */
[----:B------:R2:W3:Y:S02]  /*f380*/  MUFU.EX2 R204, R138 ;  /* 0x0000008a00cc7308 */ /* 0x0004e40000000800 */
[--C-:B--2---:R-:W-:Y:S01]  /*f390*/  FFMA.FTZ R138, R195, c[0x0][0x2d0], -R2.reuse ;  /* 0x0000b400c38a7a23 */ /* 0x104fe20000010802 */
[----:B---3--:R-:W-:Y:S07]  /*f3a0*/  F2FP.PACK_AB R149, R204, R205 ;  /* 0x000000cdcc95723e */ /* 0x008fee00000000ff */
[----:B------:R2:W-:Y:S02]  /*f3b0*/  MUFU.EX2 R203, R138 ;  /* 0x0000008a00cb7308 */ /* 0x0005e40000000800 */
[----:B--2---:R-:W-:Y:S08]  /*f3c0*/  FFMA.FTZ R138, R215, c[0x0][0x2d0], -R2 ;  /* 0x0000b400d78a7a23 */ /* 0x004ff00000010802 */
[----:B------:R2:W3:Y:S02]  /*f3d0*/  MUFU.EX2 R202, R138 ;  /* 0x0000008a00ca7308 */ /* 0x0004e40000000800 */
[--C-:B--2---:R-:W-:Y:S01]  /*f3e0*/  FFMA.FTZ R138, R181, c[0x0][0x2d0], -R142.reuse ;  /* 0x0000b400b58a7a23 */ /* 0x104fe2000001088e */
[----:B------:R-:W-:Y:S02]  /*f3f0*/  MOV R181, R179 ;  /* 0x000000b300b57202 */ /* 0x000fe40000000f00 */
[----:B------:R-:W-:Y:S05]  /*f400*/  MOV R179, R219 ;  /* 0x000000db00b37202 */ /* 0x000fea0000000f00 */
[----:B------:R2:W-:Y:S01]  /*f410*/  MUFU.EX2 R221, R138 ;  /* 0x0000008a00dd7308 */ /* 0x0005e20000000800 */
[----:B---3--:R-:W-:Y:S07]  /*f420*/  F2FP.PACK_AB R151, R202, R203 ;  /* 0x000000cbca97723e */ /* 0x008fee00000000ff */
[C---:B------:R-:W-:Y:S08]  /*f430*/  HMMA.16816.F32 R8, R148.reuse, R152, R8 ;  /* 0x000000989408723c */ /* 0x040ff00000001808 */
[-C--:B------:R-:W-:Y:S08]  /*f440*/  HMMA.16816.F32 R12, R148, R154.reuse, R12 ;  /* 0x0000009a940c723c */ /* 0x080ff0000000180c */
[C---:B------:R-:W-:Y:S01]  /*f450*/  HMMA.16816.F32 R16, R144.reuse, R154, R16 ;  /* 0x0000009a9010723c */ /* 0x040fe20000001810 */
[----:B------:R-:W3:Y:S03]  /*f460*/  LDSM.16.MT88.4 R152, [R225+0x4080] ;  /* 0x00408000e198783b */ /* 0x000ee60000004200 */
[--C-:B--2---:R-:W-:Y:S01]  /*f470*/  FFMA.FTZ R138, R178, c[0x0][0x2d0], -R142.reuse ;  /* 0x0000b400b28a7a23 */ /* 0x104fe2000001088e */
[----:B------:R-:W-:Y:S01]  /*f480*/  MOV R178, R139 ;  /* 0x0000008b00b27202 */ /* 0x000fe20000000f00 */
[--C-:B------:R-:W-:Y:S02]  /*f490*/  FFMA.FTZ R139, R217, c[0x0][0x2d0], -R142.reuse ;  /* 0x0000b400d98b7a23 */ /* 0x100fe4000001088e */
[-C--:B------:R-:W-:Y:S01]  /*f4a0*/  HMMA.16816.F32 R20, R144, R160.reuse, R20 ;  /* 0x000000a09014723c */ /* 0x080fe20000001814 */
[----:B------:R2:W-:Y:S07]  /*f4b0*/  MUFU.EX2 R219, R138 ;  /* 0x0000008a00db7308 */ /* 0x0005ee0000000800 */
[C---:B------:R-:W-:Y:S03]  /*f4c0*/  HMMA.16816.F32 R24, R148.reuse, R160, R24 ;  /* 0x000000a09418723c */ /* 0x040fe60000001818 */
[----:B------:R4:W-:Y:S05]  /*f4d0*/  MUFU.EX2 R218, R139 ;  /* 0x0000008b00da7308 */ /* 0x0009ea0000000800 */
[-C--:B------:R-:W-:Y:S08]  /*f4e0*/  HMMA.16816.F32 R28, R148, R162.reuse, R28 ;  /* 0x000000a2941c723c */ /* 0x080ff0000000181c */
[C---:B------:R-:W-:Y:S01]  /*f4f0*/  HMMA.16816.F32 R32, R144.reuse, R162, R32 ;  /* 0x000000a29020723c */ /* 0x040fe20000001820 */
[----:B------:R-:W3:Y:S03]  /*f500*/  LDSM.16.MT88.4 R160, [R226+0x4080] ;  /* 0x00408000e2a0783b */ /* 0x000ee60000004200 */
[----:B--2---:R-:W-:Y:S04]  /*f510*/  FFMA.FTZ R138, R216, c[0x0][0x2d0], -R142 ;  /* 0x0000b400d88a7a23 */ /* 0x004fe8000001088e */
[-C--:B-1----:R-:W-:Y:S01]  /*f520*/  HMMA.16816.F32 R36, R144, R164.reuse, R36 ;  /* 0x000000a49024723c */ /* 0x082fe20000001824 */
[----:B------:R1:W2:Y:S03]  /*f530*/  MUFU.EX2 R220, R138 ;  /* 0x0000008a00dc7308 */ /* 0x0002a60000000800 */
[--C-:B----4-:R-:W-:Y:S01]  /*f540*/  FFMA.FTZ R139, R180, c[0x0][0x2d0], -R143.reuse ;  /* 0x0000b400b48b7a23 */ /* 0x110fe2000001088f */
[----:B------:R-:W-:Y:S03]  /*f550*/  MOV R180, R199 ;  /* 0x000000c700b47202 */ /* 0x000fe60000000f00 */
[C---:B------:R-:W-:Y:S03]  /*f560*/  HMMA.16816.F32 R40, R148.reuse, R164, R40 ;  /* 0x000000a49428723c */ /* 0x040fe60000001828 */
[----:B------:R-:W-:Y:S05]  /*f570*/  MUFU.EX2 R214, R139 ;  /* 0x0000008b00d67308 */ /* 0x000fea0000000800 */
[-C--:B------:R-:W-:Y:S05]  /*f580*/  HMMA.16816.F32 R44, R148, R166.reuse, R44 ;  /* 0x000000a6942c723c */ /* 0x080fea000000182c */
[----:B------:R4:W-:Y:S03]  /*f590*/  MUFU.EX2 R139, R140 ;  /* 0x0000008c008b7308 */ /* 0x0009e60000000800 */
[C---:B------:R-:W-:Y:S04]  /*f5a0*/  HMMA.16816.F32 R48, R144.reuse, R166, R48 ;  /* 0x000000a69030723c */ /* 0x040fe80000001830 */
[--C-:B-1----:R-:W-:Y:S01]  /*f5b0*/  FFMA.FTZ R138, R183, c[0x0][0x2d0], -R143.reuse ;  /* 0x0000b400b78a7a23 */ /* 0x102fe2000001088f */
[----:B------:R-:W-:Y:S02]  /*f5c0*/  MOV R183, R196 ;  /* 0x000000c400b77202 */ /* 0x000fe40000000f00 */
[----:B--2---:R-:W-:Y:S01]  /*f5d0*/  F2FP.PACK_AB R142, R218, R220 ;  /* 0x000000dcda8e723e */ /* 0x004fe200000000ff */
[-C--:B------:R-:W-:Y:S01]  /*f5e0*/  HMMA.16816.F32 R52, R144, R156.reuse, R52 ;  /* 0x0000009c9034723c */ /* 0x080fe20000001834 */
[----:B------:R1:W-:Y:S07]  /*f5f0*/  MUFU.EX2 R217, R138 ;  /* 0x0000008a00d97308 */ /* 0x0003ee0000000800 */
[C---:B------:R-:W-:Y:S04]  /*f600*/  HMMA.16816.F32 R56, R148.reuse, R156, R56 ;  /* 0x0000009c9438723c */ /* 0x040fe80000001838 */
[----:B----4-:R-:W-:Y:S04]  /*f610*/  F2FP.PACK_AB R140, R219, R221 ;  /* 0x000000dddb8c723e */ /* 0x010fe800000000ff */
[-C--:B------:R-:W-:Y:S08]  /*f620*/  HMMA.16816.F32 R60, R148, R158.reuse, R60 ;  /* 0x0000009e943c723c */ /* 0x080ff0000000183c */
[C---:B------:R-:W-:Y:S01]  /*f630*/  HMMA.16816.F32 R64, R144.reuse, R158, R64 ;  /* 0x0000009e9040723c */ /* 0x040fe20000001840 */
[----:B------:R-:W2:Y:S03]  /*f640*/  LDSM.16.MT88.4 R156, [R228+0x4080] ;  /* 0x00408000e49c783b */ /* 0x000ea60000004200 */
[--C-:B-1----:R-:W-:Y:S01]  /*f650*/  FFMA.FTZ R138, R182, c[0x0][0x2d0], -R143.reuse ;  /* 0x0000b400b68a7a23 */ /* 0x102fe2000001088f */
[----:B------:R-:W-:Y:S03]  /*f660*/  MOV R182, R198 ;  /* 0x000000c600b67202 */ /* 0x000fe60000000f00 */
[-C--:B---3--:R-:W-:Y:S01]  /*f670*/  HMMA.16816.F32 R68, R144, R152.reuse, R68 ;  /* 0x000000989044723c */ /* 0x088fe20000001844 */
[----:B------:R1:W-:Y:S07]  /*f680*/  MUFU.EX2 R215, R138 ;  /* 0x0000008a00d77308 */ /* 0x0003ee0000000800 */
[C---:B------:R-:W-:Y:S08]  /*f690*/  HMMA.16816.F32 R72, R148.reuse, R152, R72 ;  /* 0x000000989448723c */ /* 0x040ff00000001848 */
[-C--:B------:R-:W-:Y:S08]  /*f6a0*/  HMMA.16816.F32 R76, R148, R154.reuse, R76 ;  /* 0x0000009a944c723c */ /* 0x080ff0000000184c */
[C---:B------:R-:W-:Y:S01]  /*f6b0*/  HMMA.16816.F32 R80, R144.reuse, R154, R80 ;  /* 0x0000009a9050723c */ /* 0x040fe20000001850 */
[----:B------:R-:W3:Y:S03]  /*f6c0*/  LDSM.16.MT88.4 R152, [R227+0x4080] ;  /* 0x00408000e398783b */ /* 0x000ee60000004200 */
[----:B-1----:R-:W-:Y:S01]  /*f6d0*/  FFMA.FTZ R138, R181, c[0x0][0x2d0], -R143 ;  /* 0x0000b400b58a7a23 */ /* 0x002fe2000001088f */
[----:B------:R-:W-:Y:S03]  /*f6e0*/  MOV R181, R197 ;  /* 0x000000c500b57202 */ /* 0x000fe60000000f00 */
[-C--:B------:R-:W-:Y:S01]  /*f6f0*/  HMMA.16816.F32 R84, R144, R160.reuse, R84 ;  /* 0x000000a09054723c */ /* 0x080fe20000001854 */
[----:B------:R1:W4:Y:S01]  /*f700*/  MUFU.EX2 R216, R138 ;  /* 0x0000008a00d87308 */ /* 0x0003220000000800 */
[----:B------:R-:W-:Y:S06]  /*f710*/  LDSM.16.MT88.4 R196, [R227+0x3080] ;  /* 0x00308000e3c4783b */ /* 0x000fec0000004200 */
[C---:B------:R-:W-:Y:S08]  /*f720*/  HMMA.16816.F32 R88, R148.reuse, R160, R88 ;  /* 0x000000a09458723c */ /* 0x040ff00000001858 */
[-C--:B------:R-:W-:Y:S08]  /*f730*/  HMMA.16816.F32 R92, R148, R162.reuse, R92 ;  /* 0x000000a2945c723c */ /* 0x080ff0000000185c */
[C---:B------:R-:W-:Y:S01]  /*f740*/  HMMA.16816.F32 R96, R144.reuse, R162, R96 ;  /* 0x000000a29060723c */ /* 0x040fe20000001860 */
[----:B------:R-:W3:Y:S03]  /*f750*/  LDSM.16.MT88.4 R160, [R225+0x3080] ;  /* 0x00308000e1a0783b */ /* 0x000ee60000004200 */
[--C-:B-1----:R-:W-:Y:S01]  /*f760*/  FFMA.FTZ R138, R179, c[0x0][0x2d0], -R192.reuse ;  /* 0x0000b400b38a7a23 */ /* 0x102fe200000108c0 */
[----:B----4-:R-:W-:Y:S02]  /*f770*/  F2FP.PACK_AB R143, R214, R216 ;  /* 0x000000d8d68f723e */ /* 0x010fe400000000ff */
[----:B------:R-:W-:Y:S01]  /*f780*/  MOV R179, R201 ;  /* 0x000000c900b37202 */ /* 0x000fe20000000f00 */
[-C--:B--2---:R-:W-:Y:S01]  /*f790*/  HMMA.16816.F32 R100, R144, R156.reuse, R100 ;  /* 0x0000009c9064723c */ /* 0x084fe20000001864 */
[----:B------:R1:W-:Y:S07]  /*f7a0*/  MUFU.EX2 R209, R138 ;  /* 0x0000008a00d17308 */ /* 0x0003ee0000000800 */
[C---:B------:R-:W-:Y:S08]  /*f7b0*/  HMMA.16816.F32 R104, R148.reuse, R156, R104 ;  /* 0x0000009c9468723c */ /* 0x040ff00000001868 */
[-C--:B------:R-:W-:Y:S08]  /*f7c0*/  HMMA.16816.F32 R108, R148, R158.reuse, R108 ;  /* 0x0000009e946c723c */ /* 0x080ff0000000186c */
[C---:B------:R-:W-:Y:S04]  /*f7d0*/  HMMA.16816.F32 R112, R144.reuse, R158, R112 ;  /* 0x0000009e9070723c */ /* 0x040fe80000001870 */
[--C-:B-1----:R-:W-:Y:S01]  /*f7e0*/  FFMA.FTZ R138, R178, c[0x0][0x2d0], -R192.reuse ;  /* 0x0000b400b28a7a23 */ /* 0x102fe200000108c0 */
[----:B------:R-:W-:Y:S03]  /*f7f0*/  MOV R178, R172 ;  /* 0x000000ac00b27202 */ /* 0x000fe60000000f00 */
[-C--:B---3--:R-:W-:Y:S01]  /*f800*/  HMMA.16816.F32 R116, R144, R152.reuse, R116 ;  /* 0x000000989074723c */ /* 0x088fe20000001874 */
[----:B------:R1:W2:Y:S07]  /*f810*/  MUFU.EX2 R207, R138 ;  /* 0x0000008a00cf7308 */ /* 0x0002ae0000000800 */
[C---:B------:R-:W-:Y:S08]  /*f820*/  HMMA.16816.F32 R120, R148.reuse, R152, R120 ;  /* 0x000000989478723c */ /* 0x040ff00000001878 */
[-C--:B------:R-:W-:Y:S08]  /*f830*/  HMMA.16816.F32 R124, R148, R154.reuse, R124 ;  /* 0x0000009a947c723c */ /* 0x080ff0000000187c */
[----:B------:R-:W-:Y:S04]  /*f840*/  HMMA.16816.F32 R128, R144, R154, R128 ;  /* 0x0000009a9080723c */ /* 0x000fe80000001880 */
[--C-:B-1----:R-:W-:Y:S01]  /*f850*/  FFMA.FTZ R138, R177, c[0x0][0x2d0], -R192.reuse ;  /* 0x0000b400b18a7a23 */ /* 0x102fe200000108c0 */
[----:B------:R-:W-:Y:S03]  /*f860*/  MOV R177, R173 ;  /* 0x000000ad00b17202 */ /* 0x000fe60000000f00 */
[----:B------:R1:W-:Y:S04]  /*f870*/  MUFU.EX2 R208, R138 ;  /* 0x0000008a00d07308 */ /* 0x0003e80000000800 */
[----:B-1----:R-:W-:Y:S01]  /*f880*/  FFMA.FTZ R138, R176, c[0x0][0x2d0], -R192 ;  /* 0x0000b400b08a7a23 */ /* 0x002fe200000108c0 */
[----:B------:R-:W-:Y:S02]  /*f890*/  MOV R176, R174 ;  /* 0x000000ae00b07202 */ /* 0x000fe40000000f00 */
[----:B--2---:R-:W-:Y:S03]  /*f8a0*/  F2FP.PACK_AB R192, R207, R209 ;  /* 0x000000d1cfc0723e */ /* 0x004fe600000000ff */
        /* <DEDUP_REMOVED lines=29> */
[----:B------:R-:W-:Y:S02]  /*fa80*/  MOV R26, R168 ;  /* 0x000000a8001a7202 */ /* 0x000fe40000000f00 */
[-C--:B------:R-:W-:Y:S01]  /*fa90*/  HMMA.16816.F32 R168, R192, R174.reuse, R28 ;  /* 0x000000aec0a8723c */ /* 0x080fe2000000181c */
[----:B------:R-:W4:Y:S02]  /*faa0*/  LDL.LU R28, [R1+0x8] ;  /* 0x00000800011c7983 */ /* 0x000f240000300800 */
[----:B------:R-:W-:Y:S02]  /*fab0*/  MOV R20, R180 ;  /* 0x000000b400147202 */ /* 0x000fe40000000f00 */
[----:B------:R-:W4:Y:S02]  /*fac0*/  LDL.LU R30, [R1+0x10] ;  /* 0x00001000011e7983 */ /* 0x000f240000300800 */
[----:B------:R-:W-:Y:S01]  /*fad0*/  MOV R29, R178 ;  /* 0x000000b2001d7202 */ /* 0x000fe20000000f00 */
[C---:B------:R-:W-:Y:S01]  /*fae0*/  HMMA.16816.F32 R172, R140.reuse, R174, R32 ;  /* 0x000000ae8cac723c */ /* 0x040fe20000001820 */
[----:B------:R-:W4:Y:S04]  /*faf0*/  LDL.LU R31, [R1+0x14] ;  /* 0x00001400011f7983 */ /* 0x000f280000300800 */
[----:B------:R-:W4:Y:S02]  /*fb00*/  LDL.LU R34, [R1+0xc] ;  /* 0x00000c0001227983 */ /* 0x000f240000300800 */
[----:B------:R-:W-:Y:S02]  /*fb10*/  MOV R33, R177 ;  /* 0x000000b100217202 */ /* 0x000fe40000000f00 */
        /* <DEDUP_REMOVED lines=27> */
[----:B------:R-:W-:Y:S04]  /*fcd0*/  FFMA.FTZ R4, R0, R31, R210 ;  /* 0x0000001f00047223 */ /* 0x000fe800000100d2 */
[----:B------:R-:W-:Y:S02]  /*fce0*/  FADD.FTZ R0, R24, R133 ;  /* 0x0000008518007221 */ /* 0x000fe40000010000 */
[----:B------:R-:W-:Y:S02]  /*fcf0*/  FFMA.FTZ R134, R134, R34, R33 ;  /* 0x0000002286867223 */ /* 0x000fe40000010021 */
        /* <DEDUP_REMOVED lines=41> */
[----:B------:R-:W-:Y:S01]  /*ff90*/  FADD.FTZ R0, R201, R6 ;  /* 0x00000006c9007221 */ /* 0x000fe20000010000 */
[----:B------:R-:W-:Y:S01]  /*ffa0*/  STL [R1+0x8], R4 ;  /* 0x0000080401007387 */ /* 0x000fe20000100800 */
[----:B------:R-:W-:Y:S02]  /*ffb0*/  FADD.FTZ R2, R206, R2 ;  /* 0x00000002ce027221 */ /* 0x000fe40000010000 */
[----:B------:R-:W-:Y:S01]  /*ffc0*/  FADD.FTZ R0, R139, R0 ;  /* 0x000000008b007221 */ /* 0x000fe20000010000 */
[----:B------:R-:W-:Y:S02]  /*ffd0*/  MOV R139, R3 ;  /* 0x00000003008b7202 */ /* 0x000fe40000000f00 */
[----:B------:R1:W-:Y:S01]  /*ffe0*/  STL [R1+0x10], R2 ;  /* 0x0000100201007387 */ /* 0x0003e20000100800 */
[----:B------:R-:W-:Y:S01]  /*fff0*/  FADD.FTZ R0, R138, R0 ;  /* 0x000000008a007221 */ /* 0x000fe20000010000 */
[----:B------:R-:W-:Y:S04]  /*10000*/  MOV R138, R135 ;  /* 0x00000087008a7202 */ /* 0x000fe80000000f00 */
[----:B------:R2:W-:Y:S01]  /*10010*/  STL [R1+0x14], R0 ;  /* 0x0000140001007387 */ /* 0x0005e20000100800 */
[----:B-1----:R-:W-:Y:S01]  /*10020*/  MOV R2, R137 ;  /* 0x0000008900027202 */ /* 0x002fe20000000f00 */
[----:B------:R-:W-:-:S05]  /*10030*/  @P0 BRA `(.L_x_1048) ;  /* 0xffffc92000000947 */ /* 0x000fca000383ffff */
.L_x_1047:
[----:B------:R-:W-:-:S06]  /*10040*/  UISETP.GE.AND UP0, UPT, UR13, UR8, UPT ;  /* 0x000000080d00728c */ /* 0x000fcc000bf06270 */
[----:B------:R-:W-:-:S13]  /*10050*/  PLOP3.LUT P0, PT, PT, PT, UP0, 0x80, 0x0 ;  /* 0x000000000000781c */ /* 0x000fda0003f0f008 */
        /* <DEDUP_REMOVED lines=25> */
.L_x_1066:
[----:B-1----:R-:W3:Y:S01]  /*101f0*/  LDL.64 R2, [R1+0x20] ;  /* 0x0000200001027983 */ /* 0x002ee20000100a00 */
[----:B------:R-:W-:Y:S04]  /*10200*/  DEPBAR.LE SB0, 0x0 ;  /* 0x000080000000791a */ /* 0x000fe80000000000 */
[----:B------:R-:W-:Y:S01]  /*10210*/  USHF.R.S32.HI UR5, URZ, 0x1f, UR13 ;  /* 0x0000001f3f057899 */ /* 0x000fe2000801140d */
[----:B------:R-:W4:Y:S01]  /*10220*/  LDL.64 R12, [R1+0x18] ;  /* 0x00001800010c7983 */ /* 0x000f220000100a00 */
[----:B------:R-:W-:Y:S01]  /*10230*/  UIMAD UR4, UR25, UR13, URZ ;  /* 0x0000000d190472a4 */ /* 0x000fe2000f8e023f */
[----:B------:R-:W-:Y:S01]  /*10240*/  MOV R20, UR22 ;  /* 0x0000001600147c02 */ /* 0x000fe20008000f00 */
[----:B------:R-:W-:Y:S01]  /*10250*/  UISETP.GT.AND UP0, UPT, UR13, UR8, UPT ;  /* 0x000000080d00728c */ /* 0x000fe2000bf04270 */
[----:B------:R-:W-:Y:S01]  /*10260*/  MOV R21, UR23 ;  /* 0x0000001700157c02 */ /* 0x000fe20008000f00 */
[----:B------:R-:W-:Y:S01]  /*10270*/  UIMAD UR4, UR5, UR22, UR4 ;  /* 0x00000016050472a4 */ /* 0x000fe2000f8e0204 */
[----:B------:R-:W-:Y:S01]  /*10280*/  BAR.SYNC.DEFER_BLOCKING 0x0 ;  /* 0x0000000000007b1d */ /* 0x000fe20000010000 */
[----:B------:R-:W-:Y:S06]  /*10290*/  UISETP.NE.AND UP1, UPT, UR17, URZ, UPT ;  /* 0x0000003f1100728c */ /* 0x000fec000bf25270 */
[----:B------:R-:W-:Y:S01]  /*102a0*/  PLOP3.LUT P2, PT, PT, PT, UP1, 0x80, 0x0 ;  /* 0x000000000000781c */ /* 0x000fe20003f4f018 */
[----:B------:R-:W-:Y:S04]  /*102b0*/  @UP0 UIADD3 UR27, UR13, -0x1, URZ ;  /* 0xffffffff0d1b0890 */ /* 0x000fe8000fffe03f */
[----:B------:R-:W-:Y:S01]  /*102c0*/  @UP0 USHF.R.S32.HI UR26, URZ, 0x1f, UR27 ;  /* 0x0000001f3f1a0899 */ /* 0x000fe2000801141b */
        /* <DEDUP_REMOVED lines=15> */
[C---:B---3--:R-:W-:Y:S05]  /*103c0*/  IMAD.WIDE.U32 R2, R20.reuse, UR13, R2 ;  /* 0x0000000d14027c25 */ /* 0x048fea000f8e0002 */
[----:B------:R-:W-:Y:S01]  /*103d0*/  IADD3 R0, R3, UR4, RZ ;  /* 0x0000000403007c10 */ /* 0x000fe2000fffe0ff */
[----:B----4-:R-:W-:Y:S01]  /*103e0*/  IMAD.WIDE.U32 R20, R20, UR13, R12 ;  /* 0x0000000d14147c25 */ /* 0x010fe2000f8e000c */
[C---:B------:R-:W-:Y:S01]  /*103f0*/  LEA R24, P1, R2.reuse, c[0x0][0x1f8], 0x1 ;  /* 0x00007e0002187a11 */ /* 0x040fe200078208ff */
[-C--:B------:R-:W-:Y:S03]  /*10400*/  HMMA.16816.F32 R12, R44, R18.reuse, RZ ;  /* 0x000000122c0c723c */ /* 0x080fe600000018ff */
[----:B------:R-:W-:Y:S02]  /*10410*/  LEA.HI.X R25, R2, c[0x0][0x1fc], R0, 0x1, P1 ;  /* 0x00007f0002197a11 */ /* 0x000fe400008f0c00 */
[----:B------:R-:W-:Y:S01]  /*10420*/  IADD3 R3, R21, UR4, RZ ;  /* 0x0000000415037c10 */ /* 0x000fe2000fffe0ff */
[----:B------:R-:W-:Y:S01]  /*10430*/  ULDC.64 UR4, c[0x0][0x1e0] ;  /* 0x0000780000047ab9 */ /* 0x000fe20000000a00 */
[C---:B------:R-:W-:Y:S01]  /*10440*/  LEA R28, P0, R20.reuse, c[0x0][0x1f8], 0x1 ;  /* 0x00007e00141c7a11 */ /* 0x040fe200078008ff */
[C---:B------:R-:W-:Y:S01]  /*10450*/  HMMA.16816.F32 R16, R48.reuse, R18, RZ ;  /* 0x000000123010723c */ /* 0x040fe200000018ff */
[----:B------:R-:W-:Y:S01]  /*10460*/  @!PT LDS RZ, [RZ] ;  /* 0x00000000fffff984 */ /* 0x000fe20000000800 */
[----:B------:R-:W-:Y:S01]  /*10470*/  @!PT LDS RZ, [RZ] ;  /* 0x00000000fffff984 */ /* 0x000fe20000000800 */
[----:B------:R-:W-:Y:S01]  /*10480*/  @!PT LDS RZ, [RZ] ;  /* 0x00000000fffff984 */ /* 0x000fe20000000800 */
[----:B------:R3:W-:Y:S03]  /*10490*/  LDGSTS.E.BYPASS.LTC128B.128 [R243+0x2080], [R24.64], !P4 ;  /* 0x0208000018f37fae */ /* 0x0007e6000e101d54 */
[----:B------:R-:W-:Y:S01]  /*104a0*/  LEA.HI.X R29, R20, c[0x0][0x1fc], R3, 0x1, P0 ;  /* 0x00007f00141d7a11 */ /* 0x000fe200000f0c03 */
[----:B------:R-:W-:Y:S01]  /*104b0*/  @UP0 UIMAD.WIDE.U32 UR28, UR27, UR4, URZ ;  /* 0x000000041b1c02a5 */ /* 0x000fe2000f8e003f */
[----:B------:R-:W-:Y:S01]  /*104c0*/  IADD3 R2, P0, R24, UR12, RZ ;  /* 0x0000000c18027c10 */ /* 0x000fe2000ff1e0ff */
[----:B------:R-:W-:Y:S01]  /*104d0*/  @UP0 UIMAD UR26, UR26, UR4, URZ ;  /* 0x000000041a1a02a4 */ /* 0x000fe2000f8e023f */
[-C--:B------:R-:W-:Y:S01]  /*104e0*/  HMMA.16816.F32 R20, R48, R32.reuse, RZ ;  /* 0x000000203014723c */ /* 0x080fe200000018ff */
[----:B------:R4:W-:Y:S02]  /*104f0*/  LDGSTS.E.BYPASS.LTC128B.128 [R243+0x3880], [R28.64], !P3 ;  /* 0x038800001cf37fae */ /* 0x0009e4000d901d54 */
[----:B------:R-:W-:Y:S01]  /*10500*/  @UP0 UIMAD UR26, UR27, UR5, UR26 ;  /* 0x000000051b1a02a4 */ /* 0x000fe2000f8e021a */
[----:B------:R-:W-:Y:S02]  /*10510*/  IADD3.X R3, R25, UR11, RZ, P0, !PT ;  /* 0x0000000b19037c10 */ /* 0x000fe400087fe4ff */
[C---:B------:R-:W-:Y:S01]  /*10520*/  IADD3 R38, P1, R2.reuse, UR12, RZ ;  /* 0x0000000c02267c10 */ /* 0x040fe2000ff3e0ff */
[----:B------:R-:W-:Y:S01]  /*10530*/  @UP0 UIADD3 UR4, UR29, UR26, URZ ;  /* 0x0000001a1d040290 */ /* 0x000fe2000fffe03f */
[----:B------:R-:W-:Y:S01]  /*10540*/  IADD3 R36, P0, R2, UR19, RZ ;  /* 0x0000001302247c10 */ /* 0x000fe2000ff1e0ff */
[----:B------:R2:W-:Y:S01]  /*10550*/  LDGSTS.E.BYPASS.LTC128B.128 [R243+0x2880], [R2.64], !P4 ;  /* 0x0288000002f37fae */ /* 0x0005e2000e101d54 */
[----:B------:R-:W-:Y:S02]  /*10560*/  UIMAD UR29, UR13, -0x30, URZ ;  /* 0xffffffd00d1d78a4 */ /* 0x000fe4000f8e023f */
[C---:B------:R-:W-:Y:S01]  /*10570*/  IADD3.X R39, R3.reuse, UR11, RZ, P1, !PT ;  /* 0x0000000b03277c10 */ /* 0x040fe20008ffe4ff */
[----:B------:R-:W-:Y:S01]  /*10580*/  @UP0 UIMAD UR4, UR4, 0x30, URZ ;  /* 0x00000030040408a4 */ /* 0x000fe2000f8e023f */
[----:B------:R-:W-:Y:S02]  /*10590*/  IADD3.X R37, R3, UR24, RZ, P0, !PT ;  /* 0x0000001803257c10 */ /* 0x000fe400087fe4ff */
[----:B------:R-:W-:Y:S01]  /*105a0*/  PLOP3.LUT P1, PT, PT, PT, UP0, 0x80, 0x0 ;  /* 0x000000000000781c */ /* 0x000fe20003f2f008 */
[----:B------:R2:W-:Y:S01]  /*105b0*/  LDGSTS.E.BYPASS.LTC128B.128 [R243+0x4080], [R2.64+0x80], !P3 ;  /* 0x0408008002f37fae */ /* 0x0005e2000d901d54 */
[----:B------:R-:W-:Y:S01]  /*105c0*/  PLOP3.LUT P0, PT, PT, PT, UP1, 0x80, 0x0 ;  /* 0x000000000000781c */ /* 0x000fe20003f0f018 */
[----:B------:R-:W-:Y:S01]  /*105d0*/  UISETP.NE.AND UP0, UPT, UR16, URZ, UPT ;  /* 0x0000003f1000728c */ /* 0x000fe2000bf05270 */
[C---:B---3--:R-:W-:Y:S01]  /*105e0*/  HMMA.16816.F32 R24, R44.reuse, R32, RZ ;  /* 0x000000202c18723c */ /* 0x048fe200000018ff */
[----:B------:R-:W-:Y:S04]  /*105f0*/  MOV R0, UR28 ;  /* 0x0000001c00007c02 */ /* 0x000fe80008000f00 */
[----:B------:R3:W-:Y:S03]  /*10600*/  LDGSTS.E.BYPASS.LTC128B.128 [R243+0x3080], [R38.64], !P4 ;  /* 0x0308000026f37fae */ /* 0x0007e6000e101d54 */
[-C--:B----4-:R-:W-:Y:S05]  /*10610*/  HMMA.16816.F32 R28, R44, R34.reuse, RZ ;  /* 0x000000222c1c723c */ /* 0x090fea00000018ff */
[----:B------:R3:W-:Y:S03]  /*10620*/  LDGSTS.E.BYPASS.LTC128B.128 [R243+0x4880], [R36.64], !P3 ;  /* 0x0488000024f37fae */ /* 0x0007e6000d901d54 */
[C---:B------:R-:W-:Y:S05]  /*10630*/  HMMA.16816.F32 R32, R48.reuse, R34, RZ ;  /* 0x000000223020723c */ /* 0x040fea00000018ff */
[----:B------:R-:W-:Y:S08]  /*10640*/  LDSM.16.M88.4 R212, [R232+0x8080] ;  /* 0x00808000e8d4783b */ /* 0x000ff00000000200 */
[----:B------:R-:W0:Y:S08]  /*10650*/  LDGDEPBAR ;  /* 0x00000000000079af */ /* 0x000e300000000000 */
[----:B------:R-:W4:Y:S01]  /*10660*/  LDSM.16.M88.4 R216, [R230+0x5080] ;  /* 0x00508000e6d8783b */ /* 0x000f220000000200 */
[-C--:B---3--:R-:W-:Y:S07]  /*10670*/  HMMA.16816.F32 R36, R48, R140.reuse, RZ ;  /* 0x0000008c3024723c */ /* 0x088fee00000018ff */
[----:B------:R-:W3:Y:S01]  /*10680*/  LDSM.16.M88.4 R220, [R232+0xa080] ;  /* 0x00a08000e8dc783b */ /* 0x000ee20000000200 */
[C---:B------:R-:W-:Y:S08]  /*10690*/  HMMA.16816.F32 R40, R44.reuse, R140, RZ ;  /* 0x0000008c2c28723c */ /* 0x040ff000000018ff */
[-C--:B------:R-:W-:Y:S08]  /*106a0*/  HMMA.16816.F32 R44, R44, R142.reuse, RZ ;  /* 0x0000008e2c2c723c */ /* 0x080ff000000018ff */
[----:B------:R-:W-:Y:S01]  /*106b0*/  HMMA.16816.F32 R48, R48, R142, RZ ;  /* 0x0000008e3030723c */ /* 0x000fe200000018ff */
[----:B------:R-:W3:Y:S07]  /*106c0*/  LDSM.16.M88.4 R140, [R230+0x5880] ;  /* 0x00588000e68c783b */ /* 0x000eee0000000200 */
[-C--:B-1----:R-:W-:Y:S05]  /*106d0*/  HMMA.16816.F32 R4, R192, R196.reuse, R4 ;  /* 0x000000c4c004723c */ /* 0x082fea0000001804 */
[----:B--2---:R-:W-:Y:S02]  /*106e0*/  @P1 MOV R3, R247 ;  /* 0x000000f700031202 */ /* 0x004fe40000000f00 */
[----:B------:R-:W-:Y:S01]  /*106f0*/  @P1 MOV R2, R244 ;  /* 0x000000f400021202 */ /* 0x000fe20000000f00 */
[C---:B------:R-:W-:Y:S04]  /*10700*/  HMMA.16816.F32 R8, R200.reuse, R196, R8 ;  /* 0x000000c4c808723c */ /* 0x040fe80000001808 */
[----:B------:R-:W-:Y:S04]  /*10710*/  @P1 IMAD.WIDE.U32 R2, R0, 0x30, R2 ;  /* 0x0000003000021825 */ /* 0x000fe800078e0002 */
[-C--:B------:R-:W-:Y:S04]  /*10720*/  HMMA.16816.F32 R12, R200, R198.reuse, R12 ;  /* 0x000000c6c80c723c */ /* 0x080fe8000000180c */
[----:B------:R-:W-:Y:S01]  /*10730*/  @P2 IMAD.HI.U32 R0, R242, c[0x0][0x2c8], RZ ;  /* 0x0000b200f2002a27 */ /* 0x000fe200078e00ff */
[----:B------:R-:W-:Y:S03]  /*10740*/  @P1 IADD3 R3, R3, UR4, RZ ;  /* 0x0000000403031c10 */ /* 0x000fe6000fffe0ff */
[C---:B------:R-:W-:Y:S01]  /*10750*/  HMMA.16816.F32 R16, R192.reuse, R198, R16 ;  /* 0x000000c6c010723c */ /* 0x040fe20000001810 */
[----:B------:R-:W1:Y:S03]  /*10760*/  LDSM.16.M88.4 R196, [R230+0x6080] ;  /* 0x00608000e6c4783b */ /* 0x000e660000000200 */
[----:B------:R-:W-:Y:S04]  /*10770*/  @P1 SHF.L.U64.HI R3, R2, 0x1, R3 ;  /* 0x0000000102031819 */ /* 0x000fe80000010203 */
        /* <DEDUP_REMOVED lines=11> */
[-C--:B----4-:R-:W-:Y:S01]  /*10830*/  HMMA.16816.F32 R4, R212, R216.reuse, R4 ;  /* 0x000000d8d404723c */ /* 0x090fe20000001804 */
[----:B------:R-:W4:Y:S07]  /*10840*/  LDSM.16.M88.4 R208, [R229+0x800] ;  /* 0x00080000e5d0783b */ /* 0x000f2e0000000200 */
        /* <DEDUP_REMOVED lines=15> */
[-C--:B--2---:R-:W-:Y:S01]  /*10940*/  HMMA.16816.F32 R4, R192, R200.reuse, R4 ;  /* 0x000000c8c004723c */ /* 0x084fe20000001804 */
[----:B------:R-:W2:Y:S07]  /*10950*/  LDSM.16.M88.4 R212, [R231+0xe080] ;  /* 0x00e08000e7d4783b */ /* 0x000eae0000000200 */
        /* <DEDUP_REMOVED lines=8> */
[----:B------:R-:W-:Y:S07]  /*109e0*/  LDSM.16.M88.4 R208, [R239] ;  /* 0x00000000efd0783b */ /* 0x000fee0000000200 */
[-C--:B---3--:R-:W-:Y:S08]  /*109f0*/  HMMA.16816.F32 R36, R192, R216.reuse, R36 ;  /* 0x000000d8c024723c */ /* 0x088ff00000001824 */
[C---:B------:R-:W-:Y:S08]  /*10a00*/  HMMA.16816.F32 R40, R204.reuse, R216, R40 ;  /* 0x000000d8cc28723c */ /* 0x040ff00000001828 */
[-C--:B------:R-:W-:Y:S01]  /*10a10*/  HMMA.16816.F32 R44, R204, R218.reuse, R44 ;  /* 0x000000dacc2c723c */ /* 0x080fe2000000182c */
[----:B------:R-:W3:Y:S07]  /*10a20*/  LDSM.16.M88.4 R204, [R224+0x7880] ;  /* 0x00788000e0cc783b */ /* 0x000eee0000000200 */
[----:B------:R-:W-:Y:S01]  /*10a30*/  HMMA.16816.F32 R48, R192, R218, R48 ;  /* 0x000000dac030723c */ /* 0x000fe20000001830 */
[----:B------:R-:W4:Y:S07]  /*10a40*/  LDSM.16.M88.4 R192, [R233+0xc080] ;  /* 0x00c08000e9c0783b */ /* 0x000f2e0000000200 */
[-C--:B-1----:R-:W-:Y:S01]  /*10a50*/  HMMA.16816.F32 R4, R140, R196.reuse, R4 ;  /* 0x000000c48c04723c */ /* 0x082fe20000001804 */
[----:B------:R-:W1:Y:S07]  /*10a60*/  LDSM.16.M88.4 R216, [R233+0xe080] ;  /* 0x00e08000e9d8783b */ /* 0x000e6e0000000200 */
[C---:B--2---:R-:W-:Y:S08]  /*10a70*/  HMMA.16816.F32 R8, R212.reuse, R196, R8 ;  /* 0x000000c4d408723c */ /* 0x044ff00000001808 */
        /* <DEDUP_REMOVED lines=13> */
[----:B------:R-:W3:Y:S07]  /*10b50*/  LDSM.16.M88.4 R140, [R232+0xc080] ;  /* 0x00c08000e88c783b */ /* 0x000eee0000000200 */
        /* <DEDUP_REMOVED lines=14> */
[----:B------:R-:W2:Y:S07]  /*10c40*/  LDSM.16.M88.4 R216, [R234+0xc080] ;  /* 0x00c08000ead8783b */ /* 0x000eae0000000200 */
[----:B------:R-:W-:Y:S01]  /*10c50*/  HMMA.16816.F32 R48, R192, R198, R48 ;  /* 0x000000c6c030723c */ /* 0x000fe20000001830 */
[----:B------:R-:W2:Y:S07]  /*10c60*/  LDSM.16.M88.4 R192, [R236+0xe080] ;  /* 0x00e08000ecc0783b */ /* 0x000eae0000000200 */
[-C--:B---3--:R-:W-:Y:S08]  /*10c70*/  HMMA.16816.F32 R4, R140, R200.reuse, R4 ;  /* 0x000000c88c04723c */ /* 0x088ff00000001804 */
        /* <DEDUP_REMOVED lines=11> */
[-C--:B--2---:R-:W-:Y:S08]  /*10d30*/  HMMA.16816.F32 R4, R216, R220.reuse, R4 ;  /* 0x000000dcd804723c */ /* 0x084ff00000001804 */
        /* <DEDUP_REMOVED lines=21> */
[----:B------:R-:W1:Y:S10]  /*10e90*/  MUFU.TANH R206, R6 ;  /* 0x0000000600ce7308 */ /* 0x000e740000002400 */
[----:B------:R1:W1:Y:S01]  /*10ea0*/  MUFU.TANH R204, R7 ;  /* 0x0000000700cc7308 */ /* 0x0002620000002400 */
[----:B---3--:R-:W3:Y:S09]  /*10eb0*/  LDL R13, [R1+0x4] ;  /* 0x00000400010d7983 */ /* 0x008ef20000100800 */
        /* <DEDUP_REMOVED lines=13> */
[----:B------:R1:W1:Y:S01]  /*10f90*/  MUFU.TANH R142, R16 ;  /* 0x00000010008e7308 */ /* 0x0002620000002400 */
[----:B------:R-:W-:Y:S01]  /*10fa0*/  MOV R4, R242 ;  /* 0x000000f200047202 */ /* 0x000fe20000000f00 */
[-C--:B------:R-:W-:Y:S04]  /*10fb0*/  HMMA.16816.F32 R28, R192, R6.reuse, R28 ;  /* 0x00000006c01c723c */ /* 0x080fe8000000181c */
[----:B------:R-:W-:Y:S04]  /*10fc0*/  @P0 SHF.R.U32.HI R4, RZ, c[0x0][0x2cc], R0 ;  /* 0x0000b300ff040a19 */ /* 0x000fe80000011600 */
[----:B------:R-:W2:Y:S01]  /*10fd0*/  MUFU.TANH R197, R19 ;  /* 0x0000001300c57308 */ /* 0x000ea20000002400 */
[----:B------:R-:W-:Y:S01]  /*10fe0*/  MOV R0, UR29 ;  /* 0x0000001d00007c02 */ /* 0x000fe20008000f00 */
[C---:B------:R-:W-:Y:S04]  /*10ff0*/  HMMA.16816.F32 R32, R216.reuse, R6, R32 ;  /* 0x00000006d820723c */ /* 0x040fe80000001820 */
[----:B------:R-:W-:Y:S02]  /*11000*/  FMUL.FTZ R20, R20, c[0x0][0x320] ;  /* 0x0000c80014147a20 */ /* 0x000fe40000410000 */
[----:B------:R-:W-:Y:S02]  /*11010*/  FMUL.FTZ R21, R21, c[0x0][0x320] ;  /* 0x0000c80015157a20 */ /* 0x000fe40000410000 */
[----:B------:R-:W2:Y:S01]  /*11020*/  MUFU.TANH R196, R18 ;  /* 0x0000001200c47308 */ /* 0x000ea20000002400 */
[----:B------:R-:W-:Y:S03]  /*11030*/  @P1 SHF.L.U32 R6, R2, 0x1, RZ ;  /* 0x0000000102061819 */ /* 0x000fe600000006ff */
[----:B------:R-:W-:Y:S01]  /*11040*/  FMUL.FTZ R22, R22, c[0x0][0x320] ;  /* 0x0000c80016167a20 */ /* 0x000fe20000410000 */
[-C--:B-1----:R-:W-:Y:S03]  /*11050*/  HMMA.16816.F32 R36, R216, R8.reuse, R36 ;  /* 0x00000008d824723c */ /* 0x082fe60000001824 */
[----:B------:R-:W-:Y:S02]  /*11060*/  FMUL.FTZ R23, R23, c[0x0][0x320] ;  /* 0x0000c80017177a20 */ /* 0x000fe40000410000 */
[----:B------:R-:W-:Y:S01]  /*11070*/  FMUL.FTZ R24, R24, c[0x0][0x320] ;  /* 0x0000c80018187a20 */ /* 0x000fe20000410000 */
[----:B------:R1:W1:Y:S01]  /*11080*/  MUFU.TANH R135, R20 ;  /* 0x0000001400877308 */ /* 0x0002620000002400 */
[----:B------:R-:W-:Y:S01]  /*11090*/  FMUL.FTZ R25, R25, c[0x0][0x320] ;  /* 0x0000c80019197a20 */ /* 0x000fe20000410000 */
[C---:B------:R-:W-:Y:S04]  /*110a0*/  HMMA.16816.F32 R40, R192.reuse, R8, R40 ;  /* 0x00000008c028723c */ /* 0x040fe80000001828 */
[----:B------:R-:W-:Y:S02]  /*110b0*/  FMUL.FTZ R26, R26, c[0x0][0x320] ;  /* 0x0000c8001a1a7a20 */ /* 0x000fe40000410000 */
[----:B------:R-:W-:Y:S01]  /*110c0*/  FMUL.FTZ R27, R27, c[0x0][0x320] ;  /* 0x0000c8001b1b7a20 */ /* 0x000fe20000410000 */
[C---:B------:R-:W-:Y:S01]  /*110d0*/  @P1 IADD3 R8, P5, R6.reuse, 0x80, RZ ;  /* 0x0000008006081810 */ /* 0x040fe20007fbe0ff */
[----:B------:R-:W1:Y:S01]  /*110e0*/  MUFU.TANH R133, R21 ;  /* 0x0000001500857308 */ /* 0x000e620000002400 */
[----:B------:R-:W-:Y:S01]  /*110f0*/  @P1 IADD3 R6, P6, R6, c[0x0][0x1c8], RZ ;  /* 0x0000720006061a10 */ /* 0x000fe20007fde0ff */
[-C--:B------:R-:W-:Y:S03]  /*11100*/  HMMA.16816.F32 R44, R192, R10.reuse, R44 ;  /* 0x0000000ac02c723c */ /* 0x080fe6000000182c */
[----:B------:R-:W-:Y:S01]  /*11110*/  @P1 IADD3.X R7, R3, c[0x0][0x1cc], RZ, P6, !PT ;  /* 0x0000730003071a10 */ /* 0x000fe200037fe4ff */
[----:B------:R-:W-:Y:S01]  /*11120*/  FMUL.FTZ R28, R28, c[0x0][0x320] ;  /* 0x0000c8001c1c7a20 */ /* 0x000fe20000410000 */
[----:B------:R-:W-:Y:S01]  /*11130*/  @P1 IADD3 R8, P2, R8, c[0x0][0x1c8], RZ ;  /* 0x0000720008081a10 */ /* 0x000fe20007f5e0ff */
[----:B------:R-:W-:Y:S01]  /*11140*/  FMUL.FTZ R29, R29, c[0x0][0x320] ;  /* 0x0000c8001d1d7a20 */ /* 0x000fe20000410000 */
[----:B------:R-:W-:Y:S01]  /*11150*/  @P1 IADD3 R2, P0, R6, UR7, RZ ;  /* 0x0000000706021c10 */ /* 0x000fe2000ff1e0ff */
[----:B------:R2:W2:Y:S01]  /*11160*/  MUFU.TANH R141, R22 ;  /* 0x00000016008d7308 */ /* 0x0004a20000002400 */
[----:B------:R-:W-:Y:S01]  /*11170*/  @!PT LDS RZ, [RZ] ;  /* 0x00000000fffff984 */ /* 0x000fe20000000800 */
[----:B------:R-:W-:Y:S01]  /*11180*/  @!PT LDS RZ, [RZ] ;  /* 0x00000000fffff984 */ /* 0x000fe20000000800 */
[----:B------:R-:W-:Y:S01]  /*11190*/  @!PT LDS RZ, [RZ] ;  /* 0x00000000fffff984 */ /* 0x000fe20000000800 */
[----:B------:R4:W-:Y:S01]  /*111a0*/  @P1 LDGSTS.E.BYPASS.LTC128B.128 [R243+0x5080], [R6.64], !P4 ;  /* 0x0508000006f31fae */ /* 0x0009e2000e101d54 */
[----:B------:R-:W-:Y:S04]  /*111b0*/  HMMA.16816.F32 R48, R216, R10, R48 ;  /* 0x0000000ad830723c */ /* 0x000fe80000001830 */
[----:B------:R-:W-:Y:S01]  /*111c0*/  @P1 IADD3.X R9, RZ, c[0x0][0x1cc], R3, P2, P5 ;  /* 0x00007300ff091a10 */ /* 0x000fe200017ea403 */
[----:B------:R-:W-:Y:S01]  /*111d0*/  FMUL.FTZ R16, R17, c[0x0][0x320] ;  /* 0x0000c80011107a20 */ /* 0x000fe20000410000 */
[----:B------:R-:W-:Y:S01]  /*111e0*/  @P1 IADD3.X R3, R7, UR6, RZ, P0, !PT ;  /* 0x0000000607031c10 */ /* 0x000fe200087fe4ff */
[----:B------:R-:W-:Y:S01]  /*111f0*/  FMUL.FTZ R30, R30, c[0x0][0x320] ;  /* 0x0000c8001e1e7a20 */ /* 0x000fe20000410000 */
[----:B------:R4:W3:Y:S01]  /*11200*/  MUFU.TANH R140, R23 ;  /* 0x00000017008c7308 */ /* 0x0008e20000002400 */
[----:B------:R4:W-:Y:S03]  /*11210*/  @P1 LDGSTS.E.BYPASS.LTC128B.128 [R243+0x6880], [R8.64], !P3 ;  /* 0x0688000008f31fae */ /* 0x0009e6000d901d54 */
[----:B------:R-:W-:Y:S02]  /*11220*/  FMUL.FTZ R31, R31, c[0x0][0x320] ;  /* 0x0000c8001f1f7a20 */ /* 0x000fe40000410000 */
[----:B-1----:R-:W-:Y:S02]  /*11230*/  FMUL.FTZ R20, R33, c[0x0][0x320] ;  /* 0x0000c80021147a20 */ /* 0x002fe40000410000 */
[----:B------:R-:W-:Y:S01]  /*11240*/  FMUL.FTZ R15, R36, c[0x0][0x320] ;  /* 0x0000c800240f7a20 */ /* 0x000fe20000410000 */
[----:B------:R1:W-:Y:S01]  /*11250*/  @P1 LDGSTS.E.BYPASS.LTC128B.128 [R243+0x5880], [R2.64], !P4 ;  /* 0x0588000002f31fae */ /* 0x0003e2000e101d54 */
[----:B------:R1:W1:Y:S01]  /*11260*/  MUFU.TANH R198, R24 ;  /* 0x0000001800c67308 */ /* 0x0002620000002400 */
[----:B------:R-:W-:Y:S02]  /*11270*/  FMUL.FTZ R12, R37, c[0x0][0x320] ;  /* 0x0000c800250c7a20 */ /* 0x000fe40000410000 */
[----:B------:R-:W-:Y:S02]  /*11280*/  FMUL.FTZ R42, R42, c[0x0][0x320] ;  /* 0x0000c8002a2a7a20 */ /* 0x000fe40000410000 */
[----:B--2---:R-:W-:Y:S02]  /*11290*/  FMUL.FTZ R22, R39, c[0x0][0x320] ;  /* 0x0000c80027167a20 */ /* 0x004fe40000410000 */
[----:B------:R2:W-:Y:S01]  /*112a0*/  @P1 LDGSTS.E.BYPASS.LTC128B.128 [R243+0x7080], [R2.64+0x80], !P3 ;  /* 0x0708008002f31fae */ /* 0x0005e2000d901d54 */
[----:B----4-:R-:W-:Y:S01]  /*112b0*/  @P1 IADD3 R6, P0, R2, UR18, RZ ;  /* 0x0000001202061c10 */ /* 0x010fe2000ff1e0ff */
[----:B------:R-:W-:Y:S01]  /*112c0*/  FMUL.FTZ R43, R43, c[0x0][0x320] ;  /* 0x0000c8002b2b7a20 */ /* 0x000fe20000410000 */
[----:B------:R4:W2:Y:S01]  /*112d0*/  MUFU.TANH R143, R25 ;  /* 0x00000019008f7308 */ /* 0x0008a20000002400 */
[----:B------:R-:W-:Y:S01]  /*112e0*/  FMUL.FTZ R21, R45, c[0x0][0x320] ;  /* 0x0000c8002d157a20 */ /* 0x000fe20000410000 */
[----:B------:R-:W-:Y:S01]  /*112f0*/  @P1 IADD3.X R7, R3, UR10, RZ, P0, !PT ;  /* 0x0000000a03071c10 */ /* 0x000fe200087fe4ff */
[----:B------:R-:W-:Y:S01]  /*11300*/  FMUL.FTZ R46, R46, c[0x0][0x320] ;  /* 0x0000c8002e2e7a20 */ /* 0x000fe20000410000 */
[----:B------:R-:W-:Y:S01]  /*11310*/  PLOP3.LUT P0, PT, PT, PT, UP0, 0x40, 0x0 ;  /* 0x000000000000781c */ /* 0x000fe20003f0e808 */
[----:B------:R-:W-:Y:S02]  /*11320*/  FMUL.FTZ R23, R44, c[0x0][0x320] ;  /* 0x0000c8002c177a20 */ /* 0x000fe40000410000 */
[----:B------:R-:W-:Y:S01]  /*11330*/  FMUL.FTZ R47, R47, c[0x0][0x320] ;  /* 0x0000c8002f2f7a20 */ /* 0x000fe20000410000 */
[----:B------:R-:W-:Y:S01]  /*11340*/  @P1 IADD3 R8, P2, R2, UR7, RZ ;  /* 0x0000000702081c10 */ /* 0x000fe2000ff5e0ff */
[----:B------:R-:W-:Y:S01]  /*11350*/  FMUL.FTZ R11, R48, c[0x0][0x320] ;  /* 0x0000c800300b7a20 */ /* 0x000fe20000410000 */
[----:B------:R2:W2:Y:S01]  /*11360*/  MUFU.TANH R215, R26 ;  /* 0x0000001a00d77308 */ /* 0x0004a20000002400 */
[----:B------:R-:W-:Y:S01]  /*11370*/  FMUL.FTZ R10, R49, c[0x0][0x320] ;  /* 0x0000c800310a7a20 */ /* 0x000fe20000410000 */
[----:B------:R-:W-:Y:S01]  /*11380*/  @P1 IADD3.X R9, R3, UR6, RZ, P2, !PT ;  /* 0x0000000603091c10 */ /* 0x000fe200097fe4ff */
[----:B------:R-:W-:Y:S02]  /*11390*/  FMUL.FTZ R19, R50, c[0x0][0x320] ;  /* 0x0000c80032137a20 */ /* 0x000fe40000410000 */
[----:B-1----:R-:W-:Y:S02]  /*113a0*/  FMUL.FTZ R24, R38, c[0x0][0x320] ;  /* 0x0000c80026187a20 */ /* 0x002fe40000410000 */
[----:B------:R1:W-:Y:S01]  /*113b0*/  @P1 LDGSTS.E.BYPASS.LTC128B.128 [R243+0x6080], [R8.64], !P4 ;  /* 0x0608000008f31fae */ /* 0x0003e2000e101d54 */
[----:B------:R-:W-:Y:S02]  /*113c0*/  FMUL.FTZ R14, R51, c[0x0][0x320] ;  /* 0x0000c800330e7a20 */ /* 0x000fe40000410000 */
[----:B------:R1:W1:Y:S01]  /*113d0*/  MUFU.TANH R213, R27 ;  /* 0x0000001b00d57308 */ /* 0x0002620000002400 */
[----:B----4-:R-:W-:Y:S04]  /*113e0*/  FMUL.FTZ R25, R32, c[0x0][0x320] ;  /* 0x0000c80020197a20 */ /* 0x010fe80000410000 */
[----:B------:R4:W-:Y:S05]  /*113f0*/  @P1 LDGSTS.E.BYPASS.LTC128B.128 [R243+0x7880], [R6.64], !P3 ;  /* 0x0788000006f31fae */ /* 0x0009ea000d901d54 */
[----:B------:R4:W3:Y:S03]  /*11400*/  MUFU.TANH R137, R28 ;  /* 0x0000001c00897308 */ /* 0x0008e60000002400 */
[----:B------:R-:W0:Y:S01]  /*11410*/  LDGDEPBAR ;  /* 0x00000000000079af */ /* 0x000e220000000000 */
[----:B--2---:R-:W-:Y:S06]  /*11420*/  FMUL.FTZ R26, R41, c[0x0][0x320] ;  /* 0x0000c800291a7a20 */ /* 0x004fec0000410000 */
[----:B------:R2:W2:Y:S01]  /*11430*/  MUFU.TANH R136, R29 ;  /* 0x0000001d00887308 */ /* 0x0004a20000002400 */
[----:B------:R-:W3:Y:S01]  /*11440*/  SHFL.IDX PT, R3, R4, RZ, 0x1c1f ;  /* 0x001c1fff04037589 */ /* 0x000ee200000e0000 */
[----:B-1----:R-:W-:Y:S08]  /*11450*/  FMUL.FTZ R27, R35, c[0x0][0x320] ;  /* 0x0000c800231b7a20 */ /* 0x002ff00000410000 */
[----:B------:R-:W1:Y:S01]  /*11460*/  MUFU.TANH R16, R16 ;  /* 0x0000001000107308 */ /* 0x000e620000002400 */
[----:B----4-:R-:W-:Y:S01]  /*11470*/  MOV R6, UR15 ;  /* 0x0000000f00067c02 */ /* 0x010fe20008000f00 */
[----:B------:R-:W-:Y:S08]  /*11480*/  FMUL.FTZ R28, R34, c[0x0][0x320] ;  /* 0x0000c800221c7a20 */ /* 0x000ff00000410000 */
[----:B------:R-:W4:Y:S01]  /*11490*/  MUFU.TANH R30, R30 ;  /* 0x0000001e001e7308 */ /* 0x000f220000002400 */
[----:B--2---:R-:W-:Y:S09]  /*114a0*/  FMUL.FTZ R29, R40, c[0x0][0x320] ;  /* 0x0000c800281d7a20 */ /* 0x004ff20000410000 */
[----:B------:R-:W2:Y:S10]  /*114b0*/  MUFU.TANH R31, R31 ;  /* 0x0000001f001f7308 */ /* 0x000eb40000002400 */
        /* <DEDUP_REMOVED lines=8> */
[----:B------:R-:W-:Y:S02]  /*11540*/  IADD3 R7, -R13, UR29, RZ ;  /* 0x0000001d0d077c10 */ /* 0x000fe4000fffe1ff */
[----:B------:R-:W-:Y:S05]  /*11550*/  IADD3 R6, -R6, UR9, R0 ;  /* 0x0000000906067c10 */ /* 0x000fea000fffe100 */
[----:B------:R-:W3:Y:S01]  /*11560*/  MUFU.TANH R22, R22 ;  /* 0x0000001600167308 */ /* 0x000ee20000002400 */
[C---:B------:R-:W-:Y:S02]  /*11570*/  IADD3 R5, R6.reuse, c[0x0][0x328], RZ ;  /* 0x0000ca0006057a10 */ /* 0x040fe40007ffe0ff */
[----:B------:R-:W-:Y:S02]  /*11580*/  IADD3 R6, R6, UR14, RZ ;  /* 0x0000000e06067c10 */ /* 0x000fe4000fffe0ff */
[-C--:B------:R-:W-:Y:S02]  /*11590*/  IADD3 R2, R5, R3.reuse, RZ ;  /* 0x0000000305027210 */ /* 0x080fe40007ffe0ff */
[----:B------:R-:W-:Y:S03]  /*115a0*/  IADD3 R0, R6, R3, RZ ;  /* 0x0000000306007210 */ /* 0x000fe60007ffe0ff */
        /* <DEDUP_REMOVED lines=13> */
[----:B--234-:R-:W-:Y:S01]  /*11680*/  IMAD.U32 R8, RZ, RZ, UR15 ;  /* 0x0000000fff087e24 */ /* 0x01cfe2000f8e00ff */
        /* <DEDUP_REMOVED lines=13> */
.L_x_1052:
[----:B------:R-:W-:Y:S04]  /*11760*/  MOV R8, c[0x0][0x32c] ;  /* 0x0000cb0000087a02 */ /* 0x000fe80000000f00 */
[----:B------:R-:W-:Y:S11]  /*11770*/  ISETP.NE.AND P0, PT, R8, 0x1, PT ;  /* 0x000000010800780c */ /* 0x000ff60003f05270 */
[----:B------:R-:W-:Y:S02]  /*11780*/  @!UPT UIADD3 URZ, URZ, URZ, URZ ;  /* 0x0000003f3f3ff290 */ /* 0x000fe4000fffe03f */
[----:B------:R-:W-:Y:S05]  /*11790*/  @P0 IMAD.HI.U32 R8, R3, c[0x0][0x330], RZ ;  /* 0x0000cc0003080a27 */ /* 0x000fea00078e00ff */
[----:B------:R-:W-:Y:S02]  /*117a0*/  @P0 SHF.R.U32.HI R3, RZ, c[0x0][0x334], R8 ;  /* 0x0000cd00ff030a19 */ /* 0x000fe40000011608 */
.L_x_1053:
[----:B------:R-:W-:Y:S05]  /*117b0*/  BSYNC B0 ;  /* 0x0000000000007941 */ /* 0x000fea0003800000 */
.L_x_1051:
[----:B------:R-:W-:Y:S05]  /*117c0*/  IMAD R3, R3, c[0x0][0x32c], R7 ;  /* 0x0000cb0003037a24 */ /* 0x000fea00078e0207 */
[----:B------:R-:W-:Y:S02]  /*117d0*/  IADD3 R8, R3, c[0x0][0x32c], RZ ;  /* 0x0000cb0003087a10 */ /* 0x000fe40007ffe0ff */
[----:B------:R-:W-:Y:S02]  /*117e0*/  IMNMX R0, R0, R3, !PT ;  /* 0x0000000300007217 */ /* 0x000fe40007800200 */
[----:B------:R-:W-:Y:S02]  /*117f0*/  IMNMX R2, R2, R8, PT ;  /* 0x0000000802027217 */ /* 0x000fe40003800200 */
.L_x_1050:
[----:B--234-:R-:W-:Y:S01]  /*11800*/  UISETP.GE.AND UP2, UPT, UR29, 0x9, UPT ;  /* 0x000000091d00788c */ /* 0x01cfe2000bf46270 */
        /* <DEDUP_REMOVED lines=46> */
[----:B-1----:R-:W-:Y:S02]  /*11af0*/  FSEL R205, R20, -INF , !P0 ;  /* 0xff80000014cd7808 */ /* 0x002fe40004000000 */
        /* <DEDUP_REMOVED lines=39> */
.L_x_1056:
[----:B------:R-:W-:Y:S04]  /*11d70*/  MOV R8, c[0x0][0x32c] ;  /* 0x0000cb0000087a02 */ /* 0x000fe80000000f00 */
[----:B------:R-:W-:Y:S11]  /*11d80*/  ISETP.NE.AND P0, PT, R8, 0x1, PT ;  /* 0x000000010800780c */ /* 0x000ff60003f05270 */
[----:B------:R-:W-:Y:S02]  /*11d90*/  @!UPT UIADD3 URZ, URZ, URZ, URZ ;  /* 0x0000003f3f3ff290 */ /* 0x000fe4000fffe03f */
[----:B------:R-:W-:Y:S05]  /*11da0*/  @P0 IMAD.HI.U32 R8, R3, c[0x0][0x330], RZ ;  /* 0x0000cc0003080a27 */ /* 0x000fea00078e00ff */
[----:B------:R-:W-:Y:S02]  /*11db0*/  @P0 SHF.R.U32.HI R3, RZ, c[0x0][0x334], R8 ;  /* 0x0000cd00ff030a19 */ /* 0x000fe40000011608 */
.L_x_1057:
[----:B------:R-:W-:Y:S05]  /*11dc0*/  BSYNC B0 ;  /* 0x0000000000007941 */ /* 0x000fea0003800000 */
.L_x_1055:
[----:B------:R-:W-:Y:S05]  /*11dd0*/  IMAD R3, R3, c[0x0][0x32c], R7 ;  /* 0x0000cb0003037a24 */ /* 0x000fea00078e0207 */
[----:B------:R-:W-:Y:S02]  /*11de0*/  IADD3 R8, R3, c[0x0][0x32c], RZ ;  /* 0x0000cb0003087a10 */ /* 0x000fe40007ffe0ff */
[----:B------:R-:W-:Y:S02]  /*11df0*/  IMNMX R0, R0, R3, !PT ;  /* 0x0000000300007217 */ /* 0x000fe40007800200 */
[----:B------:R-:W-:Y:S02]  /*11e00*/  IMNMX R2, R2, R8, PT ;  /* 0x0000000802027217 */ /* 0x000fe40003800200 */
.L_x_1054:
        /* <DEDUP_REMOVED lines=85> */
.L_x_1060:
[----:B------:R-:W-:Y:S04]  /*12360*/  MOV R8, c[0x0][0x32c] ;  /* 0x0000cb0000087a02 */ /* 0x000fe80000000f00 */
[----:B------:R-:W-:Y:S11]  /*12370*/  ISETP.NE.AND P0, PT, R8, 0x1, PT ;  /* 0x000000010800780c */ /* 0x000ff60003f05270 */
[----:B------:R-:W-:Y:S02]  /*12380*/  @!UPT UIADD3 URZ, URZ, URZ, URZ ;  /* 0x0000003f3f3ff290 */ /* 0x000fe4000fffe03f */
[----:B------:R-:W-:Y:S05]  /*12390*/  @P0 IMAD.HI.U32 R8, R3, c[0x0][0x330], RZ ;  /* 0x0000cc0003080a27 */ /* 0x000fea00078e00ff */
[----:B------:R-:W-:Y:S02]  /*123a0*/  @P0 SHF.R.U32.HI R3, RZ, c[0x0][0x334], R8 ;  /* 0x0000cd00ff030a19 */ /* 0x000fe40000011608 */
.L_x_1061:
[----:B------:R-:W-:Y:S05]  /*123b0*/  BSYNC B0 ;  /* 0x0000000000007941 */ /* 0x000fea0003800000 */
.L_x_1059:
[----:B------:R-:W-:Y:S05]  /*123c0*/  IMAD R3, R3, c[0x0][0x32c], R7 ;  /* 0x0000cb0003037a24 */ /* 0x000fea00078e0207 */
[----:B------:R-:W-:Y:S02]  /*123d0*/  IADD3 R8, R3, c[0x0][0x32c], RZ ;  /* 0x0000cb0003087a10 */ /* 0x000fe40007ffe0ff */
[----:B------:R-:W-:Y:S02]  /*123e0*/  IMNMX R0, R0, R3, !PT ;  /* 0x0000000300007217 */ /* 0x000fe40007800200 */
[----:B------:R-:W-:Y:S02]  /*123f0*/  IMNMX R2, R2, R8, PT ;  /* 0x0000000802027217 */ /* 0x000fe40003800200 */
.L_x_1058:
        /* <DEDUP_REMOVED lines=85> */
.L_x_1064:
[----:B------:R-:W-:Y:S04]  /*12950*/  MOV R4, c[0x0][0x32c] ;  /* 0x0000cb0000047a02 */ /* 0x000fe80000000f00 */
[----:B------:R-:W-:Y:S11]  /*12960*/  ISETP.NE.AND P0, PT, R4, 0x1, PT ;  /* 0x000000010400780c */ /* 0x000ff60003f05270 */
[----:B------:R-:W-:Y:S02]  /*12970*/  @!UPT UIADD3 URZ, URZ, URZ, URZ ;  /* 0x0000003f3f3ff290 */ /* 0x000fe4000fffe03f */
[----:B------:R-:W-:Y:S05]  /*12980*/  @P0 IMAD.HI.U32 R4, R3, c[0x0][0x330], RZ ;  /* 0x0000cc0003040a27 */ /* 0x000fea00078e00ff */
[----:B------:R-:W-:Y:S02]  /*12990*/  @P0 SHF.R.U32.HI R3, RZ, c[0x0][0x334], R4 ;  /* 0x0000cd00ff030a19 */ /* 0x000fe40000011604 */
.L_x_1065:
[----:B------:R-:W-:Y:S05]  /*129a0*/  BSYNC B0 ;  /* 0x0000000000007941 */ /* 0x000fea0003800000 */
.L_x_1063:
[----:B------:R-:W-:Y:S05]  /*129b0*/  IMAD R7, R3, c[0x0][0x32c], R7 ;  /* 0x0000cb0003077a24 */ /* 0x000fea00078e0207 */
[----:B------:R-:W-:Y:S02]  /*129c0*/  IADD3 R3, R7, c[0x0][0x32c], RZ ;  /* 0x0000cb0007037a10 */ /* 0x000fe40007ffe0ff */
[----:B------:R-:W-:Y:S02]  /*129d0*/  IMNMX R0, R0, R7, !PT ;  /* 0x0000000700007217 */ /* 0x000fe40007800200 */
[----:B------:R-:W-:Y:S02]  /*129e0*/  IMNMX R2, R2, R3, PT ;  /* 0x0000000302027217 */ /* 0x000fe40003800200 */
.L_x_1062:
        /* <DEDUP_REMOVED lines=68> */
[----:B------:R-:W-:Y:S02]  /*12e30*/  ISETP.GT.AND P6, PT, R0, 0x11, P6 ;  /* 0x000000110000780c */ /* 0x000fe400037c4270 */
        /* <DEDUP_REMOVED lines=121> */
[C---:B------:R-:W-:Y:S01]  /*135d0*/  FMUL.FTZ R32, R133.reuse, R172 ;  /* 0x000000ac85207220 */ /* 0x040fe20000410000 */
[----:B------:R-:W-:Y:S01]  /*135e0*/  LDSM.16.MT88.4 R156, [R226+0x2880] ;  /* 0x00288000e29c783b */ /* 0x000fe20000004200 */
[C---:B------:R-:W-:Y:S01]  /*135f0*/  FMUL.FTZ R52, R133.reuse, R52 ;  /* 0x0000003485347220 */ /* 0x040fe20000410000 */
[----:B------:R1:W-:Y:S01]  /*13600*/  MUFU.EX2 R215, R5 ;  /* 0x0000000500d77308 */ /* 0x0003e20000000800 */
[----:B------:R-:W-:Y:S02]  /*13610*/  FMUL.FTZ R53, R133, R53 ;  /* 0x0000003585357220 */ /* 0x000fe40000410000 */
[----:B------:R-:W-:Y:S02]  /*13620*/  FMUL.FTZ R54, R132, R54 ;  /* 0x0000003684367220 */ /* 0x000fe40000410000 */
[----:B--2---:R-:W-:Y:S02]  /*13630*/  FFMA.FTZ R0, R21, c[0x0][0x2d0], -R134 ;  /* 0x0000b40015007a23 */ /* 0x004fe40000010886 */
[C---:B----4-:R-:W-:Y:S01]  /*13640*/  FMUL.FTZ R45, R2.reuse, R185 ;  /* 0x000000b9022d7220 */ /* 0x050fe20000410000 */
[----:B------:R-:W2:Y:S01]  /*13650*/  LDSM.16.MT88.4 R20, [R225+0x2080] ;  /* 0x00208000e114783b */ /* 0x000ea20000004200 */
[C---:B------:R-:W-:Y:S01]  /*13660*/  FMUL.FTZ R41, R2.reuse, R181 ;  /* 0x000000b502297220 */ /* 0x040fe20000410000 */
[----:B------:R4:W5:Y:S01]  /*13670*/  MUFU.EX2 R216, R0 ;  /* 0x0000000000d87308 */ /* 0x0009620000000800 */
[----:B------:R-:W-:Y:S01]  /*13680*/  MOV R181, R42 ;  /* 0x0000002a00b57202 */ /* 0x000fe20000000f00 */
[C---:B------:R-:W-:Y:S01]  /*13690*/  FMUL.FTZ R9, R2.reuse, R149 ;  /* 0x0000009502097220 */ /* 0x040fe20000410000 */
[----:B---3--:R-:W-:Y:S01]  /*136a0*/  F2FP.PACK_AB R195, R35, R40 ;  /* 0x0000002823c3723e */ /* 0x008fe200000000ff */
[C---:B------:R-:W-:Y:S02]  /*136b0*/  FMUL.FTZ R12, R2.reuse, R152 ;  /* 0x00000098020c7220 */ /* 0x040fe40000410000 */
[----:B------:R-:W-:Y:S02]  /*136c0*/  FMUL.FTZ R13, R2, R153 ;  /* 0x00000099020d7220 */ /* 0x000fe40000410000 */
[----:B------:R-:W-:Y:S02]  /*136d0*/  FMUL.FTZ R35, R132, R175 ;  /* 0x000000af84237220 */ /* 0x000fe40000410000 */
[----:B------:R3:W-:Y:S01]  /*136e0*/  MUFU.EX2 R218, R7 ;  /* 0x0000000700da7308 */ /* 0x0007e20000000800 */
[----:B------:R-:W-:Y:S01]  /*136f0*/  MOV R175, R40 ;  /* 0x0000002800af7202 */ /* 0x000fe20000000f00 */
[C---:B------:R-:W-:Y:S02]  /*13700*/  FMUL.FTZ R40, R2.reuse, R180 ;  /* 0x000000b402287220 */ /* 0x040fe40000410000 */
[----:B-1----:R-:W-:Y:S02]  /*13710*/  FMUL.FTZ R5, R133, R145 ;  /* 0x0000009185057220 */ /* 0x002fe40000410000 */
[C---:B------:R-:W-:Y:S02]  /*13720*/  FMUL.FTZ R24, R2.reuse, R164 ;  /* 0x000000a402187220 */ /* 0x040fe40000410000 */
[C---:B------:R-:W-:Y:S02]  /*13730*/  FMUL.FTZ R25, R2.reuse, R165 ;  /* 0x000000a502197220 */ /* 0x040fe40000410000 */
[----:B------:R-:W1:Y:S01]  /*13740*/  MUFU.EX2 R219, R6 ;  /* 0x0000000600db7308 */ /* 0x000e620000000800 */
[C---:B------:R-:W-:Y:S02]  /*13750*/  FMUL.FTZ R28, R2.reuse, R168 ;  /* 0x000000a8021c7220 */ /* 0x040fe40000410000 */
[----:B------:R-:W-:Y:S01]  /*13760*/  FMUL.FTZ R29, R2, R169 ;  /* 0x000000a9021d7220 */ /* 0x000fe20000410000 */
[----:B----4-:R-:W-:Y:S01]  /*13770*/  FSEL R0, R3, RZ, P0 ;  /* 0x000000ff03007208 */ /* 0x010fe20000000000 */
[----:B------:R-:W-:Y:S01]  /*13780*/  FMUL.FTZ R55, R132, R55 ;  /* 0x0000003784377220 */ /* 0x000fe20000410000 */
[----:B-----5:R-:W-:Y:S01]  /*13790*/  F2FP.PACK_AB R145, R216, R215 ;  /* 0x000000d7d891723e */ /* 0x020fe200000000ff */
[----:B------:R-:W-:Y:S01]  /*137a0*/  FMUL.FTZ R56, R2, R56 ;  /* 0x0000003802387220 */ /* 0x000fe20000410000 */
[----:B------:R-:W-:Y:S01]  /*137b0*/  MOV R169, R221 ;  /* 0x000000dd00a97202 */ /* 0x000fe20000000f00 */
[----:B------:R-:W-:Y:S01]  /*137c0*/  FADD.FTZ R0, -R0, R139 ;  /* 0x0000008b00007221 */ /* 0x000fe20000010100 */
[----:B------:R-:W4:Y:S01]  /*137d0*/  MUFU.EX2 R44, R10 ;  /* 0x0000000a002c7308 */ /* 0x000f220000000800 */
[----:B------:R-:W-:Y:S01]  /*137e0*/  FMUL.FTZ R57, R2, R57 ;  /* 0x0000003902397220 */ /* 0x000fe20000410000 */
[----:B------:R-:W-:Y:S01]  /*137f0*/  PLOP3.LUT P0, PT, PT, PT, UP0, 0x80, 0x0 ;  /* 0x000000000000781c */ /* 0x000fe20003f0f008 */
[----:B------:R-:W-:Y:S02]  /*13800*/  FMUL.FTZ R0, R0, c[0x0][0x2d0] ;  /* 0x0000b40000007a20 */ /* 0x000fe40000410000 */
[----:B---3--:R-:W-:Y:S02]  /*13810*/  FMUL.FTZ R7, R132, R147 ;  /* 0x0000009384077220 */ /* 0x008fe40000410000 */
[C---:B------:R-:W-:Y:S02]  /*13820*/  FMUL.FTZ R60, R2.reuse, R60 ;  /* 0x0000003c023c7220 */ /* 0x040fe40000410000 */
[----:B------:R-:W-:Y:S01]  /*13830*/  FMUL.FTZ R61, R2, R61 ;  /* 0x0000003d023d7220 */ /* 0x000fe20000410000 */
[----:B------:R-:W3:Y:S01]  /*13840*/  MUFU.EX2 R0, R0 ;  /* 0x0000000000007308 */ /* 0x000ee20000000800 */
[C---:B------:R-:W-:Y:S02]  /*13850*/  FMUL.FTZ R64, R133.reuse, R64 ;  /* 0x0000004085407220 */ /* 0x040fe40000410000 */
[----:B------:R-:W-:Y:S01]  /*13860*/  FMUL.FTZ R65, R133, R65 ;  /* 0x0000004185417220 */ /* 0x000fe20000410000 */
[----:B-1----:R-:W-:Y:S01]  /*13870*/  F2FP.PACK_AB R147, R219, R218 ;  /* 0x000000dadb93723e */ /* 0x002fe200000000ff */
[C---:B------:R-:W-:Y:S02]  /*13880*/  FMUL.FTZ R6, R132.reuse, R146 ;  /* 0x0000009284067220 */ /* 0x040fe40000410000 */
[C---:B------:R-:W-:Y:S02]  /*13890*/  FMUL.FTZ R66, R132.reuse, R66 ;  /* 0x0000004284427220 */ /* 0x040fe40000410000 */
[C---:B------:R-:W-:Y:S01]  /*138a0*/  FMUL.FTZ R67, R132.reuse, R67 ;  /* 0x0000004384437220 */ /* 0x040fe20000410000 */
[----:B------:R-:W1:Y:S01]  /*138b0*/  MUFU.EX2 R48, R14 ;  /* 0x0000000e00307308 */ /* 0x000e620000000800 */
[C---:B------:R-:W-:Y:S01]  /*138c0*/  FMUL.FTZ R68, R133.reuse, R68 ;  /* 0x0000004485447220 */ /* 0x040fe20000410000 */
[-C--:B--2---:R-:W-:Y:S05]  /*138d0*/  HMMA.16816.F32 R4, R192, R20.reuse, R4 ;  /* 0x00000014c004723c */ /* 0x084fea0000001804 */
[----:B----4-:R-:W-:Y:S01]  /*138e0*/  MOV R172, R44 ;  /* 0x0000002c00ac7202 */ /* 0x010fe20000000f00 */
[C---:B------:R-:W-:Y:S02]  /*138f0*/  FMUL.FTZ R69, R133.reuse, R69 ;  /* 0x0000004585457220 */ /* 0x040fe40000410000 */
[----:B------:R2:W-:Y:S01]  /*13900*/  MUFU.EX2 R252, R8 ;  /* 0x0000000800fc7308 */ /* 0x0005e20000000800 */
        /* <DEDUP_REMOVED lines=13> */
[----:B------:R1:W4:Y:S01]  /*139e0*/  MUFU.EX2 R220, R11 ;  /* 0x0000000b00dc7308 */ /* 0x0003220000000800 */
[C---:B------:R-:W-:Y:S02]  /*139f0*/  FMUL.FTZ R27, R0.reuse, R167 ;  /* 0x000000a7001b7220 */ /* 0x040fe40000410000 */
[----:B------:R-:W-:Y:S02]  /*13a00*/  FMUL.FTZ R30, R0, R170 ;  /* 0x000000aa001e7220 */ /* 0x000fe40000410000 */
[C---:B--2---:R-:W-:Y:S01]  /*13a10*/  FMUL.FTZ R8, R2.reuse, R148 ;  /* 0x0000009402087220 */ /* 0x044fe20000410000 */
[----:B------:R-:W-:Y:S01]  /*13a20*/  LDSM.16.MT88.4 R164, [R227+0x2880] ;  /* 0x00288000e3a4783b */ /* 0x000fe20000004200 */
[----:B------:R-:W-:Y:S02]  /*13a30*/  FMUL.FTZ R44, R2, R184 ;  /* 0x000000b8022c7220 */ /* 0x000fe40000410000 */
[C---:B------:R-:W-:Y:S02]  /*13a40*/  FMUL.FTZ R47, R0.reuse, R187 ;  /* 0x000000bb002f7220 */ /* 0x040fe40000410000 */
[C---:B------:R-:W-:Y:S02]  /*13a50*/  FMUL.FTZ R31, R0.reuse, R171 ;  /* 0x000000ab001f7220 */ /* 0x040fe40000410000 */
[----:B------:R-:W-:Y:S02]  /*13a60*/  FMUL.FTZ R58, R0, R58 ;  /* 0x0000003a003a7220 */ /* 0x000fe40000410000 */
[--C-:B---3--:R-:W-:Y:S02]  /*13a70*/  FFMA.FTZ R138, R200, c[0x0][0x2d0], -R141.reuse ;  /* 0x0000b400c88a7a23 */ /* 0x108fe4000001088d */
[C---:B------:R-:W-:Y:S02]  /*13a80*/  FMUL.FTZ R59, R0.reuse, R59 ;  /* 0x0000003b003b7220 */ /* 0x040fe40000410000 */
[----:B------:R2:W-:Y:S01]  /*13a90*/  MUFU.EX2 R185, R138 ;  /* 0x0000008a00b97308 */ /* 0x0005e20000000800 */
[C---:B------:R-:W-:Y:S02]  /*13aa0*/  FMUL.FTZ R62, R0.reuse, R62 ;  /* 0x0000003e003e7220 */ /* 0x040fe40000410000 */
[C---:B------:R-:W-:Y:S02]  /*13ab0*/  FMUL.FTZ R63, R0.reuse, R63 ;  /* 0x0000003f003f7220 */ /* 0x040fe40000410000 */
[----:B-1----:R-:W-:Y:S01]  /*13ac0*/  FMUL.FTZ R11, R0, R151 ;  /* 0x00000097000b7220 */ /* 0x002fe20000410000 */
[----:B----4-:R-:W-:Y:S01]  /*13ad0*/  F2FP.PACK_AB R144, R220, R252 ;  /* 0x000000fcdc90723e */ /* 0x010fe200000000ff */
[----:B------:R-:W1:Y:S01]  /*13ae0*/  LDSM.16.MT88.4 R148, [R228+0x2080] ;  /* 0x00208000e494783b */ /* 0x000e620000004200 */
[----:B------:R-:W-:Y:S01]  /*13af0*/  FMUL.FTZ R71, R132, R71 ;  /* 0x0000004784477220 */ /* 0x000fe20000410000 */
[----:B------:R-:W-:Y:S01]  /*13b00*/  MOV R168, R220 ;  /* 0x000000dc00a87202 */ /* 0x000fe20000000f00 */
[C---:B------:R-:W-:Y:S02]  /*13b10*/  FMUL.FTZ R72, R2.reuse, R72 ;  /* 0x0000004802487220 */ /* 0x040fe40000410000 */
[----:B------:R-:W-:Y:S01]  /*13b20*/  FMUL.FTZ R73, R2, R73 ;  /* 0x0000004902497220 */ /* 0x000fe20000410000 */
[C---:B------:R-:W-:Y:S04]  /*13b30*/  HMMA.16816.F32 R8, R144.reuse, R20, R8 ;  /* 0x000000149008723c */ /* 0x040fe80000001808 */
[C---:B------:R-:W-:Y:S02]  /*13b40*/  FMUL.FTZ R74, R0.reuse, R74 ;  /* 0x0000004a004a7220 */ /* 0x040fe40000410000 */
[----:B------:R-:W-:Y:S02]  /*13b50*/  FMUL.FTZ R75, R0, R75 ;  /* 0x0000004b004b7220 */ /* 0x000fe40000410000 */
[-C--:B------:R-:W-:Y:S04]  /*13b60*/  HMMA.16816.F32 R12, R144, R22.reuse, R12 ;  /* 0x00000016900c723c */ /* 0x080fe8000000180c */
[--C-:B--2---:R-:W-:Y:S02]  /*13b70*/  FFMA.FTZ R138, R196, c[0x0][0x2d0], -R142.reuse ;  /* 0x0000b400c48a7a23 */ /* 0x104fe4000001088e */
        /* <DEDUP_REMOVED lines=8> */
[----:B------:R-:W-:Y:S02]  /*13c00*/  FMUL.FTZ R77, R2, R77 ;  /* 0x0000004d024d7220 */ /* 0x000fe40000410000 */
[C---:B------:R-:W-:Y:S02]  /*13c10*/  FMUL.FTZ R78, R0.reuse, R78 ;  /* 0x0000004e004e7220 */ /* 0x040fe40000410000 */
[-C--:B------:R-:W-:Y:S03]  /*13c20*/  HMMA.16816.F32 R20, R192, R36.reuse, R20 ;  /* 0x00000024c014723c */ /* 0x080fe60000001814 */
[----:B------:R-:W-:Y:S02]  /*13c30*/  FMUL.FTZ R79, R0, R79 ;  /* 0x0000004f004f7220 */ /* 0x000fe40000410000 */
[----:B------:R-:W-:Y:S02]  /*13c40*/  FMUL.FTZ R80, R133, R80 ;  /* 0x0000005085507220 */ /* 0x000fe40000410000 */
[--C-:B--2---:R-:W-:Y:S01]  /*13c50*/  FFMA.FTZ R138, R197, c[0x0][0x2d0], -R142.reuse ;  /* 0x0000b400c58a7a23 */ /* 0x104fe2000001088e */
        /* <DEDUP_REMOVED lines=14> */
[--C-:B--2---:R-:W-:Y:S02]  /*13d40*/  FFMA.FTZ R138, R203, c[0x0][0x2d0], -R141.reuse ;  /* 0x0000b400cb8a7a23 */ /* 0x104fe4000001088d */
[C---:B------:R-:W-:Y:S01]  /*13d50*/  FMUL.FTZ R38, R132.reuse, R178 ;  /* 0x000000b284267220 */ /* 0x040fe20000410000 */
[----:B------:R-:W-:Y:S01]  /*13d60*/  MOV R178, R51 ;  /* 0x0000003300b27202 */ /* 0x000fe20000000f00 */
[----:B------:R2:W-:Y:S01]  /*13d70*/  MUFU.EX2 R188, R138 ;  /* 0x0000008a00bc7308 */ /* 0x0005e20000000800 */
[C---:B------:R-:W-:Y:S02]  /*13d80*/  FMUL.FTZ R51, R132.reuse, R191 ;  /* 0x000000bf84337220 */ /* 0x040fe40000410000 */
[C---:B------:R-:W-:Y:S02]  /*13d90*/  FMUL.FTZ R83, R132.reuse, R83 ;  /* 0x0000005384537220 */ /* 0x040fe40000410000 */
[-C--:B-1----:R-:W-:Y:S03]  /*13da0*/  HMMA.16816.F32 R36, R192, R148.reuse, R36 ;  /* 0x00000094c024723c */ /* 0x082fe60000001824 */
[C---:B------:R-:W-:Y:S02]  /*13db0*/  FMUL.FTZ R84, R133.reuse, R84 ;  /* 0x0000005485547220 */ /* 0x040fe40000410000 */
[----:B------:R-:W-:Y:S02]  /*13dc0*/  FMUL.FTZ R85, R133, R85 ;  /* 0x0000005585557220 */ /* 0x000fe40000410000 */
[C---:B------:R-:W-:Y:S01]  /*13dd0*/  FMUL.FTZ R86, R132.reuse, R86 ;  /* 0x0000005684567220 */ /* 0x040fe20000410000 */
[C---:B------:R-:W-:Y:S04]  /*13de0*/  HMMA.16816.F32 R40, R144.reuse, R148, R40 ;  /* 0x000000949028723c */ /* 0x040fe80000001828 */
[----:B------:R-:W-:Y:S02]  /*13df0*/  FMUL.FTZ R87, R132, R87 ;  /* 0x0000005784577220 */ /* 0x000fe40000410000 */
[C---:B------:R-:W-:Y:S02]  /*13e00*/  FMUL.FTZ R88, R2.reuse, R88 ;  /* 0x0000005802587220 */ /* 0x040fe40000410000 */
[-C--:B------:R-:W-:Y:S04]  /*13e10*/  HMMA.16816.F32 R44, R144, R150.reuse, R44 ;  /* 0x00000096902c723c */ /* 0x080fe8000000182c */
[----:B--2---:R-:W-:Y:S02]  /*13e20*/  FFMA.FTZ R138, R205, c[0x0][0x2d0], -R141 ;  /* 0x0000b400cd8a7a23 */ /* 0x004fe4000001088d */
[----:B------:R-:W-:Y:S02]  /*13e30*/  FMUL.FTZ R89, R2, R89 ;  /* 0x0000005902597220 */ /* 0x000fe40000410000 */
[C---:B------:R-:W-:Y:S01]  /*13e40*/  HMMA.16816.F32 R48, R192.reuse, R150, R48 ;  /* 0x00000096c030723c */ /* 0x040fe20000001830 */
[----:B------:R1:W-:Y:S01]  /*13e50*/  MUFU.EX2 R180, R138 ;  /* 0x0000008a00b47308 */ /* 0x0003e20000000800 */
[----:B------:R-:W2:Y:S02]  /*13e60*/  LDSM.16.MT88.4 R148, [R225+0x3880] ;  /* 0x00388000e194783b */ /* 0x000ea40000004200 */
[C---:B------:R-:W-:Y:S02]  /*13e70*/  FMUL.FTZ R90, R0.reuse, R90 ;  /* 0x0000005a005a7220 */ /* 0x040fe40000410000 */
[----:B------:R-:W-:Y:S02]  /*13e80*/  FMUL.FTZ R91, R0, R91 ;  /* 0x0000005b005b7220 */ /* 0x000fe40000410000 */
[-C--:B------:R-:W-:Y:S04]  /*13e90*/  HMMA.16816.F32 R52, R192, R152.reuse, R52 ;  /* 0x00000098c034723c */ /* 0x080fe80000001834 */
[C---:B------:R-:W-:Y:S02]  /*13ea0*/  FMUL.FTZ R92, R2.reuse, R92 ;  /* 0x0000005c025c7220 */ /* 0x040fe40000410000 */
[----:B------:R-:W-:Y:S02]  /*13eb0*/  FMUL.FTZ R93, R2, R93 ;  /* 0x0000005d025d7220 */ /* 0x000fe40000410000 */
[C---:B------:R-:W-:Y:S04]  /*13ec0*/  HMMA.16816.F32 R56, R144.reuse, R152, R56 ;  /* 0x000000989038723c */ /* 0x040fe80000001838 */
[C---:B------:R-:W-:Y:S02]  /*13ed0*/  FMUL.FTZ R94, R0.reuse, R94 ;  /* 0x0000005e005e7220 */ /* 0x040fe40000410000 */
        /* <DEDUP_REMOVED lines=11> */
[C---:B------:R-:W-:Y:S02]  /*13f90*/  FMUL.FTZ R100, R133.reuse, R100 ;  /* 0x0000006485647220 */ /* 0x040fe40000410000 */
[----:B------:R-:W-:Y:S02]  /*13fa0*/  FMUL.FTZ R101, R133, R101 ;  /* 0x0000006585657220 */ /* 0x000fe40000410000 */
[C---:B------:R-:W-:Y:S01]  /*13fb0*/  FMUL.FTZ R102, R132.reuse, R102 ;  /* 0x0000006684667220 */ /* 0x040fe20000410000 */
[C---:B------:R-:W-:Y:S04]  /*13fc0*/  HMMA.16816.F32 R72, R144.reuse, R148, R72 ;  /* 0x000000949048723c */ /* 0x040fe80000001848 */
[----:B------:R-:W-:Y:S02]  /*13fd0*/  FMUL.FTZ R103, R132, R103 ;  /* 0x0000006784677220 */ /* 0x000fe40000410000 */
[C---:B------:R-:W-:Y:S02]  /*13fe0*/  FMUL.FTZ R104, R2.reuse, R104 ;  /* 0x0000006802687220 */ /* 0x040fe40000410000 */
[-C--:B------:R-:W-:Y:S04]  /*13ff0*/  HMMA.16816.F32 R76, R144, R150.reuse, R76 ;  /* 0x00000096904c723c */ /* 0x080fe8000000184c */
[----:B-1----:R-:W-:Y:S02]  /*14000*/  FFMA.FTZ R138, R207, c[0x0][0x2d0], -R142 ;  /* 0x0000b400cf8a7a23 */ /* 0x002fe4000001088e */
[----:B------:R-:W-:Y:S02]  /*14010*/  FMUL.FTZ R105, R2, R105 ;  /* 0x0000006902697220 */ /* 0x000fe40000410000 */
[C---:B------:R-:W-:Y:S01]  /*14020*/  HMMA.16816.F32 R80, R192.reuse, R150, R80 ;  /* 0x00000096c050723c */ /* 0x040fe20000001850 */
[----:B------:R1:W-:Y:S01]  /*14030*/  MUFU.EX2 R170, R138 ;  /* 0x0000008a00aa7308 */ /* 0x0003e20000000800 */
[----:B------:R-:W2:Y:S02]  /*14040*/  LDSM.16.MT88.4 R148, [R228+0x3880] ;  /* 0x00388000e494783b */ /* 0x000ea40000004200 */
[C---:B------:R-:W-:Y:S02]  /*14050*/  FMUL.FTZ R106, R0.reuse, R106 ;  /* 0x0000006a006a7220 */ /* 0x040fe40000410000 */
[----:B------:R-:W-:Y:S02]  /*14060*/  FMUL.FTZ R107, R0, R107 ;  /* 0x0000006b006b7220 */ /* 0x000fe40000410000 */
[-C--:B---3--:R-:W-:Y:S04]  /*14070*/  HMMA.16816.F32 R84, R192, R152.reuse, R84 ;  /* 0x00000098c054723c */ /* 0x088fe80000001854 */
        /* <DEDUP_REMOVED lines=11> */
[----:B------:R-:W-:Y:S02]  /*14130*/  FMUL.FTZ R113, R133, R113 ;  /* 0x0000007185717220 */ /* 0x000fe40000410000 */
[C---:B------:R-:W-:Y:S02]  /*14140*/  FMUL.FTZ R114, R132.reuse, R114 ;  /* 0x0000007284727220 */ /* 0x040fe40000410000 */
[----:B------:R-:W-:Y:S01]  /*14150*/  FMUL.FTZ R115, R132, R115 ;  /* 0x0000007384737220 */ /* 0x000fe20000410000 */
        /* <DEDUP_REMOVED lines=17> */
[C---:B------:R-:W-:Y:S02]  /*14270*/  FMUL.FTZ R126, R0.reuse, R126 ;  /* 0x0000007e007e7220 */ /* 0x040fe40000410000 */
[----:B------:R-:W-:Y:S02]  /*14280*/  FMUL.FTZ R127, R0, R127 ;  /* 0x0000007f007f7220 */ /* 0x000fe40000410000 */
[C---:B------:R-:W-:Y:S01]  /*14290*/  FMUL.FTZ R128, R133.reuse, R128 ;  /* 0x0000008085807220 */ /* 0x040fe20000410000 */
[-C--:B---3--:R-:W-:Y:S03]  /*142a0*/  HMMA.16816.F32 R116, R192, R152.reuse, R116 ;  /* 0x00000098c074723c */ /* 0x088fe60000001874 */
[----:B------:R-:W-:Y:S02]  /*142b0*/  FMUL.FTZ R129, R133, R129 ;  /* 0x0000008185817220 */ /* 0x000fe40000410000 */
[----:B------:R-:W-:Y:S02]  /*142c0*/  FMUL.FTZ R130, R132, R130 ;  /* 0x0000008284827220 */ /* 0x000fe40000410000 */
[--C-:B-1----:R-:W-:Y:S01]  /*142d0*/  FFMA.FTZ R138, R210, c[0x0][0x2d0], -R143.reuse ;  /* 0x0000b400d28a7a23 */ /* 0x102fe2000001088f */
[C---:B------:R-:W-:Y:S03]  /*142e0*/  HMMA.16816.F32 R120, R144.reuse, R152, R120 ;  /* 0x000000989078723c */ /* 0x040fe60000001878 */
[----:B------:R1:W-:Y:S01]  /*142f0*/  MUFU.EX2 R171, R138 ;  /* 0x0000008a00ab7308 */ /* 0x0003e20000000800 */
[----:B------:R-:W-:Y:S03]  /*14300*/  FMUL.FTZ R131, R132, R131 ;  /* 0x0000008384837220 */ /* 0x000fe60000410000 */
        /* <DEDUP_REMOVED lines=224> */
.L_x_1049:
[----:B-123--:R-:W2:Y:S04]  /*15110*/  LDL.LU R0, [R1+0xc] ;  /* 0x00000c0001007983 */ /* 0x00eea80000300800 */
[----:B------:R-:W3:Y:S04]  /*15120*/  LDL.LU R4, [R1+0x8] ;  /* 0x0000080001047983 */ /* 0x000ee80000300800 */
[----:B------:R-:W4:Y:S04]  /*15130*/  LDL.LU R5, [R1+0x10] ;  /* 0x0000100001057983 */ /* 0x000f280000300800 */
[----:B------:R-:W4:Y:S01]  /*15140*/  LDL.LU R2, [R1+0x14] ;  /* 0x0000140001027983 */ /* 0x000f220000300800 */
[----:B------:R-:W-:-:S03]  /*15150*/  PLOP3.LUT P0, PT, PT, PT, PT, 0x8, 0x0 ;  /* 0x000000000000781c */ /* 0x000fc60003f0e170 */
        /* <DEDUP_REMOVED lines=21> */
[----:B------:R-:W-:-:S05]  /*152b0*/  FSETP.NE.FTZ.AND P2, PT, R7, RZ, PT ;  /* 0x000000ff0700720b */ /* 0x000fca0003f55000 */
[----:B------:R-:W1:Y:S01]  /*152c0*/  @P4 MUFU.RCP R0, R11 ;  /* 0x0000000b00004308 */ /* 0x000e620000001000 */
[----:B------:R-:W-:-:S07]  /*152d0*/  FSETP.NE.FTZ.AND P1, PT, R6, RZ, PT ;  /* 0x000000ff0600720b */ /* 0x000fce0003f35000 */
[----:B------:R-:W2:Y:S06]  /*152e0*/  @P3 MUFU.RCP R4, R9 ;  /* 0x0000000900043308 */ /* 0x000eac0000001000 */
[----:B------:R-:W-:Y:S01]  /*152f0*/  @P1 MOV R8, 0x3f317218 ;  /* 0x3f31721800081802 */ /* 0x000fe20000000f00 */
[C---:B-1----:R-:W-:Y:S01]  /*15300*/  FMUL.FTZ R144, R0.reuse, R144 ;  /* 0x0000009000907220 */ /* 0x042fe20000410000 */
[----:B------:R-:W1:Y:S01]  /*15310*/  @P2 MUFU.RCP R2, R7 ;  /* 0x0000000700022308 */ /* 0x000e620000001000 */
        /* <DEDUP_REMOVED lines=16> */
[C---:B------:R-:W-:Y:S01]  /*15420*/  FMUL.FTZ R24, R0.reuse, R64 ;  /* 0x0000004000187220 */ /* 0x040fe20000410000 */
[----:B------:R-:W-:Y:S01]  /*15430*/  MOV R64, 0xff800000 ;  /* 0xff80000000407802 */ /* 0x000fe20000000f00 */
[C---:B------:R-:W-:Y:S01]  /*15440*/  FMUL.FTZ R42, R0.reuse, R65 ;  /* 0x00000041002a7220 */ /* 0x040fe20000410000 */
[----:B------:R-:W-:Y:S01]  /*15450*/  MOV R65, 0xff800000 ;  /* 0xff80000000417802 */ /* 0x000fe20000000f00 */
[C---:B------:R-:W-:Y:S01]  /*15460*/  FMUL.FTZ R28, R0.reuse, R68 ;  /* 0x00000044001c7220 */ /* 0x040fe20000410000 */
[----:B------:R-:W-:Y:S01]  /*15470*/  MOV R68, 0xff800000 ;  /* 0xff80000000447802 */ /* 0x000fe20000000f00 */
        /* <DEDUP_REMOVED lines=15> */
[----:B------:R-:W-:Y:S01]  /*15570*/  MOV R0, RZ ;  /* 0x000000ff00007202 */ /* 0x000fe20000000f00 */
[C---:B--2---:R-:W-:Y:S02]  /*15580*/  FMUL.FTZ R15, R4.reuse, R54 ;  /* 0x00000036040f7220 */ /* 0x044fe40000410000 */
[----:B------:R-:W-:Y:S02]  /*15590*/  FMUL.FTZ R44, R4, R55 ;  /* 0x00000037042c7220 */ /* 0x000fe40000410000 */
[C---:B-1----:R-:W-:Y:S01]  /*155a0*/  FMUL.FTZ R148, R2.reuse, R148 ;  /* 0x0000009402947220 */ /* 0x042fe20000410000 */
[----:B------:R-:W1:Y:S01]  /*155b0*/  @P1 MUFU.RCP R0, R6 ;  /* 0x0000000600001308 */ /* 0x000e620000001000 */
[----:B------:R-:W-:-:S02]  /*155c0*/  FMUL.FTZ R149, R2, R149 ;  /* 0x0000009502957220 */ /* 0x000fc40000410000 */
[C---:B------:R-:W-:Y:S02]  /*155d0*/  FMUL.FTZ R152, R2.reuse, R152 ;  /* 0x0000009802987220 */ /* 0x040fe40000410000 */
[C---:B------:R-:W-:Y:S02]  /*155e0*/  FMUL.FTZ R153, R2.reuse, R153 ;  /* 0x0000009902997220 */ /* 0x040fe40000410000 */
[C---:B------:R-:W-:Y:S01]  /*155f0*/  FMUL.FTZ R164, R2.reuse, R164 ;  /* 0x000000a402a47220 */ /* 0x040fe20000410000 */
[----:B------:R-:W2:Y:S01]  /*15600*/  @P1 MUFU.LG2 R6, R6 ;  /* 0x0000000600061308 */ /* 0x000ea20000000c00 */
        /* <DEDUP_REMOVED lines=41> */
[C---:B------:R-:W-:Y:S01]  /*158a0*/  FMUL.FTZ R41, R4.reuse, R67 ;  /* 0x0000004304297220 */ /* 0x040fe20000410000 */
[----:B------:R-:W-:Y:S01]  /*158b0*/  MOV R67, 0xff800000 ;  /* 0xff80000000437802 */ /* 0x000fe20000000f00 */
        /* <DEDUP_REMOVED lines=51> */
[----:B------:R-:W-:Y:S02]  /*15bf0*/  @P4 FMUL.FTZ R10, R4, c[0x0][0x2d0] ;  /* 0x0000b400040a4a20 */ /* 0x000fe40000410000 */
[----:B------:R-:W-:Y:S02]  /*15c00*/  @P2 FMUL.FTZ R2, R0, c[0x0][0x2d0] ;  /* 0x0000b40000022a20 */ /* 0x000fe40000410000 */
[----:B------:R-:W-:Y:S02]  /*15c10*/  @P4 FMUL.FTZ R11, R11, 0.69314718246459960938 ;  /* 0x3f3172180b0b4820 */ /* 0x000fe40000410000 */
[----:B------:R-:W-:-:S02]  /*15c20*/  @P3 FMUL.FTZ R9, R9, 0.69314718246459960938 ;  /* 0x3f31721809093820 */ /* 0x000fc40000410000 */
[----:B------:R-:W-:Y:S02]  /*15c30*/  @P2 FMUL.FTZ R7, R7, 0.69314718246459960938 ;  /* 0x3f31721807072820 */ /* 0x000fe40000410000 */
[----:B--2---:R-:W-:Y:S02]  /*15c40*/  @P1 FMUL.FTZ R4, R6, 0.69314718246459960938 ;  /* 0x3f31721806041820 */ /* 0x004fe40000410000 */
[----:B------:R-:W-:Y:S02]  /*15c50*/  @P1 FMUL.FTZ R0, R8, c[0x0][0x2d0] ;  /* 0x0000b40008001a20 */ /* 0x000fe40000410000 */
[----:B------:R-:W-:Y:S02]  /*15c60*/  @P4 FFMA.FTZ R64, R10, R137, R11 ;  /* 0x000000890a404223 */ /* 0x000fe4000001000b */
[----:B------:R-:W-:Y:S02]  /*15c70*/  @P3 FFMA.FTZ R65, R5, R136, R9 ;  /* 0x0000008805413223 */ /* 0x000fe40000010009 */
[----:B------:R-:W-:-:S02]  /*15c80*/  @P2 FFMA.FTZ R67, R2, R135, R7 ;  /* 0x0000008702432223 */ /* 0x000fc40000010007 */
[----:B------:R-:W-:Y:S02]  /*15c90*/  @P1 FFMA.FTZ R68, R0, R3, R4 ;  /* 0x0000000300441223 */ /* 0x000fe40000010004 */
.L_x_991:
[----:B------:R-:W-:Y:S05]  /*15ca0*/  @P0 BRA `(.L_x_1067) ;  /* 0x00001c6000000947 */ /* 0x000fea0003800000 */
[----:B------:R-:W2:Y:S01]  /*15cb0*/  LDL R71, [R1+0x2c] ;  /* 0x00002c0001477983 */ /* 0x000ea20000100800 */
[----:B------:R-:W-:Y:S02]  /*15cc0*/  F2FP.PACK_AB R41, R41, R66 ;  /* 0x000000422929723e */ /* 0x000fe400000000ff */
[----:B------:R-:W-:Y:S01]  /*15cd0*/  F2FP.PACK_AB R62, R63, R62 ;  /* 0x0000003e3f3e723e */ /* 0x000fe200000000ff */
[----:B------:R-:W1:Y:S01]  /*15ce0*/  S2R R69, SR_TID.X ;  /* 0x0000000000457919 */ /* 0x000e620000002100 */
        /* <DEDUP_REMOVED lines=12> */
[----:B-1----:R-:W-:Y:S02]  /*15db0*/  SHF.R.S32.HI R66, RZ, 0x1f, R69 ;  /* 0x0000001fff427819 */ /* 0x002fe40000011445 */
[----:B------:R-:W-:Y:S02]  /*15dc0*/  F2FP.PACK_AB R8, R173, R172 ;  /* 0x000000acad08723e */ /* 0x000fe400000000ff */
[CC--:B------:R-:W-:Y:S02]  /*15dd0*/  LEA.HI R2, R66.reuse, R69.reuse, RZ, 0x2 ;  /* 0x0000004542027211 */ /* 0x0c0fe400078f10ff */
[----:B------:R-:W-:-:S02]  /*15de0*/  LEA.HI R63, R66, R69, RZ, 0x5 ;  /* 0x00000045423f7211 */ /* 0x000fc400078f28ff */
[--C-:B------:R-:W-:Y:S02]  /*15df0*/  SHF.R.S32.HI R4, RZ, 0x2, R2.reuse ;  /* 0x00000002ff047819 */ /* 0x100fe40000011402 */
[----:B------:R-:W-:Y:S02]  /*15e00*/  SHF.R.S32.HI R0, RZ, 0x1f, R2 ;  /* 0x0000001fff007819 */ /* 0x000fe40000011402 */
[----:B------:R-:W-:Y:S02]  /*15e10*/  SHF.R.S32.HI R59, RZ, 0x5, R63 ;  /* 0x00000005ff3b7819 */ /* 0x000fe4000001143f */
[----:B------:R-:W-:Y:S02]  /*15e20*/  LEA.HI R0, R0, R4, RZ, 0x3 ;  /* 0x0000000400007211 */ /* 0x000fe400078f18ff */
[----:B------:R-:W-:Y:S02]  /*15e30*/  F2FP.PACK_AB R55, R55, R164 ;  /* 0x000000a43737723e */ /* 0x000fe400000000ff */
[----:B------:R-:W-:-:S02]  /*15e40*/  LOP3.LUT R0, R0, 0xfffffff8, RZ, 0xc0, !PT ;  /* 0xfffffff800007812 */ /* 0x000fc400078ec0ff */
        /* <DEDUP_REMOVED lines=157> */
.L_x_1068:
        /* <DEDUP_REMOVED lines=151> */
.L_x_1070:
[----:B--234-:R-:W-:Y:S05]  /*17190*/  BSYNC B0 ;  /* 0x0000000000007941 */ /* 0x01cfea0003800000 */
.L_x_1069:
        /* <DEDUP_REMOVED lines=16> */
.L_x_1072:
[----:B------:R-:W-:Y:S05]  /*172a0*/  BSYNC B0 ;  /* 0x0000000000007941 */ /* 0x000fea0003800000 */
.L_x_1071:
        /* <DEDUP_REMOVED lines=16> */
.L_x_1074:
[----:B------:R-:W-:Y:S05]  /*173b0*/  BSYNC B0 ;  /* 0x0000000000007941 */ /* 0x000fea0003800000 */
.L_x_1073:
        /* <DEDUP_REMOVED lines=16> */
.L_x_1076:
[----:B------:R-:W-:Y:S05]  /*174c0*/  BSYNC B0 ;  /* 0x0000000000007941 */ /* 0x000fea0003800000 */
.L_x_1075:
        /* <DEDUP_REMOVED lines=16> */
.L_x_1078:
[----:B------:R-:W-:Y:S05]  /*175d0*/  BSYNC B0 ;  /* 0x0000000000007941 */ /* 0x000fea0003800000 */
.L_x_1077:
        /* <DEDUP_REMOVED lines=16> */
.L_x_1080:
[----:B------:R-:W-:Y:S05]  /*176e0*/  BSYNC B0 ;  /* 0x0000000000007941 */ /* 0x000fea0003800000 */
.L_x_1079:
        /* <DEDUP_REMOVED lines=16> */
.L_x_1082:
[----:B------:R-:W-:Y:S05]  /*177f0*/  BSYNC B0 ;  /* 0x0000000000007941 */ /* 0x000fea0003800000 */
.L_x_1081:
        /* <DEDUP_REMOVED lines=17> */
.L_x_1067:
        /* <DEDUP_REMOVED lines=19> */
.L_x_1083:
        /* <DEDUP_REMOVED lines=42> */
.L_x_1085:
[----:B------:R-:W-:Y:S05]  /*17ce0*/  BSYNC B0 ;  /* 0x0000000000007941 */ /* 0x000fea0003800000 */
.L_x_1084:
        /* <DEDUP_REMOVED lines=59> */
.L_x_1087:
[----:B------:R-:W-:Y:S05]  /*180a0*/  BSYNC B0 ;  /* 0x0000000000007941 */ /* 0x000fea0003800000 */
.L_x_1086:
        /* <DEDUP_REMOVED lines=15> */
.L_x_1089:
[----:B------:R-:W-:Y:S05]  /*181a0*/  BSYNC B0 ;  /* 0x0000000000007941 */ /* 0x000fea0003800000 */
.L_x_1088:
        /* <DEDUP_REMOVED lines=15> */
.L_x_1091:
[----:B------:R-:W-:Y:S05]  /*182a0*/  BSYNC B0 ;  /* 0x0000000000007941 */ /* 0x000fea0003800000 */
.L_x_1090:
        /* <DEDUP_REMOVED lines=15> */
.L_x_1093:
[----:B------:R-:W-:Y:S05]  /*183a0*/  BSYNC B0 ;  /* 0x0000000000007941 */ /* 0x000fea0003800000 */
.L_x_1092:
        /* <DEDUP_REMOVED lines=15> */
.L_x_1095:
[----:B------:R-:W-:Y:S05]  /*184a0*/  BSYNC B0 ;  /* 0x0000000000007941 */ /* 0x000fea0003800000 */
.L_x_1094:
        /* <DEDUP_REMOVED lines=15> */
.L_x_1097:
[----:B------:R-:W-:Y:S05]  /*185a0*/  BSYNC B0 ;  /* 0x0000000000007941 */ /* 0x000fea0003800000 */
.L_x_1096:
        /* <DEDUP_REMOVED lines=15> */
.L_x_1099:
[----:B------:R-:W-:Y:S05]  /*186a0*/  BSYNC B0 ;  /* 0x0000000000007941 */ /* 0x000fea0003800000 */
.L_x_1098:
        /* <DEDUP_REMOVED lines=16> */
.L_x_1100:
        /* <DEDUP_REMOVED lines=13> */
.L_x_1727:


//--------------------- .text._ZN7cutlass13device_kernelIN5flash19enable_sm80_to_sm89INS1_16FlashAttnFwdSm80INS1_25CollectiveMainloopFwdSm80ILi4ELi1ELb0EN4cute5tupleIJNS5_1CILi128EEENS7_ILi48EEES8_EEELi128ENS_6half_tEfNS_4arch4Sm80ELb0ELb1ELb1ELb1ELb0ELb1ELb1ELb0EEENS1_21CollectiveEpilogueFwdINS6_IJS8_S8_S9_EEENS6_IJNS7_ILi1EEESH_SH_EEESB_SD_Li128ELb1ELb1ELb0ELb0EEENS1_19SingleTileSchedulerILb1ELb0ELb1ELi128EEEEEEEEEvNT_6ParamsE --------------------------
	.section	.text._ZN7cutlass13device_kernelIN5flash19enable_sm80_to_sm89INS1_16FlashAttnFwdSm80INS1_25CollectiveMainloopFwdSm80ILi4ELi1ELb0EN4cute5tupleIJNS5_1CILi128EEENS7_ILi48EEES8_EEELi128ENS_6half_tEfNS_4arch4Sm80ELb0ELb1ELb1ELb1ELb0ELb1ELb1ELb0EEENS1_21CollectiveEpilogueFwdINS6_IJS8_S8_S9_EEENS6_IJNS7_ILi1EEESH_SH_EEESB_SD_Li128ELb1ELb1ELb0ELb0EEENS1_19SingleTileSchedulerILb1ELb0ELb1ELi128EEEEEEEEEvNT_6ParamsE,"ax",@progbits
	.sectioninfo	@"SHI_REGISTERS=255"
	.align	128
.text._ZN7cutlass13device_kernelIN5flash19enable_sm80_to_sm89INS1_16FlashAttnFwdSm80INS1_25CollectiveMainloopFwdSm80ILi4ELi1ELb0EN4cute5tupleIJNS5_1CILi128EEENS7_ILi48EEES8_EEELi128ENS_6half_tEfNS_4arch4Sm80ELb0ELb1ELb1ELb1ELb0ELb1ELb1ELb0EEENS1_21CollectiveEpilogueFwdINS6_IJS8_S8_S9_EEENS6_IJNS7_ILi1EEESH_SH_EEESB_SD_Li128ELb1ELb1ELb0ELb0EEENS1_19SingleTileSchedulerILb1ELb0ELb1ELi128EEEEEEEEEvNT_6ParamsE:
        .type           _ZN7cutlass13device_kernelIN5flash19enable_sm80_to_sm89INS1_16FlashAttnFwdSm80INS1_25CollectiveMainloopFwdSm80ILi4ELi1ELb0EN4cute5tupleIJNS5_1CILi128EEENS7_ILi48EEES8_EEELi128ENS_6half_tEfNS_4arch4Sm80ELb0ELb1ELb1ELb1ELb0ELb1ELb1ELb0EEENS1_21CollectiveEpilogueFwdINS6_IJS8_S8_S9_EEENS6_IJNS7_ILi1EEESH_SH_EEESB_SD_Li128ELb1ELb1ELb0ELb0EEENS1_19SingleTileSchedulerILb1ELb0ELb1ELi128EEEEEEEEEvNT_6ParamsE,@function
        .size           _ZN7cutlass13device_kernelIN5flash19enable_sm80_to_sm89INS1_16FlashAttnFwdSm80INS1_25CollectiveMainloopFwdSm80ILi4ELi1ELb0EN4cute5tupleIJNS5_1CILi128EEENS7_ILi48EEES8_EEELi128ENS_6half_tEfNS_4arch4Sm80ELb0ELb1ELb1ELb1ELb0ELb1ELb1ELb0EEENS1_21CollectiveEpilogueFwdINS6_IJS8_S8_S9_EEENS6_IJNS7_ILi1EEESH_SH_EEESB_SD_Li128ELb1ELb1ELb0ELb0EEENS1_19SingleTileSchedulerILb1ELb0ELb1ELi128EEEEEEEEEvNT_6ParamsE,(.L_x_1728 - _ZN7cutlass13device_kernelIN5flash19enable_sm80_to_sm89INS1_16FlashAttnFwdSm80INS1_25CollectiveMainloopFwdSm80ILi4ELi1ELb0EN4cute5tupleIJNS5_1CILi128EEENS7_ILi48EEES8_EEELi128ENS_6half_tEfNS_4arch4Sm80ELb0ELb1ELb1ELb1ELb0ELb1ELb1ELb0EEENS1_21CollectiveEpilogueFwdINS6_IJS8_S8_S9_EEENS6_IJNS7_ILi1EEESH_SH_EEESB_SD_Li128ELb1ELb1ELb0ELb0EEENS1_19SingleTileSchedulerILb1ELb0ELb1ELi128EEEEEEEEEvNT_6ParamsE)
        .other          _ZN7cutlass13device_kernelIN5flash19enable_sm80_to_sm89INS1_16FlashAttnFwdSm80INS1_25CollectiveMainloopFwdSm80ILi4ELi1ELb0EN4cute5tupleIJNS5_1CILi128EEENS7_ILi48EEES8_EEELi128ENS_6half_tEfNS_4arch4Sm80ELb0ELb1ELb1ELb1ELb0ELb1ELb1ELb0EEENS1_21CollectiveEpilogueFwdINS6_IJS8_S8_S9_EEENS6_IJNS7_ILi1EEESH_SH_EEESB_SD_Li128ELb1ELb1ELb0ELb0EEENS1_19SingleTileSchedulerILb1ELb0ELb1ELi128EEEEEEEEEvNT_6ParamsE,@"STO_CUDA_ENTRY STV_DEFAULT"
_ZN7cutlass13device_kernelIN5flash19enable_sm80_to_sm89INS1_16FlashAttnFwdSm80INS1_25CollectiveMainloopFwdSm80ILi4ELi1ELb0EN4cute5tupleIJNS5_1CILi128EEENS7_ILi48EEES8_EEELi128ENS_6half_tEfNS_4arch4Sm80ELb0ELb1ELb1ELb1ELb0ELb1ELb1ELb0EEENS1_21CollectiveEpilogueFwdINS6_IJS8_S8_S9_EEENS6_IJNS7_ILi1EEESH_SH_EEESB_SD_Li128ELb1ELb1ELb0ELb0EEENS1_19SingleTileSchedulerILb1ELb0ELb1ELi128EEEEEEEEEvNT_6ParamsE:
        /* <DEDUP_REMOVED lines=17> */
.L_x_1102:
        /* <DEDUP_REMOVED lines=8> */
.L_x_1104:
[----:B------:R-:W-:-:S04]  /*0190*/  MOV R0, c[0x0][0x54c] ;  /* 0x0001530000007a02 */ /* 0x000fc80000000f00 */
.L_x_1103:
[----:B------:R-:W-:Y:S01]  /*01a0*/  USHF.L.U32 UR4, UR4, 0x7, URZ ;  /* 0x0000000704047899 */ /* 0x000fe2000800063f */
[----:B-----5:R-:W-:-:S05]  /*01b0*/  IMAD R0, R0, c[0x0][0x548], RZ ;  /* 0x0001520000007a24 */ /* 0x020fca00078e02ff */
[----:B------:R-:W-:-:S04]  /*01c0*/  MOV R12, UR4 ;  /* 0x00000004000c7c02 */ /* 0x000fc80008000f00 */
[----:B------:R-:W-:-:S04]  /*01d0*/  ISETP.GE.AND P0, PT, R12, R0, PT ;  /* 0x000000000c00720c */ /* 0x000fc80003f06270 */
[----:B------:R-:W-:-:S05]  /*01e0*/  SEL R0, R5, 0xffffffff, !P0 ;  /* 0xffffffff05007807 */ /* 0x000fca0004000000 */
[----:B------:R2:W-:Y:S01]  /*01f0*/  STL [R1+0x58], R0 ;  /* 0x0000580001007387 */ /* 0x0005e20000100800 */
[----:B------:R-:W-:Y:S05]  /*0200*/  BRA `(.L_x_1105) ;  /* 0x0000014000007947 */ /* 0x000fea0003800000 */
.L_x_1101:
[----:B------:R-:W-:-:S04]  /*0210*/  ISETP.NE.U32.AND P0, PT, RZ, c[0x0][0x568], PT ;  /* 0x00015a00ff007a0c */ /* 0x000fc80003f05070 */
[----:B------:R-:W-:-:S13]  /*0220*/  ISETP.NE.AND.EX P0, PT, RZ, c[0x0][0x56c], PT, P0 ;  /* 0x00015b00ff007a0c */ /* 0x000fda0003f05300 */
[----:B------:R-:W-:Y:S05]  /*0230*/  @!P0 BRA `(.L_x_1106) ;  /* 0x0000002000008947 */ /* 0x000fea0003800000 */
[----:B------:R1:W5:Y:S01]  /*0240*/  LDG.E R0, [R2.64] ;  /* 0x0000000e02007981 */ /* 0x000362000c1e1900 */
[----:B------:R-:W-:Y:S05]  /*0250*/  BRA `(.L_x_1107) ;  /* 0x0000009000007947 */ /* 0x000fea0003800000 */
.L_x_1106:
        /* <DEDUP_REMOVED lines=8> */
.L_x_1108:
[----:B------:R-:W-:-:S04]  /*02e0*/  MOV R0, c[0x0][0x54c] ;  /* 0x0001530000007a02 */ /* 0x000fc80000000f00 */
.L_x_1107:
[----:B------:R-:W-:Y:S01]  /*02f0*/  USHF.L.U32 UR4, UR4, 0x7, URZ ;  /* 0x0000000704047899 */ /* 0x000fe2000800063f */
[----:B-----5:R-:W-:-:S05]  /*0300*/  IMAD R0, R0, c[0x0][0x548], RZ ;  /* 0x0001520000007a24 */ /* 0x020fca00078e02ff */
[----:B------:R-:W-:-:S04]  /*0310*/  MOV R12, UR4 ;  /* 0x00000004000c7c02 */ /* 0x000fc80008000f00 */
[----:B------:R-:W-:-:S04]  /*0320*/  ISETP.GE.AND P0, PT, R12, R0, PT ;  /* 0x000000000c00720c */ /* 0x000fc80003f06270 */
[----:B------:R-:W-:-:S05]  /*0330*/  SEL R0, R5, 0xffffffff, !P0 ;  /* 0xffffffff05007807 */ /* 0x000fca0004000000 */
[----:B------:R2:W-:Y:S04]  /*0340*/  STL [R1+0x58], R0 ;  /* 0x0000580001007387 */ /* 0x0005e80000100800 */
.L_x_1105:
        /* <DEDUP_REMOVED lines=16> */
[CC--:B-1----:R-:W-:Y:S01]  /*0450*/  IMAD.WIDE R2, R14.reuse, R139.reuse, c[0x0][0x358] ;  /* 0x0000d6000e027625 */ /* 0x0c2fe200078e028b */
[----:B------:R-:W-:Y:S02]  /*0460*/  ISETP.NE.AND.EX P4, PT, RZ, c[0x0][0x354], PT, P4 ;  /* 0x0000d500ff007a0c */ /* 0x000fe40003f85340 */
[----:B------:R-:W-:Y:S01]  /*0470*/  ISETP.NE.AND.EX P3, PT, RZ, c[0x0][0x35c], PT, P3 ;  /* 0x0000d700ff007a0c */ /* 0x000fe20003f65330 */
[CC--:B------:R-:W-:Y:S01]  /*0480*/  @P0 IMAD.WIDE R8, R14.reuse, R139.reuse, c[0x0][0x360] ;  /* 0x0000d8000e080625 */ /* 0x0c0fe200078e028b */
[----:B------:R-:W-:Y:S01]  /*0490*/  MOV R13, RZ ;  /* 0x000000ff000d7202 */ /* 0x000fe20000000f00 */
[----:B------:R-:W1:Y:S02]  /*04a0*/  S2R R16, SR_CTAID.Y ;  /* 0x0000000000107919 */ /* 0x000e640000002600 */
[----:B------:R-:W-:Y:S02]  /*04b0*/  IMAD.MOV.U32 R154, RZ, RZ, RZ ;  /* 0x000000ffff9a7224 */ /* 0x000fe400078e00ff */
[----:B------:R-:W2:Y:S01]  /*04c0*/  @P0 LDG.E R0, [R8.64] ;  /* 0x0000000e08000981 */ /* 0x000ea2000c1e1900 */
[----:B------:R-:W-:-:S03]  /*04d0*/  @P2 IMAD.WIDE R10, R14, R139, c[0x0][0x370] ;  /* 0x0000dc000e0a2625 */ /* 0x000fc600078e028b */
[----:B------:R3:W5:Y:S04]  /*04e0*/  @P1 LDG.E R159, [R6.64] ;  /* 0x0000000e069f1981 */ /* 0x000768000c1e1900 */
[----:B------:R3:W5:Y:S04]  /*04f0*/  @P4 LDG.E R151, [R4.64] ;  /* 0x0000000e04974981 */ /* 0x000768000c1e1900 */
[----:B------:R3:W5:Y:S04]  /*0500*/  @P3 LDG.E R13, [R2.64] ;  /* 0x0000000e020d3981 */ /* 0x000768000c1e1900 */
[----:B------:R4:W5:Y:S01]  /*0510*/  @P2 LDG.E R154, [R10.64] ;  /* 0x0000000e0a9a2981 */ /* 0x000962000c1e1900 */
[----:B-1----:R-:W-:Y:S01]  /*0520*/  SHF.R.S32.HI R179, RZ, 0x1f, R16 ;  /* 0x0000001fffb37819 */ /* 0x002fe20000011410 */
[----:B----4-:R-:W-:-:S02]  /*0530*/  IMAD.MOV.U32 R10, RZ, RZ, c[0x0][0x1d0] ;  /* 0x00007400ff0a7624 */ /* 0x010fc400078e00ff */
[----:B--2---:R1:W-:Y:S01]  /*0540*/  STL [R1+0x20], R0 ;  /* 0x0000200001007387 */ /* 0x0043e20000100800 */
[----:B------:R-:W-:Y:S01]  /*0550*/  IMAD.MOV.U32 R9, RZ, RZ, R0 ;  /* 0x000000ffff097224 */ /* 0x000fe200078e0000 */
[----:B-1----:R-:W-:Y:S01]  /*0560*/  MOV R0, c[0x0][0x228] ;  /* 0x00008a0000007a02 */ /* 0x002fe20000000f00 */
[----:B------:R-:W-:Y:S05]  /*0570*/  @P0 BRA `(.L_x_1109) ;  /* 0x0000005000000947 */ /* 0x000fea0003800000 */
[----:B---3--:R-:W-:Y:S05]  /*0580*/  @!P1 BRA `(.L_x_1109) ;  /* 0x0000004000009947 */ /* 0x008fea0003800000 */
[----:B------:R1:W2:Y:S04]  /*0590*/  LDG.E R8, [R6.64] ;  /* 0x0000000e06087981 */ /* 0x0002a8000c1e1900 */
[----:B-1----:R-:W2:Y:S02]  /*05a0*/  LDG.E R6, [R6.64+0x4] ;  /* 0x0000040e06067981 */ /* 0x002ea4000c1e1900 */
[----:B--2---:R-:W-:-:S05]  /*05b0*/  IADD3 R9, -R8, R6, RZ ;  /* 0x0000000608097210 */ /* 0x004fca0007ffe1ff */
[----:B------:R1:W-:Y:S02]  /*05c0*/  STL [R1+0x20], R9 ;  /* 0x0000200901007387 */ /* 0x0003e40000100800 */
.L_x_1109:
[----:B---3--:R-:W-:-:S04]  /*05d0*/  ISETP.NE.U32.AND P0, PT, RZ, c[0x0][0x368], PT ;  /* 0x0000da00ff007a0c */ /* 0x008fc80003f05070 */
[----:B------:R-:W-:-:S13]  /*05e0*/  ISETP.NE.AND.EX P0, PT, RZ, c[0x0][0x36c], PT, P0 ;  /* 0x0000db00ff007a0c */ /* 0x000fda0003f05300 */
[----:B------:R-:W-:Y:S05]  /*05f0*/  @!P0 BRA `(.L_x_1110) ;  /* 0x0000003000008947 */ /* 0x000fea0003800000 */
[----:B------:R-:W-:-:S05]  /*0600*/  IMAD.WIDE R4, R14, R139, c[0x0][0x368] ;  /* 0x0000da000e047625 */ /* 0x000fca00078e028b */
[----:B------:R2:W5:Y:S01]  /*0610*/  LDG.E R10, [R4.64] ;  /* 0x0000000e040a7981 */ /* 0x000562000c1e1900 */
[----:B------:R-:W-:Y:S05]  /*0620*/  BRA `(.L_x_1111) ;  /* 0x0000004000007947 */ /* 0x000fea0003800000 */
.L_x_1110:
[----:B------:R-:W-:Y:S05]  /*0630*/  @!P4 BRA `(.L_x_1111) ;  /* 0x000000300000c947 */ /* 0x000fea0003800000 */
[----:B------:R2:W3:Y:S04]  /*0640*/  LDG.E R6, [R4.64] ;  /* 0x0000000e04067981 */ /* 0x0004e8000c1e1900 */
[----:B--2---:R-:W3:Y:S02]  /*0650*/  LDG.E R4, [R4.64+0x4] ;  /* 0x0000040e04047981 */ /* 0x004ee4000c1e1900 */
[----:B---3--:R-:W-:Y:S02]  /*0660*/  IADD3 R10, -R6, R4, RZ ;  /* 0x00000004060a7210 */ /* 0x008fe40007ffe1ff */
.L_x_1111:
[----:B------:R-:W3:Y:S04]  /*0670*/  LDL.LU R15, [R1+0x24] ;  /* 0x00002400010f7983 */ /* 0x000ee80000300800 */
[----:B--2---:R2:W4:Y:S04]  /*0680*/  @P3 LDG.E R5, [R2.64] ;  /* 0x0000000e02053981 */ /* 0x004528000c1e1900 */
[----:B------:R2:W4:Y:S01]  /*0690*/  @P3 LDG.E R4, [R2.64+0x4] ;  /* 0x0000040e02043981 */ /* 0x000522000c1e1900 */
[----:B------:R-:W-:Y:S01]  /*06a0*/  IMAD.MOV.U32 R6, RZ, RZ, c[0x0][0x2c4] ;  /* 0x0000b100ff067624 */ /* 0x000fe200078e00ff */
[----:B------:R-:W-:Y:S01]  /*06b0*/  ISETP.NE.U32.AND P0, PT, RZ, c[0x0][0x378], PT ;  /* 0x0000de00ff007a0c */ /* 0x000fe20003f05070 */
[----:B------:R-:W-:-:S02]  /*06c0*/  IMAD.MOV.U32 R7, RZ, RZ, c[0x0][0x32c] ;  /* 0x0000cb00ff077624 */ /* 0x000fc400078e00ff */
[----:B-----5:R-:W-:Y:S01]  /*06d0*/  IMAD.MOV.U32 R137, RZ, RZ, R10 ;  /* 0x000000ffff897224 */ /* 0x020fe200078e000a */
[----:B------:R-:W-:Y:S02]  /*06e0*/  ISETP.NE.AND P2, PT, R6, 0x1, PT ;  /* 0x000000010600780c */ /* 0x000fe40003f45270 */
[----:B------:R-:W-:Y:S02]  /*06f0*/  ISETP.NE.AND.EX P0, PT, RZ, c[0x0][0x37c], PT, P0 ;  /* 0x0000df00ff007a0c */ /* 0x000fe40003f05300 */
[----:B------:R-:W-:Y:S01]  /*0700*/  ISETP.GE.AND P1, PT, R7, 0x1, PT ;  /* 0x000000010700780c */ /* 0x000fe20003f26270 */
[----:B------:R-:W-:Y:S02]  /*0710*/  IMAD.IADD R6, R10, 0x1, -R154 ;  /* 0x000000010a067824 */ /* 0x000fe400078e0a9a */
[----:B------:R-:W-:-:S05]  /*0720*/  IMAD.MOV.U32 R11, RZ, RZ, R12 ;  /* 0x000000ffff0b7224 */ /* 0x000fca00078e000c */
[----:B------:R1:W-:Y:S03]  /*0730*/  STL [R1+0x4], R11 ;  /* 0x0000040b01007387 */ /* 0x0003e60000100800 */
[----:B--2---:R-:W-:-:S05]  /*0740*/  @P0 IMAD.WIDE R2, R14, R139, c[0x0][0x378] ;  /* 0x0000de000e020625 */ /* 0x004fca00078e028b */
[----:B------:R2:W5:Y:S02]  /*0750*/  @P0 LDG.E R137, [R2.64] ;  /* 0x0000000e02890981 */ /* 0x000564000c1e1900 */
[----:B--2---:R-:W-:-:S05]  /*0760*/  @P2 IADD3 R2, R11, 0x7f, RZ ;  /* 0x0000007f0b022810 */ /* 0x004fca0007ffe0ff */
[----:B------:R-:W-:Y:S01]  /*0770*/  @P2 IMAD.HI.U32 R3, R2, c[0x0][0x2c8], RZ ;  /* 0x0000b20002032a27 */ /* 0x000fe200078e00ff */
[----:B------:R-:W-:-:S04]  /*0780*/  IADD3 R2, R12, 0x7f, RZ ;  /* 0x0000007f0c027810 */ /* 0x000fc80007ffe0ff */
[----:B------:R-:W-:Y:S02]  /*0790*/  @P2 SHF.R.U32.HI R2, RZ, c[0x0][0x2cc], R3 ;  /* 0x0000b300ff022a19 */ /* 0x000fe40000011603 */
[----:B---3--:R-:W-:-:S04]  /*07a0*/  LOP3.LUT R15, R15, 0xfffffdff, RZ, 0xc0, !PT ;  /* 0xfffffdff0f0f7812 */ /* 0x008fc800078ec0ff */
[----:B------:R-:W-:Y:S01]  /*07b0*/  @P2 LOP3.LUT R15, R15, 0x200, RZ, 0xfc, !PT ;  /* 0x000002000f0f2812 */ /* 0x000fe200078efcff */
[----:B----4-:R-:W-:-:S03]  /*07c0*/  @P3 IMAD.IADD R0, R4, 0x1, -R5 ;  /* 0x0000000104003824 */ /* 0x010fc600078e0a05 */
[----:B------:R-:W-:Y:S01]  /*07d0*/  LOP3.LUT R15, R15, 0xfffffeff, RZ, 0xc0, !PT ;  /* 0xfffffeff0f0f7812 */ /* 0x000fe200078ec0ff */
[----:B------:R-:W-:-:S03]  /*07e0*/  IMAD.IADD R8, R6, 0x1, R0 ;  /* 0x0000000106087824 */ /* 0x000fc600078e0200 */
[----:B------:R-:W-:Y:S02]  /*07f0*/  @P1 LOP3.LUT R15, R15, 0x100, RZ, 0xfc, !PT ;  /* 0x000001000f0f1812 */ /* 0x000fe400078efcff */
[----:B------:R1:W-:Y:S01]  /*0800*/  STL [R1+0x1c], R8 ;  /* 0x00001c0801007387 */ /* 0x0003e20000100800 */
[----:B------:R-:W-:-:S03]  /*0810*/  IADD3 R166, R8, 0x1, -R9 ;  /* 0x0000000108a67810 */ /* 0x000fc60007ffe809 */
[----:B------:R1:W-:Y:S02]  /*0820*/  STL [R1+0x24], R15 ;  /* 0x0000240f01007387 */ /* 0x0003e40000100800 */
        /* <DEDUP_REMOVED lines=12> */
.L_x_1113:
[----:B------:R-:W-:-:S13]  /*08f0*/  ISETP.NE.AND P0, PT, R7, 0x1, PT ;  /* 0x000000010700780c */ /* 0x000fda0003f05270 */
[----:B------:R-:W-:-:S05]  /*0900*/  @P0 IMAD.HI.U32 R2, R3, c[0x0][0x330], RZ ;  /* 0x0000cc0003020a27 */ /* 0x000fca00078e00ff */
[----:B------:R-:W-:-:S05]  /*0910*/  @P0 SHF.R.U32.HI R3, RZ, c[0x0][0x334], R2 ;  /* 0x0000cd00ff030a19 */ /* 0x000fca0000011602 */
.L_x_1114:
[----:B------:R-:W-:-:S05]  /*0920*/  IMAD R3, R3, R7, c[0x0][0x32c] ;  /* 0x0000cb0003037624 */ /* 0x000fca00078e0207 */
[----:B------:R-:W-:Y:S02]  /*0930*/  IMNMX R5, R5, R3, PT ;  /* 0x0000000305057217 */ /* 0x000fe40003800200 */
.L_x_1112:
[C---:B------:R-:W-:Y:S01]  /*0940*/  IADD3 R3, R8.reuse, 0x2f, RZ ;  /* 0x0000002f08037810 */ /* 0x040fe20007ffe0ff */
[----:B-1----:R-:W-:Y:S02]  /*0950*/  IMAD.IADD R8, R8, 0x1, -R9 ;  /* 0x0000000108087824 */ /* 0x002fe400078e0a09 */
[----:B------:R-:W-:-:S03]  /*0960*/  @P2 IMAD.HI.U32 R4, R11, c[0x0][0x2c8], RZ ;  /* 0x0000b2000b042a27 */ /* 0x000fc600078e00ff */
[----:B------:R1:W-:Y:S01]  /*0970*/  STL [R1+0x5c], R8 ;  /* 0x00005c0801007387 */ /* 0x0003e20000100800 */
[----:B------:R-:W-:Y:S01]  /*0980*/  IMAD.MOV.U32 R2, RZ, RZ, R11 ;  /* 0x000000ffff027224 */ /* 0x000fe200078e000b */
[----:B------:R-:W-:Y:S01]  /*0990*/  @P2 SHF.R.U32.HI R2, RZ, c[0x0][0x2cc], R4 ;  /* 0x0000b300ff022a19 */ /* 0x000fe20000011604 */
[----:B------:R-:W-:-:S04]  /*09a0*/  IMAD.HI R3, R3, 0x2aaaaaab, RZ ;  /* 0x2aaaaaab03037827 */ /* 0x000fc800078e02ff */
[----:B------:R-:W-:Y:S01]  /*09b0*/  IMAD.IADD R2, R8, 0x1, R2 ;  /* 0x0000000108027824 */ /* 0x000fe200078e0202 */
[----:B------:R-:W-:-:S04]  /*09c0*/  SHF.R.U32.HI R4, RZ, 0x1f, R3 ;  /* 0x0000001fff047819 */ /* 0x000fc80000011603 */
[----:B------:R-:W-:Y:S02]  /*09d0*/  LEA.HI.SX32 R167, R3, R4, 0x1d ;  /* 0x0000000403a77211 */ /* 0x000fe400078feaff */
        /* <DEDUP_REMOVED lines=10> */
.L_x_1116:
[----:B------:R-:W-:-:S13]  /*0a80*/  ISETP.NE.AND P0, PT, R7, 0x1, PT ;  /* 0x000000010700780c */ /* 0x000fda0003f05270 */
[----:B------:R-:W-:-:S05]  /*0a90*/  @P0 IMAD.HI.U32 R3, R2, c[0x0][0x330], RZ ;  /* 0x0000cc0002030a27 */ /* 0x000fca00078e00ff */
[----:B------:R-:W-:-:S05]  /*0aa0*/  @P0 SHF.R.U32.HI R2, RZ, c[0x0][0x334], R3 ;  /* 0x0000cd00ff020a19 */ /* 0x000fca0000011603 */
.L_x_1117:
[----:B------:R-:W-:-:S05]  /*0ab0*/  IMAD R2, R2, c[0x0][0x32c], RZ ;  /* 0x0000cb0002027a24 */ /* 0x000fca00078e02ff */
[----:B------:R-:W-:-:S04]  /*0ac0*/  IMNMX R4, R4, R2, !PT ;  /* 0x0000000204047217 */ /* 0x000fc80007800200 */
.L_x_1115:
        /* <DEDUP_REMOVED lines=12> */
[----:B------:R-:W-:-:S03]  /*0b90*/  IMNMX R2, R2, R0, PT ;  /* 0x0000000002027217 */ /* 0x000fc60003800200 */
[----:B------:R-:W-:Y:S01]  /*0ba0*/  IMAD.WIDE.U32 R4, R3, -0x55555555, RZ ;  /* 0xaaaaaaab03047825 */ /* 0x000fe200078e00ff */
[----:B------:R-:W-:-:S04]  /*0bb0*/  ISETP.GT.AND P0, PT, R2, R3, PT ;  /* 0x000000030200720c */ /* 0x000fc80003f04270 */
[----:B------:R-:W-:-:S05]  /*0bc0*/  SHF.R.U32.HI R131, RZ, 0x5, R5 ;  /* 0x00000005ff837819 */ /* 0x000fca0000011605 */
[----:B------:R-:W-:-:S04]  /*0bd0*/  IMAD.MOV.U32 R5, RZ, RZ, R131 ;  /* 0x000000ffff057224 */ /* 0x000fc800078e0083 */
[----:B------:R-:W-:-:S05]  /*0be0*/  @P0 IADD3 R2, R2, 0x2f, RZ ;  /* 0x0000002f02020810 */ /* 0x000fca0007ffe0ff */
[----:B------:R-:W-:-:S05]  /*0bf0*/  @P0 IMAD.HI R2, R2, 0x2aaaaaab, RZ ;  /* 0x2aaaaaab02020827 */ /* 0x000fca00078e02ff */
[----:B------:R-:W-:-:S04]  /*0c00*/  @P0 SHF.R.U32.HI R3, RZ, 0x1f, R2 ;  /* 0x0000001fff030819 */ /* 0x000fc80000011602 */
[----:B------:R-:W-:-:S04]  /*0c10*/  @P0 LEA.HI.SX32 R5, R2, R3, 0x1d ;  /* 0x0000000302050211 */ /* 0x000fc800078feaff */
[----:B------:R-:W-:-:S13]  /*0c20*/  ISETP.GT.AND P0, PT, R5, R131, PT ;  /* 0x000000830500720c */ /* 0x000fda0003f04270 */
[----:B------:R-:W-:Y:S05]  /*0c30*/  @!P0 BRA `(.L_x_1118) ;  /* 0x000055e000008947 */ /* 0x000fea0003800000 */
[----:B------:R-:W-:-:S04]  /*0c40*/  ISETP.NE.U32.AND P0, PT, RZ, c[0x0][0x340], PT ;  /* 0x0000d000ff007a0c */ /* 0x000fc80003f05070 */
[----:B------:R-:W-:-:S13]  /*0c50*/  ISETP.NE.AND.EX P0, PT, RZ, c[0x0][0x344], PT, P0 ;  /* 0x0000d100ff007a0c */ /* 0x000fda0003f05300 */
[----:B------:R-:W-:-:S05]  /*0c60*/  @P0 IMAD.WIDE R2, R14, R139, c[0x0][0x340] ;  /* 0x0000d0000e020625 */ /* 0x000fca00078e028b */
[----:B------:R2:W3:Y:S01]  /*0c70*/  @P0 LDG.E R9, [R2.64] ;  /* 0x0000000e02090981 */ /* 0x0004e2000c1e1900 */
[----:B------:R-:W-:Y:S01]  /*0c80*/  SHF.R.S32.HI R11, RZ, 0x1f, R177 ;  /* 0x0000001fff0b7819 */ /* 0x000fe200000114b1 */
[----:B------:R-:W-:Y:S01]  /*0c90*/  IMAD R7, R179, c[0x0][0x240], RZ ;  /* 0x00009000b3077a24 */ /* 0x000fe200078e02ff */
[----:B------:R-:W-:Y:S01]  /*0ca0*/  MOV R142, 0x30 ;  /* 0x00000030008e7802 */ /* 0x000fe20000000f00 */
[----:B------:R-:W-:Y:S01]  /*0cb0*/  IMAD.MOV.U32 R175, RZ, RZ, c[0x0][0x27c] ;  /* 0x00009f00ffaf7624 */ /* 0x000fe200078e00ff */
[----:B------:R-:W-:Y:S01]  /*0cc0*/  IADD3 R36, R5, -0x1, RZ ;  /* 0xffffffff05247810 */ /* 0x000fe20007ffe0ff */
[----:B------:R-:W-:Y:S01]  /*0cd0*/  IMAD R7, R16, c[0x0][0x244], R7 ;  /* 0x0000910010077a24 */ /* 0x000fe200078e0207 */
[----:B------:R-:W-:Y:S01]  /*0ce0*/  SHF.R.S32.HI R6, RZ, 0x1f, R14 ;  /* 0x0000001fff067819 */ /* 0x000fe2000001140e */
[C---:B------:R-:W-:Y:S01]  /*0cf0*/  IMAD R168, R142.reuse, c[0x0][0x23c], RZ ;  /* 0x00008f008ea87a24 */ /* 0x040fe200078e02ff */
[----:B-1----:R-:W-:Y:S01]  /*0d00*/  SHF.R.S32.HI R8, RZ, 0x1f, R36 ;  /* 0x0000001fff087819 */ /* 0x002fe20000011424 */
[----:B------:R-:W-:Y:S01]  /*0d10*/  IMAD.WIDE.U32 R146, R142, c[0x0][0x238], RZ ;  /* 0x00008e008e927a25 */ /* 0x000fe200078e00ff */
[----:B------:R-:W-:Y:S01]  /*0d20*/  SEL R27, R6, RZ, !P3 ;  /* 0x000000ff061b7207 */ /* 0x000fe20005800000 */
[----:B------:R-:W-:Y:S01]  /*0d30*/  ULDC.U8 UR4, c[0x0][0x298] ;  /* 0x0000a60000047ab9 */ /* 0x000fe20000000000 */
[----:B------:R-:W-:Y:S01]  /*0d40*/  SEL R92, R14, RZ, !P3 ;  /* 0x000000ff0e5c7207 */ /* 0x000fe20005800000 */
[----:B------:R-:W-:Y:S01]  /*0d50*/  IMAD.IADD R168, R147, 0x1, R168 ;  /* 0x0000000193a87824 */ /* 0x000fe200078e02a8 */
[----:B------:R-:W-:Y:S01]  /*0d60*/  MOV R171, c[0x0][0x280] ;  /* 0x0000a00000ab7a02 */ /* 0x000fe20000000f00 */
[----:B------:R-:W-:-:S02]  /*0d70*/  IMAD.MOV.U32 R138, RZ, RZ, c[0x0][0x238] ;  /* 0x00008e00ff8a7624 */ /* 0x000fc400078e00ff */
[----:B------:R-:W-:Y:S01]  /*0d80*/  IMAD.IADD R31, R151, 0x1, R10 ;  /* 0x00000001971f7824 */ /* 0x000fe200078e020a */
[----:B------:R-:W-:Y:S01]  /*0d90*/  SHF.L.U64.HI R149, R171, R139, c[0x0][0x284] ;  /* 0x0000a100ab957619 */ /* 0x000fe2000001028b */
[----:B------:R-:W-:Y:S01]  /*0da0*/  IMAD R25, R179, c[0x0][0x210], RZ ;  /* 0x00008400b3197a24 */ /* 0x000fe200078e02ff */
[----:B------:R-:W-:Y:S01]  /*0db0*/  SHF.L.U32 R155, R138, 0x5, RZ ;  /* 0x000000058a9b7819 */ /* 0x000fe200000006ff */
[----:B------:R-:W-:Y:S01]  /*0dc0*/  IMAD.MOV.U32 R148, RZ, RZ, 0x5 ;  /* 0x00000005ff947424 */ /* 0x000fe200078e00ff */
[----:B------:R-:W-:Y:S01]  /*0dd0*/  SHF.R.S32.HI R37, RZ, 0x1f, R31 ;  /* 0x0000001fff257819 */ /* 0x000fe2000001141f */
[----:B------:R-:W-:Y:S01]  /*0de0*/  IMAD R25, R16, c[0x0][0x214], R25 ;  /* 0x0000850010197a24 */ /* 0x000fe200078e0219 */
[----:B--2---:R-:W-:Y:S01]  /*0df0*/  LEA.HI R2, R11, R177, RZ, 0x3 ;  /* 0x000000b10b027211 */ /* 0x004fe200078f18ff */
[----:B------:R-:W-:Y:S01]  /*0e00*/  IMAD.MOV.U32 R140, RZ, RZ, c[0x0][0x1e0] ;  /* 0x00007800ff8c7624 */ /* 0x000fe200078e00ff */
[----:B------:R-:W-:Y:S01]  /*0e10*/  SHF.L.U64.HI R150, R171, R148, c[0x0][0x284] ;  /* 0x0000a100ab967619 */ /* 0x000fe20000010294 */
[----:B------:R-:W-:Y:S01]  /*0e20*/  IMAD.MOV.U32 R170, RZ, RZ, c[0x0][0x290] ;  /* 0x0000a400ffaa7624 */ /* 0x000fe200078e00ff */
[----:B------:R-:W-:Y:S01]  /*0e30*/  SHF.R.S32.HI R83, RZ, 0x3, R2 ;  /* 0x00000003ff537819 */ /* 0x000fe20000011402 */
[----:B------:R-:W-:Y:S01]  /*0e40*/  IMAD R162, R142, c[0x0][0x294], RZ ;  /* 0x0000a5008ea27a24 */ /* 0x000fe200078e02ff */
[----:B------:R-:W-:Y:S01]  /*0e50*/  LOP3.LUT R2, R2, 0xfffffff8, RZ, 0xc0, !PT ;  /* 0xfffffff802027812 */ /* 0x000fe200078ec0ff */
[----:B------:R-:W-:Y:S01]  /*0e60*/  IMAD R163, R142, c[0x0][0x284], RZ ;  /* 0x0000a1008ea37a24 */ /* 0x000fe200078e02ff */
[--C-:B------:R-:W-:Y:S01]  /*0e70*/  SHF.R.S32.HI R39, RZ, 0x1f, R83.reuse ;  /* 0x0000001fff277819 */ /* 0x100fe20000011453 */
[----:B------:R-:W-:Y:S01]  /*0e80*/  IMAD.IADD R116, R0, 0x1, -R83 ;  /* 0x0000000100747824 */ /* 0x000fe200078e0a53 */
[----:B------:R-:W-:Y:S01]  /*0e90*/  IADD3 R130, P1, R83, R13, RZ ;  /* 0x0000000d53827210 */ /* 0x000fe20007f3e0ff */
[----:B------:R-:W-:Y:S01]  /*0ea0*/  IMAD.IADD R28, R177, 0x1, -R2 ;  /* 0x00000001b11c7824 */ /* 0x000fe200078e0a02 */
[----:B------:R-:W-:Y:S01]  /*0eb0*/  IADD3 R136, R83, 0x10, RZ ;  /* 0x0000001053887810 */ /* 0x000fe20007ffe0ff */
[----:B------:R-:W-:Y:S01]  /*0ec0*/  IMAD R21, R39, c[0x0][0x290], RZ ;  /* 0x0000a40027157a24 */ /* 0x000fe200078e02ff */
[----:B------:R-:W-:Y:S01]  /*0ed0*/  LEA.HI.X.SX32 R132, R13, R39, 0x1, P1 ;  /* 0x000000270d847211 */ /* 0x000fe200008f0eff */
[C---:B------:R-:W-:Y:S01]  /*0ee0*/  IMAD.SHL.U32 R34, R28.reuse, 0x8, RZ ;  /* 0x000000081c227824 */ /* 0x040fe200078e00ff */
[----:B------:R-:W-:Y:S01]  /*0ef0*/  SHF.L.U32 R28, R28, 0x2, RZ ;  /* 0x000000021c1c7819 */ /* 0x000fe200000006ff */
[----:B------:R-:W-:Y:S01]  /*0f00*/  IMAD.WIDE.U32 R12, R138, 0x20, RZ ;  /* 0x000000208a0c7825 */ /* 0x000fe200078e00ff */
[----:B------:R-:W-:-:S02]  /*0f10*/  IADD3 R135, R83, 0x20, RZ ;  /* 0x0000002053877810 */ /* 0x000fc40007ffe0ff */
[----:B------:R-:W-:Y:S01]  /*0f20*/  SHF.R.S32.HI R35, RZ, 0x1f, R34 ;  /* 0x0000001fff237819 */ /* 0x000fe20000011422 */
[----:B------:R-:W-:Y:S01]  /*0f30*/  IMAD R2, R132, c[0x0][0x238], RZ ;  /* 0x00008e0084027a24 */ /* 0x000fe200078e02ff */
[C---:B------:R-:W-:Y:S01]  /*0f40*/  IADD3 R82, R34.reuse, 0x40, RZ ;  /* 0x0000004022527810 */ /* 0x040fe20007ffe0ff */
[----:B------:R-:W-:Y:S01]  /*0f50*/  IMAD R21, R83, c[0x0][0x294], R21 ;  /* 0x0000a50053157a24 */ /* 0x000fe200078e0215 */
[----:B------:R-:W-:Y:S01]  /*0f60*/  ISETP.GE.AND P5, PT, R34, c[0x0][0x1d4], PT ;  /* 0x0000750022007a0c */ /* 0x000fe20003fa6270 */
[----:B------:R-:W-:Y:S01]  /*0f70*/  IMAD R4, R130, c[0x0][0x23c], R2 ;  /* 0x00008f0082047a24 */ /* 0x000fe200078e0202 */
[----:B------:R-:W-:Y:S01]  /*0f80*/  ISETP.GE.AND P6, PT, R82, c[0x0][0x1d4], PT ;  /* 0x0000750052007a0c */ /* 0x000fe20003fc6270 */
[----:B------:R-:W-:Y:S01]  /*0f90*/  IMAD.WIDE.U32 R2, R130, c[0x0][0x238], R34 ;  /* 0x00008e0082027a25 */ /* 0x000fe200078e0022 */
[----:B------:R-:W-:Y:S02]  /*0fa0*/  SHF.R.S32.HI R29, RZ, 0x1f, R28 ;  /* 0x0000001fff1d7819 */ /* 0x000fe4000001141c */
[C---:B------:R-:W-:Y:S01]  /*0fb0*/  SHF.L.U64.HI R164, R140.reuse, R148, c[0x0][0x1e4] ;  /* 0x000079008ca47619 */ /* 0x040fe20000010294 */
[----:B------:R-:W-:Y:S01]  /*0fc0*/  IMAD.IADD R3, R3, 0x1, R4 ;  /* 0x0000000103037824 */ /* 0x000fe200078e0204 */
[C---:B------:R-:W-:Y:S01]  /*0fd0*/  SHF.L.U64.HI R165, R140.reuse, R139, c[0x0][0x1e4] ;  /* 0x000079008ca57619 */ /* 0x040fe2000001028b */
[----:B------:R-:W-:Y:S01]  /*0fe0*/  IMAD.WIDE.U32 R152, R83, c[0x0][0x1e0], RZ ;  /* 0x0000780053987a25 */ /* 0x000fe200078e00ff */
[----:B------:R-:W-:-:S02]  /*0ff0*/  SHF.L.U32 R173, R140, 0x5, RZ ;  /* 0x000000058cad7819 */ /* 0x000fc400000006ff */
[----:B------:R-:W-:Y:S01]  /*1000*/  SHF.L.U64.HI R139, R170, R139, c[0x0][0x294] ;  /* 0x0000a500aa8b7619 */ /* 0x000fe2000001028b */
[----:B------:R-:W-:Y:S01]  /*1010*/  IMAD.WIDE.U32 R4, R16, c[0x0][0x240], R2 ;  /* 0x0000900010047a25 */ /* 0x000fe200078e0002 */
[----:B------:R-:W-:-:S03]  /*1020*/  P2R R134, PR, RZ, 0x20 ;  /* 0x00000020ff867803 */ /* 0x000fc60000000000 */
[----:B------:R-:W-:Y:S01]  /*1030*/  IMAD R2, R168, R36, RZ ;  /* 0x00000024a8027224 */ /* 0x000fe200078e02ff */
[----:B------:R-:W-:Y:S01]  /*1040*/  IADD3 R5, R5, R7, RZ ;  /* 0x0000000705057210 */ /* 0x000fe20007ffe0ff */
[----:B------:R-:W-:Y:S02]  /*1050*/  IMAD R158, R142, c[0x0][0x1e4], RZ ;  /* 0x000079008e9e7a24 */ /* 0x000fe400078e02ff */
[----:B------:R-:W-:Y:S02]  /*1060*/  IMAD R7, R8, R146, R2 ;  /* 0x0000009208077224 */ /* 0x000fe400078e0202 */
[----:B------:R-:W-:-:S04]  /*1070*/  IMAD.WIDE.U32 R114, R92, c[0x0][0x248], R4 ;  /* 0x000092005c727a25 */ /* 0x000fc800078e0004 */
[----:B------:R-:W-:Y:S02]  /*1080*/  IMAD.SHL.U32 R8, R83, 0x40, RZ ;  /* 0x0000004053087824 */ /* 0x000fe400078e00ff */
[----:B------:R-:W-:Y:S02]  /*1090*/  IMAD.MOV.U32 R112, RZ, RZ, R114 ;  /* 0x000000ffff707224 */ /* 0x000fe400078e0072 */
[----:B------:R-:W-:Y:S01]  /*10a0*/  IMAD.WIDE.U32 R144, R142, c[0x0][0x290], RZ ;  /* 0x0000a4008e907a25 */ /* 0x000fe200078e00ff */
[----:B------:R-:W-:-:S03]  /*10b0*/  LOP3.LUT R24, R8, 0x1c0, RZ, 0xc0, !PT ;  /* 0x000001c008187812 */ /* 0x000fc600078ec0ff */
[----:B------:R-:W-:Y:S01]  /*10c0*/  IMAD R8, R37, c[0x0][0x1e0], RZ ;  /* 0x0000780025087a24 */ /* 0x000fe200078e02ff */
[----:B------:R-:W-:Y:S01]  /*10d0*/  SHF.R.U32.HI R38, RZ, 0x3, R24 ;  /* 0x00000003ff267819 */ /* 0x000fe20000011618 */
[----:B------:R-:W-:Y:S01]  /*10e0*/  IMAD.WIDE.U32 R142, R142, c[0x0][0x280], RZ ;  /* 0x0000a0008e8e7a25 */ /* 0x000fe200078e00ff */
[----:B------:R-:W-:-:S03]  /*10f0*/  LOP3.LUT R67, R24, 0x38, R34, 0xf8, !PT ;  /* 0x0000003818437812 */ /* 0x000fc600078ef822 */
[----:B------:R-:W-:Y:S01]  /*1100*/  IMAD R8, R31, c[0x0][0x1e4], R8 ;  /* 0x000079001f087a24 */ /* 0x000fe200078e0208 */
[----:B------:R-:W-:Y:S01]  /*1110*/  IADD3 R163, R143, R163, RZ ;  /* 0x000000a38fa37210 */ /* 0x000fe20007ffe0ff */
[----:B------:R-:W-:Y:S02]  /*1120*/  IMAD.SHL.U32 R174, R140, 0x10, RZ ;  /* 0x000000108cae7824 */ /* 0x000fe400078e00ff */
[----:B------:R-:W-:-:S04]  /*1130*/  IMAD.WIDE.U32 R156, R135, c[0x0][0x1e0], RZ ;  /* 0x00007800879c7a25 */ /* 0x000fc800078e00ff */
[----:B------:R-:W-:-:S04]  /*1140*/  IMAD.WIDE.U32 R140, R140, 0x30, RZ ;  /* 0x000000308c8c7825 */ /* 0x000fc800078e00ff */
[----:B------:R-:W-:-:S04]  /*1150*/  IMAD.WIDE.U32 R160, R136, c[0x0][0x1e0], RZ ;  /* 0x0000780088a07a25 */ /* 0x000fc800078e00ff */
[C---:B------:R-:W-:Y:S01]  /*1160*/  IMAD.SHL.U32 R172, R171.reuse, 0x20, RZ ;  /* 0x00000020abac7824 */ /* 0x040fe200078e00ff */
[----:B------:R-:W-:Y:S01]  /*1170*/  SHF.L.U32 R171, R171, 0x4, RZ ;  /* 0x00000004abab7819 */ /* 0x000fe200000006ff */
[----:B------:R-:W-:Y:S02]  /*1180*/  IMAD.SHL.U32 R169, R170, 0x20, RZ ;  /* 0x00000020aaa97824 */ /* 0x000fe400078e00ff */
[----:B------:R-:W-:Y:S02]  /*1190*/  IMAD.IADD R162, R145, 0x1, R162 ;  /* 0x0000000191a27824 */ /* 0x000fe400078e02a2 */
[----:B------:R-:W-:Y:S02]  /*11a0*/  IMAD.IADD R158, R141, 0x1, R158 ;  /* 0x000000018d9e7824 */ /* 0x000fe400078e029e */
[--C-:B---3--:R-:W-:Y:S01]  /*11b0*/  @P0 IMAD.MOV.U32 R2, RZ, RZ, R9.reuse ;  /* 0x000000ffff020224 */ /* 0x108fe200078e0009 */
[----:B------:R-:W-:Y:S01]  /*11c0*/  @P0 SHF.R.S32.HI R3, RZ, 0x1f, R9 ;  /* 0x0000001fff030819 */ /* 0x000fe20000011409 */
[----:B------:R-:W-:Y:S01]  /*11d0*/  @!P0 IMAD.MOV.U32 R2, RZ, RZ, R14 ;  /* 0x000000ffff028224 */ /* 0x000fe200078e000e */
[----:B------:R-:W-:Y:S01]  /*11e0*/  @!P0 MOV R3, R6 ;  /* 0x0000000600038202 */ /* 0x000fe20000000f00 */
[----:B------:R-:W-:Y:S01]  /*11f0*/  IMAD R6, R36, -0x30, R116 ;  /* 0xffffffd024067824 */ /* 0x000fe200078e0274 */
[----:B------:R-:W-:Y:S01]  /*1200*/  ISETP.GE.AND P0, PT, R34, c[0x0][0x27c], PT ;  /* 0x00009f0022007a0c */ /* 0x000fe20003f06270 */
[----:B------:R-:W-:Y:S01]  /*1210*/  IMAD.SHL.U32 R9, R175, 0x2, RZ ;  /* 0x00000002af097824 */ /* 0x000fe200078e00ff */
[----:B------:R-:W-:Y:S01]  /*1220*/  SEL R90, R2, RZ, !P4 ;  /* 0x000000ff025a7207 */ /* 0x000fe20006000000 */
[----:B------:R-:W-:Y:S01]  /*1230*/  IMAD R2, R27, c[0x0][0x248], RZ ;  /* 0x000092001b027a24 */ /* 0x000fe200078e02ff */
[----:B------:R-:W-:Y:S01]  /*1240*/  SEL R33, R3, RZ, !P4 ;  /* 0x000000ff03217207 */ /* 0x000fe20006000000 */
[----:B------:R-:W-:Y:S01]  /*1250*/  IMAD.WIDE.U32 R14, R83, c[0x0][0x290], R34 ;  /* 0x0000a400530e7a25 */ /* 0x000fe200078e0022 */
[----:B------:R-:W-:-:S02]  /*1260*/  ISETP.GE.AND P2, PT, R6, 0x1, PT ;  /* 0x000000010600780c */ /* 0x000fc40003f46270 */
[----:B------:R-:W-:Y:S01]  /*1270*/  LEA.HI R3, R11, R177, RZ, 0x6 ;  /* 0x000000b10b037211 */ /* 0x000fe200078f30ff */
[----:B------:R-:W-:Y:S01]  /*1280*/  IMAD R2, R92, c[0x0][0x24c], R2 ;  /* 0x000093005c027a24 */ /* 0x000fe200078e0202 */
[----:B------:R-:W-:Y:S02]  /*1290*/  ISETP.GE.AND P1, PT, R6, 0x11, PT ;  /* 0x000000110600780c */ /* 0x000fe40003f26270 */
[----:B------:R-:W-:Y:S02]  /*12a0*/  SHF.L.U32 R3, R3, 0x3, RZ ;  /* 0x0000000303037819 */ /* 0x000fe400000006ff */
[----:B------:R-:W-:Y:S02]  /*12b0*/  IADD3 R113, R115, R2, RZ ;  /* 0x0000000273717210 */ /* 0x000fe40007ffe0ff */
[----:B------:R-:W-:Y:S02]  /*12c0*/  LOP3.LUT R30, R3, 0xfffffe00, RZ, 0xc0, !PT ;  /* 0xfffffe00031e7812 */ /* 0x000fe400078ec0ff */
[----:B------:R-:W-:Y:S01]  /*12d0*/  @P0 IADD3 R9, -R9, c[0x0][0x1d4], RZ ;  /* 0x0000750009090a10 */ /* 0x000fe20007ffe1ff */
[----:B------:R-:W-:Y:S01]  /*12e0*/  IMAD.WIDE.U32 R4, R36, R146, R112 ;  /* 0x0000009224047225 */ /* 0x000fe200078e0070 */
[----:B------:R-:W-:-:S02]  /*12f0*/  SEL R11, RZ, c[0x0][0x27c], !P0 ;  /* 0x00009f00ff0b7a07 */ /* 0x000fc40004000000 */
[----:B------:R-:W-:Y:S01]  /*1300*/  LOP3.LUT R67, R30, R67, R38, 0xf6, !PT ;  /* 0x000000431e437212 */ /* 0x000fe200078ef626 */
[----:B------:R-:W-:Y:S01]  /*1310*/  IMAD.IADD R7, R5, 0x1, R7 ;  /* 0x0000000105077824 */ /* 0x000fe200078e0207 */
[C---:B------:R-:W-:Y:S02]  /*1320*/  @P2 LEA R2, P0, R4.reuse, c[0x0][0x220], 0x1 ;  /* 0x0000880004022a11 */ /* 0x040fe400078008ff */
[----:B------:R-:W-:Y:S02]  /*1330*/  SHF.L.U32 R67, R67, 0x1, RZ ;  /* 0x0000000143437819 */ /* 0x000fe400000006ff */
[----:B------:R-:W-:Y:S02]  /*1340*/  @P2 LEA.HI.X R3, R4, c[0x0][0x224], R7, 0x1, P0 ;  /* 0x0000890004032a11 */ /* 0x000fe400000f0c07 */
[----:B------:R-:W-:Y:S02]  /*1350*/  ISETP.GT.AND P0, PT, R6, 0x20, PT ;  /* 0x000000200600780c */ /* 0x000fe40003f04270 */
[----:B------:R-:W-:Y:S01]  /*1360*/  MOV R6, c[0x0][0x23c] ;  /* 0x00008f0000067a02 */ /* 0x000fe20000000f00 */
[----:B------:R-:W-:Y:S01]  /*1370*/  @!PT LDS RZ, [RZ] ;  /* 0x00000000fffff984 */ /* 0x000fe20000000800 */
[----:B------:R-:W-:Y:S01]  /*1380*/  @!PT LDS RZ, [RZ] ;  /* 0x00000000fffff984 */ /* 0x000fe20000000800 */
[----:B------:R-:W-:Y:S01]  /*1390*/  @!PT LDS RZ, [RZ] ;  /* 0x00000000fffff984 */ /* 0x000fe20000000800 */
[----:B------:R1:W-:Y:S01]  /*13a0*/  @P2 LDGSTS.E.BYPASS.LTC128B.128 [R67+0x5080], [R2.64], !P5 ;  /* 0x0508000002432fae */ /* 0x0003e2000e901d4e */
[----:B------:R-:W-:-:S03]  /*13b0*/  ISETP.GE.AND P4, PT, R34, c[0x0][0x1d4], PT ;  /* 0x0000750022007a0c */ /* 0x000fc60003f86270 */
[----:B------:R1:W-:Y:S01]  /*13c0*/  @P2 LDGSTS.E.BYPASS.LTC128B.128 [R67+0x6880], [R2.64+0x80], !P6 ;  /* 0x0688008002432fae */ /* 0x0003e2000f101d4e */
[----:B------:R-:W-:-:S04]  /*13d0*/  IMAD.SHL.U32 R127, R6, 0x20, RZ ;  /* 0x00000020067f7824 */ /* 0x000fc800078e00ff */
[----:B------:R-:W-:Y:S01]  /*13e0*/  IMAD.IADD R127, R13, 0x1, R127 ;  /* 0x000000010d7f7824 */ /* 0x000fe200078e027f */
[----:B-1----:R-:W-:-:S04]  /*13f0*/  @P1 LEA R3, P2, R138, R4, 0x4 ;  /* 0x000000048a031211 */ /* 0x002fc800078420ff */
[C---:B------:R-:W-:Y:S02]  /*1400*/  @P1 LEA.HI.X R5, R138.reuse, R7, R6, 0x4, P2 ;  /* 0x000000078a051211 */ /* 0x040fe400010f2406 */
[C---:B------:R-:W-:Y:S02]  /*1410*/  @P1 LEA R2, P2, R3.reuse, c[0x0][0x220], 0x1 ;  /* 0x0000880003021a11 */ /* 0x040fe400078408ff */
[----:B------:R-:W-:Y:S02]  /*1420*/  SHF.L.U64.HI R138, R138, R148, c[0x0][0x23c] ;  /* 0x00008f008a8a7619 */ /* 0x000fe40000010294 */
[----:B------:R-:W-:Y:S02]  /*1430*/  @P1 LEA.HI.X R3, R3, c[0x0][0x224], R5, 0x1, P2 ;  /* 0x0000890003031a11 */ /* 0x000fe400010f0c05 */
[----:B------:R-:W-:Y:S01]  /*1440*/  @P0 IADD3 R6, P2, R4, R12, RZ ;  /* 0x0000000c04060210 */ /* 0x000fe20007f5e0ff */
[----:B------:R-:W-:Y:S01]  /*1450*/  IMAD.WIDE.U32 R4, R31, c[0x0][0x1e0], RZ ;  /* 0x000078001f047a25 */ /* 0x000fe200078e00ff */
[----:B------:R-:W-:Y:S01]  /*1460*/  SHF.L.U64.HI R148, R170, R148, c[0x0][0x294] ;  /* 0x0000a500aa947619 */ /* 0x000fe20000010294 */
[----:B------:R1:W-:Y:S02]  /*1470*/  @P1 LDGSTS.E.BYPASS.LTC128B.128 [R67+0x5880], [R2.64], !P5 ;  /* 0x0588000002431fae */ /* 0x0003e4000e901d4e */
[----:B------:R-:W-:Y:S01]  /*1480*/  @P0 IMAD.X R7, R127, 0x1, R7, P2 ;  /* 0x000000017f070824 */ /* 0x000fe200010e0607 */
[----:B------:R-:W-:Y:S01]  /*1490*/  ISETP.GE.AND P2, PT, R175, 0x1, PT ;  /* 0x00000001af00780c */ /* 0x000fe20003f46270 */
[----:B------:R1:W-:Y:S01]  /*14a0*/  @P1 LDGSTS.E.BYPASS.LTC128B.128 [R67+0x7080], [R2.64+0x80], !P6 ;  /* 0x0708008002431fae */ /* 0x0003e2000f101d4e */
[----:B------:R-:W-:Y:S01]  /*14b0*/  @P0 LEA R22, P1, R6, c[0x0][0x220], 0x1 ;  /* 0x0000880006160a11 */ /* 0x000fe200078208ff */
[----:B------:R-:W-:-:S03]  /*14c0*/  IMAD.SHL.U32 R170, R170, 0x10, RZ ;  /* 0x00000010aaaa7824 */ /* 0x000fc600078e00ff */
[----:B------:R-:W-:Y:S02]  /*14d0*/  @P0 LEA.HI.X R23, R6, c[0x0][0x224], R7, 0x1, P1 ;  /* 0x0000890006170a11 */ /* 0x000fe400008f0c07 */
[----:B------:R-:W-:Y:S01]  /*14e0*/  IADD3 R133, P1, R12, 0x80, RZ ;  /* 0x000000800c857810 */ /* 0x000fe20007f3e0ff */
[----:B------:R-:W-:Y:S01]  /*14f0*/  IMAD R12, R179, c[0x0][0x260], RZ ;  /* 0x00009800b30c7a24 */ /* 0x000fe200078e02ff */
[----:B------:R-:W-:Y:S01]  /*1500*/  IADD3 R6, R34, R11, RZ ;  /* 0x0000000b22067210 */ /* 0x000fe20007ffe0ff */
[----:B------:R2:W-:Y:S01]  /*1510*/  @P0 LDGSTS.E.BYPASS.LTC128B.128 [R67+0x6080], [R22.64], !P5 ;  /* 0x0608000016430fae */ /* 0x0005e2000e901d4e */
[----:B------:R-:W-:Y:S01]  /*1520*/  SHF.R.S32.HI R7, RZ, 0x1f, R9 ;  /* 0x0000001fff077819 */ /* 0x000fe20000011409 */
[----:B------:R-:W-:Y:S02]  /*1530*/  IMAD R12, R16, c[0x0][0x264], R12 ;  /* 0x00009900100c7a24 */ /* 0x000fe400078e020c */
[----:B------:R2:W-:Y:S01]  /*1540*/  @P0 LDGSTS.E.BYPASS.LTC128B.128 [R67+0x7880], [R22.64+0x80], !P6 ;  /* 0x0788008016430fae */ /* 0x0005e2000f101d4e */
[----:B------:R-:W-:Y:S01]  /*1550*/  LEA.HI R32, R7, R9, RZ, 0x4 ;  /* 0x0000000907207211 */ /* 0x000fe200078f20ff */
[----:B------:R-:W-:Y:S01]  /*1560*/  IMAD.X R127, RZ, RZ, R127, P1 ;  /* 0x000000ffff7f7224 */ /* 0x000fe200008e067f */
[----:B------:R-:W-:Y:S01]  /*1570*/  IADD3 R129, P0, R31, R83, RZ ;  /* 0x000000531f817210 */ /* 0x000fe20007f1e0ff */
[----:B------:R-:W0:Y:S04]  /*1580*/  LDGDEPBAR ;  /* 0x00000000000079af */ /* 0x000e280000000000 */
[----:B------:R-:W-:Y:S01]  /*1590*/  IMAD.X R128, R37, 0x1, R39, P0 ;  /* 0x0000000125807824 */ /* 0x000fe200000e0627 */
[----:B-1----:R-:W-:Y:S01]  /*15a0*/  IADD3 R3, R5, R8, RZ ;  /* 0x0000000805037210 */ /* 0x002fe20007ffe0ff */
[----:B------:R-:W-:-:S02]  /*15b0*/  IMAD R5, R179, c[0x0][0x1e8], RZ ;  /* 0x00007a00b3057a24 */ /* 0x000fc400078e02ff */
[----:B------:R-:W-:Y:S02]  /*15c0*/  IMAD.MOV.U32 R2, RZ, RZ, R4 ;  /* 0x000000ffff027224 */ /* 0x000fe400078e0004 */
[C---:B------:R-:W-:Y:S02]  /*15d0*/  IMAD R4, R16.reuse, c[0x0][0x1ec], R5 ;  /* 0x00007b0010047a24 */ /* 0x040fe400078e0205 */
[----:B------:R-:W-:-:S04]  /*15e0*/  IMAD.WIDE.U32 R2, R16, c[0x0][0x1e8], R2 ;  /* 0x00007a0010027a25 */ /* 0x000fc800078e0002 */
[----:B------:R-:W-:Y:S01]  /*15f0*/  IMAD.IADD R19, R3, 0x1, R4 ;  /* 0x0000000103137824 */ /* 0x000fe200078e0204 */
[----:B------:R-:W-:Y:S01]  /*1600*/  SHF.R.S32.HI R3, RZ, 0x1f, R6 ;  /* 0x0000001fff037819 */ /* 0x000fe20000011406 */
[----:B------:R-:W-:-:S03]  /*1610*/  IMAD.WIDE.U32 R4, R16, c[0x0][0x260], R34 ;  /* 0x0000980010047a25 */ /* 0x000fc600078e0022 */
[-C--:B------:R-:W-:Y:S01]  /*1620*/  LEA.HI R20, R3, R6.reuse, RZ, 0x3 ;  /* 0x0000000603147211 */ /* 0x080fe200078f18ff */
[----:B------:R-:W-:Y:S01]  /*1630*/  IMAD.IADD R13, R5, 0x1, R12 ;  /* 0x00000001050d7824 */ /* 0x000fe200078e020c */
[----:B------:R-:W-:Y:S01]  /*1640*/  LEA.HI R26, R3, R6, RZ, 0x6 ;  /* 0x00000006031a7211 */ /* 0x000fe200078f30ff */
[----:B------:R-:W-:Y:S01]  /*1650*/  IMAD.MOV.U32 R12, RZ, RZ, R4 ;  /* 0x000000ffff0c7224 */ /* 0x000fe200078e0004 */
[----:B------:R-:W-:Y:S01]  /*1660*/  LOP3.LUT R103, R20, 0xfffffff8, RZ, 0xc0, !PT ;  /* 0xfffffff814677812 */ /* 0x000fe200078ec0ff */
[----:B------:R-:W-:Y:S02]  /*1670*/  IMAD R8, R39, c[0x0][0x280], RZ ;  /* 0x0000a00027087a24 */ /* 0x000fe400078e02ff */
[----:B------:R-:W-:Y:S01]  /*1680*/  IMAD.WIDE.U32 R4, R83, c[0x0][0x280], R28 ;  /* 0x0000a00053047a25 */ /* 0x000fe200078e001c */
[----:B------:R-:W-:-:S03]  /*1690*/  SHF.R.S32.HI R106, RZ, 0x1f, R103 ;  /* 0x0000001fff6a7819 */ /* 0x000fc60000011467 */
[----:B------:R-:W-:Y:S01]  /*16a0*/  IMAD.MOV.U32 R18, RZ, RZ, R2 ;  /* 0x000000ffff127224 */ /* 0x000fe200078e0002 */
[----:B------:R-:W-:Y:S01]  /*16b0*/  MOV R10, R4 ;  /* 0x00000004000a7202 */ /* 0x000fe20000000f00 */
[----:B------:R-:W-:-:S04]  /*16c0*/  IMAD.WIDE.U32 R2, R83, c[0x0][0x290], R28 ;  /* 0x0000a40053027a25 */ /* 0x000fc800078e001c */
[----:B------:R-:W-:-:S04]  /*16d0*/  IMAD.WIDE.U32 R16, R16, c[0x0][0x210], R34 ;  /* 0x0000840010107a25 */ /* 0x000fc800078e0022 */
[C---:B------:R-:W-:Y:S02]  /*16e0*/  IMAD R8, R83.reuse, c[0x0][0x284], R8 ;  /* 0x0000a10053087a24 */ /* 0x040fe400078e0208 */
[----:B------:R-:W-:-:S03]  /*16f0*/  IMAD.WIDE.U32 R6, R83, c[0x0][0x280], R34 ;  /* 0x0000a00053067a25 */ /* 0x000fc600078e0022 */
[----:B------:R-:W-:Y:S01]  /*1700*/  IADD3 R11, R5, R8, RZ ;  /* 0x00000008050b7210 */ /* 0x000fe20007ffe0ff */
[----:B------:R-:W-:Y:S01]  /*1710*/  IMAD.IADD R9, R3, 0x1, R21 ;  /* 0x0000000103097824 */ /* 0x000fe200078e0215 */
[----:B------:R-:W-:Y:S01]  /*1720*/  IADD3 R3, R17, R25, RZ ;  /* 0x0000001911037210 */ /* 0x000fe20007ffe0ff */
[----:B------:R-:W-:Y:S01]  /*1730*/  IMAD.MOV.U32 R4, RZ, RZ, R14 ;  /* 0x000000ffff047224 */ /* 0x000fe200078e000e */
[----:B------:R-:W-:Y:S01]  /*1740*/  SHF.R.S32.HI R17, RZ, 0x1f, R136 ;  /* 0x0000001fff117819 */ /* 0x000fe20000011488 */
[----:B------:R-:W-:Y:S01]  /*1750*/  IMAD R14, R27, c[0x0][0x268], RZ ;  /* 0x00009a001b0e7a24 */ /* 0x000fe200078e02ff */
[----:B------:R-:W-:Y:S01]  /*1760*/  SHF.L.U32 R25, R136, 0x6, RZ ;  /* 0x0000000688197819 */ /* 0x000fe200000006ff */
[----:B------:R-:W-:Y:S02]  /*1770*/  IMAD.IADD R7, R8, 0x1, R7 ;  /* 0x0000000108077824 */ /* 0x000fe400078e0207 */
[----:B------:R-:W-:Y:S02]  /*1780*/  IMAD.MOV.U32 R8, RZ, RZ, R2 ;  /* 0x000000ffff087224 */ /* 0x000fe400078e0002 */
[----:B------:R-:W-:Y:S01]  /*1790*/  IMAD.MOV.U32 R2, RZ, RZ, R16 ;  /* 0x000000ffff027224 */ /* 0x000fe200078e0010 */
[----:B------:R-:W-:Y:S01]  /*17a0*/  LOP3.LUT R16, R24, 0x38, R20, 0xf8, !PT ;  /* 0x0000003818107812 */ /* 0x000fe200078ef814 */
[----:B------:R-:W-:Y:S01]  /*17b0*/  IMAD R102, R92, c[0x0][0x26c], R14 ;  /* 0x00009b005c667a24 */ /* 0x000fe200078e020e */
[----:B------:R-:W-:Y:S01]  /*17c0*/  LEA.HI R14, R17, R136, RZ, 0x3 ;  /* 0x00000088110e7211 */ /* 0x000fe200078f18ff */
[----:B------:R-:W-:Y:S01]  /*17d0*/  IMAD.IADD R5, R21, 0x1, R15 ;  /* 0x0000000115057824 */ /* 0x000fe200078e020f */
[----:B------:R-:W-:Y:S01]  /*17e0*/  LOP3.LUT R17, R16, R38, RZ, 0x3c, !PT ;  /* 0x0000002610117212 */ /* 0x000fe200078e3cff */
[----:B------:R-:W-:Y:S01]  /*17f0*/  IMAD.WIDE.U32 R92, R92, c[0x0][0x268], R12 ;  /* 0x00009a005c5c7a25 */ /* 0x000fe200078e000c */
[----:B------:R-:W-:-:S02]  /*1800*/  SHF.R.S32.HI R15, RZ, 0x6, R26 ;  /* 0x00000006ff0f7819 */ /* 0x000fc4000001141a */
[----:B------:R-:W-:Y:S01]  /*1810*/  SHF.R.S32.HI R13, RZ, 0x4, R32 ;  /* 0x00000004ff0d7819 */ /* 0x000fe20000011420 */
[----:B------:R-:W-:Y:S01]  /*1820*/  IMAD.SHL.U32 R16, R14, 0x40, RZ ;  /* 0x000000400e107824 */ /* 0x000fe200078e00ff */
[----:B------:R-:W-:Y:S01]  /*1830*/  LOP3.LUT R14, R25, 0x1c0, RZ, 0xc0, !PT ;  /* 0x000001c0190e7812 */ /* 0x000fe200078ec0ff */
[----:B------:R-:W-:Y:S01]  /*1840*/  IMAD R21, R15, 0xc00, R30 ;  /* 0x00000c000f157824 */ /* 0x000fe200078e021e */
[----:B------:R-:W-:Y:S01]  /*1850*/  LEA.HI.SX32 R13, R20, R13, 0x1d ;  /* 0x0000000d140d7211 */ /* 0x000fe200078feaff */
[----:B------:R-:W-:Y:S01]  /*1860*/  IMAD.WIDE.U32 R84, R90, c[0x0][0x1f0], R18 ;  /* 0x00007c005a547a25 */ /* 0x000fe200078e0012 */
[----:B------:R-:W-:Y:S02]  /*1870*/  LOP3.LUT R16, R16, 0xfffffe00, RZ, 0xc0, !PT ;  /* 0xfffffe0010107812 */ /* 0x000fe400078ec0ff */
[----:B------:R-:W-:Y:S01]  /*1880*/  SHF.R.U32.HI R26, RZ, 0x3, R14 ;  /* 0x00000003ff1a7819 */ /* 0x000fe2000001160e */
[----:B------:R-:W-:Y:S01]  /*1890*/  IMAD.IADD R123, R21, 0x1, R17 ;  /* 0x00000001157b7824 */ /* 0x000fe200078e0211 */
[----:B------:R-:W-:Y:S01]  /*18a0*/  LOP3.LUT R12, R14, 0x38, R20, 0xf8, !PT ;  /* 0x000000380e0c7812 */ /* 0x000fe200078ef814 */
[----:B------:R-:W-:Y:S01]  /*18b0*/  IMAD R17, R15, 0xc00, R16 ;  /* 0x00000c000f117824 */ /* 0x000fe200078e0210 */
[----:B------:R-:W-:Y:S01]  /*18c0*/  SHF.R.S32.HI R21, RZ, 0x1f, R135 ;  /* 0x0000001fff157819 */ /* 0x000fe20000011487 */
[----:B------:R-:W-:Y:S01]  /*18d0*/  IMAD.SHL.U32 R86, R13, 0x8, RZ ;  /* 0x000000080d567824 */ /* 0x000fe200078e00ff */
[----:B------:R-:W-:Y:S01]  /*18e0*/  LOP3.LUT R12, R12, R26, RZ, 0x3c, !PT ;  /* 0x0000001a0c0c7212 */ /* 0x000fe200078e3cff */
[----:B-----5:R-:W-:Y:S01]  /*18f0*/  IMAD.WIDE.U32 R100, R137, c[0x0][0x280], R10 ;  /* 0x0000a00089647a25 */ /* 0x020fe200078e000a */
[----:B------:R-:W-:-:S02]  /*1900*/  SHF.L.U32 R25, R135, 0x6, RZ ;  /* 0x0000000687197819 */ /* 0x000fc400000006ff */
[----:B------:R-:W-:Y:S01]  /*1910*/  LEA.HI R21, R21, R135, RZ, 0x3 ;  /* 0x0000008715157211 */ /* 0x000fe200078f18ff */
[----:B------:R-:W-:Y:S01]  /*1920*/  IMAD.IADD R32, R17, 0x1, R12 ;  /* 0x0000000111207824 */ /* 0x000fe200078e020c */
[----:B------:R-:W-:Y:S01]  /*1930*/  SHF.R.S32.HI R17, RZ, 0x1f, R13 ;  /* 0x0000001fff117819 */ /* 0x000fe2000001140d */
[----:B------:R-:W-:Y:S01]  /*1940*/  IMAD.WIDE.U32 R96, R137, c[0x0][0x290], R8 ;  /* 0x0000a40089607a25 */ /* 0x000fe200078e0008 */
[----:B------:R-:W-:Y:S02]  /*1950*/  LOP3.LUT R12, R25, 0x1c0, RZ, 0xc0, !PT ;  /* 0x000001c0190c7812 */ /* 0x000fe400078ec0ff */
[----:B------:R-:W-:Y:S01]  /*1960*/  LEA.HI R25, R17, R13, RZ, 0x3 ;  /* 0x0000000d11197211 */ /* 0x000fe200078f18ff */
[----:B------:R-:W-:Y:S01]  /*1970*/  IMAD.WIDE.U32 R98, R137, c[0x0][0x280], R6 ;  /* 0x0000a00089627a25 */ /* 0x000fe200078e0006 */
[----:B------:R-:W-:Y:S02]  /*1980*/  SHF.L.U32 R21, R21, 0x6, RZ ;  /* 0x0000000615157819 */ /* 0x000fe400000006ff */
[----:B------:R-:W-:Y:S01]  /*1990*/  LOP3.LUT R13, R14, 0x38, R86, 0xf8, !PT ;  /* 0x000000380e0d7812 */ /* 0x000fe200078ef856 */
[----:B------:R-:W-:Y:S01]  /*19a0*/  IMAD.WIDE.U32 R94, R137, c[0x0][0x290], R4 ;  /* 0x0000a400895e7a25 */ /* 0x000fe200078e0004 */
[----:B------:R-:W-:-:S02]  /*19b0*/  SHF.R.U32.HI R27, RZ, 0x3, R12 ;  /* 0x00000003ff1b7819 */ /* 0x000fc4000001160c */
[----:B------:R-:W-:Y:S01]  /*19c0*/  LOP3.LUT R14, R21, 0xfffffe00, RZ, 0xc0, !PT ;  /* 0xfffffe00150e7812 */ /* 0x000fe200078ec0ff */
[----:B------:R-:W-:Y:S01]  /*19d0*/  IMAD.IADD R102, R93, 0x1, R102 ;  /* 0x000000015d667824 */ /* 0x000fe200078e0266 */
[----:B------:R-:W-:Y:S01]  /*19e0*/  LOP3.LUT R17, R12, 0x38, R20, 0xf8, !PT ;  /* 0x000000380c117812 */ /* 0x000fe200078ef814 */
[----:B------:R-:W-:Y:S01]  /*19f0*/  IMAD.SHL.U32 R123, R123, 0x2, RZ ;  /* 0x000000027b7b7824 */ /* 0x000fe200078e00ff */
[----:B------:R-:W-:Y:S02]  /*1a00*/  LOP3.LUT R26, R13, R26, RZ, 0x3c, !PT ;  /* 0x0000001a0d1a7212 */ /* 0x000fe400078e3cff */
[--C-:B------:R-:W-:Y:S02]  /*1a10*/  LOP3.LUT R24, R24, 0x38, R86.reuse, 0xf8, !PT ;  /* 0x0000003818187812 */ /* 0x100fe400078ef856 */
[----:B------:R-:W-:Y:S02]  /*1a20*/  SHF.R.S32.HI R13, RZ, 0x3, R25 ;  /* 0x00000003ff0d7819 */ /* 0x000fe40000011419 */
[----:B------:R-:W-:-:S02]  /*1a30*/  LOP3.LUT R12, R12, 0x38, R86, 0xf8, !PT ;  /* 0x000000380c0c7812 */ /* 0x000fc400078ef856 */
[-C--:B------:R-:W-:Y:S01]  /*1a40*/  LOP3.LUT R21, R17, R27.reuse, RZ, 0x3c, !PT ;  /* 0x0000001b11157212 */ /* 0x080fe200078e3cff */
[----:B------:R-:W-:Y:S01]  /*1a50*/  IMAD R17, R15, 0xc00, R14 ;  /* 0x00000c000f117824 */ /* 0x000fe200078e020e */
[----:B------:R-:W-:Y:S01]  /*1a60*/  LOP3.LUT R24, R24, R38, RZ, 0x3c, !PT ;  /* 0x0000002618187212 */ /* 0x000fe200078e3cff */
[C---:B------:R-:W-:Y:S01]  /*1a70*/  IMAD R15, R13.reuse, 0xc00, R30 ;  /* 0x00000c000d0f7824 */ /* 0x040fe200078e021e */
[----:B------:R-:W-:Y:S01]  /*1a80*/  LOP3.LUT R12, R12, R27, RZ, 0x3c, !PT ;  /* 0x0000001b0c0c7212 */ /* 0x000fe200078e3cff */
[C---:B------:R-:W-:Y:S01]  /*1a90*/  IMAD R16, R13.reuse, 0xc00, R16 ;  /* 0x00000c000d107824 */ /* 0x040fe200078e0210 */
[----:B------:R-:W-:Y:S01]  /*1aa0*/  IADD3 R111, P1, P0, R84, R152, R34 ;  /* 0x00000098546f7210 */ /* 0x000fe2000783e022 */
[----:B------:R-:W-:Y:S01]  /*1ab0*/  IMAD R13, R13, 0xc00, R14 ;  /* 0x00000c000d0d7824 */ /* 0x000fe200078e020e */
[----:B------:R-:W-:Y:S01]  /*1ac0*/  SHF.R.S32.HI R14, RZ, 0x1f, R135 ;  /* 0x0000001fff0e7819 */ /* 0x000fe20000011487 */
[----:B------:R-:W-:Y:S01]  /*1ad0*/  IMAD.IADD R24, R15, 0x1, R24 ;  /* 0x000000010f187824 */ /* 0x000fe200078e0218 */
[----:B------:R-:W-:Y:S01]  /*1ae0*/  IADD3 R16, R16, R26, RZ ;  /* 0x0000001a10107210 */ /* 0x000fe20007ffe0ff */
[----:B------:R-:W-:Y:S01]  /*1af0*/  IMAD.IADD R15, R13, 0x1, R12 ;  /* 0x000000010d0f7824 */ /* 0x000fe200078e020c */
[----:B------:R-:W-:Y:S01]  /*1b00*/  IADD3 R30, R28, 0x20, RZ ;  /* 0x000000201c1e7810 */ /* 0x000fe20007ffe0ff */
[C---:B------:R-:W-:Y:S01]  /*1b10*/  IMAD R13, R33.reuse, c[0x0][0x1f0], RZ ;  /* 0x00007c00210d7a24 */ /* 0x040fe200078e02ff */
[----:B------:R-:W-:Y:S01]  /*1b20*/  SHF.R.S32.HI R105, RZ, 0x1f, R86 ;  /* 0x0000001fff697819 */ /* 0x000fe20000011456 */
[----:B------:R-:W-:Y:S01]  /*1b30*/  IMAD R12, R33, c[0x0][0x218], RZ ;  /* 0x00008600210c7a24 */ /* 0x000fe200078e02ff */
[----:B------:R-:W-:Y:S01]  /*1b40*/  SHF.L.U32 R122, R32, 0x1, RZ ;  /* 0x00000001207a7819 */ /* 0x000fe200000006ff */
[----:B------:R-:W-:Y:S01]  /*1b50*/  IMAD R13, R90, c[0x0][0x1f4], R13 ;  /* 0x00007d005a0d7a24 */ /* 0x000fe200078e020d */
[----:B------:R-:W-:Y:S01]  /*1b60*/  SHF.L.U32 R120, R24, 0x1, RZ ;  /* 0x0000000118787819 */ /* 0x000fe200000006ff */
[C---:B------:R-:W-:Y:S01]  /*1b70*/  IMAD R89, R90.reuse, c[0x0][0x21c], R12 ;  /* 0x000087005a597a24 */ /* 0x040fe200078e020c */
[----:B------:R-:W-:Y:S01]  /*1b80*/  SHF.L.U32 R118, R15, 0x1, RZ ;  /* 0x000000010f767819 */ /* 0x000fe200000006ff */
[----:B------:R-:W-:Y:S01]  /*1b90*/  IMAD.WIDE.U32 R90, R90, c[0x0][0x218], R2 ;  /* 0x000086005a5a7a25 */ /* 0x000fe200078e0002 */
[----:B------:R-:W-:-:S02]  /*1ba0*/  SHF.R.S32.HI R2, RZ, 0x1f, R137 ;  /* 0x0000001fff027819 */ /* 0x000fc40000011489 */
[----:B------:R-:W-:Y:S01]  /*1bb0*/  IADD3 R87, R85, R13, RZ ;  /* 0x0000000d55577210 */ /* 0x000fe20007ffe0ff */
[----:B------:R-:W-:Y:S01]  /*1bc0*/  IMAD.IADD R17, R17, 0x1, R21 ;  /* 0x0000000111117824 */ /* 0x000fe200078e0215 */
[----:B------:R-:W-:Y:S01]  /*1bd0*/  SHF.R.S32.HI R13, RZ, 0x1f, R136 ;  /* 0x0000001fff0d7819 */ /* 0x000fe20000011488 */
[C---:B------:R-:W-:Y:S01]  /*1be0*/  IMAD R3, R2.reuse, c[0x0][0x280], RZ ;  /* 0x0000a00002037a24 */ /* 0x040fe200078e02ff */
[----:B------:R-:W-:Y:S01]  /*1bf0*/  IADD3 R89, R91, R89, RZ ;  /* 0x000000595b597210 */ /* 0x000fe20007ffe0ff */
[----:B------:R-:W-:Y:S02]  /*1c00*/  IMAD R12, R2, c[0x0][0x290], RZ ;  /* 0x0000a400020c7a24 */ /* 0x000fe400078e02ff */
[----:B------:R-:W-:Y:S02]  /*1c10*/  IMAD R2, R39, c[0x0][0x1e0], RZ ;  /* 0x0000780027027a24 */ /* 0x000fe400078e02ff */
[----:B------:R-:W-:Y:S02]  /*1c20*/  IMAD R13, R13, c[0x0][0x1e0], RZ ;  /* 0x000078000d0d7a24 */ /* 0x000fe400078e02ff */
[----:B------:R-:W-:-:S02]  /*1c30*/  IMAD R2, R83, c[0x0][0x1e4], R2 ;  /* 0x0000790053027a24 */ /* 0x000fc400078e0202 */
[----:B------:R-:W-:Y:S02]  /*1c40*/  IMAD R3, R137, c[0x0][0x284], R3 ;  /* 0x0000a10089037a24 */ /* 0x000fe400078e0203 */
[----:B------:R-:W-:Y:S02]  /*1c50*/  IMAD.IADD R117, R153, 0x1, R2 ;  /* 0x0000000199757824 */ /* 0x000fe400078e0202 */
[----:B------:R-:W-:Y:S01]  /*1c60*/  IMAD R2, R137, c[0x0][0x294], R12 ;  /* 0x0000a50089027a24 */ /* 0x000fe200078e020c */
[----:B------:R-:W-:Y:S01]  /*1c70*/  IADD3 R109, R101, R3, RZ ;  /* 0x00000003656d7210 */ /* 0x000fe20007ffe0ff */
[----:B------:R-:W-:Y:S01]  /*1c80*/  IMAD R12, R14, c[0x0][0x1e0], RZ ;  /* 0x000078000e0c7a24 */ /* 0x000fe200078e02ff */
[----:B------:R-:W-:Y:S01]  /*1c90*/  IADD3.X R110, R87, R117, R35, P1, P0 ;  /* 0x00000075576e7210 */ /* 0x000fe20000fe0423 */
[----:B------:R-:W-:Y:S01]  /*1ca0*/  IMAD R13, R136, c[0x0][0x1e4], R13 ;  /* 0x00007900880d7a24 */ /* 0x000fe200078e020d */
[----:B------:R-:W-:Y:S01]  /*1cb0*/  ISETP.NE.AND P0, PT, RZ, UR4, PT ;  /* 0x00000004ff007c0c */ /* 0x000fe2000bf05270 */
[----:B------:R-:W-:Y:S01]  /*1cc0*/  IMAD R12, R135, c[0x0][0x1e4], R12 ;  /* 0x00007900870c7a24 */ /* 0x000fe200078e020c */
[----:B------:R-:W-:Y:S01]  /*1cd0*/  IADD3 R108, R97, R2, RZ ;  /* 0x00000002616c7210 */ /* 0x000fe20007ffe0ff */
[----:B------:R-:W-:Y:S01]  /*1ce0*/  IMAD.IADD R125, R161, 0x1, R13 ;  /* 0x00000001a17d7824 */ /* 0x000fe200078e020d */
[----:B------:R-:W-:Y:S01]  /*1cf0*/  P2R R126, PR, RZ, 0x1 ;  /* 0x00000001ff7e7803 */ /* 0x000fe20000000000 */
[----:B------:R-:W-:Y:S01]  /*1d00*/  IMAD.IADD R107, R3, 0x1, R99 ;  /* 0x00000001036b7824 */ /* 0x000fe200078e0263 */
[----:B------:R-:W-:Y:S01]  /*1d10*/  IADD3 R124, R157, R12, RZ ;  /* 0x0000000c9d7c7210 */ /* 0x000fe20007ffe0ff */
[----:B------:R-:W-:-:S02]  /*1d20*/  IMAD.IADD R104, R2, 0x1, R95 ;  /* 0x0000000102687824 */ /* 0x000fc400078e025f */
[----:B------:R-:W-:Y:S02]  /*1d30*/  IMAD.SHL.U32 R121, R17, 0x2, RZ ;  /* 0x0000000211797824 */ /* 0x000fe400078e00ff */
[----:B------:R-:W-:Y:S01]  /*1d40*/  IMAD.SHL.U32 R119, R16, 0x2, RZ ;  /* 0x0000000210777824 */ /* 0x000fe200078e00ff */
[----:B--2---:R-:W-:Y:S06]  /*1d50*/  BAR.SYNC.DEFER_BLOCKING 0x0 ;  /* 0x0000000000007b1d */ /* 0x004fec0000010000 */
.L_x_1153:
[----:B------:R-:W-:Y:S01]  /*1d60*/  SHF.R.S32.HI R88, RZ, 0x1f, R36 ;  /* 0x0000001fff587819 */ /* 0x000fe20000011424 */
[-C--:B-1----:R-:W-:Y:S01]  /*1d70*/  IMAD R2, R158, R36.reuse, RZ ;  /* 0x000000249e027224 */ /* 0x082fe200078e02ff */
[----:B------:R-:W-:Y:S01]  /*1d80*/  ISETP.GE.AND P2, PT, R175, 0x1, PT ;  /* 0x00000001af00780c */ /* 0x000fe20003f46270 */
[----:B------:R-:W-:Y:S01]  /*1d90*/  IMAD.WIDE.U32 R68, R140, R36, RZ ;  /* 0x000000248c447225 */ /* 0x000fe200078e00ff */
[----:B------:R-:W-:Y:S04]  /*1da0*/  DEPBAR.LE SB0, 0x0 ;  /* 0x000080000000791a */ /* 0x000fe80000000000 */
[----:B------:R-:W-:Y:S01]  /*1db0*/  BAR.SYNC.DEFER_BLOCKING 0x0 ;  /* 0x0000000000007b1d */ /* 0x000fe20000010000 */
[----:B------:R-:W-:Y:S01]  /*1dc0*/  IADD3 R3, P1, P0, R111, R68, R174 ;  /* 0x000000446f037210 */ /* 0x000fe2000783e0ae */
[----:B------:R-:W-:Y:S04]  /*1dd0*/  IMAD R2, R88, R140, R2 ;  /* 0x0000008c58027224 */ /* 0x000fe800078e0202 */
[----:B------:R-:W-:Y:S05]  /*1de0*/  IMAD.IADD R71, R69, 0x1, R2 ;  /* 0x0000000145477824 */ /* 0x000fea00078e0202 */
[CC--:B------:R-:W-:Y:S02]  /*1df0*/  IADD3.X R6, R110.reuse, R71.reuse, R165, P1, P0 ;  /* 0x000000476e067210 */ /* 0x0c0fe40000fe04a5 */
[CC--:B------:R-:W-:Y:S04]  /*1e00*/  IADD3 R4, P1, P0, R111.reuse, R68.reuse, R173 ;  /* 0x000000446f047210 */ /* 0x0c0fe8000783e0ad */
[----:B------:R-:W-:Y:S02]  /*1e10*/  IADD3.X R7, R110, R71, R164, P1, P0 ;  /* 0x000000476e077210 */ /* 0x000fe40000fe04a4 */
        /* <DEDUP_REMOVED lines=9> */
[----:B------:R-:W-:-:S05]  /*1eb0*/  @!P2 BRA `(.L_x_1120) ;  /* 0x000038000000a947 */ /* 0x000fca0003800000 */
        /* <DEDUP_REMOVED lines=40> */
.L_x_1123:
[----:B------:R-:W-:Y:S05]  /*2140*/  BSYNC B0 ;  /* 0x0000000000007941 */ /* 0x000fea0003800000 */
.L_x_1122:
[----:B------:R-:W-:Y:S01]  /*2150*/  ISETP.GE.AND P3, PT, R136, R70, PT ;  /* 0x000000468800720c */ /* 0x000fe20003f66270 */
[----:B-1---5:R-:W-:Y:S01]  /*2160*/  IMAD.MOV.U32 R7, RZ, RZ, R40 ;  /* 0x000000ffff077224 */ /* 0x022fe200078e0028 */
[----:B------:R-:W-:Y:S01]  /*2170*/  MOV R5, R32 ;  /* 0x0000002000057202 */ /* 0x000fe20000000f00 */
        /* <DEDUP_REMOVED lines=35> */
.L_x_1125:
[----:B------:R-:W-:Y:S05]  /*23b0*/  BSYNC B0 ;  /* 0x0000000000007941 */ /* 0x000fea0003800000 */
.L_x_1124:
        /* <DEDUP_REMOVED lines=16> */
[----:B------:R-:W-:Y:S02]  /*24c0*/  PRMT R25, R7, 0x5410, R6 ;  /* 0x0000541007197816 */ /* 0x000fe40000000006 */
[----:B------:R-:W-:Y:S01]  /*24d0*/  PRMT R24, R5, 0x5410, R4 ;  /* 0x0000541005187816 */ /* 0x000fe20000000004 */
[----:B------:R-:W-:-:S05]  /*24e0*/  @P2 BRA `(.L_x_1127) ;  /* 0x0000012000002947 */ /* 0x000fca0003800000 */
[----:B------:R-:W-:Y:S01]  /*24f0*/  IADD3 R10, P1, P0, R100, R172, R10 ;  /* 0x000000ac640a7210 */ /* 0x000fe2000783e00a */
[----:B------:R-:W-:Y:S01]  /*2500*/  CS2R R48, SRZ ;  /* 0x0000000000307805 */ /* 0x000fe2000001ff00 */
[----:B------:R-:W-:Y:S02]  /*2510*/  CS2R R22, SRZ ;  /* 0x0000000000167805 */ /* 0x000fe4000001ff00 */
[----:B------:R-:W-:Y:S02]  /*2520*/  IADD3.X R31, R109, R150, R31, P1, P0 ;  /* 0x000000966d1f7210 */ /* 0x000fe40000fe041f */
        /* <DEDUP_REMOVED lines=14> */
.L_x_1127:
[----:B------:R-:W-:Y:S05]  /*2610*/  BSYNC B0 ;  /* 0x0000000000007941 */ /* 0x000fea0003800000 */
.L_x_1126:
        /* <DEDUP_REMOVED lines=19> */
[----:B------:R-:W-:Y:S01]  /*2750*/  @!P0 SHF.R.U64 R6, R2, 0x10, R3 ;  /* 0x0000001002068819 */ /* 0x000fe20000001203 */
[----:B------:R-:W-:Y:S01]  /*2760*/  @!P0 HADD2.F32 R2, -RZ, R18.H0_H0 ;  /* 0x20000012ff028230 */ /* 0x000fe20000004100 */
[----:B------:R-:W-:Y:S01]  /*2770*/  @!P0 SHF.R.U64 R37, R32, 0x10, R33 ;  /* 0x0000001020258819 */ /* 0x000fe20000001221 */
[----:B------:R-:W-:Y:S01]  /*2780*/  @!P0 HADD2.F32 R32, -RZ, R38.H0_H0 ;  /* 0x20000026ff208230 */ /* 0x000fe20000004100 */
[----:B------:R-:W-:Y:S02]  /*2790*/  @!P0 SHF.R.U32.HI R7, RZ, 0x10, R3 ;  /* 0x00000010ff078819 */ /* 0x000fe40000011603 */
[----:B------:R-:W-:Y:S01]  /*27a0*/  @!P0 SHF.R.U32.HI R39, RZ, 0x10, R33 ;  /* 0x00000010ff278819 */ /* 0x000fe20000011621 */
[----:B------:R-:W-:Y:S04]  /*27b0*/  @!P0 HADD2.F32 R37, -RZ, R37.H0_H0 ;  /* 0x20000025ff258230 */ /* 0x000fe80000004100 */
        /* <DEDUP_REMOVED lines=8> */
[C---:B------:R-:W-:Y:S01]  /*2840*/  @!P0 FMUL.FTZ R2, R3.reuse, R2 ;  /* 0x0000000203028220 */ /* 0x040fe20000410000 */
[----:B------:R-:W-:Y:S01]  /*2850*/  @!P0 HADD2.F32 R4, -RZ, R4.H0_H0 ;  /* 0x20000004ff048230 */ /* 0x000fe20000004100 */
[----:B------:R-:W-:Y:S01]  /*2860*/  @!P0 FFMA.FTZ R59, R3, R32, -R55 ;  /* 0x00000020033b8223 */ /* 0x000fe20000010837 */
[----:B------:R-:W-:Y:S01]  /*2870*/  @!P0 MOV R6, R10 ;  /* 0x0000000a00068202 */ /* 0x000fe20000000f00 */
        /* <DEDUP_REMOVED lines=8> */
[----:B------:R-:W-:Y:S01]  /*2900*/  @!P0 F2FP.PACK_AB R2, R2, R59 ;  /* 0x0000003b0202823e */ /* 0x000fe200000000ff */
[----:B------:R-:W-:Y:S02]  /*2910*/  @!P0 HADD2.F32 R18, -RZ, R7.H0_H0 ;  /* 0x20000007ff128230 */ /* 0x000fe40000004100 */
[----:B------:R-:W-:Y:S01]  /*2920*/  @!P0 HADD2.F32 R7, -RZ, R6.H0_H0 ;  /* 0x20000006ff078230 */ /* 0x000fe20000004100 */
[----:B------:R-:W-:Y:S01]  /*2930*/  @!P0 F2FP.PACK_AB R3, R3, R58 ;  /* 0x0000003a0303823e */ /* 0x000fe200000000ff */
[----:B------:R-:W-:Y:S01]  /*2940*/  @!P0 HADD2.F32 R32, -RZ, R38.H1_H1 ;  /* 0x30000026ff208230 */ /* 0x000fe20000004100 */
[----:B------:R-:W-:Y:S01]  /*2950*/  @!P0 MOV R8, R2 ;  /* 0x0000000200088202 */ /* 0x000fe20000000f00 */
[--C-:B------:R-:W-:Y:S01]  /*2960*/  @!P0 HADD2.F32 R38, -RZ, R5.reuse.H1_H1 ;  /* 0x30000005ff268230 */ /* 0x100fe20000004100 */
[----:B------:R-:W-:Y:S01]  /*2970*/  @!P0 MOV R9, R3 ;  /* 0x0000000300098202 */ /* 0x000fe20000000f00 */
[----:B------:R-:W-:Y:S01]  /*2980*/  @!P0 HADD2.F32 R6, -RZ, R5.H0_H0 ;  /* 0x20000005ff068230 */ /* 0x000fe20000004100 */
[-C--:B------:R-:W-:Y:S02]  /*2990*/  @!P0 FMUL.FTZ R5, R31, R4.reuse ;  /* 0x000000041f058220 */ /* 0x080fe40000410000 */
[C---:B------:R-:W-:Y:S02]  /*29a0*/  @!P0 FMUL.FTZ R4, R7.reuse, R4 ;  /* 0x0000000407048220 */ /* 0x040fe40000410000 */
[----:B------:R-:W-:Y:S02]  /*29b0*/  @!P0 FMUL.FTZ R55, R38, R18 ;  /* 0x0000001226378220 */ /* 0x000fe40000410000 */
[----:B------:R-:W-:Y:S02]  /*29c0*/  @!P0 FFMA.FTZ R7, R7, R32, -R5 ;  /* 0x0000002007078223 */ /* 0x000fe40000010805 */
[C---:B------:R-:W-:Y:S02]  /*29d0*/  @!P0 FMUL.FTZ R5, R6.reuse, R18 ;  /* 0x0000001206058220 */ /* 0x040fe40000410000 */
[----:B------:R-:W-:Y:S02]  /*29e0*/  @!P0 FFMA.FTZ R4, R31, R32, R4 ;  /* 0x000000201f048223 */ /* 0x000fe40000010004 */
[-C--:B------:R-:W-:Y:S02]  /*29f0*/  @!P0 FFMA.FTZ R55, R6, R39.reuse, -R55 ;  /* 0x0000002706378223 */ /* 0x080fe40000010837 */
[----:B------:R-:W-:Y:S01]  /*2a00*/  @!P0 FFMA.FTZ R5, R38, R39, R5 ;  /* 0x0000002726058223 */ /* 0x000fe20000010005 */
[----:B------:R-:W-:Y:S04]  /*2a10*/  @!P0 F2FP.PACK_AB R4, R4, R7 ;  /* 0x000000070404823e */ /* 0x000fe800000000ff */
[----:B------:R-:W-:Y:S02]  /*2a20*/  @!P0 F2FP.PACK_AB R5, R5, R55 ;  /* 0x000000370505823e */ /* 0x000fe400000000ff */
[----:B------:R-:W-:Y:S02]  /*2a30*/  @!P0 MOV R10, R4 ;  /* 0x00000004000a8202 */ /* 0x000fe40000000f00 */
[----:B------:R-:W-:Y:S05]  /*2a40*/  @!P0 MOV R11, R5 ;  /* 0x00000005000b8202 */ /* 0x000fea0000000f00 */
[----:B------:R1:W-:Y:S02]  /*2a50*/  STG.E.128 [R56.64], R8 ;  /* 0x0000000838007986 */ /* 0x0003e4000c101d0e */
.L_x_1131:
[----:B------:R-:W-:Y:S05]  /*2a60*/  BSYNC B0 ;  /* 0x0000000000007941 */ /* 0x000fea0003800000 */
.L_x_1130:
[----:B------:R-:W-:Y:S11]  /*2a70*/  ISETP.GE.AND P0, PT, R82, c[0x0][0x1d4], PT ;  /* 0x0000750052007a0c */ /* 0x000ff60003f06270 */
[----:B------:R-:W-:Y:S02]  /*2a80*/  @!UPT UIADD3 URZ, URZ, URZ, URZ ;  /* 0x0000003f3f3ff290 */ /* 0x000fe4000fffe03f */
[----:B------:R-:W-:-:S05]  /*2a90*/  @P0 BRA `(.L_x_1129) ;  /* 0x0000034000000947 */ /* 0x000fca0003800000 */
[----:B------:R-:W-:Y:S01]  /*2aa0*/  ISETP.GE.AND P0, PT, R30, c[0x0][0x27c], PT ;  /* 0x00009f001e007a0c */ /* 0x000fe20003f06270 */
[----:B-1----:R-:W1:Y:S11]  /*2ab0*/  LDS.128 R8, [R67+0x6880] ;  /* 0x0068800043087984 */ /* 0x002e760000000c00 */
[----:B------:R-:W-:Y:S01]  /*2ac0*/  @!UPT UIADD3 URZ, URZ, URZ, URZ ;  /* 0x0000003f3f3ff290 */ /* 0x000fe2000fffe03f */
[----:B------:R-:W-:Y:S01]  /*2ad0*/  @!P0 HADD2.F32 R2, -RZ, R19.H0_H0 ;  /* 0x20000013ff028230 */ /* 0x000fe20000004100 */
[----:B------:R-:W-:Y:S01]  /*2ae0*/  @!P0 SHF.R.U64 R5, R12, 0x10, R13 ;  /* 0x000000100c058819 */ /* 0x000fe2000000120d */
[----:B------:R-:W-:Y:S01]  /*2af0*/  @!P0 HADD2.F32 R7, -RZ, R50.H0_H0 ;  /* 0x20000032ff078230 */ /* 0x000fe20000004100 */
[----:B------:R-:W-:Y:S02]  /*2b00*/  @!P0 SHF.R.U64 R18, R40, 0x10, R41 ;  /* 0x0000001028128819 */ /* 0x000fe40000001229 */
        /* <DEDUP_REMOVED lines=15> */
[----:B------:R-:W-:Y:S01]  /*2c00*/  @!P0 FFMA.FTZ R2, R6, R7, R2 ;  /* 0x0000000706028223 */ /* 0x000fe20000010002 */
[----:B------:R-:W-:Y:S01]  /*2c10*/  @!P0 MOV R6, R10 ;  /* 0x0000000a00068202 */ /* 0x000fe20000000f00 */
[CC--:B------:R-:W-:Y:S02]  /*2c20*/  @!P0 FMUL.FTZ R31, R13.reuse, R5.reuse ;  /* 0x000000050d1f8220 */ /* 0x0c0fe40000410000 */
[C---:B------:R-:W-:Y:S01]  /*2c30*/  @!P0 FMUL.FTZ R3, R4.reuse, R5 ;  /* 0x0000000504038220 */ /* 0x040fe20000410000 */
[----:B------:R-:W-:Y:S01]  /*2c40*/  @!P0 MOV R5, R11 ;  /* 0x0000000b00058202 */ /* 0x000fe20000000f00 */
[-C--:B------:R-:W-:Y:S01]  /*2c50*/  @!P0 FFMA.FTZ R38, R4, R18.reuse, -R31 ;  /* 0x0000001204268223 */ /* 0x080fe2000001081f */
[----:B------:R-:W-:Y:S01]  /*2c60*/  @!P0 HADD2.F32 R4, -RZ, R19.H1_H1 ;  /* 0x30000013ff048230 */ /* 0x000fe20000004100 */
[----:B------:R-:W-:Y:S01]  /*2c70*/  @!P0 FFMA.FTZ R3, R13, R18, R3 ;  /* 0x000000120d038223 */ /* 0x000fe20000010003 */
[----:B------:R-:W-:Y:S01]  /*2c80*/  @!P0 F2FP.PACK_AB R2, R2, R39 ;  /* 0x000000270202823e */ /* 0x000fe200000000ff */
[--C-:B------:R-:W-:Y:S02]  /*2c90*/  @!P0 HADD2.F32 R19, -RZ, R6.reuse.H1_H1 ;  /* 0x30000006ff138230 */ /* 0x100fe40000004100 */
        /* <DEDUP_REMOVED lines=19> */
[----:B------:R1:W-:Y:S02]  /*2dd0*/  STG.E.128 [R56.64+0x80], R8 ;  /* 0x0000800838007986 */ /* 0x0003e4000c101d0e */
.L_x_1129:
[----:B------:R-:W-:Y:S05]  /*2de0*/  BSYNC B1 ;  /* 0x0000000000017941 */ /* 0x000fea0003800000 */
.L_x_1128:
[----:B------:R-:W-:Y:S01]  /*2df0*/  BSSY B1, `(.L_x_1132) ;  /* 0x0000070000017945 */ /* 0x000fe20003800000 */
[----:B------:R-:W-:-:S05]  /*2e00*/  @P3 BRA `(.L_x_1133) ;  /* 0x000006e000003947 */ /* 0x000fca0003800000 */
[----:B------:R-:W-:Y:S01]  /*2e10*/  BSSY B0, `(.L_x_1134) ;  /* 0x0000036000007945 */ /* 0x000fe20003800000 */
[----:B------:R-:W-:-:S05]  /*2e20*/  @P4 BRA `(.L_x_1135) ;  /* 0x0000034000004947 */ /* 0x000fca0003800000 */
[----:B------:R-:W-:Y:S01]  /*2e30*/  ISETP.GE.AND P0, PT, R28, c[0x0][0x27c], PT ;  /* 0x00009f001c007a0c */ /* 0x000fe20003f06270 */
[----:B-1----:R-:W1:Y:S11]  /*2e40*/  LDS.128 R8, [R67+0x5880] ;  /* 0x0058800043087984 */ /* 0x002e760000000c00 */
[----:B------:R-:W-:Y:S01]  /*2e50*/  @!UPT UIADD3 URZ, URZ, URZ, URZ ;  /* 0x0000003f3f3ff290 */ /* 0x000fe2000fffe03f */
[----:B------:R-:W-:Y:S01]  /*2e60*/  @!P0 HADD2.F32 R2, -RZ, R24.H0_H0 ;  /* 0x20000018ff028230 */ /* 0x000fe20000004100 */
[----:B------:R-:W-:Y:S01]  /*2e70*/  @!P0 SHF.R.U64 R5, R14, 0x10, R15 ;  /* 0x000000100e058819 */ /* 0x000fe2000000120f */
[--C-:B------:R-:W-:Y:S01]  /*2e80*/  @!P0 HADD2.F32 R7, -RZ, R51.reuse.H0_H0 ;  /* 0x20000033ff078230 */ /* 0x100fe20000004100 */
[----:B------:R-:W-:Y:S01]  /*2e90*/  @!P0 SHF.R.U64 R14, R42, 0x10, R43 ;  /* 0x000000102a0e8819 */ /* 0x000fe2000000122b */
[----:B------:R-:W-:Y:S01]  /*2ea0*/  @!P0 HADD2.F32 R18, -RZ, R51.H1_H1 ;  /* 0x30000033ff128230 */ /* 0x000fe20000004100 */
[----:B------:R-:W-:Y:S01]  /*2eb0*/  @!P0 SHF.R.U32.HI R12, RZ, 0x10, R15 ;  /* 0x00000010ff0c8819 */ /* 0x000fe2000001160f */
[----:B------:R-:W-:Y:S01]  /*2ec0*/  @!P0 HADD2.F32 R5, -RZ, R5.H0_H0 ;  /* 0x20000005ff058230 */ /* 0x000fe20000004100 */
[----:B------:R-:W-:Y:S01]  /*2ed0*/  @!P0 SHF.R.U32.HI R42, RZ, 0x10, R43 ;  /* 0x00000010ff2a8819 */ /* 0x000fe2000001162b */
        /* <DEDUP_REMOVED lines=20> */
[----:B------:R-:W-:Y:S02]  /*3020*/  @!P0 HADD2.F32 R4, -RZ, R24.H1_H1 ;  /* 0x30000018ff048230 */ /* 0x000fe40000004100 */
[----:B------:R-:W-:Y:S01]  /*3030*/  @!P0 HADD2.F32 R7, -RZ, R6.H0_H0 ;  /* 0x20000006ff078230 */ /* 0x000fe20000004100 */
[----:B------:R-:W-:Y:S01]  /*3040*/  @!P0 F2FP.PACK_AB R3, R3, R32 ;  /* 0x000000200303823e */ /* 0x000fe200000000ff */
[--C-:B------:R-:W-:Y:S01]  /*3050*/  @!P0 HADD2.F32 R19, -RZ, R5.reuse.H1_H1 ;  /* 0x30000005ff138230 */ /* 0x100fe20000004100 */
[----:B------:R-:W-:Y:S01]  /*3060*/  @!P0 MOV R8, R2 ;  /* 0x0000000200088202 */ /* 0x000fe20000000f00 */
[----:B------:R-:W-:Y:S01]  /*3070*/  @!P0 HADD2.F32 R6, -RZ, R5.H0_H0 ;  /* 0x20000005ff068230 */ /* 0x000fe20000004100 */
[-C--:B------:R-:W-:Y:S01]  /*3080*/  @!P0 FMUL.FTZ R5, R15, R4.reuse ;  /* 0x000000040f058220 */ /* 0x080fe20000410000 */
[----:B------:R-:W-:Y:S01]  /*3090*/  @!P0 MOV R9, R3 ;  /* 0x0000000300098202 */ /* 0x000fe20000000f00 */
[----:B------:R-:W-:Y:S01]  /*30a0*/  @!P0 FMUL.FTZ R4, R7, R4 ;  /* 0x0000000407048220 */ /* 0x000fe20000410000 */
[----:B------:R-:W-:Y:S01]  /*30b0*/  @!P0 HADD2.F32 R24, -RZ, R42.H0_H0 ;  /* 0x2000002aff188230 */ /* 0x000fe20000004100 */
        /* <DEDUP_REMOVED lines=11> */
.L_x_1135:
[----:B------:R-:W-:Y:S05]  /*3170*/  BSYNC B0 ;  /* 0x0000000000007941 */ /* 0x000fea0003800000 */
.L_x_1134:
        /* <DEDUP_REMOVED lines=32> */
[--C-:B------:R-:W-:Y:S01]  /*3380*/  @!P0 HADD2.F32 R15, -RZ, R6.reuse.H1_H1 ;  /* 0x30000006ff0f8230 */ /* 0x100fe20000004100 */
        /* <DEDUP_REMOVED lines=10> */
[----:B------:R-:W-:Y:S02]  /*3430*/  @!P0 FMUL.FTZ R4, R7, R4 ;  /* 0x0000000407048220 */ /* 0x000fe40000410000 */
        /* <DEDUP_REMOVED lines=11> */
.L_x_1133:
[----:B------:R-:W-:Y:S05]  /*34f0*/  BSYNC B1 ;  /* 0x0000000000017941 */ /* 0x000fea0003800000 */
.L_x_1132:
        /* <DEDUP_REMOVED lines=55> */
.L_x_1138:
[----:B------:R-:W-:Y:S05]  /*3870*/  BSYNC B0 ;  /* 0x0000000000007941 */ /* 0x000fea0003800000 */
.L_x_1137:
        /* <DEDUP_REMOVED lines=54> */
[----:B------:R1:W-:Y:S01]  /*3be0*/  STG.E.128 [R62.64+0x80], R8 ;  /* 0x000080083e007986 */ /* 0x0003e2000c101d0e */
[----:B------:R-:W-:-:S05]  /*3bf0*/  BRA `(.L_x_1136) ;  /* 0x00001cd000007947 */ /* 0x000fca0003800000 */
.L_x_1121:
        /* <DEDUP_REMOVED lines=12> */
[----:B------:R-:W-:Y:S05]  /*3cc0*/  BSSY B0, `(.L_x_1139) ;  /* 0x00000b7000007945 */ /* 0x000fea0003800000 */
        /* <DEDUP_REMOVED lines=21> */
[----:B------:R-:W-:Y:S01]  /*3e20*/  ISETP.GE.AND P0, PT, R83, R70, PT ;  /* 0x000000465300720c */ /* 0x000fe20003f06270 */
[----:B------:R1:W4:Y:S03]  /*3e30*/  @!P1 LDG.E.128 R60, [R8.64] ;  /* 0x0000000e083c9981 */ /* 0x000326000c1e1d00 */
[----:B------:R-:W-:Y:S05]  /*3e40*/  ISETP.GE.OR P0, PT, R34, c[0x0][0x27c], P0 ;  /* 0x00009f0022007a0c */ /* 0x000fea0000706670 */
[----:B------:R1:W4:Y:S08]  /*3e50*/  @!P1 LDG.E.128 R24, [R6.64] ;  /* 0x0000000e06189981 */ /* 0x000330000c1e1d00 */
[----:B---3--:R-:W-:Y:S05]  /*3e60*/  @!P0 IADD3 R2, P1, R98, R10, RZ ;  /* 0x0000000a62028210 */ /* 0x008fea0007f3e0ff */
[----:B------:R-:W-:Y:S01]  /*3e70*/  @!P0 IMAD.X R3, R31, 0x1, R107, P1 ;  /* 0x000000011f038824 */ /* 0x000fe200008e066b */
[C---:B-1----:R-:W-:Y:S04]  /*3e80*/  @!P0 LEA R8, P1, R2.reuse, c[0x0][0x270], 0x1 ;  /* 0x00009c0002088a11 */ /* 0x042fe800078208ff */
[----:B------:R-:W-:Y:S02]  /*3e90*/  @!P0 LEA.HI.X R9, R2, c[0x0][0x274], R3, 0x1, P1 ;  /* 0x00009d0002098a11 */ /* 0x000fe400008f0c03 */
[----:B------:R-:W-:Y:S01]  /*3ea0*/  @!P0 IADD3 R3, P1, R94, R54, RZ ;  /* 0x000000365e038210 */ /* 0x000fe20007f3e0ff */
[----:B------:R-:W-:Y:S02]  /*3eb0*/  CS2R R6, SRZ ;  /* 0x0000000000067805 */ /* 0x000fe4000001ff00 */
[----:B------:R2:W5:Y:S02]  /*3ec0*/  @!P0 LDG.E.128 R40, [R8.64] ;  /* 0x0000000e08288981 */ /* 0x000564000c1e1d00 */
[----:B------:R-:W-:Y:S01]  /*3ed0*/  @!P0 IMAD.X R4, R37, 0x1, R104, P1 ;  /* 0x0000000125048824 */ /* 0x000fe200008e0668 */
[C---:B------:R-:W-:Y:S04]  /*3ee0*/  @!P0 LEA R2, P1, R3.reuse, c[0x0][0x288], 0x1 ;  /* 0x0000a20003028a11 */ /* 0x040fe800078208ff */
[----:B------:R-:W-:Y:S02]  /*3ef0*/  @!P0 LEA.HI.X R3, R3, c[0x0][0x28c], R4, 0x1, P1 ;  /* 0x0000a30003038a11 */ /* 0x000fe400008f0c04 */
[----:B------:R-:W-:Y:S01]  /*3f00*/  CS2R R4, SRZ ;  /* 0x0000000000047805 */ /* 0x000fe2000001ff00 */
[----:B------:R-:W-:Y:S05]  /*3f10*/  ISETP.GE.AND P1, PT, R34, c[0x0][0x27c], PT ;  /* 0x00009f0022007a0c */ /* 0x000fea0003f26270 */
[----:B------:R1:W5:Y:S01]  /*3f20*/  @!P0 LDG.E.128 R4, [R2.64] ;  /* 0x0000000e02048981 */ /* 0x000362000c1e1d00 */
[----:B------:R-:W-:Y:S01]  /*3f30*/  ISETP.GE.OR P0, PT, R83, R70, P4 ;  /* 0x000000465300720c */ /* 0x000fe20002706670 */
[----:B--2---:R-:W-:Y:S02]  /*3f40*/  IMAD.MOV.U32 R9, RZ, RZ, R58 ;  /* 0x000000ffff097224 */ /* 0x004fe400078e003a */
[----:B------:R-:W-:Y:S02]  /*3f50*/  IMAD.MOV.U32 R8, RZ, RZ, R59 ;  /* 0x000000ffff087224 */ /* 0x000fe400078e003b */
[----:B-1----:R-:W-:Y:S02]  /*3f60*/  IMAD.MOV.U32 R3, RZ, RZ, R56 ;  /* 0x000000ffff037224 */ /* 0x002fe400078e0038 */
        /* <DEDUP_REMOVED lines=22> */
[--C-:B-----5:R-:W-:Y:S01]  /*40d0*/  IMAD.MOV.U32 R49, RZ, RZ, R43.reuse ;  /* 0x000000ffff317224 */ /* 0x120fe200078e002b */
[----:B------:R-:W-:Y:S01]  /*40e0*/  IADD3 R2, P0, R152, R68, RZ ;  /* 0x0000004498027210 */ /* 0x000fe20007f1e0ff */
[----:B------:R-:W-:Y:S01]  /*40f0*/  LDS.128 R52, [R120+0x5080] ;  /* 0x0050800078347984 */ /* 0x000fe20000000c00 */
[----:B------:R-:W-:Y:S01]  /*4100*/  @!P1 SHF.R.U64 R47, R42, 0x10, R43 ;  /* 0x000000102a2f9819 */ /* 0x000fe2000000122b */
[----:B------:R-:W-:Y:S01]  /*4110*/  IMAD.MOV.U32 R37, RZ, RZ, R40 ;  /* 0x000000ffff257224 */ /* 0x000fe200078e0028 */
[----:B------:R-:W-:Y:S01]  /*4120*/  IADD3.X R3, R117, R71, RZ, P0, !PT ;  /* 0x0000004775037210 */ /* 0x000fe200007fe4ff */
[----:B------:R-:W-:Y:S01]  /*4130*/  IMAD.MOV.U32 R13, RZ, RZ, R7 ;  /* 0x000000ffff0d7224 */ /* 0x000fe200078e0007 */
[-C--:B------:R-:W-:Y:S02]  /*4140*/  IADD3 R8, P2, P0, R84, R2.reuse, R103 ;  /* 0x0000000254087210 */ /* 0x080fe4000785e067 */
[----:B------:R-:W-:Y:S01]  /*4150*/  @!P1 SHF.R.U32.HI R50, RZ, 0x10, R43 ;  /* 0x00000010ff329819 */ /* 0x000fe2000001162b */
[----:B------:R-:W1:Y:S01]  /*4160*/  LDS.128 R16, [R123+0x5080] ;  /* 0x005080007b107984 */ /* 0x000e620000000c00 */
[C---:B------:R-:W-:Y:S01]  /*4170*/  IADD3.X R9, R87.reuse, R3, R106, P2, P0 ;  /* 0x0000000357097210 */ /* 0x040fe200017e046a */
[----:B------:R-:W-:Y:S01]  /*4180*/  @!P1 HADD2.F32 R37, -RZ, R37.H0_H0 ;  /* 0x20000025ff259230 */ /* 0x000fe20000004100 */
[----:B------:R-:W-:Y:S02]  /*4190*/  ISETP.GE.AND P0, PT, R86, c[0x0][0x1d4], PT ;  /* 0x0000750056007a0c */ /* 0x000fe40003f06270 */
[----:B------:R-:W-:Y:S02]  /*41a0*/  MOV R44, R41 ;  /* 0x00000029002c7202 */ /* 0x000fe40000000f00 */
[--C-:B------:R-:W-:Y:S02]  /*41b0*/  @!P1 SHF.R.U32.HI R14, RZ, 0x10, R7.reuse ;  /* 0x00000010ff0e9819 */ /* 0x100fe40000011607 */
[----:B------:R-:W-:Y:S01]  /*41c0*/  @!P1 SHF.R.U64 R12, R6, 0x10, R7 ;  /* 0x00000010060c9819 */ /* 0x000fe20000001207 */
[----:B------:R-:W-:Y:S01]  /*41d0*/  @!P1 HADD2.F32 R6, -RZ, R6.H0_H0 ;  /* 0x20000006ff069230 */ /* 0x000fe20000004100 */
[--C-:B------:R-:W-:Y:S02]  /*41e0*/  @!P1 SHF.R.U32.HI R11, RZ, 0x10, R5.reuse ;  /* 0x00000010ff0b9819 */ /* 0x100fe40000011605 */
[----:B------:R-:W-:Y:S02]  /*41f0*/  @!P1 SHF.R.U64 R10, R4, 0x10, R5 ;  /* 0x00000010040a9819 */ /* 0x000fe40000001205 */
[--C-:B------:R-:W-:Y:S01]  /*4200*/  @!P1 SHF.R.U64 R46, R40, 0x10, R41.reuse ;  /* 0x00000010282e9819 */ /* 0x100fe20000001229 */
[----:B------:R-:W-:Y:S01]  /*4210*/  @!P1 HADD2.F32 R40, -RZ, R44.H0_H0 ;  /* 0x2000002cff289230 */ /* 0x000fe20000004100 */
[----:B------:R-:W-:Y:S02]  /*4220*/  @!P0 IADD3 R2, P3, P2, R84, R2, R86 ;  /* 0x0000000254028210 */ /* 0x000fe40007a7e056 */
[----:B------:R-:W-:Y:S02]  /*4230*/  @!P1 SHF.R.U32.HI R45, RZ, 0x10, R41 ;  /* 0x00000010ff2d9819 */ /* 0x000fe40000011629 */
[----:B------:R-:W-:Y:S02]  /*4240*/  @!P0 IADD3.X R3, R87, R3, R105, P3, P2 ;  /* 0x0000000357038210 */ /* 0x000fe40001fe4469 */
[C---:B------:R-:W-:Y:S02]  /*4250*/  LEA R74, P2, R8.reuse, c[0x0][0x1c8], 0x1 ;  /* 0x00007200084a7a11 */ /* 0x040fe400078408ff */
[----:B------:R-:W-:Y:S02]  /*4260*/  MOV R48, R42 ;  /* 0x0000002a00307202 */ /* 0x000fe40000000f00 */
[----:B------:R-:W-:Y:S02]  /*4270*/  LEA.HI.X R75, R8, c[0x0][0x1cc], R9, 0x1, P2 ;  /* 0x00007300084b7a11 */ /* 0x000fe400010f0c09 */
[C---:B------:R-:W-:Y:S01]  /*4280*/  @!P0 LEA R72, P2, R2.reuse, c[0x0][0x1c8], 0x1 ;  /* 0x0000720002488a11 */ /* 0x040fe200078408ff */
[----:B------:R-:W-:Y:S02]  /*4290*/  @!P1 HADD2.F32 R44, -RZ, R48.H0_H0 ;  /* 0x20000030ff2c9230 */ /* 0x000fe40000004100 */
[----:B------:R-:W-:Y:S01]  /*42a0*/  @!P1 HADD2.F32 R48, -RZ, R50.H0_H0 ;  /* 0x20000032ff309230 */ /* 0x000fe20000004100 */
[----:B------:R-:W-:Y:S01]  /*42b0*/  @!P0 LEA.HI.X R73, R2, c[0x0][0x1cc], R3, 0x1, P2 ;  /* 0x0000730002498a11 */ /* 0x000fe200010f0c03 */
[----:B------:R-:W-:Y:S01]  /*42c0*/  IMAD.MOV.U32 R2, RZ, RZ, R4 ;  /* 0x000000ffff027224 */ /* 0x000fe200078e0004 */
[----:B------:R-:W-:Y:S04]  /*42d0*/  MOV R3, R5 ;  /* 0x0000000500037202 */ /* 0x000fe80000000f00 */
[----:B------:R-:W-:Y:S01]  /*42e0*/  @!P1 HADD2.F32 R2, -RZ, R2.H0_H0 ;  /* 0x20000002ff029230 */ /* 0x000fe20000004100 */
[----:B-1----:R-:W-:Y:S01]  /*42f0*/  @!P1 IMAD.MOV.U32 R9, RZ, RZ, R16 ;  /* 0x000000ffff099224 */ /* 0x002fe200078e0010 */
[----:B------:R-:W-:Y:S01]  /*4300*/  @!P1 MOV R43, R52 ;  /* 0x00000034002b9202 */ /* 0x000fe20000000f00 */
[----:B------:R-:W-:Y:S01]  /*4310*/  @!P1 HADD2.F32 R3, -RZ, R3.H0_H0 ;  /* 0x20000003ff039230 */ /* 0x000fe20000004100 */
[----:B------:R-:W-:Y:S02]  /*4320*/  @!P1 MOV R38, R53 ;  /* 0x0000003500269202 */ /* 0x000fe40000000f00 */
        /* <DEDUP_REMOVED lines=8> */
[C---:B------:R-:W-:Y:S01]  /*43b0*/  @!P1 FMUL.FTZ R2, R4.reuse, R2 ;  /* 0x0000000204029220 */ /* 0x040fe20000410000 */
[----:B------:R-:W-:Y:S01]  /*43c0*/  @!P1 HADD2.F32 R9, -RZ, R9.H1_H1 ;  /* 0x30000009ff099230 */ /* 0x000fe20000004100 */
[----:B------:R-:W-:Y:S01]  /*43d0*/  @!P1 FFMA.FTZ R81, R4, R37, -R42 ;  /* 0x0000002504519223 */ /* 0x000fe2000001082a */
[----:B------:R-:W-:Y:S01]  /*43e0*/  @!P1 HADD2.F32 R42, -RZ, R45.H0_H0 ;  /* 0x2000002dff2a9230 */ /* 0x000fe20000004100 */
[C---:B------:R-:W-:Y:S01]  /*43f0*/  @!P1 FMUL.FTZ R4, R5.reuse, R3 ;  /* 0x0000000305049220 */ /* 0x040fe20000410000 */
[----:B------:R-:W-:Y:S01]  /*4400*/  @!P1 HADD2.F32 R3, -RZ, R11.H0_H0 ;  /* 0x2000000bff039230 */ /* 0x000fe20000004100 */
[----:B------:R-:W-:Y:S01]  /*4410*/  @!P1 FFMA.FTZ R80, R5, R40, -R41 ;  /* 0x0000002805509223 */ /* 0x000fe20000010829 */
[----:B------:R-:W-:Y:S01]  /*4420*/  @!P1 HADD2.F32 R41, -RZ, R38.H1_H1 ;  /* 0x30000026ff299230 */ /* 0x000fe20000004100 */
[----:B------:R-:W-:Y:S01]  /*4430*/  @!P1 FFMA.FTZ R2, R7, R37, R2 ;  /* 0x0000002507029223 */ /* 0x000fe20000010002 */
[----:B------:R-:W-:Y:S01]  /*4440*/  @!P1 HADD2.F32 R7, -RZ, R10.H0_H0 ;  /* 0x2000000aff079230 */ /* 0x000fe20000004100 */
[CC--:B------:R-:W-:Y:S01]  /*4450*/  @!P1 FMUL.FTZ R5, R8.reuse, R3.reuse ;  /* 0x0000000308059220 */ /* 0x0c0fe20000410000 */
[----:B------:R-:W-:Y:S01]  /*4460*/  @!P1 HADD2.F32 R37, -RZ, R43.H1_H1 ;  /* 0x3000002bff259230 */ /* 0x000fe20000004100 */
[----:B------:R-:W-:Y:S01]  /*4470*/  @!P1 FMUL.FTZ R10, R41, R3 ;  /* 0x00000003290a9220 */ /* 0x000fe20000410000 */
[----:B------:R-:W-:Y:S01]  /*4480*/  @!P1 HADD2.F32 R38, -RZ, R46.H0_H0 ;  /* 0x2000002eff269230 */ /* 0x000fe20000004100 */
[-C--:B------:R-:W-:Y:S01]  /*4490*/  @!P1 FMUL.FTZ R3, R9, R7.reuse ;  /* 0x0000000709039220 */ /* 0x080fe20000410000 */
[----:B------:R-:W-:Y:S01]  /*44a0*/  @!P1 HADD2.F32 R46, -RZ, R47.H0_H0 ;  /* 0x2000002fff2e9230 */ /* 0x000fe20000004100 */
[----:B------:R-:W-:Y:S01]  /*44b0*/  @!P1 FFMA.FTZ R79, R8, R42, -R10 ;  /* 0x0000002a084f9223 */ /* 0x000fe2000001080a */
[----:B------:R-:W-:Y:S01]  /*44c0*/  @!P1 MOV R8, R18 ;  /* 0x0000001200089202 */ /* 0x000fe20000000f00 */
[----:B------:R-:W-:Y:S02]  /*44d0*/  @!P1 IMAD.MOV.U32 R10, RZ, RZ, R54 ;  /* 0x000000ffff0a9224 */ /* 0x000fe400078e0036 */
[C---:B------:R-:W-:Y:S01]  /*44e0*/  @!P1 FMUL.FTZ R11, R37.reuse, R7 ;  /* 0x00000007250b9220 */ /* 0x040fe20000410000 */
[----:B------:R-:W-:Y:S01]  /*44f0*/  @!P1 HADD2.F32 R7, -RZ, R12.H0_H0 ;  /* 0x2000000cff079230 */ /* 0x000fe20000004100 */
[-C--:B------:R-:W-:Y:S01]  /*4500*/  @!P1 FFMA.FTZ R3, R37, R38.reuse, R3 ;  /* 0x0000002625039223 */ /* 0x080fe20000010003 */
[--C-:B------:R-:W-:Y:S01]  /*4510*/  @!P1 HADD2.F32 R45, -RZ, R10.reuse.H1_H1 ;  /* 0x3000000aff2d9230 */ /* 0x100fe20000004100 */
[----:B------:R-:W-:Y:S01]  /*4520*/  @!P1 FFMA.FTZ R78, R9, R38, -R11 ;  /* 0x00000026094e9223 */ /* 0x000fe2000001080b */
[----:B------:R-:W-:Y:S01]  /*4530*/  @!P1 HADD2.F32 R43, -RZ, R10.H0_H0 ;  /* 0x2000000aff2b9230 */ /* 0x000fe20000004100 */
[----:B------:R-:W-:Y:S01]  /*4540*/  @!P1 FFMA.FTZ R4, R39, R40, R4 ;  /* 0x0000002827049223 */ /* 0x000fe20000010004 */
[--C-:B------:R-:W-:Y:S01]  /*4550*/  @!P1 HADD2.F32 R9, -RZ, R8.reuse.H1_H1 ;  /* 0x30000008ff099230 */ /* 0x100fe20000004100 */
[----:B------:R-:W-:Y:S01]  /*4560*/  @!P1 FMUL.FTZ R10, R45, R7 ;  /* 0x000000072d0a9220 */ /* 0x000fe20000410000 */
[----:B------:R-:W-:Y:S01]  /*4570*/  @!P1 MOV R11, R55 ;  /* 0x00000037000b9202 */ /* 0x000fe20000000f00 */
[----:B------:R-:W-:Y:S01]  /*4580*/  @!P1 FMUL.FTZ R12, R43, R6 ;  /* 0x000000062b0c9220 */ /* 0x000fe20000410000 */
[----:B------:R-:W-:Y:S01]  /*4590*/  @!P1 HADD2.F32 R8, -RZ, R8.H0_H0 ;  /* 0x20000008ff089230 */ /* 0x000fe20000004100 */
[----:B------:R-:W-:Y:S01]  /*45a0*/  @!P1 FMUL.FTZ R7, R9, R7 ;  /* 0x0000000709079220 */ /* 0x000fe20000410000 */
[----:B------:R-:W-:Y:S01]  /*45b0*/  @!P1 F2FP.PACK_AB R2, R3, R2 ;  /* 0x000000020302923e */ /* 0x000fe200000000ff */
[----:B------:R-:W-:Y:S01]  /*45c0*/  @!P1 FFMA.FTZ R77, R9, R46, -R10 ;  /* 0x0000002e094d9223 */ /* 0x000fe2000001080a */
[----:B------:R-:W-:Y:S01]  /*45d0*/  @!P1 HADD2.F32 R10, -RZ, R14.H0_H0 ;  /* 0x2000000eff0a9230 */ /* 0x000fe20000004100 */
[----:B------:R-:W-:Y:S01]  /*45e0*/  @!P1 IMAD.MOV.U32 R9, RZ, RZ, R19 ;  /* 0x000000ffff099224 */ /* 0x000fe200078e0013 */
[----:B------:R-:W-:Y:S01]  /*45f0*/  @!P1 MOV R52, R2 ;  /* 0x0000000200349202 */ /* 0x000fe20000000f00 */
[C---:B------:R-:W-:Y:S01]  /*4600*/  @!P1 FMUL.FTZ R6, R8.reuse, R6 ;  /* 0x0000000608069220 */ /* 0x040fe20000410000 */
[----:B------:R-:W-:Y:S01]  /*4610*/  @!P1 HADD2.F32 R47, -RZ, R11.H1_H1 ;  /* 0x3000000bff2f9230 */ /* 0x000fe20000004100 */
[----:B------:R-:W-:Y:S01]  /*4620*/  @!P1 FFMA.FTZ R76, R8, R44, -R12 ;  /* 0x0000002c084c9223 */ /* 0x000fe2000001080c */
[----:B------:R-:W-:Y:S01]  /*4630*/  @!P1 HADD2.F32 R8, -RZ, R13.H0_H0 ;  /* 0x2000000dff089230 */ /* 0x000fe20000004100 */
[----:B------:R-:W-:Y:S01]  /*4640*/  @!P1 FFMA.FTZ R5, R41, R42, R5 ;  /* 0x0000002a29059223 */ /* 0x000fe20000010005 */
[----:B------:R-:W-:Y:S01]  /*4650*/  @!P1 HADD2.F32 R13, -RZ, R11.H0_H0 ;  /* 0x2000000bff0d9230 */ /* 0x000fe20000004100 */
[----:B------:R-:W-:Y:S01]  /*4660*/  @!P1 FFMA.FTZ R6, R43, R44, R6 ;  /* 0x0000002c2b069223 */ /* 0x000fe20000010006 */
[--C-:B------:R-:W-:Y:S01]  /*4670*/  @!P1 HADD2.F32 R12, -RZ, R9.reuse.H0_H0 ;  /* 0x20000009ff0c9230 */ /* 0x100fe20000004100 */
[----:B------:R-:W-:Y:S01]  /*4680*/  @!P1 FFMA.FTZ R7, R45, R46, R7 ;  /* 0x0000002e2d079223 */ /* 0x000fe20000010007 */
[----:B------:R-:W-:Y:S01]  /*4690*/  @!P1 F2FP.PACK_AB R4, R5, R4 ;  /* 0x000000040504923e */ /* 0x000fe200000000ff */
[----:B------:R-:W-:Y:S01]  /*46a0*/  @!P1 HADD2.F32 R11, -RZ, R9.H1_H1 ;  /* 0x30000009ff0b9230 */ /* 0x000fe20000004100 */
[----:B------:R-:W-:Y:S01]  /*46b0*/  @!P1 FMUL.FTZ R9, R13, R8 ;  /* 0x000000080d099220 */ /* 0x000fe20000410000 */
[----:B------:R-:W-:Y:S01]  /*46c0*/  @!P1 HADD2.F32 R14, -RZ, R49.H0_H0 ;  /* 0x20000031ff0e9230 */ /* 0x000fe20000004100 */
[----:B------:R-:W-:Y:S01]  /*46d0*/  @!P1 F2FP.PACK_AB R6, R7, R6 ;  /* 0x000000060706923e */ /* 0x000fe200000000ff */
[----:B------:R-:W-:Y:S02]  /*46e0*/  @!P1 FMUL.FTZ R49, R47, R10 ;  /* 0x0000000a2f319220 */ /* 0x000fe40000410000 */
[C---:B------:R-:W-:Y:S01]  /*46f0*/  @!P1 FMUL.FTZ R8, R12.reuse, R8 ;  /* 0x000000080c089220 */ /* 0x040fe20000410000 */
[----:B------:R-:W-:Y:S01]  /*4700*/  @!P1 MOV R54, R6 ;  /* 0x0000000600369202 */ /* 0x000fe20000000f00 */
[----:B------:R-:W-:Y:S01]  /*4710*/  @!P1 FFMA.FTZ R50, R12, R14, -R9 ;  /* 0x0000000e0c329223 */ /* 0x000fe20000010809 */
[----:B------:R-:W-:Y:S01]  /*4720*/  @!P1 F2FP.PACK_AB R12, R77, R76 ;  /* 0x0000004c4d0c923e */ /* 0x000fe200000000ff */
[C---:B------:R-:W-:Y:S02]  /*4730*/  @!P1 FFMA.FTZ R49, R11.reuse, R48, -R49 ;  /* 0x000000300b319223 */ /* 0x040fe40000010831 */
        /* <DEDUP_REMOVED lines=15> */
.L_x_1140:
[----:B------:R-:W-:Y:S05]  /*4830*/  BSYNC B0 ;  /* 0x0000000000007941 */ /* 0x000fea0003800000 */
.L_x_1139:
[----:B------:R-:W-:Y:S01]  /*4840*/  ISETP.GE.OR P0, PT, R136, R70, P4 ;  /* 0x000000468800720c */ /* 0x000fe20002706670 */
[----:B------:R-:W-:Y:S01]  /*4850*/  @!UPT UIADD3 URZ, URZ, URZ, URZ ;  /* 0x0000003f3f3ff290 */ /* 0x000fe2000fffe03f */
[----:B------:R-:W-:Y:S11]  /*4860*/  BSSY B0, `(.L_x_1141) ;  /* 0x0000071000007945 */ /* 0x000ff60003800000 */
[----:B------:R-:W-:-:S05]  /*4870*/  @P0 BRA `(.L_x_1142) ;  /* 0x000006f000000947 */ /* 0x000fca0003800000 */
[----:B------:R-:W-:Y:S01]  /*4880*/  IADD3 R2, P0, R160, R68, RZ ;  /* 0x00000044a0027210 */ /* 0x000fe20007f1e0ff */
[----:B------:R-:W-:Y:S01]  /*4890*/  LDS.128 R44, [R119+0x5080] ;  /* 0x00508000772c7984 */ /* 0x000fe20000000c00 */
[----:B------:R-:W-:Y:S01]  /*48a0*/  @!P1 SHF.R.U32.HI R10, RZ, 0x10, R23 ;  /* 0x00000010ff0a9819 */ /* 0x000fe20000011617 */
[--C-:B------:R-:W-:Y:S01]  /*48b0*/  @!P1 HADD2.F32 R13, -RZ, R51.reuse.H0_H0 ;  /* 0x20000033ff0d9230 */ /* 0x100fe20000004100 */
[----:B------:R-:W-:Y:S01]  /*48c0*/  IADD3.X R3, R71, R125, RZ, P0, !PT ;  /* 0x0000007d47037210 */ /* 0x000fe200007fe4ff */
[----:B-----5:R-:W-:Y:S01]  /*48d0*/  @!P1 HADD2.F32 R40, -RZ, R64.H0_H0 ;  /* 0x20000040ff289230 */ /* 0x020fe20000004100 */
[-C--:B------:R-:W-:Y:S02]  /*48e0*/  IADD3 R4, P2, P0, R84, R2.reuse, R103 ;  /* 0x0000000254047210 */ /* 0x080fe4000785e067 */
[----:B------:R-:W-:Y:S01]  /*48f0*/  @!P1 SHF.R.U64 R11, R22, 0x10, R23 ;  /* 0x00000010160b9819 */ /* 0x000fe20000001217 */
[----:B-1----:R-:W1:Y:S01]  /*4900*/  LDS.128 R16, [R122+0x5080] ;  /* 0x005080007a107984 */ /* 0x002e620000000c00 */
[CC--:B------:R-:W-:Y:S02]  /*4910*/  IADD3.X R5, R87.reuse, R3.reuse, R106, P2, P0 ;  /* 0x0000000357057210 */ /* 0x0c0fe400017e046a */
[----:B------:R-:W-:Y:S02]  /*4920*/  ISETP.GE.AND P0, PT, R86, c[0x0][0x1d4], PT ;  /* 0x0000750056007a0c */ /* 0x000fe40003f06270 */
[--C-:B------:R-:W-:Y:S02]  /*4930*/  @!P1 SHF.R.U32.HI R37, RZ, 0x10, R57.reuse ;  /* 0x00000010ff259819 */ /* 0x100fe40000011639 */
[----:B------:R-:W-:Y:S02]  /*4940*/  @!P1 SHF.R.U64 R56, R56, 0x10, R57 ;  /* 0x0000001038389819 */ /* 0x000fe40000001239 */
[----:B------:R-:W-:Y:S02]  /*4950*/  @!P1 SHF.R.U64 R38, R58, 0x10, R59 ;  /* 0x000000103a269819 */ /* 0x000fe4000000123b */
[--C-:B------:R-:W-:Y:S02]  /*4960*/  @!P1 SHF.R.U32.HI R9, RZ, 0x10, R21.reuse ;  /* 0x00000010ff099819 */ /* 0x100fe40000011615 */
[----:B------:R-:W-:Y:S01]  /*4970*/  @!P1 SHF.R.U64 R6, R20, 0x10, R21 ;  /* 0x0000001014069819 */ /* 0x000fe20000001215 */
[----:B------:R-:W-:Y:S01]  /*4980*/  @!P1 HADD2.F32 R20, -RZ, R51.H1_H1 ;  /* 0x30000033ff149230 */ /* 0x000fe20000004100 */
[----:B------:R-:W-:Y:S01]  /*4990*/  @!P1 SHF.R.U32.HI R42, RZ, 0x10, R59 ;  /* 0x00000010ff2a9819 */ /* 0x000fe2000001163b */
[----:B------:R-:W-:Y:S01]  /*49a0*/  @!P1 HADD2.F32 R38, -RZ, R38.H0_H0 ;  /* 0x20000026ff269230 */ /* 0x000fe20000004100 */
[----:B------:R-:W-:Y:S01]  /*49b0*/  @!P0 IADD3 R2, P3, P2, R84, R2, R86 ;  /* 0x0000000254028210 */ /* 0x000fe20007a7e056 */
[----:B------:R-:W-:Y:S02]  /*49c0*/  @!P1 HADD2.F32 R6, -RZ, R6.H0_H0 ;  /* 0x20000006ff069230 */ /* 0x000fe40000004100 */
[----:B------:R-:W-:Y:S01]  /*49d0*/  @!P1 HADD2.F32 R42, -RZ, R42.H0_H0 ;  /* 0x2000002aff2a9230 */ /* 0x000fe20000004100 */
[----:B------:R-:W-:Y:S02]  /*49e0*/  @!P0 IADD3.X R3, R87, R3, R105, P3, P2 ;  /* 0x0000000357038210 */ /* 0x000fe40001fe4469 */
[C---:B------:R-:W-:Y:S04]  /*49f0*/  LEA R54, P2, R4.reuse, c[0x0][0x1c8], 0x1 ;  /* 0x0000720004367a11 */ /* 0x040fe800078408ff */
[----:B------:R-:W-:Y:S02]  /*4a00*/  LEA.HI.X R55, R4, c[0x0][0x1cc], R5, 0x1, P2 ;  /* 0x0000730004377a11 */ /* 0x000fe400010f0c05 */
[C---:B------:R-:W-:Y:S04]  /*4a10*/  @!P0 LEA R52, P2, R2.reuse, c[0x0][0x1c8], 0x1 ;  /* 0x0000720002348a11 */ /* 0x040fe800078408ff */
[----:B------:R-:W-:Y:S01]  /*4a20*/  @!P0 LEA.HI.X R53, R2, c[0x0][0x1cc], R3, 0x1, P2 ;  /* 0x0000730002358a11 */ /* 0x000fe200010f0c03 */
[--C-:B------:R-:W-:Y:S02]  /*4a30*/  @!P1 HADD2.F32 R2, -RZ, R15.reuse.H0_H0 ;  /* 0x2000000fff029230 */ /* 0x100fe40000004100 */
[----:B------:R-:W-:Y:S01]  /*4a40*/  @!P1 HADD2.F32 R3, -RZ, R15.H1_H1 ;  /* 0x3000000fff039230 */ /* 0x000fe20000004100 */
[----:B-1----:R-:W-:Y:S01]  /*4a50*/  @!P1 IMAD.MOV.U32 R8, RZ, RZ, R16 ;  /* 0x000000ffff089224 */ /* 0x002fe200078e0010 */
[----:B------:R-:W-:Y:S02]  /*4a60*/  @!P1 MOV R23, R44 ;  /* 0x0000002c00179202 */ /* 0x000fe40000000f00 */
        /* <DEDUP_REMOVED lines=18> */
[----:B------:R-:W-:Y:S01]  /*4b90*/  @!P1 HADD2.F32 R13, -RZ, R23.H1_H1 ;  /* 0x30000017ff0d9230 */ /* 0x000fe20000004100 */
[----:B------:R-:W-:Y:S01]  /*4ba0*/  @!P1 IMAD.MOV.U32 R12, RZ, RZ, R47 ;  /* 0x000000ffff0c9224 */ /* 0x000fe200078e002f */
[----:B------:R-:W-:Y:S01]  /*4bb0*/  @!P1 HADD2.F32 R14, -RZ, R56.H0_H0 ;  /* 0x20000038ff0e9230 */ /* 0x000fe20000004100 */
[-C--:B------:R-:W-:Y:S02]  /*4bc0*/  @!P1 FMUL.FTZ R9, R21, R3.reuse ;  /* 0x0000000315099220 */ /* 0x080fe40000410000 */
[C---:B------:R-:W-:Y:S01]  /*4bd0*/  @!P1 FMUL.FTZ R5, R7.reuse, R3 ;  /* 0x0000000307059220 */ /* 0x040fe20000410000 */
[----:B------:R-:W-:Y:S01]  /*4be0*/  @!P1 HADD2.F32 R39, -RZ, R12.H0_H0 ;  /* 0x2000000cff279230 */ /* 0x000fe20000004100 */
[----:B------:R-:W-:Y:S01]  /*4bf0*/  @!P1 FFMA.FTZ R56, R7, R22, -R9 ;  /* 0x0000001607389223 */ /* 0x000fe20000010809 */
[----:B------:R-:W-:Y:S01]  /*4c00*/  @!P1 MOV R7, R19 ;  /* 0x0000001300079202 */ /* 0x000fe20000000f00 */
[CC--:B------:R-:W-:Y:S01]  /*4c10*/  @!P1 FMUL.FTZ R23, R13.reuse, R6.reuse ;  /* 0x000000060d179220 */ /* 0x0c0fe20000410000 */
[----:B------:R-:W-:Y:S01]  /*4c20*/  @!P1 HADD2.F32 R9, -RZ, R10.H0_H0 ;  /* 0x2000000aff099230 */ /* 0x000fe20000004100 */
[C---:B------:R-:W-:Y:S01]  /*4c30*/  @!P1 FMUL.FTZ R3, R8.reuse, R6 ;  /* 0x0000000608039220 */ /* 0x040fe20000410000 */
[----:B------:R-:W-:Y:S01]  /*4c40*/  @!P1 HADD2.F32 R6, -RZ, R31.H0_H0 ;  /* 0x2000001fff069230 */ /* 0x000fe20000004100 */
[-C--:B------:R-:W-:Y:S01]  /*4c50*/  @!P1 FFMA.FTZ R51, R8, R14.reuse, -R23 ;  /* 0x0000000e08339223 */ /* 0x080fe20000010817 */
[--C-:B------:R-:W-:Y:S01]  /*4c60*/  @!P1 HADD2.F32 R10, -RZ, R7.reuse.H0_H0 ;  /* 0x20000007ff0a9230 */ /* 0x100fe20000004100 */
[----:B------:R-:W-:Y:S01]  /*4c70*/  @!P1 FFMA.FTZ R3, R13, R14, R3 ;  /* 0x0000000e0d039223 */ /* 0x000fe20000010003 */
[----:B------:R-:W-:Y:S01]  /*4c80*/  @!P1 HADD2.F32 R41, -RZ, R12.H1_H1 ;  /* 0x3000000cff299230 */ /* 0x000fe20000004100 */
[-C--:B------:R-:W-:Y:S01]  /*4c90*/  @!P1 FMUL.FTZ R12, R39, R6.reuse ;  /* 0x00000006270c9220 */ /* 0x080fe20000410000 */
[----:B------:R-:W-:Y:S01]  /*4ca0*/  @!P1 HADD2.F32 R7, -RZ, R7.H1_H1 ;  /* 0x30000007ff079230 */ /* 0x000fe20000004100 */
[C---:B------:R-:W-:Y:S01]  /*4cb0*/  @!P1 FMUL.FTZ R8, R10.reuse, R6 ;  /* 0x000000060a089220 */ /* 0x040fe20000410000 */
[----:B------:R-:W-:Y:S01]  /*4cc0*/  @!P1 F2FP.PACK_AB R2, R3, R2 ;  /* 0x000000020302923e */ /* 0x000fe200000000ff */
[-C--:B------:R-:W-:Y:S02]  /*4cd0*/  @!P1 FMUL.FTZ R6, R41, R9.reuse ;  /* 0x0000000929069220 */ /* 0x080fe40000410000 */
[----:B------:R-:W-:Y:S01]  /*4ce0*/  @!P1 FFMA.FTZ R50, R10, R40, -R12 ;  /* 0x000000280a329223 */ /* 0x000fe2000001080c */
[----:B------:R-:W-:Y:S01]  /*4cf0*/  @!P1 MOV R12, R46 ;  /* 0x0000002e000c9202 */ /* 0x000fe20000000f00 */
[C---:B------:R-:W-:Y:S01]  /*4d00*/  @!P1 FMUL.FTZ R9, R7.reuse, R9 ;  /* 0x0000000907099220 */ /* 0x040fe20000410000 */
[----:B------:R-:W-:Y:S01]  /*4d10*/  @!P1 MOV R44, R2 ;  /* 0x00000002002c9202 */ /* 0x000fe20000000f00 */
[----:B------:R-:W-:Y:S01]  /*4d20*/  @!P1 FFMA.FTZ R49, R7, R42, -R6 ;  /* 0x0000002a07319223 */ /* 0x000fe20000010806 */
[----:B------:R-:W-:Y:S01]  /*4d30*/  @!P1 HADD2.F32 R10, -RZ, R11.H0_H0 ;  /* 0x2000000bff0a9230 */ /* 0x000fe20000004100 */
[----:B------:R-:W-:Y:S01]  /*4d40*/  @!P1 IMAD.MOV.U32 R7, RZ, RZ, R18 ;  /* 0x000000ffff079224 */ /* 0x000fe200078e0012 */
[--C-:B------:R-:W-:Y:S01]  /*4d50*/  @!P1 HADD2.F32 R23, -RZ, R12.reuse.H0_H0 ;  /* 0x2000000cff179230 */ /* 0x100fe20000004100 */
[----:B------:R-:W-:Y:S01]  /*4d60*/  @!P1 FFMA.FTZ R4, R15, R20, R4 ;  /* 0x000000140f049223 */ /* 0x000fe20000010004 */
[----:B------:R-:W-:Y:S01]  /*4d70*/  @!P1 HADD2.F32 R37, -RZ, R12.H1_H1 ;  /* 0x3000000cff259230 */ /* 0x000fe20000004100 */
[----:B------:R-:W-:Y:S01]  /*4d80*/  @!P1 FFMA.FTZ R5, R21, R22, R5 ;  /* 0x0000001615059223 */ /* 0x000fe20000010005 */
[----:B------:R-:W-:Y:S01]  /*4d90*/  @!P1 F2FP.PACK_AB R13, R49, R50 ;  /* 0x00000032310d923e */ /* 0x000fe200000000ff */
[----:B------:R-:W-:Y:S02]  /*4da0*/  @!P1 HADD2.F32 R6, -RZ, R31.H1_H1 ;  /* 0x3000001fff069230 */ /* 0x000fe40000004100 */
[----:B------:R-:W-:Y:S01]  /*4db0*/  @!P1 FMUL.FTZ R43, R37, R10 ;  /* 0x0000000a252b9220 */ /* 0x000fe20000410000 */
[----:B------:R-:W-:Y:S01]  /*4dc0*/  @!P1 MOV R19, R13 ;  /* 0x0000000d00139202 */ /* 0x000fe20000000f00 */
[--C-:B------:R-:W-:Y:S01]  /*4dd0*/  @!P1 HADD2.F32 R12, -RZ, R7.reuse.H0_H0 ;  /* 0x20000007ff0c9230 */ /* 0x100fe20000004100 */
[----:B------:R-:W-:Y:S01]  /*4de0*/  @!P1 F2FP.PACK_AB R4, R5, R4 ;  /* 0x000000040504923e */ /* 0x000fe200000000ff */
[----:B------:R-:W-:Y:S01]  /*4df0*/  @!P1 HADD2.F32 R11, -RZ, R7.H1_H1 ;  /* 0x30000007ff0b9230 */ /* 0x000fe20000004100 */
[-C--:B------:R-:W-:Y:S01]  /*4e00*/  @!P1 FMUL.FTZ R7, R23, R6.reuse ;  /* 0x0000000617079220 */ /* 0x080fe20000410000 */
[----:B------:R-:W-:Y:S01]  /*4e10*/  @!P1 HADD2.F32 R31, -RZ, R64.H1_H1 ;  /* 0x30000040ff1f9230 */ /* 0x000fe20000004100 */
[C---:B------:R-:W-:Y:S02]  /*4e20*/  @!P1 FMUL.FTZ R6, R12.reuse, R6 ;  /* 0x000000060c069220 */ /* 0x040fe40000410000 */
[----:B------:R-:W-:Y:S02]  /*4e30*/  @!P1 IMAD.MOV.U32 R45, RZ, RZ, R4 ;  /* 0x000000ffff2d9224 */ /* 0x000fe400078e0004 */
        /* <DEDUP_REMOVED lines=13> */
[----:B------:R-:W-:Y:S02]  /*4f10*/  @!P1 F2FP.PACK_AB R6, R7, R6 ;  /* 0x000000060706923e */ /* 0x000fe400000000ff */
[----:B------:R-:W-:Y:S02]  /*4f20*/  @!P1 F2FP.PACK_AB R8, R9, R8 ;  /* 0x000000080908923e */ /* 0x000fe400000000ff */
[----:B------:R1:W-:Y:S01]  /*4f30*/  STG.E.128 [R54.64], R16 ;  /* 0x0000001036007986 */ /* 0x0003e2000c101d0e */
[----:B------:R-:W-:Y:S02]  /*4f40*/  @!P1 MOV R46, R6 ;  /* 0x00000006002e9202 */ /* 0x000fe40000000f00 */
[----:B------:R-:W-:Y:S05]  /*4f50*/  @!P1 MOV R47, R8 ;  /* 0x00000008002f9202 */ /* 0x000fea0000000f00 */
[----:B------:R1:W-:Y:S02]  /*4f60*/  @!P0 STG.E.128 [R52.64], R44 ;  /* 0x0000002c34008986 */ /* 0x0003e4000c101d0e */
.L_x_1142:
[----:B------:R-:W-:Y:S05]  /*4f70*/  BSYNC B0 ;  /* 0x0000000000007941 */ /* 0x000fea0003800000 */
.L_x_1141:
[----:B------:R-:W-:Y:S05]  /*4f80*/  IADD3 R68, P0, R156, R68, RZ ;  /* 0x000000449c447210 */ /* 0x000fea0007f1e0ff */
[----:B------:R-:W-:Y:S01]  /*4f90*/  IMAD.X R49, R71, 0x1, R124, P0 ;  /* 0x0000000147317824 */ /* 0x000fe200000e067c */
[----:B------:R-:W-:Y:S11]  /*4fa0*/  ISETP.GE.OR P0, PT, R135, R70, P4 ;  /* 0x000000468700720c */ /* 0x000ff60002706670 */
[----:B------:R-:W-:Y:S02]  /*4fb0*/  @!UPT UIADD3 URZ, URZ, URZ, URZ ;  /* 0x0000003f3f3ff290 */ /* 0x000fe4000fffe03f */
[----:B------:R-:W-:-:S05]  /*4fc0*/  @P0 BRA `(.L_x_1136) ;  /* 0x0000090000000947 */ /* 0x000fca0003800000 */
[----:B------:R-:W-:Y:S01]  /*4fd0*/  IADD3 R2, P2, P0, R84, R68, R103 ;  /* 0x0000004454027210 */ /* 0x000fe2000785e067 */
[----:B-----5:R-:W-:Y:S01]  /*4fe0*/  LDS.128 R40, [R118+0x5080] ;  /* 0x0050800076287984 */ /* 0x020fe20000000c00 */
[--C-:B------:R-:W-:Y:S01]  /*4ff0*/  @!P1 SHF.R.U32.HI R6, RZ, 0x10, R25.reuse ;  /* 0x00000010ff069819 */ /* 0x100fe20000011619 */
[--C-:B------:R-:W-:Y:S01]  /*5000*/  @!P1 HADD2.F32 R13, -RZ, R65.reuse.H0_H0 ;  /* 0x20000041ff0d9230 */ /* 0x100fe20000004100 */
[----:B------:R-:W-:Y:S01]  /*5010*/  IADD3.X R3, R87, R49, R106, P2, P0 ;  /* 0x0000003157037210 */ /* 0x000fe200017e046a */
[----:B------:R-:W-:Y:S01]  /*5020*/  @!P1 HADD2.F32 R20, -RZ, R65.H1_H1 ;  /* 0x30000041ff149230 */ /* 0x000fe20000004100 */
[----:B-1----:R-:W-:Y:S01]  /*5030*/  LEA R46, P0, R2, c[0x0][0x1c8], 0x1 ;  /* 0x00007200022e7a11 */ /* 0x002fe200078008ff */
[----:B------:R-:W-:Y:S01]  /*5040*/  @!P1 HADD2.F32 R31, -RZ, R66.H0_H0 ;  /* 0x20000042ff1f9230 */ /* 0x000fe20000004100 */
[----:B------:R-:W-:Y:S01]  /*5050*/  @!P1 SHF.R.U64 R9, R24, 0x10, R25 ;  /* 0x0000001018099819 */ /* 0x000fe20000001219 */
[----:B------:R-:W1:Y:S01]  /*5060*/  LDS.128 R16, [R121+0x5080] ;  /* 0x0050800079107984 */ /* 0x000e620000000c00 */
[----:B------:R-:W-:Y:S01]  /*5070*/  LEA.HI.X R47, R2, c[0x0][0x1cc], R3, 0x1, P0 ;  /* 0x00007300022f7a11 */ /* 0x000fe200000f0c03 */
[--C-:B------:R-:W-:Y:S01]  /*5080*/  @!P1 HADD2.F32 R2, -RZ, R32.reuse.H0_H0 ;  /* 0x20000020ff029230 */ /* 0x100fe20000004100 */
[----:B------:R-:W-:Y:S01]  /*5090*/  @!P1 SHF.R.U32.HI R22, RZ, 0x10, R61 ;  /* 0x00000010ff169819 */ /* 0x000fe2000001163d */
[----:B------:R-:W-:Y:S01]  /*50a0*/  @!P1 HADD2.F32 R3, -RZ, R32.H1_H1 ;  /* 0x30000020ff039230 */ /* 0x000fe20000004100 */
[----:B------:R-:W-:Y:S02]  /*50b0*/  @!P1 SHF.R.U64 R11, R26, 0x10, R27 ;  /* 0x000000101a0b9819 */ /* 0x000fe4000000121b */
[----:B------:R-:W-:Y:S01]  /*50c0*/  @!P1 SHF.R.U64 R24, R60, 0x10, R61 ;  /* 0x000000103c189819 */ /* 0x000fe2000000123d */
[----:B------:R-:W-:Y:S01]  /*50d0*/  @!P1 HADD2.F32 R22, -RZ, R22.H0_H0 ;  /* 0x20000016ff169230 */ /* 0x000fe20000004100 */
[----:B------:R-:W-:Y:S02]  /*50e0*/  @!P1 SHF.R.U32.HI R10, RZ, 0x10, R27 ;  /* 0x00000010ff0a9819 */ /* 0x000fe4000001161b */
[--C-:B------:R-:W-:Y:S02]  /*50f0*/  @!P1 SHF.R.U32.HI R37, RZ, 0x10, R63.reuse ;  /* 0x00000010ff259819 */ /* 0x100fe4000001163f */
[----:B------:R-:W-:Y:S02]  /*5100*/  @!P1 SHF.R.U64 R26, R62, 0x10, R63 ;  /* 0x000000103e1a9819 */ /* 0x000fe4000000123f */
[----:B------:R-:W-:Y:S01]  /*5110*/  ISETP.GE.AND P0, PT, R86, c[0x0][0x1d4], PT ;  /* 0x0000750056007a0c */ /* 0x000fe20003f06270 */
[----:B------:R-:W-:Y:S02]  /*5120*/  @!P1 HADD2.F32 R37, -RZ, R37.H0_H0 ;  /* 0x20000025ff259230 */ /* 0x000fe40000004100 */
[----:B------:R-:W-:Y:S01]  /*5130*/  @!P1 HADD2.F32 R26, -RZ, R26.H0_H0 ;  /* 0x2000001aff1a9230 */ /* 0x000fe20000004100 */
[----:B-1----:R-:W-:Y:S02]  /*5140*/  @!P1 MOV R8, R16 ;  /* 0x0000001000089202 */ /* 0x002fe40000000f00 */
[----:B------:R-:W-:Y:S02]  /*5150*/  @!P1 MOV R23, R40 ;  /* 0x0000002800179202 */ /* 0x000fe40000000f00 */
[----:B------:R-:W-:Y:S01]  /*5160*/  @!P1 MOV R14, R41 ;  /* 0x00000029000e9202 */ /* 0x000fe20000000f00 */
[----:B------:R-:W-:Y:S01]  /*5170*/  @!P1 HADD2.F32 R4, -RZ, R8.H0_H0 ;  /* 0x20000008ff049230 */ /* 0x000fe20000004100 */
[----:B------:R-:W-:Y:S01]  /*5180*/  @!P1 MOV R7, R17 ;  /* 0x0000001100079202 */ /* 0x000fe20000000f00 */
[----:B------:R-:W-:Y:S02]  /*5190*/  @!P1 HADD2.F32 R12, -RZ, R23.H0_H0 ;  /* 0x20000017ff0c9230 */ /* 0x000fe40000004100 */
[----:B------:R-:W-:Y:S02]  /*51a0*/  @!P1 HADD2.F32 R15, -RZ, R14.H0_H0 ;  /* 0x2000000eff0f9230 */ /* 0x000fe40000004100 */
[--C-:B------:R-:W-:Y:S01]  /*51b0*/  @!P1 HADD2.F32 R5, -RZ, R7.reuse.H0_H0 ;  /* 0x20000007ff059230 */ /* 0x100fe20000004100 */
[-C--:B------:R-:W-:Y:S01]  /*51c0*/  @!P1 FMUL.FTZ R25, R12, R2.reuse ;  /* 0x000000020c199220 */ /* 0x080fe20000410000 */
[----:B------:R-:W-:Y:S01]  /*51d0*/  @!P1 HADD2.F32 R7, -RZ, R7.H1_H1 ;  /* 0x30000007ff079230 */ /* 0x000fe20000004100 */
[----:B------:R-:W-:Y:S01]  /*51e0*/  @!P1 FMUL.FTZ R21, R15, R3 ;  /* 0x000000030f159220 */ /* 0x000fe20000410000 */
[----:B------:R-:W-:Y:S01]  /*51f0*/  @!P1 HADD2.F32 R8, -RZ, R8.H1_H1 ;  /* 0x30000008ff089230 */ /* 0x000fe20000004100 */
[C---:B------:R-:W-:Y:S02]  /*5200*/  @!P1 FMUL.FTZ R2, R4.reuse, R2 ;  /* 0x0000000204029220 */ /* 0x040fe40000410000 */
[----:B------:R-:W-:Y:S02]  /*5210*/  @!P1 FFMA.FTZ R51, R4, R13, -R25 ;  /* 0x0000000d04339223 */ /* 0x000fe40000010819 */
[C---:B------:R-:W-:Y:S01]  /*5220*/  @!P1 FMUL.FTZ R4, R5.reuse, R3 ;  /* 0x0000000305049220 */ /* 0x040fe20000410000 */
[----:B------:R-:W-:Y:S01]  /*5230*/  @!P1 HADD2.F32 R3, -RZ, R6.H0_H0 ;  /* 0x20000006ff039230 */ /* 0x000fe20000004100 */
[----:B------:R-:W-:Y:S01]  /*5240*/  @!P1 FFMA.FTZ R50, R5, R20, -R21 ;  /* 0x0000001405329223 */ /* 0x000fe20000010815 */
[----:B------:R-:W-:Y:S01]  /*5250*/  @!P1 HADD2.F32 R21, -RZ, R14.H1_H1 ;  /* 0x3000000eff159230 */ /* 0x000fe20000004100 */
[----:B------:R-:W-:Y:S01]  /*5260*/  @!P1 FFMA.FTZ R2, R12, R13, R2 ;  /* 0x0000000d0c029223 */ /* 0x000fe20000010002 */
[----:B------:R-:W-:Y:S01]  /*5270*/  @!P1 HADD2.F32 R13, -RZ, R23.H1_H1 ;  /* 0x30000017ff0d9230 */ /* 0x000fe20000004100 */
[-C--:B------:R-:W-:Y:S01]  /*5280*/  @!P1 FMUL.FTZ R5, R7, R3.reuse ;  /* 0x0000000307059220 */ /* 0x080fe20000410000 */
[----:B------:R-:W-:Y:S01]  /*5290*/  @!P1 HADD2.F32 R6, -RZ, R9.H0_H0 ;  /* 0x20000009ff069230 */ /* 0x000fe20000004100 */
[----:B------:R-:W-:Y:S01]  /*52a0*/  @!P1 FMUL.FTZ R9, R21, R3 ;  /* 0x0000000315099220 */ /* 0x000fe20000410000 */
[----:B------:R-:W-:Y:S01]  /*52b0*/  @!P1 MOV R12, R43 ;  /* 0x0000002b000c9202 */ /* 0x000fe20000000f00 */
[----:B------:R-:W-:Y:S02]  /*52c0*/  @!P1 HADD2.F32 R14, -RZ, R24.H0_H0 ;  /* 0x20000018ff0e9230 */ /* 0x000fe40000004100 */
        /* <DEDUP_REMOVED lines=9> */
[--C-:B------:R-:W-:Y:S01]  /*5360*/  @!P1 HADD2.F32 R10, -RZ, R7.reuse.H0_H0 ;  /* 0x20000007ff0a9230 */ /* 0x100fe20000004100 */
[----:B------:R-:W-:Y:S01]  /*5370*/  @!P1 FFMA.FTZ R4, R15, R20, R4 ;  /* 0x000000140f049223 */ /* 0x000fe20000010004 */
[----:B------:R-:W-:Y:S01]  /*5380*/  @!P1 HADD2.F32 R32, -RZ, R12.H1_H1 ;  /* 0x3000000cff209230 */ /* 0x000fe20000004100 */
[-C--:B------:R-:W-:Y:S01]  /*5390*/  @!P1 FMUL.FTZ R12, R27, R6.reuse ;  /* 0x000000061b0c9220 */ /* 0x080fe20000410000 */
[----:B------:R-:W-:Y:S01]  /*53a0*/  @!P1 HADD2.F32 R7, -RZ, R7.H1_H1 ;  /* 0x30000007ff079230 */ /* 0x000fe20000004100 */
[----:B------:R-:W-:Y:S01]  /*53b0*/  @!P1 FMUL.FTZ R8, R10, R6 ;  /* 0x000000060a089220 */ /* 0x000fe20000410000 */
[----:B------:R-:W-:Y:S01]  /*53c0*/  @!P1 F2FP.PACK_AB R13, R48, R50 ;  /* 0x00000032300d923e */ /* 0x000fe200000000ff */
[----:B------:R-:W-:Y:S01]  /*53d0*/  @!P1 FMUL.FTZ R6, R32, R9 ;  /* 0x0000000920069220 */ /* 0x000fe20000410000 */
[----:B------:R-:W-:Y:S01]  /*53e0*/  @!P1 HADD2.F32 R24, -RZ, R66.H1_H1 ;  /* 0x30000042ff189230 */ /* 0x000fe20000004100 */
[----:B------:R-:W-:Y:S01]  /*53f0*/  @!P1 FFMA.FTZ R44, R10, R31, -R12 ;  /* 0x0000001f0a2c9223 */ /* 0x000fe2000001080c */
[----:B------:R-:W-:Y:S01]  /*5400*/  @!P1 MOV R12, R42 ;  /* 0x0000002a000c9202 */ /* 0x000fe20000000f00 */
[C---:B------:R-:W-:Y:S01]  /*5410*/  @!P1 FMUL.FTZ R9, R7.reuse, R9 ;  /* 0x0000000907099220 */ /* 0x040fe20000410000 */
[----:B------:R-:W-:Y:S01]  /*5420*/  @!P1 MOV R17, R13 ;  /* 0x0000000d00119202 */ /* 0x000fe20000000f00 */
[----:B------:R-:W-:Y:S01]  /*5430*/  @!P1 FFMA.FTZ R39, R7, R37, -R6 ;  /* 0x0000002507279223 */ /* 0x000fe20000010806 */
[----:B------:R-:W-:Y:S01]  /*5440*/  @!P1 F2FP.PACK_AB R2, R3, R2 ;  /* 0x000000020302923e */ /* 0x000fe200000000ff */
[----:B------:R-:W-:Y:S01]  /*5450*/  @!P1 IMAD.MOV.U32 R7, RZ, RZ, R18 ;  /* 0x000000ffff079224 */ /* 0x000fe200078e0012 */
[----:B------:R-:W-:Y:S01]  /*5460*/  @!P1 HADD2.F32 R10, -RZ, R11.H0_H0 ;  /* 0x2000000bff0a9230 */ /* 0x000fe20000004100 */
[----:B------:R-:W-:Y:S01]  /*5470*/  @!P1 FFMA.FTZ R5, R21, R22, R5 ;  /* 0x0000001615059223 */ /* 0x000fe20000010005 */
[----:B------:R-:W-:Y:S01]  /*5480*/  @!P1 MOV R40, R2 ;  /* 0x0000000200289202 */ /* 0x000fe20000000f00 */
[----:B------:R-:W-:Y:S02]  /*5490*/  @!P1 HADD2.F32 R6, -RZ, R33.H1_H1 ;  /* 0x30000021ff069230 */ /* 0x000fe40000004100 */
[--C-:B------:R-:W-:Y:S01]  /*54a0*/  @!P1 HADD2.F32 R23, -RZ, R12.reuse.H0_H0 ;  /* 0x2000000cff179230 */ /* 0x100fe20000004100 */
[----:B------:R-:W-:Y:S01]  /*54b0*/  @!P1 F2FP.PACK_AB R4, R5, R4 ;  /* 0x000000040504923e */ /* 0x000fe200000000ff */
[----:B------:R-:W-:Y:S02]  /*54c0*/  @!P1 HADD2.F32 R25, -RZ, R12.H1_H1 ;  /* 0x3000000cff199230 */ /* 0x000fe40000004100 */
[--C-:B------:R-:W-:Y:S01]  /*54d0*/  @!P1 HADD2.F32 R12, -RZ, R7.reuse.H0_H0 ;  /* 0x20000007ff0c9230 */ /* 0x100fe20000004100 */
[----:B------:R-:W-:Y:S01]  /*54e0*/  @!P1 MOV R41, R4 ;  /* 0x0000000400299202 */ /* 0x000fe20000000f00 */
[----:B------:R-:W-:Y:S01]  /*54f0*/  @!P1 HADD2.F32 R11, -RZ, R7.H1_H1 ;  /* 0x30000007ff0b9230 */ /* 0x000fe20000004100 */
[----:B------:R-:W-:Y:S02]  /*5500*/  @!P1 FMUL.FTZ R7, R23, R6 ;  /* 0x0000000617079220 */ /* 0x000fe40000410000 */
[----:B------:R-:W-:Y:S02]  /*5510*/  @!P1 FMUL.FTZ R33, R25, R10 ;  /* 0x0000000a19219220 */ /* 0x000fe40000410000 */
[C---:B------:R-:W-:Y:S02]  /*5520*/  @!P1 FFMA.FTZ R38, R12.reuse, R24, -R7 ;  /* 0x000000180c269223 */ /* 0x040fe40000010807 */
[C---:B------:R-:W-:Y:S02]  /*5530*/  @!P1 FFMA.FTZ R33, R11.reuse, R26, -R33 ;  /* 0x0000001a0b219223 */ /* 0x040fe40000010821 */
[----:B------:R-:W-:Y:S01]  /*5540*/  @!P1 FMUL.FTZ R7, R11, R10 ;  /* 0x0000000a0b079220 */ /* 0x000fe20000410000 */
[----:B------:R-:W-:Y:S01]  /*5550*/  @!P1 F2FP.PACK_AB R11, R39, R44 ;  /* 0x0000002c270b923e */ /* 0x000fe200000000ff */
[----:B------:R-:W-:Y:S01]  /*5560*/  @!P1 FMUL.FTZ R6, R12, R6 ;  /* 0x000000060c069220 */ /* 0x000fe20000410000 */
[----:B------:R-:W-:Y:S02]  /*5570*/  @!P1 F2FP.PACK_AB R12, R45, R51 ;  /* 0x000000332d0c923e */ /* 0x000fe400000000ff */
[----:B------:R-:W-:Y:S01]  /*5580*/  @!P1 F2FP.PACK_AB R10, R33, R38 ;  /* 0x00000026210a923e */ /* 0x000fe200000000ff */
[----:B------:R-:W-:Y:S01]  /*5590*/  @!P1 IMAD.MOV.U32 R19, RZ, RZ, R11 ;  /* 0x000000ffff139224 */ /* 0x000fe200078e000b */
[----:B------:R-:W-:Y:S01]  /*55a0*/  @!P1 MOV R16, R12 ;  /* 0x0000000c00109202 */ /* 0x000fe20000000f00 */
[----:B------:R-:W-:Y:S01]  /*55b0*/  @!P1 FFMA.FTZ R6, R23, R24, R6 ;  /* 0x0000001817069223 */ /* 0x000fe20000010006 */
[----:B------:R-:W-:Y:S01]  /*55c0*/  @!P1 MOV R18, R10 ;  /* 0x0000000a00129202 */ /* 0x000fe20000000f00 */
[----:B------:R-:W-:Y:S02]  /*55d0*/  @!P1 FFMA.FTZ R7, R25, R26, R7 ;  /* 0x0000001a19079223 */ /* 0x000fe40000010007 */
[----:B------:R-:W-:Y:S02]  /*55e0*/  @!P1 FFMA.FTZ R8, R27, R31, R8 ;  /* 0x0000001f1b089223 */ /* 0x000fe40000010008 */
[----:B------:R1:W-:Y:S01]  /*55f0*/  STG.E.128 [R46.64], R16 ;  /* 0x000000102e007986 */ /* 0x0003e2000c101d0e */
[----:B------:R-:W-:Y:S01]  /*5600*/  @!P1 F2FP.PACK_AB R6, R7, R6 ;  /* 0x000000060706923e */ /* 0x000fe200000000ff */
[----:B------:R-:W-:Y:S03]  /*5610*/  @!P1 FFMA.FTZ R9, R32, R37, R9 ;  /* 0x0000002520099223 */ /* 0x000fe60000010009 */
[----:B------:R-:W-:Y:S02]  /*5620*/  @!P1 MOV R42, R6 ;  /* 0x00000006002a9202 */ /* 0x000fe40000000f00 */
        /* <DEDUP_REMOVED lines=9> */
.L_x_1120:
[----:B------:R-:W-:Y:S01]  /*56c0*/  IMAD R2, R36, -0x30, R0 ;  /* 0xffffffd024027824 */ /* 0x000fe200078e0200 */
[----:B------:R-:W-:Y:S04]  /*56d0*/  BSSY B0, `(.L_x_1143) ;  /* 0x000000b000007945 */ /* 0x000fe80003800000 */
[----:B------:R-:W-:Y:S04]  /*56e0*/  IMNMX R2, R2, 0x30, PT ;  /* 0x0000003002027817 */ /* 0x000fe80003800200 */
[----:B------:R-:W-:Y:S11]  /*56f0*/  ISETP.GE.AND P0, PT, R83, R2, PT ;  /* 0x000000025300720c */ /* 0x000ff60003f06270 */
[----:B------:R-:W-:Y:S02]  /*5700*/  @!UPT UIADD3 URZ, URZ, URZ, URZ ;  /* 0x0000003f3f3ff290 */ /* 0x000fe4000fffe03f */
[----:B------:R-:W-:-:S05]  /*5710*/  @P0 BRA `(.L_x_1144) ;  /* 0x0000006000000947 */ /* 0x000fca0003800000 */
[----:B------:R-:W-:Y:S11]  /*5720*/  ISETP.GE.AND P0, PT, R82, c[0x0][0x1d4], PT ;  /* 0x0000750052007a0c */ /* 0x000ff60003f06270 */
[----:B------:R-:W-:Y:S02]  /*5730*/  @!UPT UIADD3 URZ, URZ, URZ, URZ ;  /* 0x0000003f3f3ff290 */ /* 0x000fe4000fffe03f */
[----:B------:R-:W1:Y:S04]  /*5740*/  @!P0 LDS.128 R4, [R67+0x6880] ;  /* 0x0068800043048984 */ /* 0x000e680000000c00 */
[----:B-1----:R-:W-:Y:S04]  /*5750*/  @!P0 STG.E.128 [R56.64+0x80], R4 ;  /* 0x0000800438008986 */ /* 0x002fe8000c101d0e */
[----:B------:R-:W1:Y:S04]  /*5760*/  @!P4 LDS.128 R4, [R67+0x5080] ;  /* 0x005080004304c984 */ /* 0x000e680000000c00 */
[----:B-1----:R1:W-:Y:S02]  /*5770*/  @!P4 STG.E.128 [R56.64], R4 ;  /* 0x000000043800c986 */ /* 0x0023e4000c101d0e */
.L_x_1144:
[----:B------:R-:W-:Y:S05]  /*5780*/  BSYNC B0 ;  /* 0x0000000000007941 */ /* 0x000fea0003800000 */
.L_x_1143:
[----:B------:R-:W-:Y:S01]  /*5790*/  ISETP.GE.AND P0, PT, R136, R2, PT ;  /* 0x000000028800720c */ /* 0x000fe20003f06270 */
[----:B------:R-:W-:Y:S01]  /*57a0*/  @!UPT UIADD3 URZ, URZ, URZ, URZ ;  /* 0x0000003f3f3ff290 */ /* 0x000fe2000fffe03f */
[----:B------:R-:W-:Y:S11]  /*57b0*/  BSSY B0, `(.L_x_1145) ;  /* 0x0000008000007945 */ /* 0x000ff60003800000 */
[----:B------:R-:W-:-:S05]  /*57c0*/  @P0 BRA `(.L_x_1146) ;  /* 0x0000006000000947 */ /* 0x000fca0003800000 */
[----:B------:R-:W-:Y:S11]  /*57d0*/  ISETP.GE.AND P0, PT, R82, c[0x0][0x1d4], PT ;  /* 0x0000750052007a0c */ /* 0x000ff60003f06270 */
[----:B------:R-:W-:Y:S02]  /*57e0*/  @!UPT UIADD3 URZ, URZ, URZ, URZ ;  /* 0x0000003f3f3ff290 */ /* 0x000fe4000fffe03f */
[----:B-1----:R-:W1:Y:S04]  /*57f0*/  @!P0 LDS.128 R4, [R67+0x7080] ;  /* 0x0070800043048984 */ /* 0x002e680000000c00 */
[----:B-1----:R-:W-:Y:S04]  /*5800*/  @!P0 STG.E.128 [R60.64+0x80], R4 ;  /* 0x000080043c008986 */ /* 0x002fe8000c101d0e */
[----:B------:R-:W1:Y:S04]  /*5810*/  @!P4 LDS.128 R4, [R67+0x5880] ;  /* 0x005880004304c984 */ /* 0x000e680000000c00 */
[----:B-1----:R1:W-:Y:S02]  /*5820*/  @!P4 STG.E.128 [R60.64], R4 ;  /* 0x000000043c00c986 */ /* 0x0023e4000c101d0e */
.L_x_1146:
[----:B------:R-:W-:Y:S05]  /*5830*/  BSYNC B0 ;  /* 0x0000000000007941 */ /* 0x000fea0003800000 */
.L_x_1145:
[----:B------:R-:W-:Y:S11]  /*5840*/  ISETP.GE.AND P0, PT, R135, R2, PT ;  /* 0x000000028700720c */ /* 0x000ff60003f06270 */
[----:B------:R-:W-:Y:S02]  /*5850*/  @!UPT UIADD3 URZ, URZ, URZ, URZ ;  /* 0x0000003f3f3ff290 */ /* 0x000fe4000fffe03f */
[----:B------:R-:W-:-:S05]  /*5860*/  @P0 BRA `(.L_x_1136) ;  /* 0x0000006000000947 */ /* 0x000fca0003800000 */
[----:B------:R-:W-:Y:S11]  /*5870*/  ISETP.GE.AND P0, PT, R82, c[0x0][0x1d4], PT ;  /* 0x0000750052007a0c */ /* 0x000ff60003f06270 */
[----:B------:R-:W-:Y:S02]  /*5880*/  @!UPT UIADD3 URZ, URZ, URZ, URZ ;  /* 0x0000003f3f3ff290 */ /* 0x000fe4000fffe03f */
[----:B-1----:R-:W1:Y:S04]  /*5890*/  @!P0 LDS.128 R4, [R67+0x7880] ;  /* 0x0078800043048984 */ /* 0x002e680000000c00 */
[----:B-1----:R-:W-:Y:S04]  /*58a0*/  @!P0 STG.E.128 [R62.64+0x80], R4 ;  /* 0x000080043e008986 */ /* 0x002fe8000c101d0e */
[----:B------:R-:W1:Y:S04]  /*58b0*/  @!P4 LDS.128 R4, [R67+0x6080] ;  /* 0x006080004304c984 */ /* 0x000e680000000c00 */
[----:B-1----:R1:W-:Y:S02]  /*58c0*/  @!P4 STG.E.128 [R62.64], R4 ;  /* 0x000000043e00c986 */ /* 0x0023e4000c101d0e */
.L_x_1136:
[----:B------:R-:W-:Y:S05]  /*58d0*/  BSYNC B2 ;  /* 0x0000000000027941 */ /* 0x000fea0003800000 */
.L_x_1119:
[----:B------:R-:W-:Y:S01]  /*58e0*/  IMAD R12, R36, -0x30, RZ ;  /* 0xffffffd0240c7824 */ /* 0x000fe200078e02ff */
[----:B------:R-:W-:Y:S01]  /*58f0*/  ISETP.NE.AND P5, PT, R134, RZ, PT ;  /* 0x000000ff8600720c */ /* 0x000fe20003fa5270 */
[----:B-1----:R-:W-:Y:S01]  /*5900*/  IMAD.WIDE.U32 R10, R36, 0x30, RZ ;  /* 0x00000030240a7825 */ /* 0x002fe200078e00ff */
[----:B------:R-:W-:Y:S02]  /*5910*/  BSSY B0, `(.L_x_1147) ;  /* 0x0000047000007945 */ /* 0x000fe40003800000 */
[----:B--2---:R-:W-:Y:S01]  /*5920*/  IADD3 R3, R116, R12, RZ ;  /* 0x0000000c74037210 */ /* 0x004fe20007ffe0ff */
[----:B------:R-:W-:Y:S01]  /*5930*/  IMAD R2, R88, 0x30, RZ ;  /* 0x0000003058027824 */ /* 0x000fe200078e02ff */
[----:B-----5:R-:W-:Y:S02]  /*5940*/  IADD3 R4, P0, R130, R10, RZ ;  /* 0x0000000a82047210 */ /* 0x020fe40007f1e0ff */
[----:B------:R-:W-:Y:S01]  /*5950*/  ISETP.GE.AND P1, PT, R3, 0x11, PT ;  /* 0x000000110300780c */ /* 0x000fe20003f26270 */
[----:B------:R-:W-:Y:S04]  /*5960*/  IMAD.IADD R14, R11, 0x1, R2 ;  /* 0x000000010b0e7824 */ /* 0x000fe800078e0202 */
[----:B------:R-:W-:Y:S08]  /*5970*/  IMAD.X R2, R14, 0x1, R132, P0 ;  /* 0x000000010e027824 */ /* 0x000ff000000e0684 */
[C---:B------:R-:W-:Y:S05]  /*5980*/  @P1 IADD3 R6, P0, R4.reuse, 0x10, RZ ;  /* 0x0000001004061810 */ /* 0x040fea0007f1e0ff */
[--C-:B------:R-:W-:Y:S01]  /*5990*/  @P1 IMAD.X R7, RZ, RZ, R2.reuse, P0 ;  /* 0x000000ffff071224 */ /* 0x100fe200000e0602 */
[C---:B------:R-:W-:Y:S11]  /*59a0*/  ISETP.GE.AND P0, PT, R3.reuse, 0x21, PT ;  /* 0x000000210300780c */ /* 0x040ff60003f06270 */
[----:B------:R-:W-:Y:S02]  /*59b0*/  @!UPT UIADD3 URZ, URZ, URZ, URZ ;  /* 0x0000003f3f3ff290 */ /* 0x000fe4000fffe03f */
[----:B------:R-:W-:Y:S05]  /*59c0*/  @P0 IADD3 R11, P2, R4, 0x20, RZ ;  /* 0x00000020040b0810 */ /* 0x000fea0007f5e0ff */
[----:B------:R-:W-:Y:S01]  /*59d0*/  @P0 IMAD.X R13, RZ, RZ, R2, P2 ;  /* 0x000000ffff0d0224 */ /* 0x000fe200010e0602 */
[----:B------:R-:W-:Y:S11]  /*59e0*/  ISETP.GE.AND P2, PT, R3, 0x1, PT ;  /* 0x000000010300780c */ /* 0x000ff60003f46270 */
[----:B------:R-:W-:Y:S02]  /*59f0*/  @!UPT UIADD3 URZ, URZ, URZ, URZ ;  /* 0x0000003f3f3ff290 */ /* 0x000fe4000fffe03f */
[----:B------:R-:W-:Y:S01]  /*5a00*/  @P2 IMAD R5, R2, c[0x0][0x258], RZ ;  /* 0x0000960002052a24 */ /* 0x000fe200078e02ff */
[----:B------:R-:W-:Y:S01]  /*5a10*/  @P2 MOV R2, R92 ;  /* 0x0000005c00022202 */ /* 0x000fe20000000f00 */
[----:B------:R-:W-:Y:S04]  /*5a20*/  @P2 IMAD.MOV.U32 R3, RZ, RZ, R102 ;  /* 0x000000ffff032224 */ /* 0x000fe800078e0066 */
[C---:B------:R-:W-:Y:S04]  /*5a30*/  @P2 IMAD.WIDE.U32 R2, R4.reuse, c[0x0][0x258], R2 ;  /* 0x0000960004022a25 */ /* 0x040fe800078e0002 */
[----:B------:R-:W-:Y:S01]  /*5a40*/  @P2 IMAD R4, R4, c[0x0][0x25c], R5 ;  /* 0x0000970004042a24 */ /* 0x000fe200078e0205 */
[C---:B------:R-:W-:Y:S04]  /*5a50*/  @P2 LEA R8, P3, R2.reuse, c[0x0][0x250], 0x1 ;  /* 0x0000940002082a11 */ /* 0x040fe800078608ff */
[----:B------:R-:W-:Y:S02]  /*5a60*/  @P2 IADD3 R4, R3, R4, RZ ;  /* 0x0000000403042210 */ /* 0x000fe40007ffe0ff */
[----:B------:R-:W-:Y:S02]  /*5a70*/  @P1 MOV R3, R102 ;  /* 0x0000006600031202 */ /* 0x000fe40000000f00 */
[----:B------:R-:W-:Y:S01]  /*5a80*/  @P2 LEA.HI.X R9, R2, c[0x0][0x254], R4, 0x1, P3 ;  /* 0x0000950002092a11 */ /* 0x000fe200018f0c04 */
[----:B------:R-:W-:Y:S02]  /*5a90*/  @P1 IMAD R4, R7, c[0x0][0x258], RZ ;  /* 0x0000960007041a24 */ /* 0x000fe400078e02ff */
[----:B------:R-:W-:Y:S02]  /*5aa0*/  @P1 IMAD.MOV.U32 R2, RZ, RZ, R92 ;  /* 0x000000ffff021224 */ /* 0x000fe400078e005c */
[----:B------:R-:W-:Y:S01]  /*5ab0*/  @!PT LDS RZ, [RZ] ;  /* 0x00000000fffff984 */ /* 0x000fe20000000800 */
[----:B------:R-:W-:Y:S01]  /*5ac0*/  @!PT LDS RZ, [RZ] ;  /* 0x00000000fffff984 */ /* 0x000fe20000000800 */
[----:B------:R-:W-:Y:S01]  /*5ad0*/  @!PT LDS RZ, [RZ] ;  /* 0x00000000fffff984 */ /* 0x000fe20000000800 */
[----:B------:R1:W-:Y:S01]  /*5ae0*/  @P2 LDGSTS.E.BYPASS.LTC128B.128 [R67+0x2080], [R8.64], !P5 ;  /* 0x0208000008432fae */ /* 0x0003e2000e901d4e */
[C---:B------:R-:W-:Y:S02]  /*5af0*/  @P1 IMAD R4, R6.reuse, c[0x0][0x25c], R4 ;  /* 0x0000970006041a24 */ /* 0x040fe400078e0204 */
[----:B------:R-:W-:Y:S02]  /*5b00*/  @P1 IMAD.WIDE.U32 R2, R6, c[0x0][0x258], R2 ;  /* 0x0000960006021a25 */ /* 0x000fe400078e0002 */
[----:B------:R1:W-:Y:S02]  /*5b10*/  @P2 LDGSTS.E.BYPASS.LTC128B.128 [R67+0x3880], [R8.64+0x80], !P6 ;  /* 0x0388008008432fae */ /* 0x0003e4000f101d4e */
[----:B------:R-:W-:Y:S01]  /*5b20*/  @P1 IMAD.IADD R4, R3, 0x1, R4 ;  /* 0x0000000103041824 */ /* 0x000fe200078e0204 */
[C---:B------:R-:W-:Y:S01]  /*5b30*/  @P1 LEA R6, P3, R2.reuse, c[0x0][0x250], 0x1 ;  /* 0x0000940002061a11 */ /* 0x040fe200078608ff */
[----:B------:R-:W-:Y:S03]  /*5b40*/  @P0 IMAD.MOV.U32 R3, RZ, RZ, R102 ;  /* 0x000000ffff030224 */ /* 0x000fe600078e0066 */
[----:B------:R-:W-:Y:S01]  /*5b50*/  @P1 LEA.HI.X R7, R2, c[0x0][0x254], R4, 0x1, P3 ;  /* 0x0000950002071a11 */ /* 0x000fe200018f0c04 */
[----:B------:R-:W-:Y:S01]  /*5b60*/  @P0 IMAD R4, R13, c[0x0][0x258], RZ ;  /* 0x000096000d040a24 */ /* 0x000fe200078e02ff */
[----:B------:R-:W-:Y:S03]  /*5b70*/  @P0 MOV R2, R92 ;  /* 0x0000005c00020202 */ /* 0x000fe60000000f00 */
[----:B------:R2:W-:Y:S01]  /*5b80*/  @P1 LDGSTS.E.BYPASS.LTC128B.128 [R67+0x2880], [R6.64], !P5 ;  /* 0x0288000006431fae */ /* 0x0005e2000e901d4e */
[C---:B------:R-:W-:Y:S02]  /*5b90*/  @P0 IMAD R4, R11.reuse, c[0x0][0x25c], R4 ;  /* 0x000097000b040a24 */ /* 0x040fe400078e0204 */
[----:B------:R-:W-:Y:S02]  /*5ba0*/  @P0 IMAD.WIDE.U32 R2, R11, c[0x0][0x258], R2 ;  /* 0x000096000b020a25 */ /* 0x000fe400078e0002 */
[----:B------:R2:W-:Y:S03]  /*5bb0*/  @P1 LDGSTS.E.BYPASS.LTC128B.128 [R67+0x4080], [R6.64+0x80], !P6 ;  /* 0x0408008006431fae */ /* 0x0005e6000f101d4e */
[----:B------:R-:W-:Y:S02]  /*5bc0*/  @P0 IADD3 R3, R3, R4, RZ ;  /* 0x0000000403030210 */ /* 0x000fe40007ffe0ff */
[C---:B------:R-:W-:Y:S04]  /*5bd0*/  @P0 LEA R4, P3, R2.reuse, c[0x0][0x250], 0x1 ;  /* 0x0000940002040a11 */ /* 0x040fe800078608ff */
[----:B------:R-:W-:Y:S02]  /*5be0*/  @P0 LEA.HI.X R5, R2, c[0x0][0x254], R3, 0x1, P3 ;  /* 0x0000950002050a11 */ /* 0x000fe400018f0c03 */
[----:B------:R-:W-:Y:S02]  /*5bf0*/  IADD3 R2, R12, R0, RZ ;  /* 0x000000000c027210 */ /* 0x000fe40007ffe0ff */
[----:B-1----:R-:W-:Y:S01]  /*5c00*/  IADD3 R8, P2, R129, R10, RZ ;  /* 0x0000000a81087210 */ /* 0x002fe20007f5e0ff */
[----:B------:R2:W-:Y:S01]  /*5c10*/  @P0 LDGSTS.E.BYPASS.LTC128B.128 [R67+0x3080], [R4.64], !P5 ;  /* 0x0308000004430fae */ /* 0x0005e2000e901d4e */
[----:B------:R-:W-:Y:S03]  /*5c20*/  IMNMX R9, R2, 0x30, PT ;  /* 0x0000003002097817 */ /* 0x000fe60003800200 */
[----:B------:R-:W-:Y:S01]  /*5c30*/  IMAD.X R10, R14, 0x1, R128, P2 ;  /* 0x000000010e0a7824 */ /* 0x000fe200010e0680 */
[----:B------:R2:W-:Y:S01]  /*5c40*/  @P0 LDGSTS.E.BYPASS.LTC128B.128 [R67+0x4880], [R4.64+0x80], !P6 ;  /* 0x0488008004430fae */ /* 0x0005e2000f101d4e */
[----:B------:R-:W-:Y:S04]  /*5c50*/  ISETP.GE.AND P0, PT, R83, R9, PT ;  /* 0x000000095300720c */ /* 0x000fe80003f06270 */
[----:B------:R-:W0:Y:S01]  /*5c60*/  LDGDEPBAR ;  /* 0x00000000000079af */ /* 0x000e220000000000 */
[----:B------:R-:W-:Y:S04]  /*5c70*/  DEPBAR.LE SB0, 0x0 ;  /* 0x000080000000791a */ /* 0x000fe80000000000 */
[----:B------:R-:W-:Y:S06]  /*5c80*/  BAR.SYNC.DEFER_BLOCKING 0x0 ;  /* 0x0000000000007b1d */ /* 0x000fec0000010000 */
[----:B------:R-:W-:-:S05]  /*5c90*/  @P0 BRA `(.L_x_1148) ;  /* 0x000000e000000947 */ /* 0x000fca0003800000 */
[----:B--2---:R-:W-:Y:S01]  /*5ca0*/  MOV R4, R90 ;  /* 0x0000005a00047202 */ /* 0x004fe20000000f00 */
[----:B------:R-:W-:Y:S01]  /*5cb0*/  IMAD R2, R10, c[0x0][0x208], RZ ;  /* 0x000082000a027a24 */ /* 0x000fe200078e02ff */
[----:B------:R-:W-:Y:S03]  /*5cc0*/  MOV R5, R89 ;  /* 0x0000005900057202 */ /* 0x000fe60000000f00 */
[C---:B------:R-:W-:Y:S02]  /*5cd0*/  IMAD R2, R8.reuse, c[0x0][0x20c], R2 ;  /* 0x0000830008027a24 */ /* 0x040fe400078e0202 */
[----:B------:R-:W-:Y:S05]  /*5ce0*/  IMAD.WIDE.U32 R4, R8, c[0x0][0x208], R4 ;  /* 0x0000820008047a25 */ /* 0x000fea00078e0004 */
[----:B------:R-:W-:Y:S02]  /*5cf0*/  IADD3 R3, R5, R2, RZ ;  /* 0x0000000205037210 */ /* 0x000fe40007ffe0ff */
[C---:B------:R-:W-:Y:S04]  /*5d00*/  LEA R2, P0, R4.reuse, c[0x0][0x1f8], 0x1 ;  /* 0x00007e0004027a11 */ /* 0x040fe800078008ff */
[----:B------:R-:W-:Y:S02]  /*5d10*/  LEA.HI.X R3, R4, c[0x0][0x1fc], R3, 0x1, P0 ;  /* 0x00007f0004037a11 */ /* 0x000fe400000f0c03 */
[----:B------:R-:W-:Y:S11]  /*5d20*/  ISETP.GE.AND P0, PT, R82, c[0x0][0x1d4], PT ;  /* 0x0000750052007a0c */ /* 0x000ff60003f06270 */
[----:B------:R-:W-:Y:S02]  /*5d30*/  @!UPT UIADD3 URZ, URZ, URZ, URZ ;  /* 0x0000003f3f3ff290 */ /* 0x000fe4000fffe03f */
[----:B------:R-:W1:Y:S04]  /*5d40*/  @!P0 LDS.128 R4, [R67+0x3880] ;  /* 0x0038800043048984 */ /* 0x000e680000000c00 */
[----:B-1----:R-:W-:Y:S04]  /*5d50*/  @!P0 STG.E.128 [R2.64+0x80], R4 ;  /* 0x0000800402008986 */ /* 0x002fe8000c101d0e */
[----:B------:R-:W1:Y:S04]  /*5d60*/  @!P4 LDS.128 R4, [R67+0x2080] ;  /* 0x002080004304c984 */ /* 0x000e680000000c00 */
[----:B-1----:R1:W-:Y:S02]  /*5d70*/  @!P4 STG.E.128 [R2.64], R4 ;  /* 0x000000040200c986 */ /* 0x0023e4000c101d0e */
.L_x_1148:
[----:B--2---:R-:W-:Y:S05]  /*5d80*/  BSYNC B0 ;  /* 0x0000000000007941 */ /* 0x004fea0003800000 */
.L_x_1147:
[----:B------:R-:W-:Y:S01]  /*5d90*/  ISETP.GE.AND P0, PT, R136, R9, PT ;  /* 0x000000098800720c */ /* 0x000fe20003f06270 */
[----:B------:R-:W-:Y:S01]  /*5da0*/  @!UPT UIADD3 URZ, URZ, URZ, URZ ;  /* 0x0000003f3f3ff290 */ /* 0x000fe2000fffe03f */
[----:B------:R-:W-:Y:S11]  /*5db0*/  BSSY B0, `(.L_x_1149) ;  /* 0x0000012000007945 */ /* 0x000ff60003800000 */
[----:B------:R-:W-:-:S05]  /*5dc0*/  @P0 BRA `(.L_x_1150) ;  /* 0x0000010000000947 */ /* 0x000fca0003800000 */
[----:B-1----:R-:W-:Y:S01]  /*5dd0*/  IADD3 R2, P0, R8, 0x10, RZ ;  /* 0x0000001008027810 */ /* 0x002fe20007f1e0ff */
[----:B------:R-:W-:Y:S01]  /*5de0*/  IMAD.MOV.U32 R4, RZ, RZ, R90 ;  /* 0x000000ffff047224 */ /* 0x000fe200078e005a */
[----:B------:R-:W-:Y:S03]  /*5df0*/  MOV R5, R89 ;  /* 0x0000005900057202 */ /* 0x000fe60000000f00 */
[----:B------:R-:W-:Y:S02]  /*5e00*/  IMAD.X R3, RZ, RZ, R10, P0 ;  /* 0x000000ffff037224 */ /* 0x000fe400000e060a */
[C---:B------:R-:W-:Y:S04]  /*5e10*/  IMAD.WIDE.U32 R4, R2.reuse, c[0x0][0x208], R4 ;  /* 0x0000820002047a25 */ /* 0x040fe800078e0004 */
[----:B------:R-:W-:Y:S04]  /*5e20*/  IMAD R3, R3, c[0x0][0x208], RZ ;  /* 0x0000820003037a24 */ /* 0x000fe800078e02ff */
[----:B------:R-:W-:Y:S01]  /*5e30*/  IMAD R3, R2, c[0x0][0x20c], R3 ;  /* 0x0000830002037a24 */ /* 0x000fe200078e0203 */
[C---:B------:R-:W-:Y:S04]  /*5e40*/  LEA R2, P0, R4.reuse, c[0x0][0x1f8], 0x1 ;  /* 0x00007e0004027a11 */ /* 0x040fe800078008ff */
[----:B------:R-:W-:Y:S04]  /*5e50*/  IADD3 R3, R5, R3, RZ ;  /* 0x0000000305037210 */ /* 0x000fe80007ffe0ff */
[----:B------:R-:W-:Y:S02]  /*5e60*/  LEA.HI.X R3, R4, c[0x0][0x1fc], R3, 0x1, P0 ;  /* 0x00007f0004037a11 */ /* 0x000fe400000f0c03 */
[----:B------:R-:W-:Y:S11]  /*5e70*/  ISETP.GE.AND P0, PT, R82, c[0x0][0x1d4], PT ;  /* 0x0000750052007a0c */ /* 0x000ff60003f06270 */
[----:B------:R-:W-:Y:S02]  /*5e80*/  @!UPT UIADD3 URZ, URZ, URZ, URZ ;  /* 0x0000003f3f3ff290 */ /* 0x000fe4000fffe03f */
[----:B------:R-:W1:Y:S04]  /*5e90*/  @!P0 LDS.128 R4, [R67+0x4080] ;  /* 0x0040800043048984 */ /* 0x000e680000000c00 */
[----:B-1----:R-:W-:Y:S04]  /*5ea0*/  @!P0 STG.E.128 [R2.64+0x80], R4 ;  /* 0x0000800402008986 */ /* 0x002fe8000c101d0e */
[----:B------:R-:W1:Y:S04]  /*5eb0*/  @!P4 LDS.128 R4, [R67+0x2880] ;  /* 0x002880004304c984 */ /* 0x000e680000000c00 */
[----:B-1----:R1:W-:Y:S02]  /*5ec0*/  @!P4 STG.E.128 [R2.64], R4 ;  /* 0x000000040200c986 */ /* 0x0023e4000c101d0e */
.L_x_1150:
[----:B------:R-:W-:Y:S05]  /*5ed0*/  BSYNC B0 ;  /* 0x0000000000007941 */ /* 0x000fea0003800000 */
.L_x_1149:
        /* <DEDUP_REMOVED lines=20> */
.L_x_1152:
[----:B------:R-:W-:Y:S05]  /*6020*/  BSYNC B0 ;  /* 0x0000000000007941 */ /* 0x000fea0003800000 */
.L_x_1151:
        /* <DEDUP_REMOVED lines=26> */
[----:B------:R1:W-:Y:S04]  /*61d0*/  @P0 LDGSTS.E.BYPASS.LTC128B.128 [R67+0x6080], [R8.64], !P5 ;  /* 0x0608000008430fae */ /* 0x0003e8000e901d4e */
[----:B------:R1:W-:Y:S04]  /*61e0*/  @P0 LDGSTS.E.BYPASS.LTC128B.128 [R67+0x7880], [R6.64], !P6 ;  /* 0x0788000006430fae */ /* 0x0003e8000f101d4e */
[----:B------:R-:W0:Y:S01]  /*61f0*/  LDGDEPBAR ;  /* 0x00000000000079af */ /* 0x000e220000000000 */
[----:B------:R-:W-:-:S05]  /*6200*/  @P0 BRA `(.L_x_1153) ;  /* 0xffffbb5000000947 */ /* 0x000fca000383ffff */
[----:B------:R-:W-:Y:S06]  /*6210*/  BAR.SYNC.DEFER_BLOCKING 0x0 ;  /* 0x0000000000007b1d */ /* 0x000fec0000010000 */
.L_x_1118:
[----:B------:R-:W2:Y:S01]  /*6220*/  LDL R204, [R1+0x4] ;  /* 0x0000040001cc7983 */ /* 0x000ea20000100800 */
[----:B------:R-:W-:-:S05]  /*6230*/  IMAD.MOV.U32 R169, RZ, RZ, c[0x0][0x2c4] ;  /* 0x0000b100ffa97624 */ /* 0x000fca00078e00ff */
[----:B------:R-:W-:Y:S01]  /*6240*/  ISETP.NE.AND P2, PT, R169, 0x1, PT ;  /* 0x00000001a900780c */ /* 0x000fe20003f45270 */
[----:B------:R-:W-:-:S05]  /*6250*/  IMAD.MOV.U32 R165, RZ, RZ, c[0x0][0x32c] ;  /* 0x0000cb00ffa57624 */ /* 0x000fca00078e00ff */
[----:B------:R-:W-:Y:S01]  /*6260*/  ISETP.GE.AND P1, PT, R165, 0x1, PT ;  /* 0x00000001a500780c */ /* 0x000fe20003f26270 */
[----:B-1----:R-:W-:Y:S01]  /*6270*/  IMAD.IADD R7, R151, 0x1, R154 ;  /* 0x0000000197077824 */ /* 0x002fe200078e029a */
[----:B--2---:R-:W-:-:S05]  /*6280*/  IADD3 R0, R204, 0x7f, RZ ;  /* 0x0000007fcc007810 */ /* 0x004fca0007ffe0ff */
        /* <DEDUP_REMOVED lines=15> */
.L_x_1155:
[----:B------:R-:W-:-:S13]  /*6380*/  ISETP.NE.AND P0, PT, R3, 0x1, PT ;  /* 0x000000010300780c */ /* 0x000fda0003f05270 */
[----:B------:R-:W-:-:S05]  /*6390*/  @P0 IMAD.HI.U32 R0, R2, c[0x0][0x330], RZ ;  /* 0x0000cc0002000a27 */ /* 0x000fca00078e00ff */
[----:B------:R-:W-:-:S05]  /*63a0*/  @P0 SHF.R.U32.HI R2, RZ, c[0x0][0x334], R0 ;  /* 0x0000cd00ff020a19 */ /* 0x000fca0000011600 */
.L_x_1156:
[----:B------:R-:W-:-:S05]  /*63b0*/  IMAD R2, R2, R3, c[0x0][0x32c] ;  /* 0x0000cb0002027624 */ /* 0x000fca00078e0203 */
[----:B------:R-:W-:Y:S02]  /*63c0*/  IMNMX R4, R4, R2, PT ;  /* 0x0000000204047217 */ /* 0x000fe40003800200 */
.L_x_1154:
[----:B------:R-:W2:Y:S01]  /*63d0*/  LDL R197, [R1+0x5c] ;  /* 0x00005c0001c57983 */ /* 0x000ea20000100800 */
[----:B------:R-:W-:-:S04]  /*63e0*/  @P2 IMAD.HI.U32 R2, R204, c[0x0][0x2c8], RZ ;  /* 0x0000b200cc022a27 */ /* 0x000fc800078e00ff */
[----:B------:R-:W-:Y:S01]  /*63f0*/  IMAD.MOV.U32 R0, RZ, RZ, R204 ;  /* 0x000000ffff007224 */ /* 0x000fe200078e00cc */
[----:B------:R-:W-:Y:S02]  /*6400*/  @P2 SHF.R.U32.HI R0, RZ, c[0x0][0x2cc], R2 ;  /* 0x0000b300ff002a19 */ /* 0x000fe40000011602 */
[----:B------:R-:W-:-:S03]  /*6410*/  IADD3 R2, R4, 0x2f, RZ ;  /* 0x0000002f04027810 */ /* 0x000fc60007ffe0ff */
[----:B--2---:R-:W-:-:S05]  /*6420*/  IMAD.IADD R3, R197, 0x1, R0 ;  /* 0x00000001c5037824 */ /* 0x004fca00078e0200 */
[----:B------:R-:W-:-:S04]  /*6430*/  IADD3 R0, R3, -c[0x0][0x324], RZ ;  /* 0x8000c90003007a10 */ /* 0x000fc80007ffe0ff */
[----:B------:R1:W2:Y:S02]  /*6440*/  R2UR UR6, R0 ;  /* 0x00000000000673c2 */ /* 0x0002a400000e0000 */
[----:B-1----:R-:W-:-:S05]  /*6450*/  IMAD.HI R0, R2, 0x2aaaaaab, RZ ;  /* 0x2aaaaaab02007827 */ /* 0x002fca00078e02ff */
[----:B------:R-:W-:-:S04]  /*6460*/  SHF.R.U32.HI R2, RZ, 0x1f, R0 ;  /* 0x0000001fff027819 */ /* 0x000fc80000011600 */
[----:B------:R-:W-:-:S04]  /*6470*/  LEA.HI.SX32 R0, R0, R2, 0x1d ;  /* 0x0000000200007211 */ /* 0x000fc800078feaff */
[----:B------:R-:W-:Y:S01]  /*6480*/  IMNMX R192, R0, R167, PT ;  /* 0x000000a700c07217 */ /* 0x000fe20003800200 */
[----:B--2---:R-:W-:Y:S05]  /*6490*/  @!P1 BRA `(.L_x_1157) ;  /* 0x0000015000009947 */ /* 0x004fea0003800000 */
[----:B------:R-:W1:Y:S02]  /*64a0*/  R2UR UR7, R3 ;  /* 0x00000000030773c2 */ /* 0x000e6400000e0000 */
[----:B-1----:R-:W-:-:S06]  /*64b0*/  UISETP.GT.AND UP0, UPT, UR7, -0x1, UPT ;  /* 0xffffffff0700788c */ /* 0x002fcc000bf04270 */
        /* <DEDUP_REMOVED lines=10> */
.L_x_1158:
[----:B------:R-:W-:Y:S02]  /*6560*/  ULDC UR4, c[0x0][0x32c] ;  /* 0x0000cb0000047ab9 */ /* 0x000fe40000000800 */
[----:B------:R-:W-:-:S03]  /*6570*/  UISETP.NE.AND UP0, UPT, UR4, 0x1, UPT ;  /* 0x000000010400788c */ /* 0x000fc6000bf05270 */
[----:B------:R-:W-:Y:S02]  /*6580*/  ULDC.64 UR4, c[0x0][0x330] ;  /* 0x0000cc0000047ab9 */ /* 0x000fe40000000a00 */
[----:B------:R-:W-:-:S06]  /*6590*/  UIMAD.WIDE.U32 UR8, UR7, UR4, URZ ;  /* 0x00000004070872a5 */ /* 0x000fcc000f8e003f */
[----:B------:R-:W-:Y:S02]  /*65a0*/  @UP0 USHF.R.U32.HI UR7, URZ, UR5, UR9 ;  /* 0x000000053f070299 */ /* 0x000fe40008011609 */
.L_x_1159:
[----:B------:R-:W-:Y:S02]  /*65b0*/  ULDC UR4, c[0x0][0x32c] ;  /* 0x0000cb0000047ab9 */ /* 0x000fe40000000800 */
[----:B------:R-:W-:-:S04]  /*65c0*/  UIMAD UR4, UR7, UR4, URZ ;  /* 0x00000004070472a4 */ /* 0x000fc8000f8e023f */
[----:B------:R-:W-:-:S04]  /*65d0*/  UISETP.LT.AND UP0, UPT, UR6, UR4, UPT ;  /* 0x000000040600728c */ /* 0x000fc8000bf01270 */
[----:B------:R-:W-:-:S04]  /*65e0*/  USEL UR6, UR6, UR4, !UP0 ;  /* 0x0000000406067287 */ /* 0x000fc8000c000000 */
.L_x_1157:
        /* <DEDUP_REMOVED lines=20> */
[----:B------:R-:W-:Y:S01]  /*6730*/  CS2R R112, SRZ ;  /* 0x0000000000707805 */ /* 0x000fe2000001ff00 */
[----:B------:R-:W-:Y:S01]  /*6740*/  CS2R R20, SRZ ;  /* 0x0000000000147805 */ /* 0x000fe2000001ff00 */
[----:B------:R-:W-:Y:S01]  /*6750*/  ISETP.GT.AND P0, PT, R192, UR7, PT ;  /* 0x00000007c0007c0c */ /* 0x000fe2000bf04270 */
        /* <DEDUP_REMOVED lines=67> */
[----:B------:R-:W2:Y:S01]  /*6b90*/  LDL R52, [R1+0x58] ;  /* 0x0000580001347983 */ /* 0x000ea20000100800 */
[----:B------:R-:W-:-:S03]  /*6ba0*/  ISETP.NE.U32.AND P0, PT, RZ, c[0x0][0x340], PT ;  /* 0x0000d000ff007a0c */ /* 0x000fc60003f05070 */
[----:B------:R-:W3:Y:S01]  /*6bb0*/  LDL.LU R181, [R1+0x24] ;  /* 0x0000240001b57983 */ /* 0x000ee20000300800 */
[----:B------:R-:W-:-:S03]  /*6bc0*/  ISETP.NE.AND.EX P1, PT, RZ, c[0x0][0x344], PT, P0 ;  /* 0x0000d100ff007a0c */ /* 0x000fc60003f25300 */
[----:B------:R-:W4:Y:S10]  /*6bd0*/  LDL R163, [R1+0x20] ;  /* 0x0000200001a37983 */ /* 0x000f340000100800 */
[----:B------:R-:W-:Y:S01]  /*6be0*/  @P1 IMAD.MOV.U32 R2, RZ, RZ, 0x4 ;  /* 0x00000004ff021424 */ /* 0x000fe200078e00ff */
[----:B------:R-:W-:Y:S01]  /*6bf0*/  SHF.R.S32.HI R143, RZ, 0x1f, R177 ;  /* 0x0000001fff8f7819 */ /* 0x000fe200000114b1 */
[----:B------:R-:W1:Y:S03]  /*6c00*/  S2R R56, SR_CTAID.Y ;  /* 0x0000000000387919 */ /* 0x000e660000002600 */
[----:B------:R-:W-:-:S02]  /*6c10*/  LEA.HI R4, R143, R177, RZ, 0x3 ;  /* 0x000000b18f047211 */ /* 0x000fc400078f18ff */
[----:B------:R-:W-:-:S05]  /*6c20*/  SHF.R.S32.HI R0, RZ, 0x1f, R159 ;  /* 0x0000001fff007819 */ /* 0x000fca000001149f */
[----:B------:R-:W-:-:S04]  /*6c30*/  IMAD R0, R0, c[0x0][0x178], RZ ;  /* 0x00005e0000007a24 */ /* 0x000fc800078e02ff */
[----:B------:R-:W-:Y:S01]  /*6c40*/  IMAD R0, R159, c[0x0][0x17c], R0 ;  /* 0x00005f009f007a24 */ /* 0x000fe200078e0200 */
[----:B------:R-:W-:Y:S02]  /*6c50*/  SHF.R.S32.HI R65, RZ, 0x3, R4 ;  /* 0x00000003ff417819 */ /* 0x000fe40000011404 */
[----:B------:R-:W-:Y:S01]  /*6c60*/  ISETP.NE.U32.AND P0, PT, RZ, c[0x0][0x348], PT ;  /* 0x0000d200ff007a0c */ /* 0x000fe20003f05070 */
[----:B------:R-:W-:-:S03]  /*6c70*/  IMAD R5, R179, c[0x0][0x1b8], RZ ;  /* 0x00006e00b3057a24 */ /* 0x000fc600078e02ff */
[----:B------:R-:W-:Y:S01]  /*6c80*/  ISETP.NE.AND.EX P0, PT, RZ, c[0x0][0x34c], PT, P0 ;  /* 0x0000d300ff007a0c */ /* 0x000fe20003f05300 */
[----:B-1----:R-:W-:Y:S02]  /*6c90*/  IMAD R5, R56, c[0x0][0x1bc], R5 ;  /* 0x00006f0038057a24 */ /* 0x002fe400078e0205 */
[----:B--2---:R-:W-:-:S05]  /*6ca0*/  @P1 IMAD.WIDE R2, R52, R2, c[0x0][0x340] ;  /* 0x0000d00034021625 */ /* 0x004fca00078e0202 */
[----:B------:R1:W2:Y:S01]  /*6cb0*/  @P1 LDG.E R16, [R2.64] ;  /* 0x0000000e02101981 */ /* 0x0002a2000c1e1900 */
[----:B------:R-:W-:Y:S01]  /*6cc0*/  SHF.R.S32.HI R15, RZ, 0x1f, R52 ;  /* 0x0000001fff0f7819 */ /* 0x000fe20000011434 */
[----:B------:R-:W-:Y:S01]  /*6cd0*/  BSSY B0, `(.L_x_1161) ;  /* 0x000007b000007945 */ /* 0x000fe20003800000 */
[----:B------:R-:W-:Y:S01]  /*6ce0*/  SHF.R.S32.HI R9, RZ, 0x1f, R7 ;  /* 0x0000001fff097819 */ /* 0x000fe20000011407 */
[----:B----4-:R-:W-:Y:S01]  /*6cf0*/  IMAD R18, R163, c[0x0][0x2c4], RZ ;  /* 0x0000b100a3127a24 */ /* 0x010fe200078e02ff */
[----:B------:R-:W-:Y:S02]  /*6d00*/  SEL R6, R15, RZ, !P0 ;  /* 0x000000ff0f067207 */ /* 0x000fe40004000000 */
[----:B------:R-:W-:Y:S02]  /*6d10*/  LEA.HI R140, R143, R177, RZ, 0x4 ;  /* 0x000000b18f8c7211 */ /* 0x000fe400078f20ff */
[----:B---3--:R-:W-:Y:S02]  /*6d20*/  LOP3.LUT R181, R181, 0xffffff7f, RZ, 0xc0, !PT ;  /* 0xffffff7fb5b57812 */ /* 0x008fe400078ec0ff */
[----:B------:R-:W-:-:S02]  /*6d30*/  LOP3.LUT R12, R140, 0xfffffff0, RZ, 0xc0, !PT ;  /* 0xfffffff08c0c7812 */ /* 0x000fc400078ec0ff */
[----:B------:R-:W-:Y:S02]  /*6d40*/  MOV R20, 0x20 ;  /* 0x0000002000147802 */ /* 0x000fe40000000f00 */
[----:B-1----:R-:W-:-:S05]  /*6d50*/  LOP3.LUT R2, R4, 0xfffffff8, RZ, 0xc0, !PT ;  /* 0xfffffff804027812 */ /* 0x002fca00078ec0ff */
[----:B------:R-:W-:Y:S02]  /*6d60*/  IMAD.IADD R64, R177, 0x1, -R2 ;  /* 0x00000001b1407824 */ /* 0x000fe400078e0a02 */
[----:B------:R-:W-:-:S04]  /*6d70*/  IMAD.WIDE.U32 R2, R159, c[0x0][0x178], RZ ;  /* 0x00005e009f027a25 */ /* 0x000fc800078e00ff */
[C---:B------:R-:W-:Y:S01]  /*6d80*/  IMAD.SHL.U32 R38, R64.reuse, 0x8, RZ ;  /* 0x0000000840267824 */ /* 0x040fe200078e00ff */
[----:B------:R-:W-:Y:S01]  /*6d90*/  IADD3 R3, R3, R0, RZ ;  /* 0x0000000003037210 */ /* 0x000fe20007ffe0ff */
[----:B------:R-:W-:-:S03]  /*6da0*/  IMAD.SHL.U32 R17, R64, 0x8, RZ ;  /* 0x0000000840117824 */ /* 0x000fc600078e00ff */
[----:B------:R-:W-:Y:S01]  /*6db0*/  IADD3 R0, R38, 0x40, RZ ;  /* 0x0000004026007810 */ /* 0x000fe20007ffe0ff */
[----:B------:R-:W-:Y:S01]  /*6dc0*/  IMAD.WIDE.U32 R2, R56, c[0x0][0x1b8], R2 ;  /* 0x00006e0038027a25 */ /* 0x000fe200078e0002 */
[----:B------:R-:W-:Y:S02]  /*6dd0*/  SHF.R.S32.HI R39, RZ, 0x1f, R38 ;  /* 0x0000001fff277819 */ /* 0x000fe40000011426 */
[----:B------:R-:W-:Y:S01]  /*6de0*/  ISETP.GE.AND P3, PT, R0, c[0x0][0x1d4], PT ;  /* 0x0000750000007a0c */ /* 0x000fe20003f66270 */
[----:B------:R-:W-:Y:S01]  /*6df0*/  IMAD R0, R64, 0x10, R65 ;  /* 0x0000001040007824 */ /* 0x000fe200078e0241 */
[----:B------:R-:W-:Y:S01]  /*6e00*/  IADD3 R3, R3, R5, RZ ;  /* 0x0000000503037210 */ /* 0x000fe20007ffe0ff */
[----:B------:R-:W-:Y:S02]  /*6e10*/  IMAD R5, R6, c[0x0][0x1c0], RZ ;  /* 0x0000700006057a24 */ /* 0x000fe400078e02ff */
[----:B------:R-:W-:Y:S01]  /*6e20*/  IMAD.IADD R10, R204, 0x1, R0 ;  /* 0x00000001cc0a7824 */ /* 0x000fe200078e0200 */
[----:B------:R-:W-:-:S02]  /*6e30*/  SEL R0, R52, RZ, !P0 ;  /* 0x000000ff34007207 */ /* 0x000fc40004000000 */
[----:B------:R-:W-:Y:S01]  /*6e40*/  IADD3 R4, P0, R65, R7, RZ ;  /* 0x0000000741047210 */ /* 0x000fe20007f1e0ff */
[----:B------:R-:W-:-:S03]  /*6e50*/  @P2 IMAD.HI.U32 R7, R10, c[0x0][0x2c8], RZ ;  /* 0x0000b2000a072a27 */ /* 0x000fc600078e00ff */
[----:B------:R-:W-:Y:S01]  /*6e60*/  LEA.HI.X.SX32 R9, R65, R9, 0x1, P0 ;  /* 0x0000000941097211 */ /* 0x000fe200000f0eff */
[C---:B------:R-:W-:Y:S01]  /*6e70*/  IMAD R6, R0.reuse, c[0x0][0x1c4], R5 ;  /* 0x0000710000067a24 */ /* 0x040fe200078e0205 */
[----:B------:R-:W-:Y:S01]  /*6e80*/  @P3 LOP3.LUT R181, R181, 0x80, RZ, 0xfc, !PT ;  /* 0x00000080b5b53812 */ /* 0x000fe200078efcff */
[----:B------:R-:W-:-:S03]  /*6e90*/  IMAD.WIDE.U32 R2, R0, c[0x0][0x1c0], R2 ;  /* 0x0000700000027a25 */ /* 0x000fc600078e0002 */
[----:B------:R-:W-:Y:S01]  /*6ea0*/  LOP3.LUT R181, R181, 0xffffffbf, RZ, 0xc0, !PT ;  /* 0xffffffbfb5b57812 */ /* 0x000fe200078ec0ff */
[----:B------:R-:W-:Y:S01]  /*6eb0*/  IMAD.MOV.U32 R8, RZ, RZ, R10 ;  /* 0x000000ffff087224 */ /* 0x000fe200078e000a */
[----:B------:R-:W-:Y:S01]  /*6ec0*/  @P2 SHF.R.U32.HI R8, RZ, c[0x0][0x2cc], R7 ;  /* 0x0000b300ff082a19 */ /* 0x000fe20000011607 */
[C---:B------:R-:W-:Y:S01]  /*6ed0*/  IMAD R0, R9.reuse, c[0x0][0x208], RZ ;  /* 0x0000820009007a24 */ /* 0x040fe200078e02ff */
[----:B------:R-:W-:Y:S01]  /*6ee0*/  ISETP.NE.U32.AND P2, PT, RZ, c[0x0][0x350], PT ;  /* 0x0000d400ff007a0c */ /* 0x000fe20003f45070 */
[----:B------:R-:W-:Y:S01]  /*6ef0*/  IMAD R5, R9, c[0x0][0x1e0], RZ ;  /* 0x0000780009057a24 */ /* 0x000fe200078e02ff */
[----:B------:R-:W-:Y:S01]  /*6f00*/  IADD3 R9, -R8, RZ, RZ ;  /* 0x000000ff08097210 */ /* 0x000fe20007ffe1ff */
[C---:B------:R-:W-:Y:S01]  /*6f10*/  IMAD R13, R4.reuse, c[0x0][0x20c], R0 ;  /* 0x00008300040d7a24 */ /* 0x040fe200078e0200 */
[----:B------:R-:W-:Y:S01]  /*6f20*/  SHF.R.S32.HI R0, RZ, 0x1f, R8 ;  /* 0x0000001fff007819 */ /* 0x000fe20000011408 */
[----:B------:R-:W-:Y:S02]  /*6f30*/  IMAD.IADD R3, R3, 0x1, R6 ;  /* 0x0000000103037824 */ /* 0x000fe400078e0206 */
[----:B------:R-:W-:-:S02]  /*6f40*/  IMAD R11, R4, c[0x0][0x1e4], R5 ;  /* 0x00007900040b7a24 */ /* 0x000fc400078e0205 */
[----:B------:R-:W-:-:S04]  /*6f50*/  IMAD.WIDE.U32 R6, R4, c[0x0][0x1e0], R38 ;  /* 0x0000780004067a25 */ /* 0x000fc800078e0026 */
[----:B------:R-:W-:Y:S02]  /*6f60*/  IMAD R0, R0, c[0x0][0x1b0], RZ ;  /* 0x00006c0000007a24 */ /* 0x000fe400078e02ff */
[----:B------:R-:W-:Y:S02]  /*6f70*/  IMAD.IADD R7, R7, 0x1, R11 ;  /* 0x0000000107077824 */ /* 0x000fe400078e020b */
[----:B------:R-:W-:Y:S01]  /*6f80*/  IMAD R11, R8, c[0x0][0x1b4], R0 ;  /* 0x00006d00080b7a24 */ /* 0x000fe200078e0200 */
[----:B------:R-:W-:Y:S01]  /*6f90*/  IADD3 R0, -R12, R177, RZ ;  /* 0x000000b10c007210 */ /* 0x000fe20007ffe1ff */
[----:B------:R-:W-:-:S04]  /*6fa0*/  IMAD.WIDE.U32 R2, R8, c[0x0][0x1b0], R2 ;  /* 0x00006c0008027a25 */ /* 0x000fc800078e0002 */
[----:B------:R-:W-:Y:S01]  /*6fb0*/  IMAD R8, R9, c[0x0][0x2c4], R10 ;  /* 0x0000b10009087a24 */ /* 0x000fe200078e020a */
[----:B------:R-:W-:Y:S01]  /*6fc0*/  SHF.R.S32.HI R10, RZ, 0x1f, R0 ;  /* 0x0000001fff0a7819 */ /* 0x000fe20000011400 */
[----:B------:R-:W-:-:S03]  /*6fd0*/  IMAD.WIDE.U32 R4, R4, c[0x0][0x208], R38 ;  /* 0x0000820004047a25 */ /* 0x000fc600078e0026 */
[----:B------:R-:W-:Y:S01]  /*6fe0*/  SHF.R.S32.HI R9, RZ, 0x1f, R8 ;  /* 0x0000001fff097819 */ /* 0x000fe20000011408 */
[----:B------:R-:W-:Y:S01]  /*6ff0*/  IMAD.IADD R3, R3, 0x1, R11 ;  /* 0x0000000103037824 */ /* 0x000fe200078e020b */
[----:B------:R-:W-:Y:S01]  /*7000*/  LEA.HI R139, R10, R0, RZ, 0x3 ;  /* 0x000000000a8b7211 */ /* 0x000fe200078f18ff */
[----:B------:R-:W-:Y:S02]  /*7010*/  IMAD R12, R179, c[0x0][0x1e8], RZ ;  /* 0x00007a00b30c7a24 */ /* 0x000fe400078e02ff */
[----:B------:R-:W-:Y:S01]  /*7020*/  IMAD R9, R9, c[0x0][0x1a8], RZ ;  /* 0x00006a0009097a24 */ /* 0x000fe200078e02ff */
[----:B------:R-:W-:Y:S01]  /*7030*/  LOP3.LUT R11, R139, 0xfffffff8, RZ, 0xc0, !PT ;  /* 0xfffffff88b0b7812 */ /* 0x000fe200078ec0ff */
[----:B------:R-:W-:Y:S02]  /*7040*/  IMAD.IADD R5, R5, 0x1, R13 ;  /* 0x0000000105057824 */ /* 0x000fe400078e020d */
[----:B------:R-:W-:Y:S02]  /*7050*/  IMAD R13, R179, c[0x0][0x210], RZ ;  /* 0x00008400b30d7a24 */ /* 0x000fe400078e02ff */
[----:B------:R-:W-:-:S02]  /*7060*/  IMAD R10, R8, c[0x0][0x1ac], R9 ;  /* 0x00006b00080a7a24 */ /* 0x000fc400078e0209 */
[----:B------:R-:W-:-:S04]  /*7070*/  IMAD.WIDE.U32 R2, R8, c[0x0][0x1a8], R2 ;  /* 0x00006a0008027a25 */ /* 0x000fc800078e0002 */
[----:B------:R-:W-:Y:S01]  /*7080*/  IMAD R12, R56, c[0x0][0x1ec], R12 ;  /* 0x00007b00380c7a24 */ /* 0x000fe200078e020c */
[----:B------:R-:W-:Y:S01]  /*7090*/  LEA R14, P0, R2, c[0x0][0x160], 0x1 ;  /* 0x00005800020e7a11 */ /* 0x000fe200078008ff */
[----:B------:R-:W-:-:S04]  /*70a0*/  IMAD.WIDE.U32 R6, R56, c[0x0][0x1e8], R6 ;  /* 0x00007a0038067a25 */ /* 0x000fc800078e0006 */
[----:B------:R-:W-:Y:S01]  /*70b0*/  IMAD.IADD R138, R0, 0x1, -R11 ;  /* 0x00000001008a7824 */ /* 0x000fe200078e0a0b */
[----:B------:R-:W-:Y:S01]  /*70c0*/  IADD3 R9, R12, R7, RZ ;  /* 0x000000070c097210 */ /* 0x000fe20007ffe0ff */
[C---:B------:R-:W-:Y:S01]  /*70d0*/  IMAD R13, R56.reuse, c[0x0][0x214], R13 ;  /* 0x00008500380d7a24 */ /* 0x040fe200078e020d */
[----:B------:R-:W-:Y:S01]  /*70e0*/  MOV R8, R6 ;  /* 0x0000000600087202 */ /* 0x000fe20000000f00 */
[----:B------:R-:W-:-:S04]  /*70f0*/  IMAD.WIDE.U32 R4, R56, c[0x0][0x210], R4 ;  /* 0x0000840038047a25 */ /* 0x000fc800078e0004 */
[----:B------:R-:W-:Y:S02]  /*7100*/  IMAD.IADD R0, R3, 0x1, R10 ;  /* 0x0000000103007824 */ /* 0x000fe400078e020a */
[----:B------:R-:W-:Y:S02]  /*7110*/  IMAD.IADD R7, R13, 0x1, R5 ;  /* 0x000000010d077824 */ /* 0x000fe400078e0205 */
[----:B------:R-:W-:Y:S01]  /*7120*/  IMAD.MOV.U32 R6, RZ, RZ, R4 ;  /* 0x000000ffff067224 */ /* 0x000fe200078e0004 */
[----:B------:R-:W-:Y:S01]  /*7130*/  LEA.HI.X R13, R2, c[0x0][0x164], R0, 0x1, P0 ;  /* 0x00005900020d7a11 */ /* 0x000fe200000f0c00 */
[----:B------:R-:W-:Y:S01]  /*7140*/  IMAD.MOV.U32 R4, RZ, RZ, 0x10 ;  /* 0x00000010ff047424 */ /* 0x000fe200078e00ff */
[----:B------:R-:W-:Y:S02]  /*7150*/  ISETP.NE.AND.EX P0, PT, RZ, c[0x0][0x354], PT, P2 ;  /* 0x0000d500ff007a0c */ /* 0x000fe40003f05320 */
[----:B------:R-:W-:Y:S01]  /*7160*/  LEA.HI R0, R143, R177, RZ, 0x6 ;  /* 0x000000b18f007211 */ /* 0x000fe200078f30ff */
[----:B------:R1:W3:Y:S04]  /*7170*/  SHFL.IDX PT, R5, R13, RZ, 0x181f ;  /* 0x00181fff0d057589 */ /* 0x0002e800000e0000 */
[----:B------:R-:W-:-:S05]  /*7180*/  IMAD.SHL.U32 R0, R0, 0x8, RZ ;  /* 0x0000000800007824 */ /* 0x000fca00078e00ff */
[----:B------:R-:W-:Y:S02]  /*7190*/  LOP3.LUT R29, R0, 0xfffffe00, RZ, 0xc0, !PT ;  /* 0xfffffe00001d7812 */ /* 0x000fe400078ec0ff */
[--C-:B--2---:R-:W-:Y:S01]  /*71a0*/  @P1 SHF.R.S32.HI R3, RZ, 0x1f, R16.reuse ;  /* 0x0000001fff031819 */ /* 0x104fe20000011410 */
[----:B------:R-:W-:Y:S01]  /*71b0*/  @P1 IMAD.MOV.U32 R2, RZ, RZ, R16 ;  /* 0x000000ffff021224 */ /* 0x000fe200078e0010 */
[----:B------:R-:W-:Y:S01]  /*71c0*/  @!P1 MOV R2, R52 ;  /* 0x0000003400029202 */ /* 0x000fe20000000f00 */
[----:B------:R-:W-:Y:S01]  /*71d0*/  @!P1 IMAD.MOV.U32 R3, RZ, RZ, R15 ;  /* 0x000000ffff039224 */ /* 0x000fe200078e000f */
[----:B------:R-:W-:Y:S02]  /*71e0*/  R2P PR, R138, 0x6 ;  /* 0x000000068a007804 */ /* 0x000fe40000000000 */
[----:B------:R-:W-:Y:S02]  /*71f0*/  SEL R10, R2, RZ, !P0 ;  /* 0x000000ff020a7207 */ /* 0x000fe40004000000 */
[----:B------:R-:W-:Y:S01]  /*7200*/  SEL R2, R3, RZ, !P0 ;  /* 0x000000ff03027207 */ /* 0x000fe20004000000 */
[----:B------:R-:W-:Y:S01]  /*7210*/  IMAD.SHL.U32 R3, R65, 0x40, RZ ;  /* 0x0000004041037824 */ /* 0x000fe200078e00ff */
[----:B------:R-:W-:Y:S01]  /*7220*/  ISETP.GE.AND P0, PT, R38, c[0x0][0x1d4], PT ;  /* 0x0000750026007a0c */ /* 0x000fe20003f06270 */
[----:B------:R-:W-:Y:S01]  /*7230*/  IMAD.WIDE.U32 R150, R10, c[0x0][0x218], R6 ;  /* 0x000086000a967a25 */ /* 0x000fe200078e0006 */
[----:B------:R-:W-:-:S02]  /*7240*/  IADD3 R15, R204, R65, RZ ;  /* 0x00000041cc0f7210 */ /* 0x000fc40007ffe0ff */
[----:B------:R-:W-:Y:S01]  /*7250*/  LOP3.LUT R19, R3, 0x1c0, RZ, 0xc0, !PT ;  /* 0x000001c003137812 */ /* 0x000fe200078ec0ff */
[C---:B------:R-:W-:Y:S01]  /*7260*/  IMAD R0, R2.reuse, c[0x0][0x218], RZ ;  /* 0x0000860002007a24 */ /* 0x040fe200078e02ff */
[----:B------:R-:W-:Y:S01]  /*7270*/  ISETP.GE.AND P5, PT, R15, R18, PT ;  /* 0x000000120f00720c */ /* 0x000fe20003fa6270 */
[----:B------:R-:W-:Y:S01]  /*7280*/  IMAD R11, R2, c[0x0][0x1f0], RZ ;  /* 0x00007c00020b7a24 */ /* 0x000fe200078e02ff */
[----:B------:R-:W-:Y:S01]  /*7290*/  SEL R3, R4, 0xfffffff0, !P1 ;  /* 0xfffffff004037807 */ /* 0x000fe20004800000 */
[C---:B------:R-:W-:Y:S01]  /*72a0*/  IMAD R0, R10.reuse, c[0x0][0x21c], R0 ;  /* 0x000087000a007a24 */ /* 0x040fe200078e0200 */
[----:B------:R-:W-:Y:S01]  /*72b0*/  LOP3.LUT R12, R19, 0x38, R38, 0xf8, !PT ;  /* 0x00000038130c7812 */ /* 0x000fe200078ef826 */
[C---:B------:R-:W-:Y:S01]  /*72c0*/  IMAD R11, R10.reuse, c[0x0][0x1f4], R11 ;  /* 0x00007d000a0b7a24 */ /* 0x040fe200078e020b */
[----:B------:R-:W-:Y:S01]  /*72d0*/  SHF.R.U32.HI R30, RZ, 0x3, R19 ;  /* 0x00000003ff1e7819 */ /* 0x000fe20000011613 */
[----:B------:R-:W-:Y:S01]  /*72e0*/  IMAD.WIDE.U32 R22, R10, c[0x0][0x1f0], R8 ;  /* 0x00007c000a167a25 */ /* 0x000fe200078e0008 */
[----:B------:R-:W-:Y:S01]  /*72f0*/  @P0 LOP3.LUT R181, R181, 0x40, RZ, 0xfc, !PT ;  /* 0x00000040b5b50812 */ /* 0x000fe200078efcff */
[----:B------:R1:W2:Y:S01]  /*7300*/  SHFL.IDX PT, R4, R14, RZ, 0x181f ;  /* 0x00181fff0e047589 */ /* 0x0002a200000e0000 */
[----:B------:R-:W-:Y:S01]  /*7310*/  IADD3 R153, R151, R0, RZ ;  /* 0x0000000097997210 */ /* 0x000fe20007ffe0ff */
[----:B------:R-:W-:Y:S01]  /*7320*/  IMAD.IADD R25, R23, 0x1, R11 ;  /* 0x0000000117197824 */ /* 0x000fe200078e020b */
[C---:B------:R-:W-:Y:S01]  /*7330*/  IADD3 R16, R17.reuse, 0x40, RZ ;  /* 0x0000004011107810 */ /* 0x040fe20007ffe0ff */
[----:B------:R1:W-:Y:S01]  /*7340*/  STL [R1+0x24], R181 ;  /* 0x000024b501007387 */ /* 0x0003e20000100800 */
[----:B------:R-:W-:-:S02]  /*7350*/  ISETP.GE.AND P3, PT, R17, c[0x0][0x198], PT ;  /* 0x0000660011007a0c */ /* 0x000fc40003f66270 */
[----:B------:R-:W-:Y:S01]  /*7360*/  SEL R2, R20, 0xffffffe0, !P2 ;  /* 0xffffffe014027807 */ /* 0x000fe20005000000 */
[----:B------:R1:W-:Y:S01]  /*7370*/  STL.64 [R1+0x48], R22 ;  /* 0x0000481601007387 */ /* 0x0003e20000100a00 */
[----:B------:R-:W-:Y:S02]  /*7380*/  ISETP.GE.AND P1, PT, R16, c[0x0][0x198], PT ;  /* 0x0000660010007a0c */ /* 0x000fe40003f26270 */
[----:B------:R-:W-:Y:S01]  /*7390*/  LOP3.LUT R239, R29, R12, R30, 0xf6, !PT ;  /* 0x0000000c1def7212 */ /* 0x000fe200078ef61e */
[----:B------:R1:W-:Y:S04]  /*73a0*/  STL.64 [R1+0x50], R150 ;  /* 0x0000509601007387 */ /* 0x0003e80000100a00 */
[----:B------:R1:W-:Y:S04]  /*73b0*/  STL [R1+0x3c], R153 ;  /* 0x00003c9901007387 */ /* 0x0003e80000100800 */
[----:B------:R1:W-:Y:S01]  /*73c0*/  STL [R1+0x44], R25 ;  /* 0x0000441901007387 */ /* 0x0003e20000100800 */
[----:B------:R-:W-:Y:S05]  /*73d0*/  @P5 BRA `(.L_x_1162) ;  /* 0x000000a000005947 */ /* 0x000fea0003800000 */
[----:B---3--:R-:W-:Y:S02]  /*73e0*/  SHF.R.S32.HI R0, RZ, 0x1f, R16 ;  /* 0x0000001fff007819 */ /* 0x008fe40000011410 */
[----:B--2---:R-:W-:-:S02]  /*73f0*/  LEA R6, P0, R17, R4, 0x1 ;  /* 0x0000000411067211 */ /* 0x004fc400078008ff */
        /* <DEDUP_REMOVED lines=8> */
.L_x_1162:
[----:B---3--:R-:W-:Y:S05]  /*7480*/  BSYNC B0 ;  /* 0x0000000000007941 */ /* 0x008fea0003800000 */
.L_x_1161:
[----:B--2---:R-:W-:Y:S01]  /*7490*/  IADD3 R0, R15, 0x10, RZ ;  /* 0x000000100f007810 */ /* 0x004fe20007ffe0ff */
[----:B------:R2:W3:Y:S01]  /*74a0*/  SHFL.IDX PT, R5, R13, 0x1, 0x181f ;  /* 0x00381f000d057f89 */ /* 0x0004e200000e0000 */
[----:B------:R-:W-:Y:S02]  /*74b0*/  BSSY B0, `(.L_x_1163) ;  /* 0x000000e000007945 */ /* 0x000fe40003800000 */
[----:B------:R-:W-:Y:S01]  /*74c0*/  ISETP.GE.AND P6, PT, R0, R18, PT ;  /* 0x000000120000720c */ /* 0x000fe20003fc6270 */
        /* <DEDUP_REMOVED lines=12> */
.L_x_1164:
[----:B------:R-:W-:Y:S05]  /*7590*/  BSYNC B0 ;  /* 0x0000000000007941 */ /* 0x000fea0003800000 */
.L_x_1163:
[----:B---3--:R-:W-:Y:S01]  /*75a0*/  IADD3 R0, R15, 0x20, RZ ;  /* 0x000000200f007810 */ /* 0x008fe20007ffe0ff */
[----:B------:R3:W1:Y:S01]  /*75b0*/  SHFL.IDX PT, R5, R13, 0x2, 0x181f ;  /* 0x00581f000d057f89 */ /* 0x00066200000e0000 */
[----:B------:R-:W-:Y:S02]  /*75c0*/  BSSY B0, `(.L_x_1165) ;  /* 0x000000f000007945 */ /* 0x000fe40003800000 */
[----:B------:R-:W-:Y:S01]  /*75d0*/  ISETP.GE.AND P0, PT, R0, R18, PT ;  /* 0x000000120000720c */ /* 0x000fe20003f06270 */
[----:B----4-:R3:W4:Y:S03]  /*75e0*/  SHFL.IDX PT, R4, R14, 0x2, 0x181f ;  /* 0x00581f000e047f89 */ /* 0x01072600000e0000 */
[----:B------:R-:W-:-:S09]  /*75f0*/  P2R R37, PR, RZ, 0x1 ;  /* 0x00000001ff257803 */ /* 0x000fd20000000000 */
        /* <DEDUP_REMOVED lines=11> */
.L_x_1166:
[----:B------:R-:W-:Y:S05]  /*76b0*/  BSYNC B0 ;  /* 0x0000000000007941 */ /* 0x000fea0003800000 */
.L_x_1165:
[----:B-1----:R-:W-:Y:S01]  /*76c0*/  IADD3 R0, R15, 0x30, RZ ;  /* 0x000000300f007810 */ /* 0x002fe20007ffe0ff */
[----:B------:R1:W2:Y:S01]  /*76d0*/  SHFL.IDX PT, R5, R13, 0x3, 0x181f ;  /* 0x00781f000d057f89 */ /* 0x0002a200000e0000 */
        /* <DEDUP_REMOVED lines=15> */
.L_x_1168:
[----:B------:R-:W-:Y:S05]  /*77d0*/  BSYNC B0 ;  /* 0x0000000000007941 */ /* 0x000fea0003800000 */
.L_x_1167:
[----:B--2---:R-:W-:Y:S01]  /*77e0*/  IADD3 R0, R15, 0x40, RZ ;  /* 0x000000400f007810 */ /* 0x004fe20007ffe0ff */
        /* <DEDUP_REMOVED lines=16> */
.L_x_1170:
[----:B------:R-:W-:Y:S05]  /*78f0*/  BSYNC B0 ;  /* 0x0000000000007941 */ /* 0x000fea0003800000 */
.L_x_1169:
        /* <DEDUP_REMOVED lines=17> */
.L_x_1172:
[----:B------:R-:W-:Y:S05]  /*7a10*/  BSYNC B0 ;  /* 0x0000000000007941 */ /* 0x000fea0003800000 */
.L_x_1171:
        /* <DEDUP_REMOVED lines=17> */
.L_x_1174:
[----:B------:R-:W-:Y:S05]  /*7b30*/  BSYNC B0 ;  /* 0x0000000000007941 */ /* 0x000fea0003800000 */
.L_x_1173:
[----:B--2---:R-:W2:Y:S01]  /*7b40*/  LDL R145, [R1+0x1c] ;  /* 0x00001c0001917983 */ /* 0x004ea20000100800 */
[----:B-1----:R-:W-:Y:S01]  /*7b50*/  IADD3 R0, R15, 0x70, RZ ;  /* 0x000000700f007810 */ /* 0x002fe20007ffe0ff */
[----:B------:R-:W-:Y:S02]  /*7b60*/  IMAD.MOV.U32 R148, RZ, RZ, R24 ;  /* 0x000000ffff947224 */ /* 0x000fe400078e0018 */
[----:B----4-:R-:W1:Y:S01]  /*7b70*/  SHFL.IDX PT, R4, R14, 0x7, 0x181f ;  /* 0x00f81f000e047f89 */ /* 0x010e6200000e0000 */
[----:B------:R-:W-:Y:S01]  /*7b80*/  ISETP.GE.AND P4, PT, R0, R18, PT ;  /* 0x000000120000720c */ /* 0x000fe20003f86270 */
[----:B------:R-:W-:-:S02]  /*7b90*/  IMAD.MOV.U32 R149, RZ, RZ, R25 ;  /* 0x000000ffff957224 */ /* 0x000fc400078e0019 */
[----:B------:R-:W4:Y:S10]  /*7ba0*/  SHFL.IDX PT, R5, R13, 0x7, 0x181f ;  /* 0x00f81f000d057f89 */ /* 0x000f3400000e0000 */
[----:B------:R-:W-:-:S04]  /*7bb0*/  @!P4 SHF.R.S32.HI R0, RZ, 0x1f, R16 ;  /* 0x0000001fff00c819 */ /* 0x000fc80000011410 */
[----:B------:R-:W-:Y:S01]  /*7bc0*/  @!P4 LEA.HI R0, R0, R16, RZ, 0x3 ;  /* 0x000000100000c211 */ /* 0x000fe200078f18ff */
[----:B------:R-:W-:-:S03]  /*7bd0*/  IMAD.MOV.U32 R116, RZ, RZ, 0x30 ;  /* 0x00000030ff747424 */ /* 0x000fc600078e00ff */
[----:B------:R-:W-:Y:S02]  /*7be0*/  @!P4 LOP3.LUT R0, R0, 0xfffffff8, RZ, 0xc0, !PT ;  /* 0xfffffff80000c812 */ /* 0x000fe400078ec0ff */
[----:B-1----:R-:W-:Y:S01]  /*7bf0*/  @!P4 LEA R6, P0, R17, R4, 0x1 ;  /* 0x000000041106c211 */ /* 0x002fe200078008ff */
[----:B------:R-:W-:-:S03]  /*7c00*/  IMAD.WIDE.U32 R146, R116, c[0x0][0x1e0], RZ ;  /* 0x0000780074927a25 */ /* 0x000fc600078e00ff */
[----:B----4-:R-:W-:Y:S01]  /*7c10*/  @!P4 LEA.HI.X R7, R17, R5, R39, 0x1, P0 ;  /* 0x000000051107c211 */ /* 0x010fe200000f0c27 */
[----:B------:R-:W-:-:S04]  /*7c20*/  @!P4 IMAD.WIDE R4, R0, 0x2, R4 ;  /* 0x000000020004c825 */ /* 0x000fc800078e0204 */
[----:B------:R-:W-:Y:S02]  /*7c30*/  IMAD R0, R116, c[0x0][0x1e4], RZ ;  /* 0x0000790074007a24 */ /* 0x000fe400078e02ff */
[C---:B------:R-:W-:Y:S01]  /*7c40*/  IMAD R116, R192.reuse, -0x30, R116 ;  /* 0xffffffd0c0747824 */ /* 0x040fe200078e0274 */
[----:B------:R-:W-:Y:S01]  /*7c50*/  IADD3 R125, R192, -0x1, RZ ;  /* 0xffffffffc07d7810 */ /* 0x000fe20007ffe0ff */
[----:B------:R-:W-:Y:S02]  /*7c60*/  IMAD.IADD R144, R0, 0x1, R147 ;  /* 0x0000000100907824 */ /* 0x000fe400078e0293 */
[----:B------:R-:W-:Y:S01]  /*7c70*/  @!P4 IMAD.SHL.U32 R8, R239, 0x2, RZ ;  /* 0x00000002ef08c824 */ /* 0x000fe200078e00ff */
[----:B------:R-:W-:Y:S01]  /*7c80*/  SHF.R.S32.HI R136, RZ, 0x1f, R125 ;  /* 0x0000001fff887819 */ /* 0x000fe2000001147d */
[----:B------:R-:W-:Y:S02]  /*7c90*/  IMAD R0, R144, R125, RZ ;  /* 0x0000007d90007224 */ /* 0x000fe400078e02ff */
[----:B------:R-:W-:Y:S01]  /*7ca0*/  IMAD.MOV.U32 R148, RZ, RZ, R22 ;  /* 0x000000ffff947224 */ /* 0x000fe200078e0016 */
[----:B------:R-:W-:Y:S01]  /*7cb0*/  @!PT LDS RZ, [RZ] ;  /* 0x00000000fffff984 */ /* 0x000fe20000000800 */
[----:B------:R1:W-:Y:S01]  /*7cc0*/  @!P4 LDGSTS.E.BYPASS.LTC128B.128 [R8+0xb880], [R6.64], !P3 ;  /* 0x0b8800000608cfae */ /* 0x0003e2000d901d4e */
[----:B------:R-:W-:-:S03]  /*7cd0*/  IMAD R0, R136, R146, R0 ;  /* 0x0000009288007224 */ /* 0x000fc600078e0200 */
[----:B------:R4:W-:Y:S01]  /*7ce0*/  @!P4 LDGSTS.E.BYPASS.LTC128B.128 [R8+0xf880], [R4.64], !P1 ;  /* 0x0f8800000408cfae */ /* 0x0009e2000c901d4e */
[----:B------:R-:W-:-:S03]  /*7cf0*/  IMAD.MOV.U32 R11, RZ, RZ, c[0x0][0x1e4] ;  /* 0x00007900ff0b7624 */ /* 0x000fc600078e00ff */
[----:B------:R-:W0:Y:S01]  /*7d00*/  LDGDEPBAR ;  /* 0x00000000000079af */ /* 0x000e220000000000 */
[----:B-1----:R-:W-:Y:S02]  /*7d10*/  IMAD.MOV.U32 R7, RZ, RZ, c[0x0][0x1e0] ;  /* 0x00007800ff077624 */ /* 0x002fe400078e00ff */
[----:B----4-:R-:W-:-:S04]  /*7d20*/  IMAD.WIDE.U32 R4, R125, R146, R148 ;  /* 0x000000927d047225 */ /* 0x010fc800078e0094 */
[----:B------:R-:W-:Y:S01]  /*7d30*/  IMAD.IADD R10, R5, 0x1, R0 ;  /* 0x00000001050a7824 */ /* 0x000fe200078e0200 */
[----:B------:R-:W-:Y:S01]  /*7d40*/  BAR.SYNC.DEFER_BLOCKING 0x0 ;  /* 0x0000000000007b1d */ /* 0x000fe20000010000 */
[----:B------:R-:W-:-:S05]  /*7d50*/  LOP3.LUT P3, RZ, R181, 0x80, RZ, 0xc0, !PT ;  /* 0x00000080b5ff7812 */ /* 0x000fca000786c0ff */
[----:B------:R1:W-:Y:S01]  /*7d60*/  STL.64 [R1+0x40], R148 ;  /* 0x0000409401007387 */ /* 0x0003e20000100a00 */
[----:B------:R-:W-:Y:S02]  /*7d70*/  ULDC UR10, c[0x0][0x1e0] ;  /* 0x00007800000a7ab9 */ /* 0x000fe40000000800 */
[----:B------:R-:W-:Y:S01]  /*7d80*/  UIMAD.WIDE.U32 UR4, UR10, 0x20, URZ ;  /* 0x000000200a0478a5 */ /* 0x000fe2000f8e003f */
[----:B------:R-:W-:Y:S01]  /*7d90*/  BSSY B0, `(.L_x_1175) ;  /* 0x000001f000007945 */ /* 0x000fe20003800000 */
[----:B--2---:R-:W-:-:S04]  /*7da0*/  IADD3 R119, R116, R145, -R65 ;  /* 0x0000009174777210 */ /* 0x004fc80007ffe841 */
[----:B------:R-:W-:-:S13]  /*7db0*/  ISETP.GE.AND P0, PT, R119, 0x11, PT ;  /* 0x000000117700780c */ /* 0x000fda0003f06270 */
[----:B------:R-:W-:-:S04]  /*7dc0*/  @P0 LEA R0, P1, R7, R4, 0x4 ;  /* 0x0000000407000211 */ /* 0x000fc800078220ff */
[----:B------:R-:W-:Y:S02]  /*7dd0*/  @P0 LEA.HI.X R7, R7, R10, R11, 0x4, P1 ;  /* 0x0000000a07070211 */ /* 0x000fe400008f240b */
[----:B------:R-:W-:-:S13]  /*7de0*/  ISETP.GE.AND P1, PT, R119, 0x1, PT ;  /* 0x000000017700780c */ /* 0x000fda0003f26270 */
[----:B------:R-:W-:-:S04]  /*7df0*/  @P1 LEA R8, P2, R4, c[0x0][0x1c8], 0x1 ;  /* 0x0000720004081a11 */ /* 0x000fc800078408ff */
[----:B------:R-:W-:Y:S02]  /*7e00*/  @P1 LEA.HI.X R9, R4, c[0x0][0x1cc], R10, 0x1, P2 ;  /* 0x0000730004091a11 */ /* 0x000fe400010f0c0a */
[----:B------:R-:W-:-:S04]  /*7e10*/  @P0 LEA R6, P2, R0, c[0x0][0x1c8], 0x1 ;  /* 0x0000720000060a11 */ /* 0x000fc800078408ff */
[----:B------:R-:W-:Y:S02]  /*7e20*/  @P0 LEA.HI.X R7, R0, c[0x0][0x1cc], R7, 0x1, P2 ;  /* 0x0000730000070a11 */ /* 0x000fe400010f0c07 */
[----:B------:R-:W-:Y:S01]  /*7e30*/  LOP3.LUT P2, RZ, R181, 0x40, RZ, 0xc0, !PT ;  /* 0x00000040b5ff7812 */ /* 0x000fe2000784c0ff */
[----:B------:R-:W-:-:S12]  /*7e40*/  @P1 IMAD.SHL.U32 R0, R239, 0x2, RZ ;  /* 0x00000002ef001824 */ /* 0x000fd800078e00ff */
[----:B------:R-:W-:Y:S01]  /*7e50*/  @!PT LDS RZ, [RZ] ;  /* 0x00000000fffff984 */ /* 0x000fe20000000800 */
[----:B------:R-:W-:Y:S01]  /*7e60*/  @!PT LDS RZ, [RZ] ;  /* 0x00000000fffff984 */ /* 0x000fe20000000800 */
[----:B------:R-:W-:Y:S01]  /*7e70*/  @!PT LDS RZ, [RZ] ;  /* 0x00000000fffff984 */ /* 0x000fe20000000800 */
[----:B------:R2:W-:Y:S04]  /*7e80*/  @P1 LDGSTS.E.BYPASS.LTC128B.128 [R0+0x5080], [R8.64], !P2 ;  /* 0x0508000008001fae */ /* 0x0005e8000d101d4e */
[----:B------:R2:W-:Y:S02]  /*7e90*/  @P1 LDGSTS.E.BYPASS.LTC128B.128 [R0+0x6880], [R8.64+0x80], !P3 ;  /* 0x0688008008001fae */ /* 0x0005e4000d901d4e */
[----:B--2---:R-:W-:-:S05]  /*7ea0*/  @P0 IMAD.SHL.U32 R0, R239, 0x2, RZ ;  /* 0x00000002ef000824 */ /* 0x004fca00078e00ff */
[----:B------:R2:W-:Y:S04]  /*7eb0*/  @P0 LDGSTS.E.BYPASS.LTC128B.128 [R0+0x5880], [R6.64], !P2 ;  /* 0x0588000006000fae */ /* 0x0005e8000d101d4e */
[----:B------:R2:W-:Y:S01]  /*7ec0*/  @P0 LDGSTS.E.BYPASS.LTC128B.128 [R0+0x7080], [R6.64+0x80], !P3 ;  /* 0x0708008006000fae */ /* 0x0005e2000d901d4e */
[----:B------:R-:W-:Y:S01]  /*7ed0*/  ISETP.GE.AND P0, PT, R119, 0x21, PT ;  /* 0x000000217700780c */ /* 0x000fe20003f06270 */
[----:B--2---:R-:W-:-:S05]  /*7ee0*/  IMAD.SHL.U32 R0, R11, 0x20, RZ ;  /* 0x000000200b007824 */ /* 0x004fca00078e00ff */
[----:B------:R-:W-:-:S07]  /*7ef0*/  IADD3 R0, R0, UR5, RZ ;  /* 0x0000000500007c10 */ /* 0x000fce000fffe0ff */
[----:B------:R-:W-:Y:S05]  /*7f00*/  @!P0 BRA `(.L_x_1176) ;  /* 0x0000007000008947 */ /* 0x000fea0003800000 */
[----:B-1----:R-:W-:-:S05]  /*7f10*/  IADD3 R5, P0, R4, UR4, RZ ;  /* 0x0000000404057c10 */ /* 0x002fca000ff1e0ff */
[----:B------:R-:W-:Y:S01]  /*7f20*/  IMAD.X R0, R0, 0x1, R10, P0 ;  /* 0x0000000100007824 */ /* 0x000fe200000e060a */
[----:B------:R-:W-:-:S04]  /*7f30*/  LEA R4, P0, R5, c[0x0][0x1c8], 0x1 ;  /* 0x0000720005047a11 */ /* 0x000fc800078008ff */
[----:B------:R-:W-:Y:S01]  /*7f40*/  LEA.HI.X R5, R5, c[0x0][0x1cc], R0, 0x1, P0 ;  /* 0x0000730005057a11 */ /* 0x000fe200000f0c00 */
[----:B------:R-:W-:-:S05]  /*7f50*/  IMAD.SHL.U32 R0, R239, 0x2, RZ ;  /* 0x00000002ef007824 */ /* 0x000fca00078e00ff */
[----:B------:R1:W-:Y:S04]  /*7f60*/  LDGSTS.E.BYPASS.LTC128B.128 [R0+0x6080], [R4.64], !P2 ;  /* 0x0608000004007fae */ /* 0x0003e8000d101d4e */
[----:B------:R1:W-:Y:S02]  /*7f70*/  LDGSTS.E.BYPASS.LTC128B.128 [R0+0x7880], [R4.64+0x80], !P3 ;  /* 0x0788008004007fae */ /* 0x0003e4000d901d4e */
.L_x_1176:
[----:B-1----:R-:W-:Y:S05]  /*7f80*/  BSYNC B0 ;  /* 0x0000000000007941 */ /* 0x002fea0003800000 */
.L_x_1175:
[----:B------:R-:W-:Y:S01]  /*7f90*/  ISETP.LT.AND P0, PT, RZ, c[0x0][0x27c], PT ;  /* 0x00009f00ff007a0c */ /* 0x000fe20003f01270 */
[----:B------:R-:W0:Y:S01]  /*7fa0*/  LDGDEPBAR ;  /* 0x00000000000079af */ /* 0x000e220000000000 */
[----:B------:R-:W-:-:S04]  /*7fb0*/  LEA.HI R141, R143, R177, RZ, 0x5 ;  /* 0x000000b18f8d7211 */ /* 0x000fc800078f28ff */
[----:B------:R-:W-:-:S07]  /*7fc0*/  SHF.R.S32.HI R142, RZ, 0x5, R141 ;  /* 0x00000005ff8e7819 */ /* 0x000fce000001148d */
[----:B------:R-:W-:Y:S05]  /*7fd0*/  @P0 BRA `(.L_x_1177) ;  /* 0x0000002000000947 */ /* 0x000fea0003800000 */
[----:B------:R-:W-:-:S04]  /*7fe0*/  DEPBAR.LE SB0, 0x1 ;  /* 0x000080400000791a */ /* 0x000fc80000000000 */
[----:B------:R-:W-:Y:S05]  /*7ff0*/  BRA `(.L_x_1178) ;  /* 0x000092b000007947 */ /* 0x000fea0003800000 */
.L_x_1177:
        /* <DEDUP_REMOVED lines=9> */
[C---:B------:R-:W-:Y:S01]  /*8090*/  IMAD R5, R137.reuse, c[0x0][0x294], R0 ;  /* 0x0000a50089057a24 */ /* 0x040fe200078e0200 */
[----:B------:R-:W-:Y:S01]  /*80a0*/  LEA R0, R64, R15, 0x4 ;  /* 0x0000000f40007211 */ /* 0x000fe200078e20ff */
[----:B------:R-:W-:Y:S01]  /*80b0*/  IMAD.WIDE.U32 R10, R137, c[0x0][0x290], RZ ;  /* 0x0000a400890a7a25 */ /* 0x000fe200078e00ff */
[----:B------:R-:W-:-:S04]  /*80c0*/  IADD3 R7, R4, R9, RZ ;  /* 0x0000000904077210 */ /* 0x000fc80007ffe0ff */
[----:B------:R-:W-:Y:S01]  /*80d0*/  IADD3 R5, R5, R11, RZ ;  /* 0x0000000b05057210 */ /* 0x000fe20007ffe0ff */
[----:B------:R-:W-:Y:S05]  /*80e0*/  @!P0 BRA `(.L_x_1179) ;  /* 0x000047f000008947 */ /* 0x000fea0003800000 */
[----:B------:R-:W-:Y:S01]  /*80f0*/  ISETP.NE.AND P1, PT, R169, 0x1, PT ;  /* 0x00000001a900780c */ /* 0x000fe20003f25270 */
[----:B------:R-:W-:Y:S01]  /*8100*/  IMAD.SHL.U32 R68, R64, 0x4, RZ ;  /* 0x0000000440447824 */ /* 0x000fe200078e00ff */
[----:B------:R-:W-:Y:S01]  /*8110*/  BSSY B0, `(.L_x_1180) ;  /* 0x0000035000007945 */ /* 0x000fe20003800000 */
[----:B------:R-:W-:Y:S01]  /*8120*/  IMAD.MOV.U32 R6, RZ, RZ, R8 ;  /* 0x000000ffff067224 */ /* 0x000fe200078e0008 */
[----:B------:R-:W-:Y:S01]  /*8130*/  CS2R R34, SRZ ;  /* 0x0000000000227805 */ /* 0x000fe2000001ff00 */
[----:B------:R-:W-:Y:S01]  /*8140*/  CS2R R24, SRZ ;  /* 0x0000000000187805 */ /* 0x000fe2000001ff00 */
[C---:B------:R-:W-:Y:S01]  /*8150*/  ISETP.GE.AND P0, PT, R68.reuse, c[0x0][0x27c], PT ;  /* 0x00009f0044007a0c */ /* 0x040fe20003f06270 */
[----:B------:R-:W-:Y:S01]  /*8160*/  CS2R R20, SRZ ;  /* 0x0000000000147805 */ /* 0x000fe2000001ff00 */
[----:B------:R-:W-:Y:S01]  /*8170*/  IADD3 R91, R68, 0x20, RZ ;  /* 0x00000020445b7810 */ /* 0x000fe20007ffe0ff */
[----:B------:R-:W-:Y:S01]  /*8180*/  CS2R R26, SRZ ;  /* 0x00000000001a7805 */ /* 0x000fe2000001ff00 */
[----:B------:R-:W-:Y:S01]  /*8190*/  SEL R12, RZ, 0x1, P0 ;  /* 0x00000001ff0c7807 */ /* 0x000fe20000000000 */
[----:B------:R-:W-:-:S02]  /*81a0*/  CS2R R22, SRZ ;  /* 0x0000000000167805 */ /* 0x000fc4000001ff00 */
        /* <DEDUP_REMOVED lines=9> */
[----:B------:R-:W-:Y:S02]  /*8240*/  IMAD R6, R4, c[0x0][0x290], RZ ;  /* 0x0000a40004067a24 */ /* 0x000fe400078e02ff */
[----:B------:R-:W-:Y:S02]  /*8250*/  IMAD.MOV.U32 R4, RZ, RZ, R10 ;  /* 0x000000ffff047224 */ /* 0x000fe400078e000a */
[----:B------:R1:W2:Y:S02]  /*8260*/  SHFL.IDX PT, R7, R15, RZ, 0x181f ;  /* 0x00181fff0f077589 */ /* 0x0002a400000e0000 */
[----:B------:R-:W-:-:S04]  /*8270*/  IMAD.WIDE.U32 R4, R0, c[0x0][0x290], R4 ;  /* 0x0000a40000047a25 */ /* 0x000fc800078e0004 */
[----:B------:R-:W-:Y:S01]  /*8280*/  IMAD R0, R0, c[0x0][0x294], R6 ;  /* 0x0000a50000007a24 */ /* 0x000fe200078e0206 */
[----:B---3--:R-:W-:Y:S01]  /*8290*/  LEA R14, P0, R4, c[0x0][0x288], 0x1 ;  /* 0x0000a200040e7a11 */ /* 0x008fe200078008ff */
[----:B------:R1:W3:Y:S02]  /*82a0*/  SHFL.IDX PT, R6, R16, RZ, 0x181f ;  /* 0x00181fff10067589 */ /* 0x0002e400000e0000 */
[----:B------:R-:W-:-:S05]  /*82b0*/  IMAD.IADD R0, R5, 0x1, R0 ;  /* 0x0000000105007824 */ /* 0x000fca00078e0200 */
[----:B------:R-:W-:Y:S02]  /*82c0*/  LEA.HI.X R13, R4, c[0x0][0x28c], R0, 0x1, P0 ;  /* 0x0000a300040d7a11 */ /* 0x000fe400000f0c00 */
[----:B------:R-:W-:Y:S01]  /*82d0*/  ISETP.GE.AND P0, PT, R91, c[0x0][0x27c], PT ;  /* 0x00009f005b007a0c */ /* 0x000fe20003f06270 */
[----:B------:R1:W4:Y:S03]  /*82e0*/  SHFL.IDX PT, R4, R14, RZ, 0x181f ;  /* 0x00181fff0e047589 */ /* 0x00032600000e0000 */
[----:B------:R-:W-:Y:S01]  /*82f0*/  SEL R0, RZ, 0xffffffff, P0 ;  /* 0xffffffffff007807 */ /* 0x000fe20000000000 */
[----:B------:R1:W1:Y:S04]  /*8300*/  SHFL.IDX PT, R5, R13, RZ, 0x181f ;  /* 0x00181fff0d057589 */ /* 0x00026800000e0000 */
[----:B------:R-:W-:-:S05]  /*8310*/  IMAD.SHL.U32 R0, R0, 0x2, RZ ;  /* 0x0000000200007824 */ /* 0x000fca00078e00ff */
[----:B------:R-:W-:Y:S01]  /*8320*/  LOP3.LUT R12, R0, 0x2, R12, 0xe2, !PT ;  /* 0x00000002000c7812 */ /* 0x000fe200078ee20c */
[----:B------:R-:W-:Y:S05]  /*8330*/  @P5 BRA `(.L_x_1181) ;  /* 0x0000012000005947 */ /* 0x000fea0003800000 */
[----:B--23--:R-:W-:Y:S01]  /*8340*/  LOP3.LUT R0, R12, 0x1, RZ, 0xc0, !PT ;  /* 0x000000010c007812 */ /* 0x00cfe200078ec0ff */
[----:B------:R-:W-:Y:S01]  /*8350*/  CS2R R20, SRZ ;  /* 0x0000000000147805 */ /* 0x000fe2000001ff00 */
[----:B------:R-:W-:Y:S02]  /*8360*/  CS2R R22, SRZ ;  /* 0x0000000000167805 */ /* 0x000fe4000001ff00 */
[----:B------:R-:W-:-:S13]  /*8370*/  ISETP.NE.U32.AND P0, PT, R0, 0x1, PT ;  /* 0x000000010000780c */ /* 0x000fda0003f05070 */
[----:B------:R-:W-:-:S04]  /*8380*/  @!P0 IMAD.WIDE R10, R68, 0x2, R6 ;  /* 0x00000002440a8825 */ /* 0x000fc800078e0206 */
[----:B-1--4-:R-:W-:Y:S01]  /*8390*/  @!P0 IMAD.WIDE R8, R68, 0x2, R4 ;  /* 0x0000000244088825 */ /* 0x012fe200078e0204 */
[----:B------:R1:W5:Y:S04]  /*83a0*/  @!P0 LD.E.64 R20, [R10.64] ;  /* 0x0000000e0a148980 */ /* 0x000368000c101b00 */
[----:B------:R1:W5:Y:S01]  /*83b0*/  @!P0 LD.E.64 R22, [R8.64] ;  /* 0x0000000e08168980 */ /* 0x000362000c101b00 */
[----:B------:R-:W-:Y:S01]  /*83c0*/  LOP3.LUT P0, RZ, R12, 0x2, RZ, 0xc0, !PT ;  /* 0x000000020cff7812 */ /* 0x000fe2000780c0ff */
[----:B------:R-:W-:Y:S01]  /*83d0*/  CS2R R24, SRZ ;  /* 0x0000000000187805 */ /* 0x000fe2000001ff00 */
[----:B------:R-:W-:-:S11]  /*83e0*/  CS2R R26, SRZ ;  /* 0x00000000001a7805 */ /* 0x000fd6000001ff00 */
[----:B------:R-:W-:-:S04]  /*83f0*/  @P0 SHF.R.S32.HI R0, RZ, 0x1f, R91 ;  /* 0x0000001fff000819 */ /* 0x000fc8000001145b */
[----:B------:R-:W-:-:S04]  /*8400*/  @P0 LEA.HI R0, R0, R91, RZ, 0x2 ;  /* 0x0000005b00000211 */ /* 0x000fc800078f10ff */
[----:B------:R-:W-:-:S05]  /*8410*/  @P0 LOP3.LUT R0, R0, 0xfffffffc, RZ, 0xc0, !PT ;  /* 0xfffffffc00000812 */ /* 0x000fca00078ec0ff */
[----:B------:R-:W-:-:S04]  /*8420*/  @P0 IMAD.WIDE R6, R0, 0x2, R6 ;  /* 0x0000000200060825 */ /* 0x000fc800078e0206 */
[----:B------:R-:W-:Y:S01]  /*8430*/  @P0 IMAD.WIDE R4, R0, 0x2, R4 ;  /* 0x0000000200040825 */ /* 0x000fe200078e0204 */
[----:B------:R1:W5:Y:S04]  /*8440*/  @P0 LD.E.64 R24, [R6.64] ;  /* 0x0000000e06180980 */ /* 0x000368000c101b00 */
[----:B------:R1:W5:Y:S02]  /*8450*/  @P0 LD.E.64 R26, [R4.64] ;  /* 0x0000000e041a0980 */ /* 0x000364000c101b00 */
.L_x_1181:
[----:B--23--:R-:W-:Y:S05]  /*8460*/  BSYNC B0 ;  /* 0x0000000000007941 */ /* 0x00cfea0003800000 */
.L_x_1180:
[----:B-1---5:R-:W-:Y:S01]  /*8470*/  IMAD.MOV.U32 R10, RZ, RZ, R24 ;  /* 0x000000ffff0a7224 */ /* 0x022fe200078e0018 */
[----:B------:R1:W2:Y:S01]  /*8480*/  SHFL.IDX PT, R7, R15, 0x1, 0x181f ;  /* 0x00381f000f077f89 */ /* 0x0002a200000e0000 */
        /* <DEDUP_REMOVED lines=15> */
[----:B------:R1:W4:Y:S01]  /*8580*/  SHFL.IDX PT, R5, R13, 0x1, 0x181f ;  /* 0x00381f000d057f89 */ /* 0x00032200000e0000 */
[----:B------:R-:W-:Y:S01]  /*8590*/  PRMT R94, R9, 0x7610, R94 ;  /* 0x00007610095e7816 */ /* 0x000fe2000000005e */
[----:B------:R-:W-:Y:S01]  /*85a0*/  CS2R R32, SRZ ;  /* 0x0000000000207805 */ /* 0x000fe2000001ff00 */
[----:B------:R-:W-:Y:S01]  /*85b0*/  PRMT R69, R8, 0x7610, R69 ;  /* 0x0000761008457816 */ /* 0x000fe20000000045 */
[----:B----4-:R1:W4:Y:S01]  /*85c0*/  SHFL.IDX PT, R4, R14, 0x1, 0x181f ;  /* 0x00381f000e047f89 */ /* 0x01032200000e0000 */
[----:B------:R-:W-:Y:S01]  /*85d0*/  PRMT R90, R0, 0x7610, R90 ;  /* 0x00007610005a7816 */ /* 0x000fe2000000005a */
[----:B------:R-:W-:Y:S01]  /*85e0*/  CS2R R30, SRZ ;  /* 0x00000000001e7805 */ /* 0x000fe2000001ff00 */
[----:B------:R-:W-:Y:S05]  /*85f0*/  @P6 BRA `(.L_x_1183) ;  /* 0x0000012000006947 */ /* 0x000fea0003800000 */
[----:B------:R-:W-:Y:S01]  /*8600*/  LOP3.LUT R0, R12, 0x1, RZ, 0xc0, !PT ;  /* 0x000000010c007812 */ /* 0x000fe200078ec0ff */
[----:B------:R-:W-:Y:S01]  /*8610*/  CS2R R28, SRZ ;  /* 0x00000000001c7805 */ /* 0x000fe2000001ff00 */
[----:B------:R-:W-:-:S02]  /*8620*/  CS2R R30, SRZ ;  /* 0x00000000001e7805 */ /* 0x000fc4000001ff00 */
[----:B------:R-:W-:-:S13]  /*8630*/  ISETP.NE.U32.AND P0, PT, R0, 0x1, PT ;  /* 0x000000010000780c */ /* 0x000fda0003f05070 */
[----:B--23--:R-:W-:-:S04]  /*8640*/  @!P0 IMAD.WIDE R10, R68, 0x2, R6 ;  /* 0x00000002440a8825 */ /* 0x00cfc800078e0206 */
[----:B----4-:R-:W-:Y:S01]  /*8650*/  @!P0 IMAD.WIDE R8, R68, 0x2, R4 ;  /* 0x0000000244088825 */ /* 0x010fe200078e0204 */
        /* <DEDUP_REMOVED lines=12> */
.L_x_1183:
[----:B------:R-:W-:Y:S05]  /*8720*/  BSYNC B0 ;  /* 0x0000000000007941 */ /* 0x000fea0003800000 */
.L_x_1182:
[----:B------:R-:W-:Y:S01]  /*8730*/  ISETP.NE.AND P0, PT, R37, RZ, PT ;  /* 0x000000ff2500720c */ /* 0x000fe20003f05270 */
[----:B--2--5:R-:W-:Y:S01]  /*8740*/  IMAD.MOV.U32 R10, RZ, RZ, R34 ;  /* 0x000000ffff0a7224 */ /* 0x024fe200078e0022 */
[----:B------:R2:W1:Y:S01]  /*8750*/  SHFL.IDX PT, R7, R15, 0x2, 0x181f ;  /* 0x00581f000f077f89 */ /* 0x00046200000e0000 */
        /* <DEDUP_REMOVED lines=22> */
[----:B------:R-:W-:Y:S01]  /*88c0*/  CS2R R44, SRZ ;  /* 0x00000000002c7805 */ /* 0x000fe2000001ff00 */
[----:B------:R-:W-:Y:S01]  /*88d0*/  CS2R R40, SRZ ;  /* 0x0000000000287805 */ /* 0x000fe2000001ff00 */
[----:B------:R-:W-:Y:S05]  /*88e0*/  @P0 BRA `(.L_x_1185) ;  /* 0x0000012000000947 */ /* 0x000fea0003800000 */
[----:B-1----:R-:W-:Y:S01]  /*88f0*/  LOP3.LUT R0, R12, 0x1, RZ, 0xc0, !PT ;  /* 0x000000010c007812 */ /* 0x002fe200078ec0ff */
[----:B------:R-:W-:Y:S01]  /*8900*/  CS2R R38, SRZ ;  /* 0x0000000000267805 */ /* 0x000fe2000001ff00 */
[----:B------:R-:W-:-:S02]  /*8910*/  CS2R R40, SRZ ;  /* 0x0000000000287805 */ /* 0x000fc4000001ff00 */
[----:B------:R-:W-:-:S13]  /*8920*/  ISETP.NE.U32.AND P0, PT, R0, 0x1, PT ;  /* 0x000000010000780c */ /* 0x000fda0003f05070 */
[----:B---3--:R-:W-:-:S04]  /*8930*/  @!P0 IMAD.WIDE R10, R68, 0x2, R6 ;  /* 0x00000002440a8825 */ /* 0x008fc800078e0206 */
        /* <DEDUP_REMOVED lines=13> */
.L_x_1185:
[----:B-1----:R-:W-:Y:S05]  /*8a10*/  BSYNC B0 ;  /* 0x0000000000007941 */ /* 0x002fea0003800000 */
.L_x_1184:
[----:B------:R-:W-:Y:S01]  /*8a20*/  ISETP.NE.AND P0, PT, R48, RZ, PT ;  /* 0x000000ff3000720c */ /* 0x000fe20003f05270 */
[----:B-----5:R-:W-:Y:S01]  /*8a30*/  IMAD.MOV.U32 R10, RZ, RZ, R42 ;  /* 0x000000ffff0a7224 */ /* 0x020fe200078e002a */
        /* <DEDUP_REMOVED lines=42> */
.L_x_1187:
[----:B------:R-:W-:Y:S05]  /*8ce0*/  BSYNC B0 ;  /* 0x0000000000007941 */ /* 0x000fea0003800000 */
.L_x_1186:
        /* <DEDUP_REMOVED lines=46> */
.L_x_1189:
[----:B-1----:R-:W-:Y:S05]  /*8fd0*/  BSYNC B0 ;  /* 0x0000000000007941 */ /* 0x002fea0003800000 */
.L_x_1188:
        /* <DEDUP_REMOVED lines=44> */
.L_x_1191:
[----:B------:R-:W-:Y:S05]  /*92a0*/  BSYNC B0 ;  /* 0x0000000000007941 */ /* 0x000fea0003800000 */
.L_x_1190:
        /* <DEDUP_REMOVED lines=28> */
[C---:B-1----:R-:W-:Y:S01]  /*9470*/  LOP3.LUT P0, RZ, R12.reuse, 0x2, RZ, 0xc0, !PT ;  /* 0x000000020cff7812 */ /* 0x042fe2000780c0ff */
[----:B------:R-:W-:Y:S01]  /*9480*/  CS2R R74, SRZ ;  /* 0x00000000004a7805 */ /* 0x000fe2000001ff00 */
[----:B------:R-:W-:Y:S01]  /*9490*/  LOP3.LUT R0, R12, 0x1, RZ, 0xc0, !PT ;  /* 0x000000010c007812 */ /* 0x000fe200078ec0ff */
[----:B------:R-:W-:Y:S01]  /*94a0*/  CS2R R76, SRZ ;  /* 0x00000000004c7805 */ /* 0x000fe2000001ff00 */
[----:B------:R-:W-:Y:S01]  /*94b0*/  CS2R R78, SRZ ;  /* 0x00000000004e7805 */ /* 0x000fe2000001ff00 */
[----:B------:R-:W-:Y:S01]  /*94c0*/  CS2R R80, SRZ ;  /* 0x0000000000507805 */ /* 0x000fe2000001ff00 */
[----:B------:R-:W-:-:S07]  /*94d0*/  ISETP.NE.U32.AND P1, PT, R0, 0x1, PT ;  /* 0x000000010000780c */ /* 0x000fce0003f25070 */
[----:B------:R-:W-:-:S04]  /*94e0*/  @P0 SHF.R.S32.HI R0, RZ, 0x1f, R91 ;  /* 0x0000001fff000819 */ /* 0x000fc8000001145b */
[----:B------:R-:W-:Y:S02]  /*94f0*/  @P0 LEA.HI R0, R0, R91, RZ, 0x2 ;  /* 0x0000005b00000211 */ /* 0x000fe400078f10ff */
[----:B---3--:R-:W-:Y:S02]  /*9500*/  @!P1 IMAD.WIDE R10, R68, 0x2, R6 ;  /* 0x00000002440a9825 */ /* 0x008fe400078e0206 */
[----:B------:R-:W-:-:S03]  /*9510*/  @P0 LOP3.LUT R0, R0, 0xfffffffc, RZ, 0xc0, !PT ;  /* 0xfffffffc00000812 */ /* 0x000fc600078ec0ff */
[----:B------:R1:W5:Y:S02]  /*9520*/  @!P1 LD.E.64 R74, [R10.64] ;  /* 0x0000000e0a4a9980 */ /* 0x000364000c101b00 */
[----:B------:R-:W-:-:S04]  /*9530*/  @P0 IMAD.WIDE R8, R0, 0x2, R6 ;  /* 0x0000000200080825 */ /* 0x000fc800078e0206 */
[--C-:B----4-:R-:W-:Y:S01]  /*9540*/  @P0 IMAD.WIDE R6, R0, 0x2, R4.reuse ;  /* 0x0000000200060825 */ /* 0x110fe200078e0204 */
[----:B------:R1:W5:Y:S03]  /*9550*/  @P0 LD.E.64 R78, [R8.64] ;  /* 0x0000000e084e0980 */ /* 0x000366000c101b00 */
[----:B------:R-:W-:Y:S01]  /*9560*/  @!P1 IMAD.WIDE R4, R68, 0x2, R4 ;  /* 0x0000000244049825 */ /* 0x000fe200078e0204 */
[----:B------:R1:W5:Y:S04]  /*9570*/  @P0 LD.E.64 R80, [R6.64] ;  /* 0x0000000e06500980 */ /* 0x000368000c101b00 */
[----:B------:R1:W5:Y:S02]  /*9580*/  @!P1 LD.E.64 R76, [R4.64] ;  /* 0x0000000e044c9980 */ /* 0x000364000c101b00 */
.L_x_1193:
[----:B-1----:R-:W-:Y:S05]  /*9590*/  BSYNC B0 ;  /* 0x0000000000007941 */ /* 0x002fea0003800000 */
.L_x_1192:
        /* <DEDUP_REMOVED lines=25> */
[C---:B------:R-:W-:Y:S01]  /*9730*/  LOP3.LUT P0, RZ, R12.reuse, 0x2, RZ, 0xc0, !PT ;  /* 0x000000020cff7812 */ /* 0x040fe2000780c0ff */
        /* <DEDUP_REMOVED lines=8> */
[----:B--23--:R-:W-:Y:S02]  /*97c0*/  @!P1 IMAD.WIDE R10, R68, 0x2, R6 ;  /* 0x00000002440a9825 */ /* 0x00cfe400078e0206 */
        /* <DEDUP_REMOVED lines=8> */
.L_x_1195:
[----:B------:R-:W-:Y:S05]  /*9850*/  BSYNC B0 ;  /* 0x0000000000007941 */ /* 0x000fea0003800000 */
.L_x_1194:
[----:B--2---:R-:W-:Y:S01]  /*9860*/  IMAD.IADD R5, R18, 0x1, -R204 ;  /* 0x0000000112057824 */ /* 0x004fe200078e0acc */
[----:B------:R-:W-:-:S04]  /*9870*/  DEPBAR.LE SB0, 0x1 ;  /* 0x000080400000791a */ /* 0x000fc80000000000 */
[----:B------:R-:W-:Y:S01]  /*9880*/  IMNMX R37, R5, 0x80, PT ;  /* 0x0000008005257817 */ /* 0x000fe20003800200 */
[----:B-----5:R-:W-:Y:S01]  /*9890*/  IMAD.MOV.U32 R0, RZ, RZ, R88 ;  /* 0x000000ffff007224 */ /* 0x020fe200078e0058 */
[----:B------:R-:W-:Y:S01]  /*98a0*/  BSSY B1, `(.L_x_1196) ;  /* 0x000006b000017945 */ /* 0x000fe20003800000 */
[----:B---3--:R-:W-:Y:S01]  /*98b0*/  IMAD.MOV.U32 R6, RZ, RZ, R89 ;  /* 0x000000ffff067224 */ /* 0x008fe200078e0059 */
[----:B------:R-:W-:Y:S01]  /*98c0*/  BAR.SYNC.DEFER_BLOCKING 0x0 ;  /* 0x0000000000007b1d */ /* 0x000fe20000010000 */
[----:B------:R-:W-:Y:S01]  /*98d0*/  ISETP.GE.AND P0, PT, R65, R37, PT ;  /* 0x000000254100720c */ /* 0x000fe20003f06270 */
[----:B----4-:R-:W-:Y:S02]  /*98e0*/  IMAD.MOV.U32 R4, RZ, RZ, R82 ;  /* 0x000000ffff047224 */ /* 0x010fe400078e0052 */
        /* <DEDUP_REMOVED lines=15> */
[----:B------:R-:W2:Y:S01]  /*99e0*/  LDS.128 R4, [R36+0x8080] ;  /* 0x0080800024047984 */ /* 0x000ea20000000c00 */
[----:B------:R-:W-:Y:S02]  /*99f0*/  SHF.R.U32.HI R0, RZ, 0x10, R23 ;  /* 0x00000010ff007819 */ /* 0x000fe40000011617 */
[----:B------:R-:W-:Y:S02]  /*9a00*/  SHF.R.U32.HI R11, RZ, 0x10, R21 ;  /* 0x00000010ff0b7819 */ /* 0x000fe40000011615 */
[----:B------:R-:W-:Y:S02]  /*9a10*/  SHF.R.U64 R17, R22, 0x10, R23 ;  /* 0x0000001016117819 */ /* 0x000fe40000001217 */
[----:B------:R-:W-:Y:S01]  /*9a20*/  SHF.R.U64 R19, R20, 0x10, R21 ;  /* 0x0000001014137819 */ /* 0x000fe20000001215 */
[----:B-1----:R-:W-:-:S04]  /*9a30*/  HADD2.F32 R16, -RZ, R11.H0_H0 ;  /* 0x2000000bff107230 */ /* 0x002fc80000004100 */
[----:B------:R-:W-:Y:S02]  /*9a40*/  HADD2.F32 R19, -RZ, R19.H0_H0 ;  /* 0x20000013ff137230 */ /* 0x000fe40000004100 */
[--C-:B--2---:R-:W-:Y:S02]  /*9a50*/  HADD2.F32 R8, -RZ, R7.reuse.H0_H0 ;  /* 0x20000007ff087230 */ /* 0x104fe40000004100 */
[--C-:B------:R-:W-:Y:S02]  /*9a60*/  HADD2.F32 R13, -RZ, R6.reuse.H0_H0 ;  /* 0x20000006ff0d7230 */ /* 0x100fe40000004100 */
[----:B------:R-:W-:Y:S02]  /*9a70*/  HADD2.F32 R12, -RZ, R6.H1_H1 ;  /* 0x30000006ff0c7230 */ /* 0x000fe40000004100 */
[----:B------:R-:W-:Y:S02]  /*9a80*/  HADD2.F32 R7, -RZ, R7.H1_H1 ;  /* 0x30000007ff077230 */ /* 0x000fe40000004100 */
[----:B------:R-:W-:-:S02]  /*9a90*/  HADD2.F32 R6, -RZ, R0.H0_H0 ;  /* 0x20000000ff067230 */ /* 0x000fc40000004100 */
[--C-:B------:R-:W-:Y:S02]  /*9aa0*/  HADD2.F32 R15, -RZ, R5.reuse.H0_H0 ;  /* 0x20000005ff0f7230 */ /* 0x100fe40000004100 */
[----:B------:R-:W-:Y:S01]  /*9ab0*/  HADD2.F32 R14, -RZ, R5.H1_H1 ;  /* 0x30000005ff0e7230 */ /* 0x000fe20000004100 */
[CC--:B------:R-:W-:Y:S01]  /*9ac0*/  FMUL.FTZ R5, R7.reuse, R6.reuse ;  /* 0x0000000607057220 */ /* 0x0c0fe20000410000 */
[--C-:B------:R-:W-:Y:S01]  /*9ad0*/  HADD2.F32 R10, -RZ, R4.reuse.H0_H0 ;  /* 0x20000004ff0a7230 */ /* 0x100fe20000004100 */
[C---:B------:R-:W-:Y:S01]  /*9ae0*/  FMUL.FTZ R6, R8.reuse, R6 ;  /* 0x0000000608067220 */ /* 0x040fe20000410000 */
[----:B------:R-:W-:Y:S01]  /*9af0*/  HADD2.F32 R9, -RZ, R4.H1_H1 ;  /* 0x30000004ff097230 */ /* 0x000fe20000004100 */
[-C--:B------:R-:W-:Y:S01]  /*9b00*/  FFMA.FTZ R18, R8, R16.reuse, -R5 ;  /* 0x0000001008127223 */ /* 0x080fe20000010805 */
[--C-:B------:R-:W-:Y:S01]  /*9b10*/  HADD2.F32 R0, -RZ, R69.reuse.H0_H0 ;  /* 0x20000045ff007230 */ /* 0x100fe20000004100 */
[----:B------:R-:W-:Y:S01]  /*9b20*/  FFMA.FTZ R16, R7, R16, R6 ;  /* 0x0000001007107223 */ /* 0x000fe20000010006 */
[----:B------:R-:W-:-:S02]  /*9b30*/  HADD2.F32 R4, -RZ, R69.H1_H1 ;  /* 0x30000045ff047230 */ /* 0x000fc40000004100 */
[----:B------:R-:W-:Y:S01]  /*9b40*/  HADD2.F32 R6, -RZ, R17.H0_H0 ;  /* 0x20000011ff067230 */ /* 0x000fe20000004100 */
[CC--:B------:R-:W-:Y:S02]  /*9b50*/  FMUL.FTZ R11, R9.reuse, R0.reuse ;  /* 0x00000000090b7220 */ /* 0x0c0fe40000410000 */
[C---:B------:R-:W-:Y:S01]  /*9b60*/  FMUL.FTZ R5, R10.reuse, R0 ;  /* 0x000000000a057220 */ /* 0x040fe20000410000 */
[--C-:B------:R-:W-:Y:S01]  /*9b70*/  HADD2.F32 R0, -RZ, R90.reuse.H0_H0 ;  /* 0x2000005aff007230 */ /* 0x100fe20000004100 */
[-C--:B------:R-:W-:Y:S02]  /*9b80*/  FFMA.FTZ R11, R10, R4.reuse, -R11 ;  /* 0x000000040a0b7223 */ /* 0x080fe4000001080b */
[----:B------:R-:W-:Y:S01]  /*9b90*/  FFMA.FTZ R9, R9, R4, R5 ;  /* 0x0000000409097223 */ /* 0x000fe20000010005 */
[----:B------:R-:W-:Y:S01]  /*9ba0*/  HADD2.F32 R4, -RZ, R90.H1_H1 ;  /* 0x3000005aff047230 */ /* 0x000fe20000004100 */
[-C--:B------:R-:W-:Y:S02]  /*9bb0*/  FMUL.FTZ R5, R12, R0.reuse ;  /* 0x000000000c057220 */ /* 0x080fe40000410000 */
[----:B------:R-:W-:-:S02]  /*9bc0*/  FMUL.FTZ R0, R13, R0 ;  /* 0x000000000d007220 */ /* 0x000fc40000410000 */
[-C--:B------:R-:W-:Y:S02]  /*9bd0*/  FMUL.FTZ R7, R14, R6.reuse ;  /* 0x000000060e077220 */ /* 0x080fe40000410000 */
[----:B------:R-:W-:Y:S02]  /*9be0*/  FMUL.FTZ R6, R15, R6 ;  /* 0x000000060f067220 */ /* 0x000fe40000410000 */
[-C--:B------:R-:W-:Y:S02]  /*9bf0*/  FFMA.FTZ R8, R13, R4.reuse, -R5 ;  /* 0x000000040d087223 */ /* 0x080fe40000010805 */
[----:B------:R-:W-:Y:S02]  /*9c00*/  FFMA.FTZ R4, R12, R4, R0 ;  /* 0x000000040c047223 */ /* 0x000fe40000010000 */
[-C--:B------:R-:W-:Y:S01]  /*9c10*/  FFMA.FTZ R0, R15, R19.reuse, -R7 ;  /* 0x000000130f007223 */ /* 0x080fe20000010807 */
[----:B------:R-:W-:Y:S01]  /*9c20*/  F2FP.PACK_AB R7, R16, R18 ;  /* 0x000000121007723e */ /* 0x000fe200000000ff */
[----:B------:R-:W-:Y:S01]  /*9c30*/  FFMA.FTZ R5, R14, R19, R6 ;  /* 0x000000130e057223 */ /* 0x000fe20000010006 */
[----:B------:R-:W-:-:S02]  /*9c40*/  F2FP.PACK_AB R6, R4, R8 ;  /* 0x000000080406723e */ /* 0x000fc400000000ff */
[----:B------:R-:W-:Y:S02]  /*9c50*/  F2FP.PACK_AB R4, R9, R11 ;  /* 0x0000000b0904723e */ /* 0x000fe400000000ff */
[----:B------:R-:W-:-:S05]  /*9c60*/  F2FP.PACK_AB R5, R5, R0 ;  /* 0x000000000505723e */ /* 0x000fca00000000ff */
[----:B------:R1:W-:Y:S02]  /*9c70*/  STS.128 [R36+0x8080], R4 ;  /* 0x0080800424007388 */ /* 0x0003e40000000c00 */
.L_x_1199:
[----:B------:R-:W-:Y:S05]  /*9c80*/  BSYNC B0 ;  /* 0x0000000000007941 */ /* 0x000fea0003800000 */
.L_x_1198:
[----:B------:R-:W-:-:S13]  /*9c90*/  ISETP.GE.AND P0, PT, R91, c[0x0][0x27c], PT ;  /* 0x00009f005b007a0c */ /* 0x000fda0003f06270 */
[----:B------:R-:W-:Y:S05]  /*9ca0*/  @P0 BRA `(.L_x_1197) ;  /* 0x000002a000000947 */ /* 0x000fea0003800000 */
[----:B-1----:R-:W1:Y:S01]  /*9cb0*/  LDS.128 R4, [R36+0xc080] ;  /* 0x00c0800024047984 */ /* 0x002e620000000c00 */
[----:B------:R-:W-:Y:S02]  /*9cc0*/  SHF.R.U32.HI R0, RZ, 0x10, R27 ;  /* 0x00000010ff007819 */ /* 0x000fe4000001161b */
[----:B------:R-:W-:Y:S02]  /*9cd0*/  SHF.R.U32.HI R11, RZ, 0x10, R25 ;  /* 0x00000010ff0b7819 */ /* 0x000fe40000011619 */
[----:B------:R-:W-:Y:S02]  /*9ce0*/  SHF.R.U64 R17, R26, 0x10, R27 ;  /* 0x000000101a117819 */ /* 0x000fe4000000121b */
[----:B------:R-:W-:Y:S01]  /*9cf0*/  SHF.R.U64 R19, R24, 0x10, R25 ;  /* 0x0000001018137819 */ /* 0x000fe20000001219 */
[----:B------:R-:W-:-:S04]  /*9d00*/  HADD2.F32 R16, -RZ, R11.H0_H0 ;  /* 0x2000000bff107230 */ /* 0x000fc80000004100 */
[----:B------:R-:W-:Y:S02]  /*9d10*/  HADD2.F32 R19, -RZ, R19.H0_H0 ;  /* 0x20000013ff137230 */ /* 0x000fe40000004100 */
[--C-:B-1----:R-:W-:Y:S02]  /*9d20*/  HADD2.F32 R8, -RZ, R7.reuse.H0_H0 ;  /* 0x20000007ff087230 */ /* 0x102fe40000004100 */
        /* <DEDUP_REMOVED lines=34> */
.L_x_1197:
[----:B------:R-:W-:Y:S05]  /*9f50*/  BSYNC B1 ;  /* 0x0000000000017941 */ /* 0x000fea0003800000 */
.L_x_1196:
        /* <DEDUP_REMOVED lines=49> */
.L_x_1203:
[----:B------:R-:W-:Y:S05]  /*a270*/  BSYNC B0 ;  /* 0x0000000000007941 */ /* 0x000fea0003800000 */
.L_x_1202:
        /* <DEDUP_REMOVED lines=44> */
.L_x_1201:
[----:B------:R-:W-:Y:S05]  /*a540*/  BSYNC B1 ;  /* 0x0000000000017941 */ /* 0x000fea0003800000 */
.L_x_1200:
        /* <DEDUP_REMOVED lines=49> */
.L_x_1207:
[----:B------:R-:W-:Y:S05]  /*a860*/  BSYNC B0 ;  /* 0x0000000000007941 */ /* 0x000fea0003800000 */
.L_x_1206:
        /* <DEDUP_REMOVED lines=44> */
.L_x_1205:
[----:B------:R-:W-:Y:S05]  /*ab30*/  BSYNC B1 ;  /* 0x0000000000017941 */ /* 0x000fea0003800000 */
.L_x_1204:
        /* <DEDUP_REMOVED lines=49> */
.L_x_1211:
[----:B------:R-:W-:Y:S05]  /*ae50*/  BSYNC B0 ;  /* 0x0000000000007941 */ /* 0x000fea0003800000 */
.L_x_1210:
        /* <DEDUP_REMOVED lines=44> */
.L_x_1209:
[----:B------:R-:W-:Y:S05]  /*b120*/  BSYNC B1 ;  /* 0x0000000000017941 */ /* 0x000fea0003800000 */
.L_x_1208:
        /* <DEDUP_REMOVED lines=49> */
.L_x_1215:
[----:B------:R-:W-:Y:S05]  /*b440*/  BSYNC B0 ;  /* 0x0000000000007941 */ /* 0x000fea0003800000 */
.L_x_1214:
        /* <DEDUP_REMOVED lines=44> */
.L_x_1213:
[----:B------:R-:W-:Y:S05]  /*b710*/  BSYNC B1 ;  /* 0x0000000000017941 */ /* 0x000fea0003800000 */
.L_x_1212:
        /* <DEDUP_REMOVED lines=49> */
.L_x_1219:
[----:B------:R-:W-:Y:S05]  /*ba30*/  BSYNC B0 ;  /* 0x0000000000007941 */ /* 0x000fea0003800000 */
.L_x_1218:
        /* <DEDUP_REMOVED lines=27> */
[----:B------:R-:W-:Y:S01]  /*bbf0*/  HADD2.F32 R0, -RZ, R113.H0_H0 ;  /* 0x20000071ff007230 */ /* 0x000fe20000004100 */
[-C--:B------:R-:W-:Y:S02]  /*bc00*/  FFMA.FTZ R11, R10, R4.reuse, -R11 ;  /* 0x000000040a0b7223 */ /* 0x080fe4000001080b */
[----:B------:R-:W-:Y:S01]  /*bc10*/  FFMA.FTZ R9, R9, R4, R5 ;  /* 0x0000000409097223 */ /* 0x000fe20000010005 */
[----:B------:R-:W-:Y:S01]  /*bc20*/  HADD2.F32 R4, -RZ, R114.H0_H0 ;  /* 0x20000072ff047230 */ /* 0x000fe20000004100 */
        /* <DEDUP_REMOVED lines=13> */
.L_x_1217:
[----:B------:R-:W-:Y:S05]  /*bd00*/  BSYNC B1 ;  /* 0x0000000000017941 */ /* 0x000fea0003800000 */
.L_x_1216:
        /* <DEDUP_REMOVED lines=26> */
[----:B------:R-:W-:Y:S01]  /*beb0*/  HADD2.F32 R0, -RZ, R113.H1_H1 ;  /* 0x30000071ff007230 */ /* 0x000fe20000004100 */
        /* <DEDUP_REMOVED lines=22> */
.L_x_1223:
[----:B------:R-:W-:Y:S05]  /*c020*/  BSYNC B0 ;  /* 0x0000000000007941 */ /* 0x000fea0003800000 */
.L_x_1222:
        /* <DEDUP_REMOVED lines=44> */
.L_x_1221:
[----:B------:R-:W-:Y:S05]  /*c2f0*/  BSYNC B1 ;  /* 0x0000000000017941 */ /* 0x000fea0003800000 */
.L_x_1220:
[----:B------:R-:W-:-:S04]  /*c300*/  IADD3 R0, R65, 0x70, RZ ;  /* 0x0000007041007810 */ /* 0x000fc80007ffe0ff */
        /* <DEDUP_REMOVED lines=47> */
.L_x_1226:
[----:B------:R-:W-:Y:S05]  /*c600*/  BSYNC B0 ;  /* 0x0000000000007941 */ /* 0x000fea0003800000 */
.L_x_1225:
        /* <DEDUP_REMOVED lines=21> */
[----:B------:R-:W-:Y:S01]  /*c760*/  HADD2.F32 R0, -RZ, R122.H0_H0 ;  /* 0x2000007aff007230 */ /* 0x000fe20000004100 */
[----:B------:R-:W-:Y:S01]  /*c770*/  FFMA.FTZ R16, R7, R16, R6 ;  /* 0x0000001007107223 */ /* 0x000fe20000010006 */
[----:B------:R-:W-:-:S02]  /*c780*/  HADD2.F32 R4, -RZ, R123.H0_H0 ;  /* 0x2000007bff047230 */ /* 0x000fc40000004100 */
[----:B------:R-:W-:Y:S01]  /*c790*/  HADD2.F32 R6, -RZ, R17.H0_H0 ;  /* 0x20000011ff067230 */ /* 0x000fe20000004100 */
[CC--:B------:R-:W-:Y:S02]  /*c7a0*/  FMUL.FTZ R11, R9.reuse, R0.reuse ;  /* 0x00000000090b7220 */ /* 0x0c0fe40000410000 */
[C---:B------:R-:W-:Y:S01]  /*c7b0*/  FMUL.FTZ R5, R10.reuse, R0 ;  /* 0x000000000a057220 */ /* 0x040fe20000410000 */
[----:B------:R-:W-:Y:S01]  /*c7c0*/  HADD2.F32 R0, -RZ, R122.H1_H1 ;  /* 0x3000007aff007230 */ /* 0x000fe20000004100 */
        /* <DEDUP_REMOVED lines=15> */
[----:B------:R1:W-:Y:S01]  /*c8c0*/  STS.128 [R36+0xf880], R4 ;  /* 0x00f8800424007388 */ /* 0x0003e20000000c00 */
[----:B------:R-:W-:Y:S05]  /*c8d0*/  BRA `(.L_x_1224) ;  /* 0x000049c000007947 */ /* 0x000fea0003800000 */
.L_x_1179:
        /* <DEDUP_REMOVED lines=8> */
[C---:B------:R-:W-:Y:S01]  /*c960*/  IMAD R4, R9.reuse, c[0x0][0x280], RZ ;  /* 0x0000a00009047a24 */ /* 0x040fe200078e02ff */
[----:B---3--:R-:W-:Y:S01]  /*c970*/  LEA R14, P0, R6, c[0x0][0x270], 0x1 ;  /* 0x00009c00060e7a11 */ /* 0x008fe200078008ff */
[----:B------:R-:W-:Y:S02]  /*c980*/  IMAD R9, R9, c[0x0][0x290], RZ ;  /* 0x0000a40009097a24 */ /* 0x000fe400078e02ff */
[----:B------:R-:W-:-:S04]  /*c990*/  IMAD R4, R0, c[0x0][0x284], R4 ;  /* 0x0000a10000047a24 */ /* 0x000fc800078e0204 */
[----:B------:R-:W-:-:S05]  /*c9a0*/  IMAD.IADD R4, R7, 0x1, R4 ;  /* 0x0000000107047824 */ /* 0x000fca00078e0204 */
[----:B------:R-:W-:Y:S01]  /*c9b0*/  LEA.HI.X R13, R6, c[0x0][0x274], R4, 0x1, P0 ;  /* 0x00009d00060d7a11 */ /* 0x000fe200000f0c04 */
[----:B------:R-:W-:Y:S01]  /*c9c0*/  IMAD.MOV.U32 R4, RZ, RZ, R10 ;  /* 0x000000ffff047224 */ /* 0x000fe200078e000a */
[----:B------:R-:W1:Y:S03]  /*c9d0*/  SHFL.IDX PT, R6, R14, RZ, 0x181f ;  /* 0x00181fff0e067589 */ /* 0x000e6600000e0000 */
[----:B------:R-:W-:-:S04]  /*c9e0*/  IMAD.WIDE.U32 R4, R0, c[0x0][0x290], R4 ;  /* 0x0000a40000047a25 */ /* 0x000fc800078e0004 */
[----:B------:R-:W-:Y:S01]  /*c9f0*/  IMAD R0, R0, c[0x0][0x294], R9 ;  /* 0x0000a50000007a24 */ /* 0x000fe200078e0209 */
[----:B------:R-:W-:-:S03]  /*ca00*/  LEA R12, P0, R4, c[0x0][0x288], 0x1 ;  /* 0x0000a200040c7a11 */ /* 0x000fc600078008ff */
[----:B------:R-:W-:Y:S02]  /*ca10*/  IMAD.IADD R0, R5, 0x1, R0 ;  /* 0x0000000105007824 */ /* 0x000fe400078e0200 */
[----:B------:R-:W2:Y:S03]  /*ca20*/  SHFL.IDX PT, R5, R13, RZ, 0x181f ;  /* 0x00181fff0d057589 */ /* 0x000ea600000e0000 */
[----:B------:R-:W-:Y:S02]  /*ca30*/  LEA.HI.X R11, R4, c[0x0][0x28c], R0, 0x1, P0 ;  /* 0x0000a300040b7a11 */ /* 0x000fe400000f0c00 */
[----:B------:R-:W-:-:S03]  /*ca40*/  ISETP.GE.OR P0, PT, R17, c[0x0][0x27c], P5 ;  /* 0x00009f0011007a0c */ /* 0x000fc60002f06670 */
[----:B------:R-:W-:Y:S10]  /*ca50*/  SHFL.IDX PT, R8, R11, RZ, 0x181f ;  /* 0x00181fff0b087589 */ /* 0x000ff400000e0000 */
[C---:B------:R-:W-:Y:S01]  /*ca60*/  @!P0 IMAD.SHL.U32 R4, R17.reuse, 0x2, RZ ;  /* 0x0000000211048824 */ /* 0x040fe200078e00ff */
[----:B------:R-:W-:-:S04]  /*ca70*/  @!P0 SHF.L.U64.HI R0, R17, 0x1, R39 ;  /* 0x0000000111008819 */ /* 0x000fc80000010227 */
[----:B-1----:R-:W-:-:S05]  /*ca80*/  @!P0 IADD3 R6, P1, R6, R4, RZ ;  /* 0x0000000406068210 */ /* 0x002fca0007f3e0ff */
[----:B--2---:R-:W-:Y:S02]  /*ca90*/  @!P0 IMAD.X R7, R5, 0x1, R0, P1 ;  /* 0x0000000105078824 */ /* 0x004fe400008e0600 */
[----:B------:R-:W1:Y:S01]  /*caa0*/  SHFL.IDX PT, R5, R12, RZ, 0x181f ;  /* 0x00181fff0c057589 */ /* 0x000e6200000e0000 */
[----:B------:R-:W-:Y:S01]  /*cab0*/  CS2R R22, SRZ ;  /* 0x0000000000167805 */ /* 0x000fe2000001ff00 */
[----:B------:R-:W-:Y:S02]  /*cac0*/  CS2R R20, SRZ ;  /* 0x0000000000147805 */ /* 0x000fe4000001ff00 */
[----:B------:R2:W3:Y:S01]  /*cad0*/  @!P0 LD.E.128 R24, [R6.64] ;  /* 0x0000000e06188980 */ /* 0x0004e2000c101d00 */
[----:B-1----:R-:W-:-:S05]  /*cae0*/  @!P0 IADD3 R4, P1, R5, R4, RZ ;  /* 0x0000000405048210 */ /* 0x002fca0007f3e0ff */
[----:B------:R-:W-:-:S05]  /*caf0*/  @!P0 IMAD.X R5, R8, 0x1, R0, P1 ;  /* 0x0000000108058824 */ /* 0x000fca00008e0600 */
[----:B------:R3:W4:Y:S01]  /*cb00*/  @!P0 LD.E.128 R20, [R4.64] ;  /* 0x0000000e04148980 */ /* 0x000722000c101d00 */
[----:B------:R-:W-:Y:S03]  /*cb10*/  BSSY B0, `(.L_x_1227) ;  /* 0x0000027000007945 */ /* 0x000fe60003800000 */
[----:B--2---:R1:W2:Y:S01]  /*cb20*/  SHFL.IDX PT, R7, R14, 0x1, 0x181f ;  /* 0x00381f000e077f89 */ /* 0x0042a200000e0000 */
[----:B------:R-:W-:-:S03]  /*cb30*/  CS2R R46, SRZ ;  /* 0x00000000002e7805 */ /* 0x000fc6000001ff00 */
[----:B------:R1:W1:Y:S01]  /*cb40*/  SHFL.IDX PT, R8, R12, 0x1, 0x181f ;  /* 0x00381f000c087f89 */ /* 0x00026200000e0000 */
[----:B------:R-:W-:-:S03]  /*cb50*/  CS2R R44, SRZ ;  /* 0x00000000002c7805 */ /* 0x000fc6000001ff00 */
[----:B------:R1:W1:Y:S01]  /*cb60*/  SHFL.IDX PT, R9, R13, 0x1, 0x181f ;  /* 0x00381f000d097f89 */ /* 0x00026200000e0000 */
[----:B------:R-:W-:-:S03]  /*cb70*/  CS2R R42, SRZ ;  /* 0x00000000002a7805 */ /* 0x000fc6000001ff00 */
[----:B------:R1:W1:Y:S01]  /*cb80*/  SHFL.IDX PT, R10, R11, 0x1, 0x181f ;  /* 0x00381f000b0a7f89 */ /* 0x00026200000e0000 */
[----:B------:R-:W-:Y:S01]  /*cb90*/  CS2R R40, SRZ ;  /* 0x0000000000287805 */ /* 0x000fe2000001ff00 */
[----:B------:R-:W-:Y:S01]  /*cba0*/  ISETP.GE.AND P2, PT, R17, c[0x0][0x27c], PT ;  /* 0x00009f0011007a0c */ /* 0x000fe20003f46270 */
[----:B---3--:R-:W-:Y:S01]  /*cbb0*/  IMAD.MOV.U32 R4, RZ, RZ, R24 ;  /* 0x000000ffff047224 */ /* 0x008fe200078e0018 */
[----:B------:R-:W-:Y:S01]  /*cbc0*/  MOV R6, R26 ;  /* 0x0000001a00067202 */ /* 0x000fe20000000f00 */
[----:B------:R-:W-:Y:S02]  /*cbd0*/  IMAD.MOV.U32 R0, RZ, RZ, R25 ;  /* 0x000000ffff007224 */ /* 0x000fe400078e0019 */
[----:B------:R-:W-:Y:S01]  /*cbe0*/  IMAD.MOV.U32 R5, RZ, RZ, R27 ;  /* 0x000000ffff057224 */ /* 0x000fe200078e001b */
[----:B------:R-:W-:Y:S02]  /*cbf0*/  PRMT R51, R6, 0x7610, R51 ;  /* 0x0000761006337816 */ /* 0x000fe40000000033 */
[----:B------:R-:W-:-:S02]  /*cc00*/  PRMT R31, R4, 0x7610, R31 ;  /* 0x00007610041f7816 */ /* 0x000fc4000000001f */
[----:B------:R-:W-:Y:S02]  /*cc10*/  PRMT R28, R28, 0x5410, R0 ;  /* 0x000054101c1c7816 */ /* 0x000fe40000000000 */
[----:B------:R-:W-:Y:S01]  /*cc20*/  PRMT R32, R32, 0x5410, R5 ;  /* 0x0000541020207816 */ /* 0x000fe20000000005 */
[----:B----4-:R-:W-:Y:S01]  /*cc30*/  IMAD.MOV.U32 R6, RZ, RZ, R22 ;  /* 0x000000ffff067224 */ /* 0x010fe200078e0016 */
[----:B------:R-:W-:Y:S01]  /*cc40*/  MOV R5, R23 ;  /* 0x0000001700057202 */ /* 0x000fe20000000f00 */
[----:B------:R-:W-:Y:S02]  /*cc50*/  IMAD.MOV.U32 R4, RZ, RZ, R20 ;  /* 0x000000ffff047224 */ /* 0x000fe400078e0014 */
[----:B------:R-:W-:Y:S01]  /*cc60*/  IMAD.MOV.U32 R0, RZ, RZ, R21 ;  /* 0x000000ffff007224 */ /* 0x000fe200078e0015 */
[----:B------:R-:W-:Y:S02]  /*cc70*/  PRMT R31, R31, 0x5410, R6 ;  /* 0x000054101f1f7816 */ /* 0x000fe40000000006 */
[----:B------:R-:W-:-:S02]  /*cc80*/  PRMT R32, R5, 0x7610, R32 ;  /* 0x0000761005207816 */ /* 0x000fc40000000020 */
[----:B------:R-:W-:Y:S02]  /*cc90*/  PRMT R28, R4, 0x7610, R28 ;  /* 0x00007610041c7816 */ /* 0x000fe4000000001c */
[----:B------:R-:W-:Y:S01]  /*cca0*/  PRMT R15, R0, 0x7610, R15 ;  /* 0x00007610000f7816 */ /* 0x000fe2000000000f */
[----:B------:R-:W-:Y:S05]  /*ccb0*/  @P6 BRA `(.L_x_1228) ;  /* 0x000000c000006947 */ /* 0x000fea0003800000 */
[----:B-12---:R-:W-:Y:S01]  /*ccc0*/  CS2R R44, SRZ ;  /* 0x00000000002c7805 */ /* 0x006fe2000001ff00 */
        /* <DEDUP_REMOVED lines=11> */
.L_x_1228:
[----:B-12---:R-:W-:Y:S05]  /*cd80*/  BSYNC B0 ;  /* 0x0000000000007941 */ /* 0x006fea0003800000 */
.L_x_1227:
[----:B------:R-:W1:Y:S01]  /*cd90*/  SHFL.IDX PT, R6, R14, 0x2, 0x181f ;  /* 0x00581f000e067f89 */ /* 0x000e6200000e0000 */
[----:B------:R-:W-:Y:S01]  /*cda0*/  ISETP.NE.AND P0, PT, R37, RZ, PT ;  /* 0x000000ff2500720c */ /* 0x000fe20003f05270 */
[----:B------:R-:W-:Y:S01]  /*cdb0*/  CS2R R58, SRZ ;  /* 0x00000000003a7805 */ /* 0x000fe2000001ff00 */
[----:B------:R-:W-:Y:S01]  /*cdc0*/  CS2R R56, SRZ ;  /* 0x0000000000387805 */ /* 0x000fe2000001ff00 */
[----:B------:R-:W2:Y:S01]  /*cdd0*/  SHFL.IDX PT, R4, R13, 0x2, 0x181f ;  /* 0x00581f000d047f89 */ /* 0x000ea200000e0000 */
[C---:B------:R-:W-:Y:S02]  /*cde0*/  ISETP.GE.OR P0, PT, R17.reuse, c[0x0][0x27c], P0 ;  /* 0x00009f0011007a0c */ /* 0x040fe40000706670 */
[----:B------:R-:W-:Y:S01]  /*cdf0*/  ISETP.NE.AND P3, PT, R48, RZ, PT ;  /* 0x000000ff3000720c */ /* 0x000fe20003f65270 */
[----:B------:R-:W-:Y:S10]  /*ce00*/  SHFL.IDX PT, R8, R11, 0x2, 0x181f ;  /* 0x00581f000b087f89 */ /* 0x000ff400000e0000 */
[C---:B------:R-:W-:Y:S01]  /*ce10*/  @!P0 IMAD.SHL.U32 R0, R17.reuse, 0x2, RZ ;  /* 0x0000000211008824 */ /* 0x040fe200078e00ff */
[----:B------:R-:W-:-:S04]  /*ce20*/  @!P0 SHF.L.U64.HI R5, R17, 0x1, R39 ;  /* 0x0000000111058819 */ /* 0x000fc80000010227 */
[----:B-1----:R-:W-:-:S05]  /*ce30*/  @!P0 IADD3 R6, P1, R6, R0, RZ ;  /* 0x0000000006068210 */ /* 0x002fca0007f3e0ff */
[----:B--2---:R-:W-:Y:S02]  /*ce40*/  @!P0 IMAD.X R7, R4, 0x1, R5, P1 ;  /* 0x0000000104078824 */ /* 0x004fe400008e0605 */
[----:B------:R-:W1:Y:S01]  /*ce50*/  SHFL.IDX PT, R4, R12, 0x2, 0x181f ;  /* 0x00581f000c047f89 */ /* 0x000e6200000e0000 */
[----:B------:R-:W-:Y:S01]  /*ce60*/  CS2R R62, SRZ ;  /* 0x00000000003e7805 */ /* 0x000fe2000001ff00 */
[----:B------:R-:W-:Y:S02]  /*ce70*/  CS2R R60, SRZ ;  /* 0x00000000003c7805 */ /* 0x000fe4000001ff00 */
[----:B------:R2:W3:Y:S01]  /*ce80*/  @!P0 LD.E.128 R56, [R6.64] ;  /* 0x0000000e06388980 */ /* 0x0004e2000c101d00 */
[----:B-1----:R-:W-:-:S05]  /*ce90*/  @!P0 IADD3 R4, P1, R4, R0, RZ ;  /* 0x0000000004048210 */ /* 0x002fca0007f3e0ff */
[----:B------:R-:W-:-:S05]  /*cea0*/  @!P0 IMAD.X R5, R8, 0x1, R5, P1 ;  /* 0x0000000108058824 */ /* 0x000fca00008e0605 */
[----:B------:R1:W4:Y:S01]  /*ceb0*/  @!P0 LD.E.128 R60, [R4.64] ;  /* 0x0000000e043c8980 */ /* 0x000322000c101d00 */
[----:B--2--5:R-:W-:Y:S02]  /*cec0*/  IMAD.MOV.U32 R6, RZ, RZ, R46 ;  /* 0x000000ffff067224 */ /* 0x024fe400078e002e */
[----:B------:R-:W-:-:S03]  /*ced0*/  IMAD.MOV.U32 R0, RZ, RZ, R45 ;  /* 0x000000ffff007224 */ /* 0x000fc600078e002d */
[----:B------:R-:W-:Y:S01]  /*cee0*/  PRMT R109, R109, 0x5410, R6 ;  /* 0x000054106d6d7816 */ /* 0x000fe20000000006 */
[----:B------:R-:W-:Y:S01]  /*cef0*/  IMAD.MOV.U32 R6, RZ, RZ, R42 ;  /* 0x000000ffff067224 */ /* 0x000fe200078e002a */
[----:B------:R-:W-:Y:S01]  /*cf00*/  PRMT R55, R55, 0x5410, R0 ;  /* 0x0000541037377816 */ /* 0x000fe20000000000 */
[----:B------:R-:W-:-:S03]  /*cf10*/  IMAD.MOV.U32 R0, RZ, RZ, R41 ;  /* 0x000000ffff007224 */ /* 0x000fc600078e0029 */
[----:B------:R-:W-:Y:S02]  /*cf20*/  PRMT R109, R6, 0x7610, R109 ;  /* 0x00007610066d7816 */ /* 0x000fe4000000006d */
[----:B------:R-:W-:Y:S01]  /*cf30*/  PRMT R55, R0, 0x7610, R55 ;  /* 0x0000761000377816 */ /* 0x000fe20000000037 */
[----:B-1----:R-:W-:Y:S02]  /*cf40*/  IMAD.MOV.U32 R5, RZ, RZ, R47 ;  /* 0x000000ffff057224 */ /* 0x002fe400078e002f */
[----:B------:R-:W-:-:S03]  /*cf50*/  IMAD.MOV.U32 R4, RZ, RZ, R44 ;  /* 0x000000ffff047224 */ /* 0x000fc600078e002c */
[----:B------:R-:W-:Y:S01]  /*cf60*/  PRMT R67, R67, 0x5410, R5 ;  /* 0x0000541043437816 */ /* 0x000fe20000000005 */
[----:B------:R-:W-:Y:S01]  /*cf70*/  IMAD.MOV.U32 R5, RZ, RZ, R43 ;  /* 0x000000ffff057224 */ /* 0x000fe200078e002b */
[----:B------:R-:W-:Y:S01]  /*cf80*/  PRMT R108, R108, 0x5410, R4 ;  /* 0x000054106c6c7816 */ /* 0x000fe20000000004 */
[----:B------:R-:W-:-:S03]  /*cf90*/  IMAD.MOV.U32 R4, RZ, RZ, R40 ;  /* 0x000000ffff047224 */ /* 0x000fc600078e0028 */
[----:B------:R-:W-:Y:S02]  /*cfa0*/  PRMT R67, R5, 0x7610, R67 ;  /* 0x0000761005437816 */ /* 0x000fe40000000043 */
[----:B------:R-:W-:Y:S01]  /*cfb0*/  PRMT R108, R4, 0x7610, R108 ;  /* 0x00007610046c7816 */ /* 0x000fe2000000006c */
[----:B------:R1:W2:Y:S01]  /*cfc0*/  SHFL.IDX PT, R9, R13, 0x3, 0x181f ;  /* 0x00781f000d097f89 */ /* 0x0002a200000e0000 */
[----:B------:R-:W-:Y:S03]  /*cfd0*/  BSSY B0, `(.L_x_1229) ;  /* 0x0000025000007945 */ /* 0x000fe60003800000 */
[----:B------:R1:W1:Y:S01]  /*cfe0*/  SHFL.IDX PT, R7, R14, 0x3, 0x181f ;  /* 0x00781f000e077f89 */ /* 0x00026200000e0000 */
[----:B------:R-:W-:-:S03]  /*cff0*/  CS2R R74, SRZ ;  /* 0x00000000004a7805 */ /* 0x000fc6000001ff00 */
[----:B------:R1:W1:Y:S01]  /*d000*/  SHFL.IDX PT, R10, R11, 0x3, 0x181f ;  /* 0x00781f000b0a7f89 */ /* 0x00026200000e0000 */
[----:B------:R-:W-:-:S03]  /*d010*/  CS2R R72, SRZ ;  /* 0x0000000000487805 */ /* 0x000fc6000001ff00 */
[----:B------:R1:W1:Y:S01]  /*d020*/  SHFL.IDX PT, R8, R12, 0x3, 0x181f ;  /* 0x00781f000c087f89 */ /* 0x00026200000e0000 */
[----:B------:R-:W-:Y:S01]  /*d030*/  CS2R R70, SRZ ;  /* 0x0000000000467805 */ /* 0x000fe2000001ff00 */
[----:B------:R-:W-:Y:S01]  /*d040*/  CS2R R68, SRZ ;  /* 0x0000000000447805 */ /* 0x000fe2000001ff00 */
[----:B---3--:R-:W-:Y:S02]  /*d050*/  IMAD.MOV.U32 R6, RZ, RZ, R58 ;  /* 0x000000ffff067224 */ /* 0x008fe400078e003a */
[----:B------:R-:W-:Y:S02]  /*d060*/  IMAD.MOV.U32 R5, RZ, RZ, R59 ;  /* 0x000000ffff057224 */ /* 0x000fe400078e003b */
[----:B------:R-:W-:Y:S02]  /*d070*/  IMAD.MOV.U32 R4, RZ, RZ, R56 ;  /* 0x000000ffff047224 */ /* 0x000fe400078e0038 */
[----:B------:R-:W-:Y:S01]  /*d080*/  IMAD.MOV.U32 R0, RZ, RZ, R57 ;  /* 0x000000ffff007224 */ /* 0x000fe200078e0039 */
[----:B------:R-:W-:-:S02]  /*d090*/  PRMT R113, R113, 0x5410, R6 ;  /* 0x0000541071717816 */ /* 0x000fc40000000006 */
[----:B------:R-:W-:Y:S02]  /*d0a0*/  PRMT R111, R111, 0x5410, R5 ;  /* 0x000054106f6f7816 */ /* 0x000fe40000000005 */
[----:B------:R-:W-:Y:S02]  /*d0b0*/  PRMT R112, R112, 0x5410, R4 ;  /* 0x0000541070707816 */ /* 0x000fe40000000004 */
[----:B------:R-:W-:Y:S01]  /*d0c0*/  PRMT R110, R110, 0x5410, R0 ;  /* 0x000054106e6e7816 */ /* 0x000fe20000000000 */
[----:B----4-:R-:W-:Y:S02]  /*d0d0*/  IMAD.MOV.U32 R6, RZ, RZ, R62 ;  /* 0x000000ffff067224 */ /* 0x010fe400078e003e */
[----:B------:R-:W-:Y:S02]  /*d0e0*/  IMAD.MOV.U32 R5, RZ, RZ, R63 ;  /* 0x000000ffff057224 */ /* 0x000fe400078e003f */
[----:B------:R-:W-:Y:S02]  /*d0f0*/  IMAD.MOV.U32 R4, RZ, RZ, R60 ;  /* 0x000000ffff047224 */ /* 0x000fe400078e003c */
[----:B------:R-:W-:Y:S01]  /*d100*/  IMAD.MOV.U32 R0, RZ, RZ, R61 ;  /* 0x000000ffff007224 */ /* 0x000fe200078e003d */
[----:B------:R-:W-:-:S02]  /*d110*/  PRMT R113, R6, 0x7610, R113 ;  /* 0x0000761006717816 */ /* 0x000fc40000000071 */
[----:B------:R-:W-:Y:S02]  /*d120*/  PRMT R111, R5, 0x7610, R111 ;  /* 0x00007610056f7816 */ /* 0x000fe4000000006f */
        /* <DEDUP_REMOVED lines=15> */
.L_x_1230:
[----:B-12---:R-:W-:Y:S05]  /*d220*/  BSYNC B0 ;  /* 0x0000000000007941 */ /* 0x006fea0003800000 */
.L_x_1229:
        /* <DEDUP_REMOVED lines=73> */
.L_x_1232:
[----:B-12---:R-:W-:Y:S05]  /*d6c0*/  BSYNC B0 ;  /* 0x0000000000007941 */ /* 0x006fea0003800000 */
.L_x_1231:
[----:B------:R-:W1:Y:S01]  /*d6d0*/  SHFL.IDX PT, R6, R14, 0x6, 0x181f ;  /* 0x00d81f000e067f89 */ /* 0x000e6200000e0000 */
[----:B------:R-:W-:Y:S01]  /*d6e0*/  ISETP.NE.AND P0, PT, R92, RZ, PT ;  /* 0x000000ff5c00720c */ /* 0x000fe20003f05270 */
[----:B------:R-:W-:Y:S01]  /*d6f0*/  CS2R R98, SRZ ;  /* 0x0000000000627805 */ /* 0x000fe2000001ff00 */
[----:B------:R-:W-:Y:S01]  /*d700*/  CS2R R96, SRZ ;  /* 0x0000000000607805 */ /* 0x000fe2000001ff00 */
[----:B------:R-:W2:Y:S01]  /*d710*/  SHFL.IDX PT, R4, R13, 0x6, 0x181f ;  /* 0x00d81f000d047f89 */ /* 0x000ea200000e0000 */
[----:B------:R-:W-:-:S03]  /*d720*/  ISETP.GE.OR P0, PT, R17, c[0x0][0x27c], P0 ;  /* 0x00009f0011007a0c */ /* 0x000fc60000706670 */
        /* <DEDUP_REMOVED lines=66> */
.L_x_1234:
[----:B-12---:R-:W-:Y:S05]  /*db50*/  BSYNC B0 ;  /* 0x0000000000007941 */ /* 0x006fea0003800000 */
.L_x_1233:
        /* <DEDUP_REMOVED lines=21> */
[----:B------:R-:W-:Y:S01]  /*dcb0*/  HADD2.F32 R14, -RZ, R28.H1_H1 ;  /* 0x3000001cff0e7230 */ /* 0x000fe20000004100 */
[--C-:B------:R-:W-:Y:S02]  /*dcc0*/  SHF.R.U64 R50, R24, 0x10, R25.reuse ;  /* 0x0000001018327819 */ /* 0x100fe40000001219 */
[----:B------:R-:W-:Y:S02]  /*dcd0*/  LEA.HI R0, R0, R64, RZ, 0x1d ;  /* 0x0000004000007211 */ /* 0x000fe400078fe8ff */
[----:B------:R-:W-:Y:S02]  /*dce0*/  SHF.R.U32.HI R17, RZ, 0x10, R25 ;  /* 0x00000010ff117819 */ /* 0x000fe40000011619 */
[----:B------:R-:W-:-:S02]  /*dcf0*/  SHF.R.S32.HI R5, RZ, 0x1f, R0 ;  /* 0x0000001fff057819 */ /* 0x000fc40000011400 */
[----:B------:R-:W-:Y:S01]  /*dd00*/  SHF.L.U32 R4, R0, 0x3, RZ ;  /* 0x0000000300047819 */ /* 0x000fe200000006ff */
[----:B------:R-:W-:Y:S01]  /*dd10*/  HADD2.F32 R53, -RZ, R17.H0_H0 ;  /* 0x20000011ff357230 */ /* 0x000fe20000004100 */
[----:B------:R-:W-:Y:S02]  /*dd20*/  LEA.HI R0, R5, R0, RZ, 0x3 ;  /* 0x0000000005007211 */ /* 0x000fe400078f18ff */
[----:B------:R-:W-:Y:S02]  /*dd30*/  LOP3.LUT R4, R19, 0x38, R4, 0xf8, !PT ;  /* 0x0000003813047812 */ /* 0x000fe400078ef804 */
[----:B------:R-:W-:Y:S02]  /*dd40*/  SHF.L.U32 R0, R0, 0xa, RZ ;  /* 0x0000000a00007819 */ /* 0x000fe400000006ff */
[----:B------:R-:W-:Y:S02]  /*dd50*/  LOP3.LUT R8, R4, R30, RZ, 0x3c, !PT ;  /* 0x0000001e04087212 */ /* 0x000fe400078e3cff */
[----:B------:R-:W-:Y:S01]  /*dd60*/  LOP3.LUT R0, R0, 0x7fffe000, RZ, 0xc0, !PT ;  /* 0x7fffe00000007812 */ /* 0x000fe200078ec0ff */
[----:B------:R-:W1:Y:S01]  /*dd70*/  LDS.128 R4, [R36+0x8080] ;  /* 0x0080800024047984 */ /* 0x000e620000000c00 */
[----:B------:R-:W-:-:S02]  /*dd80*/  SHF.R.U32.HI R13, RZ, 0x10, R21 ;  /* 0x00000010ff0d7819 */ /* 0x000fc40000011615 */
[----:B------:R-:W-:Y:S02]  /*dd90*/  IADD3 R0, R8, R0, R29 ;  /* 0x0000000008007210 */ /* 0x000fe40007ffe01d */
[----:B------:R-:W-:Y:S02]  /*dda0*/  SHF.R.U64 R37, R20, 0x10, R21 ;  /* 0x0000001014257819 */ /* 0x000fe40000001215 */
[----:B------:R-:W-:Y:S01]  /*ddb0*/  SHF.L.U32 R35, R0, 0x1, RZ ;  /* 0x0000000100237819 */ /* 0x000fe200000006ff */
[----:B------:R-:W-:Y:S01]  /*ddc0*/  HADD2.F32 R0, -RZ, R15.H0_H0 ;  /* 0x2000000fff007230 */ /* 0x000fe20000004100 */
[--C-:B------:R-:W-:Y:S02]  /*ddd0*/  SHF.R.U64 R49, R26, 0x10, R27.reuse ;  /* 0x000000101a317819 */ /* 0x100fe4000000121b */
[----:B------:R-:W-:Y:S01]  /*dde0*/  SHF.R.U32.HI R25, RZ, 0x10, R27 ;  /* 0x00000010ff197819 */ /* 0x000fe2000001161b */
[----:B------:R-:W2:Y:S01]  /*ddf0*/  LDS.128 R8, [R35+0x8080] ;  /* 0x0080800023087984 */ /* 0x000ea20000000c00 */
[----:B------:R-:W-:-:S02]  /*de00*/  SHF.R.U64 R33, R22, 0x10, R23 ;  /* 0x0000001016217819 */ /* 0x000fc40000001217 */
[----:B------:R-:W-:Y:S01]  /*de10*/  SHF.R.U32.HI R18, RZ, 0x10, R23 ;  /* 0x00000010ff127819 */ /* 0x000fe20000011617 */
[----:B------:R-:W-:Y:S02]  /*de20*/  HADD2.F32 R52, -RZ, R25.H0_H0 ;  /* 0x20000019ff347230 */ /* 0x000fe40000004100 */
[--C-:B-1----:R-:W-:Y:S02]  /*de30*/  HADD2.F32 R20, -RZ, R5.reuse.H0_H0 ;  /* 0x20000005ff147230 */ /* 0x102fe40000004100 */
[----:B------:R-:W-:Y:S02]  /*de40*/  HADD2.F32 R19, -RZ, R5.H1_H1 ;  /* 0x30000005ff137230 */ /* 0x000fe40000004100 */
[--C-:B------:R-:W-:Y:S02]  /*de50*/  HADD2.F32 R24, -RZ, R4.reuse.H0_H0 ;  /* 0x20000004ff187230 */ /* 0x100fe40000004100 */
[----:B------:R-:W-:Y:S02]  /*de60*/  HADD2.F32 R27, -RZ, R4.H1_H1 ;  /* 0x30000004ff1b7230 */ /* 0x000fe40000004100 */
[----:B------:R-:W-:-:S02]  /*de70*/  HADD2.F32 R22, -RZ, R7.H0_H0 ;  /* 0x20000007ff167230 */ /* 0x000fc40000004100 */
[----:B------:R-:W-:Y:S01]  /*de80*/  HADD2.F32 R21, -RZ, R7.H1_H1 ;  /* 0x30000007ff157230 */ /* 0x000fe20000004100 */
[-C--:B------:R-:W-:Y:S01]  /*de90*/  FMUL.FTZ R7, R20, R0.reuse ;  /* 0x0000000014077220 */ /* 0x080fe20000410000 */
[--C-:B--2---:R-:W-:Y:S02]  /*dea0*/  HADD2.F32 R4, -RZ, R9.reuse.H0_H0 ;  /* 0x20000009ff047230 */ /* 0x104fe40000004100 */
[----:B------:R-:W-:Y:S02]  /*deb0*/  HADD2.F32 R5, -RZ, R9.H1_H1 ;  /* 0x30000009ff057230 */ /* 0x000fe40000004100 */
[--C-:B------:R-:W-:Y:S01]  /*dec0*/  HADD2.F32 R9, -RZ, R8.reuse.H0_H0 ;  /* 0x20000008ff097230 */ /* 0x100fe20000004100 */
[C---:B------:R-:W-:Y:S01]  /*ded0*/  FMUL.FTZ R30, R4.reuse, R0 ;  /* 0x00000000041e7220 */ /* 0x040fe20000410000 */
[----:B------:R-:W-:Y:S01]  /*dee0*/  HADD2.F32 R16, -RZ, R8.H1_H1 ;  /* 0x30000008ff107230 */ /* 0x000fe20000004100 */
[----:B------:R-:W-:Y:S01]  /*def0*/  FFMA.FTZ R48, R4, R14, R7 ;  /* 0x0000000e04307223 */ /* 0x000fe20000010007 */
[----:B------:R-:W-:-:S02]  /*df00*/  HADD2.F32 R8, -RZ, R13.H0_H0 ;  /* 0x2000000dff087230 */ /* 0x000fc40000004100 */
[--C-:B------:R-:W-:Y:S02]  /*df10*/  HADD2.F32 R23, -RZ, R6.reuse.H0_H0 ;  /* 0x20000006ff177230 */ /* 0x100fe40000004100 */
[----:B------:R-:W-:Y:S01]  /*df20*/  HADD2.F32 R26, -RZ, R6.H1_H1 ;  /* 0x30000006ff1a7230 */ /* 0x000fe20000004100 */
[-C--:B------:R-:W-:Y:S01]  /*df30*/  FMUL.FTZ R0, R19, R8.reuse ;  /* 0x0000000813007220 */ /* 0x080fe20000410000 */
[----:B------:R-:W-:Y:S01]  /*df40*/  HADD2.F32 R6, -RZ, R28.H0_H0 ;  /* 0x2000001cff067230 */ /* 0x000fe20000004100 */
[C---:B------:R-:W-:Y:S01]  /*df50*/  FMUL.FTZ R29, R5.reuse, R8 ;  /* 0x00000008051d7220 */ /* 0x040fe20000410000 */
[--C-:B------:R-:W-:Y:S01]  /*df60*/  HADD2.F32 R4, -RZ, R31.reuse.H1_H1 ;  /* 0x3000001fff047230 */ /* 0x100fe20000004100 */
[----:B------:R-:W-:Y:S01]  /*df70*/  FFMA.FTZ R34, R5, R53, R0 ;  /* 0x0000003505227223 */ /* 0x000fe20000010000 */
[----:B------:R-:W-:Y:S01]  /*df80*/  HADD2.F32 R13, -RZ, R31.H0_H0 ;  /* 0x2000001fff0d7230 */ /* 0x000fe20000004100 */
[-C--:B------:R-:W-:Y:S01]  /*df90*/  FMUL.FTZ R7, R24, R6.reuse ;  /* 0x0000000618077220 */ /* 0x080fe20000410000 */
[----:B------:R-:W-:Y:S01]  /*dfa0*/  HADD2.F32 R0, -RZ, R32.H0_H0 ;  /* 0x20000020ff007230 */ /* 0x000fe20000004100 */
[----:B------:R-:W-:Y:S01]  /*dfb0*/  FMUL.FTZ R28, R9, R6 ;  /* 0x00000006091c7220 */ /* 0x000fe20000410000 */
[--C-:B------:R-:W-:Y:S01]  /*dfc0*/  HADD2.F32 R12, -RZ, R10.reuse.H0_H0 ;  /* 0x2000000aff0c7230 */ /* 0x100fe20000004100 */
[----:B------:R-:W-:Y:S01]  /*dfd0*/  FMUL.FTZ R6, R23, R4 ;  /* 0x0000000417067220 */ /* 0x000fe20000410000 */
[----:B------:R-:W-:Y:S01]  /*dfe0*/  HADD2.F32 R8, -RZ, R51.H0_H0 ;  /* 0x20000033ff087230 */ /* 0x000fe20000004100 */
[-C--:B------:R-:W-:Y:S01]  /*dff0*/  FFMA.FTZ R31, R9, R13.reuse, R7 ;  /* 0x0000000d091f7223 */ /* 0x080fe20000010007 */
[----:B------:R-:W-:Y:S01]  /*e000*/  HADD2.F32 R15, -RZ, R10.H1_H1 ;  /* 0x3000000aff0f7230 */ /* 0x000fe20000004100 */
[----:B------:R-:W-:Y:S01]  /*e010*/  FMUL.FTZ R5, R22, R0 ;  /* 0x0000000016057220 */ /* 0x000fe20000410000 */
[----:B------:R-:W-:Y:S01]  /*e020*/  HADD2.F32 R10, -RZ, R11.H0_H0 ;  /* 0x2000000bff0a7230 */ /* 0x000fe20000004100 */
[----:B------:R-:W-:Y:S01]  /*e030*/  FFMA.FTZ R13, R24, R13, -R28 ;  /* 0x0000000d180d7223 */ /* 0x000fe2000001081c */
[----:B------:R-:W-:Y:S01]  /*e040*/  HADD2.F32 R7, -RZ, R32.H1_H1 ;  /* 0x30000020ff077230 */ /* 0x000fe20000004100 */
[----:B------:R-:W-:Y:S01]  /*e050*/  FFMA.FTZ R32, R12, R8, R6 ;  /* 0x000000080c207223 */ /* 0x000fe20000010006 */
[----:B------:R-:W-:Y:S01]  /*e060*/  HADD2.F32 R51, -RZ, R18.H0_H0 ;  /* 0x20000012ff337230 */ /* 0x000fe20000004100 */
[C---:B------:R-:W-:Y:S01]  /*e070*/  FMUL.FTZ R9, R10.reuse, R0 ;  /* 0x000000000a097220 */ /* 0x040fe20000410000 */
[----:B------:R-:W-:Y:S01]  /*e080*/  HADD2.F32 R6, -RZ, R37.H0_H0 ;  /* 0x20000025ff067230 */ /* 0x000fe20000004100 */
[----:B------:R-:W-:Y:S01]  /*e090*/  FFMA.FTZ R17, R10, R7, R5 ;  /* 0x000000070a117223 */ /* 0x000fe20000010005 */
[----:B------:R-:W-:Y:S01]  /*e0a0*/  HADD2.F32 R11, -RZ, R11.H1_H1 ;  /* 0x3000000bff0b7230 */ /* 0x000fe20000004100 */
[-C--:B------:R-:W-:Y:S01]  /*e0b0*/  FMUL.FTZ R0, R21, R51.reuse ;  /* 0x0000003315007220 */ /* 0x080fe20000410000 */
[----:B------:R-:W-:Y:S01]  /*e0c0*/  HADD2.F32 R10, -RZ, R33.H0_H0 ;  /* 0x20000021ff0a7230 */ /* 0x000fe20000004100 */
[----:B------:R-:W-:Y:S01]  /*e0d0*/  FMUL.FTZ R18, R12, R4 ;  /* 0x000000040c127220 */ /* 0x000fe20000410000 */
[----:B------:R-:W-:Y:S01]  /*e0e0*/  HADD2.F32 R37, -RZ, R50.H0_H0 ;  /* 0x20000032ff257230 */ /* 0x000fe20000004100 */
[----:B------:R-:W-:Y:S01]  /*e0f0*/  FMUL.FTZ R4, R27, R6 ;  /* 0x000000061b047220 */ /* 0x000fe20000410000 */
[----:B------:R-:W-:Y:S01]  /*e100*/  HADD2.F32 R33, -RZ, R49.H0_H0 ;  /* 0x20000031ff217230 */ /* 0x000fe20000004100 */
[----:B------:R-:W-:-:S02]  /*e110*/  FMUL.FTZ R5, R11, R51 ;  /* 0x000000330b057220 */ /* 0x000fc40000410000 */
[----:B------:R-:W-:Y:S02]  /*e120*/  FFMA.FTZ R11, R11, R52, R0 ;  /* 0x000000340b0b7223 */ /* 0x000fe40000010000 */
[----:B------:R-:W-:Y:S02]  /*e130*/  FMUL.FTZ R0, R26, R10 ;  /* 0x0000000a1a007220 */ /* 0x000fe40000410000 */
[C---:B------:R-:W-:Y:S01]  /*e140*/  FMUL.FTZ R6, R16.reuse, R6 ;  /* 0x0000000610067220 */ /* 0x040fe20000410000 */
[----:B------:R-:W-:Y:S01]  /*e150*/  F2FP.PACK_AB R11, R11, R17 ;  /* 0x000000110b0b723e */ /* 0x000fe200000000ff */
[----:B------:R-:W-:Y:S02]  /*e160*/  FFMA.FTZ R16, R16, R37, R4 ;  /* 0x0000002510107223 */ /* 0x000fe40000010004 */
[C---:B------:R-:W-:Y:S02]  /*e170*/  FMUL.FTZ R4, R15.reuse, R10 ;  /* 0x0000000a0f047220 */ /* 0x040fe40000410000 */
[----:B------:R-:W-:-:S02]  /*e180*/  FFMA.FTZ R25, R15, R33, R0 ;  /* 0x000000210f197223 */ /* 0x000fc40000010000 */
        /* <DEDUP_REMOVED lines=12> */
[----:B------:R-:W-:Y:S02]  /*e250*/  F2FP.PACK_AB R6, R6, R12 ;  /* 0x0000000c0606723e */ /* 0x000fe400000000ff */
[----:B------:R-:W-:-:S03]  /*e260*/  F2FP.PACK_AB R10, R25, R32 ;  /* 0x00000020190a723e */ /* 0x000fc600000000ff */
[----:B------:R1:W-:Y:S04]  /*e270*/  STS.128 [R36+0x8080], R4 ;  /* 0x0080800424007388 */ /* 0x0003e80000000c00 */
[----:B------:R1:W-:Y:S02]  /*e280*/  STS.128 [R35+0x8080], R8 ;  /* 0x0080800823007388 */ /* 0x0003e40000000c00 */
.L_x_1236:
[----:B------:R-:W-:Y:S05]  /*e290*/  BSYNC B0 ;  /* 0x0000000000007941 */ /* 0x000fea0003800000 */
.L_x_1235:
[----:B------:R-:W-:Y:S01]  /*e2a0*/  IADD3 R0, R65, 0x10, RZ ;  /* 0x0000001041007810 */ /* 0x000fe20007ffe0ff */
[----:B------:R-:W-:Y:S03]  /*e2b0*/  BSSY B0, `(.L_x_1237) ;  /* 0x000006c000007945 */ /* 0x000fe60003800000 */
[----:B------:R-:W-:-:S13]  /*e2c0*/  ISETP.GE.OR P0, PT, R0, R54, P2 ;  /* 0x000000360000720c */ /* 0x000fda0001706670 */
[----:B------:R-:W-:Y:S05]  /*e2d0*/  @P0 BRA `(.L_x_1238) ;  /* 0x0000069000000947 */ /* 0x000fea0003800000 */
[----:B-1----:R-:W-:Y:S02]  /*e2e0*/  MOV R6, c[0x0][0x27c] ;  /* 0x00009f0000067a02 */ /* 0x002fe40000000f00 */
[----:B------:R-:W-:Y:S02]  /*e2f0*/  SHF.R.S32.HI R4, RZ, 0x1f, R0 ;  /* 0x0000001fff047819 */ /* 0x000fe40000011400 */
[----:B------:R-:W-:Y:S02]  /*e300*/  LEA.HI R6, R6, R64, RZ, 0x1d ;  /* 0x0000004006067211 */ /* 0x000fe400078fe8ff */
[----:B------:R-:W-:Y:S02]  /*e310*/  SHF.L.U32 R5, R0, 0x6, RZ ;  /* 0x0000000600057819 */ /* 0x000fe400000006ff */
[----:B------:R-:W-:Y:S02]  /*e320*/  LEA.HI R4, R4, R0, RZ, 0x3 ;  /* 0x0000000004047211 */ /* 0x000fe400078f18ff */
[----:B------:R-:W-:-:S02]  /*e330*/  SHF.R.S32.HI R9, RZ, 0x1f, R6 ;  /* 0x0000001fff097819 */ /* 0x000fc40000011406 */
        /* <DEDUP_REMOVED lines=9> */
[----:B------:R-:W-:Y:S02]  /*e3d0*/  SHF.R.U64 R30, R40, 0x10, R41 ;  /* 0x00000010281e7819 */ /* 0x000fe40000001229 */
[----:B------:R-:W-:Y:S02]  /*e3e0*/  LOP3.LUT R8, R5, R8, R4, 0xf6, !PT ;  /* 0x0000000805087212 */ /* 0x000fe400078ef604 */
[----:B------:R-:W-:Y:S02]  /*e3f0*/  LOP3.LUT R4, R7, R4, RZ, 0x3c, !PT ;  /* 0x0000000407047212 */ /* 0x000fe400078e3cff */
[----:B------:R-:W-:Y:S02]  /*e400*/  LOP3.LUT R0, R0, 0x7fffe000, RZ, 0xc0, !PT ;  /* 0x7fffe00000007812 */ /* 0x000fe400078ec0ff */
[----:B------:R-:W-:Y:S02]  /*e410*/  SHF.L.U32 R36, R8, 0x1, RZ ;  /* 0x0000000108247819 */ /* 0x000fe400000006ff */
[----:B------:R-:W-:-:S02]  /*e420*/  IADD3 R0, R4, R0, R5 ;  /* 0x0000000004007210 */ /* 0x000fc40007ffe005 */
[----:B------:R-:W-:Y:S01]  /*e430*/  SHF.R.U32.HI R15, RZ, 0x10, R45 ;  /* 0x00000010ff0f7819 */ /* 0x000fe2000001162d */
[----:B------:R-:W1:Y:S01]  /*e440*/  LDS.128 R4, [R36+0x8080] ;  /* 0x0080800024047984 */ /* 0x000e620000000c00 */
[----:B------:R-:W-:Y:S02]  /*e450*/  SHF.L.U32 R33, R0, 0x1, RZ ;  /* 0x0000000100217819 */ /* 0x000fe400000006ff */
[----:B------:R-:W-:Y:S02]  /*e460*/  SHF.R.U32.HI R0, RZ, 0x10, R41 ;  /* 0x00000010ff007819 */ /* 0x000fe40000011629 */
[----:B------:R-:W-:Y:S01]  /*e470*/  SHF.R.U64 R44, R44, 0x10, R45 ;  /* 0x000000102c2c7819 */ /* 0x000fe2000000122d */
[----:B------:R-:W2:Y:S01]  /*e480*/  LDS.128 R8, [R33+0x8080] ;  /* 0x0080800021087984 */ /* 0x000ea20000000c00 */
[----:B------:R-:W-:Y:S01]  /*e490*/  HADD2.F32 R45, -RZ, R15.H0_H0 ;  /* 0x2000000fff2d7230 */ /* 0x000fe20000004100 */
[----:B------:R-:W-:Y:S01]  /*e4a0*/  SHF.R.U32.HI R16, RZ, 0x10, R43 ;  /* 0x00000010ff107819 */ /* 0x000fe2000001162b */
[----:B------:R-:W-:Y:S01]  /*e4b0*/  HADD2.F32 R18, -RZ, R0.H0_H0 ;  /* 0x20000000ff127230 */ /* 0x000fe20000004100 */
[----:B------:R-:W-:Y:S01]  /*e4c0*/  SHF.R.U32.HI R17, RZ, 0x10, R47 ;  /* 0x00000010ff117819 */ /* 0x000fe2000001162f */
[----:B------:R-:W-:Y:S01]  /*e4d0*/  HADD2.F32 R0, -RZ, R67.H0_H0 ;  /* 0x20000043ff007230 */ /* 0x000fe20000004100 */
[----:B------:R-:W-:Y:S01]  /*e4e0*/  SHF.R.U64 R35, R42, 0x10, R43 ;  /* 0x000000102a237819 */ /* 0x000fe2000000122b */
[----:B------:R-:W-:Y:S01]  /*e4f0*/  HADD2.F32 R15, -RZ, R16.H0_H0 ;  /* 0x20000010ff0f7230 */ /* 0x000fe20000004100 */
[----:B------:R-:W-:Y:S01]  /*e500*/  SHF.R.U64 R40, R46, 0x10, R47 ;  /* 0x000000102e287819 */ /* 0x000fe2000000122f */
[----:B------:R-:W-:-:S02]  /*e510*/  HADD2.F32 R43, -RZ, R17.H0_H0 ;  /* 0x20000011ff2b7230 */ /* 0x000fc40000004100 */
[----:B------:R-:W-:Y:S02]  /*e520*/  HADD2.F32 R42, -RZ, R44.H0_H0 ;  /* 0x2000002cff2a7230 */ /* 0x000fe40000004100 */
[--C-:B-1----:R-:W-:Y:S02]  /*e530*/  HADD2.F32 R24, -RZ, R4.reuse.H0_H0 ;  /* 0x20000004ff187230 */ /* 0x102fe40000004100 */
[----:B------:R-:W-:Y:S02]  /*e540*/  HADD2.F32 R26, -RZ, R4.H1_H1 ;  /* 0x30000004ff1a7230 */ /* 0x000fe40000004100 */
[----:B------:R-:W-:Y:S02]  /*e550*/  HADD2.F32 R20, -RZ, R5.H0_H0 ;  /* 0x20000005ff147230 */ /* 0x000fe40000004100 */
[----:B------:R-:W-:Y:S02]  /*e560*/  HADD2.F32 R4, -RZ, R55.H0_H0 ;  /* 0x20000037ff047230 */ /* 0x000fe40000004100 */
[----:B------:R-:W-:-:S02]  /*e570*/  HADD2.F32 R22, -RZ, R7.H0_H0 ;  /* 0x20000007ff167230 */ /* 0x000fc40000004100 */
[----:B------:R-:W-:Y:S02]  /*e580*/  HADD2.F32 R21, -RZ, R7.H1_H1 ;  /* 0x30000007ff157230 */ /* 0x000fe40000004100 */
[--C-:B------:R-:W-:Y:S02]  /*e590*/  HADD2.F32 R23, -RZ, R6.reuse.H0_H0 ;  /* 0x20000006ff177230 */ /* 0x100fe40000004100 */
[----:B------:R-:W-:Y:S02]  /*e5a0*/  HADD2.F32 R25, -RZ, R6.H1_H1 ;  /* 0x30000006ff197230 */ /* 0x000fe40000004100 */
[--C-:B--2---:R-:W-:Y:S02]  /*e5b0*/  HADD2.F32 R7, -RZ, R9.reuse.H0_H0 ;  /* 0x20000009ff077230 */ /* 0x104fe40000004100 */
[----:B------:R-:W-:Y:S02]  /*e5c0*/  HADD2.F32 R6, -RZ, R9.H1_H1 ;  /* 0x30000009ff067230 */ /* 0x000fe40000004100 */
[--C-:B------:R-:W-:Y:S01]  /*e5d0*/  HADD2.F32 R12, -RZ, R10.reuse.H0_H0 ;  /* 0x2000000aff0c7230 */ /* 0x100fe20000004100 */
[----:B------:R-:W-:Y:S01]  /*e5e0*/  FMUL.FTZ R34, R7, R4 ;  /* 0x0000000407227220 */ /* 0x000fe20000410000 */
[----:B------:R-:W-:Y:S01]  /*e5f0*/  HADD2.F32 R13, -RZ, R10.H1_H1 ;  /* 0x3000000aff0d7230 */ /* 0x000fe20000004100 */
[----:B------:R-:W-:Y:S01]  /*e600*/  FMUL.FTZ R31, R6, R18 ;  /* 0x00000012061f7220 */ /* 0x000fe20000410000 */
[----:B------:R-:W-:-:S02]  /*e610*/  HADD2.F32 R9, -RZ, R8.H0_H0 ;  /* 0x20000008ff097230 */ /* 0x000fc40000004100 */
[----:B------:R-:W-:Y:S01]  /*e620*/  HADD2.F32 R14, -RZ, R8.H1_H1 ;  /* 0x30000008ff0e7230 */ /* 0x000fe20000004100 */
[----:B------:R-:W-:Y:S01]  /*e630*/  FMUL.FTZ R8, R20, R4 ;  /* 0x0000000414087220 */ /* 0x000fe20000410000 */
[----:B------:R-:W-:Y:S01]  /*e640*/  HADD2.F32 R10, -RZ, R55.H1_H1 ;  /* 0x30000037ff0a7230 */ /* 0x000fe20000004100 */
[----:B------:R-:W-:Y:S01]  /*e650*/  FMUL.FTZ R4, R22, R0 ;  /* 0x0000000016047220 */ /* 0x000fe20000410000 */
[----:B------:R-:W-:Y:S02]  /*e660*/  HADD2.F32 R19, -RZ, R5.H1_H1 ;  /* 0x30000005ff137230 */ /* 0x000fe40000004100 */
[----:B------:R-:W-:Y:S01]  /*e670*/  HADD2.F32 R5, -RZ, R11.H0_H0 ;  /* 0x2000000bff057230 */ /* 0x000fe20000004100 */
[----:B------:R-:W-:Y:S01]  /*e680*/  FFMA.FTZ R41, R7, R10, R8 ;  /* 0x0000000a07297223 */ /* 0x000fe20000010008 */
[----:B------:R-:W-:Y:S01]  /*e690*/  HADD2.F32 R8, -RZ, R67.H1_H1 ;  /* 0x30000043ff087230 */ /* 0x000fe20000004100 */
[----:B------:R-:W-:Y:S01]  /*e6a0*/  FMUL.FTZ R7, R19, R18 ;  /* 0x0000001213077220 */ /* 0x000fe20000410000 */
[----:B------:R-:W-:Y:S01]  /*e6b0*/  HADD2.F32 R11, -RZ, R11.H1_H1 ;  /* 0x3000000bff0b7230 */ /* 0x000fe20000004100 */
[C---:B------:R-:W-:Y:S01]  /*e6c0*/  FMUL.FTZ R27, R5.reuse, R0 ;  /* 0x00000000051b7220 */ /* 0x040fe20000410000 */
[----:B------:R-:W-:Y:S01]  /*e6d0*/  HADD2.F32 R0, -RZ, R109.H0_H0 ;  /* 0x2000006dff007230 */ /* 0x000fe20000004100 */
[----:B------:R-:W-:Y:S01]  /*e6e0*/  FFMA.FTZ R32, R5, R8, R4 ;  /* 0x0000000805207223 */ /* 0x000fe20000010004 */
[--C-:B------:R-:W-:Y:S01]  /*e6f0*/  HADD2.F32 R4, -RZ, R108.reuse.H0_H0 ;  /* 0x2000006cff047230 */ /* 0x100fe20000004100 */
[----:B------:R-:W-:Y:S01]  /*e700*/  FFMA.FTZ R37, R6, R45, R7 ;  /* 0x0000002d06257223 */ /* 0x000fe20000010007 */
[----:B------:R-:W-:Y:S01]  /*e710*/  HADD2.F32 R7, -RZ, R108.H1_H1 ;  /* 0x3000006cff077230 */ /* 0x000fe20000004100 */
[----:B------:R-:W-:-:S02]  /*e720*/  FMUL.FTZ R5, R21, R15 ;  /* 0x0000000f15057220 */ /* 0x000fc40000410000 */
[-C--:B------:R-:W-:Y:S02]  /*e730*/  FMUL.FTZ R6, R24, R4.reuse ;  /* 0x0000000418067220 */ /* 0x080fe40000410000 */
[C---:B------:R-:W-:Y:S01]  /*e740*/  FMUL.FTZ R16, R9.reuse, R4 ;  /* 0x0000000409107220 */ /* 0x040fe20000410000 */
[----:B------:R-:W-:Y:S01]  /*e750*/  HADD2.F32 R4, -RZ, R109.H1_H1 ;  /* 0x3000006dff047230 */ /* 0x000fe20000004100 */
[----:B------:R-:W-:Y:S01]  /*e760*/  FFMA.FTZ R28, R9, R7, R6 ;  /* 0x00000007091c7223 */ /* 0x000fe20000010006 */
[----:B------:R-:W-:Y:S01]  /*e770*/  HADD2.F32 R6, -RZ, R30.H0_H0 ;  /* 0x2000001eff067230 */ /* 0x000fe20000004100 */
[C---:B------:R-:W-:Y:S01]  /*e780*/  FMUL.FTZ R17, R11.reuse, R15 ;  /* 0x0000000f0b117220 */ /* 0x040fe20000410000 */
[----:B------:R-:W-:Y:S01]  /*e790*/  HADD2.F32 R9, -RZ, R35.H0_H0 ;  /* 0x20000023ff097230 */ /* 0x000fe20000004100 */
[----:B------:R-:W-:Y:S01]  /*e7a0*/  FFMA.FTZ R29, R11, R43, R5 ;  /* 0x0000002b0b1d7223 */ /* 0x000fe20000010005 */
[----:B------:R-:W-:Y:S01]  /*e7b0*/  HADD2.F32 R35, -RZ, R40.H0_H0 ;  /* 0x20000028ff237230 */ /* 0x000fe20000004100 */
[----:B------:R-:W-:-:S02]  /*e7c0*/  FMUL.FTZ R5, R23, R0 ;  /* 0x0000000017057220 */ /* 0x000fc40000410000 */
[----:B------:R-:W-:Y:S02]  /*e7d0*/  FMUL.FTZ R15, R12, R0 ;  /* 0x000000000c0f7220 */ /* 0x000fe40000410000 */
[----:B------:R-:W-:Y:S02]  /*e7e0*/  FMUL.FTZ R0, R26, R6 ;  /* 0x000000061a007220 */ /* 0x000fe40000410000 */
[----:B------:R-:W-:Y:S02]  /*e7f0*/  FFMA.FTZ R30, R12, R4, R5 ;  /* 0x000000040c1e7223 */ /* 0x000fe40000010005 */
[C---:B------:R-:W-:Y:S02]  /*e800*/  FMUL.FTZ R6, R14.reuse, R6 ;  /* 0x000000060e067220 */ /* 0x040fe40000410000 */
[----:B------:R-:W-:Y:S02]  /*e810*/  FMUL.FTZ R5, R25, R9 ;  /* 0x0000000919057220 */ /* 0x000fe40000410000 */
[----:B------:R-:W-:-:S02]  /*e820*/  FFMA.FTZ R14, R14, R42, R0 ;  /* 0x0000002a0e0e7223 */ /* 0x000fc40000010000 */
[C---:B------:R-:W-:Y:S02]  /*e830*/  FMUL.FTZ R0, R13.reuse, R9 ;  /* 0x000000090d007220 */ /* 0x040fe40000410000 */
[----:B------:R-:W-:Y:S01]  /*e840*/  FFMA.FTZ R18, R13, R35, R5 ;  /* 0x000000230d127223 */ /* 0x000fe20000010005 */
[----:B------:R-:W-:Y:S01]  /*e850*/  F2FP.PACK_AB R5, R37, R41 ;  /* 0x000000292505723e */ /* 0x000fe200000000ff */
[----:B------:R-:W-:Y:S02]  /*e860*/  FFMA.FTZ R12, R20, R10, -R34 ;  /* 0x0000000a140c7223 */ /* 0x000fe40000010822 */
[----:B------:R-:W-:Y:S02]  /*e870*/  FFMA.FTZ R8, R22, R8, -R27 ;  /* 0x0000000816087223 */ /* 0x000fe4000001081b */
[----:B------:R-:W-:Y:S02]  /*e880*/  FFMA.FTZ R11, R21, R43, -R17 ;  /* 0x0000002b150b7223 */ /* 0x000fe40000010811 */
[----:B------:R-:W-:-:S02]  /*e890*/  FFMA.FTZ R9, R19, R45, -R31 ;  /* 0x0000002d13097223 */ /* 0x000fc4000001081f */
[----:B------:R-:W-:Y:S01]  /*e8a0*/  FFMA.FTZ R13, R24, R7, -R16 ;  /* 0x00000007180d7223 */ /* 0x000fe20000010810 */
[----:B------:R-:W-:Y:S01]  /*e8b0*/  F2FP.PACK_AB R11, R11, R8 ;  /* 0x000000080b0b723e */ /* 0x000fe200000000ff */
[----:B------:R-:W-:Y:S01]  /*e8c0*/  FFMA.FTZ R10, R23, R4, -R15 ;  /* 0x00000004170a7223 */ /* 0x000fe2000001080f */
[----:B------:R-:W-:Y:S01]  /*e8d0*/  F2FP.PACK_AB R9, R9, R12 ;  /* 0x0000000c0909723e */ /* 0x000fe200000000ff */
[----:B------:R-:W-:Y:S01]  /*e8e0*/  FFMA.FTZ R6, R26, R42, -R6 ;  /* 0x0000002a1a067223 */ /* 0x000fe20000010806 */
[----:B------:R-:W-:Y:S01]  /*e8f0*/  F2FP.PACK_AB R7, R29, R32 ;  /* 0x000000201d07723e */ /* 0x000fe200000000ff */
[----:B------:R-:W-:Y:S01]  /*e900*/  FFMA.FTZ R0, R25, R35, -R0 ;  /* 0x0000002319007223 */ /* 0x000fe20000010800 */
[----:B------:R-:W-:Y:S02]  /*e910*/  F2FP.PACK_AB R4, R14, R28 ;  /* 0x0000001c0e04723e */ /* 0x000fe400000000ff */
[----:B------:R-:W-:Y:S02]  /*e920*/  F2FP.PACK_AB R8, R6, R13 ;  /* 0x0000000d0608723e */ /* 0x000fe400000000ff */
[----:B------:R-:W-:-:S02]  /*e930*/  F2FP.PACK_AB R10, R0, R10 ;  /* 0x0000000a000a723e */ /* 0x000fc400000000ff */
[----:B------:R-:W-:-:S03]  /*e940*/  F2FP.PACK_AB R6, R18, R30 ;  /* 0x0000001e1206723e */ /* 0x000fc600000000ff */
[----:B------:R1:W-:Y:S04]  /*e950*/  STS.128 [R36+0x8080], R8 ;  /* 0x0080800824007388 */ /* 0x0003e80000000c00 */
[----:B------:R1:W-:Y:S02]  /*e960*/  STS.128 [R33+0x8080], R4 ;  /* 0x0080800421007388 */ /* 0x0003e40000000c00 */
.L_x_1238:
[----:B------:R-:W-:Y:S05]  /*e970*/  BSYNC B0 ;  /* 0x0000000000007941 */ /* 0x000fea0003800000 */
.L_x_1237:
        /* <DEDUP_REMOVED lines=28> */
[----:B------:R-:W-:Y:S02]  /*eb40*/  SHF.L.U32 R33, R0, 0x1, RZ ;  /* 0x0000000100217819 */ /* 0x000fe400000006ff */
        /* <DEDUP_REMOVED lines=10> */
[----:B------:R-:W-:Y:S01]  /*ebf0*/  SHF.R.U64 R41, R58, 0x10, R59 ;  /* 0x000000103a297819 */ /* 0x000fe2000000123b */
[----:B------:R-:W-:-:S02]  /*ec00*/  HADD2.F32 R40, -RZ, R40.H0_H0 ;  /* 0x20000028ff287230 */ /* 0x000fc40000004100 */
[--C-:B-1----:R-:W-:Y:S02]  /*ec10*/  HADD2.F32 R24, -RZ, R4.reuse.H0_H0 ;  /* 0x20000004ff187230 */ /* 0x102fe40000004100 */
[----:B------:R-:W-:Y:S02]  /*ec20*/  HADD2.F32 R26, -RZ, R4.H1_H1 ;  /* 0x30000004ff1a7230 */ /* 0x000fe40000004100 */
[----:B------:R-:W-:Y:S02]  /*ec30*/  HADD2.F32 R20, -RZ, R5.H0_H0 ;  /* 0x20000005ff147230 */ /* 0x000fe40000004100 */
[----:B------:R-:W-:Y:S02]  /*ec40*/  HADD2.F32 R4, -RZ, R110.H0_H0 ;  /* 0x2000006eff047230 */ /* 0x000fe40000004100 */
[--C-:B------:R-:W-:Y:S02]  /*ec50*/  HADD2.F32 R22, -RZ, R7.reuse.H0_H0 ;  /* 0x20000007ff167230 */ /* 0x100fe40000004100 */
[----:B------:R-:W-:-:S02]  /*ec60*/  HADD2.F32 R21, -RZ, R7.H1_H1 ;  /* 0x30000007ff157230 */ /* 0x000fc40000004100 */
        /* <DEDUP_REMOVED lines=62> */
.L_x_1240:
[----:B------:R-:W-:Y:S05]  /*f050*/  BSYNC B0 ;  /* 0x0000000000007941 */ /* 0x000fea0003800000 */
.L_x_1239:
[----:B------:R-:W-:Y:S01]  /*f060*/  IADD3 R0, R65, 0x30, RZ ;  /* 0x0000003041007810 */ /* 0x000fe20007ffe0ff */
[----:B------:R-:W-:Y:S03]  /*f070*/  BSSY B0, `(.L_x_1241) ;  /* 0x000006c000007945 */ /* 0x000fe60003800000 */
[----:B------:R-:W-:-:S13]  /*f080*/  ISETP.GE.OR P0, PT, R0, R54, P2 ;  /* 0x000000360000720c */ /* 0x000fda0001706670 */
[----:B------:R-:W-:Y:S05]  /*f090*/  @P0 BRA `(.L_x_1242) ;  /* 0x0000069000000947 */ /* 0x000fea0003800000 */
[----:B-1----:R-:W-:Y:S02]  /*f0a0*/  SHF.R.S32.HI R4, RZ, 0x1f, R0 ;  /* 0x0000001fff047819 */ /* 0x002fe40000011400 */
[----:B------:R-:W-:Y:S02]  /*f0b0*/  MOV R9, c[0x0][0x27c] ;  /* 0x00009f0000097a02 */ /* 0x000fe40000000f00 */
[----:B------:R-:W-:Y:S02]  /*f0c0*/  SHF.L.U32 R5, R0, 0x6, RZ ;  /* 0x0000000600057819 */ /* 0x000fe400000006ff */
[----:B------:R-:W-:Y:S02]  /*f0d0*/  LEA.HI R4, R4, R0, RZ, 0x3 ;  /* 0x0000000004047211 */ /* 0x000fe400078f18ff */
[----:B------:R-:W-:Y:S02]  /*f0e0*/  LEA.HI R9, R9, R64, RZ, 0x1d ;  /* 0x0000004009097211 */ /* 0x000fe400078fe8ff */
[----:B------:R-:W-:Y:S01]  /*f0f0*/  LOP3.LUT R0, R5, 0x1c0, RZ, 0xc0, !PT ;  /* 0x000001c005007812 */ /* 0x000fe200078ec0ff */
[----:B------:R-:W-:Y:S01]  /*f100*/  IMAD.SHL.U32 R5, R4, 0x40, RZ ;  /* 0x0000004004057824 */ /* 0x000fe200078e00ff */
[----:B------:R-:W-:-:S02]  /*f110*/  SHF.R.S32.HI R10, RZ, 0x1f, R9 ;  /* 0x0000001fff0a7819 */ /* 0x000fc40000011409 */
[----:B------:R-:W-:Y:S02]  /*f120*/  SHF.L.U32 R7, R9, 0x3, RZ ;  /* 0x0000000309077819 */ /* 0x000fe400000006ff */
[----:B------:R-:W-:Y:S02]  /*f130*/  LOP3.LUT R6, R5, 0xfffffe00, RZ, 0xc0, !PT ;  /* 0xfffffe0005067812 */ /* 0x000fe400078ec0ff */
[----:B------:R-:W-:Y:S02]  /*f140*/  LEA.HI R5, R10, R9, RZ, 0x3 ;  /* 0x000000090a057211 */ /* 0x000fe400078f18ff */
[C---:B------:R-:W-:Y:S02]  /*f150*/  LOP3.LUT R8, R0.reuse, 0x38, R38, 0xf8, !PT ;  /* 0x0000003800087812 */ /* 0x040fe400078ef826 */
[----:B------:R-:W-:Y:S02]  /*f160*/  SHF.R.U32.HI R4, RZ, 0x3, R0 ;  /* 0x00000003ff047819 */ /* 0x000fe40000011600 */
[----:B------:R-:W-:Y:S01]  /*f170*/  LOP3.LUT R7, R0, 0x38, R7, 0xf8, !PT ;  /* 0x0000003800077812 */ /* 0x000fe200078ef807 */
[----:B------:R-:W-:Y:S01]  /*f180*/  IMAD.SHL.U32 R0, R5, 0x400, RZ ;  /* 0x0000040005007824 */ /* 0x000fe200078e00ff */
[----:B------:R-:W-:-:S02]  /*f190*/  LOP3.LUT R8, R6, R8, R4, 0xf6, !PT ;  /* 0x0000000806087212 */ /* 0x000fc400078ef604 */
[----:B------:R-:W-:Y:S02]  /*f1a0*/  LOP3.LUT R4, R7, R4, RZ, 0x3c, !PT ;  /* 0x0000000407047212 */ /* 0x000fe400078e3cff */
[----:B------:R-:W-:Y:S02]  /*f1b0*/  LOP3.LUT R0, R0, 0x7fffe000, RZ, 0xc0, !PT ;  /* 0x7fffe00000007812 */ /* 0x000fe400078ec0ff */
[----:B------:R-:W-:Y:S02]  /*f1c0*/  SHF.L.U32 R36, R8, 0x1, RZ ;  /* 0x0000000108247819 */ /* 0x000fe400000006ff */
[----:B------:R-:W-:Y:S02]  /*f1d0*/  IADD3 R0, R4, R0, R6 ;  /* 0x0000000004007210 */ /* 0x000fe40007ffe006 */
[----:B------:R-:W-:Y:S01]  /*f1e0*/  SHF.R.U32.HI R15, RZ, 0x10, R73 ;  /* 0x00000010ff0f7819 */ /* 0x000fe20000011649 */
[----:B------:R-:W1:Y:S01]  /*f1f0*/  LDS.128 R4, [R36+0x8080] ;  /* 0x0080800024047984 */ /* 0x000e620000000c00 */
[----:B------:R-:W-:-:S02]  /*f200*/  SHF.L.U32 R33, R0, 0x1, RZ ;  /* 0x0000000100217819 */ /* 0x000fc400000006ff */
[----:B------:R-:W-:Y:S01]  /*f210*/  SHF.R.U32.HI R0, RZ, 0x10, R69 ;  /* 0x00000010ff007819 */ /* 0x000fe20000011645 */
[----:B------:R-:W-:Y:S01]  /*f220*/  HADD2.F32 R44, -RZ, R15.H0_H0 ;  /* 0x2000000fff2c7230 */ /* 0x000fe20000004100 */
[----:B------:R-:W-:Y:S01]  /*f230*/  SHF.R.U32.HI R16, RZ, 0x10, R71 ;  /* 0x00000010ff107819 */ /* 0x000fe20000011647 */
[----:B------:R-:W2:Y:S01]  /*f240*/  LDS.128 R8, [R33+0x8080] ;  /* 0x0080800021087984 */ /* 0x000ea20000000c00 */
[----:B------:R-:W-:Y:S01]  /*f250*/  SHF.R.U32.HI R17, RZ, 0x10, R75 ;  /* 0x00000010ff117819 */ /* 0x000fe2000001164b */
[----:B------:R-:W-:Y:S01]  /*f260*/  HADD2.F32 R18, -RZ, R0.H0_H0 ;  /* 0x20000000ff127230 */ /* 0x000fe20000004100 */
        /* <DEDUP_REMOVED lines=28> */
[--C-:B------:R-:W-:Y:S01]  /*f430*/  HADD2.F32 R5, -RZ, R11.reuse.H0_H0 ;  /* 0x2000000bff057230 */ /* 0x100fe20000004100 */
        /* <DEDUP_REMOVED lines=47> */
.L_x_1242:
[----:B------:R-:W-:Y:S05]  /*f730*/  BSYNC B0 ;  /* 0x0000000000007941 */ /* 0x000fea0003800000 */
.L_x_1241:
        /* <DEDUP_REMOVED lines=109> */
.L_x_1244:
[----:B------:R-:W-:Y:S05]  /*fe10*/  BSYNC B0 ;  /* 0x0000000000007941 */ /* 0x000fea0003800000 */
.L_x_1243:
        /* <DEDUP_REMOVED lines=109> */
.L_x_1246:
[----:B------:R-:W-:Y:S05]  /*104f0*/  BSYNC B0 ;  /* 0x0000000000007941 */ /* 0x000fea0003800000 */
.L_x_1245:
        /* <DEDUP_REMOVED lines=109> */
.L_x_1248:
[----:B------:R-:W-:Y:S05]  /*10bd0*/  BSYNC B0 ;  /* 0x0000000000007941 */ /* 0x000fea0003800000 */
.L_x_1247:
[----:B-1----:R-:W-:-:S04]  /*10be0*/  IADD3 R4, R65, 0x70, RZ ;  /* 0x0000007041047810 */ /* 0x002fc80007ffe0ff */
[----:B------:R-:W-:-:S13]  /*10bf0*/  ISETP.GE.OR P0, PT, R4, R54, P2 ;  /* 0x000000360400720c */ /* 0x000fda0001706670 */
[----:B------:R-:W-:Y:S05]  /*10c00*/  @P0 BRA `(.L_x_1224) ;  /* 0x0000069000000947 */ /* 0x000fea0003800000 */
[----:B------:R-:W-:Y:S01]  /*10c10*/  SHF.R.S32.HI R5, RZ, 0x1f, R4 ;  /* 0x0000001fff057819 */ /* 0x000fe20000011404 */
[----:B------:R-:W-:Y:S01]  /*10c20*/  HADD2.F32 R13, -RZ, R133.H0_H0 ;  /* 0x20000085ff0d7230 */ /* 0x000fe20000004100 */
[----:B------:R-:W-:Y:S02]  /*10c30*/  SHF.L.U32 R0, R4, 0x6, RZ ;  /* 0x0000000604007819 */ /* 0x000fe400000006ff */
[----:B------:R-:W-:Y:S02]  /*10c40*/  MOV R9, c[0x0][0x27c] ;  /* 0x00009f0000097a02 */ /* 0x000fe40000000f00 */
        /* <DEDUP_REMOVED lines=31> */
[----:B------:R-:W-:-:S02]  /*10e40*/  SHF.R.U64 R35, R94, 0x10, R95 ;  /* 0x000000105e237819 */ /* 0x000fc4000000125f */
[----:B------:R-:W-:Y:S01]  /*10e50*/  SHF.R.U64 R39, R106, 0x10, R107 ;  /* 0x000000106a277819 */ /* 0x000fe2000000126b */
[----:B------:R-:W-:-:S04]  /*10e60*/  HADD2.F32 R38, -RZ, R38.H0_H0 ;  /* 0x20000026ff267230 */ /* 0x000fc80000004100 */
[----:B------:R-:W-:Y:S02]  /*10e70*/  HADD2.F32 R39, -RZ, R39.H0_H0 ;  /* 0x20000027ff277230 */ /* 0x000fe40000004100 */
[----:B-1----:R-:W-:Y:S02]  /*10e80*/  HADD2.F32 R20, -RZ, R7.H0_H0 ;  /* 0x20000007ff147230 */ /* 0x002fe40000004100 */
[--C-:B------:R-:W-:Y:S02]  /*10e90*/  HADD2.F32 R22, -RZ, R5.reuse.H0_H0 ;  /* 0x20000005ff167230 */ /* 0x100fe40000004100 */
[----:B------:R-:W-:Y:S02]  /*10ea0*/  HADD2.F32 R21, -RZ, R5.H1_H1 ;  /* 0x30000005ff157230 */ /* 0x000fe40000004100 */
[--C-:B------:R-:W-:Y:S02]  /*10eb0*/  HADD2.F32 R23, -RZ, R6.reuse.H0_H0 ;  /* 0x20000006ff177230 */ /* 0x100fe40000004100 */
[----:B------:R-:W-:-:S02]  /*10ec0*/  HADD2.F32 R25, -RZ, R6.H1_H1 ;  /* 0x30000006ff197230 */ /* 0x000fc40000004100 */
[--C-:B--2---:R-:W-:Y:S02]  /*10ed0*/  HADD2.F32 R6, -RZ, R11.reuse.H0_H0 ;  /* 0x2000000bff067230 */ /* 0x104fe40000004100 */
[----:B------:R-:W-:Y:S02]  /*10ee0*/  HADD2.F32 R5, -RZ, R11.H1_H1 ;  /* 0x3000000bff057230 */ /* 0x000fe40000004100 */
[----:B------:R-:W-:Y:S01]  /*10ef0*/  HADD2.F32 R19, -RZ, R7.H1_H1 ;  /* 0x30000007ff137230 */ /* 0x000fe20000004100 */
[----:B------:R-:W-:Y:S01]  /*10f00*/  FMUL.FTZ R34, R6, R0 ;  /* 0x0000000006227220 */ /* 0x000fe20000410000 */
[--C-:B------:R-:W-:Y:S01]  /*10f10*/  HADD2.F32 R24, -RZ, R4.reuse.H0_H0 ;  /* 0x20000004ff187230 */ /* 0x100fe20000004100 */
[----:B------:R-:W-:Y:S01]  /*10f20*/  FMUL.FTZ R31, R5, R16 ;  /* 0x00000010051f7220 */ /* 0x000fe20000410000 */
[----:B------:R-:W-:Y:S02]  /*10f30*/  HADD2.F32 R26, -RZ, R4.H1_H1 ;  /* 0x30000004ff1a7230 */ /* 0x000fe40000004100 */
[----:B------:R-:W-:-:S02]  /*10f40*/  HADD2.F32 R11, -RZ, R8.H0_H0 ;  /* 0x20000008ff0b7230 */ /* 0x000fc40000004100 */
[----:B------:R-:W-:Y:S01]  /*10f50*/  HADD2.F32 R15, -RZ, R8.H1_H1 ;  /* 0x30000008ff0f7230 */ /* 0x000fe20000004100 */
[----:B------:R-:W-:Y:S01]  /*10f60*/  FMUL.FTZ R8, R20, R0 ;  /* 0x0000000014087220 */ /* 0x000fe20000410000 */
[----:B------:R-:W-:Y:S01]  /*10f70*/  HADD2.F32 R7, -RZ, R9.H0_H0 ;  /* 0x20000009ff077230 */ /* 0x000fe20000004100 */
[----:B------:R-:W-:Y:S01]  /*10f80*/  FMUL.FTZ R0, R19, R16 ;  /* 0x0000001013007220 */ /* 0x000fe20000410000 */
[----:B------:R-:W-:Y:S01]  /*10f90*/  HADD2.F32 R4, -RZ, R132.H1_H1 ;  /* 0x30000084ff047230 */ /* 0x000fe20000004100 */
[----:B------:R-:W-:Y:S01]  /*10fa0*/  FFMA.FTZ R40, R6, R13, R8 ;  /* 0x0000000d06287223 */ /* 0x000fe20000010008 */
[--C-:B------:R-:W-:Y:S01]  /*10fb0*/  HADD2.F32 R12, -RZ, R10.reuse.H0_H0 ;  /* 0x2000000aff0c7230 */ /* 0x100fe20000004100 */
[----:B------:R-:W-:Y:S01]  /*10fc0*/  FFMA.FTZ R37, R5, R42, R0 ;  /* 0x0000002a05257223 */ /* 0x000fe20000010000 */
[----:B------:R-:W-:Y:S01]  /*10fd0*/  HADD2.F32 R14, -RZ, R10.H1_H1 ;  /* 0x3000000aff0e7230 */ /* 0x000fe20000004100 */
[-C--:B------:R-:W-:Y:S01]  /*10fe0*/  FMUL.FTZ R6, R22, R4.reuse ;  /* 0x0000000416067220 */ /* 0x080fe20000410000 */
[----:B------:R-:W-:Y:S01]  /*10ff0*/  HADD2.F32 R10, -RZ, R133.H1_H1 ;  /* 0x30000085ff0a7230 */ /* 0x000fe20000004100 */
[----:B------:R-:W-:Y:S01]  /*11000*/  FMUL.FTZ R27, R7, R4 ;  /* 0x00000004071b7220 */ /* 0x000fe20000410000 */
[--C-:B------:R-:W-:Y:S01]  /*11010*/  HADD2.F32 R4, -RZ, R134.reuse.H0_H0 ;  /* 0x20000086ff047230 */ /* 0x100fe20000004100 */
[----:B------:R-:W-:Y:S01]  /*11020*/  FMUL.FTZ R5, R21, R18 ;  /* 0x0000001215057220 */ /* 0x000fe20000410000 */
[----:B------:R-:W-:Y:S01]  /*11030*/  HADD2.F32 R9, -RZ, R9.H1_H1 ;  /* 0x30000009ff097230 */ /* 0x000fe20000004100 */
[----:B------:R-:W-:Y:S01]  /*11040*/  FFMA.FTZ R32, R7, R10, R6 ;  /* 0x0000000a07207223 */ /* 0x000fe20000010006 */
[----:B------:R-:W-:Y:S01]  /*11050*/  HADD2.F32 R7, -RZ, R135.H0_H0 ;  /* 0x20000087ff077230 */ /* 0x000fe20000004100 */
[-C--:B------:R-:W-:Y:S01]  /*11060*/  FMUL.FTZ R6, R24, R4.reuse ;  /* 0x0000000418067220 */ /* 0x080fe20000410000 */
[----:B------:R-:W-:Y:S01]  /*11070*/  HADD2.F32 R0, -RZ, R134.H1_H1 ;  /* 0x30000086ff007230 */ /* 0x000fe20000004100 */
[----:B------:R-:W-:Y:S01]  /*11080*/  FFMA.FTZ R30, R9, R41, R5 ;  /* 0x00000029091e7223 */ /* 0x000fe20000010005 */
[----:B------:R-:W-:Y:S01]  /*11090*/  HADD2.F32 R8, -RZ, R35.H0_H0 ;  /* 0x20000023ff087230 */ /* 0x000fe20000004100 */
[C---:B------:R-:W-:Y:S01]  /*110a0*/  FFMA.FTZ R28, R11.reuse, R7, R6 ;  /* 0x000000070b1c7223 */ /* 0x040fe20000010006 */
[----:B------:R-:W-:Y:S01]  /*110b0*/  HADD2.F32 R6, -RZ, R29.H0_H0 ;  /* 0x2000001dff067230 */ /* 0x000fe20000004100 */
[----:B------:R-:W-:Y:S01]  /*110c0*/  FMUL.FTZ R17, R11, R4 ;  /* 0x000000040b117220 */ /* 0x000fe20000410000 */
[----:B------:R-:W-:Y:S01]  /*110d0*/  HADD2.F32 R4, -RZ, R135.H1_H1 ;  /* 0x30000087ff047230 */ /* 0x000fe20000004100 */
[----:B------:R-:W-:-:S02]  /*110e0*/  FMUL.FTZ R5, R23, R0 ;  /* 0x0000000017057220 */ /* 0x000fc40000410000 */
[----:B------:R-:W-:Y:S02]  /*110f0*/  FMUL.FTZ R16, R12, R0 ;  /* 0x000000000c107220 */ /* 0x000fe40000410000 */
[-C--:B------:R-:W-:Y:S02]  /*11100*/  FMUL.FTZ R0, R26, R6.reuse ;  /* 0x000000061a007220 */ /* 0x080fe40000410000 */
[C---:B------:R-:W-:Y:S02]  /*11110*/  FMUL.FTZ R6, R15.reuse, R6 ;  /* 0x000000060f067220 */ /* 0x040fe40000410000 */
[----:B------:R-:W-:Y:S02]  /*11120*/  FFMA.FTZ R15, R15, R38, R0 ;  /* 0x000000260f0f7223 */ /* 0x000fe40000010000 */
[----:B------:R-:W-:Y:S02]  /*11130*/  FMUL.FTZ R18, R9, R18 ;  /* 0x0000001209127220 */ /* 0x000fe40000410000 */
[----:B------:R-:W-:-:S02]  /*11140*/  FFMA.FTZ R29, R12, R4, R5 ;  /* 0x000000040c1d7223 */ /* 0x000fc40000010005 */
[-C--:B------:R-:W-:Y:S02]  /*11150*/  FMUL.FTZ R0, R14, R8.reuse ;  /* 0x000000080e007220 */ /* 0x080fe40000410000 */
[----:B------:R-:W-:Y:S02]  /*11160*/  FMUL.FTZ R5, R25, R8 ;  /* 0x0000000819057220 */ /* 0x000fe40000410000 */
        /* <DEDUP_REMOVED lines=11> */
[----:B------:R-:W-:-:S02]  /*11220*/  FFMA.FTZ R0, R25, R39, -R0 ;  /* 0x0000002719007223 */ /* 0x000fc40000010800 */
[----:B------:R-:W-:Y:S01]  /*11230*/  FFMA.FTZ R14, R14, R39, R5 ;  /* 0x000000270e0e7223 */ /* 0x000fe20000010005 */
[----:B------:R-:W-:Y:S02]  /*11240*/  F2FP.PACK_AB R8, R6, R13 ;  /* 0x0000000d0608723e */ /* 0x000fe400000000ff */
[----:B------:R-:W-:Y:S02]  /*11250*/  F2FP.PACK_AB R10, R0, R10 ;  /* 0x0000000a000a723e */ /* 0x000fe400000000ff */
[----:B------:R-:W-:Y:S02]  /*11260*/  F2FP.PACK_AB R5, R30, R32 ;  /* 0x000000201e05723e */ /* 0x000fe400000000ff */
[----:B------:R-:W-:Y:S01]  /*11270*/  F2FP.PACK_AB R6, R14, R29 ;  /* 0x0000001d0e06723e */ /* 0x000fe200000000ff */
[----:B------:R1:W-:Y:S04]  /*11280*/  STS.128 [R36+0x8080], R8 ;  /* 0x0080800824007388 */ /* 0x0003e80000000c00 */
[----:B------:R1:W-:Y:S02]  /*11290*/  STS.128 [R33+0x8080], R4 ;  /* 0x0080800421007388 */ /* 0x0003e40000000c00 */
.L_x_1224:
[----:B------:R-:W-:Y:S05]  /*112a0*/  BSYNC B2 ;  /* 0x0000000000027941 */ /* 0x000fea0003800000 */
.L_x_1178:
[----:B-1----:R-:W-:Y:S01]  /*112b0*/  SHF.R.S32.HI R7, RZ, 0x4, R140 ;  /* 0x00000004ff077819 */ /* 0x002fe2000001148c */
[----:B------:R-:W-:Y:S01]  /*112c0*/  IMAD.SHL.U32 R6, R64, 0x40, RZ ;  /* 0x0000004040067824 */ /* 0x000fe200078e00ff */
[----:B------:R-:W-:-:S04]  /*112d0*/  DEPBAR.LE SB0, 0x0 ;  /* 0x000080000000791a */ /* 0x000fc80000000000 */
[----:B------:R-:W-:Y:S01]  /*112e0*/  LEA.HI R0, R140, R7, RZ, 0x1 ;  /* 0x000000078c007211 */ /* 0x000fe200078f08ff */
[----:B------:R-:W-:Y:S01]  /*112f0*/  IMAD.SHL.U32 R4, R138, 0x40, RZ ;  /* 0x000000408a047824 */ /* 0x000fe200078e00ff */
[----:B------:R-:W-:Y:S01]  /*11300*/  LOP3.LUT P0, RZ, R64, 0x2, RZ, 0xc0, !PT ;  /* 0x0000000240ff7812 */ /* 0x000fe2000780c0ff */
[----:B------:R-:W-:Y:S01]  /*11310*/  IMAD.SHL.U32 R5, R139, 0x40, RZ ;  /* 0x000000408b057824 */ /* 0x000fe200078e00ff */
[----:B------:R-:W-:Y:S01]  /*11320*/  LOP3.LUT R0, R0, 0xfffffffe, RZ, 0xc0, !PT ;  /* 0xfffffffe00007812 */ /* 0x000fe200078ec0ff */
[----:B------:R-:W-:Y:S01]  /*11330*/  IMAD.SHL.U32 R8, R65, 0x8, RZ ;  /* 0x0000000841087824 */ /* 0x000fe200078e00ff */
[----:B------:R-:W-:Y:S01]  /*11340*/  LOP3.LUT R4, R4, 0x1c0, RZ, 0xc0, !PT ;  /* 0x000001c004047812 */ /* 0x000fe200078ec0ff */
[----:B------:R-:W-:Y:S01]  /*11350*/  IMAD.MOV.U32 R24, RZ, RZ, R152 ;  /* 0x000000ffff187224 */ /* 0x000fe200078e0098 */
[----:B------:R-:W-:Y:S01]  /*11360*/  LOP3.LUT R118, R5, 0xfffffe00, RZ, 0xc0, !PT ;  /* 0xfffffe0005767812 */ /* 0x000fe200078ec0ff */
[----:B------:R-:W-:Y:S01]  /*11370*/  IMAD.IADD R7, R7, 0x1, -R0 ;  /* 0x0000000107077824 */ /* 0x000fe200078e0a00 */
[----:B------:R-:W-:Y:S01]  /*11380*/  LOP3.LUT R0, R6, 0x1c0, RZ, 0xc0, !PT ;  /* 0x000001c006007812 */ /* 0x000fe200078ec0ff */
[----:B------:R-:W-:Y:S01]  /*11390*/  IMAD.MOV.U32 R25, RZ, RZ, R153 ;  /* 0x000000ffff197224 */ /* 0x000fe200078e0099 */
[----:B------:R-:W-:Y:S01]  /*113a0*/  ULDC.64 UR4, c[0x0][0x208] ;  /* 0x0000820000047ab9 */ /* 0x000fe20000000a00 */
[----:B------:R-:W-:Y:S01]  /*113b0*/  IMAD.SHL.U32 R6, R7, 0x8, RZ ;  /* 0x0000000807067824 */ /* 0x000fe200078e00ff */
[----:B------:R-:W-:Y:S01]  /*113c0*/  LOP3.LUT R5, R0, 0x8, R8, 0xf8, !PT ;  /* 0x0000000800057812 */ /* 0x000fe200078ef808 */
[----:B------:R-:W-:Y:S01]  /*113d0*/  IMAD.MOV.U32 R24, RZ, RZ, R150 ;  /* 0x000000ffff187224 */ /* 0x000fe200078e0096 */
[----:B------:R-:W-:Y:S01]  /*113e0*/  SHF.R.U32.HI R0, RZ, 0x3, R0 ;  /* 0x00000003ff007819 */ /* 0x000fe20000011600 */
[----:B------:R-:W-:Y:S01]  /*113f0*/  USHF.L.U32 UR9, UR4, 0x5, URZ ;  /* 0x0000000504097899 */ /* 0x000fe2000800063f */
[----:B------:R-:W-:Y:S01]  /*11400*/  LOP3.LUT R8, R4, 0x8, R6, 0xf8, !PT ;  /* 0x0000000804087812 */ /* 0x000fe200078ef806 */
[----:B------:R-:W-:Y:S01]  /*11410*/  UMOV UR6, 0x5 ;  /* 0x0000000500067882 */ /* 0x000fe20000000000 */
[----:B------:R-:W-:Y:S01]  /*11420*/  SHF.R.U32.HI R6, RZ, 0x3, R4 ;  /* 0x00000003ff067819 */ /* 0x000fe20000011604 */
[----:B------:R-:W-:Y:S01]  /*11430*/  IMAD R4, R142, 0x400, R118 ;  /* 0x000004008e047824 */ /* 0x000fe200078e0276 */
[----:B------:R-:W-:Y:S01]  /*11440*/  LOP3.LUT R0, R5, R0, RZ, 0x3c, !PT ;  /* 0x0000000005007212 */ /* 0x000fe200078e3cff */
[----:B------:R-:W-:Y:S01]  /*11450*/  USHF.L.U64.HI UR8, UR4, UR6, UR5 ;  /* 0x0000000604087299 */ /* 0x000fe20008010205 */
[----:B------:R-:W-:Y:S01]  /*11460*/  LOP3.LUT R117, R8, R6, RZ, 0x3c, !PT ;  /* 0x0000000608757212 */ /* 0x000fe200078e3cff */
[----:B------:R-:W-:Y:S04]  /*11470*/  STL.64 [R1+0x38], R24 ;  /* 0x0000381801007387 */ /* 0x000fe80000100a00 */
[----:B------:R-:W-:Y:S01]  /*11480*/  BAR.SYNC.DEFER_BLOCKING 0x0 ;  /* 0x0000000000007b1d */ /* 0x000fe20000010000 */
[----:B------:R-:W-:Y:S01]  /*11490*/  IMAD R0, R7, 0x200, R0 ;  /* 0x0000020007007824 */ /* 0x000fe200078e0200 */
[----:B------:R-:W-:Y:S01]  /*114a0*/  LOP3.LUT P5, RZ, R181, 0x40, RZ, 0xc0, !PT ;  /* 0x00000040b5ff7812 */ /* 0x000fe200078ac0ff */
[----:B------:R-:W-:Y:S01]  /*114b0*/  IMAD.IADD R4, R117, 0x1, R4 ;  /* 0x0000000175047824 */ /* 0x000fe200078e0204 */
[----:B------:R-:W-:Y:S01]  /*114c0*/  LOP3.LUT P4, RZ, R181, 0x80, RZ, 0xc0, !PT ;  /* 0x00000080b5ff7812 */ /* 0x000fe2000788c0ff */
[----:B------:R-:W-:Y:S01]  /*114d0*/  IMAD.SHL.U32 R220, R0, 0x2, RZ ;  /* 0x0000000200dc7824 */ /* 0x000fe200078e00ff */
[C---:B------:R-:W-:Y:S01]  /*114e0*/  ISETP.LT.OR P2, PT, R119.reuse, 0x1, P5 ;  /* 0x000000017700780c */ /* 0x040fe20002f41670 */
[----:B------:R-:W-:Y:S01]  /*114f0*/  IMAD.SHL.U32 R227, R4, 0x2, RZ ;  /* 0x0000000204e37824 */ /* 0x000fe200078e00ff */
[----:B------:R-:W-:Y:S01]  /*11500*/  ISETP.LT.OR P3, PT, R119, 0x11, P4 ;  /* 0x000000117700780c */ /* 0x000fe20002761670 */
[----:B------:R-:W-:Y:S01]  /*11510*/  IMAD.SHL.U32 R239, R239, 0x2, RZ ;  /* 0x00000002efef7824 */ /* 0x000fe200078e00ff */
[C---:B------:R-:W-:Y:S01]  /*11520*/  IADD3 R0, R220.reuse, 0x5080, RZ ;  /* 0x00005080dc007810 */ /* 0x040fe20007ffe0ff */
[--C-:B------:R-:W-:Y:S01]  /*11530*/  IMAD R229, R3, 0x2, R227.reuse ;  /* 0x0000000203e57824 */ /* 0x100fe200078e02e3 */
[----:B------:R-:W-:Y:S01]  /*11540*/  IADD3 R231, R220, 0x50a0, RZ ;  /* 0x000050a0dce77810 */ /* 0x000fe20007ffe0ff */
[----:B------:R-:W-:Y:S01]  /*11550*/  IMAD R228, R2, 0x2, R227 ;  /* 0x0000000202e47824 */ /* 0x000fe200078e02e3 */
[----:B------:R-:W-:Y:S01]  /*11560*/  @P0 IADD3 R231, R0, -0x20, RZ ;  /* 0xffffffe000e70810 */ /* 0x000fe20007ffe0ff */
[----:B------:R-:W-:-:S02]  /*11570*/  IMAD R0, R136, c[0x0][0x208], RZ ;  /* 0x0000820088007a24 */ /* 0x000fc400078e02ff */
[----:B------:R-:W-:Y:S01]  /*11580*/  IMAD R230, R2, 0x2, R229 ;  /* 0x0000000202e67824 */ /* 0x000fe200078e02e5 */
[----:B------:R-:W-:Y:S01]  /*11590*/  IADD3 R237, R231, 0x800, RZ ;  /* 0x00000800e7ed7810 */ /* 0x000fe20007ffe0ff */
[----:B------:R-:W-:Y:S01]  /*115a0*/  IMAD R0, R125, c[0x0][0x20c], R0 ;  /* 0x000083007d007a24 */ /* 0x000fe200078e0200 */
[----:B------:R-:W-:Y:S01]  /*115b0*/  IADD3 R236, R231, 0x1000, RZ ;  /* 0x00001000e7ec7810 */ /* 0x000fe20007ffe0ff */
[----:B------:R-:W-:Y:S01]  /*115c0*/  IMAD R232, R3, 0x2, R228 ;  /* 0x0000000203e87824 */ /* 0x000fe200078e02e4 */
[C---:B------:R-:W-:Y:S01]  /*115d0*/  IADD3 R235, R231.reuse, 0x1800, RZ ;  /* 0x00001800e7eb7810 */ /* 0x040fe20007ffe0ff */
[----:B------:R-:W-:Y:S01]  /*115e0*/  LDSM.16.M88.4 R4, [R220+0x5080] ;  /* 0x00508000dc04783b */ /* 0x000fe20000000200 */
[C---:B------:R-:W-:Y:S02]  /*115f0*/  IADD3 R234, R231.reuse, 0x2000, RZ ;  /* 0x00002000e7ea7810 */ /* 0x040fe40007ffe0ff */
[----:B------:R-:W-:Y:S01]  /*11600*/  IADD3 R233, R231, 0x2800, RZ ;  /* 0x00002800e7e97810 */ /* 0x000fe20007ffe0ff */
[----:B---3--:R-:W1:Y:S04]  /*11610*/  LDSM.16.M88.4 R12, [R227+0x8080] ;  /* 0x00808000e30c783b */ /* 0x008e680000000200 */
[----:B------:R-:W2:Y:S04]  /*11620*/  LDSM.16.M88.4 R8, [R227+0xa080] ;  /* 0x00a08000e308783b */ /* 0x000ea80000000200 */
[----:B------:R-:W3:Y:S04]  /*11630*/  LDSM.16.M88.4 R16, [R220+0x5880] ;  /* 0x00588000dc10783b */ /* 0x000ee80000000200 */
[----:B------:R-:W4:Y:S04]  /*11640*/  LDSM.16.M88.4 R20, [R220+0x6080] ;  /* 0x00608000dc14783b */ /* 0x000f280000000200 */
[----:B------:R-:W-:Y:S04]  /*11650*/  LDSM.16.M88.4 R44, [R231+0x1000] ;  /* 0x00100000e72c783b */ /* 0x000fe80000000200 */
[----:B------:R-:W-:Y:S04]  /*11660*/  LDSM.16.M88.4 R36, [R231+0x800] ;  /* 0x00080000e724783b */ /* 0x000fe80000000200 */
[----:B------:R-:W-:Y:S01]  /*11670*/  LDSM.16.M88.4 R40, [R231] ;  /* 0x00000000e728783b */ /* 0x000fe20000000200 */
[-C--:B-1----:R-:W-:Y:S08]  /*11680*/  HMMA.16816.F32 R104, R12, R6.reuse, RZ ;  /* 0x000000060c68723c */ /* 0x082ff000000018ff */
[----:B--2---:R-:W-:Y:S07]  /*11690*/  HMMA.16816.F32 R60, R8, R6, RZ ;  /* 0x00000006083c723c */ /* 0x004fee00000018ff */
[----:B------:R-:W-:Y:S01]  /*116a0*/  IMAD.WIDE.U32 R6, R125, c[0x0][0x208], RZ ;  /* 0x000082007d067a25 */ /* 0x000fe200078e00ff */
[----:B------:R-:W-:Y:S03]  /*116b0*/  HMMA.16816.F32 R92, R12, R4, RZ ;  /* 0x000000040c5c723c */ /* 0x000fe600000018ff */
[----:B------:R-:W-:-:S02]  /*116c0*/  IMAD.IADD R0, R7, 0x1, R0 ;  /* 0x0000000107007824 */ /* 0x000fc400078e0200 */
[----:B------:R-:W-:-:S03]  /*116d0*/  IMAD.WIDE.U32 R6, R6, 0x30, R24 ;  /* 0x0000003006067825 */ /* 0x000fc600078e0018 */
[----:B------:R-:W-:Y:S01]  /*116e0*/  HMMA.16816.F32 R52, R8, R4, RZ ;  /* 0x000000040834723c */ /* 0x000fe200000018ff */
[----:B------:R-:W-:-:S04]  /*116f0*/  IMAD R0, R0, 0x30, RZ ;  /* 0x0000003000007824 */ /* 0x000fc800078e02ff */
[----:B------:R-:W-:Y:S02]  /*11700*/  IMAD.IADD R0, R7, 0x1, R0 ;  /* 0x0000000107007824 */ /* 0x000fe400078e0200 */
[C---:B------:R-:W-:Y:S01]  /*11710*/  LEA R4, P0, R6.reuse, c[0x0][0x1f8], 0x1 ;  /* 0x00007e0006047a11 */ /* 0x040fe200078008ff */
[----:B------:R-:W-:Y:S01]  /*11720*/  IMAD.U32 R7, RZ, RZ, UR9 ;  /* 0x00000009ff077e24 */ /* 0x000fe2000f8e00ff */
[----:B---3--:R-:W-:Y:S02]  /*11730*/  HMMA.16816.F32 R88, R12, R16, RZ ;  /* 0x000000100c58723c */ /* 0x008fe400000018ff */
[----:B------:R-:W-:Y:S01]  /*11740*/  LEA.HI.X R5, R6, c[0x0][0x1fc], R0, 0x1, P0 ;  /* 0x00007f0006057a11 */ /* 0x000fe200000f0c00 */
[----:B------:R-:W-:Y:S01]  /*11750*/  IMAD.MOV.U32 R0, RZ, RZ, 0x40 ;  /* 0x00000040ff007424 */ /* 0x000fe200078e00ff */
[----:B------:R-:W-:-:S04]  /*11760*/  IADD3 R24, P1, P0, R7, 0x80, R4 ;  /* 0x0000008007187810 */ /* 0x000fc8000783e004 */
[C---:B------:R-:W-:Y:S01]  /*11770*/  HMMA.16816.F32 R32, R8.reuse, R16, RZ ;  /* 0x000000100820723c */ /* 0x040fe200000018ff */
[----:B------:R-:W-:Y:S02]  /*11780*/  IADD3.X R25, RZ, UR8, R5, P1, P0 ;  /* 0x00000008ff197c10 */ /* 0x000fe40008fe0405 */
[----:B------:R-:W-:Y:S02]  /*11790*/  IADD3 R6, P0, R4, UR9, RZ ;  /* 0x0000000904067c10 */ /* 0x000fe4000ff1e0ff */
[----:B------:R-:W-:Y:S02]  /*117a0*/  ISETP.LT.OR P1, PT, R119, 0x1, P4 ;  /* 0x000000017700780c */ /* 0x000fe40002721670 */
[----:B------:R-:W-:Y:S01]  /*117b0*/  IADD3.X R7, R5, UR8, RZ, P0, !PT ;  /* 0x0000000805077c10 */ /* 0x000fe200087fe4ff */
[----:B------:R-:W-:Y:S01]  /*117c0*/  HMMA.16816.F32 R56, R8, R18, RZ ;  /* 0x000000120838723c */ /* 0x000fe200000018ff */
[----:B------:R-:W-:-:S07]  /*117d0*/  ISETP.LT.OR P0, PT, R119, 0x11, P5 ;  /* 0x000000117700780c */ /* 0x000fce0002f01670 */
[----:B------:R-:W-:Y:S01]  /*117e0*/  HMMA.16816.F32 R100, R12, R18, RZ ;  /* 0x000000120c64723c */ /* 0x000fe200000018ff */
[----:B------:R-:W1:Y:S07]  /*117f0*/  LDSM.16.M88.4 R16, [R229+0xa080] ;  /* 0x00a08000e510783b */ /* 0x000e6e0000000200 */
[-C--:B----4-:R-:W-:Y:S08]  /*11800*/  HMMA.16816.F32 R28, R8, R20.reuse, RZ ;  /* 0x00000014081c723c */ /* 0x090ff000000018ff */
[----:B------:R-:W-:Y:S08]  /*11810*/  HMMA.16816.F32 R80, R12, R20, RZ ;  /* 0x000000140c50723c */ /* 0x000ff000000018ff */
[-C--:B------:R-:W-:Y:S08]  /*11820*/  HMMA.16816.F32 R48, R8, R22.reuse, RZ ;  /* 0x000000160830723c */ /* 0x080ff000000018ff */
[----:B------:R-:W-:Y:S01]  /*11830*/  HMMA.16816.F32 R96, R12, R22, RZ ;  /* 0x000000160c60723c */ /* 0x000fe200000018ff */
[----:B------:R-:W2:Y:S04]  /*11840*/  LDSM.16.M88.4 R20, [R229+0x8080] ;  /* 0x00808000e514783b */ /* 0x000ea80000000200 */
[----:B------:R-:W-:Y:S01]  /*11850*/  @!PT LDS RZ, [RZ] ;  /* 0x00000000fffff984 */ /* 0x000fe20000000800 */
[----:B------:R-:W-:Y:S01]  /*11860*/  @!PT LDS RZ, [RZ] ;  /* 0x00000000fffff984 */ /* 0x000fe20000000800 */
[----:B------:R-:W-:Y:S01]  /*11870*/  @!PT LDS RZ, [RZ] ;  /* 0x00000000fffff984 */ /* 0x000fe20000000800 */
[----:B------:R3:W-:Y:S01]  /*11880*/  LDGSTS.E.BYPASS.LTC128B.128 [R239+0x2080], [R4.64], !P2 ;  /* 0x0208000004ef7fae */ /* 0x0007e2000d101d4e */
[----:B------:R-:W-:-:S03]  /*11890*/  LOP3.LUT P2, RZ, R64, 0x4, RZ, 0xc0, !PT ;  /* 0x0000000440ff7812 */ /* 0x000fc6000784c0ff */
[----:B------:R3:W-:Y:S01]  /*118a0*/  LDGSTS.E.BYPASS.LTC128B.128 [R239+0x3880], [R4.64+0x80], !P1 ;  /* 0x0388008004ef7fae */ /* 0x0007e2000c901d4e */
[----:B------:R-:W-:Y:S01]  /*118b0*/  ISETP.LT.OR P1, PT, R119, 0x21, P5 ;  /* 0x000000217700780c */ /* 0x000fe20002f21670 */
[C---:B-1----:R-:W-:Y:S01]  /*118c0*/  HMMA.16816.F32 R84, R16.reuse, R44, R28 ;  /* 0x0000002c1054723c */ /* 0x042fe2000000181c */
[----:B------:R-:W-:Y:S01]  /*118d0*/  SEL R0, R0, 0xffffffc0, !P2 ;  /* 0xffffffc000007807 */ /* 0x000fe20005000000 */
[----:B------:R1:W-:Y:S04]  /*118e0*/  LDGSTS.E.BYPASS.LTC128B.128 [R239+0x2880], [R6.64], !P0 ;  /* 0x0288000006ef7fae */ /* 0x0003e8000c101d4e */
[----:B------:R-:W-:Y:S01]  /*118f0*/  IMAD.IADD R226, R220, 0x1, R0 ;  /* 0x00000001dce27824 */ /* 0x000fe200078e0200 */
[----:B------:R4:W-:Y:S01]  /*11900*/  LDGSTS.E.BYPASS.LTC128B.128 [R239+0x4080], [R24.64], !P3 ;  /* 0x0408000018ef7fae */ /* 0x0009e2000d901d4e */
[----:B------:R-:W-:Y:S01]  /*11910*/  HMMA.16816.F32 R108, R16, R36, R32 ;  /* 0x00000024106c723c */ /* 0x000fe20000001820 */
[----:B------:R-:W-:Y:S01]  /*11920*/  IMAD.IADD R225, R0, 0x1, R231 ;  /* 0x0000000100e17824 */ /* 0x000fe200078e02e7 */
[----:B------:R-:W-:-:S06]  /*11930*/  LOP3.LUT R0, R117, R118, RZ, 0xfc, !PT ;  /* 0x0000007675007212 */ /* 0x000fcc00078efcff */
[C---:B------:R-:W-:Y:S08]  /*11940*/  HMMA.16816.F32 R112, R16.reuse, R40, R52 ;  /* 0x000000281070723c */ /* 0x040ff00000001834 */
[----:B------:R-:W-:Y:S01]  /*11950*/  HMMA.16816.F32 R76, R16, R42, R60 ;  /* 0x0000002a104c723c */ /* 0x000fe2000000183c */
[----:B---3--:R-:W-:-:S04]  /*11960*/  IADD3 R4, P0, R6, UR9, RZ ;  /* 0x0000000906047c10 */ /* 0x008fc8000ff1e0ff */
[----:B------:R-:W-:Y:S02]  /*11970*/  IADD3.X R5, R7, UR8, RZ, P0, !PT ;  /* 0x0000000807057c10 */ /* 0x000fe400087fe4ff */
[----:B------:R-:W-:Y:S01]  /*11980*/  ISETP.LT.OR P0, PT, R119, 0x21, P4 ;  /* 0x000000217700780c */ /* 0x000fe20002701670 */
[C---:B------:R-:W-:Y:S02]  /*11990*/  HMMA.16816.F32 R72, R16.reuse, R38, R56 ;  /* 0x000000261048723c */ /* 0x040fe40000001838 */
[----:B------:R1:W-:Y:S06]  /*119a0*/  LDGSTS.E.BYPASS.LTC128B.128 [R239+0x3080], [R4.64], !P1 ;  /* 0x0308000004ef7fae */ /* 0x0003ec000c901d4e */
[----:B------:R-:W-:Y:S04]  /*119b0*/  HMMA.16816.F32 R68, R16, R46, R48 ;  /* 0x0000002e1044723c */ /* 0x000fe80000001830 */
[----:B------:R1:W-:Y:S01]  /*119c0*/  LDGSTS.E.BYPASS.LTC128B.128 [R239+0x4880], [R4.64+0x80], !P0 ;  /* 0x0488008004ef7fae */ /* 0x0003e2000c101d4e */
[----:B------:R-:W-:-:S03]  /*119d0*/  ISETP.GT.AND P0, PT, R125, UR7, PT ;  /* 0x000000077d007c0c */ /* 0x000fc6000bf04270 */
[----:B------:R-:W-:Y:S01]  /*119e0*/  LDSM.16.M88.4 R8, [R228+0xa080] ;  /* 0x00a08000e408783b */ /* 0x000fe20000000200 */
[C---:B--2---:R-:W-:Y:S03]  /*119f0*/  HMMA.16816.F32 R64, R20.reuse, R40, R92 ;  /* 0x000000281440723c */ /* 0x044fe6000000185c */
[----:B------:R-:W2:Y:S04]  /*11a00*/  LDSM.16.M88.4 R28, [R226+0x5080] ;  /* 0x00508000e21c783b */ /* 0x000ea80000000200 */
[----:B----4-:R-:W3:Y:S01]  /*11a10*/  LDSM.16.M88.4 R24, [R226+0x5880] ;  /* 0x00588000e218783b */ /* 0x010ee20000000200 */
[C---:B------:R-:W-:Y:S03]  /*11a20*/  HMMA.16816.F32 R52, R20.reuse, R36, R88 ;  /* 0x000000241434723c */ /* 0x040fe60000001858 */
[----:B------:R-:W4:Y:S04]  /*11a30*/  LDSM.16.M88.4 R32, [R226+0x6080] ;  /* 0x00608000e220783b */ /* 0x000f280000000200 */
[----:B------:R-:W3:Y:S01]  /*11a40*/  LDSM.16.M88.4 R12, [R228+0x8080] ;  /* 0x00808000e40c783b */ /* 0x000ee20000000200 */
[C---:B------:R-:W-:Y:S03]  /*11a50*/  HMMA.16816.F32 R40, R20.reuse, R42, R104 ;  /* 0x0000002a1428723c */ /* 0x040fe60000001868 */
[----:B------:R-:W-:Y:S04]  /*11a60*/  LDSM.16.M88.4 R60, [R225+0x800] ;  /* 0x00080000e13c783b */ /* 0x000fe80000000200 */
[----:B-1----:R-:W-:Y:S01]  /*11a70*/  LDSM.16.M88.4 R4, [R230+0xa080] ;  /* 0x00a08000e604783b */ /* 0x002fe20000000200 */
[C---:B------:R-:W-:Y:S03]  /*11a80*/  HMMA.16816.F32 R16, R20.reuse, R38, R100 ;  /* 0x000000261410723c */ /* 0x040fe60000001864 */
[----:B------:R-:W1:Y:S04]  /*11a90*/  LDSM.16.M88.4 R36, [R225] ;  /* 0x00000000e124783b */ /* 0x000e680000000200 */
[----:B------:R-:W1:Y:S01]  /*11aa0*/  LDSM.16.M88.4 R56, [R225+0x1000] ;  /* 0x00100000e138783b */ /* 0x000e620000000200 */
[C---:B------:R-:W-:Y:S03]  /*11ab0*/  HMMA.16816.F32 R48, R20.reuse, R44, R80 ;  /* 0x0000002c1430723c */ /* 0x040fe60000001850 */
[----:B------:R-:W0:Y:S05]  /*11ac0*/  LDGDEPBAR ;  /* 0x00000000000079af */ /* 0x000e2a0000000000 */
[----:B------:R-:W-:Y:S01]  /*11ad0*/  HMMA.16816.F32 R44, R20, R46, R96 ;  /* 0x0000002e142c723c */ /* 0x000fe20000001860 */
[----:B------:R-:W1:Y:S07]  /*11ae0*/  LDSM.16.M88.4 R20, [R230+0x8080] ;  /* 0x00808000e614783b */ /* 0x000e6e0000000200 */
[C---:B--2---:R-:W-:Y:S08]  /*11af0*/  HMMA.16816.F32 R88, R8.reuse, R28, R112 ;  /* 0x0000001c0858723c */ /* 0x044ff00000001870 */
[C---:B---3--:R-:W-:Y:S08]  /*11b00*/  HMMA.16816.F32 R92, R8.reuse, R24, R108 ;  /* 0x00000018085c723c */ /* 0x048ff0000000186c */
[C---:B------:R-:W-:Y:S08]  /*11b10*/  HMMA.16816.F32 R80, R8.reuse, R30, R76 ;  /* 0x0000001e0850723c */ /* 0x040ff0000000184c */
[C---:B------:R-:W-:Y:S08]  /*11b20*/  HMMA.16816.F32 R72, R8.reuse, R26, R72 ;  /* 0x0000001a0848723c */ /* 0x040ff00000001848 */
[C---:B----4-:R-:W-:Y:S08]  /*11b30*/  HMMA.16816.F32 R84, R8.reuse, R32, R84 ;  /* 0x000000200854723c */ /* 0x050ff00000001854 */
[----:B------:R-:W-:Y:S08]  /*11b40*/  HMMA.16816.F32 R76, R8, R34, R68 ;  /* 0x00000022084c723c */ /* 0x000ff00000001844 */
[C---:B------:R-:W-:Y:S08]  /*11b50*/  HMMA.16816.F32 R8, R12.reuse, R28, R64 ;  /* 0x0000001c0c08723c */ /* 0x040ff00000001840 */
[C---:B------:R-:W-:Y:S01]  /*11b60*/  HMMA.16816.F32 R68, R12.reuse, R30, R40 ;  /* 0x0000001e0c44723c */ /* 0x040fe20000001828 */
[----:B------:R-:W-:Y:S07]  /*11b70*/  LDSM.16.M88.4 R28, [R220+0x6880] ;  /* 0x00688000dc1c783b */ /* 0x000fee0000000200 */
[C---:B------:R-:W-:Y:S01]  /*11b80*/  HMMA.16816.F32 R112, R12.reuse, R26, R16 ;  /* 0x0000001a0c70723c */ /* 0x040fe20000001810 */
[----:B------:R-:W2:Y:S07]  /*11b90*/  LDSM.16.M88.4 R16, [R227+0xe080] ;  /* 0x00e08000e310783b */ /* 0x000eae0000000200 */
[C---:B------:R-:W-:Y:S01]  /*11ba0*/  HMMA.16816.F32 R104, R12.reuse, R24, R52 ;  /* 0x000000180c68723c */ /* 0x040fe20000001834 */
[----:B------:R-:W3:Y:S04]  /*11bb0*/  LDSM.16.M88.4 R24, [R220+0x7080] ;  /* 0x00708000dc18783b */ /* 0x000ee80000000200 */
[----:B------:R-:W-:Y:S03]  /*11bc0*/  LDSM.16.M88.4 R52, [R231+0x1800] ;  /* 0x00180000e734783b */ /* 0x000fe60000000200 */
[C---:B------:R-:W-:Y:S01]  /*11bd0*/  HMMA.16816.F32 R108, R12.reuse, R32, R48 ;  /* 0x000000200c6c723c */ /* 0x040fe20000001830 */
[----:B------:R-:W-:Y:S07]  /*11be0*/  LDSM.16.M88.4 R48, [R231+0x2000] ;  /* 0x00200000e730783b */ /* 0x000fee0000000200 */
[----:B------:R-:W-:Y:S01]  /*11bf0*/  HMMA.16816.F32 R44, R12, R34, R44 ;  /* 0x000000220c2c723c */ /* 0x000fe2000000182c */
[----:B------:R-:W4:Y:S07]  /*11c00*/  LDSM.16.M88.4 R12, [R220+0x7880] ;  /* 0x00788000dc0c783b */ /* 0x000f2e0000000200 */
[C---:B-1----:R-:W-:Y:S08]  /*11c10*/  HMMA.16816.F32 R40, R4.reuse, R36, R88 ;  /* 0x000000240428723c */ /* 0x042ff00000001858 */
[C---:B------:R-:W-:Y:S08]  /*11c20*/  HMMA.16816.F32 R64, R4.reuse, R60, R92 ;  /* 0x0000003c0440723c */ /* 0x040ff0000000185c */
[C---:B------:R-:W-:Y:S08]  /*11c30*/  HMMA.16816.F32 R32, R4.reuse, R38, R80 ;  /* 0x000000260420723c */ /* 0x040ff00000001850 */
[C---:B------:R-:W-:Y:S08]  /*11c40*/  HMMA.16816.F32 R72, R4.reuse, R62, R72 ;  /* 0x0000003e0448723c */ /* 0x040ff00000001848 */
[----:B------:R-:W-:Y:S08]  /*11c50*/  HMMA.16816.F32 R100, R4, R56, R84 ;  /* 0x000000380464723c */ /* 0x000ff00000001854 */
[----:B------:R-:W-:Y:S01]  /*11c60*/  HMMA.16816.F32 R92, R20, R36, R8 ;  /* 0x00000024145c723c */ /* 0x000fe20000001808 */
[----:B------:R-:W1:Y:S07]  /*11c70*/  LDSM.16.M88.4 R8, [R227+0xc080] ;  /* 0x00c08000e308783b */ /* 0x000e6e0000000200 */
[----:B------:R-:W-:Y:S01]  /*11c80*/  HMMA.16816.F32 R96, R4, R58, R76 ;  /* 0x0000003a0460723c */ /* 0x000fe2000000184c */
[----:B------:R-:W1:Y:S07]  /*11c90*/  LDSM.16.M88.4 R4, [R229+0xe080] ;  /* 0x00e08000e504783b */ /* 0x000e6e0000000200 */
[C---:B------:R-:W-:Y:S01]  /*11ca0*/  HMMA.16816.F32 R84, R20.reuse, R38, R68 ;  /* 0x000000261454723c */ /* 0x040fe20000001844 */
[----:B------:R-:W1:Y:S07]  /*11cb0*/  LDSM.16.M88.4 R68, [R231+0x2800] ;  /* 0x00280000e744783b */ /* 0x000e6e0000000200 */
[C---:B------:R-:W-:Y:S08]  /*11cc0*/  HMMA.16816.F32 R88, R20.reuse, R60, R104 ;  /* 0x0000003c1458723c */ /* 0x040ff00000001868 */
[C---:B------:R-:W-:Y:S08]  /*11cd0*/  HMMA.16816.F32 R104, R20.reuse, R62, R112 ;  /* 0x0000003e1468723c */ /* 0x040ff00000001870 */
[----:B------:R-:W-:Y:S08]  /*11ce0*/  HMMA.16816.F32 R108, R20, R56, R108 ;  /* 0x00000038146c723c */ /* 0x000ff0000000186c */
[----:B--2---:R-:W-:Y:S08]  /*11cf0*/  HMMA.16816.F32 R76, R16, R28, R40 ;  /* 0x0000001c104c723c */ /* 0x004ff00000001828 */
[----:B------:R-:W-:Y:S01]  /*11d00*/  HMMA.16816.F32 R80, R20, R58, R44 ;  /* 0x0000003a1450723c */ /* 0x000fe2000000182c */
[----:B------:R-:W2:Y:S07]  /*11d10*/  LDSM.16.M88.4 R20, [R229+0xc080] ;  /* 0x00c08000e514783b */ /* 0x000eae0000000200 */
[C---:B---3--:R-:W-:Y:S08]  /*11d20*/  HMMA.16816.F32 R40, R16.reuse, R24, R64 ;  /* 0x000000181028723c */ /* 0x048ff00000001840 */
[C---:B------:R-:W-:Y:S08]  /*11d30*/  HMMA.16816.F32 R44, R16.reuse, R30, R32 ;  /* 0x0000001e102c723c */ /* 0x040ff00000001820 */
[C---:B------:R-:W-:Y:S08]  /*11d40*/  HMMA.16816.F32 R36, R16.reuse, R26, R72 ;  /* 0x0000001a1024723c */ /* 0x040ff00000001848 */
[C---:B----4-:R-:W-:Y:S08]  /*11d50*/  HMMA.16816.F32 R32, R16.reuse, R12, R100 ;  /* 0x0000000c1020723c */ /* 0x050ff00000001864 */
[----:B------:R-:W-:Y:S01]  /*11d60*/  HMMA.16816.F32 R60, R16, R14, R96 ;  /* 0x0000000e103c723c */ /* 0x000fe20000001860 */
[----:B------:R-:W-:Y:S07]  /*11d70*/  LDSM.16.M88.4 R16, [R228+0xe080] ;  /* 0x00e08000e410783b */ /* 0x000fee0000000200 */
[C---:B-1----:R-:W-:Y:S08]  /*11d80*/  HMMA.16816.F32 R72, R8.reuse, R28, R92 ;  /* 0x0000001c0848723c */ /* 0x042ff0000000185c */
[C---:B------:R-:W-:Y:S08]  /*11d90*/  HMMA.16816.F32 R64, R8.reuse, R30, R84 ;  /* 0x0000001e0840723c */ /* 0x040ff00000001854 */
        /* <DEDUP_REMOVED lines=9> */
[----:B------:R-:W3:Y:S07]  /*11e30*/  LDSM.16.M88.4 R36, [R226+0x7080] ;  /* 0x00708000e224783b */ /* 0x000eee0000000200 */
[C---:B------:R-:W-:Y:S01]  /*11e40*/  HMMA.16816.F32 R100, R4.reuse, R68, R32 ;  /* 0x000000440464723c */ /* 0x040fe20000001820 */
[----:B------:R-:W4:Y:S07]  /*11e50*/  LDSM.16.M88.4 R32, [R226+0x7880] ;  /* 0x00788000e220783b */ /* 0x000f2e0000000200 */
[C---:B------:R-:W-:Y:S08]  /*11e60*/  HMMA.16816.F32 R112, R4.reuse, R52, R76 ;  /* 0x000000340470723c */ /* 0x040ff0000000184c */
[C---:B------:R-:W-:Y:S08]  /*11e70*/  HMMA.16816.F32 R76, R4.reuse, R54, R44 ;  /* 0x00000036044c723c */ /* 0x040ff0000000182c */
[----:B------:R-:W-:Y:S01]  /*11e80*/  HMMA.16816.F32 R96, R4, R70, R60 ;  /* 0x000000460460723c */ /* 0x000fe2000000183c */
[----:B------:R-:W-:Y:S07]  /*11e90*/  LDSM.16.M88.4 R4, [R232+0xe080] ;  /* 0x00e08000e804783b */ /* 0x000fee0000000200 */
[C---:B--2---:R-:W-:Y:S08]  /*11ea0*/  HMMA.16816.F32 R92, R20.reuse, R52, R72 ;  /* 0x00000034145c723c */ /* 0x044ff00000001848 */
[C---:B------:R-:W-:Y:S08]  /*11eb0*/  HMMA.16816.F32 R44, R20.reuse, R54, R64 ;  /* 0x00000036142c723c */ /* 0x040ff00000001840 */
[C---:B------:R-:W-:Y:S08]  /*11ec0*/  HMMA.16816.F32 R88, R20.reuse, R48, R56 ;  /* 0x000000301458723c */ /* 0x040ff00000001838 */
[C---:B------:R-:W-:Y:S01]  /*11ed0*/  HMMA.16816.F32 R84, R20.reuse, R50, R28 ;  /* 0x000000321454723c */ /* 0x040fe2000000181c */
[----:B------:R-:W2:Y:S07]  /*11ee0*/  LDSM.16.M88.4 R28, [R225+0x1800] ;  /* 0x00180000e11c783b */ /* 0x000eae0000000200 */
[C---:B------:R-:W-:Y:S01]  /*11ef0*/  HMMA.16816.F32 R60, R20.reuse, R68, R24 ;  /* 0x00000044143c723c */ /* 0x040fe20000001818 */
[----:B------:R-:W2:Y:S07]  /*11f00*/  LDSM.16.M88.4 R24, [R225+0x2000] ;  /* 0x00200000e118783b */ /* 0x000eae0000000200 */
[----:B------:R-:W-:Y:S01]  /*11f10*/  HMMA.16816.F32 R56, R20, R70, R80 ;  /* 0x000000461438723c */ /* 0x000fe20000001850 */
[----:B------:R-:W2:Y:S01]  /*11f20*/  LDSM.16.M88.4 R20, [R225+0x2800] ;  /* 0x00280000e114783b */ /* 0x000ea20000000200 */
[----:B------:R-:W-:-:S06]  /*11f30*/  DEPBAR.LE SB0, 0x0 ;  /* 0x000080000000791a */ /* 0x000fcc0000000000 */
[C---:B-1----:R-:W-:Y:S08]  /*11f40*/  HMMA.16816.F32 R76, R16.reuse, R42, R76 ;  /* 0x0000002a104c723c */ /* 0x042ff0000000184c */
[C---:B---3--:R-:W-:Y:S08]  /*11f50*/  HMMA.16816.F32 R72, R16.reuse, R36, R108 ;  /* 0x000000241048723c */ /* 0x048ff0000000186c */
[----:B----4-:R-:W-:Y:S08]  /*11f60*/  HMMA.16816.F32 R52, R16, R34, R96 ;  /* 0x000000221034723c */ /* 0x010ff00000001860 */
[-C--:B------:R-:W-:Y:S08]  /*11f70*/  HMMA.16816.F32 R48, R12, R40.reuse, R92 ;  /* 0x000000280c30723c */ /* 0x080ff0000000185c */
[----:B------:R-:W-:Y:S08]  /*11f80*/  HMMA.16816.F32 R80, R16, R40, R112 ;  /* 0x000000281050723c */ /* 0x000ff00000001870 */
[----:B------:R-:W-:Y:S08]  /*11f90*/  HMMA.16816.F32 R44, R12, R42, R44 ;  /* 0x0000002a0c2c723c */ /* 0x000ff0000000182c */
[C---:B------:R-:W-:Y:S08]  /*11fa0*/  HMMA.16816.F32 R68, R16.reuse, R38, R104 ;  /* 0x000000261044723c */ /* 0x040ff00000001868 */
[----:B------:R-:W-:Y:S08]  /*11fb0*/  HMMA.16816.F32 R64, R16, R32, R100 ;  /* 0x000000201040723c */ /* 0x000ff00000001864 */
[C---:B------:R-:W-:Y:S08]  /*11fc0*/  HMMA.16816.F32 R40, R12.reuse, R36, R88 ;  /* 0x000000240c28723c */ /* 0x040ff00000001858 */
[C---:B------:R-:W-:Y:S08]  /*11fd0*/  HMMA.16816.F32 R36, R12.reuse, R38, R84 ;  /* 0x000000260c24723c */ /* 0x040ff00000001854 */
[C---:B------:R-:W-:Y:S08]  /*11fe0*/  HMMA.16816.F32 R16, R12.reuse, R32, R60 ;  /* 0x000000200c10723c */ /* 0x040ff0000000183c */
[----:B------:R-:W-:Y:S08]  /*11ff0*/  HMMA.16816.F32 R12, R12, R34, R56 ;  /* 0x000000220c0c723c */ /* 0x000ff00000001838 */
[C---:B--2---:R-:W-:Y:S08]  /*12000*/  HMMA.16816.F32 R88, R4.reuse, R30, R76 ;  /* 0x0000001e0458723c */ /* 0x044ff0000000184c */
[C---:B------:R-:W-:Y:S08]  /*12010*/  HMMA.16816.F32 R76, R4.reuse, R24, R72 ;  /* 0x00000018044c723c */ /* 0x040ff00000001848 */
[----:B------:R-:W-:Y:S08]  /*12020*/  HMMA.16816.F32 R72, R4, R22, R52 ;  /* 0x000000160448723c */ /* 0x000ff00000001834 */
[C---:B------:R-:W-:Y:S08]  /*12030*/  HMMA.16816.F32 R52, R8.reuse, R28, R48 ;  /* 0x0000001c0834723c */ /* 0x040ff00000001830 */
[C---:B------:R-:W-:Y:S08]  /*12040*/  HMMA.16816.F32 R48, R8.reuse, R30, R44 ;  /* 0x0000001e0830723c */ /* 0x040ff0000000182c */
[----:B------:R-:W-:Y:S08]  /*12050*/  HMMA.16816.F32 R44, R8, R24, R40 ;  /* 0x00000018082c723c */ /* 0x000ff00000001828 */
[----:B------:R-:W-:Y:S08]  /*12060*/  HMMA.16816.F32 R92, R4, R28, R80 ;  /* 0x0000001c045c723c */ /* 0x000ff00000001850 */
[-C--:B------:R-:W-:Y:S08]  /*12070*/  HMMA.16816.F32 R40, R8, R26.reuse, R36 ;  /* 0x0000001a0828723c */ /* 0x080ff00000001824 */
[C---:B------:R-:W-:Y:S08]  /*12080*/  HMMA.16816.F32 R84, R4.reuse, R26, R68 ;  /* 0x0000001a0454723c */ /* 0x040ff00000001844 */
[-C--:B------:R-:W-:Y:S08]  /*12090*/  HMMA.16816.F32 R80, R4, R20.reuse, R64 ;  /* 0x000000140450723c */ /* 0x080ff00000001840 */
[C---:B------:R-:W-:Y:S08]  /*120a0*/  HMMA.16816.F32 R36, R8.reuse, R20, R16 ;  /* 0x000000140824723c */ /* 0x040ff00000001810 */
        /* <DEDUP_REMOVED lines=11> */
[----:B------:R-:W-:-:S03]  /*12160*/  LEA R4, P0, R6, c[0x0][0x1c8], 0x1 ;  /* 0x0000720006047a11 */ /* 0x000fc600078008ff */
[----:B------:R-:W-:Y:S02]  /*12170*/  IMAD.IADD R5, R7, 0x1, R5 ;  /* 0x0000000107057824 */ /* 0x000fe400078e0205 */
[----:B------:R-:W-:-:S03]  /*12180*/  IMAD.U32 R7, RZ, RZ, UR5 ;  /* 0x00000005ff077e24 */ /* 0x000fc6000f8e00ff */
        /* <DEDUP_REMOVED lines=8> */
[----:B------:R-:W-:Y:S01]  /*12210*/  IADD3 R8, P0, R6, UR5, RZ ;  /* 0x0000000506087c10 */ /* 0x000fe2000ff1e0ff */
[----:B------:R1:W-:Y:S01]  /*12220*/  LDGSTS.E.BYPASS.LTC128B.128 [R239+0x6880], [R4.64+0x80], !P4 ;  /* 0x0688008004ef7fae */ /* 0x0003e2000e101d4e */
[----:B------:R-:W-:-:S02]  /*12230*/  IADD3.X R11, RZ, UR4, R5, P2, P1 ;  /* 0x00000004ff0b7c10 */ /* 0x000fc400097e2405 */
[----:B------:R-:W-:Y:S01]  /*12240*/  IADD3.X R9, R7, UR4, RZ, P0, !PT ;  /* 0x0000000407097c10 */ /* 0x000fe200087fe4ff */
[----:B------:R1:W-:Y:S04]  /*12250*/  LDGSTS.E.BYPASS.LTC128B.128 [R239+0x5880], [R6.64], !P5 ;  /* 0x0588000006ef7fae */ /* 0x0003e8000e901d4e */
[----:B------:R1:W-:Y:S04]  /*12260*/  LDGSTS.E.BYPASS.LTC128B.128 [R239+0x7080], [R10.64], !P4 ;  /* 0x070800000aef7fae */ /* 0x0003e8000e101d4e */
[----:B------:R1:W-:Y:S04]  /*12270*/  LDGSTS.E.BYPASS.LTC128B.128 [R239+0x6080], [R8.64], !P5 ;  /* 0x0608000008ef7fae */ /* 0x0003e8000e901d4e */
[----:B------:R1:W-:Y:S02]  /*12280*/  LDGSTS.E.BYPASS.LTC128B.128 [R239+0x7880], [R8.64+0x80], !P4 ;  /* 0x0788008008ef7fae */ /* 0x0003e4000e101d4e */
.L_x_1249:
[----:B-1----:R-:W-:Y:S01]  /*12290*/  FMUL.FTZ R4, R49, c[0x0][0x320] ;  /* 0x0000c80031047a20 */ /* 0x002fe20000410000 */
[----:B------:R-:W-:Y:S01]  /*122a0*/  LEA.HI R6, R143, R177, RZ, 0x2 ;  /* 0x000000b18f067211 */ /* 0x000fe200078f10ff */
[----:B------:R-:W-:Y:S01]  /*122b0*/  FMUL.FTZ R5, R40, c[0x0][0x320] ;  /* 0x0000c80028057a20 */ /* 0x000fe20000410000 */
[----:B------:R-:W-:Y:S01]  /*122c0*/  SHF.R.S32.HI R7, RZ, 0x1f, R142 ;  /* 0x0000001fff077819 */ /* 0x000fe2000001148e */
[----:B------:R1:W2:Y:S01]  /*122d0*/  MUFU.TANH R24, R4 ;  /* 0x0000000400187308 */ /* 0x0002a20000002400 */
[----:B------:R-:W-:Y:S01]  /*122e0*/  LOP3.LUT R6, R6, 0xfffffffc, RZ, 0xc0, !PT ;  /* 0xfffffffc06067812 */ /* 0x000fe200078ec0ff */
[----:B------:R-:W-:Y:S01]  /*122f0*/  ULDC UR11, c[0x0][0x324] ;  /* 0x0000c900000b7ab9 */ /* 0x000fe20000000800 */
[----:B------:R-:W-:Y:S01]  /*12300*/  LEA.HI R7, R7, R142, RZ, 0x2 ;  /* 0x0000008e07077211 */ /* 0x000fe200078f10ff */
[----:B------:R-:W-:Y:S01]  /*12310*/  ULOP3.LUT UR11, URZ, UR11, URZ, 0x33, !UPT ;  /* 0x0000000b3f0b7292 */ /* 0x000fe2000f8e333f */
[----:B------:R-:W-:Y:S01]  /*12320*/  ISETP.NE.AND P0, PT, R169, 0x1, PT ;  /* 0x00000001a900780c */ /* 0x000fe20003f05270 */
[----:B------:R-:W-:Y:S01]  /*12330*/  IMAD.IADD R6, R177, 0x1, -R6 ;  /* 0x00000001b1067824 */ /* 0x000fe200078e0a06 */
[----:B------:R-:W-:Y:S01]  /*12340*/  LOP3.LUT R8, R7, 0xffffffc, RZ, 0xc0, !PT ;  /* 0x0ffffffc07087812 */ /* 0x000fe200078ec0ff */
[----:B------:R3:W4:Y:S01]  /*12350*/  MUFU.TANH R20, R5 ;  /* 0x0000000500147308 */ /* 0x0007220000002400 */
[----:B------:R-:W0:Y:S03]  /*12360*/  LDGDEPBAR ;  /* 0x00000000000079af */ /* 0x000e260000000000 */
[----:B------:R-:W-:-:S02]  /*12370*/  IMAD.IADD R11, R142, 0x1, -R8 ;  /* 0x000000018e0b7824 */ /* 0x000fc400078e0a08 */
[----:B-1----:R-:W-:-:S04]  /*12380*/  FMUL.FTZ R4, R44, c[0x0][0x320] ;  /* 0x0000c8002c047a20 */ /* 0x002fc80000410000 */
[----:B------:R1:W1:Y:S01]  /*12390*/  MUFU.TANH R23, R4 ;  /* 0x0000000400177308 */ /* 0x0002620000002400 */
[----:B---3--:R-:W-:-:S07]  /*123a0*/  FMUL.FTZ R5, R41, c[0x0][0x320] ;  /* 0x0000c80029057a20 */ /* 0x008fce0000410000 */
[----:B------:R3:W2:Y:S01]  /*123b0*/  MUFU.TANH R19, R5 ;  /* 0x0000000500137308 */ /* 0x0006a20000002400 */
[----:B-1----:R-:W-:-:S07]  /*123c0*/  FMUL.FTZ R4, R45, c[0x0][0x320] ;  /* 0x0000c8002d047a20 */ /* 0x002fce0000410000 */
[----:B------:R1:W1:Y:S01]  /*123d0*/  MUFU.TANH R21, R4 ;  /* 0x0000000400157308 */ /* 0x0002620000002400 */
[----:B---3--:R-:W-:-:S04]  /*123e0*/  LEA.HI R5, R6, R6, RZ, 0x1 ;  /* 0x0000000606057211 */ /* 0x008fc800078f08ff */
[C---:B------:R-:W-:Y:S02]  /*123f0*/  SHF.L.U32 R10, R5.reuse, 0x5, RZ ;  /* 0x00000005050a7819 */ /* 0x040fe400000006ff */
[----:B------:R-:W-:Y:S02]  /*12400*/  LOP3.LUT R5, R5, 0x1ffffffe, RZ, 0xc0, !PT ;  /* 0x1ffffffe05057812 */ /* 0x000fe400078ec0ff */
[----:B-1----:R-:W-:-:S05]  /*12410*/  LOP3.LUT R4, R141, 0xffffffe0, RZ, 0xc0, !PT ;  /* 0xffffffe08d047812 */ /* 0x002fca00078ec0ff */
[----:B------:R-:W-:-:S05]  /*12420*/  IMAD.IADD R4, R177, 0x1, -R4 ;  /* 0x00000001b1047824 */ /* 0x000fca00078e0a04 */
[----:B------:R-:W-:-:S04]  /*12430*/  SHF.R.S32.HI R9, RZ, 0x1f, R4 ;  /* 0x0000001fff097819 */ /* 0x000fc80000011404 */
[----:B------:R-:W-:Y:S01]  /*12440*/  LEA.HI R7, R9, R4, RZ, 0x2 ;  /* 0x0000000409077211 */ /* 0x000fe200078f10ff */
[----:B------:R-:W-:-:S03]  /*12450*/  FMUL.FTZ R9, R36, c[0x0][0x320] ;  /* 0x0000c80024097a20 */ /* 0x000fc60000410000 */
[C---:B------:R-:W-:Y:S01]  /*12460*/  LEA.HI.SX32 R8, R7.reuse, R204, 0x1e ;  /* 0x000000cc07087211 */ /* 0x040fe200078ff2ff */
[----:B------:R1:W3:Y:S01]  /*12470*/  MUFU.TANH R15, R9 ;  /* 0x00000009000f7308 */ /* 0x0002e20000002400 */
[----:B------:R-:W-:-:S03]  /*12480*/  LOP3.LUT R7, R7, 0x7ffffffc, RZ, 0xc0, !PT ;  /* 0x7ffffffc07077812 */ /* 0x000fc600078ec0ff */
[----:B------:R-:W-:Y:S01]  /*12490*/  IMAD R11, R11, 0x10, R8 ;  /* 0x000000100b0b7824 */ /* 0x000fe200078e0208 */
[----:B------:R-:W-:Y:S01]  /*124a0*/  IADD3 R4, R4, -R7, RZ ;  /* 0x8000000704047210 */ /* 0x000fe20007ffe0ff */
[----:B------:R-:W-:Y:S01]  /*124b0*/  IMAD.IADD R8, R6, 0x1, -R5 ;  /* 0x0000000106087824 */ /* 0x000fe200078e0a05 */
[----:B------:R-:W-:Y:S01]  /*124c0*/  IADD3 R7, R145, 0x1, R116 ;  /* 0x0000000191077810 */ /* 0x000fe20007ffe074 */
[----:B------:R-:W-:Y:S02]  /*124d0*/  FMUL.FTZ R5, R37, c[0x0][0x320] ;  /* 0x0000c80025057a20 */ /* 0x000fe40000410000 */
[----:B------:R-:W-:Y:S02]  /*124e0*/  IMAD.SHL.U32 R22, R4, 0x2, RZ ;  /* 0x0000000204167824 */ /* 0x000fe400078e00ff */
[----:B------:R2:W2:Y:S03]  /*124f0*/  MUFU.TANH R14, R5 ;  /* 0x00000005000e7308 */ /* 0x0004a60000002400 */
[----:B------:R-:W-:-:S02]  /*12500*/  IADD3 R4, -R163, R7, -R22 ;  /* 0x00000007a3047210 */ /* 0x000fc40007ffe916 */
[----:B-1----:R-:W-:Y:S02]  /*12510*/  LOP3.LUT R9, R10, 0xffffffc0, RZ, 0xc0, !PT ;  /* 0xffffffc00a097812 */ /* 0x002fe400078ec0ff */
[C---:B------:R-:W-:Y:S02]  /*12520*/  IADD3 R16, R4.reuse, c[0x0][0x328], RZ ;  /* 0x0000ca0004107a10 */ /* 0x040fe40007ffe0ff */
[----:B------:R-:W-:Y:S02]  /*12530*/  IADD3 R6, R9, R11, RZ ;  /* 0x0000000b09067210 */ /* 0x000fe40007ffe0ff */
[----:B------:R-:W-:Y:S02]  /*12540*/  IADD3 R18, R4, UR11, RZ ;  /* 0x0000000b04127c10 */ /* 0x000fe4000fffe0ff */
[----:B------:R-:W-:Y:S01]  /*12550*/  IADD3 R17, -R22, R145, R116 ;  /* 0x0000009116117210 */ /* 0x000fe20007ffe174 */
[----:B------:R-:W-:Y:S02]  /*12560*/  IMAD R8, R8, 0x8, R6 ;  /* 0x0000000808087824 */ /* 0x000fe400078e0206 */
[----:B--2---:R-:W-:-:S02]  /*12570*/  FMUL.FTZ R5, R32, c[0x0][0x320] ;  /* 0x0000c80020057a20 */ /* 0x004fc40000410000 */
[----:B------:R-:W-:Y:S01]  /*12580*/  @P0 IMAD.HI.U32 R6, R8, c[0x0][0x2c8], RZ ;  /* 0x0000b20008060a27 */ /* 0x000fe200078e00ff */
[----:B------:R-:W-:Y:S01]  /*12590*/  STL [R1+0x28], R8 ;  /* 0x0000280801007387 */ /* 0x000fe20000100800 */
[----:B------:R1:W2:Y:S02]  /*125a0*/  MUFU.TANH R13, R5 ;  /* 0x00000005000d7308 */ /* 0x0002a40000002400 */
[----:B------:R-:W-:Y:S01]  /*125b0*/  IMAD.MOV.U32 R10, RZ, RZ, R8 ;  /* 0x000000ffff0a7224 */ /* 0x000fe200078e0008 */
[----:B------:R-:W-:Y:S01]  /*125c0*/  @P0 SHF.R.U32.HI R10, RZ, c[0x0][0x2cc], R6 ;  /* 0x0000b300ff0a0a19 */ /* 0x000fe20000011606 */
[----:B------:R2:W-:Y:S01]  /*125d0*/  STL [R1+0x8], R22 ;  /* 0x0000081601007387 */ /* 0x0005e20000100800 */
[----:B------:R-:W-:-:S03]  /*125e0*/  ISETP.GE.AND P0, PT, R165, 0x1, PT ;  /* 0x00000001a500780c */ /* 0x000fc60003f06270 */
[----:B------:R-:W3:Y:S01]  /*125f0*/  SHFL.IDX PT, R6, R10, RZ, 0x1c1f ;  /* 0x001c1fff0a067589 */ /* 0x000ee200000e0000 */
[----:B-1----:R-:W-:-:S04]  /*12600*/  FMUL.FTZ R5, R33, c[0x0][0x320] ;  /* 0x0000c80021057a20 */ /* 0x002fc80000410000 */
[----:B------:R1:W1:Y:S01]  /*12610*/  MUFU.TANH R12, R5 ;  /* 0x00000005000c7308 */ /* 0x0002620000002400 */
[----:B--2---:R-:W-:Y:S01]  /*12620*/  IADD3 R22, R116, -R22, RZ ;  /* 0x8000001674167210 */ /* 0x004fe20007ffe0ff */
[----:B---3--:R-:W-:Y:S02]  /*12630*/  IMAD.IADD R4, R18, 0x1, R6 ;  /* 0x0000000112047824 */ /* 0x008fe400078e0206 */
[----:B-1----:R-:W-:-:S04]  /*12640*/  FMUL.FTZ R5, R52, c[0x0][0x320] ;  /* 0x0000c80034057a20 */ /* 0x002fc80000410000 */
[----:B------:R1:W2:Y:S02]  /*12650*/  MUFU.TANH R11, R5 ;  /* 0x00000005000b7308 */ /* 0x0002a40000002400 */
[----:B-1----:R-:W-:-:S06]  /*12660*/  FMUL.FTZ R5, R53, c[0x0][0x320] ;  /* 0x0000c80035057a20 */ /* 0x002fcc0000410000 */
[----:B------:R1:W3:Y:S02]  /*12670*/  MUFU.TANH R9, R5 ;  /* 0x0000000500097308 */ /* 0x0002e40000002400 */
[----:B-1----:R-:W-:-:S06]  /*12680*/  FMUL.FTZ R5, R48, c[0x0][0x320] ;  /* 0x0000c80030057a20 */ /* 0x002fcc0000410000 */
[----:B------:R1:W1:Y:S02]  /*12690*/  MUFU.TANH R8, R5 ;  /* 0x0000000500087308 */ /* 0x0002640000002400 */
[----:B-1----:R-:W-:-:S05]  /*126a0*/  IMAD.IADD R5, R16, 0x1, R6 ;  /* 0x0000000110057824 */ /* 0x002fca00078e0206 */
[----:B------:R-:W-:Y:S01]  /*126b0*/  IMNMX R5, R5, R17, PT ;  /* 0x0000001105057217 */ /* 0x000fe20003800200 */
        /* <DEDUP_REMOVED lines=12> */
.L_x_1252:
[----:B------:R-:W-:-:S04]  /*12780*/  MOV R7, c[0x0][0x32c] ;  /* 0x0000cb0000077a02 */ /* 0x000fc80000000f00 */
[----:B------:R-:W-:-:S13]  /*12790*/  ISETP.NE.AND P0, PT, R7, 0x1, PT ;  /* 0x000000010700780c */ /* 0x000fda0003f05270 */
[----:B------:R-:W-:-:S05]  /*127a0*/  @P0 IMAD.HI.U32 R7, R6, c[0x0][0x330], RZ ;  /* 0x0000cc0006070a27 */ /* 0x000fca00078e00ff */
[----:B------:R-:W-:Y:S02]  /*127b0*/  @P0 SHF.R.U32.HI R6, RZ, c[0x0][0x334], R7 ;  /* 0x0000cd00ff060a19 */ /* 0x000fe40000011607 */
.L_x_1253:
[----:B------:R-:W-:Y:S05]  /*127c0*/  BSYNC B0 ;  /* 0x0000000000007941 */ /* 0x000fea0003800000 */
.L_x_1251:
[----:B------:R-:W-:-:S05]  /*127d0*/  IMAD R6, R6, c[0x0][0x32c], R22 ;  /* 0x0000cb0006067a24 */ /* 0x000fca00078e0216 */
[----:B------:R-:W-:Y:S02]  /*127e0*/  IADD3 R7, R6, c[0x0][0x32c], RZ ;  /* 0x0000cb0006077a10 */ /* 0x000fe40007ffe0ff */
[----:B------:R-:W-:Y:S02]  /*127f0*/  IMNMX R4, R4, R6, !PT ;  /* 0x0000000604047217 */ /* 0x000fe40007800200 */
[----:B------:R-:W-:Y:S02]  /*12800*/  IMNMX R5, R5, R7, PT ;  /* 0x0000000705057217 */ /* 0x000fe40003800200 */
.L_x_1250:
[C---:B--234-:R-:W-:Y:S01]  /*12810*/  ISETP.GE.AND P0, PT, R116.reuse, 0x2, PT ;  /* 0x000000027400780c */ /* 0x05cfe20003f06270 */
[----:B------:R-:W1:Y:S01]  /*12820*/  SHFL.IDX PT, R6, R10, 0x1, 0x1c1f ;  /* 0x003c1f000a067f89 */ /* 0x000e6200000e0000 */
[----:B------:R-:W-:Y:S02]  /*12830*/  ISETP.GE.AND P1, PT, R116, 0x9, PT ;  /* 0x000000097400780c */ /* 0x000fe40003f26270 */
[----:B------:R-:W-:Y:S02]  /*12840*/  P2R R30, PR, RZ, 0x1 ;  /* 0x00000001ff1e7803 */ /* 0x000fe40000000000 */
[----:B------:R-:W-:-:S02]  /*12850*/  ISETP.GT.AND P0, PT, R4, 0x1, !P0 ;  /* 0x000000010400780c */ /* 0x000fc40004704270 */
[----:B------:R-:W-:Y:S02]  /*12860*/  P2R R29, PR, RZ, 0x2 ;  /* 0x00000002ff1d7803 */ /* 0x000fe40000000000 */
[----:B------:R-:W-:Y:S02]  /*12870*/  ISETP.LT.OR P0, PT, R5, 0x2, P0 ;  /* 0x000000020500780c */ /* 0x000fe40000701670 */
[----:B------:R-:W-:Y:S02]  /*12880*/  ISETP.GE.AND P6, PT, R116, 0x11, PT ;  /* 0x000000117400780c */ /* 0x000fe40003fc6270 */
[----:B------:R-:W-:Y:S02]  /*12890*/  FSEL R44, R9, -INF , !P0 ;  /* 0xff800000092c7808 */ /* 0x000fe40004000000 */
[----:B------:R-:W-:Y:S02]  /*128a0*/  ISETP.GT.AND P0, PT, R4, 0x8, !P1 ;  /* 0x000000080400780c */ /* 0x000fe40004f04270 */
[----:B------:R-:W-:-:S02]  /*128b0*/  ISETP.GE.AND P1, PT, R116, 0xa, PT ;  /* 0x0000000a7400780c */ /* 0x000fc40003f26270 */
[C---:B------:R-:W-:Y:S02]  /*128c0*/  ISETP.LT.OR P0, PT, R5.reuse, 0x9, P0 ;  /* 0x000000090500780c */ /* 0x040fe40000701670 */
[----:B------:R-:W-:Y:S02]  /*128d0*/  ISETP.GE.AND P5, PT, R116, 0x12, PT ;  /* 0x000000127400780c */ /* 0x000fe40003fa6270 */
[----:B------:R-:W-:Y:S02]  /*128e0*/  FSEL R45, R8, -INF , !P0 ;  /* 0xff800000082d7808 */ /* 0x000fe40004000000 */
[----:B------:R-:W-:Y:S02]  /*128f0*/  ISETP.GT.AND P0, PT, R4, 0x9, !P1 ;  /* 0x000000090400780c */ /* 0x000fe40004f04270 */
[----:B------:R-:W-:Y:S02]  /*12900*/  ISETP.GE.AND P4, PT, R116, 0x19, PT ;  /* 0x000000197400780c */ /* 0x000fe40003f86270 */
[----:B------:R-:W-:-:S02]  /*12910*/  ISETP.LT.OR P0, PT, R5, 0xa, P0 ;  /* 0x0000000a0500780c */ /* 0x000fc40000701670 */
[----:B------:R-:W-:Y:S02]  /*12920*/  ISETP.GE.AND P3, PT, R116, 0x1a, PT ;  /* 0x0000001a7400780c */ /* 0x000fe40003f66270 */
[----:B------:R-:W-:Y:S02]  /*12930*/  FSEL R48, R24, -INF , !P0 ;  /* 0xff80000018307808 */ /* 0x000fe40004000000 */
[----:B------:R-:W-:Y:S02]  /*12940*/  ISETP.GT.AND P0, PT, R4, 0x10, !P6 ;  /* 0x000000100400780c */ /* 0x000fe40007704270 */
[----:B------:R-:W-:Y:S02]  /*12950*/  ISETP.GE.AND P2, PT, R116, 0x21, PT ;  /* 0x000000217400780c */ /* 0x000fe40003f46270 */
[----:B------:R-:W-:Y:S02]  /*12960*/  ISETP.LT.OR P0, PT, R5, 0x11, P0 ;  /* 0x000000110500780c */ /* 0x000fe40000701670 */
[----:B------:R-:W-:-:S02]  /*12970*/  P2R R28, PR, RZ, 0x2 ;  /* 0x00000002ff1c7803 */ /* 0x000fc40000000000 */
[----:B------:R-:W-:Y:S02]  /*12980*/  FSEL R64, R23, -INF , !P0 ;  /* 0xff80000017407808 */ /* 0x000fe40004000000 */
[----:B------:R-:W-:Y:S02]  /*12990*/  ISETP.GT.AND P0, PT, R4, 0x11, !P5 ;  /* 0x000000110400780c */ /* 0x000fe40006f04270 */
[----:B------:R-:W-:Y:S02]  /*129a0*/  ISETP.GE.AND P1, PT, R116, 0x22, PT ;  /* 0x000000227400780c */ /* 0x000fe40003f26270 */
[----:B------:R-:W-:Y:S02]  /*129b0*/  ISETP.LT.OR P0, PT, R5, 0x12, P0 ;  /* 0x000000120500780c */ /* 0x000fe40000701670 */
[----:B------:R-:W-:Y:S02]  /*129c0*/  P2R R27, PR, RZ, 0x2 ;  /* 0x00000002ff1b7803 */ /* 0x000fe40000000000 */
[----:B------:R-:W-:-:S02]  /*129d0*/  FSEL R66, R21, -INF , !P0 ;  /* 0xff80000015427808 */ /* 0x000fc40004000000 */
        /* <DEDUP_REMOVED lines=21> */
[----:B------:R-:W-:-:S04]  /*12b30*/  ISETP.GE.AND P0, PT, R116, 0x2a, PT ;  /* 0x0000002a7400780c */ /* 0x000fc80003f06270 */
[----:B------:R-:W-:Y:S02]  /*12b40*/  P2R R25, PR, RZ, 0x1 ;  /* 0x00000001ff197803 */ /* 0x000fe40000000000 */
[----:B------:R-:W-:Y:S01]  /*12b50*/  ISETP.GT.AND P0, PT, R4, 0x29, !P0 ;  /* 0x000000290400780c */ /* 0x000fe20004704270 */
[----:B------:R-:W-:-:S03]  /*12b60*/  FMUL.FTZ R4, R39, c[0x0][0x320] ;  /* 0x0000c80027047a20 */ /* 0x000fc60000410000 */
[----:B------:R-:W-:Y:S01]  /*12b70*/  ISETP.LT.OR P0, PT, R5, 0x2a, P0 ;  /* 0x0000002a0500780c */ /* 0x000fe20000701670 */
[----:B------:R2:W3:Y:S01]  /*12b80*/  MUFU.TANH R24, R4 ;  /* 0x0000000400187308 */ /* 0x0004e20000002400 */
[----:B-1----:R-:W-:Y:S02]  /*12b90*/  IMAD.IADD R5, R16, 0x1, R6 ;  /* 0x0000000110057824 */ /* 0x002fe400078e0206 */
[----:B------:R-:W-:Y:S02]  /*12ba0*/  FSEL R247, R12, -INF , !P0 ;  /* 0xff8000000cf77808 */ /* 0x000fe40004000000 */
[----:B------:R-:W-:Y:S02]  /*12bb0*/  ISETP.GE.AND P0, PT, R165, 0x1, PT ;  /* 0x00000001a500780c */ /* 0x000fe40003f06270 */
[----:B------:R-:W-:Y:S01]  /*12bc0*/  IMNMX R5, R5, R17, PT ;  /* 0x0000001105057217 */ /* 0x000fe20003800200 */
[----:B--2---:R-:W-:-:S04]  /*12bd0*/  FMUL.FTZ R4, R50, c[0x0][0x320] ;  /* 0x0000c80032047a20 */ /* 0x004fc80000410000 */
[----:B------:R1:W2:Y:S02]  /*12be0*/  MUFU.TANH R23, R4 ;  /* 0x0000000400177308 */ /* 0x0002a40000002400 */
[----:B-1----:R-:W-:-:S06]  /*12bf0*/  FMUL.FTZ R4, R51, c[0x0][0x320] ;  /* 0x0000c80033047a20 */ /* 0x002fcc0000410000 */
[----:B------:R1:W4:Y:S02]  /*12c00*/  MUFU.TANH R21, R4 ;  /* 0x0000000400157308 */ /* 0x0003240000002400 */
        /* <DEDUP_REMOVED lines=31> */
.L_x_1256:
[----:B------:R-:W-:-:S04]  /*12e00*/  MOV R7, c[0x0][0x32c] ;  /* 0x0000cb0000077a02 */ /* 0x000fc80000000f00 */
[----:B------:R-:W-:-:S13]  /*12e10*/  ISETP.NE.AND P0, PT, R7, 0x1, PT ;  /* 0x000000010700780c */ /* 0x000fda0003f05270 */
[----:B------:R-:W-:-:S05]  /*12e20*/  @P0 IMAD.HI.U32 R7, R6, c[0x0][0x330], RZ ;  /* 0x0000cc0006070a27 */ /* 0x000fca00078e00ff */
[----:B------:R-:W-:Y:S02]  /*12e30*/  @P0 SHF.R.U32.HI R6, RZ, c[0x0][0x334], R7 ;  /* 0x0000cd00ff060a19 */ /* 0x000fe40000011607 */
.L_x_1257:
[----:B------:R-:W-:Y:S05]  /*12e40*/  BSYNC B0 ;  /* 0x0000000000007941 */ /* 0x000fea0003800000 */
.L_x_1255:
[----:B------:R-:W-:-:S05]  /*12e50*/  IMAD R6, R6, c[0x0][0x32c], R22 ;  /* 0x0000cb0006067a24 */ /* 0x000fca00078e0216 */
[----:B------:R-:W-:Y:S02]  /*12e60*/  IADD3 R7, R6, c[0x0][0x32c], RZ ;  /* 0x0000cb0006077a10 */ /* 0x000fe40007ffe0ff */
[----:B------:R-:W-:Y:S02]  /*12e70*/  IMNMX R4, R4, R6, !PT ;  /* 0x0000000604047217 */ /* 0x000fe40007800200 */
[----:B------:R-:W-:Y:S02]  /*12e80*/  IMNMX R5, R5, R7, PT ;  /* 0x0000000705057217 */ /* 0x000fe40003800200 */
.L_x_1254:
        /* <DEDUP_REMOVED lines=36> */
[----:B------:R-:W-:-:S04]  /*130d0*/  ISETP.GT.AND P0, PT, R4, RZ, !P1 ;  /* 0x000000ff0400720c */ /* 0x000fc80004f04270 */
[----:B------:R-:W-:-:S04]  /*130e0*/  ISETP.LT.OR P0, PT, R5, 0x1, P0 ;  /* 0x000000010500780c */ /* 0x000fc80000701670 */
[----:B------:R-:W-:Y:S02]  /*130f0*/  FSEL R31, R13, -INF , !P0 ;  /* 0xff8000000d1f7808 */ /* 0x000fe40004000000 */
[----:B------:R-:W-:-:S04]  /*13100*/  ISETP.NE.AND P0, PT, R25, RZ, PT ;  /* 0x000000ff1900720c */ /* 0x000fc80003f05270 */
        /* <DEDUP_REMOVED lines=43> */
.L_x_1260:
[----:B------:R-:W-:-:S04]  /*133c0*/  MOV R7, c[0x0][0x32c] ;  /* 0x0000cb0000077a02 */ /* 0x000fc80000000f00 */
[----:B------:R-:W-:-:S13]  /*133d0*/  ISETP.NE.AND P0, PT, R7, 0x1, PT ;  /* 0x000000010700780c */ /* 0x000fda0003f05270 */
[----:B------:R-:W-:-:S05]  /*133e0*/  @P0 IMAD.HI.U32 R7, R6, c[0x0][0x330], RZ ;  /* 0x0000cc0006070a27 */ /* 0x000fca00078e00ff */
[----:B------:R-:W-:Y:S02]  /*133f0*/  @P0 SHF.R.U32.HI R6, RZ, c[0x0][0x334], R7 ;  /* 0x0000cd00ff060a19 */ /* 0x000fe40000011607 */
.L_x_1261:
[----:B------:R-:W-:Y:S05]  /*13400*/  BSYNC B0 ;  /* 0x0000000000007941 */ /* 0x000fea0003800000 */
.L_x_1259:
[----:B------:R-:W-:-:S05]  /*13410*/  IMAD R6, R6, c[0x0][0x32c], R22 ;  /* 0x0000cb0006067a24 */ /* 0x000fca00078e0216 */
[----:B------:R-:W-:Y:S02]  /*13420*/  IADD3 R7, R6, c[0x0][0x32c], RZ ;  /* 0x0000cb0006077a10 */ /* 0x000fe40007ffe0ff */
[----:B------:R-:W-:Y:S02]  /*13430*/  IMNMX R4, R4, R6, !PT ;  /* 0x0000000604047217 */ /* 0x000fe40007800200 */
[----:B------:R-:W-:Y:S02]  /*13440*/  IMNMX R5, R5, R7, PT ;  /* 0x0000000705057217 */ /* 0x000fe40003800200 */
.L_x_1258:
        /* <DEDUP_REMOVED lines=83> */
.L_x_1264:
[----:B------:R-:W-:-:S04]  /*13980*/  MOV R7, c[0x0][0x32c] ;  /* 0x0000cb0000077a02 */ /* 0x000fc80000000f00 */
[----:B------:R-:W-:-:S13]  /*13990*/  ISETP.NE.AND P0, PT, R7, 0x1, PT ;  /* 0x000000010700780c */ /* 0x000fda0003f05270 */
[----:B------:R-:W-:-:S05]  /*139a0*/  @P0 IMAD.HI.U32 R7, R6, c[0x0][0x330], RZ ;  /* 0x0000cc0006070a27 */ /* 0x000fca00078e00ff */
[----:B------:R-:W-:Y:S02]  /*139b0*/  @P0 SHF.R.U32.HI R6, RZ, c[0x0][0x334], R7 ;  /* 0x0000cd00ff060a19 */ /* 0x000fe40000011607 */
.L_x_1265:
[----:B------:R-:W-:Y:S05]  /*139c0*/  BSYNC B0 ;  /* 0x0000000000007941 */ /* 0x000fea0003800000 */
.L_x_1263:
[----:B------:R-:W-:-:S05]  /*139d0*/  IMAD R6, R6, c[0x0][0x32c], R22 ;  /* 0x0000cb0006067a24 */ /* 0x000fca00078e0216 */
[----:B------:R-:W-:Y:S02]  /*139e0*/  IADD3 R7, R6, c[0x0][0x32c], RZ ;  /* 0x0000cb0006077a10 */ /* 0x000fe40007ffe0ff */
[----:B------:R-:W-:Y:S02]  /*139f0*/  IMNMX R4, R4, R6, !PT ;  /* 0x0000000604047217 */ /* 0x000fe40007800200 */
[----:B------:R-:W-:Y:S02]  /*13a00*/  IMNMX R5, R5, R7, PT ;  /* 0x0000000705057217 */ /* 0x000fe40003800200 */
.L_x_1262:
[----:B--2345:R-:W-:Y:S01]  /*13a10*/  FMNMX.FTZ R137, R33, R44, !PT ;  /* 0x0000002c21897209 */ /* 0x03cfe20007810000 */
[----:B------:R-:W-:Y:S01]  /*13a20*/  STL [R1+0x94], R237 ;  /* 0x000094ed01007387 */ /* 0x000fe20000100800 */
[----:B------:R-:W-:Y:S01]  /*13a30*/  FMNMX.FTZ R136, R31, R32, !PT ;  /* 0x000000201f887209 */ /* 0x000fe20007810000 */
        /* <DEDUP_REMOVED lines=15> */
[----:B------:R-:W-:Y:S01]  /*13b30*/  FMNMX.FTZ R137, R65, R137, !PT ;  /* 0x0000008941897209 */ /* 0x000fe20007810000 */
[----:B------:R-:W-:Y:S01]  /*13b40*/  STL [R1+0x80], R232 ;  /* 0x000080e801007387 */ /* 0x000fe20000100800 */
[----:B------:R-:W-:Y:S02]  /*13b50*/  FMNMX.FTZ R136, R61, R136, !PT ;  /* 0x000000883d887209 */ /* 0x000fe40007810000 */
[----:B------:R-:W-:Y:S01]  /*13b60*/  FMNMX.FTZ R137, R68, R137, !PT ;  /* 0x0000008944897209 */ /* 0x000fe20007810000 */
[----:B------:R-:W-:Y:S01]  /*13b70*/  STL [R1+0x7c], R231 ;  /* 0x00007ce701007387 */ /* 0x000fe20000100800 */
[----:B------:R-:W-:-:S02]  /*13b80*/  ISETP.NE.AND P0, PT, R30, RZ, PT ;  /* 0x000000ff1e00720c */ /* 0x000fc40003f05270 */
[----:B------:R-:W-:Y:S01]  /*13b90*/  FMNMX.FTZ R137, R190, R137, !PT ;  /* 0x00000089be897209 */ /* 0x000fe20007810000 */
[----:B------:R-:W-:Y:S01]  /*13ba0*/  STL [R1+0x78], R230 ;  /* 0x000078e601007387 */ /* 0x000fe20000100800 */
[----:B------:R-:W-:Y:S02]  /*13bb0*/  FMNMX.FTZ R136, R63, R136, !PT ;  /* 0x000000883f887209 */ /* 0x000fe40007810000 */
[----:B------:R-:W-:Y:S01]  /*13bc0*/  FMNMX.FTZ R137, R189, R137, !PT ;  /* 0x00000089bd897209 */ /* 0x000fe20007810000 */
[----:B------:R-:W-:Y:S01]  /*13bd0*/  STL [R1+0x74], R229 ;  /* 0x000074e501007387 */ /* 0x000fe20000100800 */
[----:B------:R-:W-:Y:S02]  /*13be0*/  ISETP.GT.AND P0, PT, R4, 0x1, !P0 ;  /* 0x000000010400780c */ /* 0x000fe40004704270 */
[----:B------:R-:W-:Y:S01]  /*13bf0*/  FMNMX.FTZ R137, R252, R137, !PT ;  /* 0x00000089fc897209 */ /* 0x000fe20007810000 */
[----:B------:R-:W-:Y:S01]  /*13c00*/  STL [R1+0x70], R228 ;  /* 0x000070e401007387 */ /* 0x000fe20000100800 */
[----:B------:R-:W-:-:S02]  /*13c10*/  FMNMX.FTZ R136, R244, R136, !PT ;  /* 0x00000088f4887209 */ /* 0x000fc40007810000 */
[----:B------:R-:W-:Y:S01]  /*13c20*/  FMNMX.FTZ R137, R247, R137, !PT ;  /* 0x00000089f7897209 */ /* 0x000fe20007810000 */
[----:B------:R-:W-:Y:S01]  /*13c30*/  STL [R1+0x6c], R227 ;  /* 0x00006ce301007387 */ /* 0x000fe20000100800 */
[----:B------:R-:W-:Y:S02]  /*13c40*/  ISETP.LT.OR P0, PT, R5, 0x2, P0 ;  /* 0x000000020500780c */ /* 0x000fe40000701670 */
[----:B------:R-:W-:Y:S01]  /*13c50*/  FMNMX.FTZ R136, R238, R136, !PT ;  /* 0x00000088ee887209 */ /* 0x000fe20007810000 */
[----:B------:R-:W1:Y:S01]  /*13c60*/  SHFL.BFLY PT, R6, R137, 0x2, 0x1f ;  /* 0x0c401f0089067f89 */ /* 0x000e6200000e0000 */
[----:B------:R-:W-:Y:S02]  /*13c70*/  FSEL R40, R10, -INF , !P0 ;  /* 0xff8000000a287808 */ /* 0x000fe40004000000 */
[----:B------:R-:W-:Y:S01]  /*13c80*/  ISETP.NE.AND P0, PT, R29, RZ, PT ;  /* 0x000000ff1d00720c */ /* 0x000fe20003f05270 */
[----:B------:R-:W-:Y:S01]  /*13c90*/  STL [R1+0x68], R226 ;  /* 0x000068e201007387 */ /* 0x000fe20000100800 */
[----:B------:R-:W-:-:S02]  /*13ca0*/  FMNMX.FTZ R136, R203, R136, !PT ;  /* 0x00000088cb887209 */ /* 0x000fc40007810000 */
[----:B------:R-:W-:Y:S01]  /*13cb0*/  ISETP.GT.AND P0, PT, R4, 0x8, !P0 ;  /* 0x000000080400780c */ /* 0x000fe20004704270 */
[----:B------:R-:W-:Y:S01]  /*13cc0*/  STL [R1+0x64], R225 ;  /* 0x000064e101007387 */ /* 0x000fe20000100800 */
[----:B------:R-:W-:Y:S02]  /*13cd0*/  FMNMX.FTZ R136, R202, R136, !PT ;  /* 0x00000088ca887209 */ /* 0x000fe40007810000 */
[----:B------:R-:W-:Y:S01]  /*13ce0*/  ISETP.LT.OR P0, PT, R5, 0x9, P0 ;  /* 0x000000090500780c */ /* 0x000fe20000701670 */
[----:B------:R-:W-:Y:S01]  /*13cf0*/  STL [R1+0x60], R220 ;  /* 0x000060dc01007387 */ /* 0x000fe20000100800 */
[----:B------:R-:W-:Y:S02]  /*13d00*/  LEA R224, R2, R221, 0x1 ;  /* 0x000000dd02e07211 */ /* 0x000fe400078e08ff */
[----:B------:R-:W-:Y:S02]  /*13d10*/  FSEL R42, R14, -INF , !P0 ;  /* 0xff8000000e2a7808 */ /* 0x000fe40004000000 */
[----:B------:R-:W-:-:S04]  /*13d20*/  ISETP.NE.AND P0, PT, R28, RZ, PT ;  /* 0x000000ff1c00720c */ /* 0x000fc80003f05270 */
[----:B------:R-:W-:Y:S02]  /*13d30*/  ISETP.GT.AND P0, PT, R4, 0x9, !P0 ;  /* 0x000000090400780c */ /* 0x000fe40004704270 */
[----:B-1----:R-:W-:Y:S02]  /*13d40*/  FMNMX.FTZ R137, R137, R6, !PT ;  /* 0x0000000689897209 */ /* 0x002fe40007810000 */
[----:B------:R-:W-:-:S03]  /*13d50*/  ISETP.LT.OR P0, PT, R5, 0xa, P0 ;  /* 0x0000000a0500780c */ /* 0x000fc60000701670 */
[----:B------:R-:W1:Y:S01]  /*13d60*/  SHFL.BFLY PT, R6, R137, 0x1, 0x1f ;  /* 0x0c201f0089067f89 */ /* 0x000e6200000e0000 */
[----:B------:R-:W-:Y:S02]  /*13d70*/  FSEL R41, R13, -INF , !P0 ;  /* 0xff8000000d297808 */ /* 0x000fe40004000000 */
[----:B------:R-:W-:Y:S02]  /*13d80*/  ISETP.GT.AND P0, PT, R4, 0x10, !P6 ;  /* 0x000000100400780c */ /* 0x000fe40007704270 */
[----:B------:R-:W-:Y:S02]  /*13d90*/  ISETP.NE.AND P6, PT, R25, RZ, PT ;  /* 0x000000ff1900720c */ /* 0x000fe40003fc5270 */
[----:B------:R-:W-:-:S04]  /*13da0*/  ISETP.LT.OR P0, PT, R5, 0x11, P0 ;  /* 0x000000110500780c */ /* 0x000fc80000701670 */
[----:B------:R-:W-:Y:S02]  /*13db0*/  FSEL R55, R19, -INF , !P0 ;  /* 0xff80000013377808 */ /* 0x000fe40004000000 */
[----:B------:R-:W-:Y:S01]  /*13dc0*/  ISETP.GT.AND P0, PT, R4, 0x11, !P5 ;  /* 0x000000110400780c */ /* 0x000fe20006f04270 */
[----:B------:R-:W-:Y:S01]  /*13dd0*/  LDSM.16.MT88.4 R16, [R224+0x2080] ;  /* 0x00208000e010783b */ /* 0x000fe20000004200 */
[----:B------:R-:W-:Y:S02]  /*13de0*/  ISETP.NE.AND P5, PT, R26, RZ, PT ;  /* 0x000000ff1a00720c */ /* 0x000fe40003fa5270 */
[----:B------:R-:W-:-:S04]  /*13df0*/  ISETP.LT.OR P0, PT, R5, 0x12, P0 ;  /* 0x000000120500780c */ /* 0x000fc80000701670 */
[----:B------:R-:W-:Y:S02]  /*13e00*/  FSEL R15, R15, -INF , !P0 ;  /* 0xff8000000f0f7808 */ /* 0x000fe40004000000 */
[----:B------:R-:W-:Y:S02]  /*13e10*/  ISETP.GT.AND P0, PT, R4, 0x18, !P4 ;  /* 0x000000180400780c */ /* 0x000fe40006704270 */
[----:B-1----:R-:W-:Y:S02]  /*13e20*/  FMNMX.FTZ R137, R137, R6, !PT ;  /* 0x0000000689897209 */ /* 0x002fe40007810000 */
[----:B------:R-:W1:Y:S01]  /*13e30*/  SHFL.BFLY PT, R6, R136, 0x2, 0x1f ;  /* 0x0c401f0088067f89 */ /* 0x000e6200000e0000 */
[----:B------:R-:W-:Y:S02]  /*13e40*/  ISETP.LT.OR P0, PT, R5, 0x19, P0 ;  /* 0x000000190500780c */ /* 0x000fe40000701670 */
[----:B------:R-:W-:Y:S01]  /*13e50*/  FMUL.FTZ R13, R137, c[0x0][0x2d0] ;  /* 0x0000b400890d7a20 */ /* 0x000fe20000410000 */
[----:B------:R-:W-:-:S02]  /*13e60*/  ISETP.NE.AND P4, PT, R27, RZ, PT ;  /* 0x000000ff1b00720c */ /* 0x000fc40003f85270 */
[----:B------:R-:W-:Y:S01]  /*13e70*/  FSEL R80, R9, -INF , !P0 ;  /* 0xff80000009507808 */ /* 0x000fe20004000000 */
[----:B------:R-:W-:Y:S01]  /*13e80*/  LDSM.16.MT88.4 R24, [R221+0x3880] ;  /* 0x00388000dd18783b */ /* 0x000fe20000004200 */
[----:B------:R-:W-:-:S04]  /*13e90*/  ISETP.GT.AND P0, PT, R4, 0x19, !P3 ;  /* 0x000000190400780c */ /* 0x000fc80005f04270 */
[----:B------:R-:W-:-:S04]  /*13ea0*/  ISETP.LT.OR P0, PT, R5, 0x1a, P0 ;  /* 0x0000001a0500780c */ /* 0x000fc80000701670 */
[----:B------:R-:W-:Y:S02]  /*13eb0*/  FSEL R81, R8, -INF , !P0 ;  /* 0xff80000008517808 */ /* 0x000fe40004000000 */
[C---:B------:R-:W-:Y:S02]  /*13ec0*/  ISETP.GT.AND P0, PT, R4.reuse, 0x20, !P2 ;  /* 0x000000200400780c */ /* 0x040fe40005704270 */
[----:B------:R-:W-:Y:S02]  /*13ed0*/  ISETP.GT.AND P2, PT, R4, 0x29, !P6 ;  /* 0x000000290400780c */ /* 0x000fe40007744270 */
[----:B------:R-:W-:Y:S02]  /*13ee0*/  ISETP.LT.OR P0, PT, R5, 0x21, P0 ;  /* 0x000000210500780c */ /* 0x000fe40000701670 */
[----:B-1----:R-:W-:Y:S02]  /*13ef0*/  FMNMX.FTZ R136, R136, R6, !PT ;  /* 0x0000000688887209 */ /* 0x002fe40007810000 */
[----:B------:R-:W-:-:S02]  /*13f00*/  FSEL R89, R11, -INF , !P0 ;  /* 0xff8000000b597808 */ /* 0x000fc40004000000 */
[C---:B------:R-:W-:Y:S01]  /*13f10*/  ISETP.GT.AND P0, PT, R4.reuse, RZ, !P1 ;  /* 0x000000ff0400720c */ /* 0x040fe20004f04270 */
[----:B------:R-:W1:Y:S01]  /*13f20*/  SHFL.BFLY PT, R6, R136, 0x1, 0x1f ;  /* 0x0c201f0088067f89 */ /* 0x000e6200000e0000 */
[----:B------:R-:W-:Y:S02]  /*13f30*/  ISETP.GT.AND P1, PT, R4, 0x21, !P4 ;  /* 0x000000210400780c */ /* 0x000fe40006724270 */
[C---:B------:R-:W-:Y:S02]  /*13f40*/  ISETP.LT.OR P0, PT, R5.reuse, 0x1, P0 ;  /* 0x000000010500780c */ /* 0x040fe40000701670 */
[----:B------:R-:W-:Y:S02]  /*13f50*/  ISETP.LT.OR P3, PT, R5, 0x22, P1 ;  /* 0x000000220500780c */ /* 0x000fe40000f61670 */
[----:B------:R-:W-:Y:S02]  /*13f60*/  FSEL R14, R12, -INF , !P0 ;  /* 0xff8000000c0e7808 */ /* 0x000fe40004000000 */
[----:B------:R-:W-:-:S02]  /*13f70*/  FSETP.NEU.FTZ.AND P0, PT, R137, -INF , PT ;  /* 0xff8000008900780b */ /* 0x000fc40003f1d000 */
[----:B------:R-:W-:Y:S02]  /*13f80*/  FMNMX.FTZ R8, R14, R40, !PT ;  /* 0x000000280e087209 */ /* 0x000fe40007810000 */
[----:B------:R-:W-:Y:S02]  /*13f90*/  FSEL R13, R13, RZ, P0 ;  /* 0x000000ff0d0d7208 */ /* 0x000fe40000000000 */
[----:B------:R-:W-:Y:S02]  /*13fa0*/  FMNMX.FTZ R8, R42, R8, !PT ;  /* 0x000000082a087209 */ /* 0x000fe40007810000 */
[----:B------:R-:W-:Y:S01]  /*13fb0*/  FSEL R83, R20, -INF , !P3 ;  /* 0xff80000014537808 */ /* 0x000fe20005800000 */
[----:B------:R-:W-:Y:S01]  /*13fc0*/  FFMA.FTZ R7, R33, c[0x0][0x2d0], -R13 ;  /* 0x0000b40021077a23 */ /* 0x000fe2000001080d */
[----:B------:R-:W-:-:S03]  /*13fd0*/  FMNMX.FTZ R8, R41, R8, !PT ;  /* 0x0000000829087209 */ /* 0x000fc60007810000 */
[----:B------:R2:W-:Y:S01]  /*13fe0*/  MUFU.EX2 R232, R7 ;  /* 0x0000000700e87308 */ /* 0x0005e20000000800 */
[----:B------:R-:W-:Y:S02]  /*13ff0*/  FMNMX.FTZ R8, R55, R8, !PT ;  /* 0x0000000837087209 */ /* 0x000fe40007810000 */
[----:B-1----:R-:W-:Y:S02]  /*14000*/  FMNMX.FTZ R136, R136, R6, !PT ;  /* 0x0000000688887209 */ /* 0x002fe40007810000 */
[----:B------:R-:W-:Y:S02]  /*14010*/  FMNMX.FTZ R6, R43, R52, !PT ;  /* 0x000000342b067209 */ /* 0x000fe40007810000 */
[C---:B------:R-:W-:Y:S01]  /*14020*/  FSETP.NEU.FTZ.AND P0, PT, R136.reuse, -INF , PT ;  /* 0xff8000008800780b */ /* 0x040fe20003f1d000 */
[----:B------:R-:W-:Y:S01]  /*14030*/  FMUL.FTZ R12, R136, c[0x0][0x2d0] ;  /* 0x0000b400880c7a20 */ /* 0x000fe20000410000 */
[----:B------:R-:W-:-:S04]  /*14040*/  FMNMX.FTZ R6, R53, R6, !PT ;  /* 0x0000000635067209 */ /* 0x000fc80007810000 */
[----:B------:R-:W-:Y:S02]  /*14050*/  FMNMX.FTZ R6, R54, R6, !PT ;  /* 0x0000000636067209 */ /* 0x000fe40007810000 */
[----:B------:R-:W-:Y:S01]  /*14060*/  FSEL R12, R12, RZ, P0 ;  /* 0x000000ff0c0c7208 */ /* 0x000fe20000000000 */
[----:B--2---:R-:W-:Y:S01]  /*14070*/  FFMA.FTZ R7, R44, c[0x0][0x2d0], -R13 ;  /* 0x0000b4002c077a23 */ /* 0x004fe2000001080d */
[----:B------:R-:W-:Y:S02]  /*14080*/  FMNMX.FTZ R6, R56, R6, !PT ;  /* 0x0000000638067209 */ /* 0x000fe40007810000 */
[----:B------:R-:W-:Y:S01]  /*14090*/  ISETP.GT.AND P0, PT, R4, 0x28, !P5 ;  /* 0x000000280400780c */ /* 0x000fe20006f04270 */
[----:B------:R1:W2:Y:S01]  /*140a0*/  MUFU.EX2 R205, R7 ;  /* 0x0000000700cd7308 */ /* 0x0002a20000000800 */
[----:B------:R-:W-:Y:S01]  /*140b0*/  FMNMX.FTZ R6, R58, R6, !PT ;  /* 0x000000063a067209 */ /* 0x000fe20007810000 */
[--C-:B------:R-:W-:Y:S01]  /*140c0*/  FFMA.FTZ R0, R31, c[0x0][0x2d0], -R12.reuse ;  /* 0x0000b4001f007a23 */ /* 0x100fe2000001080c */
[----:B------:R-:W-:Y:S01]  /*140d0*/  FMNMX.FTZ R4, R15, R8, !PT ;  /* 0x000000080f047209 */ /* 0x000fe20007810000 */
[----:B------:R-:W-:Y:S01]  /*140e0*/  FFMA.FTZ R2, R37, c[0x0][0x2d0], -R12 ;  /* 0x0000b40025027a23 */ /* 0x000fe2000001080c */
[----:B------:R-:W-:Y:S01]  /*140f0*/  FMNMX.FTZ R6, R57, R6, !PT ;  /* 0x0000000639067209 */ /* 0x000fe20007810000 */
[----:B------:R-:W-:Y:S01]  /*14100*/  LDSM.16.MT88.4 R28, [R222+0x2080] ;  /* 0x00208000de1c783b */ /* 0x000fe20000004200 */
[----:B------:R-:W-:Y:S01]  /*14110*/  FMNMX.FTZ R4, R80, R4, !PT ;  /* 0x0000000450047209 */ /* 0x000fe20007810000 */
[----:B------:R3:W-:Y:S01]  /*14120*/  MUFU.EX2 R230, R0 ;  /* 0x0000000000e67308 */ /* 0x0007e20000000800 */
[----:B------:R-:W-:-:S02]  /*14130*/  FMNMX.FTZ R6, R59, R6, !PT ;  /* 0x000000063b067209 */ /* 0x000fc40007810000 */
[----:B------:R-:W-:Y:S02]  /*14140*/  FMNMX.FTZ R4, R81, R4, !PT ;  /* 0x0000000451047209 */ /* 0x000fe40007810000 */
[----:B------:R-:W-:Y:S02]  /*14150*/  FMNMX.FTZ R6, R133, R6, !PT ;  /* 0x0000000685067209 */ /* 0x000fe40007810000 */
[----:B------:R-:W-:Y:S01]  /*14160*/  ISETP.LT.OR P1, PT, R5, 0x29, P0 ;  /* 0x000000290500780c */ /* 0x000fe20000721670 */
[----:B-1----:R-:W-:Y:S01]  /*14170*/  FFMA.FTZ R7, R45, c[0x0][0x2d0], -R13 ;  /* 0x0000b4002d077a23 */ /* 0x002fe2000001080d */
[----:B------:R-:W-:Y:S01]  /*14180*/  FMNMX.FTZ R6, R132, R6, !PT ;  /* 0x0000000684067209 */ /* 0x000fe20007810000 */
[----:B------:R-:W-:Y:S01]  /*14190*/  LDSM.16.MT88.4 R44, [R224+0x3880] ;  /* 0x00388000e02c783b */ /* 0x000fe20000004200 */
[----:B------:R-:W-:Y:S01]  /*141a0*/  FMNMX.FTZ R3, R89, R4, !PT ;  /* 0x0000000459037209 */ /* 0x000fe20007810000 */
[----:B------:R1:W-:Y:S01]  /*141b0*/  MUFU.EX2 R194, R7 ;  /* 0x0000000700c27308 */ /* 0x0003e20000000800 */
[----:B------:R-:W-:-:S02]  /*141c0*/  FMNMX.FTZ R6, R134, R6, !PT ;  /* 0x0000000686067209 */ /* 0x000fc40007810000 */
[----:B------:R-:W-:Y:S01]  /*141d0*/  ISETP.LT.OR P0, PT, R5, 0x2a, P2 ;  /* 0x0000002a0500780c */ /* 0x000fe20001701670 */
[----:B---3--:R-:W-:Y:S01]  /*141e0*/  FFMA.FTZ R0, R32, c[0x0][0x2d0], -R12 ;  /* 0x0000b40020007a23 */ /* 0x008fe2000001080c */
[----:B------:R-:W-:Y:S01]  /*141f0*/  FMNMX.FTZ R6, R138, R6, !PT ;  /* 0x000000068a067209 */ /* 0x000fe20007810000 */
[----:B------:R-:W3:Y:S01]  /*14200*/  LDSM.16.MT88.4 R32, [R221+0x2080] ;  /* 0x00208000dd20783b */ /* 0x000ee20000004200 */
[----:B------:R-:W-:Y:S01]  /*14210*/  FSEL R88, R23, -INF , !P1 ;  /* 0xff80000017587808 */ /* 0x000fe20004800000 */
[----:B------:R4:W4:Y:S01]  /*14220*/  MUFU.EX2 R231, R0 ;  /* 0x0000000000e77308 */ /* 0x0009220000000800 */
[----:B------:R-:W-:Y:S02]  /*14230*/  FSEL R82, R21, -INF , !P0 ;  /* 0xff80000015527808 */ /* 0x000fe40004000000 */
[----:B------:R-:W-:Y:S01]  /*14240*/  LDSM.16.MT88.4 R20, [R223+0x2080] ;  /* 0x00208000df14783b */ /* 0x000fe20000004200 */
[----:B--2---:R-:W-:Y:S01]  /*14250*/  F2FP.PACK_AB R8, R205, R232 ;  /* 0x000000e8cd08723e */ /* 0x004fe200000000ff */
[----:B-1----:R-:W-:-:S03]  /*14260*/  FFMA.FTZ R7, R48, c[0x0][0x2d0], -R13 ;  /* 0x0000b40030077a23 */ /* 0x002fc6000001080d */
[----:B------:R-:W-:Y:S01]  /*14270*/  MUFU.EX2 R207, R2 ;  /* 0x0000000200cf7308 */ /* 0x000fe20000000800 */
[----:B------:R-:W-:Y:S01]  /*14280*/  LDSM.16.MT88.4 R48, [R223+0x3880] ;  /* 0x00388000df30783b */ /* 0x000fe20000004200 */
[----:B----4-:R-:W-:-:S06]  /*14290*/  FMNMX.FTZ R0, R83, R3, !PT ;  /* 0x0000000353007209 */ /* 0x010fcc0007810000 */
[----:B------:R1:W2:Y:S01]  /*142a0*/  MUFU.EX2 R191, R7 ;  /* 0x0000000700bf7308 */ /* 0x0002a20000000800 */
[----:B------:R-:W-:Y:S01]  /*142b0*/  FFMA.FTZ R3, R36, c[0x0][0x2d0], -R12 ;  /* 0x0000b40024037a23 */ /* 0x000fe2000001080c */
[----:B------:R-:W-:Y:S01]  /*142c0*/  F2FP.PACK_AB R9, R231, R230 ;  /* 0x000000e6e709723e */ /* 0x000fe200000000ff */
[----:B------:R-:W-:Y:S01]  /*142d0*/  LDSM.16.MT88.4 R36, [R222+0x3880] ;  /* 0x00388000de24783b */ /* 0x000fe20000004200 */
[----:B------:R-:W-:-:S04]  /*142e0*/  FMNMX.FTZ R0, R88, R0, !PT ;  /* 0x0000000058007209 */ /* 0x000fc80007810000 */
[----:B------:R4:W3:Y:S01]  /*142f0*/  MUFU.EX2 R234, R3 ;  /* 0x0000000300ea7308 */ /* 0x0008e20000000800 */
[----:B-1----:R-:W1:Y:S01]  /*14300*/  SHFL.BFLY PT, R7, R6, 0x2, 0x1f ;  /* 0x0c401f0006077f89 */ /* 0x002e6200000e0000 */
[----:B--2---:R-:W-:Y:S02]  /*14310*/  F2FP.PACK_AB R10, R191, R194 ;  /* 0x000000c2bf0a723e */ /* 0x004fe400000000ff */
[----:B----4-:R-:W-:Y:S02]  /*14320*/  FMNMX.FTZ R3, R82, R0, !PT ;  /* 0x0000000052037209 */ /* 0x010fe40007810000 */
[----:B---3--:R-:W-:-:S03]  /*14330*/  F2FP.PACK_AB R11, R207, R234 ;  /* 0x000000eacf0b723e */ /* 0x008fc600000000ff */
[----:B------:R-:W2:Y:S04]  /*14340*/  SHFL.BFLY PT, R4, R3, 0x2, 0x1f ;  /* 0x0c401f0003047f89 */ /* 0x000ea800000e0000 */
[----:B------:R-:W-:Y:S01]  /*14350*/  HMMA.16816.F32 R144, R8, R32, RZ ;  /* 0x000000200890723c */ /* 0x000fe200000018ff */
[----:B-1----:R-:W-:-:S07]  /*14360*/  FMNMX.FTZ R0, R6, R7, !PT ;  /* 0x0000000706007209 */ /* 0x002fce0007810000 */
[C---:B------:R-:W-:Y:S01]  /*14370*/  HMMA.16816.F32 R160, R8.reuse, R28, RZ ;  /* 0x0000001c08a0723c */ /* 0x040fe200000018ff */
[----:B------:R-:W1:Y:S07]  /*14380*/  SHFL.BFLY PT, R5, R0, 0x1, 0x1f ;  /* 0x0c201f0000057f89 */ /* 0x000e6e00000e0000 */
[----:B------:R-:W-:Y:S01]  /*14390*/  HMMA.16816.F32 R112, R8, R16, RZ ;  /* 0x000000100870723c */ /* 0x000fe200000018ff */
[----:B--2---:R-:W-:-:S07]  /*143a0*/  FMNMX.FTZ R3, R3, R4, !PT ;  /* 0x0000000403037209 */ /* 0x004fce0007810000 */
[C---:B------:R-:W-:Y:S01]  /*143b0*/  HMMA.16816.F32 R184, R8.reuse, R20, RZ ;  /* 0x0000001408b8723c */ /* 0x040fe200000018ff */
[----:B------:R-:W2:Y:S07]  /*143c0*/  SHFL.BFLY PT, R4, R3, 0x1, 0x1f ;  /* 0x0c201f0003047f89 */ /* 0x000eae00000e0000 */
[----:B------:R-:W-:Y:S01]  /*143d0*/  HMMA.16816.F32 R180, R8, R24, RZ ;  /* 0x0000001808b4723c */ /* 0x000fe200000018ff */
[----:B-1----:R-:W-:-:S04]  /*143e0*/  FMNMX.FTZ R135, R0, R5, !PT ;  /* 0x0000000500877209 */ /* 0x002fc80007810000 */
[C---:B------:R-:W-:Y:S01]  /*143f0*/  FSETP.NEU.FTZ.AND P0, PT, R135.reuse, -INF , PT ;  /* 0xff8000008700780b */ /* 0x040fe20003f1d000 */
[----:B------:R-:W-:Y:S02]  /*14400*/  FMUL.FTZ R2, R135, c[0x0][0x2d0] ;  /* 0x0000b40087027a20 */ /* 0x000fe40000410000 */
[----:B------:R-:W-:Y:S03]  /*14410*/  HMMA.16816.F32 R176, R8, R36, RZ ;  /* 0x0000002408b0723c */ /* 0x000fe600000018ff */
[----:B------:R-:W-:Y:S02]  /*14420*/  FSEL R2, R2, RZ, P0 ;  /* 0x000000ff02027208 */ /* 0x000fe40000000000 */
[----:B--2---:R-:W-:-:S03]  /*14430*/  FMNMX.FTZ R3, R3, R4, !PT ;  /* 0x0000000403037209 */ /* 0x004fc60007810000 */
[C---:B------:R-:W-:Y:S01]  /*14440*/  HMMA.16816.F32 R172, R8.reuse, R44, RZ ;  /* 0x0000002c08ac723c */ /* 0x040fe200000018ff */
[--C-:B------:R-:W-:Y:S01]  /*14450*/  FFMA.FTZ R0, R43, c[0x0][0x2d0], -R2.reuse ;  /* 0x0000b4002b007a23 */ /* 0x100fe20000010802 */
[----:B------:R-:W-:Y:S01]  /*14460*/  FSETP.NEU.FTZ.AND P0, PT, R3, -INF , PT ;  /* 0xff8000000300780b */ /* 0x000fe20003f1d000 */
[--C-:B------:R-:W-:Y:S02]  /*14470*/  FFMA.FTZ R4, R54, c[0x0][0x2d0], -R2.reuse ;  /* 0x0000b40036047a23 */ /* 0x100fe40000010802 */
[----:B------:R1:W-:Y:S03]  /*14480*/  MUFU.EX2 R91, R0 ;  /* 0x00000000005b7308 */ /* 0x0003e60000000800 */
[C---:B------:R-:W-:Y:S05]  /*14490*/  HMMA.16816.F32 R164, R8.reuse, R48, RZ ;  /* 0x0000003008a4723c */ /* 0x040fea00000018ff */
[----:B------:R-:W-:Y:S03]  /*144a0*/  MUFU.EX2 R228, R4 ;  /* 0x0000000400e47308 */ /* 0x000fe60000000800 */
[----:B------:R-:W-:Y:S01]  /*144b0*/  HMMA.16816.F32 R156, R8, R34, RZ ;  /* 0x00000022089c723c */ /* 0x000fe200000018ff */
[----:B-1----:R-:W-:-:S07]  /*144c0*/  FFMA.FTZ R0, R52, c[0x0][0x2d0], -R2 ;  /* 0x0000b40034007a23 */ /* 0x002fce0000010802 */
[C---:B------:R-:W-:Y:S01]  /*144d0*/  HMMA.16816.F32 R168, R8.reuse, R30, RZ ;  /* 0x0000001e08a8723c */ /* 0x040fe200000018ff */
[----:B------:R1:W-:Y:S07]  /*144e0*/  MUFU.EX2 R196, R0 ;  /* 0x0000000000c47308 */ /* 0x0003ee0000000800 */
[C---:B------:R-:W-:Y:S08]  /*144f0*/  HMMA.16816.F32 R152, R8.reuse, R18, RZ ;  /* 0x000000120898723c */ /* 0x040ff000000018ff */
[----:B------:R-:W-:Y:S01]  /*14500*/  HMMA.16816.F32 R148, R8, R22, RZ ;  /* 0x000000160894723c */ /* 0x000fe200000018ff */
[----:B-1----:R-:W-:-:S04]  /*14510*/  FFMA.FTZ R0, R53, c[0x0][0x2d0], -R2 ;  /* 0x0000b40035007a23 */ /* 0x002fc80000010802 */
[----:B------:R1:W2:Y:S03]  /*14520*/  MUFU.EX2 R235, R0 ;  /* 0x0000000000eb7308 */ /* 0x0002a60000000800 */
[C---:B------:R-:W-:Y:S08]  /*14530*/  HMMA.16816.F32 R140, R8.reuse, R26, RZ ;  /* 0x0000001a088c723c */ /* 0x040ff000000018ff */
[----:B------:R-:W-:Y:S01]  /*14540*/  HMMA.16816.F32 R128, R8, R38, RZ ;  /* 0x000000260880723c */ /* 0x000fe200000018ff */
[----:B-1----:R-:W-:Y:S01]  /*14550*/  FMUL.FTZ R0, R3, c[0x0][0x2d0] ;  /* 0x0000b40003007a20 */ /* 0x002fe20000410000 */
[----:B--2---:R-:W-:-:S06]  /*14560*/  F2FP.PACK_AB R6, R228, R235 ;  /* 0x000000ebe406723e */ /* 0x004fcc00000000ff */
[----:B------:R-:W-:Y:S01]  /*14570*/  HMMA.16816.F32 R124, R8, R46, RZ ;  /* 0x0000002e087c723c */ /* 0x000fe200000018ff */
[----:B------:R-:W-:-:S05]  /*14580*/  FSEL R0, R0, RZ, P0 ;  /* 0x000000ff00007208 */ /* 0x000fca0000000000 */
[----:B------:R-:W-:Y:S02]  /*14590*/  FFMA.FTZ R4, R14, c[0x0][0x2d0], -R0 ;  /* 0x0000b4000e047a23 */ /* 0x000fe40000010800 */
[----:B------:R-:W-:Y:S02]  /*145a0*/  HMMA.16816.F32 R116, R8, R50, RZ ;  /* 0x000000320874723c */ /* 0x000fe400000018ff */
[----:B------:R1:W-:Y:S05]  /*145b0*/  MUFU.EX2 R245, R4 ;  /* 0x0000000400f57308 */ /* 0x0003ea0000000800 */
[----:B------:R-:W-:-:S04]  /*145c0*/  FFMA.FTZ R8, R64, c[0x0][0x2d0], -R13 ;  /* 0x0000b40040087a23 */ /* 0x000fc8000001080d */
[----:B------:R2:W-:Y:S01]  /*145d0*/  MUFU.EX2 R227, R8 ;  /* 0x0000000800e37308 */ /* 0x0005e20000000800 */
[----:B-1----:R-:W-:-:S07]  /*145e0*/  FFMA.FTZ R4, R40, c[0x0][0x2d0], -R0 ;  /* 0x0000b40028047a23 */ /* 0x002fce0000010800 */
[----:B------:R1:W3:Y:S01]  /*145f0*/  MUFU.EX2 R188, R4 ;  /* 0x0000000400bc7308 */ /* 0x0002e20000000800 */
[----:B--2---:R-:W-:-:S07]  /*14600*/  FFMA.FTZ R8, R66, c[0x0][0x2d0], -R13 ;  /* 0x0000b40042087a23 */ /* 0x004fce000001080d */
[----:B------:R2:W-:Y:S01]  /*14610*/  MUFU.EX2 R225, R8 ;  /* 0x0000000800e17308 */ /* 0x0005e20000000800 */
[----:B-1----:R-:W-:Y:S01]  /*14620*/  FFMA.FTZ R4, R42, c[0x0][0x2d0], -R0 ;  /* 0x0000b4002a047a23 */ /* 0x002fe20000010800 */
[----:B---3--:R-:W-:-:S06]  /*14630*/  F2FP.PACK_AB R5, R188, R245 ;  /* 0x000000f5bc05723e */ /* 0x008fcc00000000ff */
[----:B------:R1:W-:Y:S01]  /*14640*/  MUFU.EX2 R229, R4 ;  /* 0x0000000400e57308 */ /* 0x0003e20000000800 */
[----:B--2---:R-:W-:-:S07]  /*14650*/  FFMA.FTZ R8, R65, c[0x0][0x2d0], -R13 ;  /* 0x0000b40041087a23 */ /* 0x004fce000001080d */
[----:B------:R2:W-:Y:S01]  /*14660*/  MUFU.EX2 R206, R8 ;  /* 0x0000000800ce7308 */ /* 0x0005e20000000800 */
[----:B-1----:R-:W-:Y:S02]  /*14670*/  FFMA.FTZ R4, R41, c[0x0][0x2d0], -R0 ;  /* 0x0000b40029047a23 */ /* 0x002fe40000010800 */
[----:B------:R-:W-:Y:S05]  /*14680*/  LDSM.16.MT88.4 R40, [R221+0x2880] ;  /* 0x00288000dd28783b */ /* 0x000fea0000004200 */
[----:B------:R1:W3:Y:S01]  /*14690*/  MUFU.EX2 R246, R4 ;  /* 0x0000000400f67308 */ /* 0x0002e20000000800 */
[----:B--2---:R-:W-:-:S07]  /*146a0*/  FFMA.FTZ R8, R68, c[0x0][0x2d0], -R13 ;  /* 0x0000b40044087a23 */ /* 0x004fce000001080d */
[----:B------:R2:W4:Y:S01]  /*146b0*/  MUFU.EX2 R193, R8 ;  /* 0x0000000800c17308 */ /* 0x0005220000000800 */
[----:B-1----:R-:W-:Y:S02]  /*146c0*/  F2FP.PACK_AB R4, R196, R91 ;  /* 0x0000005bc404723e */ /* 0x002fe400000000ff */
[----:B---3--:R-:W-:Y:S01]  /*146d0*/  F2FP.PACK_AB R7, R246, R229 ;  /* 0x000000e5f607723e */ /* 0x008fe200000000ff */
[----:B--2---:R-:W-:-:S06]  /*146e0*/  FFMA.FTZ R8, R60, c[0x0][0x2d0], -R12 ;  /* 0x0000b4003c087a23 */ /* 0x004fcc000001080c */
[C---:B------:R-:W-:Y:S01]  /*146f0*/  HMMA.16816.F32 R68, R4.reuse, R24, RZ ;  /* 0x000000180444723c */ /* 0x040fe200000018ff */
[----:B----4-:R-:W-:Y:S01]  /*14700*/  F2FP.PACK_AB R10, R193, R206 ;  /* 0x000000cec10a723e */ /* 0x010fe200000000ff */
[----:B------:R1:W-:Y:S06]  /*14710*/  MUFU.EX2 R226, R8 ;  /* 0x0000000800e27308 */ /* 0x0003ec0000000800 */
[C---:B------:R-:W-:Y:S01]  /*14720*/  HMMA.16816.F32 R96, R4.reuse, R26, RZ ;  /* 0x0000001a0460723c */ /* 0x040fe200000018ff */
[----:B------:R-:W2:Y:S07]  /*14730*/  LDSM.16.MT88.4 R24, [R224+0x2880] ;  /* 0x00288000e018783b */ /* 0x000eae0000004200 */
[----:B------:R-:W-:Y:S01]  /*14740*/  HMMA.16816.F32 R64, R4, R28, RZ ;  /* 0x0000001c0440723c */ /* 0x000fe200000018ff */
[----:B-1----:R-:W-:-:S04]  /*14750*/  FFMA.FTZ R8, R62, c[0x0][0x2d0], -R12 ;  /* 0x0000b4003e087a23 */ /* 0x002fc8000001080c */
[----:B------:R1:W3:Y:S03]  /*14760*/  MUFU.EX2 R90, R8 ;  /* 0x00000008005a7308 */ /* 0x0002e60000000800 */
[C---:B------:R-:W-:Y:S08]  /*14770*/  HMMA.16816.F32 R108, R4.reuse, R30, RZ ;  /* 0x0000001e046c723c */ /* 0x040ff000000018ff */
[----:B------:R-:W-:Y:S01]  /*14780*/  HMMA.16816.F32 R28, R4, R16, RZ ;  /* 0x00000010041c723c */ /* 0x000fe200000018ff */
[----:B-1----:R-:W-:-:S07]  /*14790*/  FFMA.FTZ R8, R61, c[0x0][0x2d0], -R12 ;  /* 0x0000b4003d087a23 */ /* 0x002fce000001080c */
[C---:B------:R-:W-:Y:S01]  /*147a0*/  HMMA.16816.F32 R72, R4.reuse, R32, RZ ;  /* 0x000000200448723c */ /* 0x040fe200000018ff */
[----:B---3--:R-:W-:Y:S01]  /*147b0*/  F2FP.PACK_AB R9, R90, R226 ;  /* 0x000000e25a09723e */ /* 0x008fe200000000ff */
[----:B------:R1:W-:Y:S06]  /*147c0*/  MUFU.EX2 R198, R8 ;  /* 0x0000000800c67308 */ /* 0x0003ec0000000800 */
[C---:B------:R-:W-:Y:S01]  /*147d0*/  HMMA.16816.F32 R120, R4.reuse, R34, RZ ;  /* 0x000000220478723c */ /* 0x040fe200000018ff */
[----:B------:R-:W3:Y:S07]  /*147e0*/  LDSM.16.MT88.4 R32, [R222+0x2880] ;  /* 0x00288000de20783b */ /* 0x000eee0000004200 */
[----:B------:R-:W-:Y:S01]  /*147f0*/  HMMA.16816.F32 R104, R4, R18, RZ ;  /* 0x000000120468723c */ /* 0x000fe200000018ff */
[----:B-1----:R-:W-:-:S04]  /*14800*/  FFMA.FTZ R8, R63, c[0x0][0x2d0], -R12 ;  /* 0x0000b4003f087a23 */ /* 0x002fc8000001080c */
[----:B------:R1:W4:Y:S03]  /*14810*/  MUFU.EX2 R233, R8 ;  /* 0x0000000800e97308 */ /* 0x0003260000000800 */
[C---:B------:R-:W-:Y:S08]  /*14820*/  HMMA.16816.F32 R76, R4.reuse, R20, RZ ;  /* 0x00000014044c723c */ /* 0x040ff000000018ff */
[----:B------:R-:W-:Y:S01]  /*14830*/  HMMA.16816.F32 R100, R4, R22, RZ ;  /* 0x000000160464723c */ /* 0x000fe200000018ff */
[----:B------:R-:W2:Y:S01]  /*14840*/  LDSM.16.MT88.4 R20, [R223+0x2880] ;  /* 0x00288000df14783b */ /* 0x000ea20000004200 */
[----:B-1----:R-:W-:-:S06]  /*14850*/  FFMA.FTZ R8, R56, c[0x0][0x2d0], -R2 ;  /* 0x0000b40038087a23 */ /* 0x002fcc0000010802 */
[C---:B------:R-:W-:Y:S01]  /*14860*/  HMMA.16816.F32 R60, R4.reuse, R36, RZ ;  /* 0x00000024043c723c */ /* 0x040fe200000018ff */
[----:B----4-:R-:W-:Y:S01]  /*14870*/  F2FP.PACK_AB R11, R233, R198 ;  /* 0x000000c6e90b723e */ /* 0x010fe200000000ff */
[----:B------:R1:W-:Y:S06]  /*14880*/  MUFU.EX2 R220, R8 ;  /* 0x0000000800dc7308 */ /* 0x0003ec0000000800 */
[C---:B------:R-:W-:Y:S01]  /*14890*/  HMMA.16816.F32 R92, R4.reuse, R38, RZ ;  /* 0x00000026045c723c */ /* 0x040fe200000018ff */
[----:B------:R-:W-:Y:S07]  /*148a0*/  LDSM.16.MT88.4 R36, [R224+0x4080] ;  /* 0x00408000e024783b */ /* 0x000fee0000004200 */
[----:B------:R-:W-:Y:S01]  /*148b0*/  HMMA.16816.F32 R84, R4, R46, RZ ;  /* 0x0000002e0454723c */ /* 0x000fe200000018ff */
[----:B-1----:R-:W-:-:S04]  /*148c0*/  FFMA.FTZ R8, R58, c[0x0][0x2d0], -R2 ;  /* 0x0000b4003a087a23 */ /* 0x002fc80000010802 */
[----:B------:R1:W4:Y:S02]  /*148d0*/  MUFU.EX2 R237, R8 ;  /* 0x0000000800ed7308 */ /* 0x0003240000000800 */
[----:B-1----:R-:W-:-:S06]  /*148e0*/  FFMA.FTZ R8, R57, c[0x0][0x2d0], -R2 ;  /* 0x0000b40039087a23 */ /* 0x002fcc0000010802 */
[----:B------:R1:W-:Y:S02]  /*148f0*/  MUFU.EX2 R199, R8 ;  /* 0x0000000800c77308 */ /* 0x0003e40000000800 */
[----:B-1----:R-:W-:Y:S02]  /*14900*/  FFMA.FTZ R8, R59, c[0x0][0x2d0], -R2 ;  /* 0x0000b4003b087a23 */ /* 0x002fe40000010802 */
[----:B------:R-:W-:Y:S01]  /*14910*/  HMMA.16816.F32 R56, R4, R44, RZ ;  /* 0x0000002c0438723c */ /* 0x000fe200000018ff */
[----:B------:R-:W-:Y:S03]  /*14920*/  LDSM.16.MT88.4 R44, [R223+0x4080] ;  /* 0x00408000df2c783b */ /* 0x000fe60000004200 */
[----:B------:R1:W1:Y:S02]  /*14930*/  MUFU.EX2 R195, R8 ;  /* 0x0000000800c37308 */ /* 0x0002640000000800 */
[----:B-1----:R-:W-:-:S02]  /*14940*/  FFMA.FTZ R8, R55, c[0x0][0x2d0], -R0 ;  /* 0x0000b40037087a23 */ /* 0x002fc40000010800 */
[C---:B------:R-:W-:Y:S04]  /*14950*/  HMMA.16816.F32 R52, R4.reuse, R48, RZ ;  /* 0x000000300434723c */ /* 0x040fe800000018ff */
[----:B------:R1:W-:Y:S04]  /*14960*/  MUFU.EX2 R139, R8 ;  /* 0x00000008008b7308 */ /* 0x0003e80000000800 */
[----:B------:R-:W-:Y:S07]  /*14970*/  HMMA.16816.F32 R48, R4, R50, RZ ;  /* 0x000000320430723c */ /* 0x000fee00000018ff */
[----:B----4-:R-:W-:-:S02]  /*14980*/  F2FP.PACK_AB R4, R237, R220 ;  /* 0x000000dced04723e */ /* 0x010fc400000000ff */
[----:B------:R-:W-:Y:S01]  /*14990*/  F2FP.PACK_AB R6, R195, R199 ;  /* 0x000000c7c306723e */ /* 0x000fe200000000ff */
[----:B-1----:R-:W-:-:S04]  /*149a0*/  FFMA.FTZ R8, R15, c[0x0][0x2d0], -R0 ;  /* 0x0000b4000f087a23 */ /* 0x002fc80000010800 */
[----:B------:R1:W4:Y:S02]  /*149b0*/  MUFU.EX2 R15, R8 ;  /* 0x00000008000f7308 */ /* 0x0003240000000800 */
[----:B-1----:R-:W-:Y:S01]  /*149c0*/  FFMA.FTZ R8, R80, c[0x0][0x2d0], -R0 ;  /* 0x0000b40050087a23 */ /* 0x002fe20000010800 */
[----:B----4-:R-:W-:-:S05]  /*149d0*/  F2FP.PACK_AB R5, R15, R139 ;  /* 0x0000008b0f05723e */ /* 0x010fca00000000ff */
[----:B------:R1:W-:Y:S02]  /*149e0*/  MUFU.EX2 R201, R8 ;  /* 0x0000000800c97308 */ /* 0x0003e40000000800 */
[----:B-1----:R-:W-:-:S06]  /*149f0*/  FFMA.FTZ R8, R81, c[0x0][0x2d0], -R0 ;  /* 0x0000b40051087a23 */ /* 0x002fcc0000010800 */
[----:B------:R-:W1:Y:S02]  /*14a00*/  MUFU.EX2 R200, R8 ;  /* 0x0000000800c87308 */ /* 0x000e640000000800 */
[----:B-1----:R-:W-:Y:S02]  /*14a10*/  F2FP.PACK_AB R7, R200, R201 ;  /* 0x000000c9c807723e */ /* 0x002fe400000000ff */
[----:B------:R-:W-:-:S05]  /*14a20*/  F2FP.PACK_AB R8, R225, R227 ;  /* 0x000000e3e108723e */ /* 0x000fca00000000ff */
[-C--:B--2---:R-:W-:Y:S01]  /*14a30*/  HMMA.16816.F32 R16, R4, R24.reuse, R28 ;  /* 0x000000180410723c */ /* 0x084fe2000000181c */
[----:B------:R-:W1:Y:S07]  /*14a40*/  LDSM.16.MT88.4 R28, [R222+0x4080] ;  /* 0x00408000de1c783b */ /* 0x000e6e0000004200 */
[C---:B------:R-:W-:Y:S08]  /*14a50*/  HMMA.16816.F32 R208, R8.reuse, R24, R112 ;  /* 0x0000001808d0723c */ /* 0x040ff00000001870 */
[-C--:B---3--:R-:W-:Y:S08]  /*14a60*/  HMMA.16816.F32 R160, R8, R32.reuse, R160 ;  /* 0x0000002008a0723c */ /* 0x088ff000000018a0 */
[----:B------:R-:W-:Y:S01]  /*14a70*/  MOV R25, R16 ;  /* 0x0000001000197202 */ /* 0x000fe20000000f00 */
[----:B------:R-:W-:Y:S01]  /*14a80*/  IMAD.MOV.U32 R24, RZ, RZ, R17 ;  /* 0x000000ffff187224 */ /* 0x000fe200078e0011 */
[----:B------:R-:W-:Y:S01]  /*14a90*/  MOV R80, R19 ;  /* 0x0000001300507202 */ /* 0x000fe20000000f00 */
[----:B------:R-:W-:Y:S01]  /*14aa0*/  IMAD.MOV.U32 R81, RZ, RZ, R18 ;  /* 0x000000ffff517224 */ /* 0x000fe200078e0012 */
[----:B------:R-:W-:Y:S01]  /*14ab0*/  HMMA.16816.F32 R64, R4, R32, R64 ;  /* 0x000000200440723c */ /* 0x000fe20000001840 */
[----:B------:R-:W2:Y:S03]  /*14ac0*/  LDSM.16.MT88.4 R16, [R221+0x4080] ;  /* 0x00408000dd10783b */ /* 0x000ea60000004200 */
[----:B------:R-:W-:Y:S01]  /*14ad0*/  IMAD.MOV.U32 R114, RZ, RZ, R209 ;  /* 0x000000ffff727224 */ /* 0x000fe200078e00d1 */
[----:B------:R-:W-:Y:S01]  /*14ae0*/  MOV R113, R210 ;  /* 0x000000d200717202 */ /* 0x000fe20000000f00 */
[----:B------:R-:W-:-:S02]  /*14af0*/  IMAD.MOV.U32 R112, RZ, RZ, R208 ;  /* 0x000000ffff707224 */ /* 0x000fc400078e00d0 */
[----:B------:R-:W-:Y:S01]  /*14b00*/  IMAD.MOV.U32 R14, RZ, RZ, R211 ;  /* 0x000000ffff0e7224 */ /* 0x000fe200078e00d3 */
[----:B------:R-:W-:Y:S01]  /*14b10*/  HMMA.16816.F32 R240, R8, R20, R184 ;  /* 0x0000001408f0723c */ /* 0x000fe200000018b8 */
[----:B------:R-:W-:Y:S02]  /*14b20*/  IMAD.MOV.U32 R33, RZ, RZ, R206 ;  /* 0x000000ffff217224 */ /* 0x000fe400078e00ce */
[----:B------:R-:W-:-:S04]  /*14b30*/  IMAD.MOV.U32 R32, RZ, RZ, R205 ;  /* 0x000000ffff207224 */ /* 0x000fc800078e00cd */
[----:B------:R-:W-:Y:S01]  /*14b40*/  MOV R184, R207 ;  /* 0x000000cf00b87202 */ /* 0x000fe20000000f00 */
[----:B-1----:R-:W-:Y:S01]  /*14b50*/  HMMA.16816.F32 R212, R8, R28, R176 ;  /* 0x0000001c08d4723c */ /* 0x002fe200000018b0 */
[----:B------:R-:W-:Y:S01]  /*14b60*/  MOV R186, R114 ;  /* 0x0000007200ba7202 */ /* 0x000fe20000000f00 */
[----:B------:R-:W-:Y:S02]  /*14b70*/  IMAD.MOV.U32 R187, RZ, RZ, R113 ;  /* 0x000000ffffbb7224 */ /* 0x000fe400078e0071 */
[----:B------:R-:W-:-:S03]  /*14b80*/  IMAD.MOV.U32 R185, RZ, RZ, R112 ;  /* 0x000000ffffb97224 */ /* 0x000fc600078e0070 */
[----:B------:R-:W-:Y:S01]  /*14b90*/  IMAD.MOV.U32 R178, RZ, RZ, R25 ;  /* 0x000000ffffb27224 */ /* 0x000fe200078e0019 */
[C---:B------:R-:W-:Y:S01]  /*14ba0*/  HMMA.16816.F32 R208, R8.reuse, R36, R172 ;  /* 0x0000002408d0723c */ /* 0x040fe200000018ac */
[----:B------:R-:W-:Y:S01]  /*14bb0*/  MOV R25, R204 ;  /* 0x000000cc00197202 */ /* 0x000fe20000000f00 */
[----:B------:R-:W-:Y:S01]  /*14bc0*/  IMAD.MOV.U32 R179, RZ, RZ, R24 ;  /* 0x000000ffffb37224 */ /* 0x000fe200078e0018 */
[----:B------:R-:W-:Y:S01]  /*14bd0*/  MOV R176, R197 ;  /* 0x000000c500b07202 */ /* 0x000fe20000000f00 */
[----:B------:R-:W-:Y:S02]  /*14be0*/  IMAD.MOV.U32 R24, RZ, RZ, R199 ;  /* 0x000000ffff187224 */ /* 0x000fe400078e00c7 */
[----:B------:R-:W-:Y:S02]  /*14bf0*/  IMAD.MOV.U32 R177, RZ, RZ, R198 ;  /* 0x000000ffffb17224 */ /* 0x000fe400078e00c6 */
[C---:B------:R-:W-:Y:S07]  /*14c00*/  HMMA.16816.F32 R172, R8.reuse, R34, R168 ;  /* 0x0000002208ac723c */ /* 0x040fee00000018a8 */
[----:B------:R-:W-:Y:S01]  /*14c10*/  IMAD.MOV.U32 R169, RZ, RZ, R190 ;  /* 0x000000ffffa97224 */ /* 0x000fe200078e00be */
[----:B------:R-:W-:Y:S01]  /*14c20*/  HMMA.16816.F32 R204, R8, R44, R164 ;  /* 0x0000002c08cc723c */ /* 0x000fe200000018a4 */
[----:B------:R-:W-:Y:S01]  /*14c30*/  IMAD.MOV.U32 R170, RZ, RZ, R189 ;  /* 0x000000ffffaa7224 */ /* 0x000fe200078e00bd */
[----:B------:R-:W-:-:S04]  /*14c40*/  MOV R171, R188 ;  /* 0x000000bc00ab7202 */ /* 0x000fc80000000f00 */
[----:B------:R-:W-:Y:S01]  /*14c50*/  MOV R168, R170 ;  /* 0x000000aa00a87202 */ /* 0x000fe20000000f00 */
[----:B------:R-:W-:Y:S01]  /*14c60*/  IMAD.MOV.U32 R165, RZ, RZ, R193 ;  /* 0x000000ffffa57224 */ /* 0x000fe200078e00c1 */
[----:B------:R-:W-:Y:S01]  /*14c70*/  MOV R167, R191 ;  /* 0x000000bf00a77202 */ /* 0x000fe20000000f00 */
[C---:B------:R-:W-:Y:S01]  /*14c80*/  HMMA.16816.F32 R144, R8.reuse, R40, R144 ;  /* 0x000000280890723c */ /* 0x040fe20000001890 */
[----:B------:R-:W-:Y:S01]  /*14c90*/  MOV R164, R194 ;  /* 0x000000c200a47202 */ /* 0x000fe20000000f00 */
[----:B------:R-:W-:Y:S02]  /*14ca0*/  IMAD.MOV.U32 R166, RZ, RZ, R192 ;  /* 0x000000ffffa67224 */ /* 0x000fe400078e00c0 */
[----:B------:R-:W-:Y:S01]  /*14cb0*/  IMAD.MOV.U32 R170, RZ, RZ, R165 ;  /* 0x000000ffffaa7224 */ /* 0x000fe200078e00a5 */
[----:B------:R-:W-:Y:S01]  /*14cc0*/  MOV R165, R167 ;  /* 0x000000a700a57202 */ /* 0x000fe20000000f00 */
[----:B------:R-:W-:Y:S02]  /*14cd0*/  IMAD.MOV.U32 R167, RZ, RZ, R90 ;  /* 0x000000ffffa77224 */ /* 0x000fe400078e005a */
[----:B------:R-:W-:Y:S07]  /*14ce0*/  HMMA.16816.F32 R188, R8, R26, R152 ;  /* 0x0000001a08bc723c */ /* 0x000fee0000001898 */
[----:B------:R-:W-:Y:S01]  /*14cf0*/  IMAD.MOV.U32 R155, RZ, RZ, R169 ;  /* 0x000000ffff9b7224 */ /* 0x000fe200078e00a9 */
[----:B------:R-:W-:Y:S01]  /*14d00*/  HMMA.16816.F32 R72, R4, R40, R72 ;  /* 0x000000280448723c */ /* 0x000fe20000001848 */
[----:B------:R-:W-:-:S02]  /*14d10*/  IMAD.MOV.U32 R169, RZ, RZ, R166 ;  /* 0x000000ffffa97224 */ /* 0x000fc400078e00a6 */
[----:B------:R-:W-:Y:S02]  /*14d20*/  IMAD.MOV.U32 R153, RZ, RZ, R167 ;  /* 0x000000ffff997224 */ /* 0x000fe400078e00a7 */
[----:B------:R-:W-:Y:S02]  /*14d30*/  IMAD.MOV.U32 R166, RZ, RZ, R91 ;  /* 0x000000ffffa67224 */ /* 0x000fe400078e005b */
[----:B------:R-:W-:Y:S01]  /*14d40*/  IMAD.MOV.U32 R40, RZ, RZ, R195 ;  /* 0x000000ffff287224 */ /* 0x000fe200078e00c3 */
[----:B--2---:R-:W-:Y:S01]  /*14d50*/  HMMA.16816.F32 R216, R8, R16, R180 ;  /* 0x0000001008d8723c */ /* 0x004fe200000018b4 */
[----:B------:R-:W-:Y:S02]  /*14d60*/  IMAD.MOV.U32 R41, RZ, RZ, R196 ;  /* 0x000000ffff297224 */ /* 0x000fe400078e00c4 */
[----:B------:R-:W-:Y:S02]  /*14d70*/  IMAD.MOV.U32 R154, RZ, RZ, R176 ;  /* 0x000000ffff9a7224 */ /* 0x000fe400078e00b0 */
[----:B------:R-:W-:-:S02]  /*14d80*/  IMAD.MOV.U32 R167, RZ, RZ, R24 ;  /* 0x000000ffffa77224 */ /* 0x000fc400078e0018 */
[----:B------:R-:W-:Y:S01]  /*14d90*/  IMAD.MOV.U32 R24, RZ, RZ, R233 ;  /* 0x000000ffff187224 */ /* 0x000fe200078e00e9 */
[----:B------:R-:W-:Y:S01]  /*14da0*/  HMMA.16816.F32 R192, R8, R18, R140 ;  /* 0x0000001208c0723c */ /* 0x000fe2000000188c */
[----:B------:R-:W-:Y:S02]  /*14db0*/  IMAD.MOV.U32 R152, RZ, RZ, R25 ;  /* 0x000000ffff987224 */ /* 0x000fe400078e0019 */
[----:B------:R-:W-:-:S05]  /*14dc0*/  IMAD.MOV.U32 R176, RZ, RZ, R230 ;  /* 0x000000ffffb07224 */ /* 0x000fca00078e00e6 */
[C---:B------:R-:W-:Y:S08]  /*14dd0*/  HMMA.16816.F32 R156, R8.reuse, R42, R156 ;  /* 0x0000002a089c723c */ /* 0x040ff0000000189c */
[C---:B------:R-:W-:Y:S07]  /*14de0*/  HMMA.16816.F32 R196, R8.reuse, R22, R148 ;  /* 0x0000001608c4723c */ /* 0x040fee0000001894 */
[----:B------:R-:W-:Y:S01]  /*14df0*/  IMAD.MOV.U32 R148, RZ, RZ, R153 ;  /* 0x000000ffff947224 */ /* 0x000fe200078e0099 */
[----:B------:R-:W-:Y:S01]  /*14e00*/  HMMA.16816.F32 R180, R8, R30, R128 ;  /* 0x0000001e08b4723c */ /* 0x000fe20000001880 */
[----:B------:R-:W-:Y:S01]  /*14e10*/  IMAD.MOV.U32 R149, RZ, RZ, R154 ;  /* 0x000000ffff957224 */ /* 0x000fe200078e009a */
[----:B------:R-:W-:Y:S01]  /*14e20*/  MOV R153, R40 ;  /* 0x0000002800997202 */ /* 0x000fe20000000f00 */
[----:B------:R-:W-:Y:S01]  /*14e30*/  IMAD.MOV.U32 R151, RZ, RZ, R24 ;  /* 0x000000ffff977224 */ /* 0x000fe200078e0018 */
[----:B------:R-:W-:Y:S01]  /*14e40*/  MOV R24, R32 ;  /* 0x0000002000187202 */ /* 0x000fe20000000f00 */
[----:B------:R-:W-:-:S03]  /*14e50*/  IMAD.MOV.U32 R154, RZ, RZ, R41 ;  /* 0x000000ffff9a7224 */ /* 0x000fc600078e0029 */
[C---:B------:R-:W-:Y:S08]  /*14e60*/  HMMA.16816.F32 R112, R8.reuse, R38, R124 ;  /* 0x000000260870723c */ /* 0x040ff0000000187c */
[----:B------:R-:W-:Y:S07]  /*14e70*/  HMMA.16816.F32 R140, R8, R46, R116 ;  /* 0x0000002e088c723c */ /* 0x000fee0000001874 */
[----:B------:R-:W-:Y:S01]  /*14e80*/  FFMA.FTZ R8, R155, c[0x0][0x2d0], -R13 ;  /* 0x0000b4009b087a23 */ /* 0x000fe2000001080d */
[C---:B------:R-:W-:Y:S01]  /*14e90*/  HMMA.16816.F32 R248, R4.reuse, R20, R76 ;  /* 0x0000001404f8723c */ /* 0x040fe2000000184c */
[----:B------:R-:W-:Y:S01]  /*14ea0*/  MOV R155, R166 ;  /* 0x000000a6009b7202 */ /* 0x000fe20000000f00 */
[----:B------:R-:W-:Y:S01]  /*14eb0*/  LDSM.16.MT88.4 R76, [R221+0x4880] ;  /* 0x00488000dd4c783b */ /* 0x000fe20000004200 */
[----:B------:R1:W-:Y:S01]  /*14ec0*/  MUFU.EX2 R10, R8 ;  /* 0x00000008000a7308 */ /* 0x0003e20000000800 */
[----:B------:R-:W-:Y:S01]  /*14ed0*/  MOV R166, R177 ;  /* 0x000000b100a67202 */ /* 0x000fe20000000f00 */
[----:B------:R-:W-:Y:S01]  /*14ee0*/  IMAD.MOV.U32 R118, RZ, RZ, R178 ;  /* 0x000000ffff767224 */ /* 0x000fe200078e00b2 */
[----:B------:R-:W-:Y:S01]  /*14ef0*/  MOV R177, R231 ;  /* 0x000000e700b17202 */ /* 0x000fe20000000f00 */
[----:B------:R-:W-:Y:S01]  /*14f00*/  IMAD.MOV.U32 R117, RZ, RZ, R184 ;  /* 0x000000ffff757224 */ /* 0x000fe200078e00b8 */
[----:B------:R-:W-:Y:S01]  /*14f10*/  HMMA.16816.F32 R68, R4, R16, R68 ;  /* 0x000000100444723c */ /* 0x000fe20000001844 */
[----:B------:R-:W-:Y:S01]  /*14f20*/  MOV R119, R179 ;  /* 0x000000b300777202 */ /* 0x000fe20000000f00 */
[----:B------:R-:W-:Y:S01]  /*14f30*/  IMAD.MOV.U32 R179, RZ, RZ, R14 ;  /* 0x000000ffffb37224 */ /* 0x000fe200078e000e */
[----:B------:R-:W-:-:S02]  /*14f40*/  MOV R178, R187 ;  /* 0x000000bb00b27202 */ /* 0x000fc40000000f00 */
[----:B------:R-:W-:-:S03]  /*14f50*/  MOV R116, R148 ;  /* 0x0000009400747202 */ /* 0x000fc60000000f00 */
[C---:B------:R-:W-:Y:S01]  /*14f60*/  HMMA.16816.F32 R52, R4.reuse, R44, R52 ;  /* 0x0000002c0434723c */ /* 0x040fe20000001834 */
[----:B-1----:R-:W-:Y:S02]  /*14f70*/  FFMA.FTZ R8, R168, c[0x0][0x2d0], -R13 ;  /* 0x0000b400a8087a23 */ /* 0x002fe4000001080d */
[----:B------:R-:W-:Y:S02]  /*14f80*/  IMAD.MOV.U32 R168, RZ, RZ, R165 ;  /* 0x000000ffffa87224 */ /* 0x000fe400078e00a5 */
[----:B------:R1:W-:Y:S03]  /*14f90*/  MUFU.EX2 R21, R8 ;  /* 0x0000000800157308 */ /* 0x0003e60000000800 */
[----:B------:R-:W-:Y:S01]  /*14fa0*/  HMMA.16816.F32 R60, R4, R28, R60 ;  /* 0x0000001c043c723c */ /* 0x000fe2000000183c */
[----:B------:R-:W-:-:S05]  /*14fb0*/  IMAD.MOV.U32 R165, RZ, RZ, R232 ;  /* 0x000000ffffa57224 */ /* 0x000fca00078e00e8 */
[----:B------:R-:W-:Y:S01]  /*14fc0*/  MOV R150, R165 ;  /* 0x000000a500967202 */ /* 0x000fe20000000f00 */
[----:B------:R-:W-:Y:S01]  /*14fd0*/  IMAD.MOV.U32 R165, RZ, RZ, R33 ;  /* 0x000000ffffa57224 */ /* 0x000fe200078e0021 */
[C---:B------:R-:W-:Y:S01]  /*14fe0*/  HMMA.16816.F32 R56, R4.reuse, R36, R56 ;  /* 0x000000240438723c */ /* 0x040fe20000001838 */
[----:B------:R-:W-:Y:S01]  /*14ff0*/  IMAD.MOV.U32 R16, RZ, RZ, R68 ;  /* 0x000000ffff107224 */ /* 0x000fe200078e0044 */
[----:B------:R-:W-:Y:S01]  /*15000*/  MOV R9, R69 ;  /* 0x0000004500097202 */ /* 0x000fe20000000f00 */
[----:B------:R-:W-:Y:S01]  /*15010*/  IMAD.MOV.U32 R68, RZ, RZ, R152 ;  /* 0x000000ffff447224 */ /* 0x000fe200078e0098 */
[----:B------:R-:W-:Y:S01]  /*15020*/  MOV R69, R151 ;  /* 0x0000009700457202 */ /* 0x000fe20000000f00 */
[----:B------:R-:W-:Y:S02]  /*15030*/  IMAD.MOV.U32 R17, RZ, RZ, R70 ;  /* 0x000000ffff117224 */ /* 0x000fe400078e0046 */
[----:B-1----:R-:W-:Y:S01]  /*15040*/  FFMA.FTZ R8, R252, c[0x0][0x2d0], -R13 ;  /* 0x0000b400fc087a23 */ /* 0x002fe2000001080d */
[----:B------:R-:W-:Y:S01]  /*15050*/  MOV R230, R55 ;  /* 0x0000003700e67202 */ /* 0x000fe20000000f00 */
[----:B------:R-:W-:Y:S01]  /*15060*/  IMAD.MOV.U32 R231, RZ, RZ, R54 ;  /* 0x000000ffffe77224 */ /* 0x000fe200078e0036 */
[----:B------:R-:W-:Y:S01]  /*15070*/  MOV R54, R154 ;  /* 0x0000009a00367202 */ /* 0x000fe20000000f00 */
[----:B------:R1:W-:Y:S01]  /*15080*/  MUFU.EX2 R252, R8 ;  /* 0x0000000800fc7308 */ /* 0x0003e20000000800 */
[----:B------:R-:W-:Y:S01]  /*15090*/  IMAD.MOV.U32 R55, RZ, RZ, R153 ;  /* 0x000000ffff377224 */ /* 0x000fe200078e0099 */
[C---:B------:R-:W-:Y:S01]  /*150a0*/  HMMA.16816.F32 R40, R4.reuse, R42, R120 ;  /* 0x0000002a0428723c */ /* 0x040fe20000001878 */
[----:B------:R-:W-:Y:S01]  /*150b0*/  IMAD.MOV.U32 R236, RZ, RZ, R71 ;  /* 0x000000ffffec7224 */ /* 0x000fe200078e0047 */
[----:B------:R-:W-:Y:S01]  /*150c0*/  MOV R233, R52 ;  /* 0x0000003400e97202 */ /* 0x000fe20000000f00 */
[----:B------:R-:W-:Y:S01]  /*150d0*/  IMAD.MOV.U32 R11, RZ, RZ, R61 ;  /* 0x000000ffff0b7224 */ /* 0x000fe200078e003d */
[----:B------:R-:W-:Y:S01]  /*150e0*/  MOV R20, R60 ;  /* 0x0000003c00147202 */ /* 0x000fe20000000f00 */
[----:B------:R-:W-:Y:S01]  /*150f0*/  IMAD.MOV.U32 R90, RZ, RZ, R62 ;  /* 0x000000ffff5a7224 */ /* 0x000fe200078e003e */
[----:B------:R-:W-:Y:S01]  /*15100*/  MOV R91, R63 ;  /* 0x0000003f005b7202 */ /* 0x000fe20000000f00 */
[----:B------:R-:W-:Y:S01]  /*15110*/  IMAD.MOV.U32 R71, RZ, RZ, R149 ;  /* 0x000000ffff477224 */ /* 0x000fe200078e0095 */
[C---:B------:R-:W-:Y:S01]  /*15120*/  HMMA.16816.F32 R104, R4.reuse, R26, R104 ;  /* 0x0000001a0468723c */ /* 0x040fe20000001868 */
[----:B------:R-:W-:Y:S01]  /*15130*/  LDSM.16.MT88.4 R60, [R223+0x3080] ;  /* 0x00308000df3c783b */ /* 0x000fe20000004200 */
[----:B------:R-:W-:Y:S01]  /*15140*/  IMAD.MOV.U32 R70, RZ, RZ, R150 ;  /* 0x000000ffff467224 */ /* 0x000fe200078e0096 */
[----:B------:R-:W-:Y:S01]  /*15150*/  MOV R28, R57 ;  /* 0x00000039001c7202 */ /* 0x000fe20000000f00 */
[----:B------:R-:W-:Y:S01]  /*15160*/  IMAD.MOV.U32 R29, RZ, RZ, R56 ;  /* 0x000000ffff1d7224 */ /* 0x000fe200078e0038 */
[----:B------:R-:W-:Y:S01]  /*15170*/  MOV R52, R169 ;  /* 0x000000a900347202 */ /* 0x000fe20000000f00 */
[----:B-1----:R-:W-:Y:S01]  /*15180*/  FFMA.FTZ R8, R247, c[0x0][0x2d0], -R13 ;  /* 0x0000b400f7087a23 */ /* 0x002fe2000001080d */
[----:B------:R-:W-:Y:S01]  /*15190*/  MOV R26, R165 ;  /* 0x000000a5001a7202 */ /* 0x000fe20000000f00 */
[----:B------:R-:W-:Y:S01]  /*151a0*/  IMAD.MOV.U32 R27, RZ, RZ, R11 ;  /* 0x000000ffff1b7224 */ /* 0x000fe200078e000b */
[C---:B------:R-:W-:Y:S01]  /*151b0*/  HMMA.16816.F32 R32, R4.reuse, R34, R108 ;  /* 0x000000220420723c */ /* 0x040fe2000000186c */
[----:B------:R-:W1:Y:S01]  /*151c0*/  MUFU.EX2 R247, R8 ;  /* 0x0000000800f77308 */ /* 0x000e620000000800 */
[----:B------:R-:W-:Y:S01]  /*151d0*/  IMAD.MOV.U32 R120, RZ, RZ, R28 ;  /* 0x000000ffff787224 */ /* 0x000fe200078e001c */
[----:B------:R-:W-:Y:S01]  /*151e0*/  LDSM.16.MT88.4 R108, [R224+0x4880] ;  /* 0x00488000e06c783b */ /* 0x000fe20000004200 */
        /* <DEDUP_REMOVED lines=10> */
[----:B------:R-:W-:-:S02]  /*15290*/  IMAD.MOV.U32 R232, RZ, RZ, R53 ;  /* 0x000000ffffe87224 */ /* 0x000fc400078e0035 */
[----:B------:R-:W-:Y:S01]  /*152a0*/  IMAD.MOV.U32 R53, RZ, RZ, R168 ;  /* 0x000000ffff357224 */ /* 0x000fe200078e00a8 */
[----:B-1----:R-:W-:Y:S01]  /*152b0*/  F2FP.PACK_AB R130, R247, R252 ;  /* 0x000000fcf782723e */ /* 0x002fe200000000ff */
[--C-:B------:R-:W-:Y:S01]  /*152c0*/  FFMA.FTZ R8, R244, c[0x0][0x2d0], -R12.reuse ;  /* 0x0000b400f4087a23 */ /* 0x100fe2000001080c */
[C---:B------:R-:W-:Y:S01]  /*152d0*/  HMMA.16816.F32 R16, R4.reuse, R18, R96 ;  /* 0x000000120410723c */ /* 0x040fe20000001860 */
[----:B------:R-:W-:Y:S02]  /*152e0*/  IMAD.MOV.U32 R122, RZ, RZ, R171 ;  /* 0x000000ffff7a7224 */ /* 0x000fe400078e00ab */
[----:B------:R1:W-:Y:S05]  /*152f0*/  MUFU.EX2 R244, R8 ;  /* 0x0000000800f47308 */ /* 0x0003ea0000000800 */
[----:B------:R-:W-:Y:S01]  /*15300*/  HMMA.16816.F32 R36, R4, R38, R84 ;  /* 0x000000260424723c */ /* 0x000fe20000001854 */
[----:B-1----:R-:W-:-:S04]  /*15310*/  FFMA.FTZ R8, R238, c[0x0][0x2d0], -R12 ;  /* 0x0000b400ee087a23 */ /* 0x002fc8000001080c */
[----:B------:R1:W2:Y:S02]  /*15320*/  MUFU.EX2 R238, R8 ;  /* 0x0000000800ee7308 */ /* 0x0002a40000000800 */
[----:B-1----:R-:W-:Y:S01]  /*15330*/  FFMA.FTZ R8, R203, c[0x0][0x2d0], -R12 ;  /* 0x0000b400cb087a23 */ /* 0x002fe2000001080c */
[----:B--2---:R-:W-:-:S05]  /*15340*/  F2FP.PACK_AB R129, R238, R244 ;  /* 0x000000f4ee81723e */ /* 0x004fca00000000ff */
[----:B------:R1:W-:Y:S02]  /*15350*/  MUFU.EX2 R203, R8 ;  /* 0x0000000800cb7308 */ /* 0x0003e40000000800 */
[----:B-1----:R-:W-:-:S06]  /*15360*/  FFMA.FTZ R8, R202, c[0x0][0x2d0], -R12 ;  /* 0x0000b400ca087a23 */ /* 0x002fcc000001080c */
[----:B------:R1:W2:Y:S02]  /*15370*/  MUFU.EX2 R202, R8 ;  /* 0x0000000800ca7308 */ /* 0x0002a40000000800 */
[----:B-1----:R-:W-:Y:S01]  /*15380*/  FFMA.FTZ R8, R133, c[0x0][0x2d0], -R2 ;  /* 0x0000b40085087a23 */ /* 0x002fe20000010802 */
[----:B--2---:R-:W-:Y:S01]  /*15390*/  F2FP.PACK_AB R131, R202, R203 ;  /* 0x000000cbca83723e */ /* 0x004fe200000000ff */
[----:B------:R-:W-:-:S04]  /*153a0*/  IMAD.MOV.U32 R133, RZ, RZ, R170 ;  /* 0x000000ffff857224 */ /* 0x000fc800078e00aa */
[----:B------:R1:W-:Y:S01]  /*153b0*/  MUFU.EX2 R45, R8 ;  /* 0x00000008002d7308 */ /* 0x0003e20000000800 */
[----:B------:R-:W2:Y:S01]  /*153c0*/  LDSM.16.MT88.4 R168, [R222+0x3080] ;  /* 0x00308000dea8783b */ /* 0x000ea20000004200 */
[----:B-1----:R-:W-:Y:S02]  /*153d0*/  FFMA.FTZ R8, R132, c[0x0][0x2d0], -R2 ;  /* 0x0000b40084087a23 */ /* 0x002fe40000010802 */
[----:B------:R-:W-:-:S04]  /*153e0*/  IMAD.MOV.U32 R132, RZ, RZ, R21 ;  /* 0x000000ffff847224 */ /* 0x000fc800078e0015 */
[----:B------:R1:W3:Y:S02]  /*153f0*/  MUFU.EX2 R25, R8 ;  /* 0x0000000800197308 */ /* 0x0002e40000000800 */
[--C-:B-1----:R-:W-:Y:S01]  /*15400*/  FFMA.FTZ R8, R134, c[0x0][0x2d0], -R2.reuse ;  /* 0x0000b40086087a23 */ /* 0x102fe20000010802 */
[----:B---3--:R-:W-:Y:S01]  /*15410*/  F2FP.PACK_AB R124, R25, R45 ;  /* 0x0000002d197c723e */ /* 0x008fe200000000ff */
[----:B------:R-:W-:Y:S02]  /*15420*/  FFMA.FTZ R2, R138, c[0x0][0x2d0], -R2 ;  /* 0x0000b4008a027a23 */ /* 0x000fe40000010802 */
[----:B------:R-:W-:Y:S02]  /*15430*/  IMAD.MOV.U32 R134, RZ, RZ, R10 ;  /* 0x000000ffff867224 */ /* 0x000fe400078e000a */
[----:B------:R1:W-:Y:S01]  /*15440*/  MUFU.EX2 R44, R8 ;  /* 0x00000008002c7308 */ /* 0x0003e20000000800 */
[----:B------:R-:W-:Y:S02]  /*15450*/  IMAD.MOV.U32 R10, RZ, RZ, R155 ;  /* 0x000000ffff0a7224 */ /* 0x000fe400078e009b */
[----:B------:R-:W-:Y:S01]  /*15460*/  IMAD.MOV.U32 R138, RZ, RZ, R24 ;  /* 0x000000ffff8a7224 */ /* 0x000fe200078e0018 */
[----:B------:R-:W3:Y:S01]  /*15470*/  LDSM.16.MT88.4 R152, [R221+0x3080] ;  /* 0x00308000dd98783b */ /* 0x000ee20000004200 */
[----:B------:R-:W-:-:S03]  /*15480*/  F2FP.PACK_AB R128, R132, R134 ;  /* 0x000000868480723e */ /* 0x000fc600000000ff */
[----:B------:R4:W4:Y:S01]  /*15490*/  MUFU.EX2 R24, R2 ;  /* 0x0000000200187308 */ /* 0x0009220000000800 */
[----:B------:R-:W-:Y:S02]  /*154a0*/  MOV R46, R138 ;  /* 0x0000008a002e7202 */ /* 0x000fe40000000f00 */
[----:B------:R-:W-:Y:S01]  /*154b0*/  MOV R138, R133 ;  /* 0x00000085008a7202 */ /* 0x000fe20000000f00 */
[----:B------:R-:W-:Y:S01]  /*154c0*/  IMAD.MOV.U32 R133, RZ, RZ, R52 ;  /* 0x000000ffff857224 */ /* 0x000fe200078e0034 */
[----:B--2---:R-:W-:Y:S01]  /*154d0*/  HMMA.16816.F32 R160, R128, R168, R160 ;  /* 0x000000a880a0723c */ /* 0x004fe200000018a0 */
[----:B-1----:R-:W-:-:S07]  /*154e0*/  IMAD.MOV.U32 R8, RZ, RZ, R20 ;  /* 0x000000ffff087224 */ /* 0x002fce00078e0014 */
[C---:B------:R-:W-:Y:S01]  /*154f0*/  HMMA.16816.F32 R20, R4.reuse, R22, R100 ;  /* 0x000000160414723c */ /* 0x040fe20000001864 */
[----:B----4-:R-:W-:Y:S01]  /*15500*/  FFMA.FTZ R2, R89, c[0x0][0x2d0], -R0 ;  /* 0x0000b40059027a23 */ /* 0x010fe20000010800 */
[----:B------:R-:W-:Y:S02]  /*15510*/  F2FP.PACK_AB R126, R24, R44 ;  /* 0x0000002c187e723e */ /* 0x000fe400000000ff */
[----:B------:R-:W-:Y:S01]  /*15520*/  MOV R89, R27 ;  /* 0x0000001b00597202 */ /* 0x000fe20000000f00 */
[----:B------:R1:W-:Y:S02]  /*15530*/  MUFU.EX2 R14, R2 ;  /* 0x00000002000e7308 */ /* 0x0003e40000000800 */
[----:B------:R-:W-:Y:S01]  /*15540*/  MOV R100, R29 ;  /* 0x0000001d00647202 */ /* 0x000fe20000000f00 */
[----:B------:R-:W-:Y:S01]  /*15550*/  IMAD.MOV.U32 R103, RZ, RZ, R166 ;  /* 0x000000ffff677224 */ /* 0x000fe200078e00a6 */
[----:B------:R-:W-:Y:S01]  /*15560*/  MOV R101, R177 ;  /* 0x000000b100657202 */ /* 0x000fe20000000f00 */
[----:B------:R-:W-:Y:S01]  /*15570*/  HMMA.16816.F32 R28, R4, R30, R92 ;  /* 0x0000001e041c723c */ /* 0x000fe2000000185c */
[----:B------:R-:W-:Y:S01]  /*15580*/  IMAD.MOV.U32 R177, RZ, RZ, R186 ;  /* 0x000000ffffb17224 */ /* 0x000fe200078e00ba */
[----:B------:R-:W2:Y:S01]  /*15590*/  LDSM.16.MT88.4 R92, [R222+0x4880] ;  /* 0x00488000de5c783b */ /* 0x000ea20000004200 */
[----:B------:R-:W-:Y:S01]  /*155a0*/  MOV R27, R55 ;  /* 0x00000037001b7202 */ /* 0x000fe20000000f00 */
[----:B------:R-:W-:Y:S01]  /*155b0*/  IMAD.MOV.U32 R47, RZ, RZ, R103 ;  /* 0x000000ffff2f7224 */ /* 0x000fe200078e0067 */
[----:B------:R-:W-:Y:S01]  /*155c0*/  MOV R102, R167 ;  /* 0x000000a700667202 */ /* 0x000fe20000000f00 */
[----:B------:R-:W4:Y:S04]  /*155d0*/  LDSM.16.MT88.4 R184, [R224+0x3080] ;  /* 0x00308000e0b8783b */ /* 0x000f280000004200 */
[----:B------:R-:W4:Y:S01]  /*155e0*/  LDSM.16.MT88.4 R4, [R223+0x4880] ;  /* 0x00488000df04783b */ /* 0x000f220000004200 */
[--C-:B-1----:R-:W-:Y:S01]  /*155f0*/  FFMA.FTZ R2, R83, c[0x0][0x2d0], -R0.reuse ;  /* 0x0000b40053027a23 */ /* 0x102fe20000010800 */
[C---:B---3--:R-:W-:Y:S03]  /*15600*/  HMMA.16816.F32 R144, R128.reuse, R152, R144 ;  /* 0x000000988090723c */ /* 0x048fe60000001890 */
[----:B------:R1:W3:Y:S05]  /*15610*/  MUFU.EX2 R13, R2 ;  /* 0x00000002000d7308 */ /* 0x0002ea0000000800 */
[----:B------:R-:W-:Y:S01]  /*15620*/  HMMA.16816.F32 R156, R128, R154, R156 ;  /* 0x0000009a809c723c */ /* 0x000fe2000000189c */
[--C-:B-1----:R-:W-:Y:S01]  /*15630*/  FFMA.FTZ R2, R88, c[0x0][0x2d0], -R0.reuse ;  /* 0x0000b40058027a23 */ /* 0x102fe20000010800 */
[----:B---3--:R-:W-:Y:S01]  /*15640*/  F2FP.PACK_AB R125, R13, R14 ;  /* 0x0000000e0d7d723e */ /* 0x008fe200000000ff */
[----:B------:R-:W-:-:S02]  /*15650*/  FFMA.FTZ R0, R82, c[0x0][0x2d0], -R0 ;  /* 0x0000b40052007a23 */ /* 0x000fc40000010800 */
[----:B------:R1:W-:Y:S01]  /*15660*/  MUFU.EX2 R12, R2 ;  /* 0x00000002000c7308 */ /* 0x0003e20000000800 */
[----:B------:R-:W-:Y:S02]  /*15670*/  IMAD.MOV.U32 R88, RZ, RZ, R8 ;  /* 0x000000ffff587224 */ /* 0x000fe400078e0008 */
[----:B------:R-:W-:-:S05]  /*15680*/  IMAD.MOV.U32 R8, RZ, RZ, R70 ;  /* 0x000000ffff087224 */ /* 0x000fca00078e0046 */
[----:B------:R-:W3:Y:S01]  /*15690*/  MUFU.EX2 R9, R0 ;  /* 0x0000000000097308 */ /* 0x000ee20000000800 */
[----:B--2---:R-:W-:Y:S01]  /*156a0*/  HMMA.16816.F32 R96, R128, R94, R180 ;  /* 0x0000005e8060723c */ /* 0x004fe200000018b4 */
[----:B-1----:R-:W-:-:S07]  /*156b0*/  MOV R2, R102 ;  /* 0x0000006600027202 */ /* 0x002fce0000000f00 */
[----:B------:R-:W-:Y:S01]  /*156c0*/  HMMA.16816.F32 R84, R128, R92, R212 ;  /* 0x0000005c8054723c */ /* 0x000fe200000018d4 */
[----:B---3--:R-:W-:-:S07]  /*156d0*/  F2FP.PACK_AB R127, R9, R12 ;  /* 0x0000000c097f723e */ /* 0x008fce00000000ff */
[----:B----4-:R-:W-:Y:S01]  /*156e0*/  HMMA.16816.F32 R176, R128, R184, R176 ;  /* 0x000000b880b0723c */ /* 0x010fe200000018b0 */
[----:B------:R-:W-:-:S07]  /*156f0*/  MOV R0, R100 ;  /* 0x0000006400007202 */ /* 0x000fce0000000f00 */
[C---:B------:R-:W-:Y:S07]  /*15700*/  HMMA.16816.F32 R148, R124.reuse, R152, R72 ;  /* 0x000000987c94723c */ /* 0x040fee0000001848 */
[----:B------:R-:W-:Y:S01]  /*15710*/  IMAD.MOV.U32 R74, RZ, RZ, R26 ;  /* 0x000000ffff4a7224 */ /* 0x000fe200078e001a */
[----:B------:R-:W-:Y:S01]  /*15720*/  HMMA.16816.F32 R152, R124, R154, R40 ;  /* 0x0000009a7c98723c */ /* 0x000fe20000001828 */
[----:B------:R-:W-:Y:S01]  /*15730*/  MOV R26, R69 ;  /* 0x00000045001a7202 */ /* 0x000fe20000000f00 */
[----:B------:R-:W-:Y:S01]  /*15740*/  IMAD.MOV.U32 R72, RZ, RZ, R116 ;  /* 0x000000ffff487224 */ /* 0x000fe200078e0074 */
[----:B------:R-:W-:Y:S01]  /*15750*/  MOV R73, R237 ;  /* 0x000000ed00497202 */ /* 0x000fe20000000f00 */
[----:B------:R-:W-:Y:S01]  /*15760*/  IMAD.MOV.U32 R75, RZ, RZ, R101 ;  /* 0x000000ffff4b7224 */ /* 0x000fe200078e0065 */
[----:B------:R1:W5:Y:S02]  /*15770*/  LDL.LU R237, [R1+0x94] ;  /* 0x0000940001ed7983 */ /* 0x0003640000300800 */
[----:B------:R-:W-:Y:S01]  /*15780*/  IMAD.MOV.U32 R42, RZ, RZ, R68 ;  /* 0x000000ffff2a7224 */ /* 0x000fe200078e0044 */
[----:B------:R-:W-:Y:S01]  /*15790*/  MOV R43, R71 ;  /* 0x00000047002b7202 */ /* 0x000fe20000000f00 */
[----:B------:R-:W-:Y:S01]  /*157a0*/  IMAD.MOV.U32 R41, RZ, RZ, R54 ;  /* 0x000000ffff297224 */ /* 0x000fe200078e0036 */
[----:B------:R-:W-:Y:S01]  /*157b0*/  HMMA.16816.F32 R68, R128, R76, R216 ;  /* 0x0000004c8044723c */ /* 0x000fe200000018d8 */
[----:B------:R-:W-:-:S06]  /*157c0*/  MOV R40, R53 ;  /* 0x0000003500287202 */ /* 0x000fcc0000000f00 */
[----:B------:R-:W-:Y:S01]  /*157d0*/  MOV R216, R118 ;  /* 0x0000007600d87202 */ /* 0x000fe20000000f00 */
[----:B------:R-:W-:Y:S01]  /*157e0*/  IMAD.MOV.U32 R217, RZ, RZ, R119 ;  /* 0x000000ffffd97224 */ /* 0x000fe200078e0077 */
[----:B------:R-:W-:Y:S01]  /*157f0*/  MOV R218, R81 ;  /* 0x0000005100da7202 */ /* 0x000fe20000000f00 */
[----:B------:R-:W-:Y:S01]  /*15800*/  IMAD.MOV.U32 R219, RZ, RZ, R80 ;  /* 0x000000ffffdb7224 */ /* 0x000fe200078e0050 */
[----:B------:R-:W-:Y:S07]  /*15810*/  HMMA.16816.F32 R52, R128, R60, R240 ;  /* 0x0000003c8034723c */ /* 0x000fee00000018f0 */
[----:B------:R-:W-:Y:S01]  /*15820*/  IMAD.MOV.U32 R243, RZ, RZ, R117 ;  /* 0x000000fffff37224 */ /* 0x000fe200078e0075 */
[----:B------:R-:W-:Y:S01]  /*15830*/  HMMA.16816.F32 R180, R124, R184, R216 ;  /* 0x000000b87cb4723c */ /* 0x000fe200000018d8 */
[----:B------:R-:W-:Y:S01]  /*15840*/  IMAD.MOV.U32 R240, RZ, RZ, R42 ;  /* 0x000000fffff07224 */ /* 0x000fe200078e002a */
[----:B------:R-:W-:-:S05]  /*15850*/  MOV R241, R43 ;  /* 0x0000002b00f17202 */ /* 0x000fca0000000f00 */
[----:B------:R-:W-:Y:S01]  /*15860*/  MOV R216, c[0x0][0x2c4] ;  /* 0x0000b10000d87a02 */ /* 0x000fe20000000f00 */
[----:B------:R-:W-:Y:S01]  /*15870*/  FADD.FTZ R8, R8, R46 ;  /* 0x0000002e08087221 */ /* 0x000fe20000010000 */
[----:B------:R-:W-:Y:S01]  /*15880*/  MOV R218, R243 ;  /* 0x000000f300da7202 */ /* 0x000fe20000000f00 */
[C---:B------:R-:W-:Y:S01]  /*15890*/  HMMA.16816.F32 R188, R128.reuse, R186, R188 ;  /* 0x000000ba80bc723c */ /* 0x040fe200000018bc */
[----:B------:R-:W-:Y:S01]  /*158a0*/  ISETP.NE.AND P6, PT, R216, 0x1, PT ;  /* 0x00000001d800780c */ /* 0x000fe20003fc5270 */
[----:B------:R-:W-:Y:S01]  /*158b0*/  IMAD.MOV.U32 R243, RZ, RZ, R0 ;  /* 0x000000fffff37224 */ /* 0x000fe200078e0000 */
[----:B------:R-:W-:Y:S01]  /*158c0*/  MOV R214, R240 ;  /* 0x000000f000d67202 */ /* 0x000fe20000000f00 */
[----:B------:R-:W-:Y:S02]  /*158d0*/  IMAD.MOV.U32 R0, RZ, RZ, R121 ;  /* 0x000000ffff007224 */ /* 0x000fe400078e0079 */
[----:B------:R-:W-:Y:S02]  /*158e0*/  IMAD.MOV.U32 R215, RZ, RZ, R241 ;  /* 0x000000ffffd77224 */ /* 0x000fe400078e00f1 */
[----:B------:R-:W-:Y:S01]  /*158f0*/  HMMA.16816.F32 R116, R128, R4, R204 ;  /* 0x000000048074723c */ /* 0x000fe200000018cc */
[----:B------:R-:W-:-:S02]  /*15900*/  IMAD.MOV.U32 R241, RZ, RZ, R0 ;  /* 0x000000fffff17224 */ /* 0x000fc400078e0000 */
[----:B------:R-:W-:-:S04]  /*15910*/  IMAD.MOV.U32 R0, RZ, RZ, R234 ;  /* 0x000000ffff007224 */ /* 0x000fc800078e00ea */
[----:B------:R-:W-:Y:S01]  /*15920*/  MOV R205, R214 ;  /* 0x000000d600cd7202 */ /* 0x000fe20000000f00 */
[----:B------:R-:W-:Y:S01]  /*15930*/  IMAD.MOV.U32 R214, RZ, RZ, R0 ;  /* 0x000000ffffd67224 */ /* 0x000fe200078e0000 */
[----:B------:R-:W-:Y:S03]  /*15940*/  HMMA.16816.F32 R164, R124, R168, R64 ;  /* 0x000000a87ca4723c */ /* 0x000fe60000001840 */
[----:B------:R-:W-:Y:S01]  /*15950*/  @P6 IMAD.HI.U32 R0, R205, c[0x0][0x2c8], RZ ;  /* 0x0000b200cd006a27 */ /* 0x000fe200078e00ff */
[----:B------:R-:W-:Y:S02]  /*15960*/  MOV R219, R41 ;  /* 0x0000002900db7202 */ /* 0x000fe40000000f00 */
[----:B------:R-:W-:Y:S01]  /*15970*/  MOV R242, R75 ;  /* 0x0000004b00f27202 */ /* 0x000fe20000000f00 */
[----:B------:R-:W-:Y:S01]  /*15980*/  IMAD.MOV.U32 R217, RZ, RZ, R40 ;  /* 0x000000ffffd97224 */ /* 0x000fe200078e0028 */
[----:B------:R-:W-:Y:S01]  /*15990*/  @P6 SHF.R.U32.HI R205, RZ, c[0x0][0x2cc], R0 ;  /* 0x0000b300ffcd6a19 */ /* 0x000fe20000011600 */
[----:B------:R-:W-:Y:S01]  /*159a0*/  IMAD.MOV.U32 R206, RZ, RZ, R215 ;  /* 0x000000ffffce7224 */ /* 0x000fe200078e00d7 */
[----:B------:R-:W-:Y:S01]  /*159b0*/  MOV R40, R120 ;  /* 0x0000007800287202 */ /* 0x000fe20000000f00 */
[----:B------:R-:W-:Y:S01]  /*159c0*/  IMAD.MOV.U32 R213, RZ, RZ, R219 ;  /* 0x000000ffffd57224 */ /* 0x000fe200078e00db */
[----:B------:R-:W-:Y:S01]  /*159d0*/  MOV R216, R242 ;  /* 0x000000f200d87202 */ /* 0x000fe20000000f00 */
[----:B------:R-:W-:Y:S01]  /*159e0*/  IMAD.IADD R0, R206, 0x1, R205 ;  /* 0x00000001ce007824 */ /* 0x000fe200078e02cd */
[----:B------:R-:W-:Y:S01]  /*159f0*/  MOV R121, R56 ;  /* 0x0000003800797202 */ /* 0x000fe20000000f00 */
[----:B------:R-:W-:Y:S01]  /*15a00*/  IMAD.MOV.U32 R219, RZ, RZ, R243 ;  /* 0x000000ffffdb7224 */ /* 0x000fe200078e00f3 */
[----:B------:R-:W-:Y:S01]  /*15a10*/  MOV R240, R40 ;  /* 0x0000002800f07202 */ /* 0x000fe20000000f00 */
[----:B------:R-:W-:Y:S01]  /*15a20*/  IMAD.MOV.U32 R243, RZ, RZ, R122 ;  /* 0x000000fffff37224 */ /* 0x000fe200078e007a */
[----:B------:R-:W-:Y:S01]  /*15a30*/  MOV R40, R123 ;  /* 0x0000007b00287202 */ /* 0x000fe20000000f00 */
[----:B------:R-:W-:Y:S01]  /*15a40*/  IMAD.MOV.U32 R120, RZ, RZ, R235 ;  /* 0x000000ffff787224 */ /* 0x000fe200078e00eb */
[----:B------:R-:W-:-:S02]  /*15a50*/  MOV R207, R216 ;  /* 0x000000d800cf7202 */ /* 0x000fc40000000f00 */
[----:B------:R-:W-:Y:S01]  /*15a60*/  MOV R46, R47 ;  /* 0x0000002f002e7202 */ /* 0x000fe20000000f00 */
[----:B------:R-:W-:Y:S01]  /*15a70*/  IMAD.MOV.U32 R47, RZ, RZ, R2 ;  /* 0x000000ffff2f7224 */ /* 0x000fe200078e0002 */
[----:B------:R-:W-:Y:S01]  /*15a80*/  MOV R242, R121 ;  /* 0x0000007900f27202 */ /* 0x000fe20000000f00 */
[----:B------:R-:W-:Y:S01]  /*15a90*/  IMAD.MOV.U32 R212, RZ, RZ, R213 ;  /* 0x000000ffffd47224 */ /* 0x000fe200078e00d5 */
[----:B------:R-:W-:Y:S01]  /*15aa0*/  IADD3 R2, R0, c[0x0][0x328], RZ ;  /* 0x0000ca0000027a10 */ /* 0x000fe20007ffe0ff */
[----:B------:R-:W-:Y:S01]  /*15ab0*/  IMAD.MOV.U32 R216, RZ, RZ, R243 ;  /* 0x000000ffffd87224 */ /* 0x000fe200078e00f3 */
[----:B------:R-:W-:Y:S01]  /*15ac0*/  MOV R121, R233 ;  /* 0x000000e900797202 */ /* 0x000fe20000000f00 */
[----:B------:R-:W-:Y:S01]  /*15ad0*/  IMAD.MOV.U32 R122, RZ, RZ, R232 ;  /* 0x000000ffff7a7224 */ /* 0x000fe200078e00e8 */
[----:B------:R-:W-:Y:S01]  /*15ae0*/  MOV R213, R40 ;  /* 0x0000002800d57202 */ /* 0x000fe20000000f00 */
[----:B------:R-:W-:Y:S01]  /*15af0*/  HMMA.16816.F32 R100, R128, R108, R208 ;  /* 0x0000006c8064723c */ /* 0x000fe200000018d0 */
[----:B------:R-:W-:Y:S01]  /*15b00*/  MOV R123, R231 ;  /* 0x000000e7007b7202 */ /* 0x000fe20000000f00 */
[----:B------:R-:W-:Y:S01]  /*15b10*/  FADD.FTZ R11, R11, R207 ;  /* 0x000000cf0b0b7221 */ /* 0x000fe20000010000 */
[----:B------:R-:W-:Y:S01]  /*15b20*/  MOV R215, R120 ;  /* 0x0000007800d77202 */ /* 0x000fe20000000f00 */
[----:B------:R-:W-:Y:S01]  /*15b30*/  FADD.FTZ R10, R10, R212 ;  /* 0x000000d40a0a7221 */ /* 0x000fe20000010000 */
[----:B------:R2:W3:Y:S02]  /*15b40*/  R2UR UR10, R2 ;  /* 0x00000000020a73c2 */ /* 0x0004e400000e0000 */
[----:B------:R-:W-:Y:S01]  /*15b50*/  IMAD.MOV.U32 R208, RZ, RZ, R219 ;  /* 0x000000ffffd07224 */ /* 0x000fe200078e00db */
[----:B------:R-:W-:Y:S01]  /*15b60*/  MOV R209, R240 ;  /* 0x000000f000d17202 */ /* 0x000fe20000000f00 */
[----:B------:R-:W-:Y:S01]  /*15b70*/  IMAD.MOV.U32 R219, RZ, RZ, R229 ;  /* 0x000000ffffdb7224 */ /* 0x000fe200078e00e5 */
[----:B------:R-:W-:Y:S01]  /*15b80*/  MOV R240, R228 ;  /* 0x000000e400f07202 */ /* 0x000fe20000000f00 */
[----:B------:R-:W-:Y:S01]  /*15b90*/  IMAD.MOV.U32 R120, RZ, RZ, R121 ;  /* 0x000000ffff787224 */ /* 0x000fe200078e0079 */
[----:B------:R-:W-:Y:S01]  /*15ba0*/  MOV R121, R122 ;  /* 0x0000007a00797202 */ /* 0x000fe20000000f00 */
[----:B------:R-:W-:-:S02]  /*15bb0*/  FADD.FTZ R8, R213, R8 ;  /* 0x00000008d5087221 */ /* 0x000fc40000010000 */
[----:B------:R-:W-:Y:S01]  /*15bc0*/  FADD.FTZ R11, R214, R11 ;  /* 0x0000000bd60b7221 */ /* 0x000fe20000010000 */
[----:B------:R-:W-:Y:S01]  /*15bd0*/  MOV R211, R242 ;  /* 0x000000f200d37202 */ /* 0x000fe20000000f00 */
[----:B------:R-:W-:Y:S01]  /*15be0*/  IMAD.MOV.U32 R122, RZ, RZ, R123 ;  /* 0x000000ffff7a7224 */ /* 0x000fe200078e007b */
[----:B------:R-:W-:Y:S01]  /*15bf0*/  MOV R123, R230 ;  /* 0x000000e6007b7202 */ /* 0x000fe20000000f00 */
[----:B------:R-:W-:Y:S01]  /*15c00*/  FADD.FTZ R10, R215, R10 ;  /* 0x0000000ad70a7221 */ /* 0x000fe20000010000 */
[----:B------:R-:W-:Y:S01]  /*15c10*/  MOV R242, R226 ;  /* 0x000000e200f27202 */ /* 0x000fe20000000f00 */
[----:B------:R-:W-:Y:S01]  /*15c20*/  IMAD.MOV.U32 R210, RZ, RZ, R241 ;  /* 0x000000ffffd27224 */ /* 0x000fe200078e00f1 */
[----:B------:R-:W-:Y:S01]  /*15c30*/  MOV R243, R220 ;  /* 0x000000dc00f37202 */ /* 0x000fe20000000f00 */
[----:B------:R-:W-:Y:S02]  /*15c40*/  IMAD.MOV.U32 R241, RZ, RZ, R227 ;  /* 0x000000fffff17224 */ /* 0x000fe400078e00e3 */
[----:B--2---:R-:W-:-:S02]  /*15c50*/  FADD.FTZ R2, R245, R216 ;  /* 0x000000d8f5027221 */ /* 0x004fc40000010000 */
[----:B------:R-:W-:Y:S02]  /*15c60*/  FADD.FTZ R8, R217, R8 ;  /* 0x00000008d9087221 */ /* 0x000fe40000010000 */
[----:B------:R-:W-:Y:S02]  /*15c70*/  FADD.FTZ R2, R219, R2 ;  /* 0x00000002db027221 */ /* 0x000fe40000010000 */
[----:B------:R-:W-:Y:S02]  /*15c80*/  FADD.FTZ R11, R218, R11 ;  /* 0x0000000bda0b7221 */ /* 0x000fe40000010000 */
[----:B------:R-:W-:Y:S02]  /*15c90*/  FADD.FTZ R10, R240, R10 ;  /* 0x0000000af00a7221 */ /* 0x000fe40000010000 */
[----:B------:R-:W-:Y:S01]  /*15ca0*/  FADD.FTZ R2, R246, R2 ;  /* 0x00000002f6027221 */ /* 0x000fe20000010000 */
[----:B------:R-:W-:Y:S01]  /*15cb0*/  MOV R42, R73 ;  /* 0x00000049002a7202 */ /* 0x000fe20000000f00 */
[----:B------:R-:W-:-:S02]  /*15cc0*/  IMAD.MOV.U32 R40, RZ, RZ, R225 ;  /* 0x000000ffff287224 */ /* 0x000fc400078e00e1 */
[----:B------:R-:W-:Y:S01]  /*15cd0*/  FADD.FTZ R8, R241, R8 ;  /* 0x00000008f1087221 */ /* 0x000fe20000010000 */
[C---:B------:R-:W-:Y:S01]  /*15ce0*/  HMMA.16816.F32 R120, R124.reuse, R4, R120 ;  /* 0x000000047c78723c */ /* 0x040fe20000001878 */
[----:B------:R-:W-:Y:S02]  /*15cf0*/  IMAD.MOV.U32 R41, RZ, RZ, R72 ;  /* 0x000000ffff297224 */ /* 0x000fe400078e0048 */
[----:B------:R-:W-:Y:S01]  /*15d00*/  FADD.FTZ R11, R242, R11 ;  /* 0x0000000bf20b7221 */ /* 0x000fe20000010000 */
[----:B------:R-:W-:Y:S01]  /*15d10*/  MOV R73, R58 ;  /* 0x0000003a00497202 */ /* 0x000fe20000000f00 */
[----:B------:R-:W-:Y:S01]  /*15d20*/  IMAD.MOV.U32 R43, RZ, RZ, R74 ;  /* 0x000000ffff2b7224 */ /* 0x000fe200078e004a */
[----:B------:R-:W-:Y:S01]  /*15d30*/  MOV R75, R236 ;  /* 0x000000ec004b7202 */ /* 0x000fe20000000f00 */
[----:B------:R-:W-:Y:S01]  /*15d40*/  FADD.FTZ R10, R243, R10 ;  /* 0x0000000af30a7221 */ /* 0x000fe20000010000 */
[----:B------:R-:W-:Y:S01]  /*15d50*/  HMMA.16816.F32 R184, R124, R186, R104 ;  /* 0x000000ba7cb8723c */ /* 0x000fe20000001868 */
[----:B------:R-:W-:Y:S01]  /*15d60*/  IMAD.MOV.U32 R72, RZ, RZ, R57 ;  /* 0x000000ffff487224 */ /* 0x000fe200078e0039 */
[----:B------:R1:W5:Y:S01]  /*15d70*/  LDL.LU R236, [R1+0x90] ;  /* 0x0000900001ec7983 */ /* 0x0003620000300800 */
[----:B------:R-:W-:-:S02]  /*15d80*/  IMAD.MOV.U32 R74, RZ, RZ, R59 ;  /* 0x000000ffff4a7224 */ /* 0x000fc400078e003b */
[----:B------:R-:W-:Y:S01]  /*15d90*/  FADD.FTZ R5, R139, R2 ;  /* 0x000000028b057221 */ /* 0x000fe20000010000 */
[----:B------:R1:W5:Y:S01]  /*15da0*/  LDL.LU R235, [R1+0x8c] ;  /* 0x00008c0001eb7983 */ /* 0x0003620000300800 */
[----:B------:R-:W-:Y:S02]  /*15db0*/  FADD.FTZ R8, R40, R8 ;  /* 0x0000000828087221 */ /* 0x000fe40000010000 */
[----:B------:R-:W-:Y:S01]  /*15dc0*/  FADD.FTZ R4, R41, R11 ;  /* 0x0000000b29047221 */ /* 0x000fe20000010000 */
[C---:B------:R-:W-:Y:S01]  /*15dd0*/  HMMA.16816.F32 R172, R128.reuse, R170, R172 ;  /* 0x000000aa80ac723c */ /* 0x040fe200000018ac */
[----:B------:R-:W-:Y:S01]  /*15de0*/  FADD.FTZ R2, R42, R10 ;  /* 0x0000000a2a027221 */ /* 0x000fe20000010000 */
[----:B------:R1:W5:Y:S01]  /*15df0*/  LDL.LU R234, [R1+0x88] ;  /* 0x0000880001ea7983 */ /* 0x0003620000300800 */
[----:B------:R-:W-:Y:S02]  /*15e00*/  FADD.FTZ R5, R15, R5 ;  /* 0x000000050f057221 */ /* 0x000fe40000010000 */
[----:B------:R-:W-:Y:S01]  /*15e10*/  FADD.FTZ R10, R43, R8 ;  /* 0x000000082b0a7221 */ /* 0x000fe20000010000 */
[----:B------:R1:W5:Y:S01]  /*15e20*/  LDL.LU R233, [R1+0x84] ;  /* 0x0000840001e97983 */ /* 0x0003620000300800 */
[----:B------:R-:W-:Y:S01]  /*15e30*/  FADD.FTZ R8, R46, R4 ;  /* 0x000000042e087221 */ /* 0x000fe20000010000 */
[----:B------:R-:W-:Y:S01]  /*15e40*/  HMMA.16816.F32 R64, R128, R62, R196 ;  /* 0x0000003e8040723c */ /* 0x000fe200000018c4 */
[----:B------:R-:W-:Y:S01]  /*15e50*/  FADD.FTZ R4, R47, R2 ;  /* 0x000000022f047221 */ /* 0x000fe20000010000 */
[----:B------:R1:W5:Y:S01]  /*15e60*/  LDL.LU R232, [R1+0x80] ;  /* 0x0000800001e87983 */ /* 0x0003620000300800 */
[----:B------:R-:W-:-:S02]  /*15e70*/  FADD.FTZ R2, R201, R5 ;  /* 0x00000005c9027221 */ /* 0x000fc40000010000 */
[----:B------:R-:W-:Y:S01]  /*15e80*/  FADD.FTZ R5, R138, R10 ;  /* 0x0000000a8a057221 */ /* 0x000fe20000010000 */
[----:B------:R1:W5:Y:S02]  /*15e90*/  LDL.LU R231, [R1+0x7c] ;  /* 0x00007c0001e77983 */ /* 0x0003640000300800 */
[C---:B------:R-:W-:Y:S01]  /*15ea0*/  HMMA.16816.F32 R80, R128.reuse, R78, R192 ;  /* 0x0000004e8050723c */ /* 0x040fe200000018c0 */
[----:B------:R-:W-:Y:S01]  /*15eb0*/  FADD.FTZ R2, R200, R2 ;  /* 0x00000002c8027221 */ /* 0x000fe20000010000 */
[----:B------:R1:W5:Y:S06]  /*15ec0*/  LDL.LU R230, [R1+0x78] ;  /* 0x0000780001e67983 */ /* 0x00036c0000300800 */
[----:B------:R-:W-:Y:S01]  /*15ed0*/  HMMA.16816.F32 R112, R128, R110, R112 ;  /* 0x0000006e8070723c */ /* 0x000fe20000001870 */
[----:B------:R-:W-:Y:S01]  /*15ee0*/  FADD.FTZ R5, R134, R5 ;  /* 0x0000000586057221 */ /* 0x000fe20000010000 */
[----:B------:R1:W5:Y:S04]  /*15ef0*/  LDL.LU R229, [R1+0x74] ;  /* 0x0000740001e57983 */ /* 0x0003680000300800 */
[----:B------:R1:W5:Y:S02]  /*15f00*/  LDL.LU R228, [R1+0x70] ;  /* 0x0000700001e47983 */ /* 0x0003640000300800 */
[C---:B------:R-:W-:Y:S02]  /*15f10*/  HMMA.16816.F32 R56, R124.reuse, R60, R248 ;  /* 0x0000003c7c38723c */ /* 0x040fe400000018f8 */
[----:B------:R1:W5:Y:S04]  /*15f20*/  LDL.LU R227, [R1+0x6c] ;  /* 0x00006c0001e37983 */ /* 0x0003680000300800 */
[----:B------:R1:W5:Y:S02]  /*15f30*/  LDL.LU R226, [R1+0x68] ;  /* 0x0000680001e27983 */ /* 0x0003640000300800 */
[C---:B------:R-:W-:Y:S02]  /*15f40*/  HMMA.16816.F32 R72, R124.reuse, R76, R72 ;  /* 0x0000004c7c48723c */ /* 0x040fe40000001848 */
[----:B------:R1:W5:Y:S04]  /*15f50*/  LDL.LU R225, [R1+0x64] ;  /* 0x0000640001e17983 */ /* 0x0003680000300800 */
[----:B------:R1:W5:Y:S02]  /*15f60*/  LDL.LU R220, [R1+0x60] ;  /* 0x0000600001dc7983 */ /* 0x0003640000300800 */
        /* <DEDUP_REMOVED lines=24> */
[----:B------:R-:W-:Y:S01]  /*160f0*/  STL [R1+0xc], R7 ;  /* 0x00000c0701007387 */ /* 0x000fe20000100800 */
[----:B------:R-:W-:-:S03]  /*16100*/  FADD.FTZ R4, R24, R6 ;  /* 0x0000000618047221 */ /* 0x000fc60000010000 */
[----:B------:R2:W-:Y:S01]  /*16110*/  STL [R1+0x10], R2 ;  /* 0x0000100201007387 */ /* 0x0005e20000100800 */
[----:B------:R-:W-:-:S03]  /*16120*/  MOV R132, c[0x0][0x32c] ;  /* 0x0000cb0000847a02 */ /* 0x000fc60000000f00 */
[----:B------:R1:W-:Y:S01]  /*16130*/  STL [R1+0x14], R4 ;  /* 0x0000140401007387 */ /* 0x0003e20000100800 */
[----:B------:R-:W-:Y:S01]  /*16140*/  ISETP.GE.AND P5, PT, R132, 0x1, PT ;  /* 0x000000018400780c */ /* 0x000fe20003fa6270 */
[----:B--2---:R-:W-:-:S05]  /*16150*/  FADD.FTZ R2, R9, R5 ;  /* 0x0000000509027221 */ /* 0x004fca0000010000 */
[----:B------:R1:W-:Y:S01]  /*16160*/  STL [R1+0x18], R2 ;  /* 0x0000180201007387 */ /* 0x0003e20000100800 */
[----:B------:R-:W-:-:S06]  /*16170*/  IADD3 R238, R133, -0x2, RZ ;  /* 0xfffffffe85ee7810 */ /* 0x000fcc0007ffe0ff */
[----:B---3--:R-:W-:Y:S05]  /*16180*/  @!P5 BRA `(.L_x_1266) ;  /* 0x000001700000d947 */ /* 0x008fea0003800000 */
[C---:B------:R-:W-:Y:S01]  /*16190*/  ISETP.GT.AND P0, PT, R0.reuse, RZ, PT ;  /* 0x000000ff0000720c */ /* 0x040fe20003f04270 */
[----:B------:R-:W-:Y:S01]  /*161a0*/  ULDC UR6, c[0x0][0x32c] ;  /* 0x0000cb0000067ab9 */ /* 0x000fe20000000800 */
[----:B-1----:R-:W-:-:S04]  /*161b0*/  IADD3 R2, R0, -0x1, RZ ;  /* 0xffffffff00027810 */ /* 0x002fc80007ffe0ff */
[----:B------:R1:W2:Y:S07]  /*161c0*/  R2UR UR12, R2 ;  /* 0x00000000020c73c2 */ /* 0x0002ae00000e0000 */
[----:B-12---:R-:W-:Y:S05]  /*161d0*/  @P0 BRA `(.L_x_1267) ;  /* 0x0000009000000947 */ /* 0x006fea0003800000 */
[----:B------:R-:W1:Y:S01]  /*161e0*/  R2UR UR12, R0 ;  /* 0x00000000000c73c2 */ /* 0x000e6200000e0000 */
[----:B------:R-:W-:Y:S02]  /*161f0*/  UISETP.NE.AND UP0, UPT, UR6, 0x1, UPT ;  /* 0x000000010600788c */ /* 0x000fe4000bf05270 */
[----:B------:R-:W-:-:S02]  /*16200*/  ULDC.64 UR4, c[0x0][0x330] ;  /* 0x0000cc0000047ab9 */ /* 0x000fc40000000a00 */
[----:B-1----:R-:W-:-:S04]  /*16210*/  UIADD3 UR12, -UR12, URZ, URZ ;  /* 0x0000003f0c0c7290 */ /* 0x002fc8000fffe13f */
[----:B------:R-:W-:-:S07]  /*16220*/  UIMAD.WIDE.U32 UR16, UR12, UR4, URZ ;  /* 0x000000040c1072a5 */ /* 0x000fce000f8e003f */
[----:B------:R-:W-:Y:S02]  /*16230*/  @UP0 UMOV UR13, UR17 ;  /* 0x00000011000d0c82 */ /* 0x000fe40008000000 */
[----:B------:R-:W-:-:S04]  /*16240*/  @UP0 USHF.R.U32.HI UR12, URZ, UR5, UR13 ;  /* 0x000000053f0c0299 */ /* 0x000fc8000801160d */
[----:B------:R-:W-:Y:S01]  /*16250*/  ULOP3.LUT UR12, URZ, UR12, URZ, 0x33, !UPT ;  /* 0x0000000c3f0c7292 */ /* 0x000fe2000f8e333f */
[----:B------:R-:W-:Y:S05]  /*16260*/  BRA `(.L_x_1268) ;  /* 0x0000005000007947 */ /* 0x000fea0003800000 */
.L_x_1267:
[----:B------:R-:W-:Y:S02]  /*16270*/  UISETP.NE.AND UP0, UPT, UR6, 0x1, UPT ;  /* 0x000000010600788c */ /* 0x000fe4000bf05270 */
[----:B------:R-:W-:Y:S02]  /*16280*/  ULDC.64 UR4, c[0x0][0x330] ;  /* 0x0000cc0000047ab9 */ /* 0x000fe40000000a00 */
[----:B------:R-:W-:-:S07]  /*16290*/  UIMAD.WIDE.U32 UR16, UR12, UR4, URZ ;  /* 0x000000040c1072a5 */ /* 0x000fce000f8e003f */
[----:B------:R-:W-:Y:S02]  /*162a0*/  @UP0 UMOV UR13, UR17 ;  /* 0x00000011000d0c82 */ /* 0x000fe40008000000 */
[----:B------:R-:W-:Y:S02]  /*162b0*/  @UP0 USHF.R.U32.HI UR12, URZ, UR5, UR13 ;  /* 0x000000053f0c0299 */ /* 0x000fe4000801160d */
.L_x_1268:
[----:B------:R-:W-:Y:S02]  /*162c0*/  ULDC UR4, c[0x0][0x32c] ;  /* 0x0000cb0000047ab9 */ /* 0x000fe40000000800 */
[----:B------:R-:W-:-:S04]  /*162d0*/  UIMAD UR4, UR12, UR6, UR4 ;  /* 0x000000060c0472a4 */ /* 0x000fc8000f8e0204 */
[----:B------:R-:W-:-:S04]  /*162e0*/  UISETP.LT.AND UP0, UPT, UR10, UR4, UPT ;  /* 0x000000040a00728c */ /* 0x000fc8000bf01270 */
[----:B------:R-:W-:-:S04]  /*162f0*/  USEL UR10, UR10, UR4, UP0 ;  /* 0x000000040a0a7287 */ /* 0x000fc80008000000 */
.L_x_1266:
[----:B------:R-:W-:-:S04]  /*16300*/  UIMAD.WIDE UR4, UR10, 0x2aaaaaab, URZ ;  /* 0x2aaaaaab0a0478a5 */ /* 0x000fc8000f8e023f */
[----:B------:R-:W-:-:S04]  /*16310*/  USHF.R.U32.HI UR4, URZ, 0x1f, UR5 ;  /* 0x0000001f3f047899 */ /* 0x000fc80008011605 */
[----:B------:R-:W-:-:S04]  /*16320*/  ULEA.HI.SX32 UR4, UR5, UR4, 0x1d ;  /* 0x0000000405047291 */ /* 0x000fc8000f8fea3f */
[----:B------:R-:W-:-:S04]  /*16330*/  UISETP.LT.AND UP0, UPT, UR7, UR4, UPT ;  /* 0x000000040700728c */ /* 0x000fc8000bf01270 */
[----:B------:R-:W-:-:S06]  /*16340*/  USEL UR4, UR7, UR4, !UP0 ;  /* 0x0000000407047287 */ /* 0x000fcc000c000000 */
[----:B------:R-:W-:-:S13]  /*16350*/  ISETP.GE.AND P0, PT, R238, UR4, PT ;  /* 0x00000004ee007c0c */ /* 0x000fda000bf06270 */
[----:B------:R-:W-:Y:S05]  /*16360*/  @!P0 BRA `(.L_x_1269) ;  /* 0x00004ab000008947 */ /* 0x000fea0003800000 */
[----:B------:R-:W2:Y:S01]  /*16370*/  LDL R0, [R1+0x28] ;  /* 0x0000280001007983 */ /* 0x000ea20000100800 */
[----:B------:R-:W-:Y:S01]  /*16380*/  IMAD.MOV.U32 R134, RZ, RZ, R136 ;  /* 0x000000ffff867224 */ /* 0x000fe200078e0088 */
[----:B------:R-:W-:Y:S01]  /*16390*/  MOV R139, R3 ;  /* 0x00000003008b7202 */ /* 0x000fe20000000f00 */
[----:B------:R-:W-:Y:S01]  /*163a0*/  IMAD.MOV.U32 R132, RZ, RZ, R137 ;  /* 0x000000ffff847224 */ /* 0x000fe200078e0089 */
[----:B------:R-:W-:Y:S01]  /*163b0*/  MOV R138, R135 ;  /* 0x00000087008a7202 */ /* 0x000fe20000000f00 */
[----:B--2---:R-:W-:-:S05]  /*163c0*/  @P6 IMAD.HI.U32 R0, R0, c[0x0][0x2c8], RZ ;  /* 0x0000b20000006a27 */ /* 0x004fca00078e00ff */
[----:B------:R-:W-:-:S05]  /*163d0*/  @P6 SHF.R.U32.HI R0, RZ, c[0x0][0x2cc], R0 ;  /* 0x0000b300ff006a19 */ /* 0x000fca0000011600 */
[----:B------:R2:W-:Y:S02]  /*163e0*/  @P6 STL [R1], R0 ;  /* 0x0000000001006387 */ /* 0x0005e40000100800 */
.L_x_1286:
[----:B-12---:R-:W2:Y:S01]  /*163f0*/  LDL R0, [R1+0x24] ;  /* 0x0000240001007983 */ /* 0x006ea20000100800 */
[----:B------:R-:W-:Y:S04]  /*16400*/  DEPBAR.LE SB0, 0x0 ;  /* 0x000080000000791a */ /* 0x000fe80000000000 */
[----:B------:R-:W3:Y:S06]  /*16410*/  LDL.64 R204, [R1+0x38] ;  /* 0x0000380001cc7983 */ /* 0x000eec0000100a00 */
[----:B------:R-:W-:Y:S01]  /*16420*/  BAR.SYNC.DEFER_BLOCKING 0x0 ;  /* 0x0000000000007b1d */ /* 0x000fe20000010000 */
[C---:B------:R-:W-:Y:S02]  /*16430*/  ISETP.LT.AND P0, PT, R238.reuse, UR7, PT ;  /* 0x00000007ee007c0c */ /* 0x040fe4000bf01270 */
[----:B------:R-:W-:Y:S11]  /*16440*/  MOV R243, c[0x0][0x1e0] ;  /* 0x0000780000f37a02 */ /* 0x000ff60000000f00 */
[----:B------:R-:W-:Y:S01]  /*16450*/  @!P0 IMAD.WIDE.U32 R136, R238, c[0x0][0x208], RZ ;  /* 0x00008200ee888a25 */ /* 0x000fe200078e00ff */
[----:B-----5:R-:W-:Y:S08]  /*16460*/  LDSM.16.M88.4 R48, [R227+0x8080] ;  /* 0x00808000e330783b */ /* 0x020ff00000000200 */
[----:B-1----:R-:W3:Y:S06]  /*16470*/  LDL.64 R2, [R1+0x50] ;  /* 0x0000500001027983 */ /* 0x002eec0000100a00 */
[----:B------:R-:W1:Y:S08]  /*16480*/  LDSM.16.M88.4 R16, [R220+0x5080] ;  /* 0x00508000dc10783b */ /* 0x000e700000000200 */
[----:B------:R-:W4:Y:S08]  /*16490*/  LDSM.16.M88.4 R44, [R227+0xa080] ;  /* 0x00a08000e32c783b */ /* 0x000f300000000200 */
[----:B------:R-:W4:Y:S08]  /*164a0*/  LDSM.16.M88.4 R32, [R220+0x5880] ;  /* 0x00588000dc20783b */ /* 0x000f300000000200 */
[----:B------:R-:W3:Y:S06]  /*164b0*/  LDL.64 R246, [R1+0x40] ;  /* 0x0000400001f67983 */ /* 0x000eec0000100a00 */
[----:B------:R-:W4:Y:S08]  /*164c0*/  LDSM.16.M88.4 R140, [R220+0x6080] ;  /* 0x00608000dc8c783b */ /* 0x000f300000000200 */
[----:B------:R-:W3:Y:S01]  /*164d0*/  LDL.64 R244, [R1+0x48] ;  /* 0x0000480001f47983 */ /* 0x000ee20000100a00 */
[-C--:B-1----:R-:W-:Y:S05]  /*164e0*/  HMMA.16816.F32 R4, R48, R16.reuse, RZ ;  /* 0x000000103004723c */ /* 0x082fea00000018ff */
[----:B------:R-:W-:Y:S03]  /*164f0*/  LDSM.16.M88.4 R192, [R229+0x8080] ;  /* 0x00808000e5c0783b */ /* 0x000fe60000000200 */
[C---:B----4-:R-:W-:Y:S05]  /*16500*/  HMMA.16816.F32 R8, R44.reuse, R16, RZ ;  /* 0x000000102c08723c */ /* 0x050fea00000018ff */
[----:B------:R-:W1:Y:S03]  /*16510*/  LDSM.16.M88.4 R196, [R231] ;  /* 0x00000000e7c4783b */ /* 0x000e660000000200 */
[-C--:B------:R-:W-:Y:S05]  /*16520*/  HMMA.16816.F32 R12, R44, R18.reuse, RZ ;  /* 0x000000122c0c723c */ /* 0x080fea00000018ff */
[----:B------:R-:W4:Y:S03]  /*16530*/  LDSM.16.M88.4 R200, [R229+0xa080] ;  /* 0x00a08000e5c8783b */ /* 0x000f260000000200 */
        /* <DEDUP_REMOVED lines=9> */
[----:B------:R-:W4:Y:S07]  /*165d0*/  LDSM.16.M88.4 R140, [R237] ;  /* 0x00000000ed8c783b */ /* 0x000f2e0000000200 */
[-C--:B-1----:R-:W-:Y:S08]  /*165e0*/  HMMA.16816.F32 R4, R192, R196.reuse, R4 ;  /* 0x000000c4c004723c */ /* 0x082ff00000001804 */
[C---:B----4-:R-:W-:Y:S08]  /*165f0*/  HMMA.16816.F32 R8, R200.reuse, R196, R8 ;  /* 0x000000c4c808723c */ /* 0x050ff00000001808 */
[-C--:B------:R-:W-:Y:S08]  /*16600*/  HMMA.16816.F32 R12, R200, R198.reuse, R12 ;  /* 0x000000c6c80c723c */ /* 0x080ff0000000180c */
[C---:B------:R-:W-:Y:S01]  /*16610*/  HMMA.16816.F32 R16, R192.reuse, R198, R16 ;  /* 0x000000c6c010723c */ /* 0x040fe20000001810 */
[----:B------:R-:W1:Y:S07]  /*16620*/  LDSM.16.M88.4 R196, [R236] ;  /* 0x00000000ecc4783b */ /* 0x000e6e0000000200 */
[-C--:B------:R-:W-:Y:S08]  /*16630*/  HMMA.16816.F32 R20, R192, R140.reuse, R20 ;  /* 0x0000008cc014723c */ /* 0x080ff00000001814 */
[C---:B------:R-:W-:Y:S08]  /*16640*/  HMMA.16816.F32 R24, R200.reuse, R140, R24 ;  /* 0x0000008cc818723c */ /* 0x040ff00000001818 */
[-C--:B------:R-:W-:Y:S08]  /*16650*/  HMMA.16816.F32 R28, R200, R142.reuse, R28 ;  /* 0x0000008ec81c723c */ /* 0x080ff0000000181c */
[C---:B------:R-:W-:Y:S08]  /*16660*/  HMMA.16816.F32 R32, R192.reuse, R142, R32 ;  /* 0x0000008ec020723c */ /* 0x040ff00000001820 */
[-C--:B-1----:R-:W-:Y:S08]  /*16670*/  HMMA.16816.F32 R36, R192, R196.reuse, R36 ;  /* 0x000000c4c024723c */ /* 0x082ff00000001824 */
[C---:B------:R-:W-:Y:S08]  /*16680*/  HMMA.16816.F32 R40, R200.reuse, R196, R40 ;  /* 0x000000c4c828723c */ /* 0x040ff00000001828 */
[-C--:B------:R-:W-:Y:S08]  /*16690*/  HMMA.16816.F32 R44, R200, R198.reuse, R44 ;  /* 0x000000c6c82c723c */ /* 0x080ff0000000182c */
[----:B------:R-:W-:Y:S04]  /*166a0*/  HMMA.16816.F32 R48, R192, R198, R48 ;  /* 0x000000c6c030723c */ /* 0x000fe80000001830 */
[C---:B--2---:R-:W-:Y:S02]  /*166b0*/  LOP3.LUT P4, RZ, R0.reuse, 0x40, RZ, 0xc0, !PT ;  /* 0x0000004000ff7812 */ /* 0x044fe4000788c0ff */
[----:B------:R-:W-:Y:S02]  /*166c0*/  LOP3.LUT P3, RZ, R0, 0x80, RZ, 0xc0, !PT ;  /* 0x0000008000ff7812 */ /* 0x000fe4000786c0ff */
[----:B------:R-:W-:Y:S05]  /*166d0*/  @!P0 SHF.R.S32.HI R0, RZ, 0x1f, R238 ;  /* 0x0000001fff008819 */ /* 0x000fea00000114ee */
[----:B------:R-:W-:Y:S04]  /*166e0*/  @!P0 IMAD R0, R0, c[0x0][0x208], RZ ;  /* 0x0000820000008a24 */ /* 0x000fe800078e02ff */
[----:B------:R-:W-:Y:S05]  /*166f0*/  @!P0 IMAD R0, R238, c[0x0][0x20c], R0 ;  /* 0x00008300ee008a24 */ /* 0x000fea00078e0200 */
[----:B------:R-:W-:Y:S05]  /*16700*/  @!P0 IADD3 R0, R137, R0, RZ ;  /* 0x0000000089008210 */ /* 0x000fea0007ffe0ff */
[----:B------:R-:W-:Y:S01]  /*16710*/  @!P0 IMAD R0, R0, 0x30, RZ ;  /* 0x0000003000008824 */ /* 0x000fe200078e02ff */
[----:B---3--:R-:W-:Y:S05]  /*16720*/  @!P0 MOV R3, R205 ;  /* 0x000000cd00038202 */ /* 0x008fea0000000f00 */
[----:B------:R-:W-:Y:S05]  /*16730*/  @!P0 IMAD.WIDE.U32 R2, R136, 0x30, R2 ;  /* 0x0000003088028825 */ /* 0x000fea00078e0002 */
[----:B------:R-:W-:Y:S02]  /*16740*/  @!P0 SHF.L.U32 R136, R2, 0x1, RZ ;  /* 0x0000000102888819 */ /* 0x000fe400000006ff */
[----:B------:R-:W-:Y:S02]  /*16750*/  @!P0 IADD3 R3, R3, R0, RZ ;  /* 0x0000000003038210 */ /* 0x000fe40007ffe0ff */
[----:B------:R-:W-:Y:S02]  /*16760*/  @!P0 IADD3 R206, P2, R136, 0x80, RZ ;  /* 0x0000008088ce8810 */ /* 0x000fe40007f5e0ff */
[----:B------:R-:W-:Y:S02]  /*16770*/  @!P0 SHF.L.U64.HI R3, R2, 0x1, R3 ;  /* 0x0000000102038819 */ /* 0x000fe40000010203 */
[----:B------:R-:W-:Y:S04]  /*16780*/  @!P0 IADD3 R206, P1, R206, c[0x0][0x1f8], RZ ;  /* 0x00007e00cece8a10 */ /* 0x000fe80007f3e0ff */
[----:B------:R-:W-:Y:S02]  /*16790*/  @!P0 IADD3.X R207, RZ, c[0x0][0x1fc], R3, P1, P2 ;  /* 0x00007f00ffcf8a10 */ /* 0x000fe40000fe4403 */
[----:B------:R-:W-:Y:S04]  /*167a0*/  @!P0 IADD3 R136, P1, R136, c[0x0][0x1f8], RZ ;  /* 0x00007e0088888a10 */ /* 0x000fe80007f3e0ff */
[----:B------:R-:W-:Y:S02]  /*167b0*/  @!P0 IADD3.X R137, R3, c[0x0][0x1fc], RZ, P1, !PT ;  /* 0x00007f0003898a10 */ /* 0x000fe40000ffe4ff */
[----:B------:R-:W-:Y:S03]  /*167c0*/  @!P0 IADD3 R2, P2, R136, UR9, RZ ;  /* 0x0000000988028c10 */ /* 0x000fe6000ff5e0ff */
[----:B------:R-:W-:Y:S01]  /*167d0*/  @!PT LDS RZ, [RZ] ;  /* 0x00000000fffff984 */ /* 0x000fe20000000800 */
[----:B------:R-:W-:Y:S01]  /*167e0*/  @!PT LDS RZ, [RZ] ;  /* 0x00000000fffff984 */ /* 0x000fe20000000800 */
[----:B------:R-:W-:Y:S01]  /*167f0*/  @!PT LDS RZ, [RZ] ;  /* 0x00000000fffff984 */ /* 0x000fe20000000800 */
[----:B------:R1:W-:Y:S01]  /*16800*/  @!P0 LDGSTS.E.BYPASS.LTC128B.128 [R239+0x2080], [R136.64], !P4 ;  /* 0x0208000088ef8fae */ /* 0x0003e2000e101d4e */
[----:B------:R-:W-:Y:S02]  /*16810*/  @!P0 IADD3.X R3, R137, UR8, RZ, P2, !PT ;  /* 0x0000000889038c10 */ /* 0x000fe400097fe4ff */
[----:B------:R-:W-:Y:S04]  /*16820*/  @!P0 IADD3 R204, P1, R2, UR9, RZ ;  /* 0x0000000902cc8c10 */ /* 0x000fe8000ff3e0ff */
[----:B------:R-:W-:Y:S01]  /*16830*/  @!P0 IADD3.X R205, R3, UR8, RZ, P1, !PT ;  /* 0x0000000803cd8c10 */ /* 0x000fe20008ffe4ff */
[----:B------:R2:W-:Y:S08]  /*16840*/  @!P0 LDGSTS.E.BYPASS.LTC128B.128 [R239+0x3880], [R206.64], !P3 ;  /* 0x03880000ceef8fae */ /* 0x0005f0000d901d4e */
[----:B------:R3:W-:Y:S08]  /*16850*/  @!P0 LDGSTS.E.BYPASS.LTC128B.128 [R239+0x2880], [R2.64], !P4 ;  /* 0x0288000002ef8fae */ /* 0x0007f0000e101d4e */
[----:B------:R3:W-:Y:S08]  /*16860*/  @!P0 LDGSTS.E.BYPASS.LTC128B.128 [R239+0x4080], [R2.64+0x80], !P3 ;  /* 0x0408008002ef8fae */ /* 0x0007f0000d901d4e */
[----:B------:R2:W-:Y:S08]  /*16870*/  @!P0 LDGSTS.E.BYPASS.LTC128B.128 [R239+0x3080], [R204.64], !P4 ;  /* 0x03080000ccef8fae */ /* 0x0005f0000e101d4e */
[----:B------:R2:W-:Y:S01]  /*16880*/  @!P0 LDGSTS.E.BYPASS.LTC128B.128 [R239+0x4880], [R204.64+0x80], !P3 ;  /* 0x04880080ccef8fae */ /* 0x0005e2000d901d4e */
[C---:B------:R-:W-:Y:S07]  /*16890*/  ISETP.GT.AND P0, PT, R238.reuse, UR7, PT ;  /* 0x00000007ee007c0c */ /* 0x040fee000bf04270 */
[----:B------:R-:W-:Y:S06]  /*168a0*/  LDSM.16.M88.4 R208, [R226+0x5080] ;  /* 0x00508000e2d0783b */ /* 0x000fec0000000200 */
[----:B------:R-:W-:Y:S02]  /*168b0*/  @P0 IADD3 R0, R238, -0x1, RZ ;  /* 0xffffffffee000810 */ /* 0x000fe40007ffe0ff */
[----:B------:R-:W-:Y:S01]  /*168c0*/  LDSM.16.M88.4 R212, [R228+0xa080] ;  /* 0x00a08000e4d4783b */ /* 0x000fe20000000200 */
[----:B---3--:R-:W-:Y:S02]  /*168d0*/  @P0 MOV R3, R247 ;  /* 0x000000f700030202 */ /* 0x008fe40000000f00 */
[----:B------:R-:W-:Y:S05]  /*168e0*/  @P0 SHF.R.S32.HI R2, RZ, 0x1f, R0 ;  /* 0x0000001fff020819 */ /* 0x000fea0000011400 */
[----:B------:R-:W-:Y:S01]  /*168f0*/  LDSM.16.M88.4 R216, [R226+0x5880] ;  /* 0x00588000e2d8783b */ /* 0x000fe20000000200 */
[----:B------:R-:W-:Y:S04]  /*16900*/  @P0 IMAD R2, R2, c[0x0][0x1e0], RZ ;  /* 0x0000780002020a24 */ /* 0x000fe800078e02ff */
[----:B------:R-:W-:Y:S03]  /*16910*/  @P0 IMAD R2, R0, c[0x0][0x1e4], R2 ;  /* 0x0000790000020a24 */ /* 0x000fe600078e0202 */
[----:B--2---:R-:W2:Y:S08]  /*16920*/  LDSM.16.M88.4 R204, [R228+0x8080] ;  /* 0x00808000e4cc783b */ /* 0x004eb00000000200 */
[----:B------:R-:W0:Y:S08]  /*16930*/  LDGDEPBAR ;  /* 0x00000000000079af */ /* 0x000e300000000000 */
[----:B------:R-:W3:Y:S08]  /*16940*/  LDSM.16.M88.4 R140, [R226+0x6080] ;  /* 0x00608000e28c783b */ /* 0x000ef00000000200 */
[----:B------:R-:W-:Y:S08]  /*16950*/  LDSM.16.M88.4 R192, [R230+0x8080] ;  /* 0x00808000e6c0783b */ /* 0x000ff00000000200 */
[----:B------:R-:W4:Y:S01]  /*16960*/  LDSM.16.M88.4 R196, [R225] ;  /* 0x00000000e1c4783b */ /* 0x000f220000000200 */
[-C--:B--2---:R-:W-:Y:S07]  /*16970*/  HMMA.16816.F32 R4, R204, R208.reuse, R4 ;  /* 0x000000d0cc04723c */ /* 0x084fee0000001804 */
[----:B------:R-:W2:Y:S01]  /*16980*/  LDSM.16.M88.4 R200, [R230+0xa080] ;  /* 0x00a08000e6c8783b */ /* 0x000ea20000000200 */
        /* <DEDUP_REMOVED lines=8> */
[----:B------:R-:W1:Y:S07]  /*16a10*/  LDSM.16.M88.4 R216, [R225+0x1000] ;  /* 0x00100000e1d8783b */ /* 0x000e6e0000000200 */
[-C--:B---3--:R-:W-:Y:S08]  /*16a20*/  HMMA.16816.F32 R36, R204, R140.reuse, R36 ;  /* 0x0000008ccc24723c */ /* 0x088ff00000001824 */
[C---:B------:R-:W-:Y:S08]  /*16a30*/  HMMA.16816.F32 R40, R212.reuse, R140, R40 ;  /* 0x0000008cd428723c */ /* 0x040ff00000001828 */
[-C--:B------:R-:W-:Y:S01]  /*16a40*/  HMMA.16816.F32 R44, R212, R142.reuse, R44 ;  /* 0x0000008ed42c723c */ /* 0x080fe2000000182c */
[----:B------:R-:W-:Y:S07]  /*16a50*/  LDSM.16.M88.4 R212, [R220+0x7080] ;  /* 0x00708000dcd4783b */ /* 0x000fee0000000200 */
[----:B------:R-:W-:Y:S01]  /*16a60*/  HMMA.16816.F32 R48, R204, R142, R48 ;  /* 0x0000008ecc30723c */ /* 0x000fe20000001830 */
[----:B------:R-:W-:Y:S07]  /*16a70*/  LDSM.16.M88.4 R140, [R227+0xc080] ;  /* 0x00c08000e38c783b */ /* 0x000fee0000000200 */
[-C--:B----4-:R-:W-:Y:S01]  /*16a80*/  HMMA.16816.F32 R4, R192, R196.reuse, R4 ;  /* 0x000000c4c004723c */ /* 0x090fe20000001804 */
[----:B------:R-:W-:Y:S07]  /*16a90*/  LDSM.16.M88.4 R204, [R227+0xe080] ;  /* 0x00e08000e3cc783b */ /* 0x000fee0000000200 */
[C---:B--2---:R-:W-:Y:S08]  /*16aa0*/  HMMA.16816.F32 R8, R200.reuse, R196, R8 ;  /* 0x000000c4c808723c */ /* 0x044ff00000001808 */
[-C--:B------:R-:W-:Y:S08]  /*16ab0*/  HMMA.16816.F32 R12, R200, R198.reuse, R12 ;  /* 0x000000c6c80c723c */ /* 0x080ff0000000180c */
[C---:B------:R-:W-:Y:S01]  /*16ac0*/  HMMA.16816.F32 R16, R192.reuse, R198, R16 ;  /* 0x000000c6c010723c */ /* 0x040fe20000001810 */
[----:B------:R-:W2:Y:S07]  /*16ad0*/  LDSM.16.M88.4 R196, [R220+0x6880] ;  /* 0x00688000dcc4783b */ /* 0x000eae0000000200 */
[-C--:B-1----:R-:W-:Y:S08]  /*16ae0*/  HMMA.16816.F32 R20, R192, R208.reuse, R20 ;  /* 0x000000d0c014723c */ /* 0x082ff00000001814 */
[C---:B------:R-:W-:Y:S08]  /*16af0*/  HMMA.16816.F32 R24, R200.reuse, R208, R24 ;  /* 0x000000d0c818723c */ /* 0x040ff00000001818 */
[-C--:B------:R-:W-:Y:S08]  /*16b00*/  HMMA.16816.F32 R28, R200, R210.reuse, R28 ;  /* 0x000000d2c81c723c */ /* 0x080ff0000000181c */
[C---:B------:R-:W-:Y:S01]  /*16b10*/  HMMA.16816.F32 R32, R192.reuse, R210, R32 ;  /* 0x000000d2c020723c */ /* 0x040fe20000001820 */
[----:B------:R-:W1:Y:S07]  /*16b20*/  LDSM.16.M88.4 R208, [R220+0x7880] ;  /* 0x00788000dcd0783b */ /* 0x000e6e0000000200 */
[-C--:B------:R-:W-:Y:S08]  /*16b30*/  HMMA.16816.F32 R36, R192, R216.reuse, R36 ;  /* 0x000000d8c024723c */ /* 0x080ff00000001824 */
[C---:B------:R-:W-:Y:S08]  /*16b40*/  HMMA.16816.F32 R40, R200.reuse, R216, R40 ;  /* 0x000000d8c828723c */ /* 0x040ff00000001828 */
[-C--:B------:R-:W-:Y:S01]  /*16b50*/  HMMA.16816.F32 R44, R200, R218.reuse, R44 ;  /* 0x000000dac82c723c */ /* 0x080fe2000000182c */
[----:B------:R-:W-:Y:S07]  /*16b60*/  LDSM.16.M88.4 R200, [R229+0xe080] ;  /* 0x00e08000e5c8783b */ /* 0x000fee0000000200 */
[----:B------:R-:W-:Y:S01]  /*16b70*/  HMMA.16816.F32 R48, R192, R218, R48 ;  /* 0x000000dac030723c */ /* 0x000fe20000001830 */
[----:B------:R-:W-:Y:S07]  /*16b80*/  LDSM.16.M88.4 R192, [R229+0xc080] ;  /* 0x00c08000e5c0783b */ /* 0x000fee0000000200 */
        /* <DEDUP_REMOVED lines=10> */
[----:B------:R-:W3:Y:S07]  /*16c30*/  LDSM.16.M88.4 R212, [R233] ;  /* 0x00000000e9d4783b */ /* 0x000eee0000000200 */
[-C--:B-1----:R-:W-:Y:S08]  /*16c40*/  HMMA.16816.F32 R36, R140, R208.reuse, R36 ;  /* 0x000000d08c24723c */ /* 0x082ff00000001824 */
[C---:B------:R-:W-:Y:S08]  /*16c50*/  HMMA.16816.F32 R40, R204.reuse, R208, R40 ;  /* 0x000000d0cc28723c */ /* 0x040ff00000001828 */
[-C--:B------:R-:W-:Y:S01]  /*16c60*/  HMMA.16816.F32 R44, R204, R210.reuse, R44 ;  /* 0x000000d2cc2c723c */ /* 0x080fe2000000182c */
[----:B------:R-:W-:Y:S07]  /*16c70*/  LDSM.16.M88.4 R204, [R228+0xe080] ;  /* 0x00e08000e4cc783b */ /* 0x000fee0000000200 */
[----:B------:R-:W-:Y:S01]  /*16c80*/  HMMA.16816.F32 R48, R140, R210, R48 ;  /* 0x000000d28c30723c */ /* 0x000fe20000001830 */
[----:B------:R-:W-:Y:S07]  /*16c90*/  LDSM.16.M88.4 R140, [R228+0xc080] ;  /* 0x00c08000e48c783b */ /* 0x000fee0000000200 */
[-C--:B--2---:R-:W-:Y:S01]  /*16ca0*/  HMMA.16816.F32 R4, R192, R196.reuse, R4 ;  /* 0x000000c4c004723c */ /* 0x084fe20000001804 */
[----:B------:R-:W-:Y:S07]  /*16cb0*/  LDSM.16.M88.4 R208, [R226+0x7880] ;  /* 0x00788000e2d0783b */ /* 0x000fee0000000200 */
        /* <DEDUP_REMOVED lines=12> */
[----:B------:R-:W2:Y:S07]  /*16d80*/  LDSM.16.M88.4 R200, [R226+0x7080] ;  /* 0x00708000e2c8783b */ /* 0x000eae0000000200 */
[----:B------:R-:W-:Y:S01]  /*16d90*/  HMMA.16816.F32 R48, R192, R214, R48 ;  /* 0x000000d6c030723c */ /* 0x000fe20000001830 */
[----:B------:R-:W-:Y:S07]  /*16da0*/  LDSM.16.M88.4 R192, [R230+0xc080] ;  /* 0x00c08000e6c0783b */ /* 0x000fee0000000200 */
[-C--:B-1----:R-:W-:Y:S01]  /*16db0*/  HMMA.16816.F32 R4, R140, R196.reuse, R4 ;  /* 0x000000c48c04723c */ /* 0x082fe20000001804 */
[----:B------:R-:W1:Y:S07]  /*16dc0*/  LDSM.16.M88.4 R212, [R225+0x1800] ;  /* 0x00180000e1d4783b */ /* 0x000e6e0000000200 */
        /* <DEDUP_REMOVED lines=11> */
[-C--:B-1----:R-:W-:Y:S08]  /*16e80*/  HMMA.16816.F32 R4, R192, R212.reuse, R4 ;  /* 0x000000d4c004723c */ /* 0x082ff00000001804 */
        /* <DEDUP_REMOVED lines=22> */
[----:B------:R-:W-:Y:S09]  /*16ff0*/  FMUL.FTZ R16, R16, c[0x0][0x320] ;  /* 0x0000c80010107a20 */ /* 0x000ff20000410000 */
[----:B------:R1:W1:Y:S10]  /*17000*/  MUFU.TANH R204, R7 ;  /* 0x0000000700cc7308 */ /* 0x0002740000002400 */
[----:B------:R-:W2:Y:S10]  /*17010*/  MUFU.TANH R240, R8 ;  /* 0x0000000800f07308 */ /* 0x000eb40000002400 */
[----:B------:R-:W2:Y:S01]  /*17020*/  MUFU.TANH R213, R9 ;  /* 0x0000000900d57308 */ /* 0x000ea20000002400 */
[----:B-1----:R-:W1:Y:S09]  /*17030*/  LDSM.16.M88.4 R4, [R225+0x2000] ;  /* 0x00200000e104783b */ /* 0x002e720000000200 */
[----:B------:R-:W1:Y:S10]  /*17040*/  MUFU.TANH R242, R10 ;  /* 0x0000000a00f27308 */ /* 0x000e740000002400 */
[----:B------:R1:W1:Y:S10]  /*17050*/  MUFU.TANH R241, R11 ;  /* 0x0000000b00f17308 */ /* 0x0002740000002400 */
[----:B------:R-:W2:Y:S10]  /*17060*/  MUFU.TANH R215, R14 ;  /* 0x0000000e00d77308 */ /* 0x000eb40000002400 */
[----:B------:R-:W2:Y:S01]  /*17070*/  MUFU.TANH R214, R15 ;  /* 0x0000000f00d67308 */ /* 0x000ea20000002400 */
[-C--:B-1----:R-:W-:Y:S01]  /*17080*/  HMMA.16816.F32 R20, R192, R4.reuse, R20 ;  /* 0x00000004c014723c */ /* 0x082fe20000001814 */
[----:B------:R-:W1:Y:S01]  /*17090*/  LDSM.16.M88.4 R8, [R225+0x2800] ;  /* 0x00280000e108783b */ /* 0x000e620000000200 */
[----:B------:R-:W-:Y:S07]  /*170a0*/  DEPBAR.LE SB0, 0x0 ;  /* 0x000080000000791a */ /* 0x000fee0000000000 */
[----:B------:R-:W1:Y:S01]  /*170b0*/  MUFU.TANH R136, R17 ;  /* 0x0000001100887308 */ /* 0x000e620000002400 */
[C---:B------:R-:W-:Y:S01]  /*170c0*/  HMMA.16816.F32 R24, R216.reuse, R4, R24 ;  /* 0x00000004d818723c */ /* 0x040fe20000001818 */
[----:B------:R-:W-:Y:S06]  /*170d0*/  BAR.SYNC.DEFER_BLOCKING 0x0 ;  /* 0x0000000000007b1d */ /* 0x000fec0000010000 */
[----:B------:R-:W-:Y:S02]  /*170e0*/  @P0 IMAD.WIDE.U32 R4, R0, c[0x0][0x1e0], RZ ;  /* 0x0000780000040a25 */ /* 0x000fe400078e00ff */
[----:B------:R-:W1:Y:S01]  /*170f0*/  MUFU.TANH R199, R18 ;  /* 0x0000001200c77308 */ /* 0x000e620000002400 */
[-C--:B------:R-:W-:Y:S03]  /*17100*/  HMMA.16816.F32 R28, R216, R6.reuse, R28 ;  /* 0x00000006d81c723c */ /* 0x080fe6000000181c */
[----:B------:R-:W-:Y:S02]  /*17110*/  @P0 IADD3 R0, R5, R2, RZ ;  /* 0x0000000205000210 */ /* 0x000fe40007ffe0ff */
[----:B------:R2:W2:Y:S01]  /*17120*/  LDL R5, [R1+0x28] ;  /* 0x0000280001057983 */ /* 0x0004a20000100800 */
[----:B------:R-:W-:Y:S01]  /*17130*/  @P0 MOV R2, R244 ;  /* 0x000000f400020202 */ /* 0x000fe20000000f00 */
[----:B------:R-:W-:Y:S01]  /*17140*/  FMUL.FTZ R20, R20, c[0x0][0x320] ;  /* 0x0000c80014147a20 */ /* 0x000fe20000410000 */
[C---:B------:R-:W-:Y:S01]  /*17150*/  HMMA.16816.F32 R32, R192.reuse, R6, R32 ;  /* 0x00000006c020723c */ /* 0x040fe20000001820 */
[----:B------:R-:W2:Y:S01]  /*17160*/  MUFU.TANH R211, R12 ;  /* 0x0000000c00d37308 */ /* 0x000ea20000002400 */
[----:B------:R-:W2:Y:S02]  /*17170*/  LDL R7, [R1] ;  /* 0x0000000001077983 */ /* 0x000ea40000100800 */
[----:B------:R-:W-:Y:S01]  /*17180*/  @P0 IMAD.WIDE.U32 R2, R4, 0x30, R2 ;  /* 0x0000003004020825 */ /* 0x000fe200078e0002 */
[----:B------:R-:W-:Y:S02]  /*17190*/  MOV R244, c[0x0][0x2c4] ;  /* 0x0000b10000f47a02 */ /* 0x000fe40000000f00 */
[----:B------:R-:W-:Y:S01]  /*171a0*/  @P0 SHF.L.U32 R6, R243, 0x5, RZ ;  /* 0x00000005f3060819 */ /* 0x000fe200000006ff */
[----:B------:R-:W-:Y:S01]  /*171b0*/  @P0 IMAD R0, R0, 0x30, RZ ;  /* 0x0000003000000824 */ /* 0x000fe200078e02ff */
[----:B------:R-:W-:Y:S02]  /*171c0*/  ISETP.NE.AND P5, PT, R244, 0x1, PT ;  /* 0x00000001f400780c */ /* 0x000fe40003fa5270 */
[----:B------:R3:W2:Y:S01]  /*171d0*/  MUFU.TANH R135, R20 ;  /* 0x0000001400877308 */ /* 0x0006a20000002400 */
[----:B------:R-:W-:Y:S01]  /*171e0*/  FMUL.FTZ R21, R21, c[0x0][0x320] ;  /* 0x0000c80015157a20 */ /* 0x000fe20000410000 */
[----:B------:R-:W-:Y:S01]  /*171f0*/  @P0 IADD3 R4, R3, R0, RZ ;  /* 0x0000000003040210 */ /* 0x000fe20007ffe0ff */
[----:B------:R-:W-:Y:S01]  /*17200*/  FMUL.FTZ R25, R25, c[0x0][0x320] ;  /* 0x0000c80019197a20 */ /* 0x000fe20000410000 */
[C---:B------:R-:W-:Y:S01]  /*17210*/  @P0 SHF.L.U32 R0, R2.reuse, 0x1, RZ ;  /* 0x0000000102000819 */ /* 0x040fe200000006ff */
[----:B------:R-:W-:Y:S01]  /*17220*/  FMUL.FTZ R31, R31, c[0x0][0x320] ;  /* 0x0000c8001f1f7a20 */ /* 0x000fe20000410000 */
[-C--:B-1----:R-:W-:Y:S03]  /*17230*/  HMMA.16816.F32 R36, R192, R8.reuse, R36 ;  /* 0x00000008c024723c */ /* 0x082fe60000001824 */
[----:B------:R-:W-:Y:S01]  /*17240*/  @P0 SHF.L.U64.HI R4, R2, 0x1, R4 ;  /* 0x0000000102040819 */ /* 0x000fe20000010204 */
[----:B------:R1:W1:Y:S01]  /*17250*/  MUFU.TANH R200, R31 ;  /* 0x0000001f00c87308 */ /* 0x0002620000002400 */
[----:B------:R-:W-:Y:S01]  /*17260*/  @P0 IADD3 R2, P1, R0, c[0x0][0x1c8], RZ ;  /* 0x0000720000020a10 */ /* 0x000fe20007f3e0ff */
[----:B------:R-:W-:Y:S01]  /*17270*/  FMUL.FTZ R26, R26, c[0x0][0x320] ;  /* 0x0000c8001a1a7a20 */ /* 0x000fe20000410000 */
[----:B------:R-:W-:Y:S01]  /*17280*/  @P0 IADD3 R0, P2, R0, 0x80, RZ ;  /* 0x0000008000000810 */ /* 0x000fe20007f5e0ff */
[C---:B------:R-:W-:Y:S04]  /*17290*/  HMMA.16816.F32 R40, R216.reuse, R8, R40 ;  /* 0x00000008d828723c */ /* 0x040fe80000001828 */
[----:B------:R-:W-:Y:S01]  /*172a0*/  @P0 IADD3.X R3, R4, c[0x0][0x1cc], RZ, P1, !PT ;  /* 0x0000730004030a10 */ /* 0x000fe20000ffe4ff */
[----:B------:R-:W-:Y:S01]  /*172b0*/  FMUL.FTZ R27, R27, c[0x0][0x320] ;  /* 0x0000c8001b1b7a20 */ /* 0x000fe20000410000 */
[----:B------:R4:W2:Y:S01]  /*172c0*/  MUFU.TANH R133, R21 ;  /* 0x0000001500857308 */ /* 0x0008a20000002400 */
[----:B------:R-:W-:Y:S01]  /*172d0*/  @P0 IADD3 R8, P1, R0, c[0x0][0x1c8], RZ ;  /* 0x0000720000080a10 */ /* 0x000fe20007f3e0ff */
[-C--:B------:R-:W-:Y:S01]  /*172e0*/  HMMA.16816.F32 R44, R216, R10.reuse, R44 ;  /* 0x0000000ad82c723c */ /* 0x080fe2000000182c */
[----:B------:R-:W-:Y:S01]  /*172f0*/  @!PT LDS RZ, [RZ] ;  /* 0x00000000fffff984 */ /* 0x000fe20000000800 */
[----:B------:R-:W-:Y:S01]  /*17300*/  @!PT LDS RZ, [RZ] ;  /* 0x00000000fffff984 */ /* 0x000fe20000000800 */
[----:B------:R-:W-:Y:S01]  /*17310*/  @!PT LDS RZ, [RZ] ;  /* 0x00000000fffff984 */ /* 0x000fe20000000800 */
[----:B------:R4:W-:Y:S03]  /*17320*/  @P0 LDGSTS.E.BYPASS.LTC128B.128 [R239+0x5080], [R2.64], !P4 ;  /* 0x0508000002ef0fae */ /* 0x0009e6000e101d4e */
[----:B------:R-:W-:Y:S01]  /*17330*/  @P0 IADD3.X R9, RZ, c[0x0][0x1cc], R4, P1, P2 ;  /* 0x00007300ff090a10 */ /* 0x000fe20000fe4404 */
[----:B------:R-:W-:Y:S02]  /*17340*/  FMUL.FTZ R28, R28, c[0x0][0x320] ;  /* 0x0000c8001c1c7a20 */ /* 0x000fe40000410000 */
[----:B------:R-:W-:Y:S01]  /*17350*/  FMUL.FTZ R29, R29, c[0x0][0x320] ;  /* 0x0000c8001d1d7a20 */ /* 0x000fe20000410000 */
[----:B------:R4:W2:Y:S01]  /*17360*/  MUFU.TANH R202, R25 ;  /* 0x0000001900ca7308 */ /* 0x0008a20000002400 */
[----:B---3--:R-:W-:Y:S01]  /*17370*/  FMUL.FTZ R20, R36, c[0x0][0x320] ;  /* 0x0000c80024147a20 */ /* 0x008fe20000410000 */
[----:B------:R3:W-:Y:S01]  /*17380*/  @P0 LDGSTS.E.BYPASS.LTC128B.128 [R239+0x6880], [R8.64], !P3 ;  /* 0x0688000008ef0fae */ /* 0x0007e2000d901d4e */
[----:B------:R-:W-:Y:S04]  /*17390*/  HMMA.16816.F32 R48, R192, R10, R48 ;  /* 0x0000000ac030723c */ /* 0x000fe80000001830 */
[----:B-1----:R-:W-:Y:S02]  /*173a0*/  FMUL.FTZ R31, R35, c[0x0][0x320] ;  /* 0x0000c800231f7a20 */ /* 0x002fe40000410000 */
[----:B------:R-:W-:Y:S01]  /*173b0*/  FMUL.FTZ R19, R37, c[0x0][0x320] ;  /* 0x0000c80025137a20 */ /* 0x000fe20000410000 */
[----:B------:R1:W1:Y:S01]  /*173c0*/  MUFU.TANH R209, R26 ;  /* 0x0000001a00d17308 */ /* 0x0002620000002400 */
[----:B------:R-:W3:Y:S01]  /*173d0*/  LDL R35, [R1+0x8] ;  /* 0x0000080001237983 */ /* 0x000ee20000100800 */
[----:B------:R-:W-:Y:S03]  /*173e0*/  MOV R10, 0x5 ;  /* 0x00000005000a7802 */ /* 0x000fe60000000f00 */
[----:B------:R-:W3:Y:S01]  /*173f0*/  LDL R37, [R1+0x1c] ;  /* 0x00001c0001257983 */ /* 0x000ee20000100800 */
[----:B------:R-:W-:Y:S01]  /*17400*/  @P0 SHF.L.U64.HI R0, R243, R10, c[0x0][0x1e4] ;  /* 0x00007900f3000619 */ /* 0x000fe2000001020a */
[----:B------:R-:W-:Y:S02]  /*17410*/  FMUL.FTZ R30, R30, c[0x0][0x320] ;  /* 0x0000c8001e1e7a20 */ /* 0x000fe40000410000 */
[----:B------:R-:W3:Y:S01]  /*17420*/  LDL R36, [R1+0x20] ;  /* 0x0000200001247983 */ /* 0x000ee20000100800 */
[----:B------:R1:W1:Y:S01]  /*17430*/  MUFU.TANH R208, R27 ;  /* 0x0000001b00d07308 */ /* 0x0002620000002400 */
[----:B----4-:R-:W-:Y:S01]  /*17440*/  @P0 IADD3 R2, P2, R2, R6, RZ ;  /* 0x0000000602020210 */ /* 0x010fe20007f5e0ff */
[----:B------:R-:W-:Y:S02]  /*17450*/  FMUL.FTZ R21, R33, c[0x0][0x320] ;  /* 0x0000c80021157a20 */ /* 0x000fe40000410000 */
[----:B------:R-:W-:Y:S01]  /*17460*/  FMUL.FTZ R25, R32, c[0x0][0x320] ;  /* 0x0000c80020197a20 */ /* 0x000fe20000410000 */
[----:B------:R-:W-:Y:S01]  /*17470*/  @P0 IADD3.X R3, R3, R0, RZ, P2, !PT ;  /* 0x0000000003030210 */ /* 0x000fe200017fe4ff */
[----:B------:R-:W-:Y:S01]  /*17480*/  FMUL.FTZ R32, R34, c[0x0][0x320] ;  /* 0x0000c80022207a20 */ /* 0x000fe20000410000 */
[----:B------:R-:W-:Y:S01]  /*17490*/  @P0 IADD3 R6, P1, R2, R6, RZ ;  /* 0x0000000602060210 */ /* 0x000fe20007f3e0ff */
[----:B------:R-:W-:Y:S02]  /*174a0*/  FMUL.FTZ R33, R40, c[0x0][0x320] ;  /* 0x0000c80028217a20 */ /* 0x000fe40000410000 */
[----:B------:R4:W2:Y:S01]  /*174b0*/  MUFU.TANH R140, R28 ;  /* 0x0000001c008c7308 */ /* 0x0008a20000002400 */
[----:B------:R2:W-:Y:S01]  /*174c0*/  @P0 LDGSTS.E.BYPASS.LTC128B.128 [R239+0x5880], [R2.64], !P4 ;  /* 0x0588000002ef0fae */ /* 0x0005e2000e101d4e */
[----:B------:R-:W-:Y:S02]  /*174d0*/  FMUL.FTZ R34, R42, c[0x0][0x320] ;  /* 0x0000c8002a227a20 */ /* 0x000fe40000410000 */
[----:B------:R-:W-:Y:S02]  /*174e0*/  FMUL.FTZ R43, R43, c[0x0][0x320] ;  /* 0x0000c8002b2b7a20 */ /* 0x000fe40000410000 */
[----:B-1----:R-:W-:Y:S02]  /*174f0*/  FMUL.FTZ R26, R45, c[0x0][0x320] ;  /* 0x0000c8002d1a7a20 */ /* 0x002fe40000410000 */
[----:B------:R-:W-:Y:S01]  /*17500*/  FMUL.FTZ R46, R46, c[0x0][0x320] ;  /* 0x0000c8002e2e7a20 */ /* 0x000fe20000410000 */
[----:B------:R1:W-:Y:S01]  /*17510*/  @P0 LDGSTS.E.BYPASS.LTC128B.128 [R239+0x7080], [R2.64+0x80], !P3 ;  /* 0x0708008002ef0fae */ /* 0x0003e2000d901d4e */
[----:B------:R1:W1:Y:S01]  /*17520*/  MUFU.TANH R137, R29 ;  /* 0x0000001d00897308 */ /* 0x0002620000002400 */
[----:B------:R-:W-:Y:S02]  /*17530*/  FMUL.FTZ R47, R47, c[0x0][0x320] ;  /* 0x0000c8002f2f7a20 */ /* 0x000fe40000410000 */
[----:B------:R-:W-:Y:S02]  /*17540*/  FMUL.FTZ R15, R48, c[0x0][0x320] ;  /* 0x0000c800300f7a20 */ /* 0x000fe40000410000 */
[----:B------:R-:W-:Y:S02]  /*17550*/  FMUL.FTZ R27, R44, c[0x0][0x320] ;  /* 0x0000c8002c1b7a20 */ /* 0x000fe40000410000 */
[----:B------:R-:W-:Y:S02]  /*17560*/  FMUL.FTZ R14, R49, c[0x0][0x320] ;  /* 0x0000c800310e7a20 */ /* 0x000fe40000410000 */
[----:B------:R-:W-:Y:S01]  /*17570*/  FMUL.FTZ R18, R50, c[0x0][0x320] ;  /* 0x0000c80032127a20 */ /* 0x000fe20000410000 */
[----:B------:R1:W1:Y:S01]  /*17580*/  MUFU.TANH R201, R30 ;  /* 0x0000001e00c97308 */ /* 0x0002620000002400 */
[----:B------:R-:W-:Y:S02]  /*17590*/  FMUL.FTZ R17, R51, c[0x0][0x320] ;  /* 0x0000c80033117a20 */ /* 0x000fe40000410000 */
[----:B------:R-:W-:Y:S02]  /*175a0*/  FMUL.FTZ R22, R22, c[0x0][0x320] ;  /* 0x0000c80016167a20 */ /* 0x000fe40000410000 */
[----:B----4-:R-:W-:Y:S02]  /*175b0*/  FMUL.FTZ R28, R39, c[0x0][0x320] ;  /* 0x0000c800271c7a20 */ /* 0x010fe40000410000 */
[----:B------:R-:W-:Y:S02]  /*175c0*/  FMUL.FTZ R23, R23, c[0x0][0x320] ;  /* 0x0000c80017177a20 */ /* 0x000fe40000410000 */
[----:B------:R-:W-:Y:S01]  /*175d0*/  FMUL.FTZ R24, R24, c[0x0][0x320] ;  /* 0x0000c80018187a20 */ /* 0x000fe20000410000 */
[----:B------:R4:W2:Y:S01]  /*175e0*/  MUFU.TANH R210, R13 ;  /* 0x0000000d00d27308 */ /* 0x0008a20000002400 */
[----:B-1----:R-:W-:Y:S01]  /*175f0*/  FMUL.FTZ R29, R38, c[0x0][0x320] ;  /* 0x0000c800261d7a20 */ /* 0x002fe20000410000 */
[----:B------:R-:W-:Y:S08]  /*17600*/  MOV R38, c[0x0][0x32c] ;  /* 0x0000cb0000267a02 */ /* 0x000ff00000000f00 */
[----:B------:R4:W1:Y:S01]  /*17610*/  MUFU.TANH R141, R16 ;  /* 0x00000010008d7308 */ /* 0x0008620000002400 */
[----:B------:R-:W-:Y:S09]  /*17620*/  FMUL.FTZ R30, R41, c[0x0][0x320] ;  /* 0x0000c800291e7a20 */ /* 0x000ff20000410000 */
        /* <DEDUP_REMOVED lines=20> */
[----:B------:R-:W-:Y:S01]  /*17770*/  @P0 IADD3.X R7, R3, R0, RZ, P1, !PT ;  /* 0x0000000003070210 */ /* 0x000fe20000ffe4ff */
[----:B------:R-:W-:Y:S02]  /*17780*/  IMAD R0, R238, -0x30, RZ ;  /* 0xffffffd0ee007824 */ /* 0x000fe400078e02ff */
[----:B------:R-:W2:Y:S04]  /*17790*/  SHFL.IDX PT, R4, R5, RZ, 0x1c1f ;  /* 0x001c1fff05047589 */ /* 0x000ea800000e0000 */
[----:B------:R-:W1:Y:S04]  /*177a0*/  MUFU.TANH R15, R15 ;  /* 0x0000000f000f7308 */ /* 0x000e680000002400 */
[----:B------:R3:W-:Y:S06]  /*177b0*/  @P0 LDGSTS.E.BYPASS.LTC128B.128 [R239+0x6080], [R6.64], !P4 ;  /* 0x0608000006ef0fae */ /* 0x0007ec000e101d4e */
[----:B------:R-:W1:Y:S02]  /*177c0*/  MUFU.TANH R14, R14 ;  /* 0x0000000e000e7308 */ /* 0x000e640000002400 */
[----:B------:R3:W-:Y:S01]  /*177d0*/  @P0 LDGSTS.E.BYPASS.LTC128B.128 [R239+0x7880], [R6.64+0x80], !P3 ;  /* 0x0788008006ef0fae */ /* 0x0007e2000d901d4e */
[----:B------:R-:W-:Y:S07]  /*177e0*/  ISETP.GE.AND P3, PT, R38, 0x1, PT ;  /* 0x000000012600780c */ /* 0x000fee0003f66270 */
[----:B------:R-:W1:Y:S01]  /*177f0*/  MUFU.TANH R18, R18 ;  /* 0x0000001200127308 */ /* 0x000e620000002400 */
[----:B------:R-:W0:Y:S09]  /*17800*/  LDGDEPBAR ;  /* 0x00000000000079af */ /* 0x000e320000000000 */
[----:B------:R-:W1:Y:S01]  /*17810*/  MUFU.TANH R17, R17 ;  /* 0x0000001100117308 */ /* 0x000e620000002400 */
[----:B---3--:R-:W-:Y:S04]  /*17820*/  IADD3 R7, -R35, 0x1, R0 ;  /* 0x0000000123077810 */ /* 0x008fe80007ffe100 */
[----:B------:R-:W-:Y:S04]  /*17830*/  IADD3 R7, -R36, R7, R37 ;  /* 0x0000000724077210 */ /* 0x000fe80007ffe125 */
[C---:B------:R-:W-:Y:S02]  /*17840*/  IADD3 R6, R7.reuse, c[0x0][0x328], RZ ;  /* 0x0000ca0007067a10 */ /* 0x040fe40007ffe0ff */
[----:B------:R-:W-:Y:S02]  /*17850*/  IADD3 R7, R7, UR11, RZ ;  /* 0x0000000b07077c10 */ /* 0x000fe4000fffe0ff */
[----:B--2---:R-:W-:Y:S02]  /*17860*/  IADD3 R3, R6, R4, RZ ;  /* 0x0000000406037210 */ /* 0x004fe40007ffe0ff */
[----:B------:R-:W-:Y:S01]  /*17870*/  IADD3 R2, R4, R7, RZ ;  /* 0x0000000704027210 */ /* 0x000fe20007ffe0ff */
[----:B------:R-:W-:-:S05]  /*17880*/  @!P3 BRA `(.L_x_1270) ;  /* 0x000001800000b947 */ /* 0x000fca0003800000 */
[----:B-1--4-:R-:W-:Y:S01]  /*17890*/  IADD3 R4, -R36, R37, R4 ;  /* 0x0000002524047210 */ /* 0x012fe20007ffe104 */
        /* <DEDUP_REMOVED lines=12> */
.L_x_1272:
[----:B------:R-:W-:Y:S04]  /*17960*/  MOV R8, c[0x0][0x32c] ;  /* 0x0000cb0000087a02 */ /* 0x000fe80000000f00 */
[----:B------:R-:W-:Y:S11]  /*17970*/  ISETP.NE.AND P0, PT, R8, 0x1, PT ;  /* 0x000000010800780c */ /* 0x000ff60003f05270 */
[----:B------:R-:W-:Y:S02]  /*17980*/  @!UPT UIADD3 URZ, URZ, URZ, URZ ;  /* 0x0000003f3f3ff290 */ /* 0x000fe4000fffe03f */
[----:B------:R-:W-:Y:S05]  /*17990*/  @P0 IMAD.HI.U32 R8, R4, c[0x0][0x330], RZ ;  /* 0x0000cc0004080a27 */ /* 0x000fea00078e00ff */
[----:B------:R-:W-:Y:S02]  /*179a0*/  @P0 SHF.R.U32.HI R4, RZ, c[0x0][0x334], R8 ;  /* 0x0000cd00ff040a19 */ /* 0x000fe40000011608 */
.L_x_1273:
[----:B------:R-:W-:Y:S05]  /*179b0*/  BSYNC B0 ;  /* 0x0000000000007941 */ /* 0x000fea0003800000 */
.L_x_1271:
[----:B------:R-:W-:Y:S04]  /*179c0*/  IMAD.IADD R8, R0, 0x1, -R35 ;  /* 0x0000000100087824 */ /* 0x000fe800078e0a23 */
[----:B------:R-:W-:Y:S05]  /*179d0*/  IMAD R4, R4, c[0x0][0x32c], R8 ;  /* 0x0000cb0004047a24 */ /* 0x000fea00078e0208 */
[----:B------:R-:W-:Y:S02]  /*179e0*/  IADD3 R8, R4, c[0x0][0x32c], RZ ;  /* 0x0000cb0004087a10 */ /* 0x000fe40007ffe0ff */
[----:B------:R-:W-:Y:S02]  /*179f0*/  IMNMX R2, R2, R4, !PT ;  /* 0x0000000402027217 */ /* 0x000fe40007800200 */
[----:B------:R-:W-:Y:S02]  /*17a00*/  IMNMX R3, R3, R8, PT ;  /* 0x0000000803037217 */ /* 0x000fe40003800200 */
.L_x_1270:
[C---:B-1--4-:R-:W-:Y:S01]  /*17a10*/  ISETP.GE.AND P0, PT, R0.reuse, 0x1, PT ;  /* 0x000000010000780c */ /* 0x052fe20003f06270 */
[----:B------:R-:W1:Y:S01]  /*17a20*/  SHFL.IDX PT, R4, R5, 0x1, 0x1c1f ;  /* 0x003c1f0005047f89 */ /* 0x000e6200000e0000 */
[----:B------:R-:W-:Y:S02]  /*17a30*/  ISETP.GE.AND P1, PT, R0, 0x2, PT ;  /* 0x000000020000780c */ /* 0x000fe40003f26270 */
[----:B------:R-:W-:Y:S02]  /*17a40*/  P2R R13, PR, RZ, 0x1 ;  /* 0x00000001ff0d7803 */ /* 0x000fe40000000000 */
[----:B------:R-:W-:Y:S02]  /*17a50*/  ISETP.GT.AND P0, PT, R2, RZ, !P0 ;  /* 0x000000ff0200720c */ /* 0x000fe40004704270 */
[----:B------:R-:W-:Y:S02]  /*17a60*/  P2R R12, PR, RZ, 0x2 ;  /* 0x00000002ff0c7803 */ /* 0x000fe40000000000 */
[C---:B------:R-:W-:Y:S02]  /*17a70*/  ISETP.LT.OR P0, PT, R3.reuse, 0x1, P0 ;  /* 0x000000010300780c */ /* 0x040fe40000701670 */
[----:B------:R-:W-:Y:S02]  /*17a80*/  ISETP.GE.AND P6, PT, R0, 0x11, PT ;  /* 0x000000110000780c */ /* 0x000fe40003fc6270 */
[----:B------:R-:W-:Y:S02]  /*17a90*/  FSEL R16, R198, -INF , !P0 ;  /* 0xff800000c6107808 */ /* 0x000fe40004000000 */
[----:B------:R-:W-:Y:S02]  /*17aa0*/  ISETP.GT.AND P0, PT, R2, 0x1, !P1 ;  /* 0x000000010200780c */ /* 0x000fe40004f04270 */
[----:B------:R-:W-:Y:S02]  /*17ab0*/  ISETP.GE.AND P1, PT, R0, 0x9, PT ;  /* 0x000000090000780c */ /* 0x000fe40003f26270 */
[C---:B------:R-:W-:Y:S02]  /*17ac0*/  ISETP.LT.OR P0, PT, R3.reuse, 0x2, P0 ;  /* 0x000000020300780c */ /* 0x040fe40000701670 */
[----:B------:R-:W-:Y:S02]  /*17ad0*/  P2R R11, PR, RZ, 0x2 ;  /* 0x00000002ff0b7803 */ /* 0x000fe40000000000 */
[----:B------:R-:W-:Y:S02]  /*17ae0*/  FSEL R22, R196, -INF , !P0 ;  /* 0xff800000c4167808 */ /* 0x000fe40004000000 */
[----:B------:R-:W-:Y:S02]  /*17af0*/  ISETP.GT.AND P0, PT, R2, 0x8, !P1 ;  /* 0x000000080200780c */ /* 0x000fe40004f04270 */
[C---:B------:R-:W-:Y:S02]  /*17b00*/  ISETP.GE.AND P1, PT, R0.reuse, 0xa, PT ;  /* 0x0000000a0000780c */ /* 0x040fe40003f26270 */
[----:B------:R-:W-:Y:S02]  /*17b10*/  ISETP.LT.OR P0, PT, R3, 0x9, P0 ;  /* 0x000000090300780c */ /* 0x000fe40000701670 */
[----:B------:R-:W-:Y:S02]  /*17b20*/  ISETP.GE.AND P5, PT, R0, 0x12, PT ;  /* 0x000000120000780c */ /* 0x000fe40003fa6270 */
[----:B------:R-:W-:Y:S02]  /*17b30*/  FSEL R24, R141, -INF , !P0 ;  /* 0xff8000008d187808 */ /* 0x000fe40004000000 */
[----:B------:R-:W-:Y:S02]  /*17b40*/  ISETP.GT.AND P0, PT, R2, 0x9, !P1 ;  /* 0x000000090200780c */ /* 0x000fe40004f04270 */
[C---:B------:R-:W-:Y:S02]  /*17b50*/  ISETP.GE.AND P4, PT, R0.reuse, 0x19, PT ;  /* 0x000000190000780c */ /* 0x040fe40003f86270 */
[C---:B------:R-:W-:Y:S02]  /*17b60*/  ISETP.LT.OR P0, PT, R3.reuse, 0xa, P0 ;  /* 0x0000000a0300780c */ /* 0x040fe40000701670 */
[----:B------:R-:W-:Y:S02]  /*17b70*/  ISETP.GE.AND P3, PT, R0, 0x1a, PT ;  /* 0x0000001a0000780c */ /* 0x000fe40003f66270 */
[----:B------:R-:W-:Y:S02]  /*17b80*/  FSEL R23, R136, -INF , !P0 ;  /* 0xff80000088177808 */ /* 0x000fe40004000000 */
[----:B------:R-:W-:Y:S02]  /*17b90*/  ISETP.GT.AND P0, PT, R2, 0x10, !P6 ;  /* 0x000000100200780c */ /* 0x000fe40007704270 */
[----:B------:R-:W-:Y:S02]  /*17ba0*/  ISETP.GE.AND P2, PT, R0, 0x21, PT ;  /* 0x000000210000780c */ /* 0x000fe40003f46270 */
[----:B------:R-:W-:Y:S02]  /*17bb0*/  ISETP.LT.OR P0, PT, R3, 0x11, P0 ;  /* 0x000000110300780c */ /* 0x000fe40000701670 */
[----:B------:R-:W-:Y:S02]  /*17bc0*/  P2R R10, PR, RZ, 0x2 ;  /* 0x00000002ff0a7803 */ /* 0x000fe40000000000 */
[----:B------:R-:W-:Y:S02]  /*17bd0*/  FSEL R196, R135, -INF , !P0 ;  /* 0xff80000087c47808 */ /* 0x000fe40004000000 */
[----:B------:R-:W-:Y:S02]  /*17be0*/  ISETP.GT.AND P0, PT, R2, 0x11, !P5 ;  /* 0x000000110200780c */ /* 0x000fe40006f04270 */
[----:B------:R-:W-:Y:S02]  /*17bf0*/  ISETP.GE.AND P1, PT, R0, 0x22, PT ;  /* 0x000000220000780c */ /* 0x000fe40003f26270 */
[----:B------:R-:W-:Y:S04]  /*17c00*/  ISETP.LT.OR P0, PT, R3, 0x12, P0 ;  /* 0x000000120300780c */ /* 0x000fe80000701670 */
[----:B------:R-:W-:Y:S02]  /*17c10*/  FSEL R198, R133, -INF , !P0 ;  /* 0xff80000085c67808 */ /* 0x000fe40004000000 */
        /* <DEDUP_REMOVED lines=12> */
[----:B------:R-:W-:Y:S04]  /*17ce0*/  ISETP.GE.AND P0, PT, R0, 0x29, PT ;  /* 0x000000290000780c */ /* 0x000fe80003f06270 */
[----:B------:R-:W-:Y:S02]  /*17cf0*/  P2R R9, PR, RZ, 0x1 ;  /* 0x00000001ff097803 */ /* 0x000fe40000000000 */
[----:B------:R-:W-:Y:S04]  /*17d00*/  ISETP.GT.AND P0, PT, R2, 0x28, !P0 ;  /* 0x000000280200780c */ /* 0x000fe80004704270 */
[----:B------:R-:W-:Y:S04]  /*17d10*/  ISETP.LT.OR P0, PT, R3, 0x29, P0 ;  /* 0x000000290300780c */ /* 0x000fe80000701670 */
[----:B------:R-:W-:Y:S02]  /*17d20*/  FSEL R249, R15, -INF , !P0 ;  /* 0xff8000000ff97808 */ /* 0x000fe40004000000 */
[----:B------:R-:W-:Y:S04]  /*17d30*/  ISETP.GE.AND P0, PT, R0, 0x2a, PT ;  /* 0x0000002a0000780c */ /* 0x000fe80003f06270 */
[----:B------:R-:W-:Y:S02]  /*17d40*/  P2R R8, PR, RZ, 0x1 ;  /* 0x00000001ff087803 */ /* 0x000fe40000000000 */
[----:B------:R-:W-:Y:S01]  /*17d50*/  ISETP.GT.AND P0, PT, R2, 0x29, !P0 ;  /* 0x000000290200780c */ /* 0x000fe20004704270 */
[--C-:B-1----:R-:W-:Y:S03]  /*17d60*/  IMAD.IADD R2, R7, 0x1, R4.reuse ;  /* 0x0000000107027824 */ /* 0x102fe600078e0204 */
[----:B------:R-:W-:Y:S01]  /*17d70*/  ISETP.LT.OR P0, PT, R3, 0x2a, P0 ;  /* 0x0000002a0300780c */ /* 0x000fe20000701670 */
[----:B------:R-:W-:Y:S03]  /*17d80*/  IMAD.IADD R3, R6, 0x1, R4 ;  /* 0x0000000106037824 */ /* 0x000fe600078e0204 */
        /* <DEDUP_REMOVED lines=17> */
.L_x_1276:
[----:B------:R-:W-:Y:S04]  /*17ea0*/  MOV R14, c[0x0][0x32c] ;  /* 0x0000cb00000e7a02 */ /* 0x000fe80000000f00 */
[----:B------:R-:W-:Y:S11]  /*17eb0*/  ISETP.NE.AND P0, PT, R14, 0x1, PT ;  /* 0x000000010e00780c */ /* 0x000ff60003f05270 */
[----:B------:R-:W-:Y:S02]  /*17ec0*/  @!UPT UIADD3 URZ, URZ, URZ, URZ ;  /* 0x0000003f3f3ff290 */ /* 0x000fe4000fffe03f */
[----:B------:R-:W-:Y:S05]  /*17ed0*/  @P0 IMAD.HI.U32 R14, R4, c[0x0][0x330], RZ ;  /* 0x0000cc00040e0a27 */ /* 0x000fea00078e00ff */
[----:B------:R-:W-:Y:S02]  /*17ee0*/  @P0 SHF.R.U32.HI R4, RZ, c[0x0][0x334], R14 ;  /* 0x0000cd00ff040a19 */ /* 0x000fe4000001160e */
.L_x_1277:
[----:B------:R-:W-:Y:S05]  /*17ef0*/  BSYNC B0 ;  /* 0x0000000000007941 */ /* 0x000fea0003800000 */
.L_x_1275:
[----:B------:R-:W-:Y:S04]  /*17f00*/  IMAD.IADD R14, R0, 0x1, -R35 ;  /* 0x00000001000e7824 */ /* 0x000fe800078e0a23 */
[----:B------:R-:W-:Y:S05]  /*17f10*/  IMAD R4, R4, c[0x0][0x32c], R14 ;  /* 0x0000cb0004047a24 */ /* 0x000fea00078e020e */
[----:B------:R-:W-:Y:S02]  /*17f20*/  IADD3 R14, R4, c[0x0][0x32c], RZ ;  /* 0x0000cb00040e7a10 */ /* 0x000fe40007ffe0ff */
[----:B------:R-:W-:Y:S02]  /*17f30*/  IMNMX R2, R2, R4, !PT ;  /* 0x0000000402027217 */ /* 0x000fe40007800200 */
[----:B------:R-:W-:Y:S02]  /*17f40*/  IMNMX R3, R3, R14, PT ;  /* 0x0000000e03037217 */ /* 0x000fe40003800200 */
.L_x_1274:
        /* <DEDUP_REMOVED lines=20> */
[C---:B------:R-:W-:Y:S04]  /*18090*/  ISETP.LT.OR P0, PT, R3.reuse, 0x19, P0 ;  /* 0x000000190300780c */ /* 0x040fe80000701670 */
        /* <DEDUP_REMOVED lines=15> */
[----:B------:R-:W-:Y:S04]  /*18190*/  ISETP.GT.AND P0, PT, R2, RZ, !P0 ;  /* 0x000000ff0200720c */ /* 0x000fe80004704270 */
[----:B------:R-:W-:Y:S04]  /*181a0*/  ISETP.LT.OR P0, PT, R3, 0x1, P0 ;  /* 0x000000010300780c */ /* 0x000fe80000701670 */
[----:B------:R-:W-:Y:S02]  /*181b0*/  FSEL R15, R212, -INF , !P0 ;  /* 0xff800000d40f7808 */ /* 0x000fe40004000000 */
[----:B------:R-:W-:Y:S04]  /*181c0*/  ISETP.NE.AND P0, PT, R8, RZ, PT ;  /* 0x000000ff0800720c */ /* 0x000fe80003f05270 */
        /* <DEDUP_REMOVED lines=21> */
.L_x_1280:
[----:B------:R-:W-:Y:S04]  /*18320*/  MOV R14, c[0x0][0x32c] ;  /* 0x0000cb00000e7a02 */ /* 0x000fe80000000f00 */
[----:B------:R-:W-:Y:S11]  /*18330*/  ISETP.NE.AND P0, PT, R14, 0x1, PT ;  /* 0x000000010e00780c */ /* 0x000ff60003f05270 */
[----:B------:R-:W-:Y:S02]  /*18340*/  @!UPT UIADD3 URZ, URZ, URZ, URZ ;  /* 0x0000003f3f3ff290 */ /* 0x000fe4000fffe03f */
[----:B------:R-:W-:Y:S05]  /*18350*/  @P0 IMAD.HI.U32 R14, R4, c[0x0][0x330], RZ ;  /* 0x0000cc00040e0a27 */ /* 0x000fea00078e00ff */
[----:B------:R-:W-:Y:S02]  /*18360*/  @P0 SHF.R.U32.HI R4, RZ, c[0x0][0x334], R14 ;  /* 0x0000cd00ff040a19 */ /* 0x000fe4000001160e */
.L_x_1281:
[----:B------:R-:W-:Y:S05]  /*18370*/  BSYNC B0 ;  /* 0x0000000000007941 */ /* 0x000fea0003800000 */
.L_x_1279:
[----:B------:R-:W-:Y:S04]  /*18380*/  IMAD.IADD R14, R0, 0x1, -R35 ;  /* 0x00000001000e7824 */ /* 0x000fe800078e0a23 */
[----:B------:R-:W-:Y:S05]  /*18390*/  IMAD R4, R4, c[0x0][0x32c], R14 ;  /* 0x0000cb0004047a24 */ /* 0x000fea00078e020e */
[----:B------:R-:W-:Y:S02]  /*183a0*/  IADD3 R14, R4, c[0x0][0x32c], RZ ;  /* 0x0000cb00040e7a10 */ /* 0x000fe40007ffe0ff */
[----:B------:R-:W-:Y:S02]  /*183b0*/  IMNMX R2, R2, R4, !PT ;  /* 0x0000000402027217 */ /* 0x000fe40007800200 */
[----:B------:R-:W-:Y:S02]  /*183c0*/  IMNMX R3, R3, R14, PT ;  /* 0x0000000e03037217 */ /* 0x000fe40003800200 */
.L_x_1278:
[----:B------:R-:W-:Y:S01]  /*183d0*/  ISETP.NE.AND P0, PT, R12, RZ, PT ;  /* 0x000000ff0c00720c */ /* 0x000fe20003f05270 */
[----:B------:R-:W1:Y:S03]  /*183e0*/  SHFL.IDX PT, R4, R5, 0x3, 0x1c1f ;  /* 0x007c1f0005047f89 */ /* 0x000e6600000e0000 */
        /* <DEDUP_REMOVED lines=30> */
[C---:B------:R-:W-:Y:S04]  /*185d0*/  ISETP.GT.AND P0, PT, R2.reuse, 0x28, !P0 ;  /* 0x000000280200780c */ /* 0x040fe80004704270 */
        /* <DEDUP_REMOVED lines=28> */
.L_x_1284:
[----:B------:R-:W-:Y:S04]  /*187a0*/  MOV R5, c[0x0][0x32c] ;  /* 0x0000cb0000057a02 */ /* 0x000fe80000000f00 */
[----:B------:R-:W-:Y:S11]  /*187b0*/  ISETP.NE.AND P0, PT, R5, 0x1, PT ;  /* 0x000000010500780c */ /* 0x000ff60003f05270 */
[----:B------:R-:W-:Y:S02]  /*187c0*/  @!UPT UIADD3 URZ, URZ, URZ, URZ ;  /* 0x0000003f3f3ff290 */ /* 0x000fe4000fffe03f */
[----:B------:R-:W-:Y:S05]  /*187d0*/  @P0 IMAD.HI.U32 R5, R4, c[0x0][0x330], RZ ;  /* 0x0000cc0004050a27 */ /* 0x000fea00078e00ff */
[----:B------:R-:W-:Y:S02]  /*187e0*/  @P0 SHF.R.U32.HI R4, RZ, c[0x0][0x334], R5 ;  /* 0x0000cd00ff040a19 */ /* 0x000fe40000011605 */
.L_x_1285:
[----:B------:R-:W-:Y:S05]  /*187f0*/  BSYNC B0 ;  /* 0x0000000000007941 */ /* 0x000fea0003800000 */
.L_x_1283:
[----:B------:R-:W-:Y:S04]  /*18800*/  IMAD.IADD R0, R0, 0x1, -R35 ;  /* 0x0000000100007824 */ /* 0x000fe800078e0a23 */
[----:B------:R-:W-:Y:S05]  /*18810*/  IMAD R4, R4, c[0x0][0x32c], R0 ;  /* 0x0000cb0004047a24 */ /* 0x000fea00078e0200 */
[----:B------:R-:W-:Y:S02]  /*18820*/  IADD3 R0, R4, c[0x0][0x32c], RZ ;  /* 0x0000cb0004007a10 */ /* 0x000fe40007ffe0ff */
[----:B------:R-:W-:Y:S02]  /*18830*/  IMNMX R2, R2, R4, !PT ;  /* 0x0000000402027217 */ /* 0x000fe40007800200 */
[----:B------:R-:W-:Y:S02]  /*18840*/  IMNMX R3, R3, R0, PT ;  /* 0x0000000003037217 */ /* 0x000fe40003800200 */
.L_x_1282:
        /* <DEDUP_REMOVED lines=12> */
[----:B------:R-:W-:Y:S02]  /*18910*/  ISETP.NE.AND P0, PT, R13, RZ, PT ;  /* 0x000000ff0d00720c */ /* 0x000fe40003f05270 */
[----:B------:R-:W-:Y:S02]  /*18920*/  FMNMX.FTZ R137, R203, R137, !PT ;  /* 0x00000089cb897209 */ /* 0x000fe40007810000 */
[----:B------:R-:W-:Y:S02]  /*18930*/  FMNMX.FTZ R0, R199, R0, !PT ;  /* 0x00000000c7007209 */ /* 0x000fe40007810000 */
[----:B------:R-:W-:Y:S02]  /*18940*/  FMNMX.FTZ R137, R206, R137, !PT ;  /* 0x00000089ce897209 */ /* 0x000fe40007810000 */
[----:B------:R-:W-:Y:S02]  /*18950*/  ISETP.GT.AND P0, PT, R2, RZ, !P0 ;  /* 0x000000ff0200720c */ /* 0x000fe40004704270 */
[----:B------:R-:W-:Y:S02]  /*18960*/  FMNMX.FTZ R137, R219, R137, !PT ;  /* 0x00000089db897209 */ /* 0x000fe40007810000 */
[----:B------:R-:W-:Y:S02]  /*18970*/  FMNMX.FTZ R0, R204, R0, !PT ;  /* 0x00000000cc007209 */ /* 0x000fe40007810000 */
[----:B------:R-:W-:Y:S02]  /*18980*/  FMNMX.FTZ R137, R244, R137, !PT ;  /* 0x00000089f4897209 */ /* 0x000fe40007810000 */
[----:B------:R-:W-:Y:S02]  /*18990*/  ISETP.LT.OR P0, PT, R3, 0x1, P0 ;  /* 0x000000010300780c */ /* 0x000fe40000701670 */
[----:B------:R-:W-:Y:S02]  /*189a0*/  FMNMX.FTZ R137, R249, R137, !PT ;  /* 0x00000089f9897209 */ /* 0x000fe40007810000 */
[----:B------:R-:W-:Y:S02]  /*189b0*/  FMNMX.FTZ R0, R207, R0, !PT ;  /* 0x00000000cf007209 */ /* 0x000fe40007810000 */
[----:B------:R-:W-:Y:S02]  /*189c0*/  FMNMX.FTZ R137, R250, R137, !PT ;  /* 0x00000089fa897209 */ /* 0x000fe40007810000 */
[----:B------:R-:W-:Y:S02]  /*189d0*/  FSEL R5, R242, -INF , !P0 ;  /* 0xff800000f2057808 */ /* 0x000fe40004000000 */
[----:B------:R-:W-:Y:S01]  /*189e0*/  ISETP.NE.AND P0, PT, R12, RZ, PT ;  /* 0x000000ff0c00720c */ /* 0x000fe20003f05270 */
[----:B------:R-:W1:Y:S01]  /*189f0*/  SHFL.BFLY PT, R6, R137, 0x2, 0x1f ;  /* 0x0c401f0089067f89 */ /* 0x000e6200000e0000 */
        /* <DEDUP_REMOVED lines=25> */
[----:B------:R-:W-:Y:S02]  /*18b90*/  ISETP.NE.AND P6, PT, R8, RZ, PT ;  /* 0x000000ff0800720c */ /* 0x000fe40003fc5270 */
[----:B-1----:R-:W-:Y:S01]  /*18ba0*/  FMNMX.FTZ R0, R0, R6, !PT ;  /* 0x0000000600007209 */ /* 0x002fe20007810000 */
[----:B------:R-:W-:Y:S01]  /*18bb0*/  SHFL.BFLY PT, R8, R137, 0x1, 0x1f ;  /* 0x0c201f0089087f89 */ /* 0x000fe200000e0000 */
[----:B------:R-:W-:Y:S02]  /*18bc0*/  FSEL R209, R209, -INF , !P0 ;  /* 0xff800000d1d17808 */ /* 0x000fe40004000000 */
[----:B------:R-:W-:Y:S02]  /*18bd0*/  ISETP.GT.AND P0, PT, R2, 0x11, !P5 ;  /* 0x000000110200780c */ /* 0x000fe40006f04270 */
[----:B------:R-:W-:Y:S02]  /*18be0*/  FMNMX.FTZ R6, R5, R139, !PT ;  /* 0x0000008b05067209 */ /* 0x000fe40007810000 */
[----:B------:R-:W-:Y:S01]  /*18bf0*/  ISETP.LT.OR P0, PT, R3, 0x12, P0 ;  /* 0x000000120300780c */ /* 0x000fe20000701670 */
[----:B------:R-:W1:Y:S01]  /*18c00*/  SHFL.BFLY PT, R136, R0, 0x1, 0x1f ;  /* 0x0c201f0000887f89 */ /* 0x000e6200000e0000 */
[----:B------:R-:W-:Y:S02]  /*18c10*/  FMNMX.FTZ R6, R7, R6, !PT ;  /* 0x0000000607067209 */ /* 0x000fe40007810000 */
[----:B------:R-:W-:Y:S02]  /*18c20*/  FSEL R208, R208, -INF , !P0 ;  /* 0xff800000d0d07808 */ /* 0x000fe40004000000 */
[C---:B------:R-:W-:Y:S02]  /*18c30*/  ISETP.GT.AND P0, PT, R2.reuse, 0x18, !P4 ;  /* 0x000000180200780c */ /* 0x040fe40006704270 */
[----:B------:R-:W-:Y:S02]  /*18c40*/  FMNMX.FTZ R6, R11, R6, !PT ;  /* 0x000000060b067209 */ /* 0x000fe40007810000 */
[----:B------:R-:W-:Y:S02]  /*18c50*/  ISETP.LT.OR P0, PT, R3, 0x19, P0 ;  /* 0x000000190300780c */ /* 0x000fe40000701670 */
[----:B------:R-:W-:Y:S02]  /*18c60*/  ISETP.NE.AND P5, PT, R9, RZ, PT ;  /* 0x000000ff0900720c */ /* 0x000fe40003fa5270 */
[----:B------:R-:W-:Y:S02]  /*18c70*/  FSEL R201, R201, -INF , !P0 ;  /* 0xff800000c9c97808 */ /* 0x000fe40004000000 */
[----:B------:R-:W-:Y:S02]  /*18c80*/  ISETP.GT.AND P0, PT, R2, 0x19, !P3 ;  /* 0x000000190200780c */ /* 0x000fe40005f04270 */
[----:B------:R-:W-:Y:S02]  /*18c90*/  FMNMX.FTZ R4, R210, R4, !PT ;  /* 0x00000004d2047209 */ /* 0x000fe40007810000 */
[----:B------:R-:W-:Y:S02]  /*18ca0*/  ISETP.LT.OR P0, PT, R3, 0x1a, P0 ;  /* 0x0000001a0300780c */ /* 0x000fe40000701670 */
[----:B------:R-:W-:Y:S02]  /*18cb0*/  FMNMX.FTZ R4, R211, R4, !PT ;  /* 0x00000004d3047209 */ /* 0x000fe40007810000 */
[----:B------:R-:W-:Y:S02]  /*18cc0*/  FSEL R212, R200, -INF , !P0 ;  /* 0xff800000c8d47808 */ /* 0x000fe40004000000 */
[----:B------:R-:W-:Y:S02]  /*18cd0*/  ISETP.GT.AND P0, PT, R2, 0x20, !P2 ;  /* 0x000000200200780c */ /* 0x000fe40005704270 */
[----:B-1----:R-:W-:Y:S02]  /*18ce0*/  FMNMX.FTZ R136, R0, R136, !PT ;  /* 0x0000008800887209 */ /* 0x002fe40007810000 */
[----:B------:R-:W-:Y:S02]  /*18cf0*/  FMNMX.FTZ R0, R10, R6, !PT ;  /* 0x000000060a007209 */ /* 0x000fe40007810000 */
[----:B------:R-:W-:Y:S01]  /*18d00*/  ISETP.LT.OR P0, PT, R3, 0x21, P0 ;  /* 0x000000210300780c */ /* 0x000fe20000701670 */
[----:B------:R-:W-:Y:S01]  /*18d10*/  FMUL.FTZ R142, R136, c[0x0][0x2d0] ;  /* 0x0000b400888e7a20 */ /* 0x000fe20000410000 */
[----:B------:R-:W-:Y:S02]  /*18d20*/  FMNMX.FTZ R0, R209, R0, !PT ;  /* 0x00000000d1007209 */ /* 0x000fe40007810000 */
[----:B------:R-:W-:Y:S02]  /*18d30*/  FSEL R217, R34, -INF , !P0 ;  /* 0xff80000022d97808 */ /* 0x000fe40004000000 */
        /* <DEDUP_REMOVED lines=12> */
[----:B------:R-:W-:Y:S02]  /*18e00*/  FMNMX.FTZ R0, R214, R0, !PT ;  /* 0x00000000d6007209 */ /* 0x000fe40007810000 */
[----:B------:R-:W-:Y:S02]  /*18e10*/  FSETP.NEU.FTZ.AND P1, PT, R136, -INF , PT ;  /* 0xff8000008800780b */ /* 0x000fe40003f3d000 */
[----:B------:R-:W-:Y:S02]  /*18e20*/  ISETP.LT.OR P0, PT, R3, 0x2a, P0 ;  /* 0x0000002a0300780c */ /* 0x000fe40000701670 */
[----:B------:R-:W-:Y:S02]  /*18e30*/  FMNMX.FTZ R4, R245, R4, !PT ;  /* 0x00000004f5047209 */ /* 0x000fe40007810000 */
[----:B------:R-:W-:Y:S02]  /*18e40*/  FMNMX.FTZ R0, R213, R0, !PT ;  /* 0x00000000d5007209 */ /* 0x000fe40007810000 */
[----:B------:R-:W-:Y:S02]  /*18e50*/  FSEL R142, R142, RZ, P1 ;  /* 0x000000ff8e8e7208 */ /* 0x000fe40000800000 */
[----:B------:R-:W-:Y:S02]  /*18e60*/  FSEL R140, R47, -INF , !P0 ;  /* 0xff8000002f8c7808 */ /* 0x000fe40004000000 */
[----:B------:R-:W-:Y:S01]  /*18e70*/  FMNMX.FTZ R4, R248, R4, !PT ;  /* 0x00000004f8047209 */ /* 0x000fe20007810000 */
[--C-:B------:R-:W-:Y:S01]  /*18e80*/  FFMA.FTZ R3, R25, c[0x0][0x2d0], -R142.reuse ;  /* 0x0000b40019037a23 */ /* 0x100fe2000001088e */
[----:B------:R-:W-:Y:S01]  /*18e90*/  FMNMX.FTZ R0, R140, R0, !PT ;  /* 0x000000008c007209 */ /* 0x000fe20007810000 */
[--C-:B------:R-:W-:Y:S01]  /*18ea0*/  FFMA.FTZ R21, R21, c[0x0][0x2d0], -R142.reuse ;  /* 0x0000b40015157a23 */ /* 0x100fe2000001088e */
[----:B------:R-:W-:Y:S01]  /*18eb0*/  FMNMX.FTZ R4, R240, R4, !PT ;  /* 0x00000004f0047209 */ /* 0x000fe20007810000 */
[----:B------:R1:W-:Y:S01]  /*18ec0*/  MUFU.EX2 R47, R3 ;  /* 0x00000003002f7308 */ /* 0x0003e20000000800 */
[----:B------:R-:W-:Y:S01]  /*18ed0*/  FMNMX.FTZ R137, R137, R8, !PT ;  /* 0x0000000889897209 */ /* 0x000fe20007810000 */
[----:B------:R-:W1:Y:S01]  /*18ee0*/  SHFL.BFLY PT, R2, R0, 0x2, 0x1f ;  /* 0x0c401f0000027f89 */ /* 0x000e6200000e0000 */
[--C-:B------:R-:W-:Y:S02]  /*18ef0*/  FFMA.FTZ R15, R15, c[0x0][0x2d0], -R142.reuse ;  /* 0x0000b4000f0f7a23 */ /* 0x100fe4000001088e */
[C---:B------:R-:W-:Y:S01]  /*18f00*/  FSETP.NEU.FTZ.AND P2, PT, R137.reuse, -INF , PT ;  /* 0xff8000008900780b */ /* 0x040fe20003f5d000 */
[----:B------:R-:W-:Y:S02]  /*18f10*/  FMUL.FTZ R141, R137, c[0x0][0x2d0] ;  /* 0x0000b400898d7a20 */ /* 0x000fe40000410000 */
[----:B------:R-:W-:Y:S02]  /*18f20*/  FFMA.FTZ R19, R19, c[0x0][0x2d0], -R142 ;  /* 0x0000b40013137a23 */ /* 0x000fe4000001088e */
[----:B------:R-:W2:Y:S01]  /*18f30*/  SHFL.BFLY PT, R8, R4, 0x2, 0x1f ;  /* 0x0c401f0004087f89 */ /* 0x000ea200000e0000 */
[----:B------:R-:W-:Y:S01]  /*18f40*/  FSEL R141, R141, RZ, P2 ;  /* 0x000000ff8d8d7208 */ /* 0x000fe20001000000 */
[----:B------:R-:W3:Y:S04]  /*18f50*/  MUFU.EX2 R51, R21 ;  /* 0x0000001500337308 */ /* 0x000ee80000000800 */
[--C-:B------:R-:W-:Y:S02]  /*18f60*/  FFMA.FTZ R22, R22, c[0x0][0x2d0], -R141.reuse ;  /* 0x0000b40016167a23 */ /* 0x100fe4000001088d */
[--C-:B------:R-:W-:Y:S02]  /*18f70*/  FFMA.FTZ R23, R23, c[0x0][0x2d0], -R141.reuse ;  /* 0x0000b40017177a23 */ /* 0x100fe4000001088d */
[--C-:B------:R-:W-:Y:S02]  /*18f80*/  FFMA.FTZ R16, R16, c[0x0][0x2d0], -R141.reuse ;  /* 0x0000b40010107a23 */ /* 0x100fe4000001088d */
[----:B------:R-:W-:Y:S01]  /*18f90*/  MUFU.EX2 R49, R22 ;  /* 0x0000001600317308 */ /* 0x000fe20000000800 */
[----:B------:R-:W-:Y:S01]  /*18fa0*/  FFMA.FTZ R24, R24, c[0x0][0x2d0], -R141 ;  /* 0x0000b40018187a23 */ /* 0x000fe2000001088d */
[----:B-1----:R-:W-:Y:S02]  /*18fb0*/  FMNMX.FTZ R3, R0, R2, !PT ;  /* 0x0000000200037209 */ /* 0x002fe40007810000 */
[----:B------:R-:W-:Y:S02]  /*18fc0*/  FSEL R0, R137, RZ, P2 ;  /* 0x000000ff89007208 */ /* 0x000fe40001000000 */
[----:B------:R-:W-:Y:S04]  /*18fd0*/  FSEL R2, R136, RZ, P1 ;  /* 0x000000ff88027208 */ /* 0x000fe80000800000 */
[----:B------:R-:W-:Y:S01]  /*18fe0*/  MUFU.EX2 R44, R23 ;  /* 0x00000017002c7308 */ /* 0x000fe20000000800 */
[----:B------:R-:W-:Y:S01]  /*18ff0*/  FADD.FTZ R0, -R0, R132 ;  /* 0x0000008400007221 */ /* 0x000fe20000010100 */
[----:B--2---:R-:W-:Y:S01]  /*19000*/  FMNMX.FTZ R4, R4, R8, !PT ;  /* 0x0000000804047209 */ /* 0x004fe20007810000 */
[----:B------:R-:W-:Y:S01]  /*19010*/  FADD.FTZ R2, -R2, R134 ;  /* 0x0000008602027221 */ /* 0x000fe20000010100 */
[----:B---3--:R-:W-:Y:S01]  /*19020*/  F2FP.PACK_AB R195, R47, R51 ;  /* 0x000000332fc3723e */ /* 0x008fe200000000ff */
[----:B------:R-:W-:Y:S02]  /*19030*/  FMUL.FTZ R0, R0, c[0x0][0x2d0] ;  /* 0x0000b40000007a20 */ /* 0x000fe40000410000 */
[----:B------:R-:W1:Y:S01]  /*19040*/  SHFL.BFLY PT, R135, R4, 0x1, 0x1f ;  /* 0x0c201f0004877f89 */ /* 0x000e6200000e0000 */
[----:B------:R-:W-:Y:S02]  /*19050*/  FMUL.FTZ R2, R2, c[0x0][0x2d0] ;  /* 0x0000b40002027a20 */ /* 0x000fe40000410000 */
[----:B------:R-:W2:Y:S10]  /*19060*/  MUFU.EX2 R133, R0 ;  /* 0x0000000000857308 */ /* 0x000eb40000000800 */
[----:B------:R-:W3:Y:S10]  /*19070*/  MUFU.EX2 R132, R2 ;  /* 0x0000000200847308 */ /* 0x000ef40000000800 */
[----:B------:R-:W-:Y:S01]  /*19080*/  MUFU.EX2 R26, R16 ;  /* 0x00000010001a7308 */ /* 0x000fe20000000800 */
[----:B-1----:R-:W-:Y:S02]  /*19090*/  FMNMX.FTZ R135, R4, R135, !PT ;  /* 0x0000008704877209 */ /* 0x002fe40007810000 */
[----:B------:R-:W1:Y:S01]  /*190a0*/  SHFL.BFLY PT, R4, R3, 0x1, 0x1f ;  /* 0x0c201f0003047f89 */ /* 0x000e6200000e0000 */
[----:B--2---:R-:W-:Y:S01]  /*190b0*/  FMUL.FTZ R32, R133, R172 ;  /* 0x000000ac85207220 */ /* 0x004fe20000410000 */
[C---:B------:R-:W-:Y:S01]  /*190c0*/  FSETP.NEU.FTZ.AND P0, PT, R135.reuse, -INF , PT ;  /* 0xff8000008700780b */ /* 0x040fe20003f1d000 */
[----:B------:R-:W-:Y:S02]  /*190d0*/  FMUL.FTZ R143, R135, c[0x0][0x2d0] ;  /* 0x0000b400878f7a20 */ /* 0x000fe40000410000 */
[----:B------:R-:W-:Y:S01]  /*190e0*/  FMUL.FTZ R33, R133, R173 ;  /* 0x000000ad85217220 */ /* 0x000fe20000410000 */
[----:B------:R-:W-:Y:S01]  /*190f0*/  FSEL R0, R135, RZ, P0 ;  /* 0x000000ff87007208 */ /* 0x000fe20000000000 */
[----:B------:R-:W2:Y:S01]  /*19100*/  MUFU.EX2 R251, R24 ;  /* 0x0000001800fb7308 */ /* 0x000ea20000000800 */
[----:B------:R-:W-:Y:S01]  /*19110*/  FSEL R143, R143, RZ, P0 ;  /* 0x000000ff8f8f7208 */ /* 0x000fe20000000000 */
[----:B------:R-:W-:Y:S02]  /*19120*/  FMUL.FTZ R52, R133, R52 ;  /* 0x0000003485347220 */ /* 0x000fe40000410000 */
[----:B------:R-:W-:Y:S02]  /*19130*/  FADD.FTZ R0, -R0, R138 ;  /* 0x0000008a00007221 */ /* 0x000fe40000010100 */
[--C-:B------:R-:W-:Y:S02]  /*19140*/  FFMA.FTZ R20, R20, c[0x0][0x2d0], -R143.reuse ;  /* 0x0000b40014147a23 */ /* 0x100fe4000001088f */
[----:B------:R-:W-:Y:S02]  /*19150*/  FMUL.FTZ R0, R0, c[0x0][0x2d0] ;  /* 0x0000b40000007a20 */ /* 0x000fe40000410000 */
[----:B------:R4:W-:Y:S01]  /*19160*/  MUFU.EX2 R200, R20 ;  /* 0x0000001400c87308 */ /* 0x0009e20000000800 */
[--C-:B------:R-:W-:Y:S02]  /*19170*/  FFMA.FTZ R14, R14, c[0x0][0x2d0], -R143.reuse ;  /* 0x0000b4000e0e7a23 */ /* 0x100fe4000001088f */
[--C-:B------:R-:W-:Y:S02]  /*19180*/  FFMA.FTZ R18, R18, c[0x0][0x2d0], -R143.reuse ;  /* 0x0000b40012127a23 */ /* 0x100fe4000001088f */
[----:B------:R-:W-:Y:S01]  /*19190*/  FFMA.FTZ R17, R17, c[0x0][0x2d0], -R143 ;  /* 0x0000b40011117a23 */ /* 0x000fe2000001088f */
[----:B-1----:R-:W-:Y:S01]  /*191a0*/  FMNMX.FTZ R3, R3, R4, !PT ;  /* 0x0000000403037209 */ /* 0x002fe20007810000 */
[----:B---3--:R-:W-:Y:S03]  /*191b0*/  FMUL.FTZ R6, R132, R146 ;  /* 0x0000009284067220 */ /* 0x008fe60000410000 */
[----:B------:R1:W3:Y:S01]  /*191c0*/  MUFU.EX2 R2, R0 ;  /* 0x0000000000027308 */ /* 0x0002e20000000800 */
[C---:B------:R-:W-:Y:S01]  /*191d0*/  FSETP.NEU.FTZ.AND P0, PT, R3.reuse, -INF , PT ;  /* 0xff8000000300780b */ /* 0x040fe20003f1d000 */
[----:B------:R-:W-:Y:S01]  /*191e0*/  FMUL.FTZ R134, R3, c[0x0][0x2d0] ;  /* 0x0000b40003867a20 */ /* 0x000fe20000410000 */
[----:B--2---:R-:W-:Y:S01]  /*191f0*/  F2FP.PACK_AB R194, R44, R251 ;  /* 0x000000fb2cc2723e */ /* 0x004fe200000000ff */
[----:B------:R-:W-:Y:S03]  /*19200*/  FFMA.FTZ R138, R196, c[0x0][0x2d0], -R141 ;  /* 0x0000b400c48a7a23 */ /* 0x000fe6000001088d */
[----:B------:R-:W-:Y:S01]  /*19210*/  FSEL R134, R134, RZ, P0 ;  /* 0x000000ff86867208 */ /* 0x000fe20000000000 */
[----:B------:R-:W-:Y:S02]  /*19220*/  FMUL.FTZ R16, R133, R156 ;  /* 0x0000009c85107220 */ /* 0x000fe40000410000 */
[----:B------:R-:W-:Y:S01]  /*19230*/  MUFU.EX2 R45, R15 ;  /* 0x0000000f002d7308 */ /* 0x000fe20000000800 */
[----:B------:R-:W-:Y:S02]  /*19240*/  FMUL.FTZ R34, R132, R174 ;  /* 0x000000ae84227220 */ /* 0x000fe40000410000 */
[--C-:B------:R-:W-:Y:S01]  /*19250*/  FFMA.FTZ R4, R10, c[0x0][0x2d0], -R134.reuse ;  /* 0x0000b4000a047a23 */ /* 0x100fe20000010886 */
[----:B----4-:R-:W2:Y:S01]  /*19260*/  LDSM.16.MT88.4 R20, [R221+0x2080] ;  /* 0x00208000dd14783b */ /* 0x010ea20000004200 */
[--C-:B------:R-:W-:Y:S02]  /*19270*/  FFMA.FTZ R5, R5, c[0x0][0x2d0], -R134.reuse ;  /* 0x0000b40005057a23 */ /* 0x100fe40000010886 */
[C---:B------:R-:W-:Y:S02]  /*19280*/  FMUL.FTZ R35, R132.reuse, R175 ;  /* 0x000000af84237220 */ /* 0x040fe40000410000 */
[----:B------:R-:W-:Y:S01]  /*19290*/  FMUL.FTZ R53, R133, R53 ;  /* 0x0000003585357220 */ /* 0x000fe20000410000 */
[----:B------:R-:W4:Y:S01]  /*192a0*/  MUFU.EX2 R241, R19 ;  /* 0x0000001300f17308 */ /* 0x000f220000000800 */
[C---:B------:R-:W-:Y:S01]  /*192b0*/  FMUL.FTZ R54, R132.reuse, R54 ;  /* 0x0000003684367220 */ /* 0x040fe20000410000 */
[----:B------:R-:W-:Y:S01]  /*192c0*/  LDSM.16.MT88.4 R172, [R222+0x3080] ;  /* 0x00308000deac783b */ /* 0x000fe20000004200 */
[C---:B------:R-:W-:Y:S02]  /*192d0*/  FMUL.FTZ R55, R132.reuse, R55 ;  /* 0x0000003784377220 */ /* 0x040fe40000410000 */
[--C-:B-1----:R-:W-:Y:S02]  /*192e0*/  FFMA.FTZ R0, R7, c[0x0][0x2d0], -R134.reuse ;  /* 0x0000b40007007a23 */ /* 0x102fe40000010886 */
[----:B------:R-:W-:Y:S02]  /*192f0*/  FMUL.FTZ R7, R132, R147 ;  /* 0x0000009384077220 */ /* 0x000fe40000410000 */
[C---:B---3--:R-:W-:Y:S01]  /*19300*/  FMUL.FTZ R8, R2.reuse, R148 ;  /* 0x0000009402087220 */ /* 0x048fe20000410000 */
[----:B------:R1:W-:Y:S01]  /*19310*/  MUFU.EX2 R46, R0 ;  /* 0x00000000002e7308 */ /* 0x0003e20000000800 */
[C---:B------:R-:W-:Y:S02]  /*19320*/  FMUL.FTZ R9, R2.reuse, R149 ;  /* 0x0000009502097220 */ /* 0x040fe40000410000 */
[C---:B------:R-:W-:Y:S02]  /*19330*/  FMUL.FTZ R12, R2.reuse, R152 ;  /* 0x00000098020c7220 */ /* 0x040fe40000410000 */
[C---:B------:R-:W-:Y:S02]  /*19340*/  FMUL.FTZ R13, R2.reuse, R153 ;  /* 0x00000099020d7220 */ /* 0x040fe40000410000 */
[C---:B------:R-:W-:Y:S02]  /*19350*/  FMUL.FTZ R24, R2.reuse, R164 ;  /* 0x000000a402187220 */ /* 0x040fe40000410000 */
[C---:B------:R-:W-:Y:S01]  /*19360*/  FMUL.FTZ R25, R2.reuse, R165 ;  /* 0x000000a502197220 */ /* 0x040fe20000410000 */
[----:B------:R3:W5:Y:S01]  /*19370*/  MUFU.EX2 R43, R5 ;  /* 0x00000005002b7308 */ /* 0x0007620000000800 */
[C---:B------:R-:W-:Y:S02]  /*19380*/  FMUL.FTZ R41, R2.reuse, R181 ;  /* 0x000000b502297220 */ /* 0x040fe40000410000 */
[----:B------:R-:W-:Y:S01]  /*19390*/  FMUL.FTZ R28, R2, R168 ;  /* 0x000000a8021c7220 */ /* 0x000fe20000410000 */
[----:B----4-:R-:W-:Y:S01]  /*193a0*/  F2FP.PACK_AB R193, R241, R45 ;  /* 0x0000002df1c1723e */ /* 0x010fe200000000ff */
[----:B------:R-:W-:Y:S02]  /*193b0*/  FMUL.FTZ R19, R132, R159 ;  /* 0x0000009f84137220 */ /* 0x000fe40000410000 */
[C---:B------:R-:W-:Y:S02]  /*193c0*/  FMUL.FTZ R29, R2.reuse, R169 ;  /* 0x000000a9021d7220 */ /* 0x040fe40000410000 */
[----:B------:R-:W-:Y:S01]  /*193d0*/  FMUL.FTZ R40, R2, R180 ;  /* 0x000000b402287220 */ /* 0x000fe20000410000 */
[----:B------:R4:W-:Y:S01]  /*193e0*/  MUFU.EX2 R215, R4 ;  /* 0x0000000400d77308 */ /* 0x0009e20000000800 */
[----:B------:R-:W-:Y:S01]  /*193f0*/  MOV R180, R51 ;  /* 0x0000003300b47202 */ /* 0x000fe20000000f00 */
[----:B------:R-:W-:Y:S02]  /*19400*/  FMUL.FTZ R51, R132, R191 ;  /* 0x000000bf84337220 */ /* 0x000fe40000410000 */
[----:B-1----:R-:W-:Y:S02]  /*19410*/  FFMA.FTZ R0, R11, c[0x0][0x2d0], -R134 ;  /* 0x0000b4000b007a23 */ /* 0x002fe40000010886 */
[C---:B------:R-:W-:Y:S02]  /*19420*/  FMUL.FTZ R56, R2.reuse, R56 ;  /* 0x0000003802387220 */ /* 0x040fe40000410000 */
[C---:B------:R-:W-:Y:S02]  /*19430*/  FMUL.FTZ R57, R2.reuse, R57 ;  /* 0x0000003902397220 */ /* 0x040fe40000410000 */
[----:B------:R1:W1:Y:S01]  /*19440*/  MUFU.EX2 R242, R0 ;  /* 0x0000000000f27308 */ /* 0x0002620000000800 */
[C---:B------:R-:W-:Y:S02]  /*19450*/  FMUL.FTZ R60, R2.reuse, R60 ;  /* 0x0000003c023c7220 */ /* 0x040fe40000410000 */
[----:B------:R-:W-:Y:S02]  /*19460*/  FMUL.FTZ R61, R2, R61 ;  /* 0x0000003d023d7220 */ /* 0x000fe40000410000 */
[C---:B---3--:R-:W-:Y:S01]  /*19470*/  FMUL.FTZ R5, R133.reuse, R145 ;  /* 0x0000009185057220 */ /* 0x048fe20000410000 */
[----:B-----5:R-:W-:Y:S01]  /*19480*/  F2FP.PACK_AB R145, R46, R43 ;  /* 0x0000002b2e91723e */ /* 0x020fe200000000ff */
[C---:B------:R-:W-:Y:S02]  /*19490*/  FMUL.FTZ R64, R133.reuse, R64 ;  /* 0x0000004085407220 */ /* 0x040fe40000410000 */
[C---:B------:R-:W-:Y:S01]  /*194a0*/  FMUL.FTZ R65, R133.reuse, R65 ;  /* 0x0000004185417220 */ /* 0x040fe20000410000 */
[----:B------:R-:W-:Y:S01]  /*194b0*/  MUFU.EX2 R48, R14 ;  /* 0x0000000e00307308 */ /* 0x000fe20000000800 */
[C---:B------:R-:W-:Y:S02]  /*194c0*/  FMUL.FTZ R66, R132.reuse, R66 ;  /* 0x0000004284427220 */ /* 0x040fe40000410000 */
[C---:B------:R-:W-:Y:S02]  /*194d0*/  FMUL.FTZ R67, R132.reuse, R67 ;  /* 0x0000004384437220 */ /* 0x040fe40000410000 */
[C---:B----4-:R-:W-:Y:S02]  /*194e0*/  FMUL.FTZ R4, R133.reuse, R144 ;  /* 0x0000009085047220 */ /* 0x050fe40000410000 */
[C---:B------:R-:W-:Y:S02]  /*194f0*/  FMUL.FTZ R68, R133.reuse, R68 ;  /* 0x0000004485447220 */ /* 0x040fe40000410000 */
[----:B------:R-:W-:Y:S01]  /*19500*/  FMUL.FTZ R69, R133, R69 ;  /* 0x0000004585457220 */ /* 0x000fe20000410000 */
[----:B------:R-:W3:Y:S01]  /*19510*/  MUFU.EX2 R252, R18 ;  /* 0x0000001200fc7308 */ /* 0x000ee20000000800 */
[C---:B------:R-:W-:Y:S02]  /*19520*/  FMUL.FTZ R70, R132.reuse, R70 ;  /* 0x0000004684467220 */ /* 0x040fe40000410000 */
[----:B------:R-:W-:Y:S01]  /*19530*/  FMUL.FTZ R71, R132, R71 ;  /* 0x0000004784477220 */ /* 0x000fe20000410000 */
[----:B-1----:R-:W-:Y:S01]  /*19540*/  FSEL R0, R3, RZ, P0 ;  /* 0x000000ff03007208 */ /* 0x002fe20000000000 */
[C---:B------:R-:W-:Y:S01]  /*19550*/  FMUL.FTZ R72, R2.reuse, R72 ;  /* 0x0000004802487220 */ /* 0x040fe20000410000 */
[----:B------:R-:W-:Y:S01]  /*19560*/  F2FP.PACK_AB R147, R215, R242 ;  /* 0x000000f2d793723e */ /* 0x000fe200000000ff */
[----:B------:R-:W-:Y:S01]  /*19570*/  FMUL.FTZ R73, R2, R73 ;  /* 0x0000004902497220 */ /* 0x000fe20000410000 */
[----:B------:R-:W-:Y:S01]  /*19580*/  ISETP.GT.AND P0, PT, R238, UR4, PT ;  /* 0x00000004ee007c0c */ /* 0x000fe2000bf04270 */
[----:B------:R-:W-:Y:S01]  /*19590*/  FADD.FTZ R0, -R0, R139 ;  /* 0x0000008b00007221 */ /* 0x000fe20000010100 */
[----:B------:R-:W1:Y:S01]  /*195a0*/  MUFU.EX2 R50, R17 ;  /* 0x0000001100327308 */ /* 0x000e620000000800 */
[----:B------:R-:W-:Y:S01]  /*195b0*/  MOV R139, R26 ;  /* 0x0000001a008b7202 */ /* 0x000fe20000000f00 */
[----:B------:R-:W-:Y:S01]  /*195c0*/  FMUL.FTZ R76, R2, R76 ;  /* 0x0000004c024c7220 */ /* 0x000fe20000410000 */
[----:B------:R-:W-:Y:S01]  /*195d0*/  IADD3 R238, R238, -0x1, RZ ;  /* 0xffffffffeeee7810 */ /* 0x000fe20007ffe0ff */
[----:B------:R-:W-:Y:S01]  /*195e0*/  FMUL.FTZ R0, R0, c[0x0][0x2d0] ;  /* 0x0000b40000007a20 */ /* 0x000fe20000410000 */
[----:B------:R-:W-:Y:S01]  /*195f0*/  F2FP.PACK_AB R192, R49, R139 ;  /* 0x0000008b31c0723e */ /* 0x000fe200000000ff */
[----:B------:R-:W-:Y:S02]  /*19600*/  FMUL.FTZ R77, R2, R77 ;  /* 0x0000004d024d7220 */ /* 0x000fe40000410000 */
[C---:B------:R-:W-:Y:S02]  /*19610*/  FMUL.FTZ R80, R133.reuse, R80 ;  /* 0x0000005085507220 */ /* 0x040fe40000410000 */
[----:B------:R-:W4:Y:S01]  /*19620*/  MUFU.EX2 R0, R0 ;  /* 0x0000000000007308 */ /* 0x000f220000000800 */
[C---:B------:R-:W-:Y:S01]  /*19630*/  FMUL.FTZ R81, R133.reuse, R81 ;  /* 0x0000005185517220 */ /* 0x040fe20000410000 */
[-C--:B--2---:R-:W-:Y:S05]  /*19640*/  HMMA.16816.F32 R4, R192, R20.reuse, R4 ;  /* 0x00000014c004723c */ /* 0x084fea0000001804 */
[----:B---3--:R-:W-:Y:S01]  /*19650*/  F2FP.PACK_AB R144, R252, R48 ;  /* 0x00000030fc90723e */ /* 0x008fe200000000ff */
[C---:B------:R-:W-:Y:S02]  /*19660*/  FMUL.FTZ R18, R132.reuse, R158 ;  /* 0x0000009e84127220 */ /* 0x040fe40000410000 */
[----:B------:R-:W-:Y:S01]  /*19670*/  FMUL.FTZ R82, R132, R82 ;  /* 0x0000005284527220 */ /* 0x000fe20000410000 */
[-C--:B-1----:R-:W-:Y:S03]  /*19680*/  F2FP.PACK_AB R146, R200, R50.reuse ;  /* 0x00000032c892723e */ /* 0x082fe600000000ff */
[C---:B------:R-:W-:Y:S01]  /*19690*/  FMUL.FTZ R17, R133.reuse, R157 ;  /* 0x0000009d85117220 */ /* 0x040fe20000410000 */
[----:B------:R-:W-:Y:S01]  /*196a0*/  MOV R181, R50 ;  /* 0x0000003200b57202 */ /* 0x000fe20000000f00 */
[C---:B------:R-:W-:Y:S01]  /*196b0*/  FMUL.FTZ R50, R132.reuse, R190 ;  /* 0x000000be84327220 */ /* 0x040fe20000410000 */
[----:B------:R-:W-:Y:S01]  /*196c0*/  LDSM.16.MT88.4 R156, [R222+0x2880] ;  /* 0x00288000de9c783b */ /* 0x000fe20000004200 */
[----:B------:R-:W-:Y:S02]  /*196d0*/  FMUL.FTZ R83, R132, R83 ;  /* 0x0000005384537220 */ /* 0x000fe40000410000 */
[C---:B------:R-:W-:Y:S02]  /*196e0*/  FMUL.FTZ R84, R133.reuse, R84 ;  /* 0x0000005485547220 */ /* 0x040fe40000410000 */
[C---:B------:R-:W-:Y:S02]  /*196f0*/  FMUL.FTZ R85, R133.reuse, R85 ;  /* 0x0000005585557220 */ /* 0x040fe40000410000 */
[C---:B----4-:R-:W-:Y:S02]  /*19700*/  FMUL.FTZ R10, R0.reuse, R150 ;  /* 0x00000096000a7220 */ /* 0x050fe40000410000 */
[C---:B------:R-:W-:Y:S02]  /*19710*/  FMUL.FTZ R11, R0.reuse, R151 ;  /* 0x00000097000b7220 */ /* 0x040fe40000410000 */
[----:B------:R-:W1:Y:S01]  /*19720*/  LDSM.16.MT88.4 R148, [R224+0x2080] ;  /* 0x00208000e094783b */ /* 0x000e620000004200 */
[C---:B------:R-:W-:Y:S02]  /*19730*/  FMUL.FTZ R14, R0.reuse, R154 ;  /* 0x0000009a000e7220 */ /* 0x040fe40000410000 */
[C---:B------:R-:W-:Y:S02]  /*19740*/  FMUL.FTZ R15, R0.reuse, R155 ;  /* 0x0000009b000f7220 */ /* 0x040fe40000410000 */
[C---:B------:R-:W-:Y:S03]  /*19750*/  HMMA.16816.F32 R8, R144.reuse, R20, R8 ;  /* 0x000000149008723c */ /* 0x040fe60000001808 */
[----:B------:R-:W2:Y:S01]  /*19760*/  LDSM.16.MT88.4 R152, [R223+0x2080] ;  /* 0x00208000df98783b */ /* 0x000ea20000004200 */
[C---:B------:R-:W-:Y:S01]  /*19770*/  FMUL.FTZ R42, R0.reuse, R182 ;  /* 0x000000b6002a7220 */ /* 0x040fe20000410000 */
[----:B------:R-:W-:Y:S01]  /*19780*/  MOV R182, R43 ;  /* 0x0000002b00b67202 */ /* 0x000fe20000000f00 */
[----:B------:R-:W-:Y:S01]  /*19790*/  FMUL.FTZ R43, R0, R183 ;  /* 0x000000b7002b7220 */ /* 0x000fe20000410000 */
[----:B------:R-:W-:Y:S01]  /*197a0*/  MOV R183, R44 ;  /* 0x0000002c00b77202 */ /* 0x000fe20000000f00 */
[-C--:B------:R-:W-:Y:S04]  /*197b0*/  HMMA.16816.F32 R12, R144, R22.reuse, R12 ;  /* 0x00000016900c723c */ /* 0x080fe8000000180c */
[----:B------:R-:W-:Y:S01]  /*197c0*/  FMUL.FTZ R44, R2, R184 ;  /* 0x000000b8022c7220 */ /* 0x000fe20000410000 */
[----:B------:R-:W-:Y:S01]  /*197d0*/  MOV R184, R47 ;  /* 0x0000002f00b87202 */ /* 0x000fe20000000f00 */
[----:B------:R-:W-:Y:S02]  /*197e0*/  FMUL.FTZ R47, R0, R187 ;  /* 0x000000bb002f7220 */ /* 0x000fe40000410000 */
[C---:B------:R-:W-:Y:S01]  /*197f0*/  HMMA.16816.F32 R16, R192.reuse, R22, R16 ;  /* 0x00000016c010723c */ /* 0x040fe20000001810 */
[----:B------:R3:W-:Y:S03]  /*19800*/  MUFU.EX2 R187, R138 ;  /* 0x0000008a00bb7308 */ /* 0x0007e60000000800 */
[C---:B------:R-:W-:Y:S02]  /*19810*/  FMUL.FTZ R20, R133.reuse, R160 ;  /* 0x000000a085147220 */ /* 0x040fe40000410000 */
[C---:B------:R-:W-:Y:S02]  /*19820*/  FMUL.FTZ R21, R133.reuse, R161 ;  /* 0x000000a185157220 */ /* 0x040fe40000410000 */
[C---:B------:R-:W-:Y:S04]  /*19830*/  FMUL.FTZ R22, R132.reuse, R162 ;  /* 0x000000a284167220 */ /* 0x040fe80000410000 */
[----:B------:R-:W-:Y:S02]  /*19840*/  FMUL.FTZ R23, R132, R163 ;  /* 0x000000a384177220 */ /* 0x000fe40000410000 */
[C---:B------:R-:W-:Y:S02]  /*19850*/  FMUL.FTZ R26, R0.reuse, R166 ;  /* 0x000000a6001a7220 */ /* 0x040fe40000410000 */
[C---:B------:R-:W-:Y:S02]  /*19860*/  FMUL.FTZ R27, R0.reuse, R167 ;  /* 0x000000a7001b7220 */ /* 0x040fe40000410000 */
[----:B------:R-:W-:Y:S01]  /*19870*/  LDSM.16.MT88.4 R164, [R223+0x2880] ;  /* 0x00288000dfa4783b */ /* 0x000fe20000004200 */
[-C--:B------:R-:W-:Y:S03]  /*19880*/  HMMA.16816.F32 R20, R192, R36.reuse, R20 ;  /* 0x00000024c014723c */ /* 0x080fe60000001814 */
[C---:B------:R-:W-:Y:S02]  /*19890*/  FMUL.FTZ R58, R0.reuse, R58 ;  /* 0x0000003a003a7220 */ /* 0x040fe40000410000 */
[----:B------:R-:W-:Y:S02]  /*198a0*/  FMUL.FTZ R59, R0, R59 ;  /* 0x0000003b003b7220 */ /* 0x000fe40000410000 */
[--C-:B---3--:R-:W-:Y:S01]  /*198b0*/  FFMA.FTZ R138, R198, c[0x0][0x2d0], -R141.reuse ;  /* 0x0000b400c68a7a23 */ /* 0x108fe2000001088d */
[C---:B------:R-:W-:Y:S03]  /*198c0*/  HMMA.16816.F32 R24, R144.reuse, R36, R24 ;  /* 0x000000249018723c */ /* 0x040fe60000001818 */
[----:B------:R3:W4:Y:S01]  /*198d0*/  MUFU.EX2 R190, R138 ;  /* 0x0000008a00be7308 */ /* 0x0007220000000800 */
[C---:B------:R-:W-:Y:S01]  /*198e0*/  FMUL.FTZ R30, R0.reuse, R170 ;  /* 0x000000aa001e7220 */ /* 0x040fe20000410000 */
[----:B------:R-:W-:Y:S01]  /*198f0*/  MOV R170, R252 ;  /* 0x000000fc00aa7202 */ /* 0x000fe20000000f00 */
[----:B------:R-:W-:Y:S01]  /*19900*/  FMUL.FTZ R31, R0, R171 ;  /* 0x000000ab001f7220 */ /* 0x000fe20000410000 */
[----:B------:R-:W-:Y:S01]  /*19910*/  MOV R171, R251 ;  /* 0x000000fb00ab7202 */ /* 0x000fe20000000f00 */
[C---:B------:R-:W-:Y:S01]  /*19920*/  FMUL.FTZ R36, R133.reuse, R176 ;  /* 0x000000b085247220 */ /* 0x040fe20000410000 */
[----:B------:R-:W-:Y:S03]  /*19930*/  MOV R176, R45 ;  /* 0x0000002d00b07202 */ /* 0x000fe60000000f00 */
[----:B------:R-:W-:Y:S01]  /*19940*/  FMUL.FTZ R37, R133, R177 ;  /* 0x000000b185257220 */ /* 0x000fe20000410000 */
[-C--:B------:R-:W-:Y:S03]  /*19950*/  HMMA.16816.F32 R28, R144, R38.reuse, R28 ;  /* 0x00000026901c723c */ /* 0x080fe6000000181c */
[----:B------:R-:W-:Y:S01]  /*19960*/  FMUL.FTZ R45, R2, R185 ;  /* 0x000000b9022d7220 */ /* 0x000fe20000410000 */
[----:B------:R-:W-:Y:S01]  /*19970*/  MOV R185, R46 ;  /* 0x0000002e00b97202 */ /* 0x000fe20000000f00 */
[C---:B------:R-:W-:Y:S01]  /*19980*/  FMUL.FTZ R46, R0.reuse, R186 ;  /* 0x000000ba002e7220 */ /* 0x040fe20000410000 */
[----:B------:R-:W-:Y:S01]  /*19990*/  MOV R177, R241 ;  /* 0x000000f100b17202 */ /* 0x000fe20000000f00 */
[C---:B------:R-:W-:Y:S01]  /*199a0*/  FMUL.FTZ R62, R0.reuse, R62 ;  /* 0x0000003e003e7220 */ /* 0x040fe20000410000 */
[C---:B------:R-:W-:Y:S04]  /*199b0*/  HMMA.16816.F32 R32, R192.reuse, R38, R32 ;  /* 0x00000026c020723c */ /* 0x040fe80000001820 */
[----:B------:R-:W-:Y:S01]  /*199c0*/  MOV R186, R200 ;  /* 0x000000c800ba7202 */ /* 0x000fe20000000f00 */
[----:B------:R-:W-:Y:S02]  /*199d0*/  FMUL.FTZ R63, R0, R63 ;  /* 0x0000003f003f7220 */ /* 0x000fe40000410000 */
[--C-:B---3--:R-:W-:Y:S02]  /*199e0*/  FFMA.FTZ R138, R197, c[0x0][0x2d0], -R142.reuse ;  /* 0x0000b400c58a7a23 */ /* 0x108fe4000001088e */
[C---:B------:R-:W-:Y:S03]  /*199f0*/  FMUL.FTZ R39, R132.reuse, R179 ;  /* 0x000000b384277220 */ /* 0x040fe60000410000 */
[----:B------:R-:W-:Y:S01]  /*19a00*/  MOV R179, R48 ;  /* 0x0000003000b37202 */ /* 0x000fe20000000f00 */
[C---:B------:R-:W-:Y:S02]  /*19a10*/  FMUL.FTZ R48, R133.reuse, R188 ;  /* 0x000000bc85307220 */ /* 0x040fe40000410000 */
[----:B------:R3:W-:Y:S01]  /*19a20*/  MUFU.EX2 R188, R138 ;  /* 0x0000008a00bc7308 */ /* 0x0007e20000000800 */
[----:B------:R-:W-:Y:S01]  /*19a30*/  FMUL.FTZ R38, R132, R178 ;  /* 0x000000b284267220 */ /* 0x000fe20000410000 */
[----:B------:R-:W-:Y:S01]  /*19a40*/  MOV R178, R49 ;  /* 0x0000003100b27202 */ /* 0x000fe20000000f00 */
[----:B------:R-:W-:Y:S01]  /*19a50*/  FMUL.FTZ R49, R133, R189 ;  /* 0x000000bd85317220 */ /* 0x000fe20000410000 */
[----:B------:R-:W-:Y:S01]  /*19a60*/  MOV R189, R242 ;  /* 0x000000f200bd7202 */ /* 0x000fe20000000f00 */
[C---:B------:R-:W-:Y:S02]  /*19a70*/  FMUL.FTZ R74, R0.reuse, R74 ;  /* 0x0000004a004a7220 */ /* 0x040fe40000410000 */
[C---:B------:R-:W-:Y:S01]  /*19a80*/  FMUL.FTZ R75, R0.reuse, R75 ;  /* 0x0000004b004b7220 */ /* 0x040fe20000410000 */
        /* <DEDUP_REMOVED lines=8> */
[--C-:B---3--:R-:W-:Y:S02]  /*19b10*/  FFMA.FTZ R138, R199, c[0x0][0x2d0], -R142.reuse ;  /* 0x0000b400c78a7a23 */ /* 0x108fe4000001088e */
[----:B------:R-:W-:Y:S02]  /*19b20*/  FMUL.FTZ R89, R2, R89 ;  /* 0x0000005902597220 */ /* 0x000fe40000410000 */
[C---:B------:R-:W-:Y:S01]  /*19b30*/  HMMA.16816.F32 R48, R192.reuse, R150, R48 ;  /* 0x00000096c030723c */ /* 0x040fe20000001830 */
[----:B------:R1:W3:Y:S01]  /*19b40*/  MUFU.EX2 R191, R138 ;  /* 0x0000008a00bf7308 */ /* 0x0002e20000000800 */
[----:B------:R-:W5:Y:S02]  /*19b50*/  LDSM.16.MT88.4 R148, [R221+0x3880] ;  /* 0x00388000dd94783b */ /* 0x000f640000004200 */
[C---:B------:R-:W-:Y:S02]  /*19b60*/  FMUL.FTZ R90, R0.reuse, R90 ;  /* 0x0000005a005a7220 */ /* 0x040fe40000410000 */
[----:B------:R-:W-:Y:S02]  /*19b70*/  FMUL.FTZ R91, R0, R91 ;  /* 0x0000005b005b7220 */ /* 0x000fe40000410000 */
[-C--:B--2---:R-:W-:Y:S04]  /*19b80*/  HMMA.16816.F32 R52, R192, R152.reuse, R52 ;  /* 0x00000098c034723c */ /* 0x084fe80000001834 */
        /* <DEDUP_REMOVED lines=10> */
[----:B------:R-:W2:Y:S02]  /*19c30*/  LDSM.16.MT88.4 R152, [R222+0x3880] ;  /* 0x00388000de98783b */ /* 0x000ea40000004200 */
[C---:B------:R-:W-:Y:S02]  /*19c40*/  FMUL.FTZ R97, R133.reuse, R97 ;  /* 0x0000006185617220 */ /* 0x040fe40000410000 */
[C---:B------:R-:W-:Y:S02]  /*19c50*/  FMUL.FTZ R98, R132.reuse, R98 ;  /* 0x0000006284627220 */ /* 0x040fe40000410000 */
[C---:B------:R-:W-:Y:S01]  /*19c60*/  FMUL.FTZ R99, R132.reuse, R99 ;  /* 0x0000006384637220 */ /* 0x040fe20000410000 */
[-C--:B-----5:R-:W-:Y:S03]  /*19c70*/  HMMA.16816.F32 R68, R192, R148.reuse, R68 ;  /* 0x00000094c044723c */ /* 0x0a0fe60000001844 */
[C---:B------:R-:W-:Y:S02]  /*19c80*/  FMUL.FTZ R100, R133.reuse, R100 ;  /* 0x0000006485647220 */ /* 0x040fe40000410000 */
[C---:B------:R-:W-:Y:S02]  /*19c90*/  FMUL.FTZ R101, R133.reuse, R101 ;  /* 0x0000006585657220 */ /* 0x040fe40000410000 */
[C---:B------:R-:W-:Y:S01]  /*19ca0*/  FMUL.FTZ R102, R132.reuse, R102 ;  /* 0x0000006684667220 */ /* 0x040fe20000410000 */
[C---:B------:R-:W-:Y:S04]  /*19cb0*/  HMMA.16816.F32 R72, R144.reuse, R148, R72 ;  /* 0x000000949048723c */ /* 0x040fe80000001848 */
[----:B------:R-:W-:Y:S02]  /*19cc0*/  FMUL.FTZ R103, R132, R103 ;  /* 0x0000006784677220 */ /* 0x000fe40000410000 */
[----:B------:R-:W-:Y:S02]  /*19cd0*/  FMUL.FTZ R104, R2, R104 ;  /* 0x0000006802687220 */ /* 0x000fe40000410000 */
[-C--:B------:R-:W-:Y:S04]  /*19ce0*/  HMMA.16816.F32 R76, R144, R150.reuse, R76 ;  /* 0x00000096904c723c */ /* 0x080fe8000000184c */
[----:B-1----:R-:W-:Y:S02]  /*19cf0*/  FFMA.FTZ R138, R206, c[0x0][0x2d0], -R141 ;  /* 0x0000b400ce8a7a23 */ /* 0x002fe4000001088d */
[----:B------:R-:W-:Y:S02]  /*19d00*/  FMUL.FTZ R105, R2, R105 ;  /* 0x0000006902697220 */ /* 0x000fe40000410000 */
[C---:B------:R-:W-:Y:S01]  /*19d10*/  HMMA.16816.F32 R80, R192.reuse, R150, R80 ;  /* 0x00000096c050723c */ /* 0x040fe20000001850 */
[----:B------:R1:W-:Y:S01]  /*19d20*/  MUFU.EX2 R169, R138 ;  /* 0x0000008a00a97308 */ /* 0x0003e20000000800 */
        /* <DEDUP_REMOVED lines=13> */
[----:B------:R1:W2:Y:S01]  /*19e00*/  MUFU.EX2 R161, R138 ;  /* 0x0000008a00a17308 */ /* 0x0002a20000000800 */
        /* <DEDUP_REMOVED lines=9> */
[C---:B------:R-:W-:Y:S02]  /*19ea0*/  FMUL.FTZ R119, R132.reuse, R119 ;  /* 0x0000007784777220 */ /* 0x040fe40000410000 */
[----:B------:R-:W-:Y:S02]  /*19eb0*/  FMUL.FTZ R128, R133, R128 ;  /* 0x0000008085807220 */ /* 0x000fe40000410000 */
[-C--:B------:R-:W-:Y:S04]  /*19ec0*/  HMMA.16816.F32 R108, R144, R150.reuse, R108 ;  /* 0x00000096906c723c */ /* 0x080fe8000000186c */
[----:B-1----:R-:W-:Y:S02]  /*19ed0*/  FFMA.FTZ R138, R207, c[0x0][0x2d0], -R142 ;  /* 0x0000b400cf8a7a23 */ /* 0x002fe4000001088e */
[----:B------:R-:W-:Y:S02]  /*19ee0*/  FMUL.FTZ R129, R133, R129 ;  /* 0x0000008185817220 */ /* 0x000fe40000410000 */
[C---:B------:R-:W-:Y:S01]  /*19ef0*/  HMMA.16816.F32 R112, R192.reuse, R150, R112 ;  /* 0x00000096c070723c */ /* 0x040fe20000001870 */
[----:B------:R1:W5:Y:S01]  /*19f00*/  MUFU.EX2 R168, R138 ;  /* 0x0000008a00a87308 */ /* 0x0003620000000800 */
[----:B------:R-:W3:Y:S02]  /*19f10*/  LDSM.16.MT88.4 R148, [R221+0x2880] ;  /* 0x00288000dd94783b */ /* 0x000ee40000004200 */
[C---:B------:R-:W-:Y:S02]  /*19f20*/  FMUL.FTZ R130, R132.reuse, R130 ;  /* 0x0000008284827220 */ /* 0x040fe40000410000 */
[----:B------:R-:W-:Y:S02]  /*19f30*/  FMUL.FTZ R131, R132, R131 ;  /* 0x0000008384837220 */ /* 0x000fe40000410000 */
[-C--:B--2---:R-:W-:Y:S04]  /*19f40*/  HMMA.16816.F32 R116, R192, R152.reuse, R116 ;  /* 0x00000098c074723c */ /* 0x084fe80000001874 */
[C---:B------:R-:W-:Y:S02]  /*19f50*/  FMUL.FTZ R120, R2.reuse, R120 ;  /* 0x0000007802787220 */ /* 0x040fe40000410000 */
[----:B------:R-:W-:Y:S02]  /*19f60*/  FMUL.FTZ R121, R2, R121 ;  /* 0x0000007902797220 */ /* 0x000fe40000410000 */
[C---:B------:R-:W-:Y:S04]  /*19f70*/  FMUL.FTZ R122, R0.reuse, R122 ;  /* 0x0000007a007a7220 */ /* 0x040fe80000410000 */
[----:B------:R-:W-:Y:S02]  /*19f80*/  FMUL.FTZ R123, R0, R123 ;  /* 0x0000007b007b7220 */ /* 0x000fe40000410000 */
[C---:B------:R-:W-:Y:S02]  /*19f90*/  FMUL.FTZ R124, R2.reuse, R124 ;  /* 0x0000007c027c7220 */ /* 0x040fe40000410000 */
[----:B------:R-:W-:Y:S02]  /*19fa0*/  FMUL.FTZ R125, R2, R125 ;  /* 0x0000007d027d7220 */ /* 0x000fe40000410000 */
[--C-:B-1----:R-:W-:Y:S01]  /*19fb0*/  FFMA.FTZ R138, R205, c[0x0][0x2d0], -R143.reuse ;  /* 0x0000b400cd8a7a23 */ /* 0x102fe2000001088f */
[C---:B------:R-:W-:Y:S03]  /*19fc0*/  HMMA.16816.F32 R120, R144.reuse, R152, R120 ;  /* 0x000000989078723c */ /* 0x040fe60000001878 */
[----:B------:R1:W-:Y:S01]  /*19fd0*/  MUFU.EX2 R252, R138 ;  /* 0x0000008a00fc7308 */ /* 0x0003e20000000800 */
[C---:B------:R-:W-:Y:S02]  /*19fe0*/  FMUL.FTZ R126, R0.reuse, R126 ;  /* 0x0000007e007e7220 */ /* 0x040fe40000410000 */
[----:B------:R-:W-:Y:S07]  /*19ff0*/  FMUL.FTZ R127, R0, R127 ;  /* 0x0000007f007f7220 */ /* 0x000fee0000410000 */
[-C--:B------:R-:W-:Y:S07]  /*1a000*/  HMMA.16816.F32 R124, R144, R154.reuse, R124 ;  /* 0x0000009a907c723c */ /* 0x080fee000000187c */
[----:B----4-:R-:W-:Y:S01]  /*1a010*/  F2FP.PACK_AB R144, R190, R187 ;  /* 0x000000bbbe90723e */ /* 0x010fe200000000ff */
[----:B------:R-:W-:Y:S01]  /*1a020*/  HMMA.16816.F32 R128, R192, R154, R128 ;  /* 0x0000009ac080723c */ /* 0x000fe20000001880 */
[----:B------:R-:W2:Y:S03]  /*1a030*/  LDL.LU R192, [R1+0xc] ;  /* 0x00000c0001c07983 */ /* 0x000ea60000300800 */
[----:B---3--:R-:W-:Y:S01]  /*1a040*/  F2FP.PACK_AB R145, R191, R188 ;  /* 0x000000bcbf91723e */ /* 0x008fe200000000ff */
[--C-:B-1----:R-:W-:Y:S02]  /*1a050*/  FFMA.FTZ R138, R202, c[0x0][0x2d0], -R143.reuse ;  /* 0x0000b400ca8a7a23 */ /* 0x102fe4000001088f */
[----:B------:R-:W-:Y:S02]  /*1a060*/  MOV R194, R161 ;  /* 0x000000a100c27202 */ /* 0x000fe40000000f00 */
[----:B------:R-:W-:Y:S01]  /*1a070*/  MOV R195, R160 ;  /* 0x000000a000c37202 */ /* 0x000fe20000000f00 */
[----:B------:R1:W3:Y:S01]  /*1a080*/  MUFU.EX2 R251, R138 ;  /* 0x0000008a00fb7308 */ /* 0x0002e20000000800 */
[----:B------:R-:W4:Y:S01]  /*1a090*/  LDSM.16.MT88.4 R160, [R224+0x2880] ;  /* 0x00288000e0a0783b */ /* 0x000f220000004200 */
[----:B-----5:R-:W-:Y:S02]  /*1a0a0*/  F2FP.PACK_AB R147, R168, R194 ;  /* 0x000000c2a893723e */ /* 0x020fe400000000ff */
[----:B------:R-:W-:Y:S02]  /*1a0b0*/  F2FP.PACK_AB R146, R169, R195 ;  /* 0x000000c3a992723e */ /* 0x000fe400000000ff */
[----:B------:R-:W-:Y:S05]  /*1a0c0*/  MOV R193, R139 ;  /* 0x0000008b00c17202 */ /* 0x000fea0000000f00 */
[-C--:B------:R-:W-:Y:S05]  /*1a0d0*/  HMMA.16816.F32 R4, R144, R148.reuse, R4 ;  /* 0x000000949004723c */ /* 0x080fea0000001804 */
[--C-:B-1----:R-:W-:Y:S01]  /*1a0e0*/  FFMA.FTZ R138, R210, c[0x0][0x2d0], -R143.reuse ;  /* 0x0000b400d28a7a23 */ /* 0x102fe2000001088f */
[----:B---3--:R-:W-:Y:S03]  /*1a0f0*/  F2FP.PACK_AB R152, R251, R252 ;  /* 0x000000fcfb98723e */ /* 0x008fe600000000ff */
[----:B------:R1:W-:Y:S03]  /*1a100*/  MUFU.EX2 R242, R138 ;  /* 0x0000008a00f27308 */ /* 0x0003e60000000800 */
[----:B-1----:R-:W-:Y:S07]  /*1a110*/  FFMA.FTZ R138, R211, c[0x0][0x2d0], -R143 ;  /* 0x0000b400d38a7a23 */ /* 0x002fee000001088f */
[----:B------:R1:W3:Y:S02]  /*1a120*/  MUFU.EX2 R241, R138 ;  /* 0x0000008a00f17308 */ /* 0x0002e40000000800 */
[--C-:B-1----:R-:W-:Y:S01]  /*1a130*/  FFMA.FTZ R138, R209, c[0x0][0x2d0], -R134.reuse ;  /* 0x0000b400d18a7a23 */ /* 0x102fe20000010886 */
[----:B---3--:R-:W-:Y:S07]  /*1a140*/  F2FP.PACK_AB R154, R241, R242 ;  /* 0x000000f2f19a723e */ /* 0x008fee00000000ff */
[----:B------:R1:W-:Y:S02]  /*1a150*/  MUFU.EX2 R200, R138 ;  /* 0x0000008a00c87308 */ /* 0x0003e40000000800 */
[--C-:B-1----:R-:W-:Y:S08]  /*1a160*/  FFMA.FTZ R138, R208, c[0x0][0x2d0], -R134.reuse ;  /* 0x0000b400d08a7a23 */ /* 0x102ff00000010886 */
[----:B------:R1:W3:Y:S02]  /*1a170*/  MUFU.EX2 R199, R138 ;  /* 0x0000008a00c77308 */ /* 0x0002e40000000800 */
[--C-:B-1----:R-:W-:Y:S01]  /*1a180*/  FFMA.FTZ R138, R201, c[0x0][0x2d0], -R134.reuse ;  /* 0x0000b400c98a7a23 */ /* 0x102fe20000010886 */
[----:B---3--:R-:W-:Y:S07]  /*1a190*/  F2FP.PACK_AB R153, R199, R200 ;  /* 0x000000c8c799723e */ /* 0x008fee00000000ff */
[----:B------:R1:W-:Y:S02]  /*1a1a0*/  MUFU.EX2 R197, R138 ;  /* 0x0000008a00c57308 */ /* 0x0003e40000000800 */
[----:B-1----:R-:W-:Y:S08]  /*1a1b0*/  FFMA.FTZ R138, R212, c[0x0][0x2d0], -R134 ;  /* 0x0000b400d48a7a23 */ /* 0x002ff00000010886 */
[----:B------:R1:W3:Y:S02]  /*1a1c0*/  MUFU.EX2 R198, R138 ;  /* 0x0000008a00c67308 */ /* 0x0002e40000000800 */
[--C-:B-1----:R-:W-:Y:S01]  /*1a1d0*/  FFMA.FTZ R138, R219, c[0x0][0x2d0], -R141.reuse ;  /* 0x0000b400db8a7a23 */ /* 0x102fe2000001088d */
[----:B---3--:R-:W-:Y:S02]  /*1a1e0*/  F2FP.PACK_AB R155, R198, R197 ;  /* 0x000000c5c69b723e */ /* 0x008fe400000000ff */
[----:B------:R-:W-:Y:S05]  /*1a1f0*/  MOV R219, R168 ;  /* 0x000000a800db7202 */ /* 0x000fea0000000f00 */
[----:B------:R1:W-:Y:S01]  /*1a200*/  MUFU.EX2 R211, R138 ;  /* 0x0000008a00d37308 */ /* 0x0003e20000000800 */
[C---:B------:R-:W-:Y:S08]  /*1a210*/  HMMA.16816.F32 R8, R152.reuse, R148, R8 ;  /* 0x000000949808723c */ /* 0x040ff00000001808 */
[-C--:B------:R-:W-:Y:S08]  /*1a220*/  HMMA.16816.F32 R12, R152, R150.reuse, R12 ;  /* 0x00000096980c723c */ /* 0x080ff0000000180c */
[C---:B------:R-:W-:Y:S01]  /*1a230*/  HMMA.16816.F32 R16, R144.reuse, R150, R16 ;  /* 0x000000969010723c */ /* 0x040fe20000001810 */
[----:B------:R-:W3:Y:S03]  /*1a240*/  LDSM.16.MT88.4 R148, [R221+0x4080] ;  /* 0x00408000dd94783b */ /* 0x000ee60000004200 */
[----:B-1----:R-:W-:Y:S01]  /*1a250*/  FFMA.FTZ R138, R244, c[0x0][0x2d0], -R141 ;  /* 0x0000b400f48a7a23 */ /* 0x002fe2000001088d */
[----:B------:R-:W-:Y:S03]  /*1a260*/  MOV R244, R169 ;  /* 0x000000a900f47202 */ /* 0x000fe60000000f00 */
[-C--:B------:R-:W-:Y:S01]  /*1a270*/  HMMA.16816.F32 R20, R144, R156.reuse, R20 ;  /* 0x0000009c9014723c */ /* 0x080fe20000001814 */
[----:B------:R1:W-:Y:S07]  /*1a280*/  MUFU.EX2 R212, R138 ;  /* 0x0000008a00d47308 */ /* 0x0003ee0000000800 */
[C---:B------:R-:W-:Y:S08]  /*1a290*/  HMMA.16816.F32 R24, R152.reuse, R156, R24 ;  /* 0x0000009c9818723c */ /* 0x040ff00000001818 */
[-C--:B------:R-:W-:Y:S08]  /*1a2a0*/  HMMA.16816.F32 R28, R152, R158.reuse, R28 ;  /* 0x0000009e981c723c */ /* 0x080ff0000000181c */
[C---:B------:R-:W-:Y:S01]  /*1a2b0*/  HMMA.16816.F32 R32, R144.reuse, R158, R32 ;  /* 0x0000009e9020723c */ /* 0x040fe20000001820 */
[----:B------:R-:W5:Y:S03]  /*1a2c0*/  LDSM.16.MT88.4 R156, [R222+0x4080] ;  /* 0x00408000de9c783b */ /* 0x000f660000004200 */
[--C-:B-1----:R-:W-:Y:S01]  /*1a2d0*/  FFMA.FTZ R138, R216, c[0x0][0x2d0], -R142.reuse ;  /* 0x0000b400d88a7a23 */ /* 0x102fe2000001088e */
[----:B------:R-:W-:Y:S03]  /*1a2e0*/  MOV R216, R194 ;  /* 0x000000c200d87202 */ /* 0x000fe60000000f00 */
[-C--:B----4-:R-:W-:Y:S01]  /*1a2f0*/  HMMA.16816.F32 R36, R144, R160.reuse, R36 ;  /* 0x000000a09024723c */ /* 0x090fe20000001824 */
        /* <DEDUP_REMOVED lines=8> */
[----:B------:R1:W1:Y:S03]  /*1a380*/  MUFU.EX2 R209, R138 ;  /* 0x0000008a00d17308 */ /* 0x0002660000000800 */
[----:B--2---:R-:W-:Y:S04]  /*1a390*/  FFMA.FTZ R133, R133, R192, R193 ;  /* 0x000000c085857223 */ /* 0x004fe800000100c1 */
[C---:B------:R-:W-:Y:S08]  /*1a3a0*/  HMMA.16816.F32 R56, R152.reuse, R164, R56 ;  /* 0x000000a49838723c */ /* 0x040ff00000001838 */
[-C--:B------:R-:W-:Y:S08]  /*1a3b0*/  HMMA.16816.F32 R60, R152, R166.reuse, R60 ;  /* 0x000000a6983c723c */ /* 0x080ff0000000183c */
[C---:B------:R-:W-:Y:S04]  /*1a3c0*/  HMMA.16816.F32 R64, R144.reuse, R166, R64 ;  /* 0x000000a69040723c */ /* 0x040fe80000001840 */
[--C-:B-1----:R-:W-:Y:S01]  /*1a3d0*/  FFMA.FTZ R138, R249, c[0x0][0x2d0], -R141.reuse ;  /* 0x0000b400f98a7a23 */ /* 0x102fe2000001088d */
[----:B------:R-:W-:Y:S01]  /*1a3e0*/  MOV R249, R191 ;  /* 0x000000bf00f97202 */ /* 0x000fe20000000f00 */
[----:B------:R-:W-:Y:S01]  /*1a3f0*/  FFMA.FTZ R141, R250, c[0x0][0x2d0], -R141 ;  /* 0x0000b400fa8d7a23 */ /* 0x000fe2000001088d */
[----:B------:R-:W-:Y:S01]  /*1a400*/  MOV R250, R190 ;  /* 0x000000be00fa7202 */ /* 0x000fe20000000f00 */
[-C--:B---3--:R-:W-:Y:S01]  /*1a410*/  HMMA.16816.F32 R68, R144, R148.reuse, R68 ;  /* 0x000000949044723c */ /* 0x088fe20000001844 */
[----:B------:R1:W-:Y:S07]  /*1a420*/  MUFU.EX2 R208, R138 ;  /* 0x0000008a00d07308 */ /* 0x0003ee0000000800 */
        /* <DEDUP_REMOVED lines=9> */
[-C--:B-----5:R-:W-:Y:S01]  /*1a4c0*/  HMMA.16816.F32 R84, R144, R156.reuse, R84 ;  /* 0x0000009c9054723c */ /* 0x0a0fe20000001854 */
[----:B------:R1:W-:Y:S01]  /*1a4d0*/  MUFU.EX2 R206, R138 ;  /* 0x0000008a00ce7308 */ /* 0x0003e20000000800 */
[----:B------:R-:W-:Y:S02]  /*1a4e0*/  LDSM.16.MT88.4 R188, [R224+0x3080] ;  /* 0x00308000e0bc783b */ /* 0x000fe40000004200 */
[----:B--2---:R-:W-:Y:S04]  /*1a4f0*/  F2FP.PACK_AB R141, R209, R210 ;  /* 0x000000d2d18d723e */ /* 0x004fe800000000ff */
[C---:B------:R-:W-:Y:S03]  /*1a500*/  HMMA.16816.F32 R88, R152.reuse, R156, R88 ;  /* 0x0000009c9858723c */ /* 0x040fe60000001858 */
[----:B------:R3:W-:Y:S05]  /*1a510*/  MUFU.EX2 R205, R142 ;  /* 0x0000008e00cd7308 */ /* 0x0007ea0000000800 */
[-C--:B------:R-:W-:Y:S08]  /*1a520*/  HMMA.16816.F32 R92, R152, R158.reuse, R92 ;  /* 0x0000009e985c723c */ /* 0x080ff0000000185c */
[C---:B------:R-:W-:Y:S01]  /*1a530*/  HMMA.16816.F32 R96, R144.reuse, R158, R96 ;  /* 0x0000009e9060723c */ /* 0x040fe20000001860 */
[----:B------:R-:W2:Y:S03]  /*1a540*/  LDSM.16.MT88.4 R156, [R221+0x3080] ;  /* 0x00308000dd9c783b */ /* 0x000ea60000004200 */
[--C-:B-1----:R-:W-:Y:S01]  /*1a550*/  FFMA.FTZ R138, R243, c[0x0][0x2d0], -R143.reuse ;  /* 0x0000b400f38a7a23 */ /* 0x102fe2000001088f */
[----:B------:R-:W-:Y:S03]  /*1a560*/  MOV R243, R187 ;  /* 0x000000bb00f37202 */ /* 0x000fe60000000f00 */
[-C--:B----4-:R-:W-:Y:S01]  /*1a570*/  HMMA.16816.F32 R100, R144, R160.reuse, R100 ;  /* 0x000000a09064723c */ /* 0x090fe20000001864 */
[----:B------:R1:W-:Y:S03]  /*1a580*/  MUFU.EX2 R204, R138 ;  /* 0x0000008a00cc7308 */ /* 0x0003e60000000800 */
[----:B---3--:R-:W-:Y:S04]  /*1a590*/  F2FP.PACK_AB R142, R207, R208 ;  /* 0x000000d0cf8e723e */ /* 0x008fe800000000ff */
[C---:B------:R-:W-:Y:S08]  /*1a5a0*/  HMMA.16816.F32 R104, R152.reuse, R160, R104 ;  /* 0x000000a09868723c */ /* 0x040ff00000001868 */
[-C--:B------:R-:W-:Y:S08]  /*1a5b0*/  HMMA.16816.F32 R108, R152, R162.reuse, R108 ;  /* 0x000000a2986c723c */ /* 0x080ff0000000186c */
[C---:B------:R-:W-:Y:S04]  /*1a5c0*/  HMMA.16816.F32 R112, R144.reuse, R162, R112 ;  /* 0x000000a29070723c */ /* 0x040fe80000001870 */
[--C-:B-1----:R-:W-:Y:S01]  /*1a5d0*/  FFMA.FTZ R138, R245, c[0x0][0x2d0], -R143.reuse ;  /* 0x0000b400f58a7a23 */ /* 0x102fe2000001088f */
[----:B------:R-:W-:Y:S03]  /*1a5e0*/  MOV R245, R186 ;  /* 0x000000ba00f57202 */ /* 0x000fe60000000f00 */
[-C--:B------:R-:W-:Y:S01]  /*1a5f0*/  HMMA.16816.F32 R116, R144, R148.reuse, R116 ;  /* 0x000000949074723c */ /* 0x080fe20000001874 */
[----:B------:R1:W3:Y:S07]  /*1a600*/  MUFU.EX2 R203, R138 ;  /* 0x0000008a00cb7308 */ /* 0x0002ee0000000800 */
[C---:B------:R-:W-:Y:S08]  /*1a610*/  HMMA.16816.F32 R120, R152.reuse, R148, R120 ;  /* 0x000000949878723c */ /* 0x040ff00000001878 */
[-C--:B------:R-:W-:Y:S08]  /*1a620*/  HMMA.16816.F32 R124, R152, R150.reuse, R124 ;  /* 0x00000096987c723c */ /* 0x080ff0000000187c */
[----:B------:R-:W-:Y:S04]  /*1a630*/  HMMA.16816.F32 R128, R144, R150, R128 ;  /* 0x000000969080723c */ /* 0x000fe80000001880 */
[--C-:B-1----:R-:W-:Y:S01]  /*1a640*/  FFMA.FTZ R138, R248, c[0x0][0x2d0], -R143.reuse ;  /* 0x0000b400f88a7a23 */ /* 0x102fe2000001088f */
[----:B---3--:R-:W-:Y:S01]  /*1a650*/  F2FP.PACK_AB R192, R203, R204 ;  /* 0x000000cccbc0723e */ /* 0x008fe200000000ff */
[----:B------:R-:W-:Y:S01]  /*1a660*/  FFMA.FTZ R143, R240, c[0x0][0x2d0], -R143 ;  /* 0x0000b400f08f7a23 */ /* 0x000fe2000001088f */
[----:B------:R-:W-:Y:S01]  /*1a670*/  MOV R240, R184 ;  /* 0x000000b800f07202 */ /* 0x000fe20000000f00 */
[----:B------:R1:W-:Y:S01]  /*1a680*/  MUFU.EX2 R202, R138 ;  /* 0x0000008a00ca7308 */ /* 0x0003e20000000800 */
[----:B------:R-:W-:Y:S09]  /*1a690*/  MOV R248, R185 ;  /* 0x000000b900f87202 */ /* 0x000ff20000000f00 */
[----:B------:R3:W4:Y:S01]  /*1a6a0*/  MUFU.EX2 R201, R143 ;  /* 0x0000008f00c97308 */ /* 0x0007220000000800 */
[--C-:B-1----:R-:W-:Y:S01]  /*1a6b0*/  FFMA.FTZ R138, R217, c[0x0][0x2d0], -R134.reuse ;  /* 0x0000b400d98a7a23 */ /* 0x102fe20000010886 */
[----:B------:R-:W-:Y:S08]  /*1a6c0*/  MOV R217, R183 ;  /* 0x000000b700d97202 */ /* 0x000ff00000000f00 */
[----:B------:R1:W-:Y:S01]  /*1a6d0*/  MUFU.EX2 R139, R138 ;  /* 0x0000008a008b7308 */ /* 0x0003e20000000800 */
[----:B---3--:R-:W-:Y:S02]  /*1a6e0*/  F2FP.PACK_AB R143, R205, R206 ;  /* 0x000000cecd8f723e */ /* 0x008fe400000000ff */
[----:B----4-:R-:W-:Y:S01]  /*1a6f0*/  F2FP.PACK_AB R194, R201, R202 ;  /* 0x000000cac9c2723e */ /* 0x010fe200000000ff */
[--C-:B-1----:R-:W-:Y:S01]  /*1a700*/  FFMA.FTZ R138, R214, c[0x0][0x2d0], -R134.reuse ;  /* 0x0000b400d68a7a23 */ /* 0x102fe20000010886 */
[----:B------:R-:W-:Y:S05]  /*1a710*/  MOV R214, R182 ;  /* 0x000000b600d67202 */ /* 0x000fea0000000f00 */
[----:B------:R1:W3:Y:S02]  /*1a720*/  MUFU.EX2 R196, R138 ;  /* 0x0000008a00c47308 */ /* 0x0002e40000000800 */
[--C-:B-1----:R-:W-:Y:S01]  /*1a730*/  FFMA.FTZ R138, R213, c[0x0][0x2d0], -R134.reuse ;  /* 0x0000b400d58a7a23 */ /* 0x102fe20000010886 */
[----:B---3--:R-:W-:Y:S01]  /*1a740*/  F2FP.PACK_AB R193, R196, R139 ;  /* 0x0000008bc4c1723e */ /* 0x008fe200000000ff */
[----:B------:R-:W-:Y:S01]  /*1a750*/  FFMA.FTZ R134, R140, c[0x0][0x2d0], -R134 ;  /* 0x0000b4008c867a23 */ /* 0x000fe20000010886 */
[----:B------:R-:W-:Y:S01]  /*1a760*/  F2FP.PACK_AB R140, R212, R211 ;  /* 0x000000d3d48c723e */ /* 0x000fe200000000ff */
[----:B------:R-:W3:Y:S04]  /*1a770*/  LDL.LU R213, [R1+0x18] ;  /* 0x0000180001d57983 */ /* 0x000ee80000300800 */
[----:B------:R-:W-:Y:S02]  /*1a780*/  MUFU.EX2 R138, R138 ;  /* 0x0000008a008a7308 */ /* 0x000fe40000000800 */
[-C--:B--2---:R-:W-:Y:S01]  /*1a790*/  HMMA.16816.F32 R144, R140, R156.reuse, R4 ;  /* 0x0000009c8c90723c */ /* 0x084fe20000001804 */
[----:B------:R-:W1:Y:S07]  /*1a7a0*/  LDSM.16.MT88.4 R4, [R223+0x3080] ;  /* 0x00308000df04783b */ /* 0x000e6e0000004200 */
[----:B------:R-:W2:Y:S04]  /*1a7b0*/  MUFU.EX2 R134, R134 ;  /* 0x0000008600867308 */ /* 0x000ea80000000800 */
[----:B--2---:R-:W-:Y:S07]  /*1a7c0*/  F2FP.PACK_AB R195, R134, R138 ;  /* 0x0000008a86c3723e */ /* 0x004fee00000000ff */
[C---:B------:R-:W-:Y:S01]  /*1a7d0*/  HMMA.16816.F32 R148, R192.reuse, R156, R8 ;  /* 0x0000009cc094723c */ /* 0x040fe20000001808 */
[----:B------:R-:W2:Y:S07]  /*1a7e0*/  LDSM.16.MT88.4 R8, [R221+0x4880] ;  /* 0x00488000dd08783b */ /* 0x000eae0000004200 */
[-C--:B------:R-:W-:Y:S01]  /*1a7f0*/  HMMA.16816.F32 R152, R192, R158.reuse, R12 ;  /* 0x0000009ec098723c */ /* 0x080fe2000000180c */
[----:B------:R-:W4:Y:S07]  /*1a800*/  LDSM.16.MT88.4 R12, [R222+0x4880] ;  /* 0x00488000de0c783b */ /* 0x000f2e0000004200 */
[C---:B------:R-:W-:Y:S01]  /*1a810*/  HMMA.16816.F32 R156, R140.reuse, R158, R16 ;  /* 0x0000009e8c9c723c */ /* 0x040fe20000001810 */
[----:B------:R-:W5:Y:S07]  /*1a820*/  LDSM.16.MT88.4 R16, [R224+0x4880] ;  /* 0x00488000e010783b */ /* 0x000f6e0000004200 */
[-C--:B------:R-:W-:Y:S01]  /*1a830*/  HMMA.16816.F32 R160, R140, R172.reuse, R20 ;  /* 0x000000ac8ca0723c */ /* 0x080fe20000001814 */
[----:B------:R-:W1:Y:S07]  /*1a840*/  LDSM.16.MT88.4 R20, [R223+0x4880] ;  /* 0x00488000df14783b */ /* 0x000e6e0000004200 */
[C---:B------:R-:W-:Y:S07]  /*1a850*/  HMMA.16816.F32 R164, R192.reuse, R172, R24 ;  /* 0x000000acc0a4723c */ /* 0x040fee0000001818 */
[----:B------:R-:W-:Y:S02]  /*1a860*/  MOV R25, R171 ;  /* 0x000000ab00197202 */ /* 0x000fe40000000f00 */
[----:B------:R-:W-:Y:S02]  /*1a870*/  MOV R24, R170 ;  /* 0x000000aa00187202 */ /* 0x000fe40000000f00 */
[-C--:B------:R-:W-:Y:S01]  /*1a880*/  HMMA.16816.F32 R168, R192, R174.reuse, R28 ;  /* 0x000000aec0a8723c */ /* 0x080fe2000000181c */
[----:B------:R-:W3:Y:S02]  /*1a890*/  LDL.LU R28, [R1+0x14] ;  /* 0x00001400011c7983 */ /* 0x000ee40000300800 */
[----:B------:R-:W-:Y:S02]  /*1a8a0*/  MOV R27, R181 ;  /* 0x000000b5001b7202 */ /* 0x000fe40000000f00 */
[----:B------:R-:W-:Y:S02]  /*1a8b0*/  MOV R26, R180 ;  /* 0x000000b4001a7202 */ /* 0x000fe40000000f00 */
[----:B------:R-:W-:Y:S01]  /*1a8c0*/  MOV R30, R178 ;  /* 0x000000b2001e7202 */ /* 0x000fe20000000f00 */
[C---:B------:R-:W-:Y:S01]  /*1a8d0*/  HMMA.16816.F32 R172, R140.reuse, R174, R32 ;  /* 0x000000ae8cac723c */ /* 0x040fe20000001820 */
[----:B------:R-:W3:Y:S03]  /*1a8e0*/  LDL.LU R35, [R1+0x10] ;  /* 0x0000100001237983 */ /* 0x000ee60000300800 */
[----:B------:R-:W-:Y:S02]  /*1a8f0*/  MOV R31, R177 ;  /* 0x000000b1001f7202 */ /* 0x000fe40000000f00 */
[----:B------:R-:W-:Y:S02]  /*1a900*/  MOV R29, R179 ;  /* 0x000000b3001d7202 */ /* 0x000fe40000000f00 */
[----:B------:R-:W-:Y:S02]  /*1a910*/  MOV R34, R176 ;  /* 0x000000b000227202 */ /* 0x000fe40000000f00 */
        /* <DEDUP_REMOVED lines=8> */
[-C--:B--2---:R-:W-:Y:S08]  /*1a9a0*/  HMMA.16816.F32 R68, R140, R8.reuse, R68 ;  /* 0x000000088c44723c */ /* 0x084ff00000001844 */
        /* <DEDUP_REMOVED lines=10> */
[C---:B------:R-:W-:Y:S08]  /*1aa50*/  HMMA.16816.F32 R112, R140.reuse, R18, R112 ;  /* 0x000000128c70723c */ /* 0x040ff00000001870 */
[-C--:B------:R-:W-:Y:S08]  /*1aa60*/  HMMA.16816.F32 R116, R140, R20.reuse, R116 ;  /* 0x000000148c74723c */ /* 0x080ff00000001874 */
[C---:B------:R-:W-:Y:S08]  /*1aa70*/  HMMA.16816.F32 R120, R192.reuse, R20, R120 ;  /* 0x00000014c078723c */ /* 0x040ff00000001878 */
[-C--:B------:R-:W-:Y:S08]  /*1aa80*/  HMMA.16816.F32 R124, R192, R22.reuse, R124 ;  /* 0x00000016c07c723c */ /* 0x080ff0000000187c */
[----:B------:R-:W-:Y:S04]  /*1aa90*/  HMMA.16816.F32 R128, R140, R22, R128 ;  /* 0x000000168c80723c */ /* 0x000fe80000001880 */
[----:B---3--:R-:W-:Y:S02]  /*1aaa0*/  FFMA.FTZ R4, R2, R28, R29 ;  /* 0x0000001c02047223 */ /* 0x008fe4000001001d */
[----:B------:R-:W-:Y:S02]  /*1aab0*/  FADD.FTZ R2, R30, R133 ;  /* 0x000000851e027221 */ /* 0x000fe40000010000 */
[----:B------:R-:W-:Y:S04]  /*1aac0*/  FADD.FTZ R4, R24, R4 ;  /* 0x0000000418047221 */ /* 0x000fe80000010000 */
[----:B------:R-:W-:Y:S02]  /*1aad0*/  FADD.FTZ R2, R25, R2 ;  /* 0x0000000219027221 */ /* 0x000fe40000010000 */
[----:B------:R-:W-:Y:S02]  /*1aae0*/  FFMA.FTZ R132, R132, R35, R34 ;  /* 0x0000002384847223 */ /* 0x000fe40000010022 */
        /* <DEDUP_REMOVED lines=51> */
.L_x_1269:
[----:B-1----:R-:W2:Y:S04]  /*1ae20*/  LDL R4, [R1+0x20] ;  /* 0x0000200001047983 */ /* 0x002ea80000100800 */
[----:B------:R-:W3:Y:S01]  /*1ae30*/  LDL R2, [R1+0x1c] ;  /* 0x00001c0001027983 */ /* 0x000ee20000100800 */
[----:B------:R-:W-:-:S02]  /*1ae40*/  IMAD.MOV.U32 R0, RZ, RZ, c[0x0][0x2c4] ;  /* 0x0000b100ff007624 */ /* 0x000fc400078e00ff */
[----:B------:R-:W-:-:S03]  /*1ae50*/  IMAD.MOV.U32 R5, RZ, RZ, c[0x0][0x32c] ;  /* 0x0000cb00ff057624 */ /* 0x000fc600078e00ff */
[----:B------:R-:W-:Y:S02]  /*1ae60*/  ISETP.NE.AND P0, PT, R0, 0x1, PT ;  /* 0x000000010000780c */ /* 0x000fe40003f05270 */
[----:B------:R-:W1:Y:S02]  /*1ae70*/  S2R R0, SR_CTAID.X ;  /* 0x0000000000007919 */ /* 0x000e640000002500 */
[----:B-1----:R-:W-:Y:S01]  /*1ae80*/  LEA R0, R0, 0x7f, 0x7 ;  /* 0x0000007f00007811 */ /* 0x002fe200078e38ff */
[----:B--2---:R-:W-:-:S08]  /*1ae90*/  IMAD.MOV.U32 R6, RZ, RZ, R4 ;  /* 0x000000ffff067224 */ /* 0x004fd000078e0004 */
[----:B------:R-:W-:Y:S01]  /*1aea0*/  @P0 IMAD.HI.U32 R4, R0, c[0x0][0x2c8], RZ ;  /* 0x0000b20000040a27 */ /* 0x000fe200078e00ff */
[----:B---3--:R-:W-:-:S04]  /*1aeb0*/  IADD3 R2, R2, 0x1, -R6 ;  /* 0x0000000102027810 */ /* 0x008fc80007ffe806 */
[----:B------:R-:W-:Y:S02]  /*1aec0*/  @P0 SHF.R.U32.HI R0, RZ, c[0x0][0x2cc], R4 ;  /* 0x0000b300ff000a19 */ /* 0x000fe40000011604 */
[----:B------:R-:W-:-:S03]  /*1aed0*/  ISETP.GE.AND P0, PT, R5, 0x1, PT ;  /* 0x000000010500780c */ /* 0x000fc60003f06270 */
[----:B------:R-:W-:-:S05]  /*1aee0*/  IMAD.IADD R0, R0, 0x1, R2 ;  /* 0x0000000100007824 */ /* 0x000fca00078e0202 */
[----:B------:R-:W-:-:S04]  /*1aef0*/  IADD3 R2, R0, -c[0x0][0x324], RZ ;  /* 0x8000c90000027a10 */ /* 0x000fc80007ffe0ff */
[----:B------:R1:W2:Y:S02]  /*1af00*/  R2UR UR6, R2 ;  /* 0x00000000020673c2 */ /* 0x0002a400000e0000 */
[----:B-12---:R-:W-:Y:S05]  /*1af10*/  @!P0 BRA `(.L_x_1287) ;  /* 0x0000017000008947 */ /* 0x006fea0003800000 */
        /* <DEDUP_REMOVED lines=13> */
.L_x_1288:
[----:B------:R-:W-:Y:S02]  /*1aff0*/  ULDC UR4, c[0x0][0x32c] ;  /* 0x0000cb0000047ab9 */ /* 0x000fe40000000800 */
[----:B------:R-:W-:-:S03]  /*1b000*/  UISETP.NE.AND UP0, UPT, UR4, 0x1, UPT ;  /* 0x000000010400788c */ /* 0x000fc6000bf05270 */
[----:B------:R-:W-:Y:S02]  /*1b010*/  ULDC.64 UR4, c[0x0][0x330] ;  /* 0x0000cc0000047ab9 */ /* 0x000fe40000000a00 */
[----:B------:R-:W-:-:S07]  /*1b020*/  UIMAD.WIDE.U32 UR12, UR10, UR4, URZ ;  /* 0x000000040a0c72a5 */ /* 0x000fce000f8e003f */
[----:B------:R-:W-:Y:S02]  /*1b030*/  @UP0 UMOV UR11, UR13 ;  /* 0x0000000d000b0c82 */ /* 0x000fe40008000000 */
[----:B------:R-:W-:Y:S02]  /*1b040*/  @UP0 USHF.R.U32.HI UR10, URZ, UR5, UR11 ;  /* 0x000000053f0a0299 */ /* 0x000fe4000801160b */
.L_x_1289:
[----:B------:R-:W-:Y:S02]  /*1b050*/  ULDC UR4, c[0x0][0x32c] ;  /* 0x0000cb0000047ab9 */ /* 0x000fe40000000800 */
[----:B------:R-:W-:-:S04]  /*1b060*/  UIMAD UR4, UR10, UR4, URZ ;  /* 0x000000040a0472a4 */ /* 0x000fc8000f8e023f */
[----:B------:R-:W-:-:S04]  /*1b070*/  UISETP.LT.AND UP0, UPT, UR6, UR4, UPT ;  /* 0x000000040600728c */ /* 0x000fc8000bf01270 */
[----:B------:R-:W-:-:S04]  /*1b080*/  USEL UR6, UR6, UR4, !UP0 ;  /* 0x0000000406067287 */ /* 0x000fc8000c000000 */
.L_x_1287:
        /* <DEDUP_REMOVED lines=10> */
[----:B------:R-:W-:Y:S01]  /*1b130*/  MOV R2, R137 ;  /* 0x0000008900027202 */ /* 0x000fe20000000f00 */
[----:B------:R-:W-:Y:S01]  /*1b140*/  IMAD.MOV.U32 R240, RZ, RZ, R238 ;  /* 0x000000fffff07224 */ /* 0x000fe200078e00ee */
[----:B------:R-:W-:Y:S02]  /*1b150*/  MOV R138, R135 ;  /* 0x00000087008a7202 */ /* 0x000fe40000000f00 */
.L_x_1291:
[----:B--2---:R-:W2:Y:S01]  /*1b160*/  LDL R0, [R1+0x24] ;  /* 0x0000240001007983 */ /* 0x004ea20000100800 */
[----:B------:R-:W-:Y:S04]  /*1b170*/  DEPBAR.LE SB0, 0x0 ;  /* 0x000080000000791a */ /* 0x000fe80000000000 */
[----:B------:R-:W3:Y:S06]  /*1b180*/  LDL.64 R204, [R1+0x38] ;  /* 0x0000380001cc7983 */ /* 0x000eec0000100a00 */
[----:B------:R-:W-:Y:S01]  /*1b190*/  BAR.SYNC.DEFER_BLOCKING 0x0 ;  /* 0x0000000000007b1d */ /* 0x000fe20000010000 */
[C---:B------:R-:W-:Y:S02]  /*1b1a0*/  ISETP.LT.AND P0, PT, R240.reuse, UR7, PT ;  /* 0x00000007f0007c0c */ /* 0x040fe4000bf01270 */
[C---:B------:R-:W-:Y:S11]  /*1b1b0*/  IADD3 R238, R240.reuse, -0x1, RZ ;  /* 0xfffffffff0ee7810 */ /* 0x040ff60007ffe0ff */
[----:B------:R-:W-:Y:S01]  /*1b1c0*/  @!P0 IMAD.WIDE.U32 R136, R240, c[0x0][0x208], RZ ;  /* 0x00008200f0888a25 */ /* 0x000fe200078e00ff */
[----:B-----5:R-:W-:Y:S08]  /*1b1d0*/  LDSM.16.M88.4 R48, [R227+0x8080] ;  /* 0x00808000e330783b */ /* 0x020ff00000000200 */
[----:B------:R-:W3:Y:S06]  /*1b1e0*/  LDL.64 R134, [R1+0x50] ;  /* 0x0000500001867983 */ /* 0x000eec0000100a00 */
[----:B------:R-:W1:Y:S08]  /*1b1f0*/  LDSM.16.M88.4 R16, [R220+0x5080] ;  /* 0x00508000dc10783b */ /* 0x000e700000000200 */
[----:B------:R-:W4:Y:S08]  /*1b200*/  LDSM.16.M88.4 R44, [R227+0xa080] ;  /* 0x00a08000e32c783b */ /* 0x000f300000000200 */
[----:B------:R-:W4:Y:S08]  /*1b210*/  LDSM.16.M88.4 R32, [R220+0x5880] ;  /* 0x00588000dc20783b */ /* 0x000f300000000200 */
[----:B------:R-:W4:Y:S08]  /*1b220*/  LDSM.16.M88.4 R140, [R220+0x6080] ;  /* 0x00608000dc8c783b */ /* 0x000f300000000200 */
[----:B------:R-:W-:Y:S01]  /*1b230*/  LDSM.16.M88.4 R192, [R229+0x8080] ;  /* 0x00808000e5c0783b */ /* 0x000fe20000000200 */
[-C--:B-1----:R-:W-:Y:S07]  /*1b240*/  HMMA.16816.F32 R4, R48, R16.reuse, RZ ;  /* 0x000000103004723c */ /* 0x082fee00000018ff */
[----:B------:R-:W1:Y:S01]  /*1b250*/  LDSM.16.M88.4 R196, [R231] ;  /* 0x00000000e7c4783b */ /* 0x000e620000000200 */
[C---:B----4-:R-:W-:Y:S07]  /*1b260*/  HMMA.16816.F32 R8, R44.reuse, R16, RZ ;  /* 0x000000102c08723c */ /* 0x050fee00000018ff */
[----:B------:R-:W4:Y:S01]  /*1b270*/  LDSM.16.M88.4 R200, [R229+0xa080] ;  /* 0x00a08000e5c8783b */ /* 0x000f220000000200 */
[-C--:B------:R-:W-:Y:S08]  /*1b280*/  HMMA.16816.F32 R12, R44, R18.reuse, RZ ;  /* 0x000000122c0c723c */ /* 0x080ff000000018ff */
        /* <DEDUP_REMOVED lines=53> */
[----:B------:R-:W-:Y:S07]  /*1b5e0*/  ISETP.GT.AND P0, PT, R240, UR7, PT ;  /* 0x00000007f0007c0c */ /* 0x000fee000bf04270 */
[----:B------:R-:W-:Y:S08]  /*1b5f0*/  LDSM.16.M88.4 R208, [R226+0x5080] ;  /* 0x00508000e2d0783b */ /* 0x000ff00000000200 */
[----:B------:R-:W-:Y:S08]  /*1b600*/  LDSM.16.M88.4 R212, [R228+0xa080] ;  /* 0x00a08000e4d4783b */ /* 0x000ff00000000200 */
[----:B------:R-:W-:Y:S08]  /*1b610*/  LDSM.16.M88.4 R216, [R226+0x5880] ;  /* 0x00588000e2d8783b */ /* 0x000ff00000000200 */
[----:B--2---:R-:W2:Y:S08]  /*1b620*/  LDSM.16.M88.4 R204, [R228+0x8080] ;  /* 0x00808000e4cc783b */ /* 0x004eb00000000200 */
[----:B------:R-:W0:Y:S08]  /*1b630*/  LDGDEPBAR ;  /* 0x00000000000079af */ /* 0x000e300000000000 */
[----:B------:R-:W4:Y:S08]  /*1b640*/  LDSM.16.M88.4 R140, [R226+0x6080] ;  /* 0x00608000e28c783b */ /* 0x000f300000000200 */
[----:B------:R-:W-:Y:S08]  /*1b650*/  LDSM.16.M88.4 R192, [R230+0x8080] ;  /* 0x00808000e6c0783b */ /* 0x000ff00000000200 */
[----:B------:R-:W1:Y:S01]  /*1b660*/  LDSM.16.M88.4 R196, [R225] ;  /* 0x00000000e1c4783b */ /* 0x000e620000000200 */
        /* <DEDUP_REMOVED lines=11> */
[-C--:B----4-:R-:W-:Y:S08]  /*1b720*/  HMMA.16816.F32 R36, R204, R140.reuse, R36 ;  /* 0x0000008ccc24723c */ /* 0x090ff00000001824 */
[C---:B------:R-:W-:Y:S08]  /*1b730*/  HMMA.16816.F32 R40, R212.reuse, R140, R40 ;  /* 0x0000008cd428723c */ /* 0x040ff00000001828 */
[-C--:B------:R-:W-:Y:S01]  /*1b740*/  HMMA.16816.F32 R44, R212, R142.reuse, R44 ;  /* 0x0000008ed42c723c */ /* 0x080fe2000000182c */
[----:B------:R-:W-:Y:S07]  /*1b750*/  LDSM.16.M88.4 R212, [R220+0x7080] ;  /* 0x00708000dcd4783b */ /* 0x000fee0000000200 */
[----:B------:R-:W-:Y:S01]  /*1b760*/  HMMA.16816.F32 R48, R204, R142, R48 ;  /* 0x0000008ecc30723c */ /* 0x000fe20000001830 */
[----:B------:R-:W-:Y:S07]  /*1b770*/  LDSM.16.M88.4 R140, [R227+0xc080] ;  /* 0x00c08000e38c783b */ /* 0x000fee0000000200 */
[-C--:B-1----:R-:W-:Y:S01]  /*1b780*/  HMMA.16816.F32 R4, R192, R196.reuse, R4 ;  /* 0x000000c4c004723c */ /* 0x082fe20000001804 */
[----:B------:R-:W-:Y:S07]  /*1b790*/  LDSM.16.M88.4 R204, [R227+0xe080] ;  /* 0x00e08000e3cc783b */ /* 0x000fee0000000200 */
[C---:B--2---:R-:W-:Y:S08]  /*1b7a0*/  HMMA.16816.F32 R8, R200.reuse, R196, R8 ;  /* 0x000000c4c808723c */ /* 0x044ff00000001808 */
        /* <DEDUP_REMOVED lines=13> */
[----:B------:R-:W-:Y:S07]  /*1b880*/  LDSM.16.M88.4 R192, [R229+0xc080] ;  /* 0x00c08000e5c0783b */ /* 0x000fee0000000200 */
[-C--:B-1----:R-:W-:Y:S01]  /*1b890*/  HMMA.16816.F32 R4, R140, R196.reuse, R4 ;  /* 0x000000c48c04723c */ /* 0x082fe20000001804 */
[----:B------:R-:W-:Y:S07]  /*1b8a0*/  LDSM.16.M88.4 R216, [R234] ;  /* 0x00000000ead8783b */ /* 0x000fee0000000200 */
        /* <DEDUP_REMOVED lines=9> */
[-C--:B--2---:R-:W-:Y:S08]  /*1b940*/  HMMA.16816.F32 R36, R140, R208.reuse, R36 ;  /* 0x000000d08c24723c */ /* 0x084ff00000001824 */
[C---:B------:R-:W-:Y:S08]  /*1b950*/  HMMA.16816.F32 R40, R204.reuse, R208, R40 ;  /* 0x000000d0cc28723c */ /* 0x040ff00000001828 */
[-C--:B------:R-:W-:Y:S01]  /*1b960*/  HMMA.16816.F32 R44, R204, R210.reuse, R44 ;  /* 0x000000d2cc2c723c */ /* 0x080fe2000000182c */
[----:B------:R-:W-:Y:S07]  /*1b970*/  LDSM.16.M88.4 R204, [R228+0xe080] ;  /* 0x00e08000e4cc783b */ /* 0x000fee0000000200 */
[----:B------:R-:W-:Y:S01]  /*1b980*/  HMMA.16816.F32 R48, R140, R210, R48 ;  /* 0x000000d28c30723c */ /* 0x000fe20000001830 */
[----:B------:R-:W-:Y:S07]  /*1b990*/  LDSM.16.M88.4 R140, [R228+0xc080] ;  /* 0x00c08000e48c783b */ /* 0x000fee0000000200 */
[-C--:B-1----:R-:W-:Y:S01]  /*1b9a0*/  HMMA.16816.F32 R4, R192, R196.reuse, R4 ;  /* 0x000000c4c004723c */ /* 0x082fe20000001804 */
        /* <DEDUP_REMOVED lines=27> */
[-C--:B------:R-:W-:Y:S01]  /*1bb60*/  HMMA.16816.F32 R44, R204, R210.reuse, R44 ;  /* 0x000000d2cc2c723c */ /* 0x080fe2000000182c */
[----:B------:R-:W2:Y:S07]  /*1bb70*/  LDL.64 R206, [R1+0x40] ;  /* 0x0000400001ce7983 */ /* 0x000eae0000100a00 */
        /* <DEDUP_REMOVED lines=24> */
[----:B------:R1:W-:Y:S01]  /*1bd00*/  MUFU.TANH R197, R7 ;  /* 0x0000000700c57308 */ /* 0x0003e20000002400 */
[----:B------:R-:W-:Y:S01]  /*1bd10*/  FMUL.FTZ R15, R15, c[0x0][0x320] ;  /* 0x0000c8000f0f7a20 */ /* 0x000fe20000410000 */
[----:B----4-:R-:W-:Y:S08]  /*1bd20*/  FMNMX.FTZ R137, R143, R137, !PT ;  /* 0x000000898f897209 */ /* 0x010ff00007810000 */
[----:B------:R-:W4:Y:S10]  /*1bd30*/  MUFU.TANH R200, R8 ;  /* 0x0000000800c87308 */ /* 0x000f340000002400 */
[----:B------:R-:W3:Y:S01]  /*1bd40*/  MUFU.TANH R199, R9 ;  /* 0x0000000900c77308 */ /* 0x000ee20000002400 */
[----:B-1----:R-:W1:Y:S09]  /*1bd50*/  LDSM.16.M88.4 R4, [R225+0x2000] ;  /* 0x00200000e104783b */ /* 0x002e720000000200 */
[----:B------:R-:W-:Y:S01]  /*1bd60*/  MUFU.TANH R201, R10 ;  /* 0x0000000a00c97308 */ /* 0x000fe20000002400 */
[----:B----4-:R-:W-:Y:S09]  /*1bd70*/  FMNMX.FTZ R0, R200, R138, !PT ;  /* 0x0000008ac8007209 */ /* 0x010ff20007810000 */
[----:B------:R4:W-:Y:S01]  /*1bd80*/  MUFU.TANH R202, R11 ;  /* 0x0000000b00ca7308 */ /* 0x0009e20000002400 */
[----:B---3--:R-:W-:Y:S09]  /*1bd90*/  FMNMX.FTZ R0, R199, R0, !PT ;  /* 0x00000000c7007209 */ /* 0x008ff20007810000 */
[----:B------:R-:W3:Y:S10]  /*1bda0*/  MUFU.TANH R16, R16 ;  /* 0x0000001000107308 */ /* 0x000ef40000002400 */
[----:B------:R-:W3:Y:S01]  /*1bdb0*/  MUFU.TANH R17, R17 ;  /* 0x0000001100117308 */ /* 0x000ee20000002400 */
[----:B----4-:R-:W4:Y:S01]  /*1bdc0*/  LDSM.16.M88.4 R8, [R225+0x2800] ;  /* 0x00280000e108783b */ /* 0x010f220000000200 */
        /* <DEDUP_REMOVED lines=8> */
[----:B------:R-:W-:Y:S05]  /*1be50*/  FMNMX.FTZ R137, R17, R137, !PT ;  /* 0x0000008911897209 */ /* 0x000fea0007810000 */
[C---:B------:R-:W-:Y:S01]  /*1be60*/  HMMA.16816.F32 R32, R192.reuse, R6, R32 ;  /* 0x00000006c020723c */ /* 0x040fe20000001820 */
[----:B------:R-:W-:Y:S03]  /*1be70*/  MUFU.TANH R18, R18 ;  /* 0x0000001200127308 */ /* 0x000fe60000002400 */
[----:B------:R-:W-:Y:S01]  /*1be80*/  FMUL.FTZ R20, R20, c[0x0][0x320] ;  /* 0x0000c80014147a20 */ /* 0x000fe20000410000 */
[----:B-1----:R-:W-:Y:S01]  /*1be90*/  FMNMX.FTZ R0, R12, R0, !PT ;  /* 0x000000000c007209 */ /* 0x002fe20007810000 */
[----:B------:R-:W-:Y:S02]  /*1bea0*/  FMUL.FTZ R21, R21, c[0x0][0x320] ;  /* 0x0000c80015157a20 */ /* 0x000fe40000410000 */
[----:B------:R-:W-:Y:S03]  /*1beb0*/  FMUL.FTZ R22, R22, c[0x0][0x320] ;  /* 0x0000c80016167a20 */ /* 0x000fe60000410000 */
[----:B------:R-:W1:Y:S01]  /*1bec0*/  MUFU.TANH R210, R20 ;  /* 0x0000001400d27308 */ /* 0x000e620000002400 */
[----:B------:R-:W-:Y:S02]  /*1bed0*/  FMUL.FTZ R23, R23, c[0x0][0x320] ;  /* 0x0000c80017177a20 */ /* 0x000fe40000410000 */
[----:B------:R-:W-:Y:S01]  /*1bee0*/  FMUL.FTZ R24, R24, c[0x0][0x320] ;  /* 0x0000c80018187a20 */ /* 0x000fe20000410000 */
[-C--:B----4-:R-:W-:Y:S03]  /*1bef0*/  HMMA.16816.F32 R36, R192, R8.reuse, R36 ;  /* 0x00000008c024723c */ /* 0x090fe60000001824 */
[----:B---3--:R-:W-:Y:S01]  /*1bf00*/  FMNMX.FTZ R0, R13, R0, !PT ;  /* 0x000000000d007209 */ /* 0x008fe20007810000 */
[----:B------:R-:W-:Y:S02]  /*1bf10*/  FMUL.FTZ R25, R25, c[0x0][0x320] ;  /* 0x0000c80019197a20 */ /* 0x000fe40000410000 */
[----:B------:R-:W3:Y:S01]  /*1bf20*/  MUFU.TANH R242, R24 ;  /* 0x0000001800f27308 */ /* 0x000ee20000002400 */
[----:B------:R-:W-:Y:S01]  /*1bf30*/  FMUL.FTZ R28, R28, c[0x0][0x320] ;  /* 0x0000c8001c1c7a20 */ /* 0x000fe20000410000 */
[C---:B------:R-:W-:Y:S01]  /*1bf40*/  HMMA.16816.F32 R40, R216.reuse, R8, R40 ;  /* 0x00000008d828723c */ /* 0x040fe20000001828 */
[----:B------:R-:W4:Y:S03]  /*1bf50*/  LDL.64 R8, [R1+0x48] ;  /* 0x0000480001087983 */ /* 0x000f260000100a00 */
[----:B------:R-:W-:Y:S02]  /*1bf60*/  FMUL.FTZ R33, R33, c[0x0][0x320] ;  /* 0x0000c80021217a20 */ /* 0x000fe40000410000 */
[----:B------:R-:W-:Y:S02]  /*1bf70*/  FMUL.FTZ R29, R29, c[0x0][0x320] ;  /* 0x0000c8001d1d7a20 */ /* 0x000fe40000410000 */
[----:B------:R-:W3:Y:S01]  /*1bf80*/  MUFU.TANH R205, R21 ;  /* 0x0000001500cd7308 */ /* 0x000ee20000002400 */
[-C--:B------:R-:W-:Y:S03]  /*1bf90*/  HMMA.16816.F32 R44, R216, R10.reuse, R44 ;  /* 0x0000000ad82c723c */ /* 0x080fe6000000182c */
[----:B------:R-:W-:Y:S01]  /*1bfa0*/  FMUL.FTZ R32, R32, c[0x0][0x320] ;  /* 0x0000c80020207a20 */ /* 0x000fe20000410000 */
[----:B-1----:R-:W-:Y:S01]  /*1bfb0*/  FMNMX.FTZ R137, R210, R137, !PT ;  /* 0x00000089d2897209 */ /* 0x002fe20007810000 */
[----:B------:R-:W-:Y:S02]  /*1bfc0*/  FMUL.FTZ R26, R26, c[0x0][0x320] ;  /* 0x0000c8001a1a7a20 */ /* 0x000fe40000410000 */
[----:B------:R-:W-:Y:S01]  /*1bfd0*/  FMUL.FTZ R38, R38, c[0x0][0x320] ;  /* 0x0000c80026267a20 */ /* 0x000fe20000410000 */
[----:B------:R-:W-:Y:S01]  /*1bfe0*/  HMMA.16816.F32 R48, R192, R10, R48 ;  /* 0x0000000ac030723c */ /* 0x000fe20000001830 */
[----:B------:R-:W1:Y:S03]  /*1bff0*/  MUFU.TANH R203, R32 ;  /* 0x0000002000cb7308 */ /* 0x000e660000002400 */
[----:B------:R-:W-:Y:S01]  /*1c000*/  FMUL.FTZ R36, R36, c[0x0][0x320] ;  /* 0x0000c80024247a20 */ /* 0x000fe20000410000 */
[----:B---3--:R-:W-:Y:S01]  /*1c010*/  FMNMX.FTZ R0, R242, R0, !PT ;  /* 0x00000000f2007209 */ /* 0x008fe20007810000 */
[----:B------:R-:W-:Y:S02]  /*1c020*/  FMUL.FTZ R39, R39, c[0x0][0x320] ;  /* 0x0000c80027277a20 */ /* 0x000fe40000410000 */
[----:B------:R-:W-:Y:S03]  /*1c030*/  FMUL.FTZ R37, R37, c[0x0][0x320] ;  /* 0x0000c80025257a20 */ /* 0x000fe60000410000 */
[----:B------:R-:W3:Y:S01]  /*1c040*/  MUFU.TANH R204, R33 ;  /* 0x0000002100cc7308 */ /* 0x000ee20000002400 */
[----:B------:R-:W-:Y:S02]  /*1c050*/  FMUL.FTZ R42, R42, c[0x0][0x320] ;  /* 0x0000c8002a2a7a20 */ /* 0x000fe40000410000 */
[----:B------:R-:W-:Y:S01]  /*1c060*/  FMUL.FTZ R40, R40, c[0x0][0x320] ;  /* 0x0000c80028287a20 */ /* 0x000fe20000410000 */
[----:B------:R-:W-:Y:S01]  /*1c070*/  FMNMX.FTZ R137, R205, R137, !PT ;  /* 0x00000089cd897209 */ /* 0x000fe20007810000 */
        /* <DEDUP_REMOVED lines=19> */
[----:B------:R-:W-:Y:S04]  /*1c1b0*/  MOV R218, R133 ;  /* 0x0000008500da7202 */ /* 0x000fe80000000f00 */
[----:B------:R-:W-:Y:S04]  /*1c1c0*/  FMNMX.FTZ R137, R218, R137, !PT ;  /* 0x00000089da897209 */ /* 0x000fe80007810000 */
[----:B------:R-:W3:Y:S01]  /*1c1d0*/  MUFU.TANH R247, R37 ;  /* 0x0000002500f77308 */ /* 0x000ee20000002400 */
[----:B-1----:R-:W-:Y:S09]  /*1c1e0*/  FMNMX.FTZ R0, R243, R0, !PT ;  /* 0x00000000f3007209 */ /* 0x002ff20007810000 */
[----:B------:R-:W1:Y:S01]  /*1c1f0*/  MUFU.TANH R244, R29 ;  /* 0x0000001d00f47308 */ /* 0x000e620000002400 */
[----:B---3--:R-:W-:Y:S02]  /*1c200*/  MOV R219, R3 ;  /* 0x0000000300db7202 */ /* 0x008fe40000000f00 */
[----:B------:R-:W-:Y:S02]  /*1c210*/  FMNMX.FTZ R3, R198, R132, !PT ;  /* 0x00000084c6037209 */ /* 0x000fe40007810000 */
[----:B------:R-:W-:Y:S05]  /*1c220*/  FMNMX.FTZ R0, R219, R0, !PT ;  /* 0x00000000db007209 */ /* 0x000fea0007810000 */
[----:B------:R-:W3:Y:S01]  /*1c230*/  MUFU.TANH R245, R48 ;  /* 0x0000003000f57308 */ /* 0x000ee20000002400 */
[----:B------:R-:W-:Y:S02]  /*1c240*/  FMNMX.FTZ R3, R197, R3, !PT ;  /* 0x00000003c5037209 */ /* 0x000fe40007810000 */
[----:B------:R-:W-:Y:S02]  /*1c250*/  FMNMX.FTZ R137, R247, R137, !PT ;  /* 0x00000089f7897209 */ /* 0x000fe40007810000 */
[----:B------:R-:W-:Y:S02]  /*1c260*/  FMNMX.FTZ R3, R18, R3, !PT ;  /* 0x0000000312037209 */ /* 0x000fe40007810000 */
[----:B------:R-:W-:Y:S03]  /*1c270*/  MOV R37, c[0x0][0x1e0] ;  /* 0x0000780000257a02 */ /* 0x000fe60000000f00 */
[----:B------:R-:W2:Y:S01]  /*1c280*/  MUFU.TANH R28, R40 ;  /* 0x00000028001c7308 */ /* 0x000ea20000002400 */
[----:B-1----:R-:W-:Y:S09]  /*1c290*/  FMNMX.FTZ R0, R244, R0, !PT ;  /* 0x00000000f4007209 */ /* 0x002ff20007810000 */
[----:B------:R-:W1:Y:S01]  /*1c2a0*/  MUFU.TANH R29, R49 ;  /* 0x00000031001d7308 */ /* 0x000e620000002400 */
[----:B---3--:R-:W-:Y:S02]  /*1c2b0*/  FMNMX.FTZ R137, R245, R137, !PT ;  /* 0x00000089f5897209 */ /* 0x008fe40007810000 */
[----:B--2---:R-:W-:Y:S07]  /*1c2c0*/  MOV R206, 0x5 ;  /* 0x0000000500ce7802 */ /* 0x004fee0000000f00 */
[----:B------:R-:W-:Y:S01]  /*1c2d0*/  MUFU.TANH R214, R35 ;  /* 0x0000002300d67308 */ /* 0x000fe20000002400 */
[----:B------:R-:W-:Y:S02]  /*1c2e0*/  @P0 SHF.L.U64.HI R10, R37, R206, c[0x0][0x1e4] ;  /* 0x00007900250a0619 */ /* 0x000fe400000102ce */
[----:B------:R-:W-:Y:S07]  /*1c2f0*/  FMNMX.FTZ R0, R28, R0, !PT ;  /* 0x000000001c007209 */ /* 0x000fee0007810000 */
[----:B------:R-:W2:Y:S01]  /*1c300*/  MUFU.TANH R35, R41 ;  /* 0x0000002900237308 */ /* 0x000ea20000002400 */
[----:B-1----:R-:W-:Y:S05]  /*1c310*/  FMNMX.FTZ R137, R29, R137, !PT ;  /* 0x000000891d897209 */ /* 0x002fea0007810000 */
[----:B------:R-:W1:Y:S04]  /*1c320*/  SHFL.BFLY PT, R4, R137, 0x2, 0x1f ;  /* 0x0c401f0089047f89 */ /* 0x000e6800000e0000 */
[----:B------:R-:W-:Y:S10]  /*1c330*/  MUFU.TANH R213, R34 ;  /* 0x0000002200d57308 */ /* 0x000ff40000002400 */
[----:B------:R-:W3:Y:S01]  /*1c340*/  MUFU.TANH R34, R44 ;  /* 0x0000002c00227308 */ /* 0x000ee20000002400 */
[----:B--2---:R-:W-:Y:S09]  /*1c350*/  FMNMX.FTZ R0, R35, R0, !PT ;  /* 0x0000000023007209 */ /* 0x004ff20007810000 */
[----:B------:R-:W2:Y:S01]  /*1c360*/  MUFU.TANH R19, R19 ;  /* 0x0000001300137308 */ /* 0x000ea20000002400 */
[----:B-1----:R-:W-:Y:S02]  /*1c370*/  FMNMX.FTZ R137, R137, R4, !PT ;  /* 0x0000000489897209 */ /* 0x002fe40007810000 */
[----:B------:R-:W-:Y:S03]  /*1c380*/  FMNMX.FTZ R4, R201, R139, !PT ;  /* 0x0000008bc9047209 */ /* 0x000fe60007810000 */
[----:B------:R-:W1:Y:S01]  /*1c390*/  SHFL.BFLY PT, R6, R137, 0x1, 0x1f ;  /* 0x0c201f0089067f89 */ /* 0x000e6200000e0000 */
[----:B------:R-:W-:Y:S03]  /*1c3a0*/  FMNMX.FTZ R4, R202, R4, !PT ;  /* 0x00000004ca047209 */ /* 0x000fe60007810000 */
[----:B------:R-:W1:Y:S01]  /*1c3b0*/  MUFU.TANH R32, R45 ;  /* 0x0000002d00207308 */ /* 0x000e620000002400 */
[----:B---3--:R-:W-:Y:S09]  /*1c3c0*/  FMNMX.FTZ R0, R34, R0, !PT ;  /* 0x0000000022007209 */ /* 0x008ff20007810000 */
[----:B------:R-:W3:Y:S01]  /*1c3d0*/  MUFU.TANH R241, R22 ;  /* 0x0000001600f17308 */ /* 0x000ee20000002400 */
[----:B--2---:R-:W-:Y:S09]  /*1c3e0*/  FMNMX.FTZ R3, R19, R3, !PT ;  /* 0x0000000313037209 */ /* 0x004ff20007810000 */
[----:B------:R-:W2:Y:S01]  /*1c3f0*/  MUFU.TANH R215, R23 ;  /* 0x0000001700d77308 */ /* 0x000ea20000002400 */
[----:B-1----:R-:W-:Y:S01]  /*1c400*/  FMNMX.FTZ R137, R137, R6, !PT ;  /* 0x0000000689897209 */ /* 0x002fe20007810000 */
[----:B------:R-:W-:Y:S01]  /*1c410*/  @P0 IMAD.WIDE.U32 R6, R238, c[0x0][0x1e0], RZ ;  /* 0x00007800ee060a25 */ /* 0x000fe200078e00ff */
[----:B------:R-:W-:Y:S03]  /*1c420*/  FMNMX.FTZ R0, R32, R0, !PT ;  /* 0x0000000020007209 */ /* 0x000fe60007810000 */
[----:B------:R-:W-:Y:S02]  /*1c430*/  FMUL.FTZ R142, R137, c[0x0][0x2d0] ;  /* 0x0000b400898e7a20 */ /* 0x000fe40000410000 */
[----:B------:R-:W1:Y:S02]  /*1c440*/  SHFL.BFLY PT, R135, R0, 0x2, 0x1f ;  /* 0x0c401f0000877f89 */ /* 0x000e6400000e0000 */
[----:B------:R-:W1:Y:S01]  /*1c450*/  MUFU.TANH R33, R38 ;  /* 0x0000002600217308 */ /* 0x000e620000002400 */
[----:B---3--:R-:W-:Y:S09]  /*1c460*/  FMNMX.FTZ R3, R241, R3, !PT ;  /* 0x00000003f1037209 */ /* 0x008ff20007810000 */
[----:B------:R-:W3:Y:S01]  /*1c470*/  MUFU.TANH R21, R39 ;  /* 0x0000002700157308 */ /* 0x000ee20000002400 */
[----:B--2---:R-:W-:Y:S04]  /*1c480*/  FMNMX.FTZ R3, R215, R3, !PT ;  /* 0x00000003d7037209 */ /* 0x004fe80007810000 */
[----:B------:R-:W-:Y:S05]  /*1c490*/  FMNMX.FTZ R3, R213, R3, !PT ;  /* 0x00000003d5037209 */ /* 0x000fea0007810000 */
[----:B------:R-:W2:Y:S01]  /*1c4a0*/  MUFU.TANH R14, R14 ;  /* 0x0000000e000e7308 */ /* 0x000ea20000002400 */
[----:B------:R-:W-:Y:S02]  /*1c4b0*/  FMNMX.FTZ R3, R214, R3, !PT ;  /* 0x00000003d6037209 */ /* 0x000fe40007810000 */
[----:B-1----:R-:W-:Y:S02]  /*1c4c0*/  FMNMX.FTZ R135, R0, R135, !PT ;  /* 0x0000008700877209 */ /* 0x002fe40007810000 */
[----:B------:R-:W-:Y:S05]  /*1c4d0*/  FMNMX.FTZ R3, R33, R3, !PT ;  /* 0x0000000321037209 */ /* 0x000fea0007810000 */
[----:B------:R-:W1:Y:S01]  /*1c4e0*/  MUFU.TANH R20, R50 ;  /* 0x0000003200147308 */ /* 0x000e620000002400 */
[----:B---3--:R-:W-:Y:S09]  /*1c4f0*/  FMNMX.FTZ R3, R21, R3, !PT ;  /* 0x0000000315037209 */ /* 0x008ff20007810000 */
[----:B------:R-:W3:Y:S01]  /*1c500*/  MUFU.TANH R15, R15 ;  /* 0x0000000f000f7308 */ /* 0x000ee20000002400 */
[----:B--2---:R-:W-:Y:S09]  /*1c510*/  FMNMX.FTZ R4, R14, R4, !PT ;  /* 0x000000040e047209 */ /* 0x004ff20007810000 */
[----:B------:R-:W2:Y:S01]  /*1c520*/  MUFU.TANH R246, R51 ;  /* 0x0000003300f67308 */ /* 0x000ea20000002400 */
[----:B-1----:R-:W-:Y:S09]  /*1c530*/  FMNMX.FTZ R3, R20, R3, !PT ;  /* 0x0000000314037209 */ /* 0x002ff20007810000 */
[----:B------:R-:W1:Y:S01]  /*1c540*/  MUFU.TANH R211, R26 ;  /* 0x0000001a00d37308 */ /* 0x000e620000002400 */
[----:B---3--:R-:W-:Y:S09]  /*1c550*/  FMNMX.FTZ R0, R15, R4, !PT ;  /* 0x000000040f007209 */ /* 0x008ff20007810000 */
[----:B------:R-:W3:Y:S01]  /*1c560*/  MUFU.TANH R195, R27 ;  /* 0x0000001b00c37308 */ /* 0x000ee20000002400 */
[----:B--2---:R-:W-:Y:S05]  /*1c570*/  FMNMX.FTZ R3, R246, R3, !PT ;  /* 0x00000003f6037209 */ /* 0x004fea0007810000 */
[----:B------:R-:W2:Y:S04]  /*1c580*/  SHFL.BFLY PT, R5, R3, 0x2, 0x1f ;  /* 0x0c401f0003057f89 */ /* 0x000ea800000e0000 */
[----:B------:R-:W4:Y:S01]  /*1c590*/  MUFU.TANH R212, R30 ;  /* 0x0000001e00d47308 */ /* 0x000f220000002400 */
[----:B-1----:R-:W-:Y:S01]  /*1c5a0*/  FMNMX.FTZ R4, R211, R0, !PT ;  /* 0x00000000d3047209 */ /* 0x002fe20007810000 */
[----:B------:R-:W-:Y:S08]  /*1c5b0*/  FMUL.FTZ R0, R47, c[0x0][0x320] ;  /* 0x0000c8002f007a20 */ /* 0x000ff00000410000 */
[----:B------:R1:W-:Y:S01]  /*1c5c0*/  MUFU.TANH R141, R0 ;  /* 0x00000000008d7308 */ /* 0x0003e20000002400 */
[----:B---3--:R-:W-:Y:S09]  /*1c5d0*/  FMNMX.FTZ R4, R195, R4, !PT ;  /* 0x00000004c3047209 */ /* 0x008ff20007810000 */
[----:B------:R-:W3:Y:S01]  /*1c5e0*/  MUFU.TANH R216, R31 ;  /* 0x0000001f00d87308 */ /* 0x000ee20000002400 */
[----:B--2---:R-:W-:Y:S02]  /*1c5f0*/  FMNMX.FTZ R3, R3, R5, !PT ;  /* 0x0000000503037209 */ /* 0x004fe40007810000 */
[----:B----4-:R-:W-:Y:S01]  /*1c600*/  FMNMX.FTZ R4, R212, R4, !PT ;  /* 0x00000004d4047209 */ /* 0x010fe20007810000 */
[----:B------:R-:W2:Y:S06]  /*1c610*/  SHFL.BFLY PT, R5, R135, 0x1, 0x1f ;  /* 0x0c201f0087057f89 */ /* 0x000eac00000e0000 */
[----:B------:R-:W4:Y:S01]  /*1c620*/  MUFU.TANH R22, R42 ;  /* 0x0000002a00167308 */ /* 0x000f220000002400 */
[----:B-1----:R-:W-:Y:S01]  /*1c630*/  FADD.FTZ R0, -R137, R2 ;  /* 0x0000000289007221 */ /* 0x002fe20000010100 */
[----:B------:R-:W1:Y:S03]  /*1c640*/  SHFL.BFLY PT, R136, R3, 0x1, 0x1f ;  /* 0x0c201f0003887f89 */ /* 0x000e6600000e0000 */
[----:B------:R-:W-:Y:S05]  /*1c650*/  FMUL.FTZ R0, R0, c[0x0][0x2d0] ;  /* 0x0000b40000007a20 */ /* 0x000fea0000410000 */
[----:B------:R-:W1:Y:S01]  /*1c660*/  MUFU.TANH R25, R43 ;  /* 0x0000002b00197308 */ /* 0x000e620000002400 */
[----:B---3--:R-:W-:Y:S01]  /*1c670*/  FMNMX.FTZ R2, R216, R4, !PT ;  /* 0x00000004d8027209 */ /* 0x008fe20007810000 */
[----:B------:R-:W-:Y:S08]  /*1c680*/  FFMA.FTZ R4, R196, c[0x0][0x2d0], -R142 ;  /* 0x0000b400c4047a23 */ /* 0x000ff0000001088e */
[----:B------:R3:W3:Y:S01]  /*1c690*/  MUFU.EX2 R134, R0 ;  /* 0x0000000000867308 */ /* 0x0006e20000000800 */
[----:B--2---:R-:W-:Y:S02]  /*1c6a0*/  FMNMX.FTZ R135, R135, R5, !PT ;  /* 0x0000000587877209 */ /* 0x004fe40007810000 */
[----:B------:R-:W-:Y:S02]  /*1c6b0*/  @P0 MOV R5, R207 ;  /* 0x000000cf00050202 */ /* 0x000fe40000000f00 */
[----:B----4-:R-:W-:Y:S01]  /*1c6c0*/  FMNMX.FTZ R2, R22, R2, !PT ;  /* 0x0000000216027209 */ /* 0x010fe20007810000 */
[----:B------:R-:W-:Y:S01]  /*1c6d0*/  FMUL.FTZ R192, R135, c[0x0][0x2d0] ;  /* 0x0000b40087c07a20 */ /* 0x000fe20000410000 */
[----:B------:R-:W-:Y:S02]  /*1c6e0*/  MOV R196, R22 ;  /* 0x0000001600c47202 */ /* 0x000fe40000000f00 */
[----:B-1----:R-:W-:Y:S01]  /*1c6f0*/  FMNMX.FTZ R136, R3, R136, !PT ;  /* 0x0000008803887209 */ /* 0x002fe20007810000 */
[----:B------:R-:W1:Y:S01]  /*1c700*/  MUFU.TANH R140, R46 ;  /* 0x0000002e008c7308 */ /* 0x000e620000002400 */
[----:B------:R-:W-:Y:S09]  /*1c710*/  FFMA.FTZ R11, R13, c[0x0][0x2d0], -R192 ;  /* 0x0000b4000d0b7a23 */ /* 0x000ff200000108c0 */
[----:B------:R2:W-:Y:S01]  /*1c720*/  MUFU.EX2 R194, R4 ;  /* 0x0000000400c27308 */ /* 0x0005e20000000800 */
[----:B---3--:R-:W-:Y:S01]  /*1c730*/  FMNMX.FTZ R0, R25, R2, !PT ;  /* 0x0000000219007209 */ /* 0x008fe20007810000 */
[----:B------:R-:W-:Y:S02]  /*1c740*/  FADD.FTZ R2, -R136, R132 ;  /* 0x0000008488027221 */ /* 0x000fe40000010100 */
[----:B------:R-:W-:Y:S02]  /*1c750*/  FMUL.FTZ R48, R134, R188 ;  /* 0x000000bc86307220 */ /* 0x000fe40000410000 */
[----:B------:R-:W-:Y:S04]  /*1c760*/  FMUL.FTZ R2, R2, c[0x0][0x2d0] ;  /* 0x0000b40002027a20 */ /* 0x000fe80000410000 */
[----:B------:R-:W-:Y:S01]  /*1c770*/  MUFU.EX2 R251, R11 ;  /* 0x0000000b00fb7308 */ /* 0x000fe20000000800 */
[C---:B------:R-:W-:Y:S02]  /*1c780*/  FMUL.FTZ R49, R134.reuse, R189 ;  /* 0x000000bd86317220 */ /* 0x040fe40000410000 */
[----:B------:R-:W-:Y:S01]  /*1c790*/  FMUL.FTZ R52, R134, R52 ;  /* 0x0000003486347220 */ /* 0x000fe20000410000 */
[----:B-1----:R-:W-:Y:S01]  /*1c7a0*/  FMNMX.FTZ R0, R140, R0, !PT ;  /* 0x000000008c007209 */ /* 0x002fe20007810000 */
[C---:B------:R-:W-:Y:S02]  /*1c7b0*/  FMUL.FTZ R53, R134.reuse, R53 ;  /* 0x0000003586357220 */ /* 0x040fe40000410000 */
[C---:B------:R-:W-:Y:S01]  /*1c7c0*/  FMUL.FTZ R64, R134.reuse, R64 ;  /* 0x0000004086407220 */ /* 0x040fe20000410000 */
[----:B------:R-:W-:Y:S01]  /*1c7d0*/  FMNMX.FTZ R0, R141, R0, !PT ;  /* 0x000000008d007209 */ /* 0x000fe20007810000 */
[C---:B------:R-:W-:Y:S01]  /*1c7e0*/  FMUL.FTZ R65, R134.reuse, R65 ;  /* 0x0000004186417220 */ /* 0x040fe20000410000 */
[----:B------:R1:W3:Y:S01]  /*1c7f0*/  MUFU.EX2 R133, R2 ;  /* 0x0000000200857308 */ /* 0x0002e20000000800 */
[C---:B------:R-:W-:Y:S02]  /*1c800*/  FMUL.FTZ R68, R134.reuse, R68 ;  /* 0x0000004486447220 */ /* 0x040fe40000410000 */
[----:B------:R-:W4:Y:S01]  /*1c810*/  SHFL.BFLY PT, R3, R0, 0x2, 0x1f ;  /* 0x0c401f0000037f89 */ /* 0x000f2200000e0000 */
[----:B--2---:R-:W-:Y:S01]  /*1c820*/  @P0 SHF.R.S32.HI R4, RZ, 0x1f, R238 ;  /* 0x0000001fff040819 */ /* 0x004fe200000114ee */
        /* <DEDUP_REMOVED lines=10> */
[----:B-1----:R-:W-:Y:S01]  /*1c8d0*/  FADD.FTZ R2, -R135, R138 ;  /* 0x0000008a87027221 */ /* 0x002fe20000010100 */
[----:B----4-:R-:W-:Y:S01]  /*1c8e0*/  FMNMX.FTZ R0, R0, R3, !PT ;  /* 0x0000000300007209 */ /* 0x010fe20007810000 */
[--C-:B------:R-:W-:Y:S02]  /*1c8f0*/  FFMA.FTZ R138, R210, c[0x0][0x2d0], -R142.reuse ;  /* 0x0000b400d28a7a23 */ /* 0x100fe4000001088e */
[----:B------:R-:W-:Y:S02]  /*1c900*/  FMUL.FTZ R2, R2, c[0x0][0x2d0] ;  /* 0x0000b40002027a20 */ /* 0x000fe40000410000 */
[----:B------:R1:W-:Y:S01]  /*1c910*/  MUFU.EX2 R250, R138 ;  /* 0x0000008a00fa7308 */ /* 0x0003e20000000800 */
[C---:B---3--:R-:W-:Y:S02]  /*1c920*/  FMUL.FTZ R50, R133.reuse, R190 ;  /* 0x000000be85327220 */ /* 0x048fe40000410000 */
[C---:B------:R-:W-:Y:S02]  /*1c930*/  FMUL.FTZ R51, R133.reuse, R191 ;  /* 0x000000bf85337220 */ /* 0x040fe40000410000 */
[C---:B------:R-:W-:Y:S02]  /*1c940*/  FMUL.FTZ R54, R133.reuse, R54 ;  /* 0x0000003685367220 */ /* 0x040fe40000410000 */
[C---:B------:R-:W-:Y:S02]  /*1c950*/  FMUL.FTZ R55, R133.reuse, R55 ;  /* 0x0000003785377220 */ /* 0x040fe40000410000 */
[C---:B------:R-:W-:Y:S01]  /*1c960*/  FMUL.FTZ R66, R133.reuse, R66 ;  /* 0x0000004285427220 */ /* 0x040fe20000410000 */
[----:B------:R2:W3:Y:S01]  /*1c970*/  MUFU.EX2 R132, R2 ;  /* 0x0000000200847308 */ /* 0x0004e20000000800 */
[C---:B------:R-:W-:Y:S02]  /*1c980*/  FMUL.FTZ R67, R133.reuse, R67 ;  /* 0x0000004385437220 */ /* 0x040fe40000410000 */
[C---:B------:R-:W-:Y:S02]  /*1c990*/  FMUL.FTZ R70, R133.reuse, R70 ;  /* 0x0000004685467220 */ /* 0x040fe40000410000 */
[C---:B------:R-:W-:Y:S02]  /*1c9a0*/  FMUL.FTZ R71, R133.reuse, R71 ;  /* 0x0000004785477220 */ /* 0x040fe40000410000 */
[C---:B------:R-:W-:Y:S02]  /*1c9b0*/  FMUL.FTZ R82, R133.reuse, R82 ;  /* 0x0000005285527220 */ /* 0x040fe40000410000 */
[C---:B------:R-:W-:Y:S02]  /*1c9c0*/  FMUL.FTZ R83, R133.reuse, R83 ;  /* 0x0000005385537220 */ /* 0x040fe40000410000 */
[C---:B------:R-:W-:Y:S02]  /*1c9d0*/  FMUL.FTZ R86, R133.reuse, R86 ;  /* 0x0000005685567220 */ /* 0x040fe40000410000 */
[----:B------:R-:W-:Y:S02]  /*1c9e0*/  FMUL.FTZ R87, R133, R87 ;  /* 0x0000005785577220 */ /* 0x000fe40000410000 */
[--C-:B-1----:R-:W-:Y:S02]  /*1c9f0*/  FFMA.FTZ R138, R205, c[0x0][0x2d0], -R142.reuse ;  /* 0x0000b400cd8a7a23 */ /* 0x102fe4000001088e */
[C---:B------:R-:W-:Y:S02]  /*1ca00*/  FMUL.FTZ R98, R133.reuse, R98 ;  /* 0x0000006285627220 */ /* 0x040fe40000410000 */
[----:B------:R1:W-:Y:S01]  /*1ca10*/  MUFU.EX2 R249, R138 ;  /* 0x0000008a00f97308 */ /* 0x0003e20000000800 */
[C---:B------:R-:W-:Y:S02]  /*1ca20*/  FMUL.FTZ R99, R133.reuse, R99 ;  /* 0x0000006385637220 */ /* 0x040fe40000410000 */
[----:B------:R-:W-:Y:S02]  /*1ca30*/  FMUL.FTZ R102, R133, R102 ;  /* 0x0000006685667220 */ /* 0x000fe40000410000 */
[--C-:B--2---:R-:W-:Y:S02]  /*1ca40*/  FFMA.FTZ R2, R143, c[0x0][0x2d0], -R142.reuse ;  /* 0x0000b4008f027a23 */ /* 0x104fe4000001088e */
[----:B------:R-:W-:Y:S02]  /*1ca50*/  FMUL.FTZ R143, R136, c[0x0][0x2d0] ;  /* 0x0000b400888f7a20 */ /* 0x000fe40000410000 */
[----:B---3--:R-:W-:Y:S01]  /*1ca60*/  FMUL.FTZ R13, R132, R153 ;  /* 0x00000099840d7220 */ /* 0x008fe20000410000 */
[----:B------:R2:W-:Y:S01]  /*1ca70*/  MUFU.EX2 R23, R2 ;  /* 0x0000000200177308 */ /* 0x0005e20000000800 */
[--C-:B------:R-:W-:Y:S02]  /*1ca80*/  FFMA.FTZ R3, R198, c[0x0][0x2d0], -R143.reuse ;  /* 0x0000b400c6037a23 */ /* 0x100fe4000001088f */
[C---:B------:R-:W-:Y:S01]  /*1ca90*/  FMUL.FTZ R40, R132.reuse, R180 ;  /* 0x000000b484287220 */ /* 0x040fe20000410000 */
[----:B------:R-:W-:Y:S01]  /*1caa0*/  MOV R180, R218 ;  /* 0x000000da00b47202 */ /* 0x000fe20000000f00 */
[C---:B------:R-:W-:Y:S02]  /*1cab0*/  FMUL.FTZ R41, R132.reuse, R181 ;  /* 0x000000b584297220 */ /* 0x040fe40000410000 */
[C---:B------:R-:W-:Y:S02]  /*1cac0*/  FMUL.FTZ R44, R132.reuse, R184 ;  /* 0x000000b8842c7220 */ /* 0x040fe40000410000 */
[C---:B------:R-:W-:Y:S01]  /*1cad0*/  FMUL.FTZ R45, R132.reuse, R185 ;  /* 0x000000b9842d7220 */ /* 0x040fe20000410000 */
[----:B------:R3:W-:Y:S01]  /*1cae0*/  MUFU.EX2 R193, R3 ;  /* 0x0000000300c17308 */ /* 0x0007e20000000800 */
[C---:B------:R-:W-:Y:S02]  /*1caf0*/  FMUL.FTZ R56, R132.reuse, R56 ;  /* 0x0000003884387220 */ /* 0x040fe40000410000 */
[C---:B------:R-:W-:Y:S02]  /*1cb00*/  FMUL.FTZ R57, R132.reuse, R57 ;  /* 0x0000003984397220 */ /* 0x040fe40000410000 */
[--C-:B-1----:R-:W-:Y:S02]  /*1cb10*/  FFMA.FTZ R138, R203, c[0x0][0x2d0], -R142.reuse ;  /* 0x0000b400cb8a7a23 */ /* 0x102fe4000001088e */
[C---:B------:R-:W-:Y:S02]  /*1cb20*/  FMUL.FTZ R60, R132.reuse, R60 ;  /* 0x0000003c843c7220 */ /* 0x040fe40000410000 */
[C---:B------:R-:W-:Y:S02]  /*1cb30*/  FMUL.FTZ R61, R132.reuse, R61 ;  /* 0x0000003d843d7220 */ /* 0x040fe40000410000 */
[C---:B------:R-:W-:Y:S02]  /*1cb40*/  FMUL.FTZ R72, R132.reuse, R72 ;  /* 0x0000004884487220 */ /* 0x040fe40000410000 */
[----:B------:R-:W-:Y:S02]  /*1cb50*/  FMUL.FTZ R73, R132, R73 ;  /* 0x0000004984497220 */ /* 0x000fe40000410000 */
[--C-:B--2---:R-:W-:Y:S02]  /*1cb60*/  FFMA.FTZ R2, R16, c[0x0][0x2d0], -R142.reuse ;  /* 0x0000b40010027a23 */ /* 0x104fe4000001088e */
[----:B------:R-:W-:Y:S02]  /*1cb70*/  FMUL.FTZ R16, R134, R156 ;  /* 0x0000009c86107220 */ /* 0x000fe40000410000 */
[----:B------:R1:W2:Y:S01]  /*1cb80*/  MUFU.EX2 R36, R2 ;  /* 0x0000000200247308 */ /* 0x0002a20000000800 */
[C---:B------:R-:W-:Y:S02]  /*1cb90*/  FMUL.FTZ R76, R132.reuse, R76 ;  /* 0x0000004c844c7220 */ /* 0x040fe40000410000 */
[C---:B------:R-:W-:Y:S02]  /*1cba0*/  FMUL.FTZ R77, R132.reuse, R77 ;  /* 0x0000004d844d7220 */ /* 0x040fe40000410000 */
[--C-:B---3--:R-:W-:Y:S02]  /*1cbb0*/  FFMA.FTZ R3, R197, c[0x0][0x2d0], -R143.reuse ;  /* 0x0000b400c5037a23 */ /* 0x108fe4000001088f */
        /* <DEDUP_REMOVED lines=9> */
[----:B------:R-:W-:Y:S02]  /*1cc50*/  FMUL.FTZ R109, R132, R109 ;  /* 0x0000006d846d7220 */ /* 0x000fe40000410000 */
[----:B-1----:R-:W-:Y:S02]  /*1cc60*/  FFMA.FTZ R2, R17, c[0x0][0x2d0], -R142 ;  /* 0x0000b40011027a23 */ /* 0x002fe4000001088e */
[C---:B------:R-:W-:Y:S02]  /*1cc70*/  FMUL.FTZ R17, R134.reuse, R157 ;  /* 0x0000009d86117220 */ /* 0x040fe40000410000 */
[----:B------:R1:W-:Y:S01]  /*1cc80*/  MUFU.EX2 R248, R2 ;  /* 0x0000000200f87308 */ /* 0x0003e20000000800 */
[----:B------:R-:W-:Y:S02]  /*1cc90*/  FMUL.FTZ R113, R134, R113 ;  /* 0x0000007186717220 */ /* 0x000fe40000410000 */
[C---:B------:R-:W-:Y:S02]  /*1cca0*/  FMUL.FTZ R114, R133.reuse, R114 ;  /* 0x0000007285727220 */ /* 0x040fe40000410000 */
[--C-:B---3--:R-:W-:Y:S02]  /*1ccb0*/  FFMA.FTZ R3, R18, c[0x0][0x2d0], -R143.reuse ;  /* 0x0000b40012037a23 */ /* 0x108fe4000001088f */
[C---:B------:R-:W-:Y:S02]  /*1ccc0*/  FMUL.FTZ R18, R133.reuse, R158 ;  /* 0x0000009e85127220 */ /* 0x040fe40000410000 */
[C---:B------:R-:W-:Y:S01]  /*1ccd0*/  FMUL.FTZ R115, R133.reuse, R115 ;  /* 0x0000007385737220 */ /* 0x040fe20000410000 */
[----:B------:R3:W-:Y:S01]  /*1cce0*/  MUFU.EX2 R198, R3 ;  /* 0x0000000300c67308 */ /* 0x0007e20000000800 */
[C---:B------:R-:W-:Y:S02]  /*1ccf0*/  FMUL.FTZ R116, R134.reuse, R116 ;  /* 0x0000007486747220 */ /* 0x040fe40000410000 */
[----:B------:R-:W-:Y:S02]  /*1cd00*/  FMUL.FTZ R117, R134, R117 ;  /* 0x0000007586757220 */ /* 0x000fe40000410000 */
[C---:B------:R-:W-:Y:S02]  /*1cd10*/  FMUL.FTZ R118, R133.reuse, R118 ;  /* 0x0000007685767220 */ /* 0x040fe40000410000 */
[C---:B------:R-:W-:Y:S02]  /*1cd20*/  FMUL.FTZ R119, R133.reuse, R119 ;  /* 0x0000007785777220 */ /* 0x040fe40000410000 */
[C---:B------:R-:W-:Y:S02]  /*1cd30*/  FMUL.FTZ R120, R132.reuse, R120 ;  /* 0x0000007884787220 */ /* 0x040fe40000410000 */
[C---:B------:R-:W-:Y:S02]  /*1cd40*/  FMUL.FTZ R121, R132.reuse, R121 ;  /* 0x0000007984797220 */ /* 0x040fe40000410000 */
[C---:B------:R-:W-:Y:S01]  /*1cd50*/  FMUL.FTZ R124, R132.reuse, R124 ;  /* 0x0000007c847c7220 */ /* 0x040fe20000410000 */
[----:B-1----:R-:W3:Y:S01]  /*1cd60*/  SHFL.BFLY PT, R2, R0, 0x1, 0x1f ;  /* 0x0c201f0000027f89 */ /* 0x002ee200000e0000 */
[----:B------:R-:W-:Y:S02]  /*1cd70*/  FMUL.FTZ R125, R132, R125 ;  /* 0x0000007d847d7220 */ /* 0x000fe40000410000 */
[C---:B------:R-:W-:Y:S02]  /*1cd80*/  FMUL.FTZ R128, R134.reuse, R128 ;  /* 0x0000008086807220 */ /* 0x040fe40000410000 */
[----:B------:R-:W-:Y:S02]  /*1cd90*/  FMUL.FTZ R129, R134, R129 ;  /* 0x0000008186817220 */ /* 0x000fe40000410000 */
[C---:B------:R-:W-:Y:S02]  /*1cda0*/  FMUL.FTZ R130, R133.reuse, R130 ;  /* 0x0000008285827220 */ /* 0x040fe40000410000 */
[----:B------:R-:W-:Y:S01]  /*1cdb0*/  FMUL.FTZ R131, R133, R131 ;  /* 0x0000008385837220 */ /* 0x000fe20000410000 */
[----:B---3--:R-:W-:Y:S01]  /*1cdc0*/  FMNMX.FTZ R3, R0, R2, !PT ;  /* 0x0000000200037209 */ /* 0x008fe20007810000 */
        /* <DEDUP_REMOVED lines=8> */
[----:B--2---:R-:W-:Y:S01]  /*1ce50*/  MOV R200, R36 ;  /* 0x0000002400c87202 */ /* 0x004fe20000000f00 */
[----:B------:R-:W-:Y:S02]  /*1ce60*/  FMUL.FTZ R19, R133, R159 ;  /* 0x0000009f85137220 */ /* 0x000fe40000410000 */
[----:B------:R-:W-:Y:S03]  /*1ce70*/  @P0 IMAD R2, R2, 0x30, RZ ;  /* 0x0000003002020824 */ /* 0x000fe600078e02ff */
[----:B------:R2:W-:Y:S02]  /*1ce80*/  MUFU.EX2 R24, R6 ;  /* 0x0000000600187308 */ /* 0x0005e40000000800 */
[----:B------:R-:W-:Y:S02]  /*1ce90*/  @P0 IADD3 R5, R5, R2, RZ ;  /* 0x0000000205050210 */ /* 0x000fe40007ffe0ff */
[C---:B------:R-:W-:Y:S02]  /*1cea0*/  @P0 SHF.L.U32 R2, R4.reuse, 0x1, RZ ;  /* 0x0000000104020819 */ /* 0x040fe400000006ff */
[----:B------:R-:W-:Y:S01]  /*1ceb0*/  @P0 SHF.L.U64.HI R4, R4, 0x1, R5 ;  /* 0x0000000104040819 */ /* 0x000fe20000010205 */
[----:B------:R-:W-:Y:S01]  /*1cec0*/  FFMA.FTZ R5, R199, c[0x0][0x2d0], -R192 ;  /* 0x0000b400c7057a23 */ /* 0x000fe200000108c0 */
[----:B------:R-:W-:Y:S03]  /*1ced0*/  MOV R199, R23 ;  /* 0x0000001700c77202 */ /* 0x000fe60000000f00 */
[----:B------:R3:W-:Y:S01]  /*1cee0*/  MUFU.EX2 R26, R5 ;  /* 0x00000005001a7308 */ /* 0x0007e20000000800 */
[----:B-1----:R-:W-:Y:S01]  /*1cef0*/  FADD.FTZ R0, -R3, R139 ;  /* 0x0000008b03007221 */ /* 0x002fe20000010100 */
[----:B------:R-:W-:Y:S03]  /*1cf00*/  MOV R139, R21 ;  /* 0x00000015008b7202 */ /* 0x000fe60000000f00 */
[----:B------:R-:W-:Y:S02]  /*1cf10*/  FMUL.FTZ R0, R0, c[0x0][0x2d0] ;  /* 0x0000b40000007a20 */ /* 0x000fe40000410000 */
[--C-:B------:R-:W-:Y:S01]  /*1cf20*/  FFMA.FTZ R139, R139, c[0x0][0x2d0], -R143.reuse ;  /* 0x0000b4008b8b7a23 */ /* 0x100fe2000001088f */
[C---:B--2---:R-:W-:Y:S03]  /*1cf30*/  @P0 IADD3 R6, P1, R2.reuse, c[0x0][0x1c8], RZ ;  /* 0x0000720002060a10 */ /* 0x044fe60007f3e0ff */
[----:B------:R-:W1:Y:S01]  /*1cf40*/  MUFU.EX2 R0, R0 ;  /* 0x0000000000007308 */ /* 0x000e620000000800 */
[----:B------:R-:W-:Y:S02]  /*1cf50*/  @P0 IADD3 R2, P2, R2, 0x80, RZ ;  /* 0x0000008002020810 */ /* 0x000fe40007f5e0ff */
[----:B------:R-:W-:Y:S02]  /*1cf60*/  @P0 IADD3.X R7, R4, c[0x0][0x1cc], RZ, P1, !PT ;  /* 0x0000730004070a10 */ /* 0x000fe40000ffe4ff */
[----:B------:R-:W-:Y:S02]  /*1cf70*/  @P0 IADD3 R8, P1, R2, c[0x0][0x1c8], RZ ;  /* 0x0000720002080a10 */ /* 0x000fe40007f3e0ff */
[----:B------:R-:W-:Y:S01]  /*1cf80*/  @P0 SHF.L.U32 R2, R37, 0x5, RZ ;  /* 0x0000000525020819 */ /* 0x000fe200000006ff */
[----:B------:R2:W-:Y:S01]  /*1cf90*/  @P0 LDGSTS.E.BYPASS.LTC128B.128 [R239+0x5080], [R6.64], !P4 ;  /* 0x0508000006ef0fae */ /* 0x0005e2000e101d4e */
[----:B------:R-:W-:Y:S01]  /*1cfa0*/  @P0 IADD3.X R9, RZ, c[0x0][0x1cc], R4, P1, P2 ;  /* 0x00007300ff090a10 */ /* 0x000fe20000fe4404 */
[----:B---3--:R-:W-:Y:S01]  /*1cfb0*/  FFMA.FTZ R5, R12, c[0x0][0x2d0], -R192 ;  /* 0x0000b4000c057a23 */ /* 0x008fe200000108c0 */
[----:B------:R-:W-:Y:S01]  /*1cfc0*/  @P0 IADD3 R4, P2, R6, R2, RZ ;  /* 0x0000000206040210 */ /* 0x000fe20007f5e0ff */
[----:B------:R-:W-:Y:S02]  /*1cfd0*/  FMUL.FTZ R12, R132, R152 ;  /* 0x00000098840c7220 */ /* 0x000fe40000410000 */
[----:B------:R3:W4:Y:S02]  /*1cfe0*/  MUFU.EX2 R252, R5 ;  /* 0x0000000500fc7308 */ /* 0x0007240000000800 */
[----:B------:R4:W-:Y:S01]  /*1cff0*/  @P0 LDGSTS.E.BYPASS.LTC128B.128 [R239+0x6880], [R8.64], !P3 ;  /* 0x0688000008ef0fae */ /* 0x0009e2000d901d4e */
[C---:B-1----:R-:W-:Y:S02]  /*1d000*/  FMUL.FTZ R11, R0.reuse, R151 ;  /* 0x00000097000b7220 */ /* 0x042fe40000410000 */
[----:B------:R-:W-:Y:S01]  /*1d010*/  FMUL.FTZ R31, R0, R171 ;  /* 0x000000ab001f7220 */ /* 0x000fe20000410000 */
[----:B------:R-:W-:Y:S01]  /*1d020*/  MOV R171, R33 ;  /* 0x0000002100ab7202 */ /* 0x000fe20000000f00 */
[----:B------:R-:W-:Y:S01]  /*1d030*/  FMUL.FTZ R33, R134, R173 ;  /* 0x000000ad86217220 */ /* 0x000fe20000410000 */
[----:B------:R-:W-:Y:S01]  /*1d040*/  MOV R173, R243 ;  /* 0x000000f300ad7202 */ /* 0x000fe20000000f00 */
[----:B------:R-:W-:Y:S01]  /*1d050*/  FMUL.FTZ R27, R0, R167 ;  /* 0x000000a7001b7220 */ /* 0x000fe20000410000 */
[----:B------:R-:W-:Y:S01]  /*1d060*/  MOV R167, R28 ;  /* 0x0000001c00a77202 */ /* 0x000fe20000000f00 */
[C---:B------:R-:W-:Y:S01]  /*1d070*/  FMUL.FTZ R28, R132.reuse, R168 ;  /* 0x000000a8841c7220 */ /* 0x040fe20000410000 */
[----:B------:R-:W-:Y:S01]  /*1d080*/  MOV R168, R29 ;  /* 0x0000001d00a87202 */ /* 0x000fe20000000f00 */
[----:B------:R-:W-:Y:S01]  /*1d090*/  FMUL.FTZ R29, R132, R169 ;  /* 0x000000a9841d7220 */ /* 0x000fe20000410000 */
[----:B--2---:R-:W-:Y:S01]  /*1d0a0*/  @P0 IADD3 R6, P1, R4, R2, RZ ;  /* 0x0000000204060210 */ /* 0x004fe20007f3e0ff */
[----:B------:R-:W-:Y:S01]  /*1d0b0*/  FMUL.FTZ R2, R3, c[0x0][0x2d0] ;  /* 0x0000b40003027a20 */ /* 0x000fe20000410000 */
[----:B------:R-:W-:Y:S01]  /*1d0c0*/  MOV R169, R35 ;  /* 0x0000002300a97202 */ /* 0x000fe20000000f00 */
[----:B------:R-:W-:Y:S01]  /*1d0d0*/  FMUL.FTZ R30, R0, R170 ;  /* 0x000000aa001e7220 */ /* 0x000fe20000410000 */
[----:B---3--:R-:W-:Y:S01]  /*1d0e0*/  @P0 IADD3.X R5, R7, R10, RZ, P2, !PT ;  /* 0x0000000a07050210 */ /* 0x008fe200017fe4ff */
[C---:B------:R-:W-:Y:S01]  /*1d0f0*/  FMUL.FTZ R35, R133.reuse, R175 ;  /* 0x000000af85237220 */ /* 0x040fe20000410000 */
[----:B------:R-:W-:Y:S01]  /*1d100*/  MOV R170, R34 ;  /* 0x0000002200aa7202 */ /* 0x000fe20000000f00 */
[----:B------:R-:W-:Y:S01]  /*1d110*/  FMUL.FTZ R34, R133, R174 ;  /* 0x000000ae85227220 */ /* 0x000fe20000410000 */
[----:B------:R-:W-:Y:S01]  /*1d120*/  @P0 IADD3.X R7, R5, R10, RZ, P1, !PT ;  /* 0x0000000a05070210 */ /* 0x000fe20000ffe4ff */
[----:B------:R1:W-:Y:S01]  /*1d130*/  @P0 LDGSTS.E.BYPASS.LTC128B.128 [R239+0x5880], [R4.64], !P4 ;  /* 0x0588000004ef0fae */ /* 0x0003e2000e101d4e */
[--C-:B----4-:R-:W-:Y:S01]  /*1d140*/  FFMA.FTZ R8, R201, c[0x0][0x2d0], -R2.reuse ;  /* 0x0000b400c9087a23 */ /* 0x110fe20000010802 */
[----:B------:R-:W-:Y:S01]  /*1d150*/  MOV R201, R20 ;  /* 0x0000001400c97202 */ /* 0x000fe20000000f00 */
[----:B------:R-:W-:Y:S01]  /*1d160*/  FMUL.FTZ R9, R132, R149 ;  /* 0x0000009584097220 */ /* 0x000fe20000410000 */
[----:B------:R-:W-:Y:S01]  /*1d170*/  MOV R181, R171 ;  /* 0x000000ab00b57202 */ /* 0x000fe20000000f00 */
[----:B------:R2:W-:Y:S01]  /*1d180*/  MUFU.EX2 R206, R8 ;  /* 0x0000000800ce7308 */ /* 0x0005e20000000800 */
[C---:B------:R-:W-:Y:S01]  /*1d190*/  FMUL.FTZ R10, R0.reuse, R150 ;  /* 0x00000096000a7220 */ /* 0x040fe20000410000 */
[----:B------:R-:W-:Y:S01]  /*1d1a0*/  F2FP.PACK_AB R150, R251, R252 ;  /* 0x000000fcfb96723e */ /* 0x000fe200000000ff */
[----:B------:R1:W-:Y:S01]  /*1d1b0*/  @P0 LDGSTS.E.BYPASS.LTC128B.128 [R239+0x7080], [R4.64+0x80], !P3 ;  /* 0x0708008004ef0fae */ /* 0x0003e2000d901d4e */
[C---:B------:R-:W-:Y:S01]  /*1d1c0*/  FMUL.FTZ R42, R0.reuse, R182 ;  /* 0x000000b6002a7220 */ /* 0x040fe20000410000 */
[----:B------:R-:W-:Y:S01]  /*1d1d0*/  MOV R175, R201 ;  /* 0x000000c900af7202 */ /* 0x000fe20000000f00 */
[C---:B------:R-:W-:Y:S01]  /*1d1e0*/  FMUL.FTZ R43, R0.reuse, R183 ;  /* 0x000000b7002b7220 */ /* 0x040fe20000410000 */
[----:B------:R-:W-:Y:S01]  /*1d1f0*/  MOV R182, R168 ;  /* 0x000000a800b67202 */ /* 0x000fe20000000f00 */
[C---:B------:R-:W-:Y:S01]  /*1d200*/  FMUL.FTZ R46, R0.reuse, R186 ;  /* 0x000000ba002e7220 */ /* 0x040fe20000410000 */
[----:B------:R-:W-:Y:S01]  /*1d210*/  MOV R168, R200 ;  /* 0x000000c800a87202 */ /* 0x000fe20000000f00 */
[C---:B------:R-:W-:Y:S01]  /*1d220*/  FMUL.FTZ R47, R0.reuse, R187 ;  /* 0x000000bb002f7220 */ /* 0x040fe20000410000 */
[----:B------:R3:W-:Y:S01]  /*1d230*/  @P0 LDGSTS.E.BYPASS.LTC128B.128 [R239+0x6080], [R6.64], !P4 ;  /* 0x0608000006ef0fae */ /* 0x0007e2000e101d4e */
[C---:B------:R-:W-:Y:S02]  /*1d240*/  FMUL.FTZ R58, R0.reuse, R58 ;  /* 0x0000003a003a7220 */ /* 0x040fe40000410000 */
[C---:B------:R-:W-:Y:S02]  /*1d250*/  FMUL.FTZ R59, R0.reuse, R59 ;  /* 0x0000003b003b7220 */ /* 0x040fe40000410000 */
[C---:B------:R-:W-:Y:S02]  /*1d260*/  FMUL.FTZ R62, R0.reuse, R62 ;  /* 0x0000003e003e7220 */ /* 0x040fe40000410000 */
[C---:B------:R-:W-:Y:S01]  /*1d270*/  FMUL.FTZ R63, R0.reuse, R63 ;  /* 0x0000003f003f7220 */ /* 0x040fe20000410000 */
[----:B------:R3:W-:Y:S01]  /*1d280*/  @P0 LDGSTS.E.BYPASS.LTC128B.128 [R239+0x7880], [R6.64+0x80], !P3 ;  /* 0x0788008006ef0fae */ /* 0x0007e2000d901d4e */
[----:B------:R-:W-:Y:S01]  /*1d290*/  FMUL.FTZ R74, R0, R74 ;  /* 0x0000004a004a7220 */ /* 0x000fe20000410000 */
[----:B------:R-:W-:Y:S01]  /*1d2a0*/  ISETP.GT.AND P0, PT, R240, UR4, PT ;  /* 0x00000004f0007c0c */ /* 0x000fe2000bf04270 */
[----:B------:R-:W-:Y:S01]  /*1d2b0*/  FMUL.FTZ R75, R0, R75 ;  /* 0x0000004b004b7220 */ /* 0x000fe20000410000 */
[----:B------:R-:W-:Y:S01]  /*1d2c0*/  MOV R240, R238 ;  /* 0x000000ee00f07202 */ /* 0x000fe20000000f00 */
[----:B--2---:R-:W-:Y:S01]  /*1d2d0*/  FMUL.FTZ R8, R132, R148 ;  /* 0x0000009484087220 */ /* 0x004fe20000410000 */
[----:B------:R-:W-:Y:S01]  /*1d2e0*/  F2FP.PACK_AB R148, R26, R24 ;  /* 0x000000181a94723e */ /* 0x000fe200000000ff */
[C---:B------:R-:W-:Y:S01]  /*1d2f0*/  FMUL.FTZ R78, R0.reuse, R78 ;  /* 0x0000004e004e7220 */ /* 0x040fe20000410000 */
[----:B------:R-:W2:Y:S01]  /*1d300*/  LDSM.16.MT88.4 R20, [R221+0x2080] ;  /* 0x00208000dd14783b */ /* 0x000ea20000004200 */
[----:B------:R-:W-:Y:S02]  /*1d310*/  FMUL.FTZ R79, R0, R79 ;  /* 0x0000004f004f7220 */ /* 0x000fe40000410000 */
[--C-:B-1----:R-:W-:Y:S01]  /*1d320*/  FFMA.FTZ R4, R202, c[0x0][0x2d0], -R2.reuse ;  /* 0x0000b400ca047a23 */ /* 0x102fe20000010802 */
[----:B------:R-:W-:Y:S01]  /*1d330*/  MOV R202, R32 ;  /* 0x0000002000ca7202 */ /* 0x000fe20000000f00 */
[C---:B------:R-:W-:Y:S01]  /*1d340*/  FMUL.FTZ R5, R134.reuse, R145 ;  /* 0x0000009186057220 */ /* 0x040fe20000410000 */
[----:B------:R-:W-:Y:S01]  /*1d350*/  F2FP.PACK_AB R145, R217, R193 ;  /* 0x000000c1d991723e */ /* 0x000fe200000000ff */
[----:B------:R1:W4:Y:S01]  /*1d360*/  MUFU.EX2 R207, R4 ;  /* 0x0000000400cf7308 */ /* 0x0003220000000800 */
[----:B------:R-:W-:Y:S01]  /*1d370*/  FMUL.FTZ R32, R134, R172 ;  /* 0x000000ac86207220 */ /* 0x000fe20000410000 */
[----:B------:R-:W-:Y:S01]  /*1d380*/  MOV R172, R244 ;  /* 0x000000f400ac7202 */ /* 0x000fe20000000f00 */
[----:B------:R-:W2:Y:S01]  /*1d390*/  LDSM.16.MT88.4 R36, [R222+0x2080] ;  /* 0x00208000de24783b */ /* 0x000ea20000004200 */
[C---:B------:R-:W-:Y:S02]  /*1d3a0*/  FMUL.FTZ R90, R0.reuse, R90 ;  /* 0x0000005a005a7220 */ /* 0x040fe40000410000 */
[C---:B------:R-:W-:Y:S02]  /*1d3b0*/  FMUL.FTZ R91, R0.reuse, R91 ;  /* 0x0000005b005b7220 */ /* 0x040fe40000410000 */
[C---:B------:R-:W-:Y:S02]  /*1d3c0*/  FMUL.FTZ R94, R0.reuse, R94 ;  /* 0x0000005e005e7220 */ /* 0x040fe40000410000 */
[----:B------:R-:W-:Y:S01]  /*1d3d0*/  FMUL.FTZ R95, R0, R95 ;  /* 0x0000005f005f7220 */ /* 0x000fe20000410000 */
[----:B------:R-:W-:Y:S01]  /*1d3e0*/  LDSM.16.MT88.4 R156, [R223+0x2080] ;  /* 0x00208000df9c783b */ /* 0x000fe20000004200 */
[C---:B---3--:R-:W-:Y:S01]  /*1d3f0*/  FMUL.FTZ R6, R133.reuse, R146 ;  /* 0x0000009285067220 */ /* 0x048fe20000410000 */
[----:B------:R-:W-:Y:S01]  /*1d400*/  F2FP.PACK_AB R146, R248, R200 ;  /* 0x000000c8f892723e */ /* 0x000fe200000000ff */
[----:B------:R-:W-:Y:S01]  /*1d410*/  FMUL.FTZ R7, R133, R147 ;  /* 0x0000009385077220 */ /* 0x000fe20000410000 */
[----:B------:R-:W-:Y:S01]  /*1d420*/  F2FP.PACK_AB R147, R197, R198 ;  /* 0x000000c6c593723e */ /* 0x000fe200000000ff */
[C---:B------:R-:W-:Y:S02]  /*1d430*/  FMUL.FTZ R106, R0.reuse, R106 ;  /* 0x0000006a006a7220 */ /* 0x040fe40000410000 */
[C---:B------:R-:W-:Y:S01]  /*1d440*/  FMUL.FTZ R107, R0.reuse, R107 ;  /* 0x0000006b006b7220 */ /* 0x040fe20000410000 */
[----:B------:R-:W-:Y:S01]  /*1d450*/  LDSM.16.MT88.4 R188, [R224+0x3080] ;  /* 0x00308000e0bc783b */ /* 0x000fe20000004200 */
[C---:B------:R-:W-:Y:S02]  /*1d460*/  FMUL.FTZ R110, R0.reuse, R110 ;  /* 0x0000006e006e7220 */ /* 0x040fe40000410000 */
[----:B------:R-:W-:Y:S02]  /*1d470*/  FMUL.FTZ R111, R0, R111 ;  /* 0x0000006f006f7220 */ /* 0x000fe40000410000 */
[--C-:B-1----:R-:W-:Y:S01]  /*1d480*/  FFMA.FTZ R4, R14, c[0x0][0x2d0], -R2.reuse ;  /* 0x0000b4000e047a23 */ /* 0x102fe20000010802 */
[----:B----4-:R-:W-:Y:S01]  /*1d490*/  F2FP.PACK_AB R149, R207, R206 ;  /* 0x000000cecf95723e */ /* 0x010fe200000000ff */
[C---:B------:R-:W-:Y:S01]  /*1d4a0*/  FMUL.FTZ R14, R0.reuse, R154 ;  /* 0x0000009a000e7220 */ /* 0x040fe20000410000 */
[----:B------:R-:W0:Y:S01]  /*1d4b0*/  LDGDEPBAR ;  /* 0x00000000000079af */ /* 0x000e220000000000 */
[----:B------:R1:W-:Y:S01]  /*1d4c0*/  MUFU.EX2 R208, R4 ;  /* 0x0000000400d07308 */ /* 0x0003e20000000800 */
        /* <DEDUP_REMOVED lines=18> */
[----:B------:R1:W-:Y:S01]  /*1d5f0*/  MUFU.EX2 R248, R138 ;  /* 0x0000008a00f87308 */ /* 0x0003e20000000800 */
[----:B------:R-:W-:Y:S01]  /*1d600*/  MOV R161, R26 ;  /* 0x0000001a00a17202 */ /* 0x000fe20000000f00 */
[C---:B------:R-:W-:Y:S04]  /*1d610*/  HMMA.16816.F32 R16, R144.reuse, R22, R16 ;  /* 0x000000169010723c */ /* 0x040fe80000001810 */
[----:B------:R-:W-:Y:S01]  /*1d620*/  FMUL.FTZ R26, R0, R166 ;  /* 0x000000a6001a7220 */ /* 0x000fe20000410000 */
[----:B------:R-:W-:Y:S02]  /*1d630*/  MOV R166, R245 ;  /* 0x000000f500a67202 */ /* 0x000fe40000000f00 */
[C---:B------:R-:W-:Y:S01]  /*1d640*/  FMUL.FTZ R23, R133.reuse, R163 ;  /* 0x000000a385177220 */ /* 0x040fe20000410000 */
[----:B------:R-:W-:Y:S01]  /*1d650*/  MOV R163, R24 ;  /* 0x0000001800a37202 */ /* 0x000fe20000000f00 */
[C---:B------:R-:W-:Y:S03]  /*1d660*/  FMUL.FTZ R24, R132.reuse, R164 ;  /* 0x000000a484187220 */ /* 0x040fe60000410000 */
[----:B------:R-:W-:Y:S01]  /*1d670*/  MOV R164, R247 ;  /* 0x000000f700a47202 */ /* 0x000fe20000000f00 */
[----:B------:R-:W-:Y:S01]  /*1d680*/  FMUL.FTZ R22, R133, R162 ;  /* 0x000000a285167220 */ /* 0x000fe20000410000 */
[----:B------:R-:W-:Y:S01]  /*1d690*/  MOV R162, R25 ;  /* 0x0000001900a27202 */ /* 0x000fe20000000f00 */
[----:B------:R-:W-:Y:S01]  /*1d6a0*/  FMUL.FTZ R25, R132, R165 ;  /* 0x000000a584197220 */ /* 0x000fe20000410000 */
[----:B------:R-:W-:Y:S02]  /*1d6b0*/  MOV R165, R246 ;  /* 0x000000f600a57202 */ /* 0x000fe40000000f00 */
[----:B------:R-:W-:Y:S02]  /*1d6c0*/  MOV R174, R162 ;  /* 0x000000a200ae7202 */ /* 0x000fe40000000f00 */
[-C--:B------:R-:W-:Y:S03]  /*1d6d0*/  HMMA.16816.F32 R20, R144, R36.reuse, R20 ;  /* 0x000000249014723c */ /* 0x080fe60000001814 */
[----:B-1----:R-:W-:Y:S01]  /*1d6e0*/  FFMA.FTZ R138, R204, c[0x0][0x2d0], -R142 ;  /* 0x0000b400cc8a7a23 */ /* 0x002fe2000001088e */
[----:B------:R-:W-:Y:S02]  /*1d6f0*/  MOV R171, R160 ;  /* 0x000000a000ab7202 */ /* 0x000fe40000000f00 */
[----:B------:R-:W-:Y:S01]  /*1d700*/  MOV R183, R166 ;  /* 0x000000a600b77202 */ /* 0x000fe20000000f00 */
[----:B------:R1:W-:Y:S01]  /*1d710*/  MUFU.EX2 R247, R138 ;  /* 0x0000008a00f77308 */ /* 0x0003e20000000800 */
[C---:B------:R-:W-:Y:S04]  /*1d720*/  HMMA.16816.F32 R24, R148.reuse, R36, R24 ;  /* 0x000000249418723c */ /* 0x040fe80000001818 */
[----:B------:R-:W-:Y:S03]  /*1d730*/  MOV R184, R164 ;  /* 0x000000a400b87202 */ /* 0x000fe60000000f00 */
[C---:B------:R-:W-:Y:S01]  /*1d740*/  FMUL.FTZ R36, R134.reuse, R176 ;  /* 0x000000b086247220 */ /* 0x040fe20000410000 */
[-C--:B------:R-:W-:Y:S04]  /*1d750*/  HMMA.16816.F32 R28, R148, R38.reuse, R28 ;  /* 0x00000026941c723c */ /* 0x080fe8000000181c */
[----:B------:R-:W-:Y:S01]  /*1d760*/  FMUL.FTZ R37, R134, R177 ;  /* 0x000000b186257220 */ /* 0x000fe20000410000 */
[----:B------:R-:W-:Y:S02]  /*1d770*/  MOV R177, R169 ;  /* 0x000000a900b17202 */ /* 0x000fe40000000f00 */
[----:B------:R-:W-:Y:S01]  /*1d780*/  MOV R169, R198 ;  /* 0x000000c600a97202 */ /* 0x000fe20000000f00 */
[C---:B------:R-:W-:Y:S04]  /*1d790*/  HMMA.16816.F32 R32, R144.reuse, R38, R32 ;  /* 0x000000269020723c */ /* 0x040fe80000001820 */
[----:B------:R-:W-:Y:S02]  /*1d7a0*/  MOV R176, R170 ;  /* 0x000000aa00b07202 */ /* 0x000fe40000000f00 */
[----:B------:R-:W-:Y:S01]  /*1d7b0*/  MOV R170, R161 ;  /* 0x000000a100aa7202 */ /* 0x000fe20000000f00 */
[--C-:B-1----:R-:W-:Y:S02]  /*1d7c0*/  FFMA.FTZ R138, R241, c[0x0][0x2d0], -R143.reuse ;  /* 0x0000b400f18a7a23 */ /* 0x102fe4000001088f */
[C---:B------:R-:W-:Y:S02]  /*1d7d0*/  FMUL.FTZ R38, R133.reuse, R178 ;  /* 0x000000b285267220 */ /* 0x040fe40000410000 */
[----:B------:R1:W-:Y:S01]  /*1d7e0*/  MUFU.EX2 R246, R138 ;  /* 0x0000008a00f67308 */ /* 0x0003e20000000800 */
[----:B------:R-:W-:Y:S01]  /*1d7f0*/  FMUL.FTZ R39, R133, R179 ;  /* 0x000000b385277220 */ /* 0x000fe20000410000 */
[----:B------:R-:W-:Y:S02]  /*1d800*/  MOV R178, R167 ;  /* 0x000000a700b27202 */ /* 0x000fe40000000f00 */
[----:B------:R-:W-:Y:S02]  /*1d810*/  MOV R179, R165 ;  /* 0x000000a500b37202 */ /* 0x000fe40000000f00 */
[----:B------:R-:W-:Y:S02]  /*1d820*/  LDSM.16.MT88.4 R164, [R224+0x2880] ;  /* 0x00288000e0a4783b */ /* 0x000fe40000004200 */
[-C--:B----4-:R-:W-:Y:S08]  /*1d830*/  HMMA.16816.F32 R36, R144, R152.reuse, R36 ;  /* 0x000000989024723c */ /* 0x090ff00000001824 */
[C---:B------:R-:W-:Y:S08]  /*1d840*/  HMMA.16816.F32 R40, R148.reuse, R152, R40 ;  /* 0x000000989428723c */ /* 0x040ff00000001828 */
[-C--:B------:R-:W-:Y:S04]  /*1d850*/  HMMA.16816.F32 R44, R148, R154.reuse, R44 ;  /* 0x0000009a942c723c */ /* 0x080fe8000000182c */
[--C-:B-1----:R-:W-:Y:S04]  /*1d860*/  FFMA.FTZ R138, R215, c[0x0][0x2d0], -R143.reuse ;  /* 0x0000b400d78a7a23 */ /* 0x102fe8000001088f */
[C---:B------:R-:W-:Y:S01]  /*1d870*/  HMMA.16816.F32 R48, R144.reuse, R154, R48 ;  /* 0x0000009a9030723c */ /* 0x040fe20000001830 */
[----:B------:R1:W-:Y:S01]  /*1d880*/  MUFU.EX2 R245, R138 ;  /* 0x0000008a00f57308 */ /* 0x0003e20000000800 */
[----:B------:R-:W2:Y:S06]  /*1d890*/  LDSM.16.MT88.4 R152, [R221+0x3880] ;  /* 0x00388000dd98783b */ /* 0x000eac0000004200 */
[-C--:B------:R-:W-:Y:S08]  /*1d8a0*/  HMMA.16816.F32 R52, R144, R156.reuse, R52 ;  /* 0x0000009c9034723c */ /* 0x080ff00000001834 */
[C---:B------:R-:W-:Y:S08]  /*1d8b0*/  HMMA.16816.F32 R56, R148.reuse, R156, R56 ;  /* 0x0000009c9438723c */ /* 0x040ff00000001838 */
[-C--:B------:R-:W-:Y:S04]  /*1d8c0*/  HMMA.16816.F32 R60, R148, R158.reuse, R60 ;  /* 0x0000009e943c723c */ /* 0x080fe8000000183c */
[--C-:B-1----:R-:W-:Y:S04]  /*1d8d0*/  FFMA.FTZ R138, R213, c[0x0][0x2d0], -R143.reuse ;  /* 0x0000b400d58a7a23 */ /* 0x102fe8000001088f */
[C---:B------:R-:W-:Y:S01]  /*1d8e0*/  HMMA.16816.F32 R64, R144.reuse, R158, R64 ;  /* 0x0000009e9040723c */ /* 0x040fe20000001840 */
[----:B------:R1:W-:Y:S01]  /*1d8f0*/  MUFU.EX2 R244, R138 ;  /* 0x0000008a00f47308 */ /* 0x0003e20000000800 */
[----:B------:R-:W3:Y:S06]  /*1d900*/  LDSM.16.MT88.4 R156, [R222+0x3880] ;  /* 0x00388000de9c783b */ /* 0x000eec0000004200 */
[-C--:B--2---:R-:W-:Y:S08]  /*1d910*/  HMMA.16816.F32 R68, R144, R152.reuse, R68 ;  /* 0x000000989044723c */ /* 0x084ff00000001844 */
[C---:B------:R-:W-:Y:S04]  /*1d920*/  HMMA.16816.F32 R72, R148.reuse, R152, R72 ;  /* 0x000000989448723c */ /* 0x040fe80000001848 */
[--C-:B-1----:R-:W-:Y:S04]  /*1d930*/  FFMA.FTZ R138, R214, c[0x0][0x2d0], -R143.reuse ;  /* 0x0000b400d68a7a23 */ /* 0x102fe8000001088f */
[-C--:B------:R-:W-:Y:S01]  /*1d940*/  HMMA.16816.F32 R76, R148, R154.reuse, R76 ;  /* 0x0000009a944c723c */ /* 0x080fe2000000184c */
[----:B------:R1:W-:Y:S07]  /*1d950*/  MUFU.EX2 R243, R138 ;  /* 0x0000008a00f37308 */ /* 0x0003ee0000000800 */
        /* <DEDUP_REMOVED lines=11> */
[--C-:B-1----:R-:W-:Y:S01]  /*1da10*/  FFMA.FTZ R138, R173, c[0x0][0x2d0], -R192.reuse ;  /* 0x0000b400ad8a7a23 */ /* 0x102fe200000108c0 */
[----:B------:R-:W-:Y:S02]  /*1da20*/  MOV R173, R163 ;  /* 0x000000a300ad7202 */ /* 0x000fe40000000f00 */
[----:B------:R-:W-:Y:S01]  /*1da30*/  LDSM.16.MT88.4 R160, [R222+0x2880] ;  /* 0x00288000dea0783b */ /* 0x000fe20000004200 */
[-C--:B------:R-:W-:Y:S01]  /*1da40*/  HMMA.16816.F32 R108, R148, R154.reuse, R108 ;  /* 0x0000009a946c723c */ /* 0x080fe2000000186c */
[----:B------:R1:W2:Y:S07]  /*1da50*/  MUFU.EX2 R241, R138 ;  /* 0x0000008a00f17308 */ /* 0x0002ae0000000800 */
[C---:B------:R-:W-:Y:S01]  /*1da60*/  HMMA.16816.F32 R112, R144.reuse, R154, R112 ;  /* 0x0000009a9070723c */ /* 0x040fe20000001870 */
[----:B------:R-:W4:Y:S07]  /*1da70*/  LDSM.16.MT88.4 R152, [R221+0x2880] ;  /* 0x00288000dd98783b */ /* 0x000f2e0000004200 */
[-C--:B---3--:R-:W-:Y:S08]  /*1da80*/  HMMA.16816.F32 R116, R144, R156.reuse, R116 ;  /* 0x0000009c9074723c */ /* 0x088ff00000001874 */
[C---:B------:R-:W-:Y:S04]  /*1da90*/  HMMA.16816.F32 R120, R148.reuse, R156, R120 ;  /* 0x0000009c9478723c */ /* 0x040fe80000001878 */
[--C-:B-1----:R-:W-:Y:S04]  /*1daa0*/  FFMA.FTZ R138, R219, c[0x0][0x2d0], -R192.reuse ;  /* 0x0000b400db8a7a23 */ /* 0x102fe800000108c0 */
[-C--:B------:R-:W-:Y:S01]  /*1dab0*/  HMMA.16816.F32 R124, R148, R158.reuse, R124 ;  /* 0x0000009e947c723c */ /* 0x080fe2000000187c */
[----:B------:R1:W-:Y:S06]  /*1dac0*/  MUFU.EX2 R219, R138 ;  /* 0x0000008a00db7308 */ /* 0x0003ec0000000800 */
[----:B--2---:R-:W-:Y:S01]  /*1dad0*/  F2FP.PACK_AB R148, R241, R242 ;  /* 0x000000f2f194723e */ /* 0x004fe200000000ff */
[----:B------:R-:W-:Y:S01]  /*1dae0*/  HMMA.16816.F32 R128, R144, R158, R128 ;  /* 0x0000009e9080723c */ /* 0x000fe20000001880 */
[----:B------:R-:W2:Y:S06]  /*1daf0*/  LDSM.16.MT88.4 R156, [R223+0x2880] ;  /* 0x00288000df9c783b */ /* 0x000eac0000004200 */
[----:B------:R-:W-:Y:S02]  /*1db00*/  F2FP.PACK_AB R144, R249, R250 ;  /* 0x000000faf990723e */ /* 0x000fe400000000ff */
[----:B------:R-:W-:Y:S03]  /*1db10*/  F2FP.PACK_AB R146, R247, R248 ;  /* 0x000000f8f792723e */ /* 0x000fe600000000ff */
[----:B------:R-:W-:Y:S02]  /*1db20*/  F2FP.PACK_AB R145, R245, R246 ;  /* 0x000000f6f591723e */ /* 0x000fe400000000ff */
[----:B------:R-:W-:Y:S01]  /*1db30*/  F2FP.PACK_AB R147, R243, R244 ;  /* 0x000000f4f393723e */ /* 0x000fe200000000ff */
[----:B-1----:R-:W-:Y:S01]  /*1db40*/  FFMA.FTZ R138, R172, c[0x0][0x2d0], -R192 ;  /* 0x0000b400ac8a7a23 */ /* 0x002fe200000108c0 */
[----:B------:R-:W-:Y:S05]  /*1db50*/  MOV R172, R199 ;  /* 0x000000c700ac7202 */ /* 0x000fea0000000f00 */
[-C--:B----4-:R-:W-:Y:S01]  /*1db60*/  HMMA.16816.F32 R4, R144, R152.reuse, R4 ;  /* 0x000000989004723c */ /* 0x090fe20000001804 */
[----:B------:R1:W3:Y:S02]  /*1db70*/  MUFU.EX2 R218, R138 ;  /* 0x0000008a00da7308 */ /* 0x0002e40000000800 */
[--C-:B-1----:R-:W-:Y:S01]  /*1db80*/  FFMA.FTZ R138, R211, c[0x0][0x2d0], -R2.reuse ;  /* 0x0000b400d38a7a23 */ /* 0x102fe20000010802 */
[----:B---3--:R-:W-:Y:S07]  /*1db90*/  F2FP.PACK_AB R150, R218, R219 ;  /* 0x000000dbda96723e */ /* 0x008fee00000000ff */
[----:B------:R-:W-:Y:S10]  /*1dba0*/  MUFU.EX2 R211, R139 ;  /* 0x0000008b00d37308 */ /* 0x000ff40000000800 */
[----:B------:R1:W-:Y:S10]  /*1dbb0*/  MUFU.EX2 R201, R138 ;  /* 0x0000008a00c97308 */ /* 0x0003f40000000800 */
[----:B------:R-:W-:Y:S01]  /*1dbc0*/  MUFU.EX2 R139, R140 ;  /* 0x0000008c008b7308 */ /* 0x000fe20000000800 */
[--C-:B-1----:R-:W-:Y:S09]  /*1dbd0*/  FFMA.FTZ R138, R195, c[0x0][0x2d0], -R2.reuse ;  /* 0x0000b400c38a7a23 */ /* 0x102ff20000010802 */
[----:B------:R1:W3:Y:S02]  /*1dbe0*/  MUFU.EX2 R200, R138 ;  /* 0x0000008a00c87308 */ /* 0x0002e40000000800 */
[--C-:B-1----:R-:W-:Y:S01]  /*1dbf0*/  FFMA.FTZ R138, R212, c[0x0][0x2d0], -R2.reuse ;  /* 0x0000b400d48a7a23 */ /* 0x102fe20000010802 */
[----:B---3--:R-:W-:Y:S07]  /*1dc00*/  F2FP.PACK_AB R149, R200, R201 ;  /* 0x000000c9c895723e */ /* 0x008fee00000000ff */
[----:B------:R1:W-:Y:S02]  /*1dc10*/  MUFU.EX2 R198, R138 ;  /* 0x0000008a00c67308 */ /* 0x0003e40000000800 */
[----:B-1----:R-:W-:Y:S08]  /*1dc20*/  FFMA.FTZ R138, R216, c[0x0][0x2d0], -R2 ;  /* 0x0000b400d88a7a23 */ /* 0x002ff00000010802 */
[----:B------:R-:W1:Y:S02]  /*1dc30*/  MUFU.EX2 R199, R138 ;  /* 0x0000008a00c77308 */ /* 0x000e640000000800 */
[----:B-1----:R-:W-:Y:S01]  /*1dc40*/  F2FP.PACK_AB R151, R199, R198 ;  /* 0x000000c6c797723e */ /* 0x002fe200000000ff */
[--C-:B------:R-:W-:Y:S01]  /*1dc50*/  FFMA.FTZ R138, R180, c[0x0][0x2d0], -R142.reuse ;  /* 0x0000b400b48a7a23 */ /* 0x100fe2000001088e */
[----:B------:R-:W-:Y:S02]  /*1dc60*/  MOV R180, R175 ;  /* 0x000000af00b47202 */ /* 0x000fe40000000f00 */
[----:B------:R-:W-:Y:S02]  /*1dc70*/  MOV R175, R174 ;  /* 0x000000ae00af7202 */ /* 0x000fe40000000f00 */
[----:B------:R-:W-:Y:S01]  /*1dc80*/  MOV R174, R173 ;  /* 0x000000ad00ae7202 */ /* 0x000fe20000000f00 */
[C---:B------:R-:W-:Y:S04]  /*1dc90*/  HMMA.16816.F32 R8, R148.reuse, R152, R8 ;  /* 0x000000989408723c */ /* 0x040fe80000001808 */
[----:B------:R-:W-:Y:S02]  /*1dca0*/  MOV R173, R217 ;  /* 0x000000d900ad7202 */ /* 0x000fe40000000f00 */
[----:B------:R1:W-:Y:S02]  /*1dcb0*/  MUFU.EX2 R217, R138 ;  /* 0x0000008a00d97308 */ /* 0x0003e40000000800 */
[-C--:B------:R-:W-:Y:S08]  /*1dcc0*/  HMMA.16816.F32 R12, R148, R154.reuse, R12 ;  /* 0x0000009a940c723c */ /* 0x080ff0000000180c */
[C---:B------:R-:W-:Y:S01]  /*1dcd0*/  HMMA.16816.F32 R16, R144.reuse, R154, R16 ;  /* 0x0000009a9010723c */ /* 0x040fe20000001810 */
[----:B------:R-:W3:Y:S07]  /*1dce0*/  LDSM.16.MT88.4 R152, [R221+0x4080] ;  /* 0x00408000dd98783b */ /* 0x000eee0000004200 */
[-C--:B------:R-:W-:Y:S04]  /*1dcf0*/  HMMA.16816.F32 R20, R144, R160.reuse, R20 ;  /* 0x000000a09014723c */ /* 0x080fe80000001814 */
[--C-:B-1----:R-:W-:Y:S04]  /*1dd00*/  FFMA.FTZ R138, R184, c[0x0][0x2d0], -R142.reuse ;  /* 0x0000b400b88a7a23 */ /* 0x102fe8000001088e */
[C---:B------:R-:W-:Y:S01]  /*1dd10*/  HMMA.16816.F32 R24, R148.reuse, R160, R24 ;  /* 0x000000a09418723c */ /* 0x040fe20000001818 */
[----:B------:R-:W1:Y:S07]  /*1dd20*/  MUFU.EX2 R215, R138 ;  /* 0x0000008a00d77308 */ /* 0x000e6e0000000800 */
[-C--:B------:R-:W-:Y:S08]  /*1dd30*/  HMMA.16816.F32 R28, R148, R162.reuse, R28 ;  /* 0x000000a2941c723c */ /* 0x080ff0000000181c */
[C---:B------:R-:W-:Y:S01]  /*1dd40*/  HMMA.16816.F32 R32, R144.reuse, R162, R32 ;  /* 0x000000a29020723c */ /* 0x040fe20000001820 */
[----:B------:R-:W4:Y:S07]  /*1dd50*/  LDSM.16.MT88.4 R160, [R222+0x4080] ;  /* 0x00408000dea0783b */ /* 0x000f2e0000004200 */
[-C--:B------:R-:W-:Y:S04]  /*1dd60*/  HMMA.16816.F32 R36, R144, R164.reuse, R36 ;  /* 0x000000a49024723c */ /* 0x080fe80000001824 */
[----:B-1----:R-:W-:Y:S01]  /*1dd70*/  F2FP.PACK_AB R140, R215, R217 ;  /* 0x000000d9d78c723e */ /* 0x002fe200000000ff */
[--C-:B------:R-:W-:Y:S03]  /*1dd80*/  FFMA.FTZ R138, R183, c[0x0][0x2d0], -R142.reuse ;  /* 0x0000b400b78a7a23 */ /* 0x100fe6000001088e */
[C---:B------:R-:W-:Y:S01]  /*1dd90*/  HMMA.16816.F32 R40, R148.reuse, R164, R40 ;  /* 0x000000a49428723c */ /* 0x040fe20000001828 */
[----:B------:R1:W-:Y:S07]  /*1dda0*/  MUFU.EX2 R216, R138 ;  /* 0x0000008a00d87308 */ /* 0x0003ee0000000800 */
[-C--:B------:R-:W-:Y:S08]  /*1ddb0*/  HMMA.16816.F32 R44, R148, R166.reuse, R44 ;  /* 0x000000a6942c723c */ /* 0x080ff0000000182c */
[C---:B------:R-:W-:Y:S01]  /*1ddc0*/  HMMA.16816.F32 R48, R144.reuse, R166, R48 ;  /* 0x000000a69030723c */ /* 0x040fe20000001830 */
[----:B------:R-:W-:Y:S07]  /*1ddd0*/  LDSM.16.MT88.4 R164, [R221+0x3080] ;  /* 0x00308000dda4783b */ /* 0x000fee0000004200 */
[-C--:B--2---:R-:W-:Y:S04]  /*1dde0*/  HMMA.16816.F32 R52, R144, R156.reuse, R52 ;  /* 0x0000009c9034723c */ /* 0x084fe80000001834 */
[----:B-1----:R-:W-:Y:S04]  /*1ddf0*/  FFMA.FTZ R138, R182, c[0x0][0x2d0], -R142 ;  /* 0x0000b400b68a7a23 */ /* 0x002fe8000001088e */
[C---:B------:R-:W-:Y:S01]  /*1de00*/  HMMA.16816.F32 R56, R148.reuse, R156, R56 ;  /* 0x0000009c9438723c */ /* 0x040fe20000001838 */
[----:B------:R-:W1:Y:S07]  /*1de10*/  MUFU.EX2 R214, R138 ;  /* 0x0000008a00d67308 */ /* 0x000e6e0000000800 */
[-C--:B------:R-:W-:Y:S08]  /*1de20*/  HMMA.16816.F32 R60, R148, R158.reuse, R60 ;  /* 0x0000009e943c723c */ /* 0x080ff0000000183c */
[C---:B------:R-:W-:Y:S01]  /*1de30*/  HMMA.16816.F32 R64, R144.reuse, R158, R64 ;  /* 0x0000009e9040723c */ /* 0x040fe20000001840 */
[----:B------:R-:W2:Y:S07]  /*1de40*/  LDSM.16.MT88.4 R156, [R224+0x4080] ;  /* 0x00408000e09c783b */ /* 0x000eae0000004200 */
[-C--:B---3--:R-:W-:Y:S04]  /*1de50*/  HMMA.16816.F32 R68, R144, R152.reuse, R68 ;  /* 0x000000989044723c */ /* 0x088fe80000001844 */
[----:B-1----:R-:W-:Y:S01]  /*1de60*/  F2FP.PACK_AB R142, R214, R216 ;  /* 0x000000d8d68e723e */ /* 0x002fe200000000ff */
[--C-:B------:R-:W-:Y:S03]  /*1de70*/  FFMA.FTZ R138, R181, c[0x0][0x2d0], -R143.reuse ;  /* 0x0000b400b58a7a23 */ /* 0x100fe6000001088f */
[C---:B------:R-:W-:Y:S01]  /*1de80*/  HMMA.16816.F32 R72, R148.reuse, R152, R72 ;  /* 0x000000989448723c */ /* 0x040fe20000001848 */
[----:B------:R1:W-:Y:S07]  /*1de90*/  MUFU.EX2 R213, R138 ;  /* 0x0000008a00d57308 */ /* 0x0003ee0000000800 */
[-C--:B------:R-:W-:Y:S08]  /*1dea0*/  HMMA.16816.F32 R76, R148, R154.reuse, R76 ;  /* 0x0000009a944c723c */ /* 0x080ff0000000184c */
[C---:B------:R-:W-:Y:S01]  /*1deb0*/  HMMA.16816.F32 R80, R144.reuse, R154, R80 ;  /* 0x0000009a9050723c */ /* 0x040fe20000001850 */
[----:B------:R-:W3:Y:S07]  /*1dec0*/  LDSM.16.MT88.4 R152, [R223+0x4080] ;  /* 0x00408000df98783b */ /* 0x000eee0000004200 */
[-C--:B----4-:R-:W-:Y:S04]  /*1ded0*/  HMMA.16816.F32 R84, R144, R160.reuse, R84 ;  /* 0x000000a09054723c */ /* 0x090fe80000001854 */
[--C-:B-1----:R-:W-:Y:S04]  /*1dee0*/  FFMA.FTZ R138, R180, c[0x0][0x2d0], -R143.reuse ;  /* 0x0000b400b48a7a23 */ /* 0x102fe8000001088f */
[C---:B------:R-:W-:Y:S01]  /*1def0*/  HMMA.16816.F32 R88, R148.reuse, R160, R88 ;  /* 0x000000a09458723c */ /* 0x040fe20000001858 */
[----:B------:R-:W4:Y:S01]  /*1df00*/  LDL.LU R161, [R1+0xc] ;  /* 0x00000c0001a17983 */ /* 0x000f220000300800 */
[----:B------:R1:W-:Y:S03]  /*1df10*/  MUFU.EX2 R212, R138 ;  /* 0x0000008a00d47308 */ /* 0x0003e60000000800 */
[----:B------:R-:W4:Y:S03]  /*1df20*/  LDL.LU R160, [R1+0x10] ;  /* 0x0000100001a07983 */ /* 0x000f260000300800 */
[-C--:B------:R-:W-:Y:S08]  /*1df30*/  HMMA.16816.F32 R92, R148, R162.reuse, R92 ;  /* 0x000000a2945c723c */ /* 0x080ff0000000185c */
[C---:B------:R-:W-:Y:S08]  /*1df40*/  HMMA.16816.F32 R96, R144.reuse, R162, R96 ;  /* 0x000000a29060723c */ /* 0x040ff00000001860 */
[-C--:B--2---:R-:W-:Y:S04]  /*1df50*/  HMMA.16816.F32 R100, R144, R156.reuse, R100 ;  /* 0x0000009c9064723c */ /* 0x084fe80000001864 */
[----:B-1----:R-:W-:Y:S01]  /*1df60*/  FFMA.FTZ R138, R179, c[0x0][0x2d0], -R143 ;  /* 0x0000b400b38a7a23 */ /* 0x002fe2000001088f */
[----:B------:R-:W-:Y:S03]  /*1df70*/  MOV R179, R197 ;  /* 0x000000c500b37202 */ /* 0x000fe60000000f00 */
[C---:B------:R-:W-:Y:S01]  /*1df80*/  HMMA.16816.F32 R104, R148.reuse, R156, R104 ;  /* 0x0000009c9468723c */ /* 0x040fe20000001868 */
[----:B------:R1:W2:Y:S07]  /*1df90*/  MUFU.EX2 R210, R138 ;  /* 0x0000008a00d27308 */ /* 0x0002ae0000000800 */
[-C--:B------:R-:W-:Y:S08]  /*1dfa0*/  HMMA.16816.F32 R108, R148, R158.reuse, R108 ;  /* 0x0000009e946c723c */ /* 0x080ff0000000186c */
[C---:B------:R-:W-:Y:S08]  /*1dfb0*/  HMMA.16816.F32 R112, R144.reuse, R158, R112 ;  /* 0x0000009e9070723c */ /* 0x040ff00000001870 */
[-C--:B---3--:R-:W-:Y:S04]  /*1dfc0*/  HMMA.16816.F32 R116, R144, R152.reuse, R116 ;  /* 0x000000989074723c */ /* 0x088fe80000001874 */
[--C-:B-1----:R-:W-:Y:S01]  /*1dfd0*/  FFMA.FTZ R138, R178, c[0x0][0x2d0], -R192.reuse ;  /* 0x0000b400b28a7a23 */ /* 0x102fe200000108c0 */
[----:B------:R-:W-:Y:S02]  /*1dfe0*/  MOV R178, R172 ;  /* 0x000000ac00b27202 */ /* 0x000fe40000000f00 */
[----:B--2---:R-:W-:Y:S01]  /*1dff0*/  F2FP.PACK_AB R143, R210, R212 ;  /* 0x000000d4d28f723e */ /* 0x004fe200000000ff */
[C---:B------:R-:W-:Y:S01]  /*1e000*/  HMMA.16816.F32 R120, R148.reuse, R152, R120 ;  /* 0x000000989478723c */ /* 0x040fe20000001878 */
[----:B------:R1:W-:Y:S07]  /*1e010*/  MUFU.EX2 R204, R138 ;  /* 0x0000008a00cc7308 */ /* 0x0003ee0000000800 */
[-C--:B------:R-:W-:Y:S08]  /*1e020*/  HMMA.16816.F32 R124, R148, R154.reuse, R124 ;  /* 0x0000009a947c723c */ /* 0x080ff0000000187c */
[----:B------:R-:W-:Y:S04]  /*1e030*/  HMMA.16816.F32 R128, R144, R154, R128 ;  /* 0x0000009a9080723c */ /* 0x000fe80000001880 */
[--C-:B-1----:R-:W-:Y:S01]  /*1e040*/  FFMA.FTZ R138, R177, c[0x0][0x2d0], -R192.reuse ;  /* 0x0000b400b18a7a23 */ /* 0x102fe200000108c0 */
[----:B------:R-:W-:Y:S03]  /*1e050*/  MOV R177, R173 ;  /* 0x000000ad00b17202 */ /* 0x000fe60000000f00 */
[----:B------:R1:W2:Y:S04]  /*1e060*/  MUFU.EX2 R205, R138 ;  /* 0x0000008a00cd7308 */ /* 0x0002a80000000800 */
[--C-:B-1----:R-:W-:Y:S01]  /*1e070*/  FFMA.FTZ R138, R176, c[0x0][0x2d0], -R192.reuse ;  /* 0x0000b400b08a7a23 */ /* 0x102fe200000108c0 */
[----:B------:R-:W-:Y:S05]  /*1e080*/  MOV R176, R174 ;  /* 0x000000ae00b07202 */ /* 0x000fea0000000f00 */
[----:B------:R1:W-:Y:S02]  /*1e090*/  MUFU.EX2 R203, R138 ;  /* 0x0000008a00cb7308 */ /* 0x0003e40000000800 */
[----:B-1----:R-:W-:Y:S01]  /*1e0a0*/  FFMA.FTZ R138, R202, c[0x0][0x2d0], -R192 ;  /* 0x0000b400ca8a7a23 */ /* 0x002fe200000108c0 */
[----:B--2---:R-:W-:Y:S07]  /*1e0b0*/  F2FP.PACK_AB R192, R205, R204 ;  /* 0x000000cccdc0723e */ /* 0x004fee00000000ff */
[----:B------:R1:W-:Y:S02]  /*1e0c0*/  MUFU.EX2 R202, R138 ;  /* 0x0000008a00ca7308 */ /* 0x0003e40000000800 */
[--C-:B-1----:R-:W-:Y:S08]  /*1e0d0*/  FFMA.FTZ R138, R196, c[0x0][0x2d0], -R2.reuse ;  /* 0x0000b400c48a7a23 */ /* 0x102ff00000010802 */
[----:B------:R1:W-:Y:S02]  /*1e0e0*/  MUFU.EX2 R196, R138 ;  /* 0x0000008a00c47308 */ /* 0x0003e40000000800 */
[--C-:B-1----:R-:W-:Y:S02]  /*1e0f0*/  FFMA.FTZ R138, R175, c[0x0][0x2d0], -R2.reuse ;  /* 0x0000b400af8a7a23 */ /* 0x102fe40000010802 */
[----:B------:R-:W-:Y:S01]  /*1e100*/  FFMA.FTZ R2, R141, c[0x0][0x2d0], -R2 ;  /* 0x0000b4008d027a23 */ /* 0x000fe20000010802 */
[----:B------:R-:W1:Y:S05]  /*1e110*/  LDSM.16.MT88.4 R172, [R222+0x3080] ;  /* 0x00308000deac783b */ /* 0x000e6a0000004200 */
[----:B------:R-:W-:Y:S01]  /*1e120*/  MUFU.EX2 R197, R138 ;  /* 0x0000008a00c57308 */ /* 0x000fe20000000800 */
[----:B------:R-:W-:Y:S07]  /*1e130*/  F2FP.PACK_AB R141, R211, R213 ;  /* 0x000000d5d38d723e */ /* 0x000fee00000000ff */
[-C--:B------:R-:W-:Y:S01]  /*1e140*/  HMMA.16816.F32 R144, R140, R164.reuse, R4 ;  /* 0x000000a48c90723c */ /* 0x080fe20000001804 */
[----:B------:R-:W2:Y:S01]  /*1e150*/  LDSM.16.MT88.4 R4, [R223+0x3080] ;  /* 0x00308000df04783b */ /* 0x000ea20000004200 */
[----:B------:R-:W3:Y:S03]  /*1e160*/  MUFU.EX2 R138, R2 ;  /* 0x00000002008a7308 */ /* 0x000ee60000000800 */
[----:B---3--:R-:W-:Y:S02]  /*1e170*/  F2FP.PACK_AB R195, R138, R139 ;  /* 0x0000008b8ac3723e */ /* 0x008fe400000000ff */
[----:B------:R-:W-:Y:S01]  /*1e180*/  MOV R2, R169 ;  /* 0x000000a900027202 */ /* 0x000fe20000000f00 */
[----:B----4-:R-:W-:Y:S01]  /*1e190*/  FFMA.FTZ R134, R134, R161, R194 ;  /* 0x000000a186867223 */ /* 0x010fe200000100c2 */
[----:B------:R-:W-:Y:S03]  /*1e1a0*/  F2FP.PACK_AB R194, R202, R203 ;  /* 0x000000cbcac2723e */ /* 0x000fe600000000ff */
[----:B------:R-:W-:Y:S01]  /*1e1b0*/  FFMA.FTZ R133, R133, R160, R193 ;  /* 0x000000a085857223 */ /* 0x000fe200000100c1 */
[----:B------:R-:W-:Y:S07]  /*1e1c0*/  F2FP.PACK_AB R193, R197, R196 ;  /* 0x000000c4c5c1723e */ /* 0x000fee00000000ff */
[C---:B------:R-:W-:Y:S01]  /*1e1d0*/  HMMA.16816.F32 R148, R192.reuse, R164, R8 ;  /* 0x000000a4c094723c */ /* 0x040fe20000001808 */
[----:B------:R-:W3:Y:S07]  /*1e1e0*/  LDSM.16.MT88.4 R8, [R221+0x4880] ;  /* 0x00488000dd08783b */ /* 0x000eee0000004200 */
[-C--:B------:R-:W-:Y:S01]  /*1e1f0*/  HMMA.16816.F32 R152, R192, R166.reuse, R12 ;  /* 0x000000a6c098723c */ /* 0x080fe2000000180c */
[----:B------:R-:W2:Y:S07]  /*1e200*/  LDSM.16.MT88.4 R12, [R222+0x4880] ;  /* 0x00488000de0c783b */ /* 0x000eae0000004200 */
[C---:B------:R-:W-:Y:S01]  /*1e210*/  HMMA.16816.F32 R156, R140.reuse, R166, R16 ;  /* 0x000000a68c9c723c */ /* 0x040fe20000001810 */
[----:B------:R-:W2:Y:S07]  /*1e220*/  LDSM.16.MT88.4 R16, [R224+0x4880] ;  /* 0x00488000e010783b */ /* 0x000eae0000004200 */
[-C--:B-1----:R-:W-:Y:S01]  /*1e230*/  HMMA.16816.F32 R160, R140, R172.reuse, R20 ;  /* 0x000000ac8ca0723c */ /* 0x082fe20000001814 */
[----:B------:R-:W1:Y:S07]  /*1e240*/  LDSM.16.MT88.4 R20, [R223+0x4880] ;  /* 0x00488000df14783b */ /* 0x000e6e0000004200 */
[C---:B------:R-:W-:Y:S07]  /*1e250*/  HMMA.16816.F32 R164, R192.reuse, R172, R24 ;  /* 0x000000acc0a4723c */ /* 0x040fee0000001818 */
[----:B------:R-:W-:Y:S02]  /*1e260*/  MOV R26, R171 ;  /* 0x000000ab001a7202 */ /* 0x000fe40000000f00 */
[----:B------:R-:W-:Y:S03]  /*1e270*/  MOV R24, R170 ;  /* 0x000000aa00187202 */ /* 0x000fe60000000f00 */
[----:B------:R-:W-:Y:S02]  /*1e280*/  MOV R25, R168 ;  /* 0x000000a800197202 */ /* 0x000fe40000000f00 */
[-C--:B------:R-:W-:Y:S01]  /*1e290*/  HMMA.16816.F32 R168, R192, R174.reuse, R28 ;  /* 0x000000aec0a8723c */ /* 0x080fe2000000181c */
[----:B------:R-:W4:Y:S02]  /*1e2a0*/  LDL.LU R29, [R1+0x14] ;  /* 0x00001400011d7983 */ /* 0x000f240000300800 */
[----:B------:R-:W-:Y:S02]  /*1e2b0*/  MOV R27, R179 ;  /* 0x000000b3001b7202 */ /* 0x000fe40000000f00 */
[----:B------:R-:W4:Y:S02]  /*1e2c0*/  LDL.LU R28, [R1+0x18] ;  /* 0x00001800011c7983 */ /* 0x000f240000300800 */
[----:B------:R-:W-:Y:S01]  /*1e2d0*/  MOV R30, R178 ;  /* 0x000000b2001e7202 */ /* 0x000fe20000000f00 */
[C---:B------:R-:W-:Y:S04]  /*1e2e0*/  HMMA.16816.F32 R172, R140.reuse, R174, R32 ;  /* 0x000000ae8cac723c */ /* 0x040fe80000001820 */
[----:B------:R-:W-:Y:S03]  /*1e2f0*/  MOV R31, R177 ;  /* 0x000000b1001f7202 */ /* 0x000fe60000000f00 */
[----:B------:R-:W-:Y:S02]  /*1e300*/  MOV R35, R176 ;  /* 0x000000b000237202 */ /* 0x000fe40000000f00 */
[-C--:B------:R-:W-:Y:S08]  /*1e310*/  HMMA.16816.F32 R176, R140, R188.reuse, R36 ;  /* 0x000000bc8cb0723c */ /* 0x080ff00000001824 */
[C---:B------:R-:W-:Y:S08]  /*1e320*/  HMMA.16816.F32 R180, R192.reuse, R188, R40 ;  /* 0x000000bcc0b4723c */ /* 0x040ff00000001828 */
[-C--:B------:R-:W-:Y:S08]  /*1e330*/  HMMA.16816.F32 R184, R192, R190.reuse, R44 ;  /* 0x000000bec0b8723c */ /* 0x080ff0000000182c */
[C---:B------:R-:W-:Y:S08]  /*1e340*/  HMMA.16816.F32 R188, R140.reuse, R190, R48 ;  /* 0x000000be8cbc723c */ /* 0x040ff00000001830 */
[-C--:B--2---:R-:W-:Y:S08]  /*1e350*/  HMMA.16816.F32 R52, R140, R4.reuse, R52 ;  /* 0x000000048c34723c */ /* 0x084ff00000001834 */
[C---:B------:R-:W-:Y:S07]  /*1e360*/  HMMA.16816.F32 R56, R192.reuse, R4, R56 ;  /* 0x00000004c038723c */ /* 0x040fee0000001838 */
[----:B------:R-:W-:Y:S01]  /*1e370*/  FADD.FTZ R5, R30, R134 ;  /* 0x000000861e057221 */ /* 0x000fe20000010000 */
[-C--:B------:R-:W-:Y:S04]  /*1e380*/  HMMA.16816.F32 R60, R192, R6.reuse, R60 ;  /* 0x00000006c03c723c */ /* 0x080fe8000000183c */
[----:B------:R-:W-:Y:S04]  /*1e390*/  FADD.FTZ R5, R25, R5 ;  /* 0x0000000519057221 */ /* 0x000fe80000010000 */
[C---:B------:R-:W-:Y:S08]  /*1e3a0*/  HMMA.16816.F32 R64, R140.reuse, R6, R64 ;  /* 0x000000068c40723c */ /* 0x040ff00000001840 */
[-C--:B---3--:R-:W-:Y:S08]  /*1e3b0*/  HMMA.16816.F32 R68, R140, R8.reuse, R68 ;  /* 0x000000088c44723c */ /* 0x088ff00000001844 */
[C---:B------:R-:W-:Y:S07]  /*1e3c0*/  HMMA.16816.F32 R72, R192.reuse, R8, R72 ;  /* 0x00000008c048723c */ /* 0x040fee0000001848 */
[----:B------:R-:W-:Y:S01]  /*1e3d0*/  FADD.FTZ R8, R31, R133 ;  /* 0x000000851f087221 */ /* 0x000fe20000010000 */
[-C--:B------:R-:W-:Y:S04]  /*1e3e0*/  HMMA.16816.F32 R76, R192, R10.reuse, R76 ;  /* 0x0000000ac04c723c */ /* 0x080fe8000000184c */
[----:B------:R-:W-:Y:S04]  /*1e3f0*/  FADD.FTZ R8, R2, R8 ;  /* 0x0000000802087221 */ /* 0x000fe80000010000 */
[C---:B------:R-:W-:Y:S04]  /*1e400*/  HMMA.16816.F32 R80, R140.reuse, R10, R80 ;  /* 0x0000000a8c50723c */ /* 0x040fe80000001850 */
[----:B------:R-:W-:Y:S04]  /*1e410*/  FADD.FTZ R8, R27, R8 ;  /* 0x000000081b087221 */ /* 0x000fe80000010000 */
        /* <DEDUP_REMOVED lines=12> */
[----:B----4-:R-:W-:Y:S02]  /*1e4e0*/  FFMA.FTZ R132, R132, R29, R35 ;  /* 0x0000001d84847223 */ /* 0x010fe40000010023 */
[----:B------:R-:W-:Y:S02]  /*1e4f0*/  FFMA.FTZ R0, R0, R28, R206 ;  /* 0x0000001c00007223 */ /* 0x000fe400000100ce */
[----:B------:R-:W-:Y:S01]  /*1e500*/  FADD.FTZ R4, R24, R132 ;  /* 0x0000008418047221 */ /* 0x000fe20000010000 */
[----:B------:R-:W-:Y:S03]  /*1e510*/  MOV R132, R136 ;  /* 0x0000008800847202 */ /* 0x000fe60000000f00 */
        /* <DEDUP_REMOVED lines=46> */
.L_x_1290:
[----:B------:R-:W-:-:S13]  /*1e800*/  ISETP.GE.AND P0, PT, R238, UR7, PT ;  /* 0x00000007ee007c0c */ /* 0x000fda000bf06270 */
[----:B------:R-:W-:Y:S05]  /*1e810*/  @!P0 BRA `(.L_x_1292) ;  /* 0x00004bf000008947 */ /* 0x000fea0003800000 */
[----:B------:R-:W3:Y:S01]  /*1e820*/  LDL.LU.64 R6, [R1+0x38] ;  /* 0x0000380001067983 */ /* 0x000ee20000300a00 */
[----:B------:R-:W-:Y:S02]  /*1e830*/  UMOV UR12, 0x5 ;  /* 0x00000005000c7882 */ /* 0x000fe40000000000 */
[----:B------:R-:W-:Y:S01]  /*1e840*/  ULDC.64 UR4, c[0x0][0x1e0] ;  /* 0x0000780000047ab9 */ /* 0x000fe20000000a00 */
[----:B------:R-:W4:Y:S04]  /*1e850*/  LDL.LU.64 R4, [R1+0x50] ;  /* 0x0000500001047983 */ /* 0x000f280000300a00 */
[----:B--2---:R-:W2:Y:S01]  /*1e860*/  LDL R0, [R1+0x28] ;  /* 0x0000280001007983 */ /* 0x004ea20000100800 */
[----:B------:R-:W-:Y:S01]  /*1e870*/  IMAD.MOV.U32 R8, RZ, RZ, c[0x0][0x2c4] ;  /* 0x0000b100ff087624 */ /* 0x000fe200078e00ff */
[----:B------:R-:W-:Y:S01]  /*1e880*/  UIMAD.WIDE.U32 UR10, UR4, 0x20, URZ ;  /* 0x00000020040a78a5 */ /* 0x000fe2000f8e003f */
[----:B------:R-:W-:Y:S01]  /*1e890*/  IMAD.MOV.U32 R139, RZ, RZ, R3 ;  /* 0x000000ffff8b7224 */ /* 0x000fe200078e0003 */
[----:B------:R-:W-:Y:S01]  /*1e8a0*/  USHF.L.U32 UR6, UR5, 0x5, URZ ;  /* 0x0000000505067899 */ /* 0x000fe2000800063f */
[----:B------:R-:W-:Y:S01]  /*1e8b0*/  IMAD.MOV.U32 R134, RZ, RZ, R136 ;  /* 0x000000ffff867224 */ /* 0x000fe200078e0088 */
[----:B------:R-:W-:Y:S01]  /*1e8c0*/  ISETP.NE.AND P1, PT, R8, 0x1, PT ;  /* 0x000000010800780c */ /* 0x000fe20003f25270 */
[----:B------:R-:W-:Y:S01]  /*1e8d0*/  USHF.L.U64.HI UR12, UR4, UR12, UR5 ;  /* 0x0000000c040c7299 */ /* 0x000fe20008010205 */
[----:B------:R-:W-:Y:S01]  /*1e8e0*/  MOV R132, R137 ;  /* 0x0000008900847202 */ /* 0x000fe20000000f00 */
[----:B------:R-:W-:Y:S01]  /*1e8f0*/  UMOV UR13, 0x30 ;  /* 0x00000030000d7882 */ /* 0x000fe20000000000 */
[----:B------:R-:W-:Y:S01]  /*1e900*/  MOV R138, R135 ;  /* 0x00000087008a7202 */ /* 0x000fe20000000f00 */
[----:B------:R-:W-:-:S02]  /*1e910*/  ULDC.64 UR4, c[0x0][0x208] ;  /* 0x0000820000047ab9 */ /* 0x000fc40000000a00 */
[----:B------:R-:W-:Y:S02]  /*1e920*/  UIADD3 UR16, UP0, UR9, 0x80, URZ ;  /* 0x0000008009107890 */ /* 0x000fe4000ff1e03f */
[----:B------:R-:W-:Y:S02]  /*1e930*/  ULDC UR17, c[0x0][0x208] ;  /* 0x0000820000117ab9 */ /* 0x000fe40000000800 */
[----:B------:R-:W-:Y:S02]  /*1e940*/  UIMAD.WIDE.U32 UR18, UR13, UR4, URZ ;  /* 0x000000040d1272a5 */ /* 0x000fe4000f8e003f */
[----:B------:R-:W-:Y:S02]  /*1e950*/  UIMAD UR18, UR13, UR5, URZ ;  /* 0x000000050d1272a4 */ /* 0x000fe4000f8e023f */
[----:B------:R-:W-:Y:S02]  /*1e960*/  UIMAD UR17, UR13, UR17, URZ ;  /* 0x000000110d1172a4 */ /* 0x000fe4000f8e023f */
[----:B------:R-:W-:-:S02]  /*1e970*/  UIADD3.X UR13, URZ, UR8, URZ, UP0, !UPT ;  /* 0x000000083f0d7290 */ /* 0x000fc400087fe43f */
[----:B------:R-:W-:Y:S02]  /*1e980*/  UIADD3 UR6, UR11, UR6, URZ ;  /* 0x000000060b067290 */ /* 0x000fe4000fffe03f */
[----:B------:R-:W-:Y:S02]  /*1e990*/  UIADD3 UR10, UP0, UR10, 0x80, URZ ;  /* 0x000000800a0a7890 */ /* 0x000fe4000ff1e03f */
[----:B------:R-:W-:Y:S02]  /*1e9a0*/  ULDC UR4, c[0x0][0x324] ;  /* 0x0000c90000047ab9 */ /* 0x000fe40000000800 */
[----:B------:R-:W-:Y:S02]  /*1e9b0*/  ULDC UR5, c[0x0][0x1e0] ;  /* 0x0000780000057ab9 */ /* 0x000fe40000000800 */
[----:B------:R-:W-:Y:S02]  /*1e9c0*/  ULOP3.LUT UR4, URZ, UR4, URZ, 0x33, !UPT ;  /* 0x000000043f047292 */ /* 0x000fe4000f8e333f */
[----:B------:R-:W-:-:S02]  /*1e9d0*/  USHF.L.U32 UR5, UR5, 0x5, URZ ;  /* 0x0000000505057899 */ /* 0x000fc4000800063f */
[----:B------:R-:W-:Y:S02]  /*1e9e0*/  UIADD3 UR18, UR19, UR18, URZ ;  /* 0x0000001213127290 */ /* 0x000fe4000fffe03f */
[----:B------:R-:W-:Y:S01]  /*1e9f0*/  UIADD3.X UR6, URZ, UR6, URZ, UP0, !UPT ;  /* 0x000000063f067290 */ /* 0x000fe200087fe43f */
[----:B---3--:R-:W-:Y:S02]  /*1ea00*/  MOV R3, R7 ;  /* 0x0000000700037202 */ /* 0x008fe40000000f00 */
[----:B----4-:R-:W-:Y:S02]  /*1ea10*/  IADD3 R8, P0, R4, 0x40, RZ ;  /* 0x0000004004087810 */ /* 0x010fe40007f1e0ff */
[----:B------:R-:W-:Y:S01]  /*1ea20*/  MOV R2, R4 ;  /* 0x0000000400027202 */ /* 0x000fe20000000f00 */
[----:B--2---:R-:W-:-:S04]  /*1ea30*/  @P1 IMAD.HI.U32 R0, R0, c[0x0][0x2c8], RZ ;  /* 0x0000b20000001a27 */ /* 0x004fc800078e00ff */
[----:B------:R-:W-:Y:S01]  /*1ea40*/  IMAD.X R9, RZ, RZ, R7, P0 ;  /* 0x000000ffff097224 */ /* 0x000fe200000e0607 */
[----:B------:R1:W-:Y:S04]  /*1ea50*/  @P1 STL [R1], R0 ;  /* 0x0000000001001387 */ /* 0x0003e80000100800 */
[----:B------:R1:W-:Y:S04]  /*1ea60*/  STL.64 [R1+0x38], R2 ;  /* 0x0000380201007387 */ /* 0x0003e80000100a00 */
[----:B------:R1:W-:Y:S02]  /*1ea70*/  STL.64 [R1+0x30], R8 ;  /* 0x0000300801007387 */ /* 0x0003e40000100a00 */
.L_x_1309:
[----:B-12---:R-:W2:Y:S01]  /*1ea80*/  LDL R0, [R1+0x24] ;  /* 0x0000240001007983 */ /* 0x006ea20000100800 */
[----:B------:R-:W-:Y:S04]  /*1ea90*/  DEPBAR.LE SB0, 0x0 ;  /* 0x000080000000791a */ /* 0x000fe80000000000 */
[----:B------:R-:W3:Y:S01]  /*1eaa0*/  LDL.64 R204, [R1+0x38] ;  /* 0x0000380001cc7983 */ /* 0x000ee20000100a00 */
[----:B------:R-:W-:Y:S02]  /*1eab0*/  SHF.R.S32.HI R2, RZ, 0x1f, R238 ;  /* 0x0000001fff027819 */ /* 0x000fe400000114ee */
[----:B------:R-:W-:Y:S03]  /*1eac0*/  MOV R243, c[0x0][0x2c4] ;  /* 0x0000b10000f37a02 */ /* 0x000fe60000000f00 */
[----:B------:R-:W4:Y:S06]  /*1ead0*/  LDL.64 R136, [R1+0x30] ;  /* 0x0000300001887983 */ /* 0x000f2c0000100a00 */
[----:B------:R-:W-:Y:S01]  /*1eae0*/  BAR.SYNC.DEFER_BLOCKING 0x0 ;  /* 0x0000000000007b1d */ /* 0x000fe20000010000 */
[----:B------:R-:W-:Y:S07]  /*1eaf0*/  ISETP.NE.AND P5, PT, R243, 0x1, PT ;  /* 0x00000001f300780c */ /* 0x000fee0003fa5270 */
[----:B-----5:R-:W-:Y:S08]  /*1eb00*/  LDSM.16.M88.4 R48, [R227+0x8080] ;  /* 0x00808000e330783b */ /* 0x020ff00000000200 */
[----:B------:R-:W1:Y:S08]  /*1eb10*/  LDSM.16.M88.4 R16, [R220+0x5080] ;  /* 0x00508000dc10783b */ /* 0x000e700000000200 */
[----:B------:R-:W1:Y:S08]  /*1eb20*/  LDSM.16.M88.4 R44, [R227+0xa080] ;  /* 0x00a08000e32c783b */ /* 0x000e700000000200 */
[----:B------:R-:W1:Y:S08]  /*1eb30*/  LDSM.16.M88.4 R32, [R220+0x5880] ;  /* 0x00588000dc20783b */ /* 0x000e700000000200 */
[----:B------:R-:W4:Y:S06]  /*1eb40*/  LDL.64 R246, [R1+0x40] ;  /* 0x0000400001f67983 */ /* 0x000f2c0000100a00 */
[----:B------:R-:W1:Y:S08]  /*1eb50*/  LDSM.16.M88.4 R140, [R220+0x6080] ;  /* 0x00608000dc8c783b */ /* 0x000e700000000200 */
[----:B------:R-:W4:Y:S01]  /*1eb60*/  LDL.64 R244, [R1+0x48] ;  /* 0x0000480001f47983 */ /* 0x000f220000100a00 */
[-C--:B-1----:R-:W-:Y:S05]  /*1eb70*/  HMMA.16816.F32 R4, R48, R16.reuse, RZ ;  /* 0x000000103004723c */ /* 0x082fea00000018ff */
[----:B------:R-:W-:Y:S03]  /*1eb80*/  LDSM.16.M88.4 R192, [R229+0x8080] ;  /* 0x00808000e5c0783b */ /* 0x000fe60000000200 */
[C---:B------:R-:W-:Y:S05]  /*1eb90*/  HMMA.16816.F32 R8, R44.reuse, R16, RZ ;  /* 0x000000102c08723c */ /* 0x040fea00000018ff */
[----:B------:R-:W1:Y:S03]  /*1eba0*/  LDSM.16.M88.4 R196, [R231] ;  /* 0x00000000e7c4783b */ /* 0x000e660000000200 */
[-C--:B------:R-:W-:Y:S05]  /*1ebb0*/  HMMA.16816.F32 R12, R44, R18.reuse, RZ ;  /* 0x000000122c0c723c */ /* 0x080fea00000018ff */
[----:B------:R-:W1:Y:S03]  /*1ebc0*/  LDSM.16.M88.4 R200, [R229+0xa080] ;  /* 0x00a08000e5c8783b */ /* 0x000e660000000200 */
        /* <DEDUP_REMOVED lines=13> */
[C---:B------:R-:W-:Y:S08]  /*1eca0*/  HMMA.16816.F32 R16, R192.reuse, R198, R16 ;  /* 0x000000c6c010723c */ /* 0x040ff00000001810 */
[-C--:B------:R-:W-:Y:S08]  /*1ecb0*/  HMMA.16816.F32 R20, R192, R140.reuse, R20 ;  /* 0x0000008cc014723c */ /* 0x080ff00000001814 */
[C---:B------:R-:W-:Y:S08]  /*1ecc0*/  HMMA.16816.F32 R24, R200.reuse, R140, R24 ;  /* 0x0000008cc818723c */ /* 0x040ff00000001818 */
[-C--:B------:R-:W-:Y:S08]  /*1ecd0*/  HMMA.16816.F32 R28, R200, R142.reuse, R28 ;  /* 0x0000008ec81c723c */ /* 0x080ff0000000181c */
[C---:B------:R-:W-:Y:S04]  /*1ece0*/  HMMA.16816.F32 R32, R192.reuse, R142, R32 ;  /* 0x0000008ec020723c */ /* 0x040fe80000001820 */
[C---:B--2---:R-:W-:Y:S02]  /*1ecf0*/  LOP3.LUT P4, RZ, R0.reuse, 0x40, RZ, 0xc0, !PT ;  /* 0x0000004000ff7812 */ /* 0x044fe4000788c0ff */
[----:B------:R-:W-:Y:S01]  /*1ed00*/  LOP3.LUT P3, RZ, R0, 0x80, RZ, 0xc0, !PT ;  /* 0x0000008000ff7812 */ /* 0x000fe2000786c0ff */
[C---:B------:R-:W-:Y:S02]  /*1ed10*/  IMAD R0, R238.reuse, UR18, RZ ;  /* 0x00000012ee007c24 */ /* 0x040fe4000f8e02ff */
[----:B---3--:R-:W-:Y:S04]  /*1ed20*/  IMAD.WIDE.U32 R204, R238, UR17, R204 ;  /* 0x00000011eecc7c25 */ /* 0x008fe8000f8e00cc */
[----:B------:R-:W-:Y:S02]  /*1ed30*/  IMAD R0, R2, UR17, R0 ;  /* 0x0000001102007c24 */ /* 0x000fe4000f8e0200 */
[----:B----4-:R-:W-:Y:S01]  /*1ed40*/  IMAD.WIDE.U32 R2, R238, UR17, R136 ;  /* 0x00000011ee027c25 */ /* 0x010fe2000f8e0088 */
[----:B------:R-:W-:Y:S02]  /*1ed50*/  LEA R136, P1, R204, c[0x0][0x1f8], 0x1 ;  /* 0x00007e00cc887a11 */ /* 0x000fe400078208ff */
[----:B------:R-:W-:Y:S02]  /*1ed60*/  IADD3 R133, R205, R0, RZ ;  /* 0x00000000cd857210 */ /* 0x000fe40007ffe0ff */
[----:B------:R-:W-:Y:S02]  /*1ed70*/  LEA R208, P0, R2, c[0x0][0x1f8], 0x1 ;  /* 0x00007e0002d07a11 */ /* 0x000fe400078008ff */
[----:B------:R-:W-:Y:S02]  /*1ed80*/  LEA.HI.X R137, R204, c[0x0][0x1fc], R133, 0x1, P1 ;  /* 0x00007f00cc897a11 */ /* 0x000fe400008f0c85 */
[----:B------:R-:W1:Y:S01]  /*1ed90*/  LDSM.16.M88.4 R204, [R236] ;  /* 0x00000000eccc783b */ /* 0x000e620000000200 */
[----:B------:R-:W-:Y:S04]  /*1eda0*/  IADD3 R0, R0, R3, RZ ;  /* 0x0000000300007210 */ /* 0x000fe80007ffe0ff */
[----:B------:R-:W-:Y:S02]  /*1edb0*/  LEA.HI.X R209, R2, c[0x0][0x1fc], R0, 0x1, P0 ;  /* 0x00007f0002d17a11 */ /* 0x000fe400000f0c00 */
[----:B------:R-:W-:Y:S01]  /*1edc0*/  IADD3 R2, P0, R136, UR9, RZ ;  /* 0x0000000988027c10 */ /* 0x000fe2000ff1e0ff */
[----:B------:R-:W-:Y:S01]  /*1edd0*/  @!PT LDS RZ, [RZ] ;  /* 0x00000000fffff984 */ /* 0x000fe20000000800 */
[----:B------:R-:W-:Y:S01]  /*1ede0*/  @!PT LDS RZ, [RZ] ;  /* 0x00000000fffff984 */ /* 0x000fe20000000800 */
[----:B------:R-:W-:Y:S01]  /*1edf0*/  @!PT LDS RZ, [RZ] ;  /* 0x00000000fffff984 */ /* 0x000fe20000000800 */
[----:B------:R2:W-:Y:S03]  /*1ee00*/  LDGSTS.E.BYPASS.LTC128B.128 [R239+0x2080], [R136.64], !P4 ;  /* 0x0208000088ef7fae */ /* 0x0005e6000e101d4e */
[----:B------:R-:W-:Y:S02]  /*1ee10*/  IADD3.X R3, R137, UR8, RZ, P0, !PT ;  /* 0x0000000889037c10 */ /* 0x000fe400087fe4ff */
[C---:B------:R-:W-:Y:S03]  /*1ee20*/  IADD3 R196, P1, R2.reuse, UR9, RZ ;  /* 0x0000000902c47c10 */ /* 0x040fe6000ff3e0ff */
[----:B------:R3:W-:Y:S01]  /*1ee30*/  LDGSTS.E.BYPASS.LTC128B.128 [R239+0x3880], [R208.64], !P3 ;  /* 0x03880000d0ef7fae */ /* 0x0007e2000d901d4e */
[C---:B------:R-:W-:Y:S07]  /*1ee40*/  IADD3.X R197, R3.reuse, UR8, RZ, P1, !PT ;  /* 0x0000000803c57c10 */ /* 0x040fee0008ffe4ff */
[----:B------:R4:W-:Y:S08]  /*1ee50*/  LDGSTS.E.BYPASS.LTC128B.128 [R239+0x2880], [R2.64], !P4 ;  /* 0x0288000002ef7fae */ /* 0x0009f0000e101d4e */
[----:B------:R4:W-:Y:S01]  /*1ee60*/  LDGSTS.E.BYPASS.LTC128B.128 [R239+0x4080], [R2.64+0x80], !P3 ;  /* 0x0408008002ef7fae */ /* 0x0009e2000d901d4e */
[----:B--2---:R-:W-:Y:S04]  /*1ee70*/  IADD3 R136, P0, R2, UR16, RZ ;  /* 0x0000001002887c10 */ /* 0x004fe8000ff1e0ff */
[----:B------:R-:W-:Y:S01]  /*1ee80*/  IADD3.X R137, R3, UR13, RZ, P0, !PT ;  /* 0x0000000d03897c10 */ /* 0x000fe200087fe4ff */
[-C--:B-1----:R-:W-:Y:S02]  /*1ee90*/  HMMA.16816.F32 R36, R192, R204.reuse, R36 ;  /* 0x000000ccc024723c */ /* 0x082fe40000001824 */
[----:B------:R1:W-:Y:S01]  /*1eea0*/  LDGSTS.E.BYPASS.LTC128B.128 [R239+0x3080], [R196.64], !P4 ;  /* 0x03080000c4ef7fae */ /* 0x0003e2000e101d4e */
[C---:B------:R-:W-:Y:S05]  /*1eeb0*/  ISETP.GT.AND P0, PT, R238.reuse, UR7, PT ;  /* 0x00000007ee007c0c */ /* 0x040fea000bf04270 */
[C---:B------:R-:W-:Y:S02]  /*1eec0*/  HMMA.16816.F32 R40, R200.reuse, R204, R40 ;  /* 0x000000ccc828723c */ /* 0x040fe40000001828 */
[----:B------:R2:W-:Y:S06]  /*1eed0*/  LDGSTS.E.BYPASS.LTC128B.128 [R239+0x4880], [R136.64], !P3 ;  /* 0x0488000088ef7fae */ /* 0x0005ec000d901d4e */
[-C--:B------:R-:W-:Y:S02]  /*1eee0*/  HMMA.16816.F32 R44, R200, R206.reuse, R44 ;  /* 0x000000cec82c723c */ /* 0x080fe4000000182c */
[----:B---3--:R-:W-:Y:S02]  /*1eef0*/  LDSM.16.M88.4 R208, [R226+0x5080] ;  /* 0x00508000e2d0783b */ /* 0x008fe40000000200 */
[----:B------:R-:W-:Y:S02]  /*1ef00*/  @P0 IADD3 R0, R238, -0x1, RZ ;  /* 0xffffffffee000810 */ /* 0x000fe40007ffe0ff */
[----:B----4-:R-:W-:Y:S02]  /*1ef10*/  @P0 MOV R3, R247 ;  /* 0x000000f700030202 */ /* 0x010fe40000000f00 */
[----:B------:R-:W-:Y:S02]  /*1ef20*/  HMMA.16816.F32 R48, R192, R206, R48 ;  /* 0x000000cec030723c */ /* 0x000fe40000001830 */
[----:B------:R-:W-:Y:S02]  /*1ef30*/  LDSM.16.M88.4 R212, [R228+0xa080] ;  /* 0x00a08000e4d4783b */ /* 0x000fe40000000200 */
[----:B------:R-:W-:Y:S06]  /*1ef40*/  @P0 SHF.R.S32.HI R2, RZ, 0x1f, R0 ;  /* 0x0000001fff020819 */ /* 0x000fec0000011400 */
[----:B-1----:R-:W1:Y:S02]  /*1ef50*/  LDSM.16.M88.4 R196, [R228+0x8080] ;  /* 0x00808000e4c4783b */ /* 0x002e640000000200 */
[----:B------:R-:W-:Y:S04]  /*1ef60*/  @P0 IMAD R2, R2, c[0x0][0x1e0], RZ ;  /* 0x0000780002020a24 */ /* 0x000fe800078e02ff */
[----:B------:R-:W-:Y:S02]  /*1ef70*/  @P0 IMAD R2, R0, c[0x0][0x1e4], R2 ;  /* 0x0000790000020a24 */ /* 0x000fe400078e0202 */
[----:B------:R-:W3:Y:S08]  /*1ef80*/  LDSM.16.M88.4 R216, [R226+0x5880] ;  /* 0x00588000e2d8783b */ /* 0x000ef00000000200 */
[----:B------:R-:W0:Y:S08]  /*1ef90*/  LDGDEPBAR ;  /* 0x00000000000079af */ /* 0x000e300000000000 */
[----:B------:R-:W4:Y:S08]  /*1efa0*/  LDSM.16.M88.4 R140, [R226+0x6080] ;  /* 0x00608000e28c783b */ /* 0x000f300000000200 */
[----:B------:R-:W-:Y:S01]  /*1efb0*/  LDSM.16.M88.4 R192, [R230+0x8080] ;  /* 0x00808000e6c0783b */ /* 0x000fe20000000200 */
[-C--:B-1----:R-:W-:Y:S07]  /*1efc0*/  HMMA.16816.F32 R4, R196, R208.reuse, R4 ;  /* 0x000000d0c404723c */ /* 0x082fee0000001804 */
[----:B------:R-:W1:Y:S01]  /*1efd0*/  LDSM.16.M88.4 R200, [R225] ;  /* 0x00000000e1c8783b */ /* 0x000e620000000200 */
[C---:B------:R-:W-:Y:S07]  /*1efe0*/  HMMA.16816.F32 R8, R212.reuse, R208, R8 ;  /* 0x000000d0d408723c */ /* 0x040fee0000001808 */
[----:B------:R-:W1:Y:S01]  /*1eff0*/  LDSM.16.M88.4 R204, [R230+0xa080] ;  /* 0x00a08000e6cc783b */ /* 0x000e620000000200 */
[-C--:B------:R-:W-:Y:S08]  /*1f000*/  HMMA.16816.F32 R12, R212, R210.reuse, R12 ;  /* 0x000000d2d40c723c */ /* 0x080ff0000000180c */
[C---:B------:R-:W-:Y:S01]  /*1f010*/  HMMA.16816.F32 R16, R196.reuse, R210, R16 ;  /* 0x000000d2c410723c */ /* 0x040fe20000001810 */
[----:B------:R-:W1:Y:S07]  /*1f020*/  LDSM.16.M88.4 R208, [R225+0x800] ;  /* 0x00080000e1d0783b */ /* 0x000e6e0000000200 */
[-C--:B---3--:R-:W-:Y:S08]  /*1f030*/  HMMA.16816.F32 R20, R196, R216.reuse, R20 ;  /* 0x000000d8c414723c */ /* 0x088ff00000001814 */
[C---:B------:R-:W-:Y:S08]  /*1f040*/  HMMA.16816.F32 R24, R212.reuse, R216, R24 ;  /* 0x000000d8d418723c */ /* 0x040ff00000001818 */
[-C--:B------:R-:W-:Y:S08]  /*1f050*/  HMMA.16816.F32 R28, R212, R218.reuse, R28 ;  /* 0x000000dad41c723c */ /* 0x080ff0000000181c */
[C---:B------:R-:W-:Y:S01]  /*1f060*/  HMMA.16816.F32 R32, R196.reuse, R218, R32 ;  /* 0x000000dac420723c */ /* 0x040fe20000001820 */
[----:B------:R-:W3:Y:S07]  /*1f070*/  LDSM.16.M88.4 R216, [R225+0x1000] ;  /* 0x00100000e1d8783b */ /* 0x000eee0000000200 */
[-C--:B----4-:R-:W-:Y:S08]  /*1f080*/  HMMA.16816.F32 R36, R196, R140.reuse, R36 ;  /* 0x0000008cc424723c */ /* 0x090ff00000001824 */
[C---:B------:R-:W-:Y:S08]  /*1f090*/  HMMA.16816.F32 R40, R212.reuse, R140, R40 ;  /* 0x0000008cd428723c */ /* 0x040ff00000001828 */
[-C--:B------:R-:W-:Y:S01]  /*1f0a0*/  HMMA.16816.F32 R44, R212, R142.reuse, R44 ;  /* 0x0000008ed42c723c */ /* 0x080fe2000000182c */
[----:B------:R-:W-:Y:S07]  /*1f0b0*/  LDSM.16.M88.4 R212, [R220+0x7080] ;  /* 0x00708000dcd4783b */ /* 0x000fee0000000200 */
[----:B------:R-:W-:Y:S01]  /*1f0c0*/  HMMA.16816.F32 R48, R196, R142, R48 ;  /* 0x0000008ec430723c */ /* 0x000fe20000001830 */
[----:B------:R-:W-:Y:S07]  /*1f0d0*/  LDSM.16.M88.4 R140, [R227+0xc080] ;  /* 0x00c08000e38c783b */ /* 0x000fee0000000200 */
[-C--:B-1----:R-:W-:Y:S01]  /*1f0e0*/  HMMA.16816.F32 R4, R192, R200.reuse, R4 ;  /* 0x000000c8c004723c */ /* 0x082fe20000001804 */
[----:B------:R-:W1:Y:S07]  /*1f0f0*/  LDSM.16.M88.4 R196, [R220+0x6880] ;  /* 0x00688000dcc4783b */ /* 0x000e6e0000000200 */
[C---:B------:R-:W-:Y:S08]  /*1f100*/  HMMA.16816.F32 R8, R204.reuse, R200, R8 ;  /* 0x000000c8cc08723c */ /* 0x040ff00000001808 */
[-C--:B------:R-:W-:Y:S08]  /*1f110*/  HMMA.16816.F32 R12, R204, R202.reuse, R12 ;  /* 0x000000cacc0c723c */ /* 0x080ff0000000180c */
[C---:B------:R-:W-:Y:S01]  /*1f120*/  HMMA.16816.F32 R16, R192.reuse, R202, R16 ;  /* 0x000000cac010723c */ /* 0x040fe20000001810 */
[----:B------:R-:W4:Y:S07]  /*1f130*/  LDSM.16.M88.4 R200, [R227+0xe080] ;  /* 0x00e08000e3c8783b */ /* 0x000f2e0000000200 */
[-C--:B------:R-:W-:Y:S08]  /*1f140*/  HMMA.16816.F32 R20, R192, R208.reuse, R20 ;  /* 0x000000d0c014723c */ /* 0x080ff00000001814 */
[C---:B------:R-:W-:Y:S08]  /*1f150*/  HMMA.16816.F32 R24, R204.reuse, R208, R24 ;  /* 0x000000d0cc18723c */ /* 0x040ff00000001818 */
[-C--:B------:R-:W-:Y:S08]  /*1f160*/  HMMA.16816.F32 R28, R204, R210.reuse, R28 ;  /* 0x000000d2cc1c723c */ /* 0x080ff0000000181c */
[C---:B------:R-:W-:Y:S01]  /*1f170*/  HMMA.16816.F32 R32, R192.reuse, R210, R32 ;  /* 0x000000d2c020723c */ /* 0x040fe20000001820 */
[----:B------:R-:W2:Y:S07]  /*1f180*/  LDSM.16.M88.4 R208, [R220+0x7880] ;  /* 0x00788000dcd0783b */ /* 0x000eae0000000200 */
[-C--:B---3--:R-:W-:Y:S08]  /*1f190*/  HMMA.16816.F32 R36, R192, R216.reuse, R36 ;  /* 0x000000d8c024723c */ /* 0x088ff00000001824 */
[C---:B------:R-:W-:Y:S08]  /*1f1a0*/  HMMA.16816.F32 R40, R204.reuse, R216, R40 ;  /* 0x000000d8cc28723c */ /* 0x040ff00000001828 */
[-C--:B------:R-:W-:Y:S01]  /*1f1b0*/  HMMA.16816.F32 R44, R204, R218.reuse, R44 ;  /* 0x000000dacc2c723c */ /* 0x080fe2000000182c */
[----:B------:R-:W-:Y:S07]  /*1f1c0*/  LDSM.16.M88.4 R204, [R229+0xe080] ;  /* 0x00e08000e5cc783b */ /* 0x000fee0000000200 */
[----:B------:R-:W-:Y:S01]  /*1f1d0*/  HMMA.16816.F32 R48, R192, R218, R48 ;  /* 0x000000dac030723c */ /* 0x000fe20000001830 */
[----:B------:R-:W-:Y:S07]  /*1f1e0*/  LDSM.16.M88.4 R192, [R229+0xc080] ;  /* 0x00c08000e5c0783b */ /* 0x000fee0000000200 */
[-C--:B-1----:R-:W-:Y:S01]  /*1f1f0*/  HMMA.16816.F32 R4, R140, R196.reuse, R4 ;  /* 0x000000c48c04723c */ /* 0x082fe20000001804 */
[----:B------:R-:W-:Y:S07]  /*1f200*/  LDSM.16.M88.4 R216, [R234] ;  /* 0x00000000ead8783b */ /* 0x000fee0000000200 */
[C---:B----4-:R-:W-:Y:S08]  /*1f210*/  HMMA.16816.F32 R8, R200.reuse, R196, R8 ;  /* 0x000000c4c808723c */ /* 0x050ff00000001808 */
[-C--:B------:R-:W-:Y:S08]  /*1f220*/  HMMA.16816.F32 R12, R200, R198.reuse, R12 ;  /* 0x000000c6c80c723c */ /* 0x080ff0000000180c */
[C---:B------:R-:W-:Y:S01]  /*1f230*/  HMMA.16816.F32 R16, R140.reuse, R198, R16 ;  /* 0x000000c68c10723c */ /* 0x040fe20000001810 */
[----:B------:R-:W1:Y:S07]  /*1f240*/  LDSM.16.M88.4 R196, [R235] ;  /* 0x00000000ebc4783b */ /* 0x000e6e0000000200 */
[-C--:B------:R-:W-:Y:S08]  /*1f250*/  HMMA.16816.F32 R20, R140, R212.reuse, R20 ;  /* 0x000000d48c14723c */ /* 0x080ff00000001814 */
[C---:B------:R-:W-:Y:S08]  /*1f260*/  HMMA.16816.F32 R24, R200.reuse, R212, R24 ;  /* 0x000000d4c818723c */ /* 0x040ff00000001818 */
[-C--:B------:R-:W-:Y:S08]  /*1f270*/  HMMA.16816.F32 R28, R200, R214.reuse, R28 ;  /* 0x000000d6c81c723c */ /* 0x080ff0000000181c */
[C---:B------:R-:W-:Y:S01]  /*1f280*/  HMMA.16816.F32 R32, R140.reuse, R214, R32 ;  /* 0x000000d68c20723c */ /* 0x040fe20000001820 */
[----:B------:R-:W3:Y:S07]  /*1f290*/  LDSM.16.M88.4 R212, [R233] ;  /* 0x00000000e9d4783b */ /* 0x000eee0000000200 */
        /* <DEDUP_REMOVED lines=65> */
[----:B------:R-:W1:Y:S10]  /*1f6b0*/  MUFU.TANH R242, R10 ;  /* 0x0000000a00f27308 */ /* 0x000e740000002400 */
[----:B------:R2:W2:Y:S10]  /*1f6c0*/  MUFU.TANH R241, R11 ;  /* 0x0000000b00f17308 */ /* 0x0004b40000002400 */
[----:B------:R-:W3:Y:S01]  /*1f6d0*/  MUFU.TANH R215, R14 ;  /* 0x0000000e00d77308 */ /* 0x000ee20000002400 */
[-C--:B-1----:R-:W-:Y:S09]  /*1f6e0*/  HMMA.16816.F32 R20, R192, R4.reuse, R20 ;  /* 0x00000004c014723c */ /* 0x082ff20000001814 */
[----:B------:R-:W1:Y:S01]  /*1f6f0*/  MUFU.TANH R214, R15 ;  /* 0x0000000f00d67308 */ /* 0x000e620000002400 */
[C---:B------:R-:W-:Y:S01]  /*1f700*/  HMMA.16816.F32 R24, R216.reuse, R4, R24 ;  /* 0x00000004d818723c */ /* 0x040fe20000001818 */
[----:B--2---:R-:W2:Y:S01]  /*1f710*/  LDSM.16.M88.4 R8, [R225+0x2800] ;  /* 0x00280000e108783b */ /* 0x004ea20000000200 */
[----:B------:R-:W-:Y:S05]  /*1f720*/  DEPBAR.LE SB0, 0x0 ;  /* 0x000080000000791a */ /* 0x000fea0000000000 */
[----:B------:R-:W-:Y:S02]  /*1f730*/  @P0 IMAD.WIDE.U32 R4, R0, c[0x0][0x1e0], RZ ;  /* 0x0000780000040a25 */ /* 0x000fe400078e00ff */
[----:B------:R-:W1:Y:S01]  /*1f740*/  MUFU.TANH R136, R17 ;  /* 0x0000001100887308 */ /* 0x000e620000002400 */
[-C--:B------:R-:W-:Y:S01]  /*1f750*/  HMMA.16816.F32 R28, R216, R6.reuse, R28 ;  /* 0x00000006d81c723c */ /* 0x080fe2000000181c */
[----:B------:R-:W-:Y:S04]  /*1f760*/  BAR.SYNC.DEFER_BLOCKING 0x0 ;  /* 0x0000000000007b1d */ /* 0x000fe80000010000 */
[----:B------:R-:W-:Y:S02]  /*1f770*/  @P0 IADD3 R0, R5, R2, RZ ;  /* 0x0000000205000210 */ /* 0x000fe40007ffe0ff */
[----:B------:R-:W-:Y:S01]  /*1f780*/  @P0 MOV R2, R244 ;  /* 0x000000f400020202 */ /* 0x000fe20000000f00 */
[C---:B------:R-:W-:Y:S01]  /*1f790*/  HMMA.16816.F32 R32, R192.reuse, R6, R32 ;  /* 0x00000006c020723c */ /* 0x040fe20000001820 */
[----:B------:R-:W1:Y:S01]  /*1f7a0*/  MUFU.TANH R199, R18 ;  /* 0x0000001200c77308 */ /* 0x000e620000002400 */
[----:B------:R1:W3:Y:S02]  /*1f7b0*/  LDL R5, [R1+0x28] ;  /* 0x0000280001057983 */ /* 0x0002e40000100800 */
[----:B------:R-:W-:Y:S04]  /*1f7c0*/  @P0 IMAD.WIDE.U32 R2, R4, 0x30, R2 ;  /* 0x0000003004020825 */ /* 0x000fe800078e0002 */
[----:B------:R-:W-:Y:S03]  /*1f7d0*/  @P0 IMAD R0, R0, 0x30, RZ ;  /* 0x0000003000000824 */ /* 0x000fe600078e02ff */
[----:B------:R-:W1:Y:S01]  /*1f7e0*/  MUFU.TANH R211, R12 ;  /* 0x0000000c00d37308 */ /* 0x000e620000002400 */
[----:B------:R-:W-:Y:S01]  /*1f7f0*/  FMUL.FTZ R20, R20, c[0x0][0x320] ;  /* 0x0000c80014147a20 */ /* 0x000fe20000410000 */
[----:B------:R-:W-:Y:S01]  /*1f800*/  @P0 IADD3 R0, R3, R0, RZ ;  /* 0x0000000003000210 */ /* 0x000fe20007ffe0ff */
[----:B------:R-:W-:Y:S01]  /*1f810*/  FMUL.FTZ R21, R21, c[0x0][0x320] ;  /* 0x0000c80015157a20 */ /* 0x000fe20000410000 */
[----:B------:R-:W-:Y:S01]  /*1f820*/  @P0 SHF.L.U32 R3, R2, 0x1, RZ ;  /* 0x0000000102030819 */ /* 0x000fe200000006ff */
[----:B------:R-:W-:Y:S01]  /*1f830*/  FMUL.FTZ R26, R26, c[0x0][0x320] ;  /* 0x0000c8001a1a7a20 */ /* 0x000fe20000410000 */
[----:B------:R-:W-:Y:S01]  /*1f840*/  @P0 SHF.L.U64.HI R0, R2, 0x1, R0 ;  /* 0x0000000102000819 */ /* 0x000fe20000010200 */
[----:B------:R-:W-:Y:S01]  /*1f850*/  FMUL.FTZ R27, R27, c[0x0][0x320] ;  /* 0x0000c8001b1b7a20 */ /* 0x000fe20000410000 */
[C---:B------:R-:W-:Y:S01]  /*1f860*/  @P0 IADD3 R2, P1, R3.reuse, c[0x0][0x1c8], RZ ;  /* 0x0000720003020a10 */ /* 0x040fe20007f3e0ff */
[----:B------:R-:W-:Y:S01]  /*1f870*/  FMUL.FTZ R28, R28, c[0x0][0x320] ;  /* 0x0000c8001c1c7a20 */ /* 0x000fe20000410000 */
[----:B------:R1:W1:Y:S01]  /*1f880*/  MUFU.TANH R135, R20 ;  /* 0x0000001400877308 */ /* 0x0002620000002400 */
[----:B------:R-:W-:Y:S01]  /*1f890*/  @P0 IADD3 R6, P2, R3, 0x80, RZ ;  /* 0x0000008003060810 */ /* 0x000fe20007f5e0ff */
[----:B------:R-:W-:Y:S01]  /*1f8a0*/  FMUL.FTZ R29, R29, c[0x0][0x320] ;  /* 0x0000c8001d1d7a20 */ /* 0x000fe20000410000 */
[----:B------:R-:W-:Y:S01]  /*1f8b0*/  @P0 IADD3.X R3, R0, c[0x0][0x1cc], RZ, P1, !PT ;  /* 0x0000730000030a10 */ /* 0x000fe20000ffe4ff */
[-C--:B--2---:R-:W-:Y:S03]  /*1f8c0*/  HMMA.16816.F32 R36, R192, R8.reuse, R36 ;  /* 0x00000008c024723c */ /* 0x084fe60000001824 */
[----:B------:R-:W-:Y:S01]  /*1f8d0*/  @P0 IADD3 R6, P1, R6, c[0x0][0x1c8], RZ ;  /* 0x0000720006060a10 */ /* 0x000fe20007f3e0ff */
[----:B------:R-:W-:Y:S01]  /*1f8e0*/  @!PT LDS RZ, [RZ] ;  /* 0x00000000fffff984 */ /* 0x000fe20000000800 */
[----:B------:R-:W-:Y:S01]  /*1f8f0*/  @!PT LDS RZ, [RZ] ;  /* 0x00000000fffff984 */ /* 0x000fe20000000800 */
[----:B------:R-:W-:Y:S01]  /*1f900*/  @!PT LDS RZ, [RZ] ;  /* 0x00000000fffff984 */ /* 0x000fe20000000800 */
[----:B------:R2:W-:Y:S01]  /*1f910*/  @P0 LDGSTS.E.BYPASS.LTC128B.128 [R239+0x5080], [R2.64], !P4 ;  /* 0x0508000002ef0fae */ /* 0x0005e2000e101d4e */
[----:B------:R-:W-:Y:S01]  /*1f920*/  FMUL.FTZ R30, R30, c[0x0][0x320] ;  /* 0x0000c8001e1e7a20 */ /* 0x000fe20000410000 */
[----:B------:R2:W2:Y:S01]  /*1f930*/  MUFU.TANH R133, R21 ;  /* 0x0000001500857308 */ /* 0x0004a20000002400 */
[----:B------:R-:W-:Y:S01]  /*1f940*/  @P0 IADD3.X R7, RZ, c[0x0][0x1cc], R0, P1, P2 ;  /* 0x00007300ff070a10 */ /* 0x000fe20000fe4400 */
[C---:B------:R-:W-:Y:S04]  /*1f950*/  HMMA.16816.F32 R40, R216.reuse, R8, R40 ;  /* 0x00000008d828723c */ /* 0x040fe80000001828 */
[----:B------:R-:W3:Y:S01]  /*1f960*/  LDL R8, [R1] ;  /* 0x0000000001087983 */ /* 0x000ee20000100800 */
[----:B------:R-:W-:Y:S02]  /*1f970*/  FMUL.FTZ R31, R31, c[0x0][0x320] ;  /* 0x0000c8001f1f7a20 */ /* 0x000fe40000410000 */
[----:B------:R-:W-:Y:S01]  /*1f980*/  FMUL.FTZ R22, R22, c[0x0][0x320] ;  /* 0x0000c80016167a20 */ /* 0x000fe20000410000 */
[----:B------:R-:W3:Y:S01]  /*1f990*/  MUFU.TANH R209, R26 ;  /* 0x0000001a00d17308 */ /* 0x000ee20000002400 */
[-C--:B------:R-:W-:Y:S01]  /*1f9a0*/  HMMA.16816.F32 R44, R216, R10.reuse, R44 ;  /* 0x0000000ad82c723c */ /* 0x080fe2000000182c */
[----:B------:R4:W-:Y:S02]  /*1f9b0*/  @P0 LDGSTS.E.BYPASS.LTC128B.128 [R239+0x6880], [R6.64], !P3 ;  /* 0x0688000006ef0fae */ /* 0x0009e4000d901d4e */
[----:B-1----:R-:W-:Y:S02]  /*1f9c0*/  FMUL.FTZ R20, R33, c[0x0][0x320] ;  /* 0x0000c80021147a20 */ /* 0x002fe40000410000 */
[----:B------:R-:W-:Y:S02]  /*1f9d0*/  FMUL.FTZ R23, R23, c[0x0][0x320] ;  /* 0x0000c80017177a20 */ /* 0x000fe40000410000 */
[----:B------:R-:W-:Y:S01]  /*1f9e0*/  FMUL.FTZ R19, R36, c[0x0][0x320] ;  /* 0x0000c80024137a20 */ /* 0x000fe20000410000 */
[----:B------:R-:W-:Y:S01]  /*1f9f0*/  HMMA.16816.F32 R48, R192, R10, R48 ;  /* 0x0000000ac030723c */ /* 0x000fe20000001830 */
[----:B------:R1:W1:Y:S01]  /*1fa00*/  MUFU.TANH R208, R27 ;  /* 0x0000001b00d07308 */ /* 0x0002620000002400 */
[----:B------:R-:W3:Y:S02]  /*1fa10*/  LDL R10, [R1+0x8] ;  /* 0x00000800010a7983 */ /* 0x000ee40000100800 */
[----:B------:R-:W-:Y:S02]  /*1fa20*/  FMUL.FTZ R16, R37, c[0x0][0x320] ;  /* 0x0000c80025107a20 */ /* 0x000fe40000410000 */
[----:B------:R-:W3:Y:S01]  /*1fa30*/  LDL R37, [R1+0x1c] ;  /* 0x00001c0001257983 */ /* 0x000ee20000100800 */
[----:B--2---:R-:W-:Y:S01]  /*1fa40*/  @P0 IADD3 R2, P1, R2, UR5, RZ ;  /* 0x0000000502020c10 */ /* 0x004fe2000ff3e0ff */
[----:B------:R-:W-:Y:S02]  /*1fa50*/  FMUL.FTZ R21, R32, c[0x0][0x320] ;  /* 0x0000c80020157a20 */ /* 0x000fe40000410000 */
[----:B------:R-:W2:Y:S01]  /*1fa60*/  LDL R36, [R1+0x20] ;  /* 0x0000200001247983 */ /* 0x000ea20000100800 */
[----:B------:R1:W1:Y:S01]  /*1fa70*/  MUFU.TANH R140, R28 ;  /* 0x0000001c008c7308 */ /* 0x0002620000002400 */
[----:B------:R-:W-:Y:S01]  /*1fa80*/  @P0 IADD3.X R3, R3, UR12, RZ, P1, !PT ;  /* 0x0000000c03030c10 */ /* 0x000fe20008ffe4ff */
[----:B------:R-:W-:Y:S02]  /*1fa90*/  FMUL.FTZ R32, R34, c[0x0][0x320] ;  /* 0x0000c80022207a20 */ /* 0x000fe40000410000 */
[----:B------:R-:W-:Y:S02]  /*1faa0*/  FMUL.FTZ R33, R40, c[0x0][0x320] ;  /* 0x0000c80028217a20 */ /* 0x000fe40000410000 */
[----:B------:R3:W-:Y:S01]  /*1fab0*/  @P0 LDGSTS.E.BYPASS.LTC128B.128 [R239+0x5880], [R2.64], !P4 ;  /* 0x0588000002ef0fae */ /* 0x0007e2000e101d4e */
[----:B------:R-:W-:Y:S01]  /*1fac0*/  FMUL.FTZ R34, R42, c[0x0][0x320] ;  /* 0x0000c8002a227a20 */ /* 0x000fe20000410000 */
[----:B----4-:R-:W-:Y:S02]  /*1fad0*/  @P0 IADD3 R6, P1, R2, UR10, RZ ;  /* 0x0000000a02060c10 */ /* 0x010fe4000ff3e0ff */
[----:B------:R4:W2:Y:S01]  /*1fae0*/  MUFU.TANH R137, R29 ;  /* 0x0000001d00897308 */ /* 0x0008a20000002400 */
[----:B------:R-:W-:Y:S01]  /*1faf0*/  FMUL.FTZ R43, R43, c[0x0][0x320] ;  /* 0x0000c8002b2b7a20 */ /* 0x000fe20000410000 */
[----:B------:R-:W-:Y:S02]  /*1fb00*/  @P0 IADD3.X R7, R3, UR6, RZ, P1, !PT ;  /* 0x0000000603070c10 */ /* 0x000fe40008ffe4ff */
[----:B------:R3:W-:Y:S01]  /*1fb10*/  @P0 LDGSTS.E.BYPASS.LTC128B.128 [R239+0x7080], [R2.64+0x80], !P3 ;  /* 0x0708008002ef0fae */ /* 0x0007e2000d901d4e */
[----:B-1----:R-:W-:Y:S02]  /*1fb20*/  FMUL.FTZ R27, R44, c[0x0][0x320] ;  /* 0x0000c8002c1b7a20 */ /* 0x002fe40000410000 */
[----:B------:R-:W-:Y:S02]  /*1fb30*/  FMUL.FTZ R26, R45, c[0x0][0x320] ;  /* 0x0000c8002d1a7a20 */ /* 0x000fe40000410000 */
[----:B------:R-:W-:Y:S01]  /*1fb40*/  FMUL.FTZ R47, R47, c[0x0][0x320] ;  /* 0x0000c8002f2f7a20 */ /* 0x000fe20000410000 */
        /* <DEDUP_REMOVED lines=9> */
[----:B----4-:R-:W-:Y:S01]  /*1fbe0*/  FMUL.FTZ R29, R38, c[0x0][0x320] ;  /* 0x0000c800261d7a20 */ /* 0x010fe20000410000 */
[----:B------:R-:W-:Y:S04]  /*1fbf0*/  MOV R38, c[0x0][0x32c] ;  /* 0x0000cb0000267a02 */ /* 0x000fe80000000f00 */
[----:B------:R4:W2:Y:S01]  /*1fc00*/  MUFU.TANH R210, R13 ;  /* 0x0000000d00d27308 */ /* 0x0008a20000002400 */
[----:B-1----:R-:W-:Y:S09]  /*1fc10*/  FMUL.FTZ R30, R41, c[0x0][0x320] ;  /* 0x0000c800291e7a20 */ /* 0x002ff20000410000 */
[----:B------:R4:W1:Y:S01]  /*1fc20*/  MUFU.TANH R143, R22 ;  /* 0x00000016008f7308 */ /* 0x0008620000002400 */
[----:B------:R-:W-:Y:S02]  /*1fc30*/  FMUL.FTZ R31, R35, c[0x0][0x320] ;  /* 0x0000c800231f7a20 */ /* 0x000fe40000410000 */
[----:B------:R-:W-:Y:S07]  /*1fc40*/  FMUL.FTZ R35, R46, c[0x0][0x320] ;  /* 0x0000c8002e237a20 */ /* 0x000fee0000410000 */
        /* <DEDUP_REMOVED lines=22> */
[----:B---3--:R-:W-:Y:S02]  /*1fdb0*/  @P5 SHF.R.U32.HI R5, RZ, c[0x0][0x2cc], R8 ;  /* 0x0000b300ff055a19 */ /* 0x008fe40000011608 */
[----:B------:R-:W-:Y:S01]  /*1fdc0*/  @P0 IADD3 R8, P2, R2, UR5, RZ ;  /* 0x0000000502080c10 */ /* 0x000fe2000ff5e0ff */
[----:B------:R-:W-:Y:S06]  /*1fdd0*/  IMAD R2, R238, -0x30, RZ ;  /* 0xffffffd0ee027824 */ /* 0x000fec00078e02ff */
[----:B------:R-:W3:Y:S01]  /*1fde0*/  MUFU.TANH R17, R17 ;  /* 0x0000001100117308 */ /* 0x000ee20000002400 */
[----:B------:R-:W1:Y:S01]  /*1fdf0*/  SHFL.IDX PT, R4, R5, RZ, 0x1c1f ;  /* 0x001c1fff05047589 */ /* 0x000e6200000e0000 */
[----:B------:R-:W-:Y:S07]  /*1fe00*/  @P0 IADD3.X R9, R3, UR12, RZ, P2, !PT ;  /* 0x0000000c03090c10 */ /* 0x000fee00097fe4ff */
[----:B------:R1:W-:Y:S08]  /*1fe10*/  @P0 LDGSTS.E.BYPASS.LTC128B.128 [R239+0x6080], [R8.64], !P4 ;  /* 0x0608000008ef0fae */ /* 0x0003f0000e101d4e */
[----:B------:R2:W-:Y:S01]  /*1fe20*/  @P0 LDGSTS.E.BYPASS.LTC128B.128 [R239+0x7880], [R6.64], !P3 ;  /* 0x0788000006ef0fae */ /* 0x0005e2000d901d4e */
[----:B------:R-:W-:Y:S07]  /*1fe30*/  ISETP.GE.AND P3, PT, R38, 0x1, PT ;  /* 0x000000012600780c */ /* 0x000fee0003f66270 */
[----:B------:R-:W0:Y:S01]  /*1fe40*/  LDGDEPBAR ;  /* 0x00000000000079af */ /* 0x000e220000000000 */
[C---:B-1----:R-:W-:Y:S02]  /*1fe50*/  IADD3 R8, -R10.reuse, R2, RZ ;  /* 0x000000020a087210 */ /* 0x042fe40007ffe1ff */
[----:B--2---:R-:W-:Y:S04]  /*1fe60*/  IADD3 R7, -R10, 0x1, R2 ;  /* 0x000000010a077810 */ /* 0x004fe80007ffe102 */
[----:B------:R-:W-:Y:S04]  /*1fe70*/  IADD3 R7, -R36, R7, R37 ;  /* 0x0000000724077210 */ /* 0x000fe80007ffe125 */
[C---:B------:R-:W-:Y:S02]  /*1fe80*/  IADD3 R6, R7.reuse, c[0x0][0x328], RZ ;  /* 0x0000ca0007067a10 */ /* 0x040fe40007ffe0ff */
[----:B------:R-:W-:Y:S02]  /*1fe90*/  IADD3 R7, R7, UR4, RZ ;  /* 0x0000000407077c10 */ /* 0x000fe4000fffe0ff */
[-C--:B------:R-:W-:Y:S02]  /*1fea0*/  IADD3 R3, R6, R4.reuse, RZ ;  /* 0x0000000406037210 */ /* 0x080fe40007ffe0ff */
[----:B------:R-:W-:Y:S01]  /*1feb0*/  IADD3 R0, R7, R4, RZ ;  /* 0x0000000407007210 */ /* 0x000fe20007ffe0ff */
[----:B------:R-:W-:-:S05]  /*1fec0*/  @!P3 BRA `(.L_x_1293) ;  /* 0x000001700000b947 */ /* 0x000fca0003800000 */
[----:B---34-:R-:W-:Y:S01]  /*1fed0*/  IADD3 R4, -R36, R37, R4 ;  /* 0x0000002524047210 */ /* 0x018fe20007ffe104 */
        /* <DEDUP_REMOVED lines=12> */
.L_x_1295:
[----:B------:R-:W-:Y:S04]  /*1ffa0*/  MOV R9, c[0x0][0x32c] ;  /* 0x0000cb0000097a02 */ /* 0x000fe80000000f00 */
[----:B------:R-:W-:Y:S11]  /*1ffb0*/  ISETP.NE.AND P0, PT, R9, 0x1, PT ;  /* 0x000000010900780c */ /* 0x000ff60003f05270 */
[----:B------:R-:W-:Y:S02]  /*1ffc0*/  @!UPT UIADD3 URZ, URZ, URZ, URZ ;  /* 0x0000003f3f3ff290 */ /* 0x000fe4000fffe03f */
[----:B------:R-:W-:Y:S05]  /*1ffd0*/  @P0 IMAD.HI.U32 R9, R4, c[0x0][0x330], RZ ;  /* 0x0000cc0004090a27 */ /* 0x000fea00078e00ff */
[----:B------:R-:W-:Y:S02]  /*1ffe0*/  @P0 SHF.R.U32.HI R4, RZ, c[0x0][0x334], R9 ;  /* 0x0000cd00ff040a19 */ /* 0x000fe40000011609 */
.L_x_1296:
[----:B------:R-:W-:Y:S05]  /*1fff0*/  BSYNC B0 ;  /* 0x0000000000007941 */ /* 0x000fea0003800000 */
.L_x_1294:
[----:B------:R-:W-:Y:S05]  /*20000*/  IMAD R4, R4, c[0x0][0x32c], R8 ;  /* 0x0000cb0004047a24 */ /* 0x000fea00078e0208 */
[----:B------:R-:W-:Y:S02]  /*20010*/  IADD3 R9, R4, c[0x0][0x32c], RZ ;  /* 0x0000cb0004097a10 */ /* 0x000fe40007ffe0ff */
[----:B------:R-:W-:Y:S02]  /*20020*/  IMNMX R0, R0, R4, !PT ;  /* 0x0000000400007217 */ /* 0x000fe40007800200 */
[----:B------:R-:W-:Y:S02]  /*20030*/  IMNMX R3, R3, R9, PT ;  /* 0x0000000903037217 */ /* 0x000fe40003800200 */
.L_x_1293:
[C---:B---34-:R-:W-:Y:S02]  /*20040*/  ISETP.GE.AND P0, PT, R2.reuse, 0x2, PT ;  /* 0x000000020200780c */ /* 0x058fe40003f06270 */
[----:B------:R-:W-:Y:S02]  /*20050*/  ISETP.GE.AND P1, PT, R2, 0x9, PT ;  /* 0x000000090200780c */ /* 0x000fe40003f26270 */
[----:B------:R-:W-:Y:S02]  /*20060*/  P2R R13, PR, RZ, 0x1 ;  /* 0x00000001ff0d7803 */ /* 0x000fe40000000000 */
[----:B------:R-:W-:Y:S02]  /*20070*/  ISETP.GT.AND P0, PT, R0, 0x1, !P0 ;  /* 0x000000010000780c */ /* 0x000fe40004704270 */
[----:B------:R-:W-:Y:S02]  /*20080*/  P2R R12, PR, RZ, 0x2 ;  /* 0x00000002ff0c7803 */ /* 0x000fe40000000000 */
        /* <DEDUP_REMOVED lines=9> */
[C---:B------:R-:W-:Y:S02]  /*20120*/  ISETP.GE.AND P1, PT, R2.reuse, 0x11, PT ;  /* 0x000000110200780c */ /* 0x040fe40003f26270 */
[C---:B------:R-:W-:Y:S02]  /*20130*/  ISETP.LT.OR P0, PT, R3.reuse, 0xa, P0 ;  /* 0x0000000a0300780c */ /* 0x040fe40000701670 */
[----:B------:R-:W-:Y:S02]  /*20140*/  ISETP.GE.AND P5, PT, R2, 0x19, PT ;  /* 0x000000190200780c */ /* 0x000fe40003fa6270 */
[----:B------:R-:W-:Y:S02]  /*20150*/  FSEL R24, R136, -INF , !P0 ;  /* 0xff80000088187808 */ /* 0x000fe40004000000 */
[----:B------:R-:W-:Y:S02]  /*20160*/  ISETP.GT.AND P0, PT, R0, 0x10, !P1 ;  /* 0x000000100000780c */ /* 0x000fe40004f04270 */
[C---:B------:R-:W-:Y:S02]  /*20170*/  ISETP.GE.AND P4, PT, R2.reuse, 0x1a, PT ;  /* 0x0000001a0200780c */ /* 0x040fe40003f86270 */
[----:B------:R-:W-:Y:S02]  /*20180*/  ISETP.LT.OR P0, PT, R3, 0x11, P0 ;  /* 0x000000110300780c */ /* 0x000fe40000701670 */
        /* <DEDUP_REMOVED lines=9> */
[----:B------:R-:W-:Y:S02]  /*20220*/  ISETP.LT.OR P0, PT, R3, 0x19, P0 ;  /* 0x000000190300780c */ /* 0x000fe40000701670 */
[----:B------:R-:W-:Y:S02]  /*20230*/  P2R R9, PR, RZ, 0x2 ;  /* 0x00000002ff097803 */ /* 0x000fe40000000000 */
[----:B------:R-:W-:Y:S02]  /*20240*/  FSEL R203, R21, -INF , !P0 ;  /* 0xff80000015cb7808 */ /* 0x000fe40004000000 */
        /* <DEDUP_REMOVED lines=9> */
[----:B------:R-:W-:Y:S02]  /*202e0*/  ISETP.GT.AND P0, PT, R0, 0x28, !P1 ;  /* 0x000000280000780c */ /* 0x000fe40004f04270 */
[----:B------:R-:W-:Y:S02]  /*202f0*/  ISETP.GE.AND P1, PT, R2, 0x1, PT ;  /* 0x000000010200780c */ /* 0x000fe40003f26270 */
[----:B------:R-:W-:Y:S04]  /*20300*/  ISETP.LT.OR P0, PT, R3, 0x29, P0 ;  /* 0x000000290300780c */ /* 0x000fe80000701670 */
[----:B------:R-:W-:Y:S02]  /*20310*/  FSEL R250, R15, -INF , !P0 ;  /* 0xff8000000ffa7808 */ /* 0x000fe40004000000 */
[----:B------:R-:W-:Y:S04]  /*20320*/  ISETP.GT.AND P0, PT, R0, RZ, !P1 ;  /* 0x000000ff0000720c */ /* 0x000fe80004f04270 */
[----:B------:R-:W-:Y:S04]  /*20330*/  ISETP.LT.OR P0, PT, R3, 0x1, P0 ;  /* 0x000000010300780c */ /* 0x000fe80000701670 */
[----:B------:R-:W-:Y:S02]  /*20340*/  FSEL R16, R205, -INF , !P0 ;  /* 0xff800000cd107808 */ /* 0x000fe40004000000 */
[----:B------:R-:W-:Y:S04]  /*20350*/  ISETP.GE.AND P0, PT, R2, 0x2a, PT ;  /* 0x0000002a0200780c */ /* 0x000fe80003f06270 */
[----:B------:R-:W-:Y:S02]  /*20360*/  P2R R4, PR, RZ, 0x1 ;  /* 0x00000001ff047803 */ /* 0x000fe40000000000 */
[----:B------:R-:W-:Y:S04]  /*20370*/  ISETP.GT.AND P0, PT, R0, 0x29, !P0 ;  /* 0x000000290000780c */ /* 0x000fe80004704270 */
[----:B------:R-:W-:Y:S02]  /*20380*/  ISETP.LT.OR P0, PT, R3, 0x2a, P0 ;  /* 0x0000002a0300780c */ /* 0x000fe40000701670 */
[----:B------:R-:W1:Y:S02]  /*20390*/  SHFL.IDX PT, R3, R5, 0x1, 0x1c1f ;  /* 0x003c1f0005037f89 */ /* 0x000e6400000e0000 */
[----:B------:R-:W-:Y:S02]  /*203a0*/  FSEL R251, R14, -INF , !P0 ;  /* 0xff8000000efb7808 */ /* 0x000fe40004000000 */
[----:B------:R-:W-:Y:S01]  /*203b0*/  ISETP.GE.AND P0, PT, R38, 0x1, PT ;  /* 0x000000012600780c */ /* 0x000fe20003f06270 */
[--C-:B-1----:R-:W-:Y:S02]  /*203c0*/  IMAD.IADD R2, R6, 0x1, R3.reuse ;  /* 0x0000000106027824 */ /* 0x102fe400078e0203 */
[----:B------:R-:W-:Y:S10]  /*203d0*/  IMAD.IADD R0, R7, 0x1, R3 ;  /* 0x0000000107007824 */ /* 0x000ff400078e0203 */
        /* <DEDUP_REMOVED lines=14> */
.L_x_1299:
[----:B------:R-:W-:Y:S04]  /*204c0*/  MOV R14, c[0x0][0x32c] ;  /* 0x0000cb00000e7a02 */ /* 0x000fe80000000f00 */
[----:B------:R-:W-:Y:S11]  /*204d0*/  ISETP.NE.AND P0, PT, R14, 0x1, PT ;  /* 0x000000010e00780c */ /* 0x000ff60003f05270 */
[----:B------:R-:W-:Y:S02]  /*204e0*/  @!UPT UIADD3 URZ, URZ, URZ, URZ ;  /* 0x0000003f3f3ff290 */ /* 0x000fe4000fffe03f */
[----:B------:R-:W-:Y:S05]  /*204f0*/  @P0 IMAD.HI.U32 R14, R3, c[0x0][0x330], RZ ;  /* 0x0000cc00030e0a27 */ /* 0x000fea00078e00ff */
[----:B------:R-:W-:Y:S02]  /*20500*/  @P0 SHF.R.U32.HI R3, RZ, c[0x0][0x334], R14 ;  /* 0x0000cd00ff030a19 */ /* 0x000fe4000001160e */
.L_x_1300:
[----:B------:R-:W-:Y:S05]  /*20510*/  BSYNC B0 ;  /* 0x0000000000007941 */ /* 0x000fea0003800000 */
.L_x_1298:
[----:B------:R-:W-:Y:S05]  /*20520*/  IMAD R3, R3, c[0x0][0x32c], R8 ;  /* 0x0000cb0003037a24 */ /* 0x000fea00078e0208 */
[----:B------:R-:W-:Y:S02]  /*20530*/  IADD3 R14, R3, c[0x0][0x32c], RZ ;  /* 0x0000cb00030e7a10 */ /* 0x000fe40007ffe0ff */
[----:B------:R-:W-:Y:S02]  /*20540*/  IMNMX R0, R0, R3, !PT ;  /* 0x0000000300007217 */ /* 0x000fe40007800200 */
[----:B------:R-:W-:Y:S02]  /*20550*/  IMNMX R2, R2, R14, PT ;  /* 0x0000000e02027217 */ /* 0x000fe40003800200 */
.L_x_1297:
        /* <DEDUP_REMOVED lines=61> */
.L_x_1303:
[----:B------:R-:W-:Y:S04]  /*20930*/  MOV R14, c[0x0][0x32c] ;  /* 0x0000cb00000e7a02 */ /* 0x000fe80000000f00 */
[----:B------:R-:W-:Y:S11]  /*20940*/  ISETP.NE.AND P0, PT, R14, 0x1, PT ;  /* 0x000000010e00780c */ /* 0x000ff60003f05270 */
[----:B------:R-:W-:Y:S02]  /*20950*/  @!UPT UIADD3 URZ, URZ, URZ, URZ ;  /* 0x0000003f3f3ff290 */ /* 0x000fe4000fffe03f */
[----:B------:R-:W-:Y:S05]  /*20960*/  @P0 IMAD.HI.U32 R14, R3, c[0x0][0x330], RZ ;  /* 0x0000cc00030e0a27 */ /* 0x000fea00078e00ff */
[----:B------:R-:W-:Y:S02]  /*20970*/  @P0 SHF.R.U32.HI R3, RZ, c[0x0][0x334], R14 ;  /* 0x0000cd00ff030a19 */ /* 0x000fe4000001160e */
.L_x_1304:
[----:B------:R-:W-:Y:S05]  /*20980*/  BSYNC B0 ;  /* 0x0000000000007941 */ /* 0x000fea0003800000 */
.L_x_1302:
[----:B------:R-:W-:Y:S05]  /*20990*/  IMAD R3, R3, c[0x0][0x32c], R8 ;  /* 0x0000cb0003037a24 */ /* 0x000fea00078e0208 */
[----:B------:R-:W-:Y:S02]  /*209a0*/  IADD3 R14, R3, c[0x0][0x32c], RZ ;  /* 0x0000cb00030e7a10 */ /* 0x000fe40007ffe0ff */
[----:B------:R-:W-:Y:S02]  /*209b0*/  IMNMX R0, R0, R3, !PT ;  /* 0x0000000300007217 */ /* 0x000fe40007800200 */
[----:B------:R-:W-:Y:S02]  /*209c0*/  IMNMX R2, R2, R14, PT ;  /* 0x0000000e02027217 */ /* 0x000fe40003800200 */
.L_x_1301:
        /* <DEDUP_REMOVED lines=61> */
.L_x_1307:
[----:B------:R-:W-:Y:S04]  /*20da0*/  MOV R5, c[0x0][0x32c] ;  /* 0x0000cb0000057a02 */ /* 0x000fe80000000f00 */
[----:B------:R-:W-:Y:S11]  /*20db0*/  ISETP.NE.AND P0, PT, R5, 0x1, PT ;  /* 0x000000010500780c */ /* 0x000ff60003f05270 */
[----:B------:R-:W-:Y:S02]  /*20dc0*/  @!UPT UIADD3 URZ, URZ, URZ, URZ ;  /* 0x0000003f3f3ff290 */ /* 0x000fe4000fffe03f */
[----:B------:R-:W-:Y:S05]  /*20dd0*/  @P0 IMAD.HI.U32 R5, R3, c[0x0][0x330], RZ ;  /* 0x0000cc0003050a27 */ /* 0x000fea00078e00ff */
[----:B------:R-:W-:Y:S02]  /*20de0*/  @P0 SHF.R.U32.HI R3, RZ, c[0x0][0x334], R5 ;  /* 0x0000cd00ff030a19 */ /* 0x000fe40000011605 */
.L_x_1308:
[----:B------:R-:W-:Y:S05]  /*20df0*/  BSYNC B0 ;  /* 0x0000000000007941 */ /* 0x000fea0003800000 */
.L_x_1306:
[----:B------:R-:W-:Y:S05]  /*20e00*/  IMAD R8, R3, c[0x0][0x32c], R8 ;  /* 0x0000cb0003087a24 */ /* 0x000fea00078e0208 */
[----:B------:R-:W-:Y:S02]  /*20e10*/  IADD3 R3, R8, c[0x0][0x32c], RZ ;  /* 0x0000cb0008037a10 */ /* 0x000fe40007ffe0ff */
[----:B------:R-:W-:Y:S02]  /*20e20*/  IMNMX R0, R0, R8, !PT ;  /* 0x0000000800007217 */ /* 0x000fe40007800200 */
[----:B------:R-:W-:Y:S02]  /*20e30*/  IMNMX R2, R2, R3, PT ;  /* 0x0000000302027217 */ /* 0x000fe40003800200 */
.L_x_1305:
        /* <DEDUP_REMOVED lines=25> */
[----:B------:R-:W-:Y:S01]  /*20fd0*/  FMNMX.FTZ R3, R217, R3, !PT ;  /* 0x00000003d9037209 */ /* 0x000fe20007810000 */
[----:B------:R-:W1:Y:S01]  /*20fe0*/  SHFL.BFLY PT, R6, R137, 0x2, 0x1f ;  /* 0x0c401f0089067f89 */ /* 0x000e6200000e0000 */
        /* <DEDUP_REMOVED lines=8> */
[----:B------:R-:W-:Y:S02]  /*21070*/  ISETP.NE.AND P1, PT, R10, RZ, PT ;  /* 0x000000ff0a00720c */ /* 0x000fe40003f25270 */
[----:B------:R-:W-:Y:S04]  /*21080*/  ISETP.LT.OR P0, PT, R2, 0x9, P0 ;  /* 0x000000090200780c */ /* 0x000fe80000701670 */
[----:B------:R-:W-:Y:S02]  /*21090*/  FSEL R8, R215, -INF , !P0 ;  /* 0xff800000d7087808 */ /* 0x000fe40004000000 */
[----:B-1----:R-:W-:Y:S02]  /*210a0*/  FMNMX.FTZ R137, R137, R6, !PT ;  /* 0x0000000689897209 */ /* 0x002fe40007810000 */
[----:B------:R-:W1:Y:S01]  /*210b0*/  SHFL.BFLY PT, R6, R3, 0x2, 0x1f ;  /* 0x0c401f0003067f89 */ /* 0x000e6200000e0000 */
[----:B------:R-:W-:Y:S04]  /*210c0*/  ISETP.NE.AND P0, PT, R11, RZ, PT ;  /* 0x000000ff0b00720c */ /* 0x000fe80003f05270 */
[----:B------:R-:W-:Y:S04]  /*210d0*/  ISETP.GT.AND P0, PT, R0, 0x9, !P0 ;  /* 0x000000090000780c */ /* 0x000fe80004704270 */
[----:B------:R-:W-:Y:S04]  /*210e0*/  ISETP.LT.OR P0, PT, R2, 0xa, P0 ;  /* 0x0000000a0200780c */ /* 0x000fe80000701670 */
[----:B------:R-:W-:Y:S02]  /*210f0*/  FSEL R10, R214, -INF , !P0 ;  /* 0xff800000d60a7808 */ /* 0x000fe40004000000 */
[----:B------:R-:W-:Y:S02]  /*21100*/  ISETP.GT.AND P0, PT, R0, 0x10, !P1 ;  /* 0x000000100000780c */ /* 0x000fe40004f04270 */
[----:B------:R-:W-:Y:S02]  /*21110*/  ISETP.NE.AND P1, PT, R9, RZ, PT ;  /* 0x000000ff0900720c */ /* 0x000fe40003f25270 */
[----:B------:R-:W-:Y:S01]  /*21120*/  ISETP.LT.OR P0, PT, R2, 0x11, P0 ;  /* 0x000000110200780c */ /* 0x000fe20000701670 */
[----:B------:R-:W-:Y:S03]  /*21130*/  SHFL.BFLY PT, R9, R137, 0x1, 0x1f ;  /* 0x0c201f0089097f89 */ /* 0x000fe600000e0000 */
[----:B------:R-:W-:Y:S02]  /*21140*/  FSEL R209, R209, -INF , !P0 ;  /* 0xff800000d1d17808 */ /* 0x000fe40004000000 */
[----:B-1----:R-:W-:Y:S02]  /*21150*/  FMNMX.FTZ R3, R3, R6, !PT ;  /* 0x0000000603037209 */ /* 0x002fe40007810000 */
[----:B------:R-:W-:Y:S02]  /*21160*/  ISETP.GT.AND P0, PT, R0, 0x11, !P6 ;  /* 0x000000110000780c */ /* 0x000fe40007704270 */
[----:B------:R-:W-:Y:S01]  /*21170*/  FMNMX.FTZ R6, R5, R139, !PT ;  /* 0x0000008b05067209 */ /* 0x000fe20007810000 */
[----:B------:R-:W1:Y:S01]  /*21180*/  SHFL.BFLY PT, R136, R3, 0x1, 0x1f ;  /* 0x0c201f0003887f89 */ /* 0x000e6200000e0000 */
        /* <DEDUP_REMOVED lines=13> */
[----:B------:R-:W-:Y:S02]  /*21260*/  FMNMX.FTZ R4, R17, R4, !PT ;  /* 0x0000000411047209 */ /* 0x000fe40007810000 */
[----:B------:R-:W-:Y:S02]  /*21270*/  ISETP.GT.AND P0, PT, R0, 0x20, !P3 ;  /* 0x000000200000780c */ /* 0x000fe40005f04270 */
[----:B------:R-:W-:Y:S02]  /*21280*/  FMNMX.FTZ R4, R20, R4, !PT ;  /* 0x0000000414047209 */ /* 0x000fe40007810000 */
[----:B------:R-:W-:Y:S02]  /*21290*/  ISETP.LT.OR P0, PT, R2, 0x21, P0 ;  /* 0x000000210200780c */ /* 0x000fe40000701670 */
[----:B-1----:R-:W-:Y:S02]  /*212a0*/  FMNMX.FTZ R136, R3, R136, !PT ;  /* 0x0000008803887209 */ /* 0x002fe40007810000 */
[----:B------:R-:W-:Y:S02]  /*212b0*/  FMNMX.FTZ R3, R10, R6, !PT ;  /* 0x000000060a037209 */ /* 0x000fe40007810000 */
[----:B------:R-:W-:Y:S01]  /*212c0*/  FSEL R219, R34, -INF , !P0 ;  /* 0xff80000022db7808 */ /* 0x000fe20004000000 */
[----:B------:R-:W-:Y:S01]  /*212d0*/  FMUL.FTZ R142, R136, c[0x0][0x2d0] ;  /* 0x0000b400888e7a20 */ /* 0x000fe20000410000 */
[----:B------:R-:W-:Y:S02]  /*212e0*/  FMNMX.FTZ R4, R204, R4, !PT ;  /* 0x00000004cc047209 */ /* 0x000fe40007810000 */
[----:B------:R-:W-:Y:S02]  /*212f0*/  ISETP.GT.AND P0, PT, R0, 0x21, !P2 ;  /* 0x000000210000780c */ /* 0x000fe40005704270 */
[----:B------:R-:W-:Y:S02]  /*21300*/  FMNMX.FTZ R3, R209, R3, !PT ;  /* 0x00000003d1037209 */ /* 0x000fe40007810000 */
[----:B------:R-:W-:Y:S02]  /*21310*/  FMNMX.FTZ R4, R202, R4, !PT ;  /* 0x00000004ca047209 */ /* 0x000fe40007810000 */
[----:B------:R-:W-:Y:S02]  /*21320*/  ISETP.LT.OR P0, PT, R2, 0x22, P0 ;  /* 0x000000220200780c */ /* 0x000fe40000701670 */
[----:B------:R-:W-:Y:S02]  /*21330*/  FMNMX.FTZ R3, R208, R3, !PT ;  /* 0x00000003d0037209 */ /* 0x000fe40007810000 */
[----:B------:R-:W-:Y:S02]  /*21340*/  FSEL R214, R43, -INF , !P0 ;  /* 0xff8000002bd67808 */ /* 0x000fe40004000000 */
[----:B------:R-:W-:Y:S02]  /*21350*/  ISETP.GT.AND P0, PT, R0, 0x28, !P1 ;  /* 0x000000280000780c */ /* 0x000fe40004f04270 */
[----:B------:R-:W-:Y:S02]  /*21360*/  FMNMX.FTZ R3, R201, R3, !PT ;  /* 0x00000003c9037209 */ /* 0x000fe40007810000 */
[----:B------:R-:W-:Y:S02]  /*21370*/  FMNMX.FTZ R4, R210, R4, !PT ;  /* 0x00000004d2047209 */ /* 0x000fe40007810000 */
[----:B------:R-:W-:Y:S02]  /*21380*/  ISETP.LT.OR P0, PT, R2, 0x29, P0 ;  /* 0x000000290200780c */ /* 0x000fe40000701670 */
[----:B------:R-:W-:Y:S02]  /*21390*/  FMNMX.FTZ R4, R211, R4, !PT ;  /* 0x00000004d3047209 */ /* 0x000fe40007810000 */
[----:B------:R-:W-:Y:S02]  /*213a0*/  FMNMX.FTZ R3, R212, R3, !PT ;  /* 0x00000003d4037209 */ /* 0x000fe40007810000 */
[----:B------:R-:W-:Y:S02]  /*213b0*/  FSEL R213, R35, -INF , !P0 ;  /* 0xff80000023d57808 */ /* 0x000fe40004000000 */
        /* <DEDUP_REMOVED lines=8> */
[----:B------:R-:W-:Y:S02]  /*21440*/  FMNMX.FTZ R4, R249, R4, !PT ;  /* 0x00000004f9047209 */ /* 0x000fe40007810000 */
[----:B------:R-:W-:Y:S02]  /*21450*/  FMNMX.FTZ R0, R140, R0, !PT ;  /* 0x000000008c007209 */ /* 0x000fe40007810000 */
[----:B------:R-:W-:Y:S02]  /*21460*/  FMNMX.FTZ R4, R240, R4, !PT ;  /* 0x00000004f0047209 */ /* 0x000fe40007810000 */
[----:B------:R-:W-:Y:S01]  /*21470*/  FMNMX.FTZ R137, R137, R9, !PT ;  /* 0x0000000989897209 */ /* 0x000fe20007810000 */
[----:B------:R-:W1:Y:S01]  /*21480*/  SHFL.BFLY PT, R2, R0, 0x2, 0x1f ;  /* 0x0c401f0000027f89 */ /* 0x000e6200000e0000 */
[----:B------:R-:W-:Y:S02]  /*21490*/  FSETP.NEU.FTZ.AND P1, PT, R136, -INF , PT ;  /* 0xff8000008800780b */ /* 0x000fe40003f3d000 */
[C---:B------:R-:W-:Y:S01]  /*214a0*/  FSETP.NEU.FTZ.AND P2, PT, R137.reuse, -INF , PT ;  /* 0xff8000008900780b */ /* 0x040fe20003f5d000 */
[----:B------:R-:W-:Y:S01]  /*214b0*/  FMUL.FTZ R141, R137, c[0x0][0x2d0] ;  /* 0x0000b400898d7a20 */ /* 0x000fe20000410000 */
[----:B------:R-:W-:Y:S03]  /*214c0*/  FSEL R142, R142, RZ, P1 ;  /* 0x000000ff8e8e7208 */ /* 0x000fe60000800000 */
[----:B------:R-:W2:Y:S01]  /*214d0*/  SHFL.BFLY PT, R9, R4, 0x2, 0x1f ;  /* 0x0c401f0004097f89 */ /* 0x000ea200000e0000 */
[----:B------:R-:W-:Y:S01]  /*214e0*/  FSEL R141, R141, RZ, P2 ;  /* 0x000000ff8d8d7208 */ /* 0x000fe20001000000 */
[--C-:B------:R-:W-:Y:S02]  /*214f0*/  FFMA.FTZ R21, R21, c[0x0][0x2d0], -R142.reuse ;  /* 0x0000b40015157a23 */ /* 0x100fe4000001088e */
[--C-:B------:R-:W-:Y:S02]  /*21500*/  FFMA.FTZ R23, R23, c[0x0][0x2d0], -R142.reuse ;  /* 0x0000b40017177a23 */ /* 0x100fe4000001088e */
[--C-:B------:R-:W-:Y:S01]  /*21510*/  FFMA.FTZ R22, R22, c[0x0][0x2d0], -R141.reuse ;  /* 0x0000b40016167a23 */ /* 0x100fe2000001088d */
[----:B------:R-:W-:Y:S01]  /*21520*/  MUFU.EX2 R50, R21 ;  /* 0x0000001500327308 */ /* 0x000fe20000000800 */
[--C-:B------:R-:W-:Y:S02]  /*21530*/  FFMA.FTZ R16, R16, c[0x0][0x2d0], -R141.reuse ;  /* 0x0000b40010107a23 */ /* 0x100fe4000001088d */
[--C-:B------:R-:W-:Y:S02]  /*21540*/  FFMA.FTZ R25, R25, c[0x0][0x2d0], -R141.reuse ;  /* 0x0000b40019197a23 */ /* 0x100fe4000001088d */
[----:B------:R-:W-:Y:S02]  /*21550*/  FFMA.FTZ R24, R24, c[0x0][0x2d0], -R141 ;  /* 0x0000b40018187a23 */ /* 0x000fe4000001088d */
[--C-:B------:R-:W-:Y:S01]  /*21560*/  FFMA.FTZ R15, R15, c[0x0][0x2d0], -R142.reuse ;  /* 0x0000b4000f0f7a23 */ /* 0x100fe2000001088e */
[----:B-1----:R-:W-:Y:S02]  /*21570*/  FMNMX.FTZ R3, R0, R2, !PT ;  /* 0x0000000200037209 */ /* 0x002fe40007810000 */
[----:B------:R-:W-:Y:S01]  /*21580*/  MUFU.EX2 R241, R22 ;  /* 0x0000001600f17308 */ /* 0x000fe20000000800 */
[----:B------:R-:W-:Y:S01]  /*21590*/  FSEL R0, R137, RZ, P2 ;  /* 0x000000ff89007208 */ /* 0x000fe20001000000 */
[----:B------:R-:W-:Y:S01]  /*215a0*/  FFMA.FTZ R19, R19, c[0x0][0x2d0], -R142 ;  /* 0x0000b40013137a23 */ /* 0x000fe2000001088e */
[----:B------:R-:W-:Y:S03]  /*215b0*/  FSEL R2, R136, RZ, P1 ;  /* 0x000000ff88027208 */ /* 0x000fe60000800000 */
[----:B------:R-:W-:Y:S01]  /*215c0*/  FADD.FTZ R0, -R0, R132 ;  /* 0x0000008400007221 */ /* 0x000fe20000010100 */
[----:B--2---:R-:W-:Y:S01]  /*215d0*/  FMNMX.FTZ R4, R4, R9, !PT ;  /* 0x0000000904047209 */ /* 0x004fe20007810000 */
[----:B------:R-:W-:Y:S02]  /*215e0*/  FADD.FTZ R2, -R2, R134 ;  /* 0x0000008602027221 */ /* 0x000fe40000010100 */
[----:B------:R-:W-:Y:S01]  /*215f0*/  FMUL.FTZ R0, R0, c[0x0][0x2d0] ;  /* 0x0000b40000007a20 */ /* 0x000fe20000410000 */
[----:B------:R-:W1:Y:S01]  /*21600*/  MUFU.EX2 R44, R23 ;  /* 0x00000017002c7308 */ /* 0x000e620000000800 */
[----:B------:R-:W2:Y:S01]  /*21610*/  SHFL.BFLY PT, R135, R4, 0x1, 0x1f ;  /* 0x0c201f0004877f89 */ /* 0x000ea200000e0000 */
[----:B------:R-:W-:Y:S08]  /*21620*/  FMUL.FTZ R2, R2, c[0x0][0x2d0] ;  /* 0x0000b40002027a20 */ /* 0x000ff00000410000 */
[----:B------:R3:W4:Y:S10]  /*21630*/  MUFU.EX2 R133, R0 ;  /* 0x0000000000857308 */ /* 0x0007340000000800 */
[----:B------:R-:W5:Y:S01]  /*21640*/  MUFU.EX2 R132, R2 ;  /* 0x0000000200847308 */ /* 0x000f620000000800 */
[----:B-1----:R-:W-:Y:S02]  /*21650*/  F2FP.PACK_AB R195, R44, R50 ;  /* 0x000000322cc3723e */ /* 0x002fe400000000ff */
[----:B--2---:R-:W-:Y:S02]  /*21660*/  FMNMX.FTZ R135, R4, R135, !PT ;  /* 0x0000008704877209 */ /* 0x004fe40007810000 */
[----:B------:R-:W1:Y:S02]  /*21670*/  SHFL.BFLY PT, R4, R3, 0x1, 0x1f ;  /* 0x0c201f0003047f89 */ /* 0x000e6400000e0000 */
[C---:B------:R-:W-:Y:S01]  /*21680*/  FSETP.NEU.FTZ.AND P0, PT, R135.reuse, -INF , PT ;  /* 0xff8000008700780b */ /* 0x040fe20003f1d000 */
[C---:B------:R-:W-:Y:S02]  /*21690*/  FMUL.FTZ R143, R135.reuse, c[0x0][0x2d0] ;  /* 0x0000b400878f7a20 */ /* 0x040fe40000410000 */
[----:B------:R2:W-:Y:S01]  /*216a0*/  MUFU.EX2 R26, R16 ;  /* 0x00000010001a7308 */ /* 0x0005e20000000800 */
[----:B---3--:R-:W-:Y:S01]  /*216b0*/  FSEL R0, R135, RZ, P0 ;  /* 0x000000ff87007208 */ /* 0x008fe20000000000 */
[----:B----4-:R-:W-:Y:S01]  /*216c0*/  FMUL.FTZ R32, R133, R172 ;  /* 0x000000ac85207220 */ /* 0x010fe20000410000 */
[----:B------:R-:W-:Y:S01]  /*216d0*/  FSEL R143, R143, RZ, P0 ;  /* 0x000000ff8f8f7208 */ /* 0x000fe20000000000 */
[----:B------:R-:W-:Y:S02]  /*216e0*/  FMUL.FTZ R33, R133, R173 ;  /* 0x000000ad85217220 */ /* 0x000fe40000410000 */
[----:B------:R-:W-:Y:S02]  /*216f0*/  FADD.FTZ R0, -R0, R138 ;  /* 0x0000008a00007221 */ /* 0x000fe40000010100 */
[--C-:B------:R-:W-:Y:S02]  /*21700*/  FFMA.FTZ R20, R20, c[0x0][0x2d0], -R143.reuse ;  /* 0x0000b40014147a23 */ /* 0x100fe4000001088f */
[----:B------:R-:W-:Y:S01]  /*21710*/  MUFU.EX2 R51, R25 ;  /* 0x0000001900337308 */ /* 0x000fe20000000800 */
[----:B------:R-:W-:Y:S02]  /*21720*/  FMUL.FTZ R0, R0, c[0x0][0x2d0] ;  /* 0x0000b40000007a20 */ /* 0x000fe40000410000 */
[--C-:B------:R-:W-:Y:S02]  /*21730*/  FFMA.FTZ R14, R14, c[0x0][0x2d0], -R143.reuse ;  /* 0x0000b4000e0e7a23 */ /* 0x100fe4000001088f */
[--C-:B------:R-:W-:Y:S02]  /*21740*/  FFMA.FTZ R18, R18, c[0x0][0x2d0], -R143.reuse ;  /* 0x0000b40012127a23 */ /* 0x100fe4000001088f */
[----:B------:R-:W-:Y:S02]  /*21750*/  FFMA.FTZ R17, R17, c[0x0][0x2d0], -R143 ;  /* 0x0000b40011117a23 */ /* 0x000fe4000001088f */
[C---:B-----5:R-:W-:Y:S01]  /*21760*/  FMUL.FTZ R6, R132.reuse, R146 ;  /* 0x0000009284067220 */ /* 0x060fe20000410000 */
[----:B------:R3:W4:Y:S01]  /*21770*/  MUFU.EX2 R2, R0 ;  /* 0x0000000000027308 */ /* 0x0007220000000800 */
[----:B-1----:R-:W-:Y:S01]  /*21780*/  FMNMX.FTZ R3, R3, R4, !PT ;  /* 0x0000000403037209 */ /* 0x002fe20007810000 */
[C---:B------:R-:W-:Y:S02]  /*21790*/  FMUL.FTZ R34, R132.reuse, R174 ;  /* 0x000000ae84227220 */ /* 0x040fe40000410000 */
[----:B--2---:R-:W-:Y:S01]  /*217a0*/  FMUL.FTZ R16, R133, R156 ;  /* 0x0000009c85107220 */ /* 0x004fe20000410000 */
[C---:B------:R-:W-:Y:S01]  /*217b0*/  FSETP.NEU.FTZ.AND P0, PT, R3.reuse, -INF , PT ;  /* 0xff8000000300780b */ /* 0x040fe20003f1d000 */
[----:B------:R-:W-:Y:S02]  /*217c0*/  FMUL.FTZ R134, R3, c[0x0][0x2d0] ;  /* 0x0000b40003867a20 */ /* 0x000fe40000410000 */
[----:B------:R-:W-:Y:S02]  /*217d0*/  FMUL.FTZ R35, R132, R175 ;  /* 0x000000af84237220 */ /* 0x000fe40000410000 */
[----:B------:R1:W-:Y:S01]  /*217e0*/  MUFU.EX2 R46, R20 ;  /* 0x00000014002e7308 */ /* 0x0003e20000000800 */
[----:B------:R-:W-:Y:S01]  /*217f0*/  FSEL R134, R134, RZ, P0 ;  /* 0x000000ff86867208 */ /* 0x000fe20000000000 */
[C---:B------:R-:W-:Y:S01]  /*21800*/  FMUL.FTZ R52, R133.reuse, R52 ;  /* 0x0000003485347220 */ /* 0x040fe20000410000 */
[----:B------:R-:W-:Y:S01]  /*21810*/  LDSM.16.MT88.4 R172, [R222+0x3080] ;  /* 0x00308000deac783b */ /* 0x000fe20000004200 */
[----:B------:R-:W-:Y:S02]  /*21820*/  FMUL.FTZ R53, R133, R53 ;  /* 0x0000003585357220 */ /* 0x000fe40000410000 */
[--C-:B------:R-:W-:Y:S02]  /*21830*/  FFMA.FTZ R4, R10, c[0x0][0x2d0], -R134.reuse ;  /* 0x0000b4000a047a23 */ /* 0x100fe40000010886 */
[--C-:B------:R-:W-:Y:S02]  /*21840*/  FFMA.FTZ R5, R5, c[0x0][0x2d0], -R134.reuse ;  /* 0x0000b40005057a23 */ /* 0x100fe40000010886 */
[----:B------:R-:W2:Y:S01]  /*21850*/  MUFU.EX2 R43, R24 ;  /* 0x00000018002b7308 */ /* 0x000ea20000000800 */
[C---:B------:R-:W-:Y:S02]  /*21860*/  FMUL.FTZ R54, R132.reuse, R54 ;  /* 0x0000003684367220 */ /* 0x040fe40000410000 */
[C---:B------:R-:W-:Y:S02]  /*21870*/  FMUL.FTZ R55, R132.reuse, R55 ;  /* 0x0000003784377220 */ /* 0x040fe40000410000 */
[--C-:B---3--:R-:W-:Y:S02]  /*21880*/  FFMA.FTZ R0, R7, c[0x0][0x2d0], -R134.reuse ;  /* 0x0000b40007007a23 */ /* 0x108fe40000010886 */
[----:B------:R-:W-:Y:S02]  /*21890*/  FMUL.FTZ R7, R132, R147 ;  /* 0x0000009384077220 */ /* 0x000fe40000410000 */
[C---:B----4-:R-:W-:Y:S01]  /*218a0*/  FMUL.FTZ R9, R2.reuse, R149 ;  /* 0x0000009502097220 */ /* 0x050fe20000410000 */
[----:B------:R3:W-:Y:S01]  /*218b0*/  MUFU.EX2 R48, R0 ;  /* 0x0000000000307308 */ /* 0x0007e20000000800 */
[C---:B------:R-:W-:Y:S02]  /*218c0*/  FMUL.FTZ R12, R2.reuse, R152 ;  /* 0x00000098020c7220 */ /* 0x040fe40000410000 */
[C---:B------:R-:W-:Y:S01]  /*218d0*/  FMUL.FTZ R13, R2.reuse, R153 ;  /* 0x00000099020d7220 */ /* 0x040fe20000410000 */
[----:B-1----:R-:W1:Y:S01]  /*218e0*/  LDSM.16.MT88.4 R20, [R221+0x2080] ;  /* 0x00208000dd14783b */ /* 0x002e620000004200 */
[C---:B------:R-:W-:Y:S02]  /*218f0*/  FMUL.FTZ R25, R2.reuse, R165 ;  /* 0x000000a502197220 */ /* 0x040fe40000410000 */
[----:B------:R-:W-:Y:S01]  /*21900*/  FMUL.FTZ R40, R2, R180 ;  /* 0x000000b402287220 */ /* 0x000fe20000410000 */
[----:B------:R-:W-:Y:S01]  /*21910*/  MOV R180, R50 ;  /* 0x0000003200b47202 */ /* 0x000fe20000000f00 */
[----:B------:R-:W-:Y:S01]  /*21920*/  FMUL.FTZ R50, R132, R190 ;  /* 0x000000be84327220 */ /* 0x000fe20000410000 */
[----:B------:R-:W-:Y:S01]  /*21930*/  MUFU.EX2 R45, R15 ;  /* 0x0000000f002d7308 */ /* 0x000fe20000000800 */
[C---:B------:R-:W-:Y:S02]  /*21940*/  FMUL.FTZ R29, R2.reuse, R169 ;  /* 0x000000a9021d7220 */ /* 0x040fe40000410000 */
[C---:B------:R-:W-:Y:S01]  /*21950*/  FMUL.FTZ R28, R2.reuse, R168 ;  /* 0x000000a8021c7220 */ /* 0x040fe20000410000 */
[----:B--2---:R-:W-:Y:S01]  /*21960*/  F2FP.PACK_AB R194, R43, R51 ;  /* 0x000000332bc2723e */ /* 0x004fe200000000ff */
[C---:B------:R-:W-:Y:S02]  /*21970*/  FMUL.FTZ R24, R2.reuse, R164 ;  /* 0x000000a402187220 */ /* 0x040fe40000410000 */
[C---:B------:R-:W-:Y:S02]  /*21980*/  FMUL.FTZ R41, R2.reuse, R181 ;  /* 0x000000b502297220 */ /* 0x040fe40000410000 */
[C---:B------:R-:W-:Y:S01]  /*21990*/  FMUL.FTZ R56, R2.reuse, R56 ;  /* 0x0000003802387220 */ /* 0x040fe20000410000 */
[----:B------:R-:W2:Y:S01]  /*219a0*/  MUFU.EX2 R200, R19 ;  /* 0x0000001300c87308 */ /* 0x000ea20000000800 */
[C---:B------:R-:W-:Y:S02]  /*219b0*/  FMUL.FTZ R57, R2.reuse, R57 ;  /* 0x0000003902397220 */ /* 0x040fe40000410000 */
[----:B------:R-:W-:Y:S02]  /*219c0*/  FMUL.FTZ R60, R2, R60 ;  /* 0x0000003c023c7220 */ /* 0x000fe40000410000 */
[----:B---3--:R-:W-:Y:S02]  /*219d0*/  FFMA.FTZ R0, R8, c[0x0][0x2d0], -R134 ;  /* 0x0000b40008007a23 */ /* 0x008fe40000010886 */
[C---:B------:R-:W-:Y:S02]  /*219e0*/  FMUL.FTZ R8, R2.reuse, R148 ;  /* 0x0000009402087220 */ /* 0x040fe40000410000 */
[----:B------:R-:W-:Y:S01]  /*219f0*/  FMUL.FTZ R61, R2, R61 ;  /* 0x0000003d023d7220 */ /* 0x000fe20000410000 */
[----:B------:R3:W-:Y:S01]  /*21a00*/  MUFU.EX2 R138, R0 ;  /* 0x00000000008a7308 */ /* 0x0007e20000000800 */
[C---:B------:R-:W-:Y:S02]  /*21a10*/  FMUL.FTZ R64, R133.reuse, R64 ;  /* 0x0000004085407220 */ /* 0x040fe40000410000 */
[C---:B------:R-:W-:Y:S02]  /*21a20*/  FMUL.FTZ R65, R133.reuse, R65 ;  /* 0x0000004185417220 */ /* 0x040fe40000410000 */
[C---:B------:R-:W-:Y:S02]  /*21a30*/  FMUL.FTZ R66, R132.reuse, R66 ;  /* 0x0000004284427220 */ /* 0x040fe40000410000 */
[C---:B------:R-:W-:Y:S02]  /*21a40*/  FMUL.FTZ R67, R132.reuse, R67 ;  /* 0x0000004384437220 */ /* 0x040fe40000410000 */
[C---:B------:R-:W-:Y:S01]  /*21a50*/  FMUL.FTZ R68, R133.reuse, R68 ;  /* 0x0000004485447220 */ /* 0x040fe20000410000 */
[----:B------:R4:W5:Y:S01]  /*21a60*/  MUFU.EX2 R215, R5 ;  /* 0x0000000500d77308 */ /* 0x0009620000000800 */
[----:B------:R-:W-:Y:S02]  /*21a70*/  FMUL.FTZ R69, R133, R69 ;  /* 0x0000004585457220 */ /* 0x000fe40000410000 */
[----:B------:R-:W-:Y:S01]  /*21a80*/  FMUL.FTZ R70, R132, R70 ;  /* 0x0000004684467220 */ /* 0x000fe20000410000 */
[----:B--2---:R-:W-:Y:S01]  /*21a90*/  F2FP.PACK_AB R193, R200, R45 ;  /* 0x0000002dc8c1723e */ /* 0x004fe200000000ff */
[C---:B------:R-:W-:Y:S02]  /*21aa0*/  FMUL.FTZ R19, R132.reuse, R159 ;  /* 0x0000009f84137220 */ /* 0x040fe40000410000 */
[----:B------:R-:W-:Y:S02]  /*21ab0*/  FMUL.FTZ R71, R132, R71 ;  /* 0x0000004784477220 */ /* 0x000fe40000410000 */
[C---:B------:R-:W-:Y:S01]  /*21ac0*/  FMUL.FTZ R72, R2.reuse, R72 ;  /* 0x0000004802487220 */ /* 0x040fe20000410000 */
[----:B------:R-:W2:Y:S01]  /*21ad0*/  MUFU.EX2 R216, R4 ;  /* 0x0000000400d87308 */ /* 0x000ea20000000800 */
[C---:B------:R-:W-:Y:S02]  /*21ae0*/  FMUL.FTZ R73, R2.reuse, R73 ;  /* 0x0000004902497220 */ /* 0x040fe40000410000 */
[C---:B------:R-:W-:Y:S01]  /*21af0*/  FMUL.FTZ R76, R2.reuse, R76 ;  /* 0x0000004c024c7220 */ /* 0x040fe20000410000 */
[----:B---3--:R-:W-:Y:S01]  /*21b00*/  FSEL R0, R3, RZ, P0 ;  /* 0x000000ff03007208 */ /* 0x008fe20000000000 */
[----:B------:R-:W-:Y:S01]  /*21b10*/  FMUL.FTZ R77, R2, R77 ;  /* 0x0000004d024d7220 */ /* 0x000fe20000410000 */
[----:B------:R-:W-:Y:S01]  /*21b20*/  ISETP.GT.AND P0, PT, R238, UR7, PT ;  /* 0x00000007ee007c0c */ /* 0x000fe2000bf04270 */
[C---:B------:R-:W-:Y:S02]  /*21b30*/  FMUL.FTZ R80, R133.reuse, R80 ;  /* 0x0000005085507220 */ /* 0x040fe40000410000 */
[----:B------:R-:W-:Y:S01]  /*21b40*/  FADD.FTZ R0, -R0, R139 ;  /* 0x0000008b00007221 */ /* 0x000fe20000010100 */
[----:B------:R-:W-:Y:S01]  /*21b50*/  MUFU.EX2 R242, R14 ;  /* 0x0000000e00f27308 */ /* 0x000fe20000000800 */
[----:B------:R-:W-:Y:S01]  /*21b60*/  MOV R139, R26 ;  /* 0x0000001a008b7202 */ /* 0x000fe20000000f00 */
[----:B------:R-:W-:Y:S02]  /*21b70*/  FMUL.FTZ R81, R133, R81 ;  /* 0x0000005185517220 */ /* 0x000fe40000410000 */
[----:B------:R-:W-:Y:S01]  /*21b80*/  FMUL.FTZ R0, R0, c[0x0][0x2d0] ;  /* 0x0000b40000007a20 */ /* 0x000fe20000410000 */
[----:B------:R-:W-:Y:S01]  /*21b90*/  F2FP.PACK_AB R192, R241, R139 ;  /* 0x0000008bf1c0723e */ /* 0x000fe200000000ff */
[C---:B----4-:R-:W-:Y:S01]  /*21ba0*/  FMUL.FTZ R5, R133.reuse, R145 ;  /* 0x0000009185057220 */ /* 0x050fe20000410000 */
[----:B-----5:R-:W-:Y:S01]  /*21bb0*/  F2FP.PACK_AB R145, R48, R215 ;  /* 0x000000d73091723e */ /* 0x020fe200000000ff */
[C---:B------:R-:W-:Y:S02]  /*21bc0*/  FMUL.FTZ R82, R132.reuse, R82 ;  /* 0x0000005284527220 */ /* 0x040fe40000410000 */
[----:B------:R-:W3:Y:S01]  /*21bd0*/  MUFU.EX2 R252, R18 ;  /* 0x0000001200fc7308 */ /* 0x000ee20000000800 */
[----:B------:R-:W-:Y:S02]  /*21be0*/  FMUL.FTZ R83, R132, R83 ;  /* 0x0000005384537220 */ /* 0x000fe40000410000 */
[C---:B------:R-:W-:Y:S01]  /*21bf0*/  FMUL.FTZ R84, R133.reuse, R84 ;  /* 0x0000005485547220 */ /* 0x040fe20000410000 */
[----:B--2---:R-:W-:Y:S01]  /*21c00*/  F2FP.PACK_AB R147, R216, R138 ;  /* 0x0000008ad893723e */ /* 0x004fe200000000ff */
[C---:B------:R-:W-:Y:S02]  /*21c10*/  FMUL.FTZ R4, R133.reuse, R144 ;  /* 0x0000009085047220 */ /* 0x040fe40000410000 */
[C---:B------:R-:W-:Y:S02]  /*21c20*/  FMUL.FTZ R85, R133.reuse, R85 ;  /* 0x0000005585557220 */ /* 0x040fe40000410000 */
[C---:B------:R-:W-:Y:S01]  /*21c30*/  FMUL.FTZ R86, R132.reuse, R86 ;  /* 0x0000005684567220 */ /* 0x040fe20000410000 */
[----:B------:R-:W2:Y:S01]  /*21c40*/  MUFU.EX2 R49, R17 ;  /* 0x0000001100317308 */ /* 0x000ea20000000800 */
[----:B------:R-:W-:Y:S01]  /*21c50*/  FMUL.FTZ R87, R132, R87 ;  /* 0x0000005784577220 */ /* 0x000fe20000410000 */
[-C--:B-1----:R-:W-:Y:S05]  /*21c60*/  HMMA.16816.F32 R4, R192, R20.reuse, R4 ;  /* 0x00000014c004723c */ /* 0x082fea0000001804 */
[C---:B------:R-:W-:Y:S02]  /*21c70*/  FMUL.FTZ R88, R2.reuse, R88 ;  /* 0x0000005802587220 */ /* 0x040fe40000410000 */
[C---:B------:R-:W-:Y:S01]  /*21c80*/  FMUL.FTZ R89, R2.reuse, R89 ;  /* 0x0000005902597220 */ /* 0x040fe20000410000 */
[----:B------:R-:W1:Y:S01]  /*21c90*/  MUFU.EX2 R0, R0 ;  /* 0x0000000000007308 */ /* 0x000e620000000800 */
[----:B------:R-:W-:Y:S03]  /*21ca0*/  FMUL.FTZ R92, R2, R92 ;  /* 0x0000005c025c7220 */ /* 0x000fe60000410000 */
[----:B---3--:R-:W-:Y:S01]  /*21cb0*/  F2FP.PACK_AB R144, R252, R242 ;  /* 0x000000f2fc90723e */ /* 0x008fe200000000ff */
[----:B------:R-:W-:Y:S02]  /*21cc0*/  FMUL.FTZ R18, R132, R158 ;  /* 0x0000009e84127220 */ /* 0x000fe40000410000 */
[----:B------:R-:W-:Y:S02]  /*21cd0*/  FMUL.FTZ R93, R2, R93 ;  /* 0x0000005d025d7220 */ /* 0x000fe40000410000 */
[C---:B------:R-:W-:Y:S02]  /*21ce0*/  FMUL.FTZ R96, R133.reuse, R96 ;  /* 0x0000006085607220 */ /* 0x040fe40000410000 */
[C---:B------:R-:W-:Y:S02]  /*21cf0*/  FMUL.FTZ R97, R133.reuse, R97 ;  /* 0x0000006185617220 */ /* 0x040fe40000410000 */
[----:B------:R-:W-:Y:S01]  /*21d00*/  FMUL.FTZ R98, R132, R98 ;  /* 0x0000006284627220 */ /* 0x000fe20000410000 */
[----:B--2---:R-:W-:Y:S01]  /*21d10*/  F2FP.PACK_AB R146, R46, R49 ;  /* 0x000000312e92723e */ /* 0x004fe200000000ff */
[C---:B------:R-:W-:Y:S01]  /*21d20*/  FMUL.FTZ R17, R133.reuse, R157 ;  /* 0x0000009d85117220 */ /* 0x040fe20000410000 */
[----:B------:R-:W-:Y:S01]  /*21d30*/  MOV R181, R49 ;  /* 0x0000003100b57202 */ /* 0x000fe20000000f00 */
[C---:B------:R-:W-:Y:S01]  /*21d40*/  FMUL.FTZ R49, R133.reuse, R189 ;  /* 0x000000bd85317220 */ /* 0x040fe20000410000 */
[----:B------:R-:W-:Y:S01]  /*21d50*/  LDSM.16.MT88.4 R156, [R222+0x2880] ;  /* 0x00288000de9c783b */ /* 0x000fe20000004200 */
[----:B------:R-:W-:Y:S02]  /*21d60*/  FMUL.FTZ R99, R132, R99 ;  /* 0x0000006384637220 */ /* 0x000fe40000410000 */
[C---:B------:R-:W-:Y:S02]  /*21d70*/  FMUL.FTZ R100, R133.reuse, R100 ;  /* 0x0000006485647220 */ /* 0x040fe40000410000 */
[C---:B------:R-:W-:Y:S02]  /*21d80*/  FMUL.FTZ R101, R133.reuse, R101 ;  /* 0x0000006585657220 */ /* 0x040fe40000410000 */
[C---:B-1----:R-:W-:Y:S02]  /*21d90*/  FMUL.FTZ R10, R0.reuse, R150 ;  /* 0x00000096000a7220 */ /* 0x042fe40000410000 */
[C---:B------:R-:W-:Y:S02]  /*21da0*/  FMUL.FTZ R11, R0.reuse, R151 ;  /* 0x00000097000b7220 */ /* 0x040fe40000410000 */
[----:B------:R-:W1:Y:S01]  /*21db0*/  LDSM.16.MT88.4 R148, [R224+0x2080] ;  /* 0x00208000e094783b */ /* 0x000e620000004200 */
[C---:B------:R-:W-:Y:S02]  /*21dc0*/  FMUL.FTZ R14, R0.reuse, R154 ;  /* 0x0000009a000e7220 */ /* 0x040fe40000410000 */
[C---:B------:R-:W-:Y:S02]  /*21dd0*/  FMUL.FTZ R15, R0.reuse, R155 ;  /* 0x0000009b000f7220 */ /* 0x040fe40000410000 */
[C---:B------:R-:W-:Y:S03]  /*21de0*/  HMMA.16816.F32 R8, R144.reuse, R20, R8 ;  /* 0x000000149008723c */ /* 0x040fe60000001808 */
[----:B------:R-:W2:Y:S01]  /*21df0*/  LDSM.16.MT88.4 R152, [R223+0x2080] ;  /* 0x00208000df98783b */ /* 0x000ea20000004200 */
[C---:B------:R-:W-:Y:S02]  /*21e00*/  FMUL.FTZ R26, R0.reuse, R166 ;  /* 0x000000a6001a7220 */ /* 0x040fe40000410000 */
[C---:B------:R-:W-:Y:S02]  /*21e10*/  FMUL.FTZ R27, R0.reuse, R167 ;  /* 0x000000a7001b7220 */ /* 0x040fe40000410000 */
[-C--:B------:R-:W-:Y:S03]  /*21e20*/  HMMA.16816.F32 R12, R144, R22.reuse, R12 ;  /* 0x00000016900c723c */ /* 0x080fe6000000180c */
[----:B------:R-:W-:Y:S01]  /*21e30*/  LDSM.16.MT88.4 R164, [R223+0x2880] ;  /* 0x00288000dfa4783b */ /* 0x000fe20000004200 */
[C---:B------:R-:W-:Y:S02]  /*21e40*/  FMUL.FTZ R20, R133.reuse, R160 ;  /* 0x000000a085147220 */ /* 0x040fe40000410000 */
[C---:B------:R-:W-:Y:S02]  /*21e50*/  FMUL.FTZ R21, R133.reuse, R161 ;  /* 0x000000a185157220 */ /* 0x040fe40000410000 */
[C---:B------:R-:W-:Y:S04]  /*21e60*/  HMMA.16816.F32 R16, R192.reuse, R22, R16 ;  /* 0x00000016c010723c */ /* 0x040fe80000001810 */
[C---:B------:R-:W-:Y:S01]  /*21e70*/  FMUL.FTZ R42, R0.reuse, R182 ;  /* 0x000000b6002a7220 */ /* 0x040fe20000410000 */
[----:B------:R-:W-:Y:S01]  /*21e80*/  MOV R182, R43 ;  /* 0x0000002b00b67202 */ /* 0x000fe20000000f00 */
[----:B------:R-:W-:Y:S01]  /*21e90*/  FMUL.FTZ R43, R0, R183 ;  /* 0x000000b7002b7220 */ /* 0x000fe20000410000 */
[----:B------:R-:W-:Y:S01]  /*21ea0*/  MOV R183, R44 ;  /* 0x0000002c00b77202 */ /* 0x000fe20000000f00 */
[C---:B------:R-:W-:Y:S04]  /*21eb0*/  FMUL.FTZ R22, R132.reuse, R162 ;  /* 0x000000a284167220 */ /* 0x040fe80000410000 */
[----:B------:R-:W-:Y:S02]  /*21ec0*/  FMUL.FTZ R23, R132, R163 ;  /* 0x000000a384177220 */ /* 0x000fe40000410000 */
[----:B------:R-:W-:Y:S01]  /*21ed0*/  FMUL.FTZ R44, R2, R184 ;  /* 0x000000b8022c7220 */ /* 0x000fe20000410000 */
[----:B------:R-:W-:Y:S01]  /*21ee0*/  MOV R184, R48 ;  /* 0x0000003000b87202 */ /* 0x000fe20000000f00 */
[C---:B------:R-:W-:Y:S01]  /*21ef0*/  FMUL.FTZ R48, R133.reuse, R188 ;  /* 0x000000bc85307220 */ /* 0x040fe20000410000 */
[----:B------:R-:W-:Y:S01]  /*21f00*/  MOV R188, R138 ;  /* 0x0000008a00bc7202 */ /* 0x000fe20000000f00 */
[C---:B------:R-:W-:Y:S01]  /*21f10*/  FMUL.FTZ R47, R0.reuse, R187 ;  /* 0x000000bb002f7220 */ /* 0x040fe20000410000 */
[-C--:B------:R-:W-:Y:S03]  /*21f20*/  HMMA.16816.F32 R20, R192, R36.reuse, R20 ;  /* 0x00000024c014723c */ /* 0x080fe60000001814 */
[C---:B------:R-:W-:Y:S02]  /*21f30*/  FMUL.FTZ R58, R0.reuse, R58 ;  /* 0x0000003a003a7220 */ /* 0x040fe40000410000 */
[C---:B------:R-:W-:Y:S02]  /*21f40*/  FMUL.FTZ R59, R0.reuse, R59 ;  /* 0x0000003b003b7220 */ /* 0x040fe40000410000 */
[----:B------:R-:W-:Y:S01]  /*21f50*/  FMUL.FTZ R62, R0, R62 ;  /* 0x0000003e003e7220 */ /* 0x000fe20000410000 */
[C---:B------:R-:W-:Y:S04]  /*21f60*/  HMMA.16816.F32 R24, R144.reuse, R36, R24 ;  /* 0x000000249018723c */ /* 0x040fe80000001818 */
[--C-:B------:R-:W-:Y:S02]  /*21f70*/  FFMA.FTZ R138, R196, c[0x0][0x2d0], -R141.reuse ;  /* 0x0000b400c48a7a23 */ /* 0x100fe4000001088d */
[----:B------:R-:W-:Y:S01]  /*21f80*/  FMUL.FTZ R31, R0, R171 ;  /* 0x000000ab001f7220 */ /* 0x000fe20000410000 */
[----:B------:R-:W-:Y:S01]  /*21f90*/  MOV R171, R51 ;  /* 0x0000003300ab7202 */ /* 0x000fe20000000f00 */
[C---:B------:R-:W-:Y:S01]  /*21fa0*/  FMUL.FTZ R36, R133.reuse, R176 ;  /* 0x000000b085247220 */ /* 0x040fe20000410000 */
[----:B------:R-:W-:Y:S03]  /*21fb0*/  MOV R176, R45 ;  /* 0x0000002d00b07202 */ /* 0x000fe60000000f00 */
[----:B------:R-:W-:Y:S01]  /*21fc0*/  FMUL.FTZ R45, R2, R185 ;  /* 0x000000b9022d7220 */ /* 0x000fe20000410000 */
[----:B------:R-:W-:Y:S01]  /*21fd0*/  MOV R185, R46 ;  /* 0x0000002e00b97202 */ /* 0x000fe20000000f00 */
[----:B------:R-:W-:Y:S02]  /*21fe0*/  FMUL.FTZ R46, R0, R186 ;  /* 0x000000ba002e7220 */ /* 0x000fe40000410000 */
[----:B------:R3:W-:Y:S01]  /*21ff0*/  MUFU.EX2 R186, R138 ;  /* 0x0000008a00ba7308 */ /* 0x0007e20000000800 */
[----:B------:R-:W-:Y:S02]  /*22000*/  FMUL.FTZ R51, R132, R191 ;  /* 0x000000bf84337220 */ /* 0x000fe40000410000 */
[C---:B------:R-:W-:Y:S01]  /*22010*/  FMUL.FTZ R30, R0.reuse, R170 ;  /* 0x000000aa001e7220 */ /* 0x040fe20000410000 */
[----:B------:R-:W-:Y:S01]  /*22020*/  MOV R170, R252 ;  /* 0x000000fc00aa7202 */ /* 0x000fe20000000f00 */
[----:B------:R-:W-:Y:S01]  /*22030*/  FMUL.FTZ R37, R133, R177 ;  /* 0x000000b185257220 */ /* 0x000fe20000410000 */
[----:B------:R-:W-:Y:S01]  /*22040*/  MOV R177, R200 ;  /* 0x000000c800b17202 */ /* 0x000fe20000000f00 */
[C---:B------:R-:W-:Y:S02]  /*22050*/  FMUL.FTZ R63, R0.reuse, R63 ;  /* 0x0000003f003f7220 */ /* 0x040fe40000410000 */
[C---:B------:R-:W-:Y:S01]  /*22060*/  FMUL.FTZ R74, R0.reuse, R74 ;  /* 0x0000004a004a7220 */ /* 0x040fe20000410000 */
[-C--:B------:R-:W-:Y:S03]  /*22070*/  HMMA.16816.F32 R28, R144, R38.reuse, R28 ;  /* 0x00000026901c723c */ /* 0x080fe6000000181c */
[C---:B------:R-:W-:Y:S02]  /*22080*/  FMUL.FTZ R75, R0.reuse, R75 ;  /* 0x0000004b004b7220 */ /* 0x040fe40000410000 */
[C---:B------:R-:W-:Y:S02]  /*22090*/  FMUL.FTZ R78, R0.reuse, R78 ;  /* 0x0000004e004e7220 */ /* 0x040fe40000410000 */
[C---:B------:R-:W-:Y:S01]  /*220a0*/  FMUL.FTZ R79, R0.reuse, R79 ;  /* 0x0000004f004f7220 */ /* 0x040fe20000410000 */
[C---:B------:R-:W-:Y:S04]  /*220b0*/  HMMA.16816.F32 R32, R192.reuse, R38, R32 ;  /* 0x00000026c020723c */ /* 0x040fe80000001820 */
[----:B------:R-:W-:Y:S02]  /*220c0*/  FMUL.FTZ R90, R0, R90 ;  /* 0x0000005a005a7220 */ /* 0x000fe40000410000 */
[--C-:B---3--:R-:W-:Y:S02]  /*220d0*/  FFMA.FTZ R138, R198, c[0x0][0x2d0], -R141.reuse ;  /* 0x0000b400c68a7a23 */ /* 0x108fe4000001088d */
[C---:B------:R-:W-:Y:S01]  /*220e0*/  FMUL.FTZ R39, R132.reuse, R179 ;  /* 0x000000b384277220 */ /* 0x040fe20000410000 */
[----:B------:R-:W-:Y:S01]  /*220f0*/  MOV R179, R242 ;  /* 0x000000f200b37202 */ /* 0x000fe20000000f00 */
[----:B------:R3:W4:Y:S02]  /*22100*/  MUFU.EX2 R190, R138 ;  /* 0x0000008a00be7308 */ /* 0x0007240000000800 */
[----:B------:R-:W-:Y:S01]  /*22110*/  FMUL.FTZ R38, R132, R178 ;  /* 0x000000b284267220 */ /* 0x000fe20000410000 */
[----:B------:R-:W-:Y:S01]  /*22120*/  MOV R178, R241 ;  /* 0x000000f100b27202 */ /* 0x000fe20000000f00 */
[C---:B------:R-:W-:Y:S02]  /*22130*/  FMUL.FTZ R91, R0.reuse, R91 ;  /* 0x0000005b005b7220 */ /* 0x040fe40000410000 */
[C---:B------:R-:W-:Y:S02]  /*22140*/  FMUL.FTZ R94, R0.reuse, R94 ;  /* 0x0000005e005e7220 */ /* 0x040fe40000410000 */
[----:B------:R-:W-:Y:S01]  /*22150*/  FMUL.FTZ R95, R0, R95 ;  /* 0x0000005f005f7220 */ /* 0x000fe20000410000 */
        /* <DEDUP_REMOVED lines=11> */
[----:B------:R1:W-:Y:S01]  /*22210*/  MUFU.EX2 R187, R138 ;  /* 0x0000008a00bb7308 */ /* 0x0003e20000000800 */
[----:B------:R-:W3:Y:S02]  /*22220*/  LDSM.16.MT88.4 R148, [R221+0x3880] ;  /* 0x00388000dd94783b */ /* 0x000ee40000004200 */
        /* <DEDUP_REMOVED lines=13> */
[----:B------:R-:W5:Y:S02]  /*22300*/  LDSM.16.MT88.4 R152, [R222+0x3880] ;  /* 0x00388000de98783b */ /* 0x000f640000004200 */
[C---:B------:R-:W-:Y:S02]  /*22310*/  FMUL.FTZ R115, R132.reuse, R115 ;  /* 0x0000007384737220 */ /* 0x040fe40000410000 */
[C---:B------:R-:W-:Y:S02]  /*22320*/  FMUL.FTZ R116, R133.reuse, R116 ;  /* 0x0000007485747220 */ /* 0x040fe40000410000 */
[C---:B------:R-:W-:Y:S01]  /*22330*/  FMUL.FTZ R117, R133.reuse, R117 ;  /* 0x0000007585757220 */ /* 0x040fe20000410000 */
[-C--:B---3--:R-:W-:Y:S03]  /*22340*/  HMMA.16816.F32 R68, R192, R148.reuse, R68 ;  /* 0x00000094c044723c */ /* 0x088fe60000001844 */
[C---:B------:R-:W-:Y:S02]  /*22350*/  FMUL.FTZ R118, R132.reuse, R118 ;  /* 0x0000007684767220 */ /* 0x040fe40000410000 */
[C---:B------:R-:W-:Y:S02]  /*22360*/  FMUL.FTZ R119, R132.reuse, R119 ;  /* 0x0000007784777220 */ /* 0x040fe40000410000 */
        /* <DEDUP_REMOVED lines=12> */
[-C--:B-----5:R-:W-:Y:S04]  /*22430*/  HMMA.16816.F32 R84, R192, R152.reuse, R84 ;  /* 0x00000098c054723c */ /* 0x0a0fe80000001854 */
[C---:B------:R-:W-:Y:S02]  /*22440*/  FMUL.FTZ R122, R0.reuse, R122 ;  /* 0x0000007a007a7220 */ /* 0x040fe40000410000 */
[----:B------:R-:W-:Y:S02]  /*22450*/  FMUL.FTZ R123, R0, R123 ;  /* 0x0000007b007b7220 */ /* 0x000fe40000410000 */
        /* <DEDUP_REMOVED lines=8> */
[----:B------:R-:W5:Y:S02]  /*224e0*/  LDSM.16.MT88.4 R152, [R223+0x3880] ;  /* 0x00388000df98783b */ /* 0x000f640000004200 */
[----:B------:R-:W-:Y:S04]  /*224f0*/  FMUL.FTZ R127, R0, R127 ;  /* 0x0000007f007f7220 */ /* 0x000fe80000410000 */
[-C--:B---3--:R-:W-:Y:S08]  /*22500*/  HMMA.16816.F32 R100, R192, R148.reuse, R100 ;  /* 0x00000094c064723c */ /* 0x088ff00000001864 */
[C---:B------:R-:W-:Y:S04]  /*22510*/  HMMA.16816.F32 R104, R144.reuse, R148, R104 ;  /* 0x000000949068723c */ /* 0x040fe80000001868 */
[--C-:B-1----:R-:W-:Y:S04]  /*22520*/  FFMA.FTZ R138, R205, c[0x0][0x2d0], -R142.reuse ;  /* 0x0000b400cd8a7a23 */ /* 0x102fe8000001088e */
[-C--:B------:R-:W-:Y:S01]  /*22530*/  HMMA.16816.F32 R108, R144, R150.reuse, R108 ;  /* 0x00000096906c723c */ /* 0x080fe2000000186c */
[----:B------:R1:W3:Y:S07]  /*22540*/  MUFU.EX2 R161, R138 ;  /* 0x0000008a00a17308 */ /* 0x0002ee0000000800 */
[C---:B------:R-:W-:Y:S01]  /*22550*/  HMMA.16816.F32 R112, R192.reuse, R150, R112 ;  /* 0x00000096c070723c */ /* 0x040fe20000001870 */
[----:B------:R-:W3:Y:S07]  /*22560*/  LDSM.16.MT88.4 R148, [R221+0x2880] ;  /* 0x00288000dd94783b */ /* 0x000eee0000004200 */
[-C--:B-----5:R-:W-:Y:S08]  /*22570*/  HMMA.16816.F32 R116, R192, R152.reuse, R116 ;  /* 0x00000098c074723c */ /* 0x0a0ff00000001874 */
[C---:B------:R-:W-:Y:S04]  /*22580*/  HMMA.16816.F32 R120, R144.reuse, R152, R120 ;  /* 0x000000989078723c */ /* 0x040fe80000001878 */
[----:B-1----:R-:W-:Y:S04]  /*22590*/  FFMA.FTZ R138, R207, c[0x0][0x2d0], -R142 ;  /* 0x0000b400cf8a7a23 */ /* 0x002fe8000001088e */
[-C--:B------:R-:W-:Y:S01]  /*225a0*/  HMMA.16816.F32 R124, R144, R154.reuse, R124 ;  /* 0x0000009a907c723c */ /* 0x080fe2000000187c */
[----:B------:R1:W5:Y:S06]  /*225b0*/  MUFU.EX2 R168, R138 ;  /* 0x0000008a00a87308 */ /* 0x00036c0000000800 */
[----:B----4-:R-:W-:Y:S01]  /*225c0*/  F2FP.PACK_AB R144, R190, R186 ;  /* 0x000000babe90723e */ /* 0x010fe200000000ff */
[----:B------:R-:W-:Y:S01]  /*225d0*/  HMMA.16816.F32 R128, R192, R154, R128 ;  /* 0x0000009ac080723c */ /* 0x000fe20000001880 */
[----:B------:R-:W4:Y:S03]  /*225e0*/  LDL.LU R192, [R1+0xc] ;  /* 0x00000c0001c07983 */ /* 0x000f260000300800 */
[----:B--2---:R-:W-:Y:S03]  /*225f0*/  F2FP.PACK_AB R145, R191, R187 ;  /* 0x000000bbbf91723e */ /* 0x004fe600000000ff */
[----:B---3--:R-:W-:Y:S02]  /*22600*/  MOV R194, R161 ;  /* 0x000000a100c27202 */ /* 0x008fe40000000f00 */
[----:B------:R-:W-:Y:S02]  /*22610*/  MOV R195, R160 ;  /* 0x000000a000c37202 */ /* 0x000fe40000000f00 */
[----:B------:R-:W2:Y:S01]  /*22620*/  LDSM.16.MT88.4 R160, [R224+0x2880] ;  /* 0x00288000e0a0783b */ /* 0x000ea20000004200 */
[----:B------:R-:W-:Y:S02]  /*22630*/  MOV R193, R139 ;  /* 0x0000008b00c17202 */ /* 0x000fe40000000f00 */
[----:B------:R-:W-:Y:S01]  /*22640*/  F2FP.PACK_AB R146, R169, R195 ;  /* 0x000000c3a992723e */ /* 0x000fe200000000ff */
[--C-:B-1----:R-:W-:Y:S01]  /*22650*/  FFMA.FTZ R138, R204, c[0x0][0x2d0], -R143.reuse ;  /* 0x0000b400cc8a7a23 */ /* 0x102fe2000001088f */
[----:B-----5:R-:W-:Y:S03]  /*22660*/  F2FP.PACK_AB R147, R168, R194 ;  /* 0x000000c2a893723e */ /* 0x020fe600000000ff */
[----:B------:R1:W-:Y:S04]  /*22670*/  MUFU.EX2 R189, R138 ;  /* 0x0000008a00bd7308 */ /* 0x0003e80000000800 */
[-C--:B------:R-:W-:Y:S05]  /*22680*/  HMMA.16816.F32 R4, R144, R148.reuse, R4 ;  /* 0x000000949004723c */ /* 0x080fea0000001804 */
[--C-:B-1----:R-:W-:Y:S04]  /*22690*/  FFMA.FTZ R138, R202, c[0x0][0x2d0], -R143.reuse ;  /* 0x0000b400ca8a7a23 */ /* 0x102fe8000001088f */
[----:B------:R1:W3:Y:S03]  /*226a0*/  MUFU.EX2 R252, R138 ;  /* 0x0000008a00fc7308 */ /* 0x0002e60000000800 */
[--C-:B-1----:R-:W-:Y:S01]  /*226b0*/  FFMA.FTZ R138, R210, c[0x0][0x2d0], -R143.reuse ;  /* 0x0000b400d28a7a23 */ /* 0x102fe2000001088f */
[----:B---3--:R-:W-:Y:S06]  /*226c0*/  F2FP.PACK_AB R152, R252, R189 ;  /* 0x000000bdfc98723e */ /* 0x008fec00000000ff */
[----:B------:R1:W-:Y:S02]  /*226d0*/  MUFU.EX2 R242, R138 ;  /* 0x0000008a00f27308 */ /* 0x0003e40000000800 */
[----:B-1----:R-:W-:Y:S08]  /*226e0*/  FFMA.FTZ R138, R211, c[0x0][0x2d0], -R143 ;  /* 0x0000b400d38a7a23 */ /* 0x002ff0000001088f */
        /* <DEDUP_REMOVED lines=28> */
[----:B------:R-:W-:Y:S01]  /*228b0*/  MOV R217, R194 ;  /* 0x000000c200d97202 */ /* 0x000fe20000000f00 */
[----:B----4-:R-:W-:Y:S02]  /*228c0*/  FFMA.FTZ R133, R133, R192, R193 ;  /* 0x000000c085857223 */ /* 0x010fe400000100c1 */
[-C--:B--2---:R-:W-:Y:S01]  /*228d0*/  HMMA.16816.F32 R36, R144, R160.reuse, R36 ;  /* 0x000000a09024723c */ /* 0x084fe20000001824 */
[----:B------:R1:W-:Y:S07]  /*228e0*/  MUFU.EX2 R210, R138 ;  /* 0x0000008a00d27308 */ /* 0x0003ee0000000800 */
[C---:B------:R-:W-:Y:S08]  /*228f0*/  HMMA.16816.F32 R40, R152.reuse, R160, R40 ;  /* 0x000000a09828723c */ /* 0x040ff00000001828 */
[-C--:B------:R-:W-:Y:S08]  /*22900*/  HMMA.16816.F32 R44, R152, R162.reuse, R44 ;  /* 0x000000a2982c723c */ /* 0x080ff0000000182c */
[C---:B------:R-:W-:Y:S01]  /*22910*/  HMMA.16816.F32 R48, R144.reuse, R162, R48 ;  /* 0x000000a29030723c */ /* 0x040fe20000001830 */
[----:B------:R-:W2:Y:S03]  /*22920*/  LDSM.16.MT88.4 R160, [R224+0x4080] ;  /* 0x00408000e0a0783b */ /* 0x000ea60000004200 */
[--C-:B-1----:R-:W-:Y:S01]  /*22930*/  FFMA.FTZ R138, R218, c[0x0][0x2d0], -R142.reuse ;  /* 0x0000b400da8a7a23 */ /* 0x102fe2000001088e */
[----:B------:R-:W-:Y:S03]  /*22940*/  MOV R218, R195 ;  /* 0x000000c300da7202 */ /* 0x000fe60000000f00 */
[-C--:B------:R-:W-:Y:S01]  /*22950*/  HMMA.16816.F32 R52, R144, R164.reuse, R52 ;  /* 0x000000a49034723c */ /* 0x080fe20000001834 */
[----:B------:R1:W4:Y:S07]  /*22960*/  MUFU.EX2 R209, R138 ;  /* 0x0000008a00d17308 */ /* 0x00032e0000000800 */
        /* <DEDUP_REMOVED lines=21> */
[----:B----4-:R-:W-:Y:S04]  /*22ac0*/  F2FP.PACK_AB R141, R209, R210 ;  /* 0x000000d2d18d723e */ /* 0x010fe800000000ff */
[C---:B------:R-:W-:Y:S03]  /*22ad0*/  HMMA.16816.F32 R88, R152.reuse, R156, R88 ;  /* 0x0000009c9858723c */ /* 0x040fe60000001858 */
[----:B------:R3:W-:Y:S05]  /*22ae0*/  MUFU.EX2 R205, R142 ;  /* 0x0000008e00cd7308 */ /* 0x0007ea0000000800 */
[-C--:B------:R-:W-:Y:S08]  /*22af0*/  HMMA.16816.F32 R92, R152, R158.reuse, R92 ;  /* 0x0000009e985c723c */ /* 0x080ff0000000185c */
[C---:B------:R-:W-:Y:S01]  /*22b00*/  HMMA.16816.F32 R96, R144.reuse, R158, R96 ;  /* 0x0000009e9060723c */ /* 0x040fe20000001860 */
[----:B------:R-:W4:Y:S03]  /*22b10*/  LDSM.16.MT88.4 R156, [R221+0x3080] ;  /* 0x00308000dd9c783b */ /* 0x000f260000004200 */
[--C-:B-1----:R-:W-:Y:S01]  /*22b20*/  FFMA.FTZ R138, R244, c[0x0][0x2d0], -R143.reuse ;  /* 0x0000b400f48a7a23 */ /* 0x102fe2000001088f */
[----:B------:R-:W-:Y:S03]  /*22b30*/  MOV R244, R187 ;  /* 0x000000bb00f47202 */ /* 0x000fe60000000f00 */
[-C--:B--2---:R-:W-:Y:S01]  /*22b40*/  HMMA.16816.F32 R100, R144, R160.reuse, R100 ;  /* 0x000000a09064723c */ /* 0x084fe20000001864 */
        /* <DEDUP_REMOVED lines=13> */
[----:B--2---:R-:W-:Y:S01]  /*22c20*/  F2FP.PACK_AB R192, R203, R204 ;  /* 0x000000cccbc0723e */ /* 0x004fe200000000ff */
[----:B------:R-:W-:Y:S01]  /*22c30*/  FFMA.FTZ R143, R240, c[0x0][0x2d0], -R143 ;  /* 0x0000b400f08f7a23 */ /* 0x000fe2000001088f */
[----:B------:R-:W-:Y:S01]  /*22c40*/  MOV R249, R185 ;  /* 0x000000b900f97202 */ /* 0x000fe20000000f00 */
[----:B------:R1:W-:Y:S01]  /*22c50*/  MUFU.EX2 R202, R138 ;  /* 0x0000008a00ca7308 */ /* 0x0003e20000000800 */
[----:B------:R-:W-:Y:S09]  /*22c60*/  MOV R240, R184 ;  /* 0x000000b800f07202 */ /* 0x000ff20000000f00 */
[----:B------:R2:W3:Y:S01]  /*22c70*/  MUFU.EX2 R201, R143 ;  /* 0x0000008f00c97308 */ /* 0x0004e20000000800 */
[--C-:B-1----:R-:W-:Y:S01]  /*22c80*/  FFMA.FTZ R138, R219, c[0x0][0x2d0], -R134.reuse ;  /* 0x0000b400db8a7a23 */ /* 0x102fe20000010886 */
[----:B------:R-:W-:Y:S08]  /*22c90*/  MOV R219, R183 ;  /* 0x000000b700db7202 */ /* 0x000ff00000000f00 */
[----:B------:R1:W-:Y:S01]  /*22ca0*/  MUFU.EX2 R139, R138 ;  /* 0x0000008a008b7308 */ /* 0x0003e20000000800 */
[----:B--2---:R-:W-:Y:S02]  /*22cb0*/  F2FP.PACK_AB R143, R205, R206 ;  /* 0x000000cecd8f723e */ /* 0x004fe400000000ff */
[----:B---3--:R-:W-:Y:S01]  /*22cc0*/  F2FP.PACK_AB R194, R201, R202 ;  /* 0x000000cac9c2723e */ /* 0x008fe200000000ff */
[--C-:B-1----:R-:W-:Y:S01]  /*22cd0*/  FFMA.FTZ R138, R214, c[0x0][0x2d0], -R134.reuse ;  /* 0x0000b400d68a7a23 */ /* 0x102fe20000010886 */
[----:B------:R-:W-:Y:S05]  /*22ce0*/  MOV R214, R182 ;  /* 0x000000b600d67202 */ /* 0x000fea0000000f00 */
[----:B------:R1:W2:Y:S02]  /*22cf0*/  MUFU.EX2 R196, R138 ;  /* 0x0000008a00c47308 */ /* 0x0002a40000000800 */
[--C-:B-1----:R-:W-:Y:S01]  /*22d00*/  FFMA.FTZ R138, R213, c[0x0][0x2d0], -R134.reuse ;  /* 0x0000b400d58a7a23 */ /* 0x102fe20000010886 */
[----:B--2---:R-:W-:Y:S01]  /*22d10*/  F2FP.PACK_AB R193, R196, R139 ;  /* 0x0000008bc4c1723e */ /* 0x004fe200000000ff */
[----:B------:R-:W-:Y:S01]  /*22d20*/  FFMA.FTZ R134, R140, c[0x0][0x2d0], -R134 ;  /* 0x0000b4008c867a23 */ /* 0x000fe20000010886 */
[----:B------:R-:W-:Y:S01]  /*22d30*/  F2FP.PACK_AB R140, R212, R211 ;  /* 0x000000d3d48c723e */ /* 0x000fe200000000ff */
[----:B------:R-:W2:Y:S04]  /*22d40*/  LDL.LU R213, [R1+0x18] ;  /* 0x0000180001d57983 */ /* 0x000ea80000300800 */
[----:B------:R-:W-:Y:S02]  /*22d50*/  MUFU.EX2 R138, R138 ;  /* 0x0000008a008a7308 */ /* 0x000fe40000000800 */
[-C--:B----4-:R-:W-:Y:S01]  /*22d60*/  HMMA.16816.F32 R144, R140, R156.reuse, R4 ;  /* 0x0000009c8c90723c */ /* 0x090fe20000001804 */
[----:B------:R-:W1:Y:S07]  /*22d70*/  LDSM.16.MT88.4 R4, [R223+0x3080] ;  /* 0x00308000df04783b */ /* 0x000e6e0000004200 */
[----:B------:R-:W3:Y:S04]  /*22d80*/  MUFU.EX2 R134, R134 ;  /* 0x0000008600867308 */ /* 0x000ee80000000800 */
[----:B---3--:R-:W-:Y:S07]  /*22d90*/  F2FP.PACK_AB R195, R134, R138 ;  /* 0x0000008a86c3723e */ /* 0x008fee00000000ff */
[C---:B------:R-:W-:Y:S01]  /*22da0*/  HMMA.16816.F32 R148, R192.reuse, R156, R8 ;  /* 0x0000009cc094723c */ /* 0x040fe20000001808 */
[----:B------:R-:W3:Y:S07]  /*22db0*/  LDSM.16.MT88.4 R8, [R221+0x4880] ;  /* 0x00488000dd08783b */ /* 0x000eee0000004200 */
        /* <DEDUP_REMOVED lines=43> */
[----:B--2---:R-:W-:Y:S02]  /*23070*/  FFMA.FTZ R4, R2, R28, R29 ;  /* 0x0000001c02047223 */ /* 0x004fe4000001001d */
        /* <DEDUP_REMOVED lines=57> */
.L_x_1292:
[----:B--2---:R-:W2:Y:S04]  /*23410*/  LDL.LU R0, [R1+0xc] ;  /* 0x00000c0001007983 */ /* 0x004ea80000300800 */
        /* <DEDUP_REMOVED lines=184> */
.L_x_1160:
[----:B------:R-:W1:Y:S02]  /*23fa0*/  S2R R81, SR_CTAID.Y ;  /* 0x0000000000517919 */ /* 0x000e640000002600 */
[----:B-1----:R-:W-:Y:S01]  /*23fb0*/  SHF.R.S32.HI R71, RZ, 0x1f, R81 ;  /* 0x0000001fff477819 */ /* 0x002fe20000011451 */
        /* <DEDUP_REMOVED lines=184> */
.L_x_1311:
[----:B-1----:R-:W-:Y:S01]  /*24b40*/  LOP3.LUT R0, R63, 0xffffffe0, RZ, 0xc0, !PT ;  /* 0xffffffe03f007812 */ /* 0x002fe200078ec0ff */
[----:B------:R-:W1:Y:S01]  /*24b50*/  S2R R80, SR_CTAID.X ;  /* 0x0000000000507919 */ /* 0x000e620000002500 */
[----:B------:R-:W-:Y:S01]  /*24b60*/  LEA.HI R4, R26, R26, RZ, 0x1 ;  /* 0x0000001a1a047211 */ /* 0x000fe200078f08ff */
[----:B------:R-:W-:Y:S01]  /*24b70*/  IMAD R14, R71, c[0x0][0x3e8], RZ ;  /* 0x0000fa00470e7a24 */ /* 0x000fe200078e02ff */
[----:B------:R-:W-:Y:S01]  /*24b80*/  SHF.R.S32.HI R6, RZ, 0x1f, R59 ;  /* 0x0000001fff067819 */ /* 0x000fe2000001143b */
[----:B------:R-:W-:Y:S01]  /*24b90*/  IMAD.IADD R0, R69, 0x1, -R0 ;  /* 0x0000000145007824 */ /* 0x000fe200078e0a00 */
[C---:B------:R-:W-:Y:S01]  /*24ba0*/  LOP3.LUT R5, R4.reuse, 0x1ffffffe, RZ, 0xc0, !PT ;  /* 0x1ffffffe04057812 */ /* 0x040fe200078ec0ff */
[----:B------:R-:W-:Y:S01]  /*24bb0*/  IMAD.SHL.U32 R4, R4, 0x20, RZ ;  /* 0x0000002004047824 */ /* 0x000fe200078e00ff */
[----:B------:R-:W-:Y:S01]  /*24bc0*/  LEA.HI R6, R6, R59, RZ, 0x2 ;  /* 0x0000003b06067211 */ /* 0x000fe200078f10ff */
[----:B------:R-:W-:Y:S01]  /*24bd0*/  IMAD R14, R81, c[0x0][0x3ec], R14 ;  /* 0x0000fb00510e7a24 */ /* 0x000fe200078e020e */
[----:B------:R-:W-:Y:S01]  /*24be0*/  SHF.R.S32.HI R7, RZ, 0x1f, R0 ;  /* 0x0000001fff077819 */ /* 0x000fe20000011400 */
[----:B------:R-:W-:Y:S01]  /*24bf0*/  IMAD.IADD R8, R26, 0x1, -R5 ;  /* 0x000000011a087824 */ /* 0x000fe200078e0a05 */
[----:B------:R-:W-:Y:S01]  /*24c00*/  LOP3.LUT R5, R6, 0xffffffc, RZ, 0xc0, !PT ;  /* 0x0ffffffc06057812 */ /* 0x000fe200078ec0ff */
[----:B-----5:R-:W-:Y:S01]  /*24c10*/  IMAD R20, R20, c[0x0][0x4e8], RZ ;  /* 0x00013a0014147a24 */ /* 0x020fe200078e02ff */
[----:B------:R-:W-:Y:S01]  /*24c20*/  LEA.HI R7, R7, R0, RZ, 0x2 ;  /* 0x0000000007077211 */ /* 0x000fe200078f10ff */
[----:B------:R-:W-:Y:S01]  /*24c30*/  BSSY B0, `(.L_x_1312) ;  /* 0x0000084000007945 */ /* 0x000fe20003800000 */
[----:B------:R-:W-:Y:S01]  /*24c40*/  LOP3.LUT R4, R4, 0xffffffc0, RZ, 0xc0, !PT ;  /* 0xffffffc004047812 */ /* 0x000fe200078ec0ff */
[----:B------:R-:W-:Y:S01]  /*24c50*/  IMAD.IADD R6, R59, 0x1, -R5 ;  /* 0x000000013b067824 */ /* 0x000fe200078e0a05 */
[----:B------:R-:W-:-:S02]  /*24c60*/  SHF.R.S32.HI R5, RZ, 0x2, R7 ;  /* 0x00000002ff057819 */ /* 0x000fc40000011407 */
[----:B------:R-:W-:Y:S01]  /*24c70*/  MOV R9, c[0x0][0x4e8] ;  /* 0x00013a0000097a02 */ /* 0x000fe20000000f00 */
[----:B------:R-:W-:Y:S01]  /*24c80*/  IMAD R7, R8, 0x8, R4 ;  /* 0x0000000808077824 */ /* 0x000fe200078e0204 */
[----:B------:R-:W-:Y:S01]  /*24c90*/  LOP3.LUT P0, RZ, R0, 0x3, RZ, 0xc0, !PT ;  /* 0x0000000300ff7812 */ /* 0x000fe2000780c0ff */
[----:B------:R-:W-:Y:S01]  /*24ca0*/  IMAD R19, R6, 0x10, R5 ;  /* 0x0000001006137824 */ /* 0x000fe200078e0205 */
[----:B------:R-:W-:Y:S01]  /*24cb0*/  ISETP.NE.AND P2, PT, R9, 0x1, PT ;  /* 0x000000010900780c */ /* 0x000fe20003f45270 */
[----:B------:R-:W-:Y:S01]  /*24cc0*/  IMAD R0, R3, c[0x0][0x3a0], RZ ;  /* 0x0000e80003007a24 */ /* 0x000fe200078e02ff */
[----:B------:R-:W-:Y:S01]  /*24cd0*/  LEA.HI R10, R66, R69, RZ, 0x3 ;  /* 0x00000045420a7211 */ /* 0x000fe200078f18ff */
[----:B------:R-:W-:Y:S01]  /*24ce0*/  IMAD.WIDE.U32 R4, R81, c[0x0][0x490], R2 ;  /* 0x0001240051047a25 */ /* 0x000fe200078e0002 */
[----:B------:R-:W-:Y:S02]  /*24cf0*/  IADD3 R6, R19, R7, RZ ;  /* 0x0000000713067210 */ /* 0x000fe40007ffe0ff */
[----:B------:R-:W-:Y:S01]  /*24d00*/  SHF.R.S32.HI R21, RZ, 0x3, R10 ;  /* 0x00000003ff157819 */ /* 0x000fe2000001140a */
[----:B------:R-:W-:Y:S01]  /*24d10*/  IMAD R7, R2, c[0x0][0x3a4], R0 ;  /* 0x0000e90002077a24 */ /* 0x000fe200078e0200 */
[----:B------:R-:W-:Y:S01]  /*24d20*/  LOP3.LUT R12, R10, 0xfffffff8, RZ, 0xc0, !PT ;  /* 0xfffffff80a0c7812 */ /* 0x000fe200078ec0ff */
[----:B------:R-:W-:Y:S01]  /*24d30*/  IMAD.WIDE.U32 R2, R2, c[0x0][0x3a0], RZ ;  /* 0x0000e80002027a25 */ /* 0x000fe200078e00ff */
[----:B------:R-:W-:-:S02]  /*24d40*/  SEL R18, R73, RZ, !P1 ;  /* 0x000000ff49127207 */ /* 0x000fc40004800000 */
[----:B------:R-:W-:Y:S01]  /*24d50*/  LEA.HI R23, R66, R69, RZ, 0x6 ;  /* 0x0000004542177211 */ /* 0x000fe200078f30ff */
        /* <DEDUP_REMOVED lines=113> */
.L_x_1313:
[----:B--234-:R-:W-:Y:S05]  /*25470*/  BSYNC B0 ;  /* 0x0000000000007941 */ /* 0x01cfea0003800000 */
.L_x_1312:
        /* <DEDUP_REMOVED lines=16> */
.L_x_1315:
[----:B------:R-:W-:Y:S05]  /*25580*/  BSYNC B0 ;  /* 0x0000000000007941 */ /* 0x000fea0003800000 */
.L_x_1314:
        /* <DEDUP_REMOVED lines=16> */
.L_x_1317:
[----:B------:R-:W-:Y:S05]  /*25690*/  BSYNC B0 ;  /* 0x0000000000007941 */ /* 0x000fea0003800000 */
.L_x_1316:
        /* <DEDUP_REMOVED lines=16> */
.L_x_1319:
[----:B------:R-:W-:Y:S05]  /*257a0*/  BSYNC B0 ;  /* 0x0000000000007941 */ /* 0x000fea0003800000 */
.L_x_1318:
        /* <DEDUP_REMOVED lines=16> */
.L_x_1321:
[----:B------:R-:W-:Y:S05]  /*258b0*/  BSYNC B0 ;  /* 0x0000000000007941 */ /* 0x000fea0003800000 */
.L_x_1320:
        /* <DEDUP_REMOVED lines=16> */
.L_x_1323:
[----:B------:R-:W-:Y:S05]  /*259c0*/  BSYNC B0 ;  /* 0x0000000000007941 */ /* 0x000fea0003800000 */
.L_x_1322:
        /* <DEDUP_REMOVED lines=16> */
.L_x_1325:
[----:B------:R-:W-:Y:S05]  /*25ad0*/  BSYNC B0 ;  /* 0x0000000000007941 */ /* 0x000fea0003800000 */
.L_x_1324:
        /* <DEDUP_REMOVED lines=17> */
.L_x_1310:
        /* <DEDUP_REMOVED lines=19> */
.L_x_1326:
        /* <DEDUP_REMOVED lines=40> */
.L_x_1328:
[----:B------:R-:W-:Y:S05]  /*25fa0*/  BSYNC B0 ;  /* 0x0000000000007941 */ /* 0x000fea0003800000 */
.L_x_1327:
        /* <DEDUP_REMOVED lines=57> */
.L_x_1330:
[----:B------:R-:W-:Y:S05]  /*26340*/  BSYNC B0 ;  /* 0x0000000000007941 */ /* 0x000fea0003800000 */
.L_x_1329:
        /* <DEDUP_REMOVED lines=15> */
.L_x_1332:
[----:B------:R-:W-:Y:S05]  /*26440*/  BSYNC B0 ;  /* 0x0000000000007941 */ /* 0x000fea0003800000 */
.L_x_1331:
        /* <DEDUP_REMOVED lines=15> */
.L_x_1334:
[----:B------:R-:W-:Y:S05]  /*26540*/  BSYNC B0 ;  /* 0x0000000000007941 */ /* 0x000fea0003800000 */
.L_x_1333:
        /* <DEDUP_REMOVED lines=15> */
.L_x_1336:
[----:B------:R-:W-:Y:S05]  /*26640*/  BSYNC B0 ;  /* 0x0000000000007941 */ /* 0x000fea0003800000 */
.L_x_1335:
        /* <DEDUP_REMOVED lines=15> */
.L_x_1338:
[----:B------:R-:W-:Y:S05]  /*26740*/  BSYNC B0 ;  /* 0x0000000000007941 */ /* 0x000fea0003800000 */
.L_x_1337:
        /* <DEDUP_REMOVED lines=15> */
.L_x_1340:
[----:B------:R-:W-:Y:S05]  /*26840*/  BSYNC B0 ;  /* 0x0000000000007941 */ /* 0x000fea0003800000 */
.L_x_1339:
        /* <DEDUP_REMOVED lines=15> */
.L_x_1342:
[----:B------:R-:W-:Y:S05]  /*26940*/  BSYNC B0 ;  /* 0x0000000000007941 */ /* 0x000fea0003800000 */
.L_x_1341:
        /* <DEDUP_REMOVED lines=16> */
.L_x_1343:
        /* <DEDUP_REMOVED lines=11> */
.L_x_1728:


//--------------------- .text._ZN7cutlass13device_kernelIN5flash19enable_sm80_to_sm89INS1_16FlashAttnFwdSm80INS1_25CollectiveMainloopFwdSm80ILi4ELi1ELb0EN4cute5tupleIJNS5_1CILi128EEENS7_ILi64EEES8_EEELi128ENS_6half_tEfNS_4arch4Sm80ELb1ELb0ELb1ELb0ELb0ELb0ELb1ELb0EEENS1_21CollectiveEpilogueFwdINS6_IJS8_S8_S9_EEENS6_IJNS7_ILi1EEESH_SH_EEESB_SD_Li128ELb0ELb1ELb0ELb0EEENS1_30DynamicPersistentTileSchedulerILi128ELi128ELb0ELb1ELb0EEEEEEEEEvNT_6ParamsE --------------------------
	.section	.text._ZN7cutlass13device_kernelIN5flash19enable_sm80_to_sm89INS1_16FlashAttnFwdSm80INS1_25CollectiveMainloopFwdSm80ILi4ELi1ELb0EN4cute5tupleIJNS5_1CILi128EEENS7_ILi64EEES8_EEELi128ENS_6half_tEfNS_4arch4Sm80ELb1ELb0ELb1ELb0ELb0ELb0ELb1ELb0EEENS1_21CollectiveEpilogueFwdINS6_IJS8_S8_S9_EEENS6_IJNS7_ILi1EEESH_SH_EEESB_SD_Li128ELb0ELb1ELb0ELb0EEENS1_30DynamicPersistentTileSchedulerILi128ELi128ELb0ELb1ELb0EEEEEEEEEvNT_6ParamsE,"ax",@progbits
	.sectioninfo	@"SHI_REGISTERS=255"
	.align	128
.text._ZN7cutlass13device_kernelIN5flash19enable_sm80_to_sm89INS1_16FlashAttnFwdSm80INS1_25CollectiveMainloopFwdSm80ILi4ELi1ELb0EN4cute5tupleIJNS5_1CILi128EEENS7_ILi64EEES8_EEELi128ENS_6half_tEfNS_4arch4Sm80ELb1ELb0ELb1ELb0ELb0ELb0ELb1ELb0EEENS1_21CollectiveEpilogueFwdINS6_IJS8_S8_S9_EEENS6_IJNS7_ILi1EEESH_SH_EEESB_SD_Li128ELb0ELb1ELb0ELb0EEENS1_30DynamicPersistentTileSchedulerILi128ELi128ELb0ELb1ELb0EEEEEEEEEvNT_6ParamsE:
        .type           _ZN7cutlass13device_kernelIN5flash19enable_sm80_to_sm89INS1_16FlashAttnFwdSm80INS1_25CollectiveMainloopFwdSm80ILi4ELi1ELb0EN4cute5tupleIJNS5_1CILi128EEENS7_ILi64EEES8_EEELi128ENS_6half_tEfNS_4arch4Sm80ELb1ELb0ELb1ELb0ELb0ELb0ELb1ELb0EEENS1_21CollectiveEpilogueFwdINS6_IJS8_S8_S9_EEENS6_IJNS7_ILi1EEESH_SH_EEESB_SD_Li128ELb0ELb1ELb0ELb0EEENS1_30DynamicPersistentTileSchedulerILi128ELi128ELb0ELb1ELb0EEEEEEEEEvNT_6ParamsE,@function
        .size           _ZN7cutlass13device_kernelIN5flash19enable_sm80_to_sm89INS1_16FlashAttnFwdSm80INS1_25CollectiveMainloopFwdSm80ILi4ELi1ELb0EN4cute5tupleIJNS5_1CILi128EEENS7_ILi64EEES8_EEELi128ENS_6half_tEfNS_4arch4Sm80ELb1ELb0ELb1ELb0ELb0ELb0ELb1ELb0EEENS1_21CollectiveEpilogueFwdINS6_IJS8_S8_S9_EEENS6_IJNS7_ILi1EEESH_SH_EEESB_SD_Li128ELb0ELb1ELb0ELb0EEENS1_30DynamicPersistentTileSchedulerILi128ELi128ELb0ELb1ELb0EEEEEEEEEvNT_6ParamsE,(.L_x_1729 - _ZN7cutlass13device_kernelIN5flash19enable_sm80_to_sm89INS1_16FlashAttnFwdSm80INS1_25CollectiveMainloopFwdSm80ILi4ELi1ELb0EN4cute5tupleIJNS5_1CILi128EEENS7_ILi64EEES8_EEELi128ENS_6half_tEfNS_4arch4Sm80ELb1ELb0ELb1ELb0ELb0ELb0ELb1ELb0EEENS1_21CollectiveEpilogueFwdINS6_IJS8_S8_S9_EEENS6_IJNS7_ILi1EEESH_SH_EEESB_SD_Li128ELb0ELb1ELb0ELb0EEENS1_30DynamicPersistentTileSchedulerILi128ELi128ELb0ELb1ELb0EEEEEEEEEvNT_6ParamsE)
        .other          _ZN7cutlass13device_kernelIN5flash19enable_sm80_to_sm89INS1_16FlashAttnFwdSm80INS1_25CollectiveMainloopFwdSm80ILi4ELi1ELb0EN4cute5tupleIJNS5_1CILi128EEENS7_ILi64EEES8_EEELi128ENS_6half_tEfNS_4arch4Sm80ELb1ELb0ELb1ELb0ELb0ELb0ELb1ELb0EEENS1_21CollectiveEpilogueFwdINS6_IJS8_S8_S9_EEENS6_IJNS7_ILi1EEESH_SH_EEESB_SD_Li128ELb0ELb1ELb0ELb0EEENS1_30DynamicPersistentTileSchedulerILi128ELi128ELb0ELb1ELb0EEEEEEEEEvNT_6ParamsE,@"STO_CUDA_ENTRY STV_DEFAULT"
_ZN7cutlass13device_kernelIN5flash19enable_sm80_to_sm89INS1_16FlashAttnFwdSm80INS1_25CollectiveMainloopFwdSm80ILi4ELi1ELb0EN4cute5tupleIJNS5_1CILi128EEENS7_ILi64EEES8_EEELi128ENS_6half_tEfNS_4arch4Sm80ELb1ELb0ELb1ELb0ELb0ELb0ELb1ELb0EEENS1_21CollectiveEpilogueFwdINS6_IJS8_S8_S9_EEENS6_IJNS7_ILi1EEESH_SH_EEESB_SD_Li128ELb0ELb1ELb0ELb0EEENS1_30DynamicPersistentTileSchedulerILi128ELi128ELb0ELb1ELb0EEEEEEEEEvNT_6ParamsE:
        /* <DEDUP_REMOVED lines=12> */
[----:B------:R-:W-:Y:S01]  /*00c0*/  IMAD.MOV.U32 R232, RZ, RZ, 0x40 ;  /* 0x00000040ffe87424 */ /* 0x000fe200078e00ff */
[----:B------:R-:W-:Y:S02]  /*00d0*/  ULDC.64 UR6, c[0x0][0x118] ;  /* 0x0000460000067ab9 */ /* 0x000fe40000000a00 */
[CC--:B------:R-:W-:Y:S02]  /*00e0*/  LEA.HI R2, R14.reuse, R16.reuse, RZ, 0x4 ;  /* 0x000000100e027211 */ /* 0x0c0fe400078f20ff */
[CC--:B------:R-:W-:Y:S02]  /*00f0*/  LEA.HI R10, R14.reuse, R16.reuse, RZ, 0x3 ;  /* 0x000000100e0a7211 */ /* 0x0c0fe400078f18ff */
[----:B------:R-:W-:Y:S02]  /*0100*/  SHF.R.S32.HI R3, RZ, 0x4, R2 ;  /* 0x00000004ff037819 */ /* 0x000fe40000011402 */
[----:B------:R-:W-:-:S02]  /*0110*/  LEA.HI R12, R14, R16, RZ, 0x2 ;  /* 0x000000100e0c7211 */ /* 0x000fc400078f10ff */
[----:B------:R-:W-:Y:S02]  /*0120*/  LEA.HI R0, R2, R3, RZ, 0x1 ;  /* 0x0000000302007211 */ /* 0x000fe400078f08ff */
[----:B------:R-:W-:Y:S02]  /*0130*/  LOP3.LUT R5, R10, 0xfffffff8, RZ, 0xc0, !PT ;  /* 0xfffffff80a057812 */ /* 0x000fe400078ec0ff */
[----:B------:R-:W-:Y:S02]  /*0140*/  LOP3.LUT R0, R0, 0xfffffffe, RZ, 0xc0, !PT ;  /* 0xfffffffe00007812 */ /* 0x000fe400078ec0ff */
[----:B------:R-:W-:Y:S01]  /*0150*/  SHF.R.S32.HI R20, RZ, 0x3, R10 ;  /* 0x00000003ff147819 */ /* 0x000fe2000001140a */
[----:B------:R-:W-:Y:S01]  /*0160*/  IMAD.IADD R8, R16, 0x1, -R5 ;  /* 0x0000000110087824 */ /* 0x000fe200078e0a05 */
[----:B------:R-:W-:Y:S01]  /*0170*/  SHF.R.S32.HI R7, RZ, 0x2, R12 ;  /* 0x00000002ff077819 */ /* 0x000fe2000001140c */
[----:B------:R-:W-:Y:S01]  /*0180*/  IMAD.IADD R13, R3, 0x1, -R0 ;  /* 0x00000001030d7824 */ /* 0x000fe200078e0a00 */
[----:B------:R-:W-:Y:S01]  /*0190*/  LOP3.LUT R0, R2, 0xfffffff0, RZ, 0xc0, !PT ;  /* 0xfffffff002007812 */ /* 0x000fe200078ec0ff */
[----:B------:R-:W-:Y:S01]  /*01a0*/  IMAD.SHL.U32 R4, R20, 0x40, RZ ;  /* 0x0000004014047824 */ /* 0x000fe200078e00ff */
[----:B------:R-:W-:Y:S01]  /*01b0*/  SHF.R.S32.HI R3, RZ, 0x1f, R12 ;  /* 0x0000001fff037819 */ /* 0x000fe2000001140c */
[----:B------:R-:W-:-:S02]  /*01c0*/  IMAD.SHL.U32 R18, R8, 0x8, RZ ;  /* 0x0000000808127824 */ /* 0x000fc400078e00ff */
[----:B------:R-:W-:Y:S01]  /*01d0*/  IMAD.IADD R2, R16, 0x1, -R0 ;  /* 0x0000000110027824 */ /* 0x000fe200078e0a00 */
[----:B------:R-:W-:Y:S01]  /*01e0*/  LEA.HI R3, R3, R7, RZ, 0x3 ;  /* 0x0000000703037211 */ /* 0x000fe200078f18ff */
[----:B------:R-:W-:Y:S01]  /*01f0*/  IMAD.SHL.U32 R9, R8, 0x40, RZ ;  /* 0x0000004008097824 */ /* 0x000fe200078e00ff */
[----:B------:R-:W-:Y:S02]  /*0200*/  LOP3.LUT R0, R4, 0x1c0, RZ, 0xc0, !PT ;  /* 0x000001c004007812 */ /* 0x000fe400078ec0ff */
[----:B------:R-:W-:Y:S02]  /*0210*/  SHF.R.S32.HI R6, RZ, 0x1f, R2 ;  /* 0x0000001fff067819 */ /* 0x000fe40000011402 */
[----:B------:R-:W-:Y:S02]  /*0220*/  LOP3.LUT R3, R3, 0xfffffff8, RZ, 0xc0, !PT ;  /* 0xfffffff803037812 */ /* 0x000fe400078ec0ff */
[----:B------:R-:W-:Y:S02]  /*0230*/  LEA.HI R11, R6, R2, RZ, 0x3 ;  /* 0x00000002060b7211 */ /* 0x000fe400078f18ff */
[----:B------:R-:W-:Y:S01]  /*0240*/  LOP3.LUT R5, R0, 0x38, R18, 0xf8, !PT ;  /* 0x0000003800057812 */ /* 0x000fe200078ef812 */
[----:B------:R-:W-:Y:S01]  /*0250*/  IMAD.IADD R7, R7, 0x1, -R3 ;  /* 0x0000000107077824 */ /* 0x000fe200078e0a03 */
[----:B------:R-:W-:-:S02]  /*0260*/  SHF.R.U32.HI R4, RZ, 0x3, R0 ;  /* 0x00000003ff047819 */ /* 0x000fc40000011600 */
[----:B------:R-:W-:Y:S02]  /*0270*/  LOP3.LUT R0, R9, 0x1c0, RZ, 0xc0, !PT ;  /* 0x000001c009007812 */ /* 0x000fe400078ec0ff */
[----:B------:R-:W-:Y:S02]  /*0280*/  LOP3.LUT R3, R11, 0xfffffff8, RZ, 0xc0, !PT ;  /* 0xfffffff80b037812 */ /* 0x000fe400078ec0ff */
[----:B------:R-:W-:Y:S02]  /*0290*/  LEA.HI R6, R14, R16, RZ, 0x6 ;  /* 0x000000100e067211 */ /* 0x000fe400078f30ff */
[----:B------:R-:W-:Y:S01]  /*02a0*/  LOP3.LUT R5, R5, R4, RZ, 0x3c, !PT ;  /* 0x0000000405057212 */ /* 0x000fe200078e3cff */
[----:B------:R-:W-:Y:S01]  /*02b0*/  IMAD.IADD R9, R2, 0x1, -R3 ;  /* 0x0000000102097824 */ /* 0x000fe200078e0a03 */
[----:B------:R-:W-:Y:S01]  /*02c0*/  LOP3.LUT R4, R0, 0x8, R10, 0xf8, !PT ;  /* 0x0000000800047812 */ /* 0x000fe200078ef80a */
[----:B------:R-:W-:Y:S01]  /*02d0*/  IMAD.SHL.U32 R3, R6, 0x8, RZ ;  /* 0x0000000806037824 */ /* 0x000fe200078e00ff */
[----:B------:R-:W-:-:S02]  /*02e0*/  SHF.R.U32.HI R0, RZ, 0x3, R0 ;  /* 0x00000003ff007819 */ /* 0x000fc40000011600 */
[----:B------:R-:W-:Y:S02]  /*02f0*/  LEA.HI R10, R14, R16, RZ, 0x5 ;  /* 0x000000100e0a7211 */ /* 0x000fe400078f28ff */
[----:B------:R-:W-:Y:S02]  /*0300*/  LOP3.LUT R2, R12, 0xfffffffc, RZ, 0xc0, !PT ;  /* 0xfffffffc0c027812 */ /* 0x000fe400078ec0ff */
[----:B------:R-:W-:Y:S02]  /*0310*/  LOP3.LUT R14, R4, R0, RZ, 0x3c, !PT ;  /* 0x00000000040e7212 */ /* 0x000fe400078e3cff */
[----:B------:R-:W-:Y:S01]  /*0320*/  LOP3.LUT R0, R10, 0xffffffe0, RZ, 0xc0, !PT ;  /* 0xffffffe00a007812 */ /* 0x000fe200078ec0ff */
[C---:B------:R-:W-:Y:S01]  /*0330*/  IMAD.IADD R6, R16.reuse, 0x1, -R2 ;  /* 0x0000000110067824 */ /* 0x040fe200078e0a02 */
[----:B------:R-:W-:Y:S02]  /*0340*/  LOP3.LUT R248, R5, 0x7ffffe00, R3, 0xf8, !PT ;  /* 0x7ffffe0005f87812 */ /* 0x000fe400078ef803 */
[----:B------:R-:W-:Y:S01]  /*0350*/  LOP3.LUT R3, R7, 0x1, RZ, 0xc0, !PT ;  /* 0x0000000107037812 */ /* 0x000fe200078ec0ff */
[----:B------:R-:W-:Y:S01]  /*0360*/  IMAD.IADD R17, R16, 0x1, -R0 ;  /* 0x0000000110117824 */ /* 0x000fe200078e0a00 */
[--C-:B------:R-:W-:Y:S01]  /*0370*/  SHF.R.S32.HI R235, RZ, 0x5, R10.reuse ;  /* 0x00000005ffeb7819 */ /* 0x100fe2000001140a */
[----:B------:R-:W-:Y:S01]  /*0380*/  IMAD.SHL.U32 R248, R248, 0x2, RZ ;  /* 0x00000002f8f87824 */ /* 0x000fe200078e00ff */
[----:B------:R-:W-:-:S02]  /*0390*/  SHF.R.S32.HI R2, RZ, 0x1f, R10 ;  /* 0x0000001fff027819 */ /* 0x000fc4000001140a */
[----:B------:R-:W-:Y:S02]  /*03a0*/  LEA.HI R0, R6, R6, RZ, 0x1 ;  /* 0x0000000606007211 */ /* 0x000fe400078f08ff */
[----:B------:R-:W-:Y:S02]  /*03b0*/  ISETP.NE.U32.AND P0, PT, R3, 0x1, PT ;  /* 0x000000010300780c */ /* 0x000fe40003f05070 */
[----:B------:R-:W-:Y:S02]  /*03c0*/  LEA.HI R3, R2, R235, RZ, 0x2 ;  /* 0x000000eb02037211 */ /* 0x000fe400078f10ff */
[C---:B------:R-:W-:Y:S01]  /*03d0*/  LOP3.LUT R2, R0.reuse, 0x1ffffffe, RZ, 0xc0, !PT ;  /* 0x1ffffffe00027812 */ /* 0x040fe200078ec0ff */
[----:B------:R-:W-:Y:S01]  /*03e0*/  IMAD.SHL.U32 R0, R0, 0x20, RZ ;  /* 0x0000002000007824 */ /* 0x000fe200078e00ff */
[----:B------:R-:W-:Y:S02]  /*03f0*/  LOP3.LUT R3, R3, 0xffffffc, RZ, 0xc0, !PT ;  /* 0x0ffffffc03037812 */ /* 0x000fe400078ec0ff */
[----:B------:R-:W-:Y:S01]  /*0400*/  SHF.R.S32.HI R10, RZ, 0x1f, R17 ;  /* 0x0000001fff0a7819 */ /* 0x000fe20000011411 */
[----:B------:R-:W-:Y:S01]  /*0410*/  IMAD.IADD R2, R6, 0x1, -R2 ;  /* 0x0000000106027824 */ /* 0x000fe200078e0a02 */
[----:B------:R-:W-:Y:S01]  /*0420*/  LOP3.LUT R0, R0, 0xffffffc0, RZ, 0xc0, !PT ;  /* 0xffffffc000007812 */ /* 0x000fe200078ec0ff */
[----:B------:R-:W-:Y:S01]  /*0430*/  IMAD.IADD R5, R235, 0x1, -R3 ;  /* 0x00000001eb057824 */ /* 0x000fe200078e0a03 */
[----:B------:R-:W-:Y:S01]  /*0440*/  LEA.HI R10, R10, R17, RZ, 0x2 ;  /* 0x000000110a0a7211 */ /* 0x000fe200078f10ff */
[----:B------:R-:W-:Y:S01]  /*0450*/  IMAD.SHL.U32 R3, R9, 0x40, RZ ;  /* 0x0000004009037824 */ /* 0x000fe200078e00ff */
[----:B------:R-:W-:Y:S01]  /*0460*/  R2P PR, R7, 0x6 ;  /* 0x0000000607007804 */ /* 0x000fe20000000000 */
[----:B------:R-:W-:Y:S01]  /*0470*/  IMAD R12, R2, 0x8, R0 ;  /* 0x00000008020c7824 */ /* 0x000fe200078e0200 */
[----:B------:R-:W-:Y:S01]  /*0480*/  SHF.R.S32.HI R4, RZ, 0x2, R10 ;  /* 0x00000002ff047819 */ /* 0x000fe2000001140a */
[----:B------:R-:W-:Y:S01]  /*0490*/  IMAD.SHL.U32 R2, R13, 0x8, RZ ;  /* 0x000000080d027824 */ /* 0x000fe200078e00ff */
[----:B------:R-:W-:Y:S01]  /*04a0*/  LOP3.LUT R0, R3, 0x1c0, RZ, 0xc0, !PT ;  /* 0x000001c003007812 */ /* 0x000fe200078ec0ff */
[----:B------:R-:W-:Y:S01]  /*04b0*/  IMAD.SHL.U32 R3, R7, 0x40, RZ ;  /* 0x0000004007037824 */ /* 0x000fe200078e00ff */
[----:B------:R-:W-:Y:S01]  /*04c0*/  SHF.R.S32.HI R19, RZ, 0x1f, R18 ;  /* 0x0000001fff137819 */ /* 0x000fe20000011412 */
[----:B------:R-:W-:Y:S01]  /*04d0*/  IMAD R16, R5, 0x10, R4 ;  /* 0x0000001005107824 */ /* 0x000fe200078e0204 */
[----:B------:R-:W-:Y:S01]  /*04e0*/  LOP3.LUT R2, R0, 0x8, R2, 0xf8, !PT ;  /* 0x0000000800027812 */ /* 0x000fe200078ef802 */
[----:B------:R-:W-:Y:S01]  /*04f0*/  IMAD.SHL.U32 R235, R235, 0x400, RZ ;  /* 0x00000400ebeb7824 */ /* 0x000fe200078e00ff */
[----:B------:R-:W-:Y:S01]  /*0500*/  LOP3.LUT R3, R3, 0x1c0, RZ, 0xc0, !PT ;  /* 0x000001c003037812 */ /* 0x000fe200078ec0ff */
[----:B------:R-:W-:Y:S01]  /*0510*/  IMAD.SHL.U32 R5, R11, 0x40, RZ ;  /* 0x000000400b057824 */ /* 0x000fe200078e00ff */
[----:B------:R-:W-:Y:S01]  /*0520*/  SHF.R.U32.HI R0, RZ, 0x3, R0 ;  /* 0x00000003ff007819 */ /* 0x000fe20000011600 */
[----:B------:R-:W-:Y:S01]  /*0530*/  IMAD R4, R6, 0x2, R235 ;  /* 0x0000000206047824 */ /* 0x000fe200078e02eb */
[----:B------:R-:W-:Y:S01]  /*0540*/  LEA.HI R3, R3, R3, RZ, 0x1d ;  /* 0x0000000303037211 */ /* 0x000fe200078fe8ff */
[----:B------:R-:W-:Y:S01]  /*0550*/  STL [R1+0x8c], R16 ;  /* 0x00008c1001007387 */ /* 0x000fe20000100800 */
[----:B------:R-:W-:Y:S01]  /*0560*/  LOP3.LUT R229, R2, R0, RZ, 0x3c, !PT ;  /* 0x0000000002e57212 */ /* 0x000fe200078e3cff */
[----:B------:R-:W-:Y:S01]  /*0570*/  IMAD.MOV.U32 R6, RZ, RZ, 0x20 ;  /* 0x00000020ff067424 */ /* 0x000fe200078e00ff */
[----:B------:R-:W-:Y:S01]  /*0580*/  LOP3.LUT R2, R5, 0xfffffe00, RZ, 0xc0, !PT ;  /* 0xfffffe0005027812 */ /* 0x000fe200078ec0ff */
[----:B------:R-:W-:Y:S01]  /*0590*/  IMAD.IADD R5, R4, 0x1, R3 ;  /* 0x0000000104057824 */ /* 0x000fe200078e0203 */
[----:B------:R-:W-:Y:S01]  /*05a0*/  IADD3 R3, R18, 0x40, RZ ;  /* 0x0000004012037810 */ /* 0x000fe20007ffe0ff */
[----:B------:R-:W-:Y:S01]  /*05b0*/  IMAD R4, R8, 0x10, R20 ;  /* 0x0000001008047824 */ /* 0x000fe200078e0214 */
[CC--:B------:R-:W-:Y:S01]  /*05c0*/  IADD3 R235, R229.reuse, R2.reuse, R235 ;  /* 0x00000002e5eb7210 */ /* 0x0c0fe20007ffe0eb */
[----:B------:R-:W-:Y:S01]  /*05d0*/  STL [R1+0x60], R15 ;  /* 0x0000600f01007387 */ /* 0x000fe20000100800 */
[----:B------:R-:W-:Y:S01]  /*05e0*/  LOP3.LUT R229, R229, R2, RZ, 0xfc, !PT ;  /* 0x00000002e5e57212 */ /* 0x000fe200078efcff */
[----:B------:R-:W-:Y:S01]  /*05f0*/  IMAD R0, R13, 0x200, R14 ;  /* 0x000002000d007824 */ /* 0x000fe200078e020e */
[----:B------:R-:W-:Y:S01]  /*0600*/  LOP3.LUT R2, R10, 0x7ffffffc, RZ, 0xc0, !PT ;  /* 0x7ffffffc0a027812 */ /* 0x000fe200078ec0ff */
[----:B------:R1:W-:Y:S01]  /*0610*/  STL [R1+0x84], R4 ;  /* 0x0000840401007387 */ /* 0x0003e20000100800 */
[----:B------:R-:W-:-:S02]  /*0620*/  SHF.R.S32.HI R7, RZ, 0x1f, R3 ;  /* 0x0000001fff077819 */ /* 0x000fc40000011403 */
[----:B------:R-:W-:Y:S01]  /*0630*/  LEA R5, R5, 0x80, 0x1 ;  /* 0x0000008005057811 */ /* 0x000fe200078e08ff */
[----:B------:R2:W-:Y:S01]  /*0640*/  STL [R1+0x44], R3 ;  /* 0x0000440301007387 */ /* 0x0005e20000100800 */
[C---:B------:R-:W-:Y:S02]  /*0650*/  LOP3.LUT P4, RZ, R8.reuse, 0x2, RZ, 0xc0, !PT ;  /* 0x0000000208ff7812 */ /* 0x040fe4000788c0ff */
[----:B------:R-:W-:Y:S01]  /*0660*/  LOP3.LUT P3, RZ, R8, 0x4, RZ, 0xc0, !PT ;  /* 0x0000000408ff7812 */ /* 0x000fe2000786c0ff */
[----:B------:R-:W-:Y:S01]  /*0670*/  STL.64 [R1+0x10], R18 ;  /* 0x0000101201007387 */ /* 0x000fe20000100a00 */
[C---:B------:R-:W-:Y:S02]  /*0680*/  LOP3.LUT P6, RZ, R9.reuse, 0x2, RZ, 0xc0, !PT ;  /* 0x0000000209ff7812 */ /* 0x040fe400078cc0ff */
[----:B------:R-:W-:Y:S01]  /*0690*/  LOP3.LUT P5, RZ, R9, 0x4, RZ, 0xc0, !PT ;  /* 0x0000000409ff7812 */ /* 0x000fe200078ac0ff */
[----:B------:R3:W-:Y:S01]  /*06a0*/  STL [R1+0x4c], R7 ;  /* 0x00004c0701007387 */ /* 0x0007e20000100800 */
[----:B------:R-:W-:-:S02]  /*06b0*/  LEA R228, R0, 0x4100, 0x1 ;  /* 0x0000410000e47811 */ /* 0x000fc400078e08ff */
[----:B------:R-:W-:Y:S02]  /*06c0*/  SEL R231, R232, 0xffffffc0, !P3 ;  /* 0xffffffc0e8e77807 */ /* 0x000fe40005800000 */
[----:B------:R-:W-:Y:S02]  /*06d0*/  SEL R0, R6, 0xffffffe0, !P6 ;  /* 0xffffffe006007807 */ /* 0x000fe40007000000 */
[----:B------:R-:W-:Y:S01]  /*06e0*/  LEA R235, R235, 0x8100, 0x1 ;  /* 0x00008100ebeb7811 */ /* 0x000fe200078e08ff */
[C---:B------:R-:W-:Y:S01]  /*06f0*/  IMAD.IADD R234, R228.reuse, 0x1, R231 ;  /* 0x00000001e4ea7824 */ /* 0x040fe200078e02e7 */
[----:B------:R-:W-:Y:S02]  /*0700*/  LEA R229, R229, 0x100, 0x1 ;  /* 0x00000100e5e57811 */ /* 0x000fe400078e08ff */
[----:B------:R-:W-:Y:S01]  /*0710*/  IADD3 R239, R228, 0x20, RZ ;  /* 0x00000020e4ef7810 */ /* 0x000fe20007ffe0ff */
[----:B------:R-:W-:Y:S01]  /*0720*/  IMAD.IADD R237, R235, 0x1, R0 ;  /* 0x00000001ebed7824 */ /* 0x000fe200078e0200 */
[----:B-1----:R-:W-:Y:S01]  /*0730*/  SEL R4, R6, 0xffffffe0, !P1 ;  /* 0xffffffe006047807 */ /* 0x002fe20004800000 */
[----:B------:R-:W-:Y:S01]  /*0740*/  IMAD.IADD R230, R0, 0x1, R229 ;  /* 0x0000000100e67824 */ /* 0x000fe200078e02e5 */
[----:B------:R-:W-:Y:S01]  /*0750*/  @P4 IADD3 R239, R228, -0x20, RZ ;  /* 0xffffffe0e4ef4810 */ /* 0x000fe20007ffe0ff */
[----:B--2---:R-:W-:Y:S01]  /*0760*/  IMAD.IADD R3, R17, 0x1, -R2 ;  /* 0x0000000111037824 */ /* 0x004fe200078e0a02 */
[C---:B------:R-:W-:Y:S01]  /*0770*/  SEL R2, R232.reuse, 0xffffffc0, !P2 ;  /* 0xffffffc0e8027807 */ /* 0x040fe20005000000 */
[----:B------:R-:W-:Y:S01]  /*0780*/  IMAD.IADD R8, R5, 0x1, R4 ;  /* 0x0000000105087824 */ /* 0x000fe200078e0204 */
[----:B------:R-:W-:Y:S01]  /*0790*/  SEL R232, R232, 0xffffffc0, !P5 ;  /* 0xffffffc0e8e87807 */ /* 0x000fe20006800000 */
[----:B------:R-:W-:Y:S01]  /*07a0*/  IMAD.SHL.U32 R3, R3, 0x2, RZ ;  /* 0x0000000203037824 */ /* 0x000fe200078e00ff */
[----:B------:R-:W-:Y:S01]  /*07b0*/  IADD3 R247, R239, 0x800, RZ ;  /* 0x00000800eff77810 */ /* 0x000fe20007ffe0ff */
[----:B------:R-:W-:Y:S01]  /*07c0*/  IMAD.IADD R231, R231, 0x1, R239 ;  /* 0x00000001e7e77824 */ /* 0x000fe200078e02ef */
[C---:B------:R-:W-:Y:S01]  /*07d0*/  IADD3 R246, R239.reuse, 0x1000, RZ ;  /* 0x00001000eff67810 */ /* 0x040fe20007ffe0ff */
[----:B---3--:R-:W-:Y:S01]  /*07e0*/  IMAD.IADD R7, R16, 0x1, R12 ;  /* 0x0000000110077824 */ /* 0x008fe200078e020c */
[----:B------:R-:W-:Y:S01]  /*07f0*/  IADD3 R245, R239, 0x1800, RZ ;  /* 0x00001800eff57810 */ /* 0x000fe20007ffe0ff */
[--C-:B------:R-:W-:Y:S01]  /*0800*/  IMAD.IADD R236, R235, 0x1, R232.reuse ;  /* 0x00000001ebec7824 */ /* 0x100fe200078e02e8 */
[----:B------:R-:W-:Y:S01]  /*0810*/  IADD3 R244, R239, 0x2000, RZ ;  /* 0x00002000eff47810 */ /* 0x000fe20007ffe0ff */
[----:B------:R-:W-:Y:S01]  /*0820*/  IMAD.IADD R233, R232, 0x1, R229 ;  /* 0x00000001e8e97824 */ /* 0x000fe200078e02e5 */
[----:B------:R1:W-:Y:S01]  /*0830*/  STL [R1+0x5c], R7 ;  /* 0x00005c0701007387 */ /* 0x0003e20000100800 */
[----:B------:R-:W-:Y:S01]  /*0840*/  IMAD.IADD R238, R237, 0x1, R232 ;  /* 0x00000001edee7824 */ /* 0x000fe200078e02e8 */
[C---:B------:R-:W-:Y:S01]  /*0850*/  IADD3 R243, R239.reuse, 0x2800, RZ ;  /* 0x00002800eff37810 */ /* 0x040fe20007ffe0ff */
[----:B------:R-:W-:Y:S01]  /*0860*/  IMAD.IADD R240, R0, 0x1, R236 ;  /* 0x0000000100f07824 */ /* 0x000fe200078e02ec */
[----:B------:R2:W-:Y:S01]  /*0870*/  STL [R1+0x58], R3 ;  /* 0x0000580301007387 */ /* 0x0005e20000100800 */
[C---:B------:R-:W-:Y:S01]  /*0880*/  IADD3 R242, R239.reuse, 0x3000, RZ ;  /* 0x00003000eff27810 */ /* 0x040fe20007ffe0ff */
[----:B------:R-:W-:Y:S01]  /*0890*/  IMAD.IADD R232, R232, 0x1, R230 ;  /* 0x00000001e8e87824 */ /* 0x000fe200078e02e6 */
[----:B------:R-:W-:Y:S01]  /*08a0*/  IADD3 R241, R239, 0x3800, RZ ;  /* 0x00003800eff17810 */ /* 0x000fe20007ffe0ff */
[----:B------:R-:W-:Y:S01]  /*08b0*/  STL [R1+0x64], R5 ;  /* 0x0000640501007387 */ /* 0x000fe20000100800 */
[----:B-1----:R-:W-:-:S02]  /*08c0*/  IADD3 R7, R5, -0x10, RZ ;  /* 0xfffffff005077810 */ /* 0x002fc40007ffe0ff */
[C---:B------:R-:W-:Y:S01]  /*08d0*/  @P0 IADD3 R7, R5.reuse, 0x10, RZ ;  /* 0x0000001005070810 */ /* 0x040fe20007ffe0ff */
[----:B--2---:R-:W-:-:S05]  /*08e0*/  IMAD.IADD R3, R5, 0x1, R2 ;  /* 0x0000000105037824 */ /* 0x004fca00078e0202 */
[----:B------:R1:W-:Y:S04]  /*08f0*/  STL [R1+0x80], R3 ;  /* 0x0000800301007387 */ /* 0x0003e80000100800 */
[----:B------:R-:W-:Y:S01]  /*0900*/  STL [R1+0x70], R8 ;  /* 0x0000700801007387 */ /* 0x000fe20000100800 */
[----:B-1----:R-:W-:-:S05]  /*0910*/  IMAD.IADD R3, R8, 0x1, R2 ;  /* 0x0000000108037824 */ /* 0x002fca00078e0202 */
[----:B------:R1:W-:Y:S04]  /*0920*/  STL [R1+0x7c], R3 ;  /* 0x00007c0301007387 */ /* 0x0003e80000100800 */
[----:B------:R2:W-:Y:S01]  /*0930*/  STL [R1+0x68], R7 ;  /* 0x0000680701007387 */ /* 0x0005e20000100800 */
[--C-:B-1----:R-:W-:Y:S02]  /*0940*/  IMAD.IADD R3, R4, 0x1, R7.reuse ;  /* 0x0000000104037824 */ /* 0x102fe400078e0207 */
[----:B------:R-:W-:Y:S02]  /*0950*/  IMAD.IADD R4, R2, 0x1, R7 ;  /* 0x0000000102047824 */ /* 0x000fe400078e0207 */
[----:B------:R-:W-:Y:S01]  /*0960*/  IMAD.IADD R2, R3, 0x1, R2 ;  /* 0x0000000103027824 */ /* 0x000fe200078e0202 */
[----:B------:R2:W-:Y:S04]  /*0970*/  STL [R1+0x6c], R3 ;  /* 0x00006c0301007387 */ /* 0x0005e80000100800 */
[----:B------:R2:W-:Y:S04]  /*0980*/  STL [R1+0x78], R4 ;  /* 0x0000780401007387 */ /* 0x0005e80000100800 */
[----:B------:R2:W-:Y:S02]  /*0990*/  STL [R1+0x74], R2 ;  /* 0x0000740201007387 */ /* 0x0005e40000100800 */
.L_x_1433:
        /* <DEDUP_REMOVED lines=19> */
.L_x_1345:
[----:B------:R-:W-:-:S04]  /*0ad0*/  MOV R0, c[0x0][0x554] ;  /* 0x0001550000007a02 */ /* 0x000fc80000000f00 */
[----:B------:R-:W-:Y:S02]  /*0ae0*/  ISETP.NE.AND P0, PT, R0, 0x1, PT ;  /* 0x000000010000780c */ /* 0x000fe40003f05270 */
[----:B------:R-:W-:-:S11]  /*0af0*/  MOV R0, R2 ;  /* 0x0000000200007202 */ /* 0x000fd60000000f00 */
[----:B------:R-:W-:-:S05]  /*0b00*/  @P0 IMAD.HI.U32 R4, R2, c[0x0][0x558], RZ ;  /* 0x0001560002040a27 */ /* 0x000fca00078e00ff */
[----:B------:R-:W-:-:S05]  /*0b10*/  @P0 SHF.R.U32.HI R0, RZ, c[0x0][0x55c], R4 ;  /* 0x00015700ff000a19 */ /* 0x000fca0000011604 */
[----:B------:R-:W-:Y:S02]  /*0b20*/  IMAD R4, R0, c[0x0][0x554], RZ ;  /* 0x0001550000047a24 */ /* 0x000fe400078e02ff */
.L_x_1346:
[----:B------:R-:W-:Y:S05]  /*0b30*/  BSYNC B0 ;  /* 0x0000000000007941 */ /* 0x000fea0003800000 */
.L_x_1344:
[----:B------:R-:W-:Y:S01]  /*0b40*/  IMAD.MOV.U32 R5, RZ, RZ, c[0x0][0x2c4] ;  /* 0x0000b100ff057624 */ /* 0x000fe200078e00ff */
[----:B------:R-:W-:Y:S01]  /*0b50*/  LOP3.LUT R0, RZ, R0, RZ, 0x33, !PT ;  /* 0x00000000ff007212 */ /* 0x000fe200078e33ff */
[----:B------:R-:W-:Y:S01]  /*0b60*/  IMAD.MOV.U32 R6, RZ, RZ, c[0x0][0x548] ;  /* 0x00015200ff067624 */ /* 0x000fe200078e00ff */
[----:B------:R-:W-:Y:S01]  /*0b70*/  ULDC UR5, c[0x0][0x1d0] ;  /* 0x0000740000057ab9 */ /* 0x000fe20000000800 */
[----:B------:R-:W-:Y:S01]  /*0b80*/  IMAD.IADD R2, R2, 0x1, -R4 ;  /* 0x0000000102027824 */ /* 0x000fe200078e0a04 */
[----:B------:R-:W-:Y:S01]  /*0b90*/  ISETP.NE.AND P4, PT, R5, 0x1, PT ;  /* 0x000000010500780c */ /* 0x000fe20003f85270 */
[----:B------:R-:W-:Y:S01]  /*0ba0*/  IMAD.MOV.U32 R5, RZ, RZ, 0x40 ;  /* 0x00000040ff057424 */ /* 0x000fe200078e00ff */
[----:B------:R-:W-:Y:S01]  /*0bb0*/  IADD3 R0, R0, c[0x0][0x53c], RZ ;  /* 0x00014f0000007a10 */ /* 0x000fe20007ffe0ff */
[----:B------:R-:W-:Y:S01]  /*0bc0*/  IMAD R2, R3, c[0x0][0x554], R2 ;  /* 0x0001550003027a24 */ /* 0x000fe200078e0202 */
[----:B------:R-:W-:Y:S01]  /*0bd0*/  ISETP.NE.AND P0, PT, R6, 0x1, PT ;  /* 0x000000010600780c */ /* 0x000fe20003f05270 */
[----:B------:R-:W-:Y:S01]  /*0be0*/  UIADD3 UR5, UR5, 0x3f, URZ ;  /* 0x0000003f05057890 */ /* 0x000fe2000fffe03f */
[----:B------:R-:W-:Y:S01]  /*0bf0*/  SHF.L.U32 R62, R0, 0x7, RZ ;  /* 0x00000007003e7819 */ /* 0x000fe200000006ff */
[----:B------:R-:W-:Y:S01]  /*0c00*/  CS2R R126, SRZ ;  /* 0x00000000007e7805 */ /* 0x000fe2000001ff00 */
[----:B------:R-:W-:Y:S01]  /*0c10*/  MOV R63, R2 ;  /* 0x00000002003f7202 */ /* 0x000fe20000000f00 */
[----:B------:R-:W-:Y:S01]  /*0c20*/  USHF.R.S32.HI UR4, URZ, 0x1f, UR5 ;  /* 0x0000001f3f047899 */ /* 0x000fe20008011405 */
[----:B------:R-:W-:Y:S01]  /*0c30*/  IADD3 R0, R62, 0x7f, RZ ;  /* 0x0000007f3e007810 */ /* 0x000fe20007ffe0ff */
[----:B------:R1:W-:Y:S01]  /*0c40*/  STL [R1+0x48], R62 ;  /* 0x0000483e01007387 */ /* 0x0003e20000100800 */
[----:B------:R-:W-:Y:S01]  /*0c50*/  CS2R R124, SRZ ;  /* 0x00000000007c7805 */ /* 0x000fe2000001ff00 */
[----:B------:R-:W-:Y:S01]  /*0c60*/  ULEA.HI UR4, UR4, UR5, URZ, 0x6 ;  /* 0x0000000504047291 */ /* 0x000fe2000f8f303f */
[----:B------:R-:W-:Y:S01]  /*0c70*/  CS2R R130, SRZ ;  /* 0x0000000000827805 */ /* 0x000fe2000001ff00 */
[----:B------:R-:W-:Y:S01]  /*0c80*/  @P4 IMAD.HI.U32 R3, R0, c[0x0][0x2c8], RZ ;  /* 0x0000b20000034a27 */ /* 0x000fe200078e00ff */
[----:B------:R-:W-:Y:S01]  /*0c90*/  CS2R R128, SRZ ;  /* 0x0000000000807805 */ /* 0x000fe2000001ff00 */
[----:B------:R-:W-:Y:S01]  /*0ca0*/  USHF.R.S32.HI UR4, URZ, 0x6, UR4 ;  /* 0x000000063f047899 */ /* 0x000fe20008011404 */
[----:B------:R-:W-:Y:S01]  /*0cb0*/  MOV R122, RZ ;  /* 0x000000ff007a7202 */ /* 0x000fe20000000f00 */
[----:B------:R-:W-:Y:S01]  /*0cc0*/  @P0 IMAD.HI.U32 R4, R2, c[0x0][0x54c], RZ ;  /* 0x0001530002040a27 */ /* 0x000fe200078e00ff */
[----:B------:R-:W-:Y:S01]  /*0cd0*/  @P4 SHF.R.U32.HI R0, RZ, c[0x0][0x2cc], R3 ;  /* 0x0000b300ff004a19 */ /* 0x000fe20000011603 */
[----:B------:R-:W-:Y:S01]  /*0ce0*/  CS2R R120, SRZ ;  /* 0x0000000000787805 */ /* 0x000fe2000001ff00 */
[----:B------:R-:W-:Y:S01]  /*0cf0*/  IADD3 R3, R5, -c[0x0][0x168], RZ ;  /* 0x80005a0005037a10 */ /* 0x000fe20007ffe0ff */
[----:B------:R-:W-:Y:S01]  /*0d00*/  IMAD.MOV.U32 R5, RZ, RZ, RZ ;  /* 0x000000ffff057224 */ /* 0x000fe200078e00ff */
[----:B------:R-:W-:Y:S01]  /*0d10*/  @P0 SHF.R.U32.HI R63, RZ, c[0x0][0x550], R4 ;  /* 0x00015400ff3f0a19 */ /* 0x000fe20000011604 */
[----:B------:R-:W-:Y:S01]  /*0d20*/  CS2R R118, SRZ ;  /* 0x0000000000767805 */ /* 0x000fe2000001ff00 */
[----:B------:R-:W-:Y:S01]  /*0d30*/  IADD3 R0, R0, c[0x0][0x1d0], R3 ;  /* 0x0000740000007a10 */ /* 0x000fe20007ffe003 */
[----:B------:R-:W-:Y:S01]  /*0d40*/  CS2R R116, SRZ ;  /* 0x0000000000747805 */ /* 0x000fe2000001ff00 */
[----:B------:R-:W-:Y:S01]  /*0d50*/  IMAD.MOV.U32 R9, RZ, RZ, RZ ;  /* 0x000000ffff097224 */ /* 0x000fe200078e00ff */
[----:B------:R1:W-:Y:S01]  /*0d60*/  STL [R1+0x54], R63 ;  /* 0x0000543f01007387 */ /* 0x0003e20000100800 */
[----:B------:R-:W-:Y:S01]  /*0d70*/  IMAD.MOV R3, RZ, RZ, -R63 ;  /* 0x000000ffff037224 */ /* 0x000fe200078e0a3f */
[----:B------:R-:W-:Y:S01]  /*0d80*/  SHF.R.S32.HI R4, RZ, 0x1f, R0 ;  /* 0x0000001fff047819 */ /* 0x000fe20000011400 */
        /* <DEDUP_REMOVED lines=10> */
[----:B------:R-:W-:Y:S01]  /*0e30*/  IMAD.MOV.U32 R112, RZ, RZ, RZ ;  /* 0x000000ffff707224 */ /* 0x000fe200078e00ff */
[----:B------:R-:W-:Y:S01]  /*0e40*/  IMNMX R7, R2, UR4, PT ;  /* 0x0000000402077c17 */ /* 0x000fe2000b800200 */
[----:B------:R-:W-:Y:S01]  /*0e50*/  CS2R R14, SRZ ;  /* 0x00000000000e7805 */ /* 0x000fe2000001ff00 */
[----:B------:R-:W-:Y:S01]  /*0e60*/  MOV R106, RZ ;  /* 0x000000ff006a7202 */ /* 0x000fe20000000f00 */
[----:B------:R-:W-:Y:S01]  /*0e70*/  IMAD.MOV.U32 R104, RZ, RZ, RZ ;  /* 0x000000ffff687224 */ /* 0x000fe200078e00ff */
[----:B------:R-:W-:Y:S01]  /*0e80*/  ISETP.GE.AND P0, PT, R7, 0x1, PT ;  /* 0x000000010700780c */ /* 0x000fe20003f06270 */
[----:B------:R1:W-:Y:S01]  /*0e90*/  STL [R1+0x4], R7 ;  /* 0x0000040701007387 */ /* 0x0003e20000100800 */
[----:B------:R-:W-:Y:S01]  /*0ea0*/  IMAD.MOV.U32 R102, RZ, RZ, RZ ;  /* 0x000000ffff667224 */ /* 0x000fe200078e00ff */
[----:B------:R-:W-:Y:S01]  /*0eb0*/  CS2R R16, SRZ ;  /* 0x0000000000107805 */ /* 0x000fe2000001ff00 */
        /* <DEDUP_REMOVED lines=69> */
[----:B------:R-:W-:Y:S01]  /*1310*/  MOV R60, RZ ;  /* 0x000000ff003c7202 */ /* 0x000fe20000000f00 */
[----:B------:R-:W-:Y:S01]  /*1320*/  CS2R R58, SRZ ;  /* 0x00000000003a7805 */ /* 0x000fe2000001ff00 */
[----:B------:R-:W-:Y:S05]  /*1330*/  @!P0 BRA `(.L_x_1347) ;  /* 0x000106f000008947 */ /* 0x000fea0003800000 */
[----:B-1----:R-:W2:Y:S01]  /*1340*/  LDL R8, [R1+0x84] ;  /* 0x0000840001087983 */ /* 0x002ea20000100800 */
[----:B------:R-:W-:-:S03]  /*1350*/  ISETP.NE.U32.AND P0, PT, RZ, c[0x0][0x340], PT ;  /* 0x0000d000ff007a0c */ /* 0x000fc60003f05070 */
[----:B------:R-:W3:Y:S01]  /*1360*/  LDL.64 R64, [R1+0x10] ;  /* 0x0000100001407983 */ /* 0x000ee20000100a00 */
[----:B------:R-:W-:-:S03]  /*1370*/  ISETP.NE.AND.EX P0, PT, RZ, c[0x0][0x344], PT, P0 ;  /* 0x0000d100ff007a0c */ /* 0x000fc60003f05300 */
[----:B------:R-:W4:Y:S10]  /*1380*/  LDL R15, [R1+0x44] ;  /* 0x00004400010f7983 */ /* 0x000f340000100800 */
[----:B------:R-:W-:-:S05]  /*1390*/  @P0 MOV R2, 0x4 ;  /* 0x0000000400020802 */ /* 0x000fca0000000f00 */
[----:B------:R-:W-:-:S05]  /*13a0*/  @P0 IMAD.WIDE R2, R63, R2, c[0x0][0x340] ;  /* 0x0000d0003f020625 */ /* 0x000fca00078e0202 */
[----:B------:R1:W5:Y:S01]  /*13b0*/  @P0 LDG.E R14, [R2.64] ;  /* 0x00000006020e0981 */ /* 0x000362000c1e1900 */
[----:B------:R-:W-:-:S03]  /*13c0*/  SHF.R.S32.HI R12, RZ, 0x1f, R66 ;  /* 0x0000001fff0c7819 */ /* 0x000fc60000011442 */
[----:B------:R-:W1:Y:S02]  /*13d0*/  S2R R7, SR_TID.X ;  /* 0x0000000000077919 */ /* 0x000e640000002100 */
[----:B------:R-:W-:Y:S01]  /*13e0*/  IMAD R4, R12, c[0x0][0x1b8], RZ ;  /* 0x00006e000c047a24 */ /* 0x000fe200078e02ff */
[----:B------:R-:W-:-:S03]  /*13f0*/  SHF.R.S32.HI R13, RZ, 0x1f, R63 ;  /* 0x0000001fff0d7819 */ /* 0x000fc6000001143f */
[----:B------:R-:W-:Y:S01]  /*1400*/  IMAD R4, R66, c[0x0][0x1bc], R4 ;  /* 0x00006f0042047a24 */ /* 0x000fe200078e0204 */
[----:B-1----:R-:W-:-:S04]  /*1410*/  SHF.R.S32.HI R61, RZ, 0x1f, R7 ;  /* 0x0000001fff3d7819 */ /* 0x002fc80000011407 */
[----:B------:R-:W-:-:S04]  /*1420*/  LEA.HI R61, R61, R7, RZ, 0x3 ;  /* 0x000000073d3d7211 */ /* 0x000fc800078f18ff */
[----:B------:R-:W-:-:S04]  /*1430*/  SHF.R.S32.HI R61, RZ, 0x3, R61 ;  /* 0x00000003ff3d7819 */ /* 0x000fc8000001143d */
[----:B------:R-:W-:-:S05]  /*1440*/  SHF.R.S32.HI R11, RZ, 0x1f, R61 ;  /* 0x0000001fff0b7819 */ /* 0x000fca000001143d */
[----:B------:R-:W-:Y:S02]  /*1450*/  IMAD R5, R11, c[0x0][0x1e0], RZ ;  /* 0x000078000b057a24 */ /* 0x000fe400078e02ff */
[----:B------:R-:W-:Y:S02]  /*1460*/  IMAD R10, R13, c[0x0][0x1c0], RZ ;  /* 0x000070000d0a7a24 */ /* 0x000fe400078e02ff */
[----:B------:R-:W-:Y:S02]  /*1470*/  IMAD R9, R61, c[0x0][0x1e4], R5 ;  /* 0x000079003d097a24 */ /* 0x000fe400078e0205 */
[----:B------:R-:W-:-:S04]  /*1480*/  IMAD R11, R11, c[0x0][0x208], RZ ;  /* 0x000082000b0b7a24 */ /* 0x000fc800078e02ff */
[----:B------:R-:W-:Y:S01]  /*1490*/  IMAD R11, R61, c[0x0][0x20c], R11 ;  /* 0x000083003d0b7a24 */ /* 0x000fe200078e020b */
[----:B--2---:R-:W-:-:S05]  /*14a0*/  IADD3 R8, R8, R62, RZ ;  /* 0x0000003e08087210 */ /* 0x004fca0007ffe0ff */
[----:B------:R-:W-:Y:S01]  /*14b0*/  @P4 IMAD.HI.U32 R2, R8, c[0x0][0x2c8], RZ ;  /* 0x0000b20008024a27 */ /* 0x000fe200078e00ff */
[----:B------:R-:W-:-:S04]  /*14c0*/  MOV R0, R8 ;  /* 0x0000000800007202 */ /* 0x000fc80000000f00 */
[----:B------:R-:W-:Y:S01]  /*14d0*/  @P4 SHF.R.U32.HI R0, RZ, c[0x0][0x2cc], R2 ;  /* 0x0000b300ff004a19 */ /* 0x000fe20000011602 */
[----:B------:R-:W-:-:S04]  /*14e0*/  IMAD.WIDE.U32 R2, R66, c[0x0][0x1b8], RZ ;  /* 0x00006e0042027a25 */ /* 0x000fc800078e00ff */
[----:B---3--:R-:W-:Y:S01]  /*14f0*/  IMAD.WIDE.U32 R6, R61, c[0x0][0x1e0], R64 ;  /* 0x000078003d067a25 */ /* 0x008fe200078e0040 */
[----:B------:R-:W-:-:S04]  /*1500*/  IADD3 R3, R3, R4, RZ ;  /* 0x0000000403037210 */ /* 0x000fc80007ffe0ff */
[----:B------:R-:W-:Y:S01]  /*1510*/  IADD3 R7, R7, R9, RZ ;  /* 0x0000000907077210 */ /* 0x000fe20007ffe0ff */
[C---:B------:R-:W-:Y:S02]  /*1520*/  IMAD R9, R63.reuse, c[0x0][0x1c4], R10 ;  /* 0x000071003f097a24 */ /* 0x040fe400078e020a */
[----:B------:R-:W-:-:S04]  /*1530*/  IMAD.WIDE.U32 R2, R63, c[0x0][0x1c0], R2 ;  /* 0x000070003f027a25 */ /* 0x000fc800078e0002 */
[----:B------:R-:W-:Y:S01]  /*1540*/  IMAD.WIDE.U32 R4, R61, c[0x0][0x208], R64 ;  /* 0x000082003d047a25 */ /* 0x000fe200078e0040 */
[----:B------:R-:W-:Y:S02]  /*1550*/  IADD3 R3, R3, R9, RZ ;  /* 0x0000000903037210 */ /* 0x000fe40007ffe0ff */
[----:B------:R-:W-:Y:S02]  /*1560*/  SHF.R.S32.HI R9, RZ, 0x1f, R0 ;  /* 0x0000001fff097819 */ /* 0x000fe40000011400 */
[----:B------:R-:W-:Y:S01]  /*1570*/  IADD3 R5, R5, R11, RZ ;  /* 0x0000000b05057210 */ /* 0x000fe20007ffe0ff */
[----:B------:R-:W-:Y:S01]  /*1580*/  IMAD R11, R12, c[0x0][0x1e8], RZ ;  /* 0x00007a000c0b7a24 */ /* 0x000fe200078e02ff */
[----:B------:R-:W-:Y:S01]  /*1590*/  IADD3 R10, -R0, RZ, RZ ;  /* 0x000000ff000a7210 */ /* 0x000fe20007ffe1ff */
[----:B------:R-:W-:Y:S02]  /*15a0*/  IMAD R12, R12, c[0x0][0x210], RZ ;  /* 0x000084000c0c7a24 */ /* 0x000fe400078e02ff */
[----:B------:R-:W-:-:S02]  /*15b0*/  IMAD R9, R9, c[0x0][0x1b0], RZ ;  /* 0x00006c0009097a24 */ /* 0x000fc400078e02ff */
[C---:B------:R-:W-:Y:S02]  /*15c0*/  IMAD R11, R66.reuse, c[0x0][0x1ec], R11 ;  /* 0x00007b00420b7a24 */ /* 0x040fe400078e020b */
[----:B------:R-:W-:-:S04]  /*15d0*/  IMAD.WIDE.U32 R6, R66, c[0x0][0x1e8], R6 ;  /* 0x00007a0042067a25 */ /* 0x000fc800078e0006 */
[----:B------:R-:W-:Y:S02]  /*15e0*/  IMAD R10, R10, c[0x0][0x2c4], R8 ;  /* 0x0000b1000a0a7a24 */ /* 0x000fe400078e0208 */
[C---:B------:R-:W-:Y:S02]  /*15f0*/  IMAD R12, R66.reuse, c[0x0][0x214], R12 ;  /* 0x00008500420c7a24 */ /* 0x040fe400078e020c */
[----:B------:R-:W-:-:S04]  /*1600*/  IMAD.WIDE.U32 R4, R66, c[0x0][0x210], R4 ;  /* 0x0000840042047a25 */ /* 0x000fc800078e0004 */
[C---:B------:R-:W-:Y:S02]  /*1610*/  IMAD R8, R0.reuse, c[0x0][0x1b4], R9 ;  /* 0x00006d0000087a24 */ /* 0x040fe400078e0209 */
[----:B------:R-:W-:Y:S01]  /*1620*/  IMAD.WIDE.U32 R2, R0, c[0x0][0x1b0], R2 ;  /* 0x00006c0000027a25 */ /* 0x000fe200078e0002 */
[----:B------:R-:W-:Y:S02]  /*1630*/  IADD3 R9, R7, R11, RZ ;  /* 0x0000000b07097210 */ /* 0x000fe40007ffe0ff */
[----:B------:R-:W-:Y:S01]  /*1640*/  SHF.R.S32.HI R11, RZ, 0x1f, R10 ;  /* 0x0000001fff0b7819 */ /* 0x000fe2000001140a */
[----:B------:R-:W-:Y:S01]  /*1650*/  IMAD.IADD R7, R5, 0x1, R12 ;  /* 0x0000000105077824 */ /* 0x000fe200078e020c */
[----:B------:R-:W-:Y:S02]  /*1660*/  IADD3 R5, R3, R8, RZ ;  /* 0x0000000803057210 */ /* 0x000fe40007ffe0ff */
[----:B------:R-:W-:Y:S02]  /*1670*/  MOV R8, R6 ;  /* 0x0000000600087202 */ /* 0x000fe40000000f00 */
[----:B------:R-:W-:Y:S01]  /*1680*/  MOV R6, R4 ;  /* 0x0000000400067202 */ /* 0x000fe20000000f00 */
[----:B------:R-:W-:Y:S01]  /*1690*/  IMAD R11, R11, c[0x0][0x1a8], RZ ;  /* 0x00006a000b0b7a24 */ /* 0x000fe200078e02ff */
[----:B------:R-:W-:-:S02]  /*16a0*/  MOV R4, R2 ;  /* 0x0000000200047202 */ /* 0x000fc40000000f00 */
[----:B-----5:R-:W-:Y:S02]  /*16b0*/  @P0 SHF.R.S32.HI R3, RZ, 0x1f, R14 ;  /* 0x0000001fff030819 */ /* 0x020fe4000001140e */
[----:B------:R-:W-:Y:S01]  /*16c0*/  @P0 MOV R2, R14 ;  /* 0x0000000e00020202 */ /* 0x000fe20000000f00 */
[----:B------:R-:W-:Y:S01]  /*16d0*/  @!P0 IMAD.MOV.U32 R2, RZ, RZ, R63 ;  /* 0x000000ffff028224 */ /* 0x000fe200078e003f */
[----:B------:R-:W-:Y:S01]  /*16e0*/  @!P0 MOV R3, R13 ;  /* 0x0000000d00038202 */ /* 0x000fe20000000f00 */
[C---:B------:R-:W-:Y:S02]  /*16f0*/  IMAD R11, R10.reuse, c[0x0][0x1ac], R11 ;  /* 0x00006b000a0b7a24 */ /* 0x040fe400078e020b */
[----:B------:R-:W-:-:S04]  /*1700*/  IMAD.WIDE.U32 R4, R10, c[0x0][0x1a8], R4 ;  /* 0x00006a000a047a25 */ /* 0x000fc800078e0004 */
[----:B------:R-:W-:Y:S01]  /*1710*/  IMAD.WIDE.U32 R12, R2, c[0x0][0x218], R6 ;  /* 0x00008600020c7a25 */ /* 0x000fe200078e0006 */
[----:B------:R-:W-:-:S03]  /*1720*/  IADD3 R7, R5, R11, RZ ;  /* 0x0000000b05077210 */ /* 0x000fc60007ffe0ff */
[C---:B------:R-:W-:Y:S02]  /*1730*/  IMAD R0, R3.reuse, c[0x0][0x218], RZ ;  /* 0x0000860003007a24 */ /* 0x040fe400078e02ff */
[----:B------:R-:W-:Y:S01]  /*1740*/  IMAD R6, R3, c[0x0][0x1f0], RZ ;  /* 0x00007c0003067a24 */ /* 0x000fe200078e02ff */
[----:B------:R-:W-:Y:S01]  /*1750*/  LEA R3, P0, R4, c[0x0][0x160], 0x1 ;  /* 0x0000580004037a11 */ /* 0x000fe200078008ff */
[C---:B------:R-:W-:Y:S02]  /*1760*/  IMAD R5, R2.reuse, c[0x0][0x21c], R0 ;  /* 0x0000870002057a24 */ /* 0x040fe400078e0200 */
[----:B------:R-:W-:-:S04]  /*1770*/  IMAD.WIDE.U32 R8, R2, c[0x0][0x1f0], R8 ;  /* 0x00007c0002087a25 */ /* 0x000fc800078e0008 */
[----:B------:R-:W-:Y:S01]  /*1780*/  IMAD R6, R2, c[0x0][0x1f4], R6 ;  /* 0x00007d0002067a24 */ /* 0x000fe200078e0206 */
[----:B------:R-:W-:Y:S02]  /*1790*/  LEA.HI.X R2, R4, c[0x0][0x164], R7, 0x1, P0 ;  /* 0x0000590004027a11 */ /* 0x000fe400000f0c07 */
[----:B------:R-:W-:Y:S02]  /*17a0*/  IADD3 R4, R13, R5, RZ ;  /* 0x000000050d047210 */ /* 0x000fe40007ffe0ff */
[----:B------:R-:W-:Y:S01]  /*17b0*/  IADD3 R6, R9, R6, RZ ;  /* 0x0000000609067210 */ /* 0x000fe20007ffe0ff */
[----:B------:R1:W-:Y:S04]  /*17c0*/  STL.64 [R1+0x30], R8 ;  /* 0x0000300801007387 */ /* 0x0003e80000100a00 */
[----:B------:R1:W-:Y:S04]  /*17d0*/  STL.64 [R1+0x38], R12 ;  /* 0x0000380c01007387 */ /* 0x0003e80000100a00 */
[----:B------:R1:W-:Y:S04]  /*17e0*/  STL [R1+0x40], R4 ;  /* 0x0000400401007387 */ /* 0x0003e80000100800 */
[----:B------:R1:W-:Y:S01]  /*17f0*/  STL [R1+0x28], R6 ;  /* 0x0000280601007387 */ /* 0x0003e20000100800 */
[----:B------:R-:W-:-:S02]  /*1800*/  ISETP.GE.AND P5, PT, R64, c[0x0][0x198], PT ;  /* 0x0000660040007a0c */ /* 0x000fc40003fa6270 */
[----:B----4-:R-:W-:Y:S02]  /*1810*/  ISETP.GE.AND P3, PT, R15, c[0x0][0x198], PT ;  /* 0x000066000f007a0c */ /* 0x010fe40003f66270 */
[----:B------:R-:W-:Y:S01]  /*1820*/  IADD3 R0, R61, R62, RZ ;  /* 0x0000003e3d007210 */ /* 0x000fe20007ffe0ff */
[----:B------:R-:W-:Y:S08]  /*1830*/  BRA.DIV ~URZ, `(.L_x_1348) ;  /* 0x00012af27f007947 */ /* 0x000ff0000b800000 */
[----:B------:R2:W3:Y:S02]  /*1840*/  SHFL.IDX PT, R5, R2, RZ, 0x181f ;  /* 0x00181fff02057589 */ /* 0x0004e400000e0000 */
.L_x_1434:
[----:B------:R-:W-:Y:S05]  /*1850*/  BRA.DIV ~URZ, `(.L_x_1349) ;  /* 0x00012b427f007947 */ /* 0x000fea000b800000 */
[----:B-1----:R1:W4:Y:S02]  /*1860*/  SHFL.IDX PT, R4, R3, RZ, 0x181f ;  /* 0x00181fff03047589 */ /* 0x00232400000e0000 */
.L_x_1435:
[----:B------:R-:W-:Y:S01]  /*1870*/  MOV R11, c[0x0][0x2c4] ;  /* 0x0000b100000b7a02 */ /* 0x000fe20000000f00 */
[----:B------:R-:W-:Y:S04]  /*1880*/  BSSY B0, `(.L_x_1350) ;  /* 0x0000010000007945 */ /* 0x000fe80003800000 */
[----:B------:R-:W-:-:S05]  /*1890*/  IMAD R11, R11, c[0x0][0x168], RZ ;  /* 0x00005a000b0b7a24 */ /* 0x000fca00078e02ff */
[----:B------:R-:W-:-:S13]  /*18a0*/  ISETP.GE.AND P0, PT, R0, R11, PT ;  /* 0x0000000b0000720c */ /* 0x000fda0003f06270 */
[----:B------:R-:W-:Y:S05]  /*18b0*/  @P0 BRA `(.L_x_1351) ;  /* 0x000000c000000947 */ /* 0x000fea0003800000 */
[----:B------:R-:W5:Y:S04]  /*18c0*/  LDL.64 R12, [R1+0x10] ;  /* 0x00001000010c7983 */ /* 0x000f680000100a00 */
[----:B--2---:R-:W2:Y:S04]  /*18d0*/  LDL R8, [R1+0x44] ;  /* 0x0000440001087983 */ /* 0x004ea80000100800 */
[----:B----4-:R-:W4:Y:S01]  /*18e0*/  LDL R9, [R1+0x4c] ;  /* 0x00004c0001097983 */ /* 0x010f220000100800 */
[-C--:B-----5:R-:W-:Y:S02]  /*18f0*/  LEA R6, P1, R12, R4.reuse, 0x1 ;  /* 0x000000040c067211 */ /* 0x0a0fe400078208ff */
[----:B--2---:R-:W-:-:S02]  /*1900*/  LEA R4, P0, R8, R4, 0x1 ;  /* 0x0000000408047211 */ /* 0x004fc400078008ff */
[-C--:B---3--:R-:W-:Y:S02]  /*1910*/  LEA.HI.X R7, R12, R5.reuse, R13, 0x1, P1 ;  /* 0x000000050c077211 */ /* 0x088fe400008f0c0d */
[----:B----4-:R-:W-:-:S03]  /*1920*/  LEA.HI.X R5, R8, R5, R9, 0x1, P0 ;  /* 0x0000000508057211 */ /* 0x010fc600000f0c09 */
[----:B------:R-:W-:Y:S01]  /*1930*/  @!PT LDS RZ, [RZ] ;  /* 0x00000000fffff984 */ /* 0x000fe20000000800 */
[----:B------:R-:W-:Y:S01]  /*1940*/  @!PT LDS RZ, [RZ] ;  /* 0x00000000fffff984 */ /* 0x000fe20000000800 */
[----:B------:R-:W-:Y:S01]  /*1950*/  @!PT LDS RZ, [RZ] ;  /* 0x00000000fffff984 */ /* 0x000fe20000000800 */
[----:B------:R2:W-:Y:S04]  /*1960*/  LDGSTS.E.BYPASS.LTC128B.128 [R248+0x8100], [R6.64], !P5 ;  /* 0x0810000006f87fae */ /* 0x0005e8000e901d46 */
[----:B------:R2:W-:Y:S02]  /*1970*/  LDGSTS.E.BYPASS.LTC128B.128 [R248+0xc100], [R4.64], !P3 ;  /* 0x0c10000004f87fae */ /* 0x0005e4000d901d46 */
.L_x_1351:
[----:B------:R-:W-:Y:S05]  /*1980*/  BSYNC B0 ;  /* 0x0000000000007941 */ /* 0x000fea0003800000 */
.L_x_1350:
[----:B------:R-:W-:Y:S05]  /*1990*/  BRA.DIV ~URZ, `(.L_x_1352) ;  /* 0x00012a627f007947 */ /* 0x000fea000b800000 */
[----:B--23--:R2:W3:Y:S04]  /*19a0*/  SHFL.IDX PT, R5, R2, 0x1, 0x181f ;  /* 0x00381f0002057f89 */ /* 0x00c4e800000e0000 */
[----:B----4-:R2:W4:Y:S02]  /*19b0*/  SHFL.IDX PT, R4, R3, 0x1, 0x181f ;  /* 0x00381f0003047f89 */ /* 0x01052400000e0000 */
.L_x_1436:
[----:B------:R-:W-:Y:S01]  /*19c0*/  IADD3 R6, R0, 0x10, RZ ;  /* 0x0000001000067810 */ /* 0x000fe20007ffe0ff */
[----:B------:R-:W-:Y:S03]  /*19d0*/  BSSY B0, `(.L_x_1353) ;  /* 0x000000f000007945 */ /* 0x000fe60003800000 */
        /* <DEDUP_REMOVED lines=14> */
.L_x_1354:
[----:B------:R-:W-:Y:S05]  /*1ac0*/  BSYNC B0 ;  /* 0x0000000000007941 */ /* 0x000fea0003800000 */
.L_x_1353:
[----:B------:R-:W-:Y:S05]  /*1ad0*/  BRA.DIV ~URZ, `(.L_x_1355) ;  /* 0x000129e27f007947 */ /* 0x000fea000b800000 */
[----:B--23--:R2:W3:Y:S02]  /*1ae0*/  SHFL.IDX PT, R5, R2, 0x2, 0x181f ;  /* 0x00581f0002057f89 */ /* 0x00c4e400000e0000 */
.L_x_1437:
[----:B------:R-:W-:Y:S05]  /*1af0*/  BRA.DIV ~URZ, `(.L_x_1356) ;  /* 0x00012a327f007947 */ /* 0x000fea000b800000 */
[----:B----4-:R4:W1:Y:S02]  /*1b00*/  SHFL.IDX PT, R4, R3, 0x2, 0x181f ;  /* 0x00581f0003047f89 */ /* 0x01086400000e0000 */
.L_x_1438:
[----:B------:R-:W-:Y:S01]  /*1b10*/  IADD3 R6, R0, 0x20, RZ ;  /* 0x0000002000067810 */ /* 0x000fe20007ffe0ff */
[----:B------:R-:W-:Y:S03]  /*1b20*/  BSSY B0, `(.L_x_1357) ;  /* 0x000000f000007945 */ /* 0x000fe60003800000 */
[----:B------:R-:W-:-:S13]  /*1b30*/  ISETP.GE.AND P0, PT, R6, R11, PT ;  /* 0x0000000b0600720c */ /* 0x000fda0003f06270 */
[----:B------:R-:W-:Y:S05]  /*1b40*/  @P0 BRA `(.L_x_1358) ;  /* 0x000000c000000947 */ /* 0x000fea0003800000 */
[----:B------:R-:W5:Y:S04]  /*1b50*/  LDL.64 R12, [R1+0x10] ;  /* 0x00001000010c7983 */ /* 0x000f680000100a00 */
[----:B--2---:R-:W2:Y:S04]  /*1b60*/  LDL R8, [R1+0x44] ;  /* 0x0000440001087983 */ /* 0x004ea80000100800 */
[----:B----4-:R-:W4:Y:S01]  /*1b70*/  LDL R9, [R1+0x4c] ;  /* 0x00004c0001097983 */ /* 0x010f220000100800 */
[-C--:B-1---5:R-:W-:Y:S02]  /*1b80*/  LEA R6, P1, R12, R4.reuse, 0x1 ;  /* 0x000000040c067211 */ /* 0x0a2fe400078208ff */
        /* <DEDUP_REMOVED lines=8> */
.L_x_1358:
[----:B------:R-:W-:Y:S05]  /*1c10*/  BSYNC B0 ;  /* 0x0000000000007941 */ /* 0x000fea0003800000 */
.L_x_1357:
[----:B------:R-:W-:Y:S05]  /*1c20*/  BRA.DIV ~URZ, `(.L_x_1359) ;  /* 0x000129627f007947 */ /* 0x000fea000b800000 */
[----:B-1-3--:R1:W3:Y:S04]  /*1c30*/  SHFL.IDX PT, R5, R2, 0x3, 0x181f ;  /* 0x00781f0002057f89 */ /* 0x00a2e800000e0000 */
[----:B------:R1:W2:Y:S02]  /*1c40*/  SHFL.IDX PT, R4, R3, 0x3, 0x181f ;  /* 0x00781f0003047f89 */ /* 0x0002a400000e0000 */
.L_x_1439:
[----:B------:R-:W-:Y:S01]  /*1c50*/  IADD3 R6, R0, 0x30, RZ ;  /* 0x0000003000067810 */ /* 0x000fe20007ffe0ff */
[----:B------:R-:W-:Y:S03]  /*1c60*/  BSSY B0, `(.L_x_1360) ;  /* 0x000000f000007945 */ /* 0x000fe60003800000 */
[----:B------:R-:W-:-:S13]  /*1c70*/  ISETP.GE.AND P0, PT, R6, R11, PT ;  /* 0x0000000b0600720c */ /* 0x000fda0003f06270 */
[----:B------:R-:W-:Y:S05]  /*1c80*/  @P0 BRA `(.L_x_1361) ;  /* 0x000000c000000947 */ /* 0x000fea0003800000 */
[----:B------:R-:W5:Y:S04]  /*1c90*/  LDL.64 R12, [R1+0x10] ;  /* 0x00001000010c7983 */ /* 0x000f680000100a00 */
[----:B----4-:R-:W4:Y:S04]  /*1ca0*/  LDL R8, [R1+0x44] ;  /* 0x0000440001087983 */ /* 0x010f280000100800 */
[----:B---3--:R-:W3:Y:S01]  /*1cb0*/  LDL R9, [R1+0x4c] ;  /* 0x00004c0001097983 */ /* 0x008ee20000100800 */
[-C--:B--2--5:R-:W-:Y:S02]  /*1cc0*/  LEA R6, P1, R12, R4.reuse, 0x1 ;  /* 0x000000040c067211 */ /* 0x0a4fe400078208ff */
[----:B----4-:R-:W-:-:S02]  /*1cd0*/  LEA R4, P0, R8, R4, 0x1 ;  /* 0x0000000408047211 */ /* 0x010fc400078008ff */
[-C--:B------:R-:W-:Y:S02]  /*1ce0*/  LEA.HI.X R7, R12, R5.reuse, R13, 0x1, P1 ;  /* 0x000000050c077211 */ /* 0x080fe400008f0c0d */
[----:B---3--:R-:W-:-:S03]  /*1cf0*/  LEA.HI.X R5, R8, R5, R9, 0x1, P0 ;  /* 0x0000000508057211 */ /* 0x008fc600000f0c09 */
[----:B------:R-:W-:Y:S01]  /*1d00*/  @!PT LDS RZ, [RZ] ;  /* 0x00000000fffff984 */ /* 0x000fe20000000800 */
[----:B------:R-:W-:Y:S01]  /*1d10*/  @!PT LDS RZ, [RZ] ;  /* 0x00000000fffff984 */ /* 0x000fe20000000800 */
[----:B------:R-:W-:Y:S01]  /*1d20*/  @!PT LDS RZ, [RZ] ;  /* 0x00000000fffff984 */ /* 0x000fe20000000800 */
[----:B------:R2:W-:Y:S04]  /*1d30*/  LDGSTS.E.BYPASS.LTC128B.128 [R248+0x9900], [R6.64], !P5 ;  /* 0x0990000006f87fae */ /* 0x0005e8000e901d46 */
[----:B------:R2:W-:Y:S02]  /*1d40*/  LDGSTS.E.BYPASS.LTC128B.128 [R248+0xd900], [R4.64], !P3 ;  /* 0x0d90000004f87fae */ /* 0x0005e4000d901d46 */
.L_x_1361:
[----:B------:R-:W-:Y:S05]  /*1d50*/  BSYNC B0 ;  /* 0x0000000000007941 */ /* 0x000fea0003800000 */
.L_x_1360:
[----:B------:R-:W-:Y:S05]  /*1d60*/  BRA.DIV ~URZ, `(.L_x_1362) ;  /* 0x000128e27f007947 */ /* 0x000fea000b800000 */
[----:B--23--:R2:W3:Y:S02]  /*1d70*/  SHFL.IDX PT, R5, R2, 0x4, 0x181f ;  /* 0x00981f0002057f89 */ /* 0x00c4e400000e0000 */
.L_x_1440:
[----:B------:R-:W-:Y:S05]  /*1d80*/  BRA.DIV ~URZ, `(.L_x_1363) ;  /* 0x000129327f007947 */ /* 0x000fea000b800000 */
[----:B------:R1:W2:Y:S02]  /*1d90*/  SHFL.IDX PT, R4, R3, 0x4, 0x181f ;  /* 0x00981f0003047f89 */ /* 0x0002a400000e0000 */
.L_x_1441:
        /* <DEDUP_REMOVED lines=16> */
.L_x_1365:
[----:B------:R-:W-:Y:S05]  /*1ea0*/  BSYNC B0 ;  /* 0x0000000000007941 */ /* 0x000fea0003800000 */
.L_x_1364:
[----:B------:R-:W-:Y:S05]  /*1eb0*/  BRA.DIV ~URZ, `(.L_x_1366) ;  /* 0x000128627f007947 */ /* 0x000fea000b800000 */
[----:B--23--:R2:W3:Y:S04]  /*1ec0*/  SHFL.IDX PT, R5, R2, 0x5, 0x181f ;  /* 0x00b81f0002057f89 */ /* 0x00c4e800000e0000 */
[----:B------:R2:W1:Y:S02]  /*1ed0*/  SHFL.IDX PT, R4, R3, 0x5, 0x181f ;  /* 0x00b81f0003047f89 */ /* 0x00046400000e0000 */
.L_x_1442:
        /* <DEDUP_REMOVED lines=16> */
.L_x_1368:
[----:B------:R-:W-:Y:S05]  /*1fe0*/  BSYNC B0 ;  /* 0x0000000000007941 */ /* 0x000fea0003800000 */
.L_x_1367:
[----:B------:R-:W-:Y:S05]  /*1ff0*/  BRA.DIV ~URZ, `(.L_x_1369) ;  /* 0x000127e27f007947 */ /* 0x000fea000b800000 */
[----:B-1-3--:R1:W3:Y:S02]  /*2000*/  SHFL.IDX PT, R5, R2, 0x6, 0x181f ;  /* 0x00d81f0002057f89 */ /* 0x00a2e400000e0000 */
.L_x_1443:
[----:B------:R-:W-:Y:S05]  /*2010*/  BRA.DIV ~URZ, `(.L_x_1370) ;  /* 0x000128327f007947 */ /* 0x000fea000b800000 */
[----:B------:R1:W2:Y:S02]  /*2020*/  SHFL.IDX PT, R4, R3, 0x6, 0x181f ;  /* 0x00d81f0003047f89 */ /* 0x0002a400000e0000 */
.L_x_1444:
        /* <DEDUP_REMOVED lines=16> */
.L_x_1372:
[----:B------:R-:W-:Y:S05]  /*2130*/  BSYNC B0 ;  /* 0x0000000000007941 */ /* 0x000fea0003800000 */
.L_x_1371:
[----:B------:R-:W-:Y:S05]  /*2140*/  BRA.DIV ~URZ, `(.L_x_1373) ;  /* 0x000127627f007947 */ /* 0x000fea000b800000 */
[----:B--2---:R2:W1:Y:S04]  /*2150*/  SHFL.IDX PT, R6, R2, 0x7, 0x181f ;  /* 0x00f81f0002067f89 */ /* 0x00446800000e0000 */
[----:B-1--4-:R-:W1:Y:S02]  /*2160*/  SHFL.IDX PT, R3, R3, 0x7, 0x181f ;  /* 0x00f81f0003037f89 */ /* 0x012e6400000e0000 */
.L_x_1445:
[----:B------:R-:W4:Y:S04]  /*2170*/  LDL.64 R152, [R1+0x10] ;  /* 0x0000100001987983 */ /* 0x000f280000100a00 */
[----:B------:R-:W5:Y:S04]  /*2180*/  LDL R7, [R1+0x44] ;  /* 0x0000440001077983 */ /* 0x000f680000100800 */
[----:B--2---:R-:W2:Y:S04]  /*2190*/  LDL R8, [R1+0x4c] ;  /* 0x00004c0001087983 */ /* 0x004ea80000100800 */
[----:B---3--:R-:W3:Y:S01]  /*21a0*/  LDL R196, [R1+0x4] ;  /* 0x0000040001c47983 */ /* 0x008ee20000100800 */
[----:B------:R-:W-:-:S04]  /*21b0*/  IADD3 R0, R0, 0x70, RZ ;  /* 0x0000007000007810 */ /* 0x000fc80007ffe0ff */
[----:B------:R-:W-:-:S13]  /*21c0*/  ISETP.GE.AND P2, PT, R0, R11, PT ;  /* 0x0000000b0000720c */ /* 0x000fda0003f46270 */
[CC--:B-1--4-:R-:W-:Y:S02]  /*21d0*/  @!P2 LEA R4, P1, R152.reuse, R3.reuse, 0x1 ;  /* 0x000000039804a211 */ /* 0x0d2fe400078208ff */
[C---:B-----5:R-:W-:Y:S02]  /*21e0*/  @!P2 LEA R2, P0, R7.reuse, R3, 0x1 ;  /* 0x000000030702a211 */ /* 0x060fe400078008ff */
[-C--:B------:R-:W-:Y:S02]  /*21f0*/  @!P2 LEA.HI.X R5, R152, R6.reuse, R153, 0x1, P1 ;  /* 0x000000069805a211 */ /* 0x080fe400008f0c99 */
[----:B--2---:R-:W-:-:S03]  /*2200*/  @!P2 LEA.HI.X R3, R7, R6, R8, 0x1, P0 ;  /* 0x000000060703a211 */ /* 0x004fc600000f0c08 */
[----:B------:R-:W-:Y:S01]  /*2210*/  @!PT LDS RZ, [RZ] ;  /* 0x00000000fffff984 */ /* 0x000fe20000000800 */
[----:B------:R-:W-:Y:S01]  /*2220*/  @!PT LDS RZ, [RZ] ;  /* 0x00000000fffff984 */ /* 0x000fe20000000800 */
[----:B------:R-:W-:Y:S01]  /*2230*/  @!PT LDS RZ, [RZ] ;  /* 0x00000000fffff984 */ /* 0x000fe20000000800 */
[----:B------:R1:W-:Y:S04]  /*2240*/  @!P2 LDGSTS.E.BYPASS.LTC128B.128 [R248+0xb900], [R4.64], !P5 ;  /* 0x0b90000004f8afae */ /* 0x0003e8000e901d46 */
[----:B------:R1:W-:Y:S01]  /*2250*/  @!P2 LDGSTS.E.BYPASS.LTC128B.128 [R248+0xf900], [R2.64], !P3 ;  /* 0x0f90000002f8afae */ /* 0x0003e2000d901d46 */
[----:B---3--:R-:W-:-:S03]  /*2260*/  IADD3 R92, R196, -0x1, RZ ;  /* 0xffffffffc45c7810 */ /* 0x008fc60007ffe0ff */
[----:B------:R-:W0:Y:S01]  /*2270*/  LDGDEPBAR ;  /* 0x00000000000079af */ /* 0x000e220000000000 */
[----:B------:R-:W-:Y:S03]  /*2280*/  WARPSYNC 0xffffffff ;  /* 0xffffffff00007948 */ /* 0x000fe60003800000 */
[----:B------:R-:W2:Y:S04]  /*2290*/  LDL.64 R156, [R1+0x30] ;  /* 0x00003000019c7983 */ /* 0x000ea80000100a00 */
[----:B------:R-:W3:Y:S04]  /*22a0*/  LDL R154, [R1+0x28] ;  /* 0x00002800019a7983 */ /* 0x000ee80000100800 */
[----:B------:R-:W4:Y:S04]  /*22b0*/  LDL.64 R32, [R1+0x38] ;  /* 0x0000380001207983 */ /* 0x000f280000100a00 */
[----:B------:R-:W5:Y:S04]  /*22c0*/  LDL R19, [R1+0x40] ;  /* 0x0000400001137983 */ /* 0x000f680000100800 */
[----:B------:R-:W1:Y:S01]  /*22d0*/  S2R R8, SR_TID.X ;  /* 0x0000000000087919 */ /* 0x000e620000002100 */
[----:B------:R-:W-:-:S02]  /*22e0*/  SHF.R.S32.HI R16, RZ, 0x1f, R92 ;  /* 0x0000001fff107819 */ /* 0x000fc4000001145c */
[----:B-1----:R-:W-:-:S04]  /*22f0*/  SHF.R.S32.HI R18, RZ, 0x1f, R8 ;  /* 0x0000001fff127819 */ /* 0x002fc80000011408 */
[----:B------:R-:W-:-:S04]  /*2300*/  LEA.HI R18, R18, R8, RZ, 0x3 ;  /* 0x0000000812127211 */ /* 0x000fc800078f18ff */
[----:B------:R-:W-:-:S04]  /*2310*/  SHF.R.S32.HI R18, RZ, 0x3, R18 ;  /* 0x00000003ff127819 */ /* 0x000fc80000011412 */
[----:B------:R-:W-:-:S05]  /*2320*/  IADD3 R0, -R18, c[0x0][0x1d0], RZ ;  /* 0x0000740012007a10 */ /* 0x000fca0007ffe1ff */
[----:B------:R-:W-:Y:S02]  /*2330*/  IMAD R0, R92, -0x40, R0 ;  /* 0xffffffc05c007824 */ /* 0x000fe400078e0200 */
[----:B------:R-:W-:-:S03]  /*2340*/  IMAD R2, R16, c[0x0][0x1e0], RZ ;  /* 0x0000780010027a24 */ /* 0x000fc600078e02ff */
[----:B------:R-:W-:Y:S01]  /*2350*/  ISETP.GE.AND P1, PT, R0, 0x1, PT ;  /* 0x000000010000780c */ /* 0x000fe20003f26270 */
[----:B------:R-:W-:Y:S01]  /*2360*/  IMAD.WIDE.U32 R4, R92, c[0x0][0x1e0], RZ ;  /* 0x000078005c047a25 */ /* 0x000fe200078e00ff */
[----:B------:R-:W-:-:S03]  /*2370*/  ISETP.GE.AND P2, PT, R0, 0x11, PT ;  /* 0x000000110000780c */ /* 0x000fc60003f46270 */
[----:B------:R-:W-:-:S05]  /*2380*/  IMAD R3, R92, c[0x0][0x1e4], R2 ;  /* 0x000079005c037a24 */ /* 0x000fca00078e0202 */
[----:B------:R-:W-:-:S03]  /*2390*/  IADD3 R3, R5, R3, RZ ;  /* 0x0000000305037210 */ /* 0x000fc60007ffe0ff */
[----:B------:R-:W-:Y:S02]  /*23a0*/  @P1 ISETP.GE.AND P0, PT, R152, c[0x0][0x1d4], PT ;  /* 0x0000750098001a0c */ /* 0x000fe40003f06270 */
[----:B------:R-:W-:Y:S02]  /*23b0*/  MOV R148, c[0x0][0x1e0] ;  /* 0x0000780000947a02 */ /* 0x000fe40000000f00 */
[----:B------:R-:W-:Y:S01]  /*23c0*/  ISETP.GE.AND P6, PT, R7, c[0x0][0x1d4], PT ;  /* 0x0000750007007a0c */ /* 0x000fe20003fc6270 */
[----:B------:R-:W-:Y:S01]  /*23d0*/  BAR.SYNC.DEFER_BLOCKING 0x0 ;  /* 0x0000000000007b1d */ /* 0x000fe20000010000 */
[----:B------:R-:W-:Y:S02]  /*23e0*/  ISETP.GE.AND P5, PT, R0, 0x21, PT ;  /* 0x000000210000780c */ /* 0x000fe40003fa6270 */
[----:B------:R-:W-:Y:S01]  /*23f0*/  MOV R149, c[0x0][0x1e4] ;  /* 0x0000790000957a02 */ /* 0x000fe20000000f00 */
[----:B------:R-:W-:Y:S01]  /*2400*/  IMAD.WIDE.U32 R10, R148, 0x20, RZ ;  /* 0x00000020940a7825 */ /* 0x000fe200078e00ff */
[----:B------:R-:W-:-:S05]  /*2410*/  MOV R150, 0xffffffc0 ;  /* 0xffffffc000967802 */ /* 0x000fca0000000f00 */
[----:B------:R-:W-:Y:S01]  /*2420*/  IMAD R144, R92, R150, c[0x0][0x1d0] ;  /* 0x000074005c907624 */ /* 0x000fe200078e0296 */
[----:B------:R-:W-:-:S04]  /*2430*/  MOV R40, c[0x0][0x208] ;  /* 0x0000820000287a02 */ /* 0x000fc80000000f00 */
[----:B------:R-:W-:Y:S02]  /*2440*/  SHF.L.U32 R41, R40, 0x5, RZ ;  /* 0x0000000528297819 */ /* 0x000fe400000006ff */
[----:B--2---:R-:W-:-:S04]  /*2450*/  LEA R2, P3, R4, R156, 0x6 ;  /* 0x0000009c04027211 */ /* 0x004fc800078630ff */
[----:B---3--:R-:W-:Y:S02]  /*2460*/  LEA.HI.X R3, R4, R154, R3, 0x6, P3 ;  /* 0x0000009a04037211 */ /* 0x008fe400018f3403 */
[----:B------:R-:W-:-:S04]  /*2470*/  @P1 LEA R4, P3, R2, c[0x0][0x1c8], 0x1 ;  /* 0x0000720002041a11 */ /* 0x000fc800078608ff */
[----:B------:R-:W-:Y:S02]  /*2480*/  @P1 LEA.HI.X R5, R2, c[0x0][0x1cc], R3, 0x1, P3 ;  /* 0x0000730002051a11 */ /* 0x000fe400018f0c03 */
[----:B------:R-:W-:-:S03]  /*2490*/  @P2 LEA R6, P3, R148, R2, 0x4 ;  /* 0x0000000294062211 */ /* 0x000fc600078620ff */
[----:B------:R-:W-:Y:S01]  /*24a0*/  @!PT LDS RZ, [RZ] ;  /* 0x00000000fffff984 */ /* 0x000fe20000000800 */
[----:B------:R-:W-:Y:S01]  /*24b0*/  @!PT LDS RZ, [RZ] ;  /* 0x00000000fffff984 */ /* 0x000fe20000000800 */
[----:B------:R-:W-:Y:S01]  /*24c0*/  @!PT LDS RZ, [RZ] ;  /* 0x00000000fffff984 */ /* 0x000fe20000000800 */
[----:B------:R1:W-:Y:S01]  /*24d0*/  @P1 LDGSTS.E.BYPASS.LTC128B.128 [R248+0x4100], [R4.64], !P0 ;  /* 0x0410000004f81fae */ /* 0x0003e2000c101d46 */
[----:B------:R-:W-:Y:S02]  /*24e0*/  @P2 LEA R8, P0, R6, c[0x0][0x1c8], 0x1 ;  /* 0x0000720006082a11 */ /* 0x000fe400078008ff */
[----:B------:R-:W-:Y:S01]  /*24f0*/  @P2 LEA.HI.X R7, R148, R3, R149, 0x4, P3 ;  /* 0x0000000394072211 */ /* 0x000fe200018f2495 */
[----:B------:R1:W-:Y:S01]  /*2500*/  @P1 LDGSTS.E.BYPASS.LTC128B.128 [R248+0x6100], [R4.64+0x80], !P6 ;  /* 0x0610008004f81fae */ /* 0x0003e2000f101d46 */
[----:B------:R-:W-:Y:S02]  /*2510*/  ISETP.GE.AND P3, PT, R0, 0x31, PT ;  /* 0x000000310000780c */ /* 0x000fe40003f66270 */
[----:B------:R-:W-:Y:S02]  /*2520*/  @P2 LEA.HI.X R9, R6, c[0x0][0x1cc], R7, 0x1, P0 ;  /* 0x0000730006092a11 */ /* 0x000fe400000f0c07 */
[----:B------:R-:W-:Y:S02]  /*2530*/  @P2 ISETP.GE.AND P0, PT, R152, c[0x0][0x1d4], PT ;  /* 0x0000750098002a0c */ /* 0x000fe40003f06270 */
[----:B------:R-:W-:-:S11]  /*2540*/  @P5 IADD3 R0, P1, R2, R10, RZ ;  /* 0x0000000a02005210 */ /* 0x000fd60007f3e0ff */
[----:B------:R2:W-:Y:S01]  /*2550*/  @P2 LDGSTS.E.BYPASS.LTC128B.128 [R248+0x4900], [R8.64], !P0 ;  /* 0x0490000008f82fae */ /* 0x0005e2000c101d46 */
[----:B-1----:R-:W-:-:S03]  /*2560*/  SHF.L.U32 R4, R149, 0x5, RZ ;  /* 0x0000000595047819 */ /* 0x002fc600000006ff */
[----:B------:R2:W-:Y:S01]  /*2570*/  @P2 LDGSTS.E.BYPASS.LTC128B.128 [R248+0x6900], [R8.64+0x80], !P6 ;  /* 0x0690008008f82fae */ /* 0x0005e2000f101d46 */
[----:B------:R-:W-:Y:S02]  /*2580*/  @P5 IADD3.X R4, R3, R11, R4, P1, !PT ;  /* 0x0000000b03045210 */ /* 0x000fe40000ffe404 */
[----:B------:R-:W-:Y:S01]  /*2590*/  @P5 LEA R6, P1, R0, c[0x0][0x1c8], 0x1 ;  /* 0x0000720000065a11 */ /* 0x000fe200078208ff */
[----:B------:R-:W-:-:S03]  /*25a0*/  @P3 IMAD.WIDE.U32 R2, R148, 0x30, R2 ;  /* 0x0000003094023825 */ /* 0x000fc600078e0002 */
[----:B------:R-:W-:Y:S01]  /*25b0*/  @P5 LEA.HI.X R7, R0, c[0x0][0x1cc], R4, 0x1, P1 ;  /* 0x0000730000075a11 */ /* 0x000fe200008f0c04 */
[----:B------:R-:W-:Y:S01]  /*25c0*/  @P3 IMAD R0, R149, 0x30, RZ ;  /* 0x0000003095003824 */ /* 0x000fe200078e02ff */
[C---:B------:R-:W-:Y:S02]  /*25d0*/  @P5 ISETP.GE.AND P1, PT, R152.reuse, c[0x0][0x1d4], PT ;  /* 0x0000750098005a0c */ /* 0x040fe40003f26270 */
[----:B------:R-:W-:Y:S02]  /*25e0*/  @P3 ISETP.GE.AND P0, PT, R152, c[0x0][0x1d4], PT ;  /* 0x0000750098003a0c */ /* 0x000fe40003f06270 */
        /* <DEDUP_REMOVED lines=9> */
[----:B------:R-:W-:-:S04]  /*2680*/  DEPBAR.LE SB0, 0x0 ;  /* 0x000080000000791a */ /* 0x000fc80000000000 */
[----:B------:R-:W-:Y:S06]  /*2690*/  BAR.SYNC.DEFER_BLOCKING 0x0 ;  /* 0x0000000000007b1d */ /* 0x000fec0000010000 */
[----:B-1----:R-:W-:Y:S04]  /*26a0*/  LDSM.16.M88.4 R4, [R235+0x2000] ;  /* 0x00200000eb04783b */ /* 0x002fe80000000200 */
[----:B--2---:R-:W1:Y:S04]  /*26b0*/  LDSM.16.M88.4 R8, [R228] ;  /* 0x00000000e408783b */ /* 0x004e680000000200 */
[----:B------:R-:W2:Y:S04]  /*26c0*/  LDSM.16.M88.4 R20, [R228+0x800] ;  /* 0x00080000e414783b */ /* 0x000ea80000000200 */
[----:B------:R-:W3:Y:S04]  /*26d0*/  LDSM.16.M88.4 R24, [R228+0x1000] ;  /* 0x00100000e418783b */ /* 0x000ee80000000200 */
[----:B------:R-:W3:Y:S04]  /*26e0*/  LDSM.16.M88.4 R28, [R228+0x1800] ;  /* 0x00180000e41c783b */ /* 0x000ee80000000200 */
[----:B------:R-:W3:Y:S01]  /*26f0*/  LDSM.16.M88.4 R12, [R235] ;  /* 0x00000000eb0c783b */ /* 0x000ee20000000200 */
[----:B------:R-:W-:-:S02]  /*2700*/  IMAD R0, R16, c[0x0][0x208], RZ ;  /* 0x0000820010007a24 */ /* 0x000fc400078e02ff */
[----:B------:R-:W-:Y:S01]  /*2710*/  IMAD.WIDE.U32 R16, R92, c[0x0][0x208], RZ ;  /* 0x000082005c107a25 */ /* 0x000fe200078e00ff */
[----:B------:R-:W-:Y:S01]  /*2720*/  ISETP.GE.AND P5, PT, R152, c[0x0][0x1d4], PT ;  /* 0x0000750098007a0c */ /* 0x000fe20003fa6270 */
[----:B------:R-:W-:Y:S02]  /*2730*/  LDSM.16.M88.4 R48, [R239] ;  /* 0x00000000ef30783b */ /* 0x000fe40000000200 */
[----:B------:R-:W-:Y:S01]  /*2740*/  IMAD R0, R92, c[0x0][0x20c], R0 ;  /* 0x000083005c007a24 */ /* 0x000fe200078e0200 */
[C---:B----4-:R-:W-:Y:S01]  /*2750*/  LEA R3, P0, R16.reuse, R32, 0x6 ;  /* 0x0000002010037211 */ /* 0x050fe200078030ff */
[----:B------:R-:W-:Y:S03]  /*2760*/  LDSM.16.M88.4 R44, [R247] ;  /* 0x00000000f72c783b */ /* 0x000fe60000000200 */
[----:B------:R-:W-:Y:S01]  /*2770*/  IADD3 R0, R17, R0, RZ ;  /* 0x0000000011007210 */ /* 0x000fe20007ffe0ff */
[----:B------:R-:W-:Y:S04]  /*2780*/  LDSM.16.M88.4 R36, [R246] ;  /* 0x00000000f624783b */ /* 0x000fe80000000200 */
[----:B------:R-:W-:Y:S01]  /*2790*/  LDSM.16.M88.4 R32, [R245] ;  /* 0x00000000f520783b */ /* 0x000fe20000000200 */
[C---:B-1----:R-:W-:Y:S08]  /*27a0*/  HMMA.16816.F32 R52, R4.reuse, R8, RZ ;  /* 0x000000080434723c */ /* 0x042ff000000018ff */
[C---:B--2---:R-:W-:Y:S08]  /*27b0*/  HMMA.16816.F32 R76, R4.reuse, R20, RZ ;  /* 0x00000014044c723c */ /* 0x044ff000000018ff */
[C---:B---3--:R-:W-:Y:S08]  /*27c0*/  HMMA.16816.F32 R72, R4.reuse, R24, RZ ;  /* 0x000000180448723c */ /* 0x048ff000000018ff */
[C---:B------:R-:W-:Y:S08]  /*27d0*/  HMMA.16816.F32 R68, R4.reuse, R28, RZ ;  /* 0x0000001c0444723c */ /* 0x040ff000000018ff */
[C---:B------:R-:W-:Y:S08]  /*27e0*/  HMMA.16816.F32 R80, R4.reuse, R10, RZ ;  /* 0x0000000a0450723c */ /* 0x040ff000000018ff */
[C---:B------:R-:W-:Y:S08]  /*27f0*/  HMMA.16816.F32 R116, R4.reuse, R22, RZ ;  /* 0x000000160474723c */ /* 0x040ff000000018ff */
[C---:B------:R-:W-:Y:S08]  /*2800*/  HMMA.16816.F32 R112, R4.reuse, R26, RZ ;  /* 0x0000001a0470723c */ /* 0x040ff000000018ff */
[----:B------:R-:W-:Y:S07]  /*2810*/  HMMA.16816.F32 R108, R4, R30, RZ ;  /* 0x0000001e046c723c */ /* 0x000fee00000018ff */
[----:B-----5:R-:W-:-:S02]  /*2820*/  LEA.HI.X R4, R16, R19, R0, 0x6, P0 ;  /* 0x0000001310047211 */ /* 0x020fc400000f3400 */
[----:B------:R-:W-:Y:S02]  /*2830*/  IADD3 R0, -R18, R144, RZ ;  /* 0x0000009012007210 */ /* 0x000fe40007ffe1ff */
[----:B------:R-:W-:Y:S02]  /*2840*/  LEA R2, P0, R3, c[0x0][0x1f8], 0x1 ;  /* 0x00007e0003027a11 */ /* 0x000fe400078008ff */
[C---:B------:R-:W-:Y:S02]  /*2850*/  ISETP.LT.OR P3, PT, R0.reuse, 0x1, P5 ;  /* 0x000000010000780c */ /* 0x040fe40002f61670 */
[C---:B------:R-:W-:Y:S02]  /*2860*/  ISETP.LT.OR P2, PT, R0.reuse, 0x1, P6 ;  /* 0x000000010000780c */ /* 0x040fe40003741670 */
[----:B------:R-:W-:Y:S02]  /*2870*/  MOV R5, 0x5 ;  /* 0x0000000500057802 */ /* 0x000fe40000000f00 */
[----:B------:R-:W-:-:S02]  /*2880*/  ISETP.LT.OR P1, PT, R0, 0x11, P5 ;  /* 0x000000110000780c */ /* 0x000fc40002f21670 */
[----:B------:R-:W-:Y:S02]  /*2890*/  LEA.HI.X R3, R3, c[0x0][0x1fc], R4, 0x1, P0 ;  /* 0x00007f0003037a11 */ /* 0x000fe400000f0c04 */
[----:B------:R-:W-:Y:S02]  /*28a0*/  SHF.L.U64.HI R40, R40, R5, c[0x0][0x20c] ;  /* 0x0000830028287619 */ /* 0x000fe40000010205 */
[----:B------:R-:W-:Y:S01]  /*28b0*/  IADD3 R18, P0, R41, R2, RZ ;  /* 0x0000000229127210 */ /* 0x000fe20007f1e0ff */
[----:B------:R-:W-:Y:S01]  /*28c0*/  HMMA.16816.F32 R60, R12, R8, RZ ;  /* 0x000000080c3c723c */ /* 0x000fe200000018ff */
[----:B------:R-:W-:Y:S02]  /*28d0*/  LDSM.16.M88.4 R4, [R237+0x2000] ;  /* 0x00200000ed04783b */ /* 0x000fe40000000200 */
[----:B------:R-:W-:Y:S02]  /*28e0*/  IADD3.X R19, R40, R3, RZ, P0, !PT ;  /* 0x0000000328137210 */ /* 0x000fe400007fe4ff */
[----:B------:R-:W-:-:S03]  /*28f0*/  IADD3 R16, P0, R18, R41, RZ ;  /* 0x0000002912107210 */ /* 0x000fc60007f1e0ff */
[----:B------:R-:W-:Y:S01]  /*2900*/  HMMA.16816.F32 R104, R12, R10, RZ ;  /* 0x0000000a0c68723c */ /* 0x000fe200000018ff */
[----:B------:R-:W1:Y:S01]  /*2910*/  LDSM.16.M88.4 R8, [R237] ;  /* 0x00000000ed08783b */ /* 0x000e620000000200 */
[----:B------:R-:W-:-:S03]  /*2920*/  IADD3.X R17, R19, R40, RZ, P0, !PT ;  /* 0x0000002813117210 */ /* 0x000fc600007fe4ff */
[----:B------:R-:W-:Y:S01]  /*2930*/  @!PT LDS RZ, [RZ] ;  /* 0x00000000fffff984 */ /* 0x000fe20000000800 */
[----:B------:R-:W-:Y:S01]  /*2940*/  @!PT LDS RZ, [RZ] ;  /* 0x00000000fffff984 */ /* 0x000fe20000000800 */
[----:B------:R-:W-:Y:S01]  /*2950*/  @!PT LDS RZ, [RZ] ;  /* 0x00000000fffff984 */ /* 0x000fe20000000800 */
[----:B------:R2:W-:Y:S04]  /*2960*/  LDGSTS.E.BYPASS.LTC128B.128 [R248+0x100], [R2.64], !P3 ;  /* 0x0010000002f87fae */ /* 0x0005e8000d901d46 */
[----:B------:R2:W-:Y:S04]  /*2970*/  LDGSTS.E.BYPASS.LTC128B.128 [R248+0x2100], [R2.64+0x80], !P2 ;  /* 0x0210008002f87fae */ /* 0x0005e8000d101d46 */
[----:B------:R3:W-:Y:S01]  /*2980*/  LDGSTS.E.BYPASS.LTC128B.128 [R248+0x900], [R18.64], !P1 ;  /* 0x0090000012f87fae */ /* 0x0007e2000c901d46 */
[----:B------:R-:W-:Y:S01]  /*2990*/  ISETP.LT.OR P3, PT, R0, 0x11, P6 ;  /* 0x000000110000780c */ /* 0x000fe20003761670 */
[----:B------:R-:W-:Y:S01]  /*29a0*/  HMMA.16816.F32 R88, R12, R24, RZ ;  /* 0x000000180c58723c */ /* 0x000fe200000018ff */
[----:B---3--:R-:W-:-:S02]  /*29b0*/  IADD3 R18, P2, P1, R41, 0x80, R2 ;  /* 0x0000008029127810 */ /* 0x008fc4000795e002 */
[----:B--2---:R-:W-:Y:S02]  /*29c0*/  IADD3 R2, P0, R16, R41, RZ ;  /* 0x0000002910027210 */ /* 0x004fe40007f1e0ff */
[----:B------:R-:W-:Y:S02]  /*29d0*/  IADD3.X R19, R40, RZ, R3, P2, P1 ;  /* 0x000000ff28137210 */ /* 0x000fe400017e2403 */
[----:B------:R-:W-:Y:S02]  /*29e0*/  ISETP.LT.OR P1, PT, R0, 0x21, P5 ;  /* 0x000000210000780c */ /* 0x000fe40002f21670 */
[----:B------:R-:W-:-:S03]  /*29f0*/  IADD3.X R3, R17, R40, RZ, P0, !PT ;  /* 0x0000002811037210 */ /* 0x000fc600007fe4ff */
[----:B------:R2:W-:Y:S01]  /*2a00*/  LDGSTS.E.BYPASS.LTC128B.128 [R248+0x2900], [R18.64], !P3 ;  /* 0x0290000012f87fae */ /* 0x0005e2000d901d46 */
[C---:B------:R-:W-:Y:S02]  /*2a10*/  ISETP.LT.OR P0, PT, R0.reuse, 0x21, P6 ;  /* 0x000000210000780c */ /* 0x040fe40003701670 */
[C---:B------:R-:W-:Y:S02]  /*2a20*/  ISETP.LT.OR P5, PT, R0.reuse, 0x31, P5 ;  /* 0x000000310000780c */ /* 0x040fe40002fa1670 */
[----:B------:R-:W-:Y:S01]  /*2a30*/  ISETP.LT.OR P2, PT, R0, 0x31, P6 ;  /* 0x000000310000780c */ /* 0x000fe20003741670 */
[C---:B------:R-:W-:Y:S02]  /*2a40*/  HMMA.16816.F32 R100, R12.reuse, R20, RZ ;  /* 0x000000140c64723c */ /* 0x040fe400000018ff */
[----:B------:R2:W-:Y:S06]  /*2a50*/  LDGSTS.E.BYPASS.LTC128B.128 [R248+0x1100], [R16.64], !P1 ;  /* 0x0110000010f87fae */ /* 0x0005ec000c901d46 */
[----:B------:R2:W-:Y:S01]  /*2a60*/  LDGSTS.E.BYPASS.LTC128B.128 [R248+0x3100], [R16.64+0x80], !P0 ;  /* 0x0310008010f87fae */ /* 0x0005e2000c101d46 */
[C---:B------:R-:W-:Y:S03]  /*2a70*/  HMMA.16816.F32 R96, R12.reuse, R22, RZ ;  /* 0x000000160c60723c */ /* 0x040fe600000018ff */
[----:B------:R3:W-:Y:S04]  /*2a80*/  LDGSTS.E.BYPASS.LTC128B.128 [R248+0x1900], [R2.64], !P5 ;  /* 0x0190000002f87fae */ /* 0x0007e8000e901d46 */
[----:B------:R3:W-:Y:S01]  /*2a90*/  LDGSTS.E.BYPASS.LTC128B.128 [R248+0x3900], [R2.64+0x80], !P2 ;  /* 0x0390008002f87fae */ /* 0x0007e2000d101d46 */
[C---:B------:R-:W-:Y:S03]  /*2aa0*/  HMMA.16816.F32 R84, R12.reuse, R26, RZ ;  /* 0x0000001a0c54723c */ /* 0x040fe600000018ff */
[----:B------:R-:W-:Y:S04]  /*2ab0*/  LDSM.16.M88.4 R40, [R234] ;  /* 0x00000000ea28783b */ /* 0x000fe80000000200 */
[----:B------:R-:W-:Y:S01]  /*2ac0*/  LDSM.16.M88.4 R24, [R234+0x1000] ;  /* 0x00100000ea18783b */ /* 0x000fe20000000200 */
[C---:B------:R-:W-:Y:S03]  /*2ad0*/  HMMA.16816.F32 R64, R12.reuse, R28, RZ ;  /* 0x0000001c0c40723c */ /* 0x040fe600000018ff */
[----:B------:R-:W-:Y:S04]  /*2ae0*/  LDSM.16.M88.4 R20, [R234+0x1800] ;  /* 0x00180000ea14783b */ /* 0x000fe80000000200 */
[----:B------:R-:W0:Y:S01]  /*2af0*/  LDGDEPBAR ;  /* 0x00000000000079af */ /* 0x000e220000000000 */
[----:B------:R-:W-:Y:S03]  /*2b00*/  HMMA.16816.F32 R56, R12, R30, RZ ;  /* 0x0000001e0c38723c */ /* 0x000fe600000018ff */
[----:B------:R-:W4:Y:S04]  /*2b10*/  LDSM.16.M88.4 R12, [R236] ;  /* 0x00000000ec0c783b */ /* 0x000f280000000200 */
[----:B--2---:R-:W-:Y:S01]  /*2b20*/  LDSM.16.M88.4 R16, [R236+0x2000] ;  /* 0x00200000ec10783b */ /* 0x004fe20000000200 */
[----:B-1----:R-:W-:Y:S03]  /*2b30*/  HMMA.16816.F32 R60, R8, R48, R60 ;  /* 0x00000030083c723c */ /* 0x002fe6000000183c */
[----:B------:R-:W1:Y:S05]  /*2b40*/  LDSM.16.M88.4 R28, [R234+0x800] ;  /* 0x00080000ea1c783b */ /* 0x000e6a0000000200 */
[C---:B------:R-:W-:Y:S08]  /*2b50*/  HMMA.16816.F32 R128, R4.reuse, R46, R116 ;  /* 0x0000002e0480723c */ /* 0x040ff00000001874 */
[C---:B------:R-:W-:Y:S08]  /*2b60*/  HMMA.16816.F32 R136, R4.reuse, R38, R112 ;  /* 0x000000260488723c */ /* 0x040ff00000001870 */
[----:B------:R-:W-:Y:S08]  /*2b70*/  HMMA.16816.F32 R124, R4, R34, R108 ;  /* 0x00000022047c723c */ /* 0x000ff0000000186c */
[-C--:B------:R-:W-:Y:S08]  /*2b80*/  HMMA.16816.F32 R140, R8, R36.reuse, R88 ;  /* 0x00000024088c723c */ /* 0x080ff00000001858 */
[----:B------:R-:W-:Y:S08]  /*2b90*/  HMMA.16816.F32 R72, R4, R36, R72 ;  /* 0x000000240448723c */ /* 0x000ff00000001848 */
[C---:B------:R-:W-:Y:S08]  /*2ba0*/  HMMA.16816.F32 R132, R8.reuse, R44, R100 ;  /* 0x0000002c0884723c */ /* 0x040ff00000001864 */
[C---:B------:R-:W-:Y:S08]  /*2bb0*/  HMMA.16816.F32 R120, R8.reuse, R32, R64 ;  /* 0x000000200878723c */ /* 0x040ff00000001840 */
[C---:B------:R-:W-:Y:S08]  /*2bc0*/  HMMA.16816.F32 R112, R8.reuse, R50, R104 ;  /* 0x000000320870723c */ /* 0x040ff00000001868 */
[C---:B------:R-:W-:Y:S01]  /*2bd0*/  HMMA.16816.F32 R116, R8.reuse, R46, R96 ;  /* 0x0000002e0874723c */ /* 0x040fe20000001860 */
[----:B------:R-:W-:Y:S07]  /*2be0*/  LDSM.16.M88.4 R96, [R231+0x1800] ;  /* 0x00180000e760783b */ /* 0x000fee0000000200 */
[C---:B------:R-:W-:Y:S01]  /*2bf0*/  HMMA.16816.F32 R108, R8.reuse, R38, R84 ;  /* 0x00000026086c723c */ /* 0x040fe20000001854 */
[----:B------:R-:W-:Y:S07]  /*2c00*/  LDSM.16.M88.4 R36, [R238] ;  /* 0x00000000ee24783b */ /* 0x000fee0000000200 */
[----:B------:R-:W-:Y:S01]  /*2c10*/  HMMA.16816.F32 R88, R8, R34, R56 ;  /* 0x000000220858723c */ /* 0x000fe20000001838 */
[----:B------:R-:W2:Y:S07]  /*2c20*/  LDSM.16.M88.4 R8, [R231] ;  /* 0x00000000e708783b */ /* 0x000eae0000000200 */
[C---:B------:R-:W-:Y:S08]  /*2c30*/  HMMA.16816.F32 R76, R4.reuse, R44, R76 ;  /* 0x0000002c044c723c */ /* 0x040ff0000000184c */
[C---:B------:R-:W-:Y:S08]  /*2c40*/  HMMA.16816.F32 R52, R4.reuse, R48, R52 ;  /* 0x000000300434723c */ /* 0x040ff00000001834 */
[C---:B------:R-:W-:Y:S01]  /*2c50*/  HMMA.16816.F32 R68, R4.reuse, R32, R68 ;  /* 0x000000200444723c */ /* 0x040fe20000001844 */
[----:B------:R-:W-:Y:S07]  /*2c60*/  LDSM.16.M88.4 R32, [R235+0x4000] ;  /* 0x00400000eb20783b */ /* 0x000fee0000000200 */
[----:B------:R-:W-:Y:S01]  /*2c70*/  HMMA.16816.F32 R80, R4, R50, R80 ;  /* 0x000000320450723c */ /* 0x000fe20000001850 */
[----:B------:R-:W5:Y:S04]  /*2c80*/  LDSM.16.M88.4 R4, [R238+0x2000] ;  /* 0x00200000ee04783b */ /* 0x000f680000000200 */
[----:B------:R-:W-:Y:S03]  /*2c90*/  LDSM.16.M88.4 R48, [R231+0x800] ;  /* 0x00080000e730783b */ /* 0x000fe60000000200 */
[----:B----4-:R-:W-:Y:S01]  /*2ca0*/  HMMA.16816.F32 R44, R12, R40, R60 ;  /* 0x000000280c2c723c */ /* 0x010fe2000000183c */
[----:B------:R-:W-:Y:S07]  /*2cb0*/  LDSM.16.M88.4 R60, [R228+0x2000] ;  /* 0x00200000e43c783b */ /* 0x000fee0000000200 */
[C---:B-1----:R-:W-:Y:S01]  /*2cc0*/  HMMA.16816.F32 R104, R16.reuse, R28, R76 ;  /* 0x0000001c1068723c */ /* 0x042fe2000000184c */
[----:B------:R-:W1:Y:S07]  /*2cd0*/  LDSM.16.M88.4 R76, [R231+0x1000] ;  /* 0x00100000e74c783b */ /* 0x000e6e0000000200 */
[C---:B------:R-:W-:Y:S08]  /*2ce0*/  HMMA.16816.F32 R52, R16.reuse, R40, R52 ;  /* 0x000000281034723c */ /* 0x040ff00000001834 */
[C---:B------:R-:W-:Y:S08]  /*2cf0*/  HMMA.16816.F32 R100, R16.reuse, R24, R72 ;  /* 0x000000181064723c */ /* 0x040ff00000001848 */
[C---:B------:R-:W-:Y:S08]  /*2d00*/  HMMA.16816.F32 R84, R16.reuse, R20, R68 ;  /* 0x000000141054723c */ /* 0x040ff00000001844 */
[C---:B------:R-:W-:Y:S08]  /*2d10*/  HMMA.16816.F32 R72, R16.reuse, R42, R80 ;  /* 0x0000002a1048723c */ /* 0x040ff00000001850 */
[C---:B------:R-:W-:Y:S08]  /*2d20*/  HMMA.16816.F32 R68, R16.reuse, R30, R128 ;  /* 0x0000001e1044723c */ /* 0x040ff00000001880 */
[C---:B------:R-:W-:Y:S08]  /*2d30*/  HMMA.16816.F32 R64, R16.reuse, R26, R136 ;  /* 0x0000001a1040723c */ /* 0x040ff00000001888 */
[----:B------:R-:W-:Y:S08]  /*2d40*/  HMMA.16816.F32 R56, R16, R22, R124 ;  /* 0x000000161038723c */ /* 0x000ff0000000187c */
[C---:B------:R-:W-:Y:S01]  /*2d50*/  HMMA.16816.F32 R16, R12.reuse, R42, R112 ;  /* 0x0000002a0c10723c */ /* 0x040fe20000001870 */
[----:B------:R-:W-:Y:S07]  /*2d60*/  LDSM.16.M88.4 R40, [R244] ;  /* 0x00000000f428783b */ /* 0x000fee0000000200 */
[C---:B------:R-:W-:Y:S08]  /*2d70*/  HMMA.16816.F32 R80, R12.reuse, R28, R132 ;  /* 0x0000001c0c50723c */ /* 0x040ff00000001884 */
[C---:B------:R-:W-:Y:S01]  /*2d80*/  HMMA.16816.F32 R116, R12.reuse, R30, R116 ;  /* 0x0000001e0c74723c */ /* 0x040fe20000001874 */
[----:B------:R-:W4:Y:S07]  /*2d90*/  LDSM.16.M88.4 R28, [R235+0x6000] ;  /* 0x00600000eb1c783b */ /* 0x000f2e0000000200 */
[C---:B------:R-:W-:Y:S08]  /*2da0*/  HMMA.16816.F32 R140, R12.reuse, R24, R140 ;  /* 0x000000180c8c723c */ /* 0x040ff0000000188c */
[C---:B------:R-:W-:Y:S01]  /*2db0*/  HMMA.16816.F32 R108, R12.reuse, R26, R108 ;  /* 0x0000001a0c6c723c */ /* 0x040fe2000000186c */
[----:B------:R-:W3:Y:S07]  /*2dc0*/  LDSM.16.M88.4 R24, [R237+0x4000] ;  /* 0x00400000ed18783b */ /* 0x000eee0000000200 */
[C---:B------:R-:W-:Y:S08]  /*2dd0*/  HMMA.16816.F32 R120, R12.reuse, R20, R120 ;  /* 0x000000140c78723c */ /* 0x040ff00000001878 */
[----:B------:R-:W-:Y:S01]  /*2de0*/  HMMA.16816.F32 R88, R12, R22, R88 ;  /* 0x000000160c58723c */ /* 0x000fe20000001858 */
[----:B------:R-:W3:Y:S07]  /*2df0*/  LDSM.16.M88.4 R20, [R237+0x6000] ;  /* 0x00600000ed14783b */ /* 0x000eee0000000200 */
[-C--:B--2---:R-:W-:Y:S01]  /*2e00*/  HMMA.16816.F32 R12, R36, R8.reuse, R44 ;  /* 0x00000008240c723c */ /* 0x084fe2000000182c */
[----:B------:R-:W-:Y:S07]  /*2e10*/  LDSM.16.M88.4 R44, [R234+0x2000] ;  /* 0x00200000ea2c783b */ /* 0x000fee0000000200 */
[C---:B-----5:R-:W-:Y:S08]  /*2e20*/  HMMA.16816.F32 R52, R4.reuse, R8, R52 ;  /* 0x000000080434723c */ /* 0x060ff00000001834 */
[----:B-1----:R-:W-:Y:S08]  /*2e30*/  HMMA.16816.F32 R124, R4, R78, R64 ;  /* 0x0000004e047c723c */ /* 0x002ff00000001840 */
[----:B------:R-:W-:Y:S08]  /*2e40*/  HMMA.16816.F32 R12, R32, R60, R12 ;  /* 0x0000003c200c723c */ /* 0x000ff0000000180c */
[----:B------:R-:W-:Y:S01]  /*2e50*/  HMMA.16816.F32 R64, R36, R10, R16 ;  /* 0x0000000a2440723c */ /* 0x000fe20000001810 */
[----:B------:R-:W1:Y:S07]  /*2e60*/  LDSM.16.M88.4 R16, [R236+0x4000] ;  /* 0x00400000ec10783b */ /* 0x000e6e0000000200 */
[----:B----4-:R-:W-:Y:S08]  /*2e70*/  HMMA.16816.F32 R52, R28, R60, R52 ;  /* 0x0000003c1c34723c */ /* 0x010ff00000001834 */
[C---:B------:R-:W-:Y:S01]  /*2e80*/  HMMA.16816.F32 R72, R4.reuse, R10, R72 ;  /* 0x0000000a0448723c */ /* 0x040fe20000001848 */
[----:B------:R-:W-:Y:S07]  /*2e90*/  LDSM.16.M88.4 R8, [R238+0x4000] ;  /* 0x00400000ee08783b */ /* 0x000fee0000000200 */
[----:B------:R-:W-:Y:S08]  /*2ea0*/  HMMA.16816.F32 R136, R4, R98, R56 ;  /* 0x000000620488723c */ /* 0x000ff00000001838 */
[----:B---3--:R-:W-:Y:S01]  /*2eb0*/  HMMA.16816.F32 R56, R24, R40, R12 ;  /* 0x000000281838723c */ /* 0x008fe2000000180c */
[----:B------:R-:W2:Y:S07]  /*2ec0*/  LDSM.16.M88.4 R12, [R236+0x6000] ;  /* 0x00600000ec0c783b */ /* 0x000eae0000000200 */
[C---:B------:R-:W-:Y:S08]  /*2ed0*/  HMMA.16816.F32 R128, R4.reuse, R96, R84 ;  /* 0x000000600480723c */ /* 0x040ff00000001854 */
[C---:B------:R-:W-:Y:S08]  /*2ee0*/  HMMA.16816.F32 R104, R4.reuse, R48, R104 ;  /* 0x000000300468723c */ /* 0x040ff00000001868 */
[----:B------:R-:W-:Y:S08]  /*2ef0*/  HMMA.16816.F32 R112, R4, R50, R68 ;  /* 0x000000320470723c */ /* 0x000ff00000001844 */
[C---:B------:R-:W-:Y:S08]  /*2f00*/  HMMA.16816.F32 R84, R36.reuse, R48, R80 ;  /* 0x000000302454723c */ /* 0x040ff00000001850 */
[----:B------:R-:W-:Y:S01]  /*2f10*/  HMMA.16816.F32 R116, R36, R50, R116 ;  /* 0x000000322474723c */ /* 0x000fe20000001874 */
[----:B------:R-:W3:Y:S07]  /*2f20*/  LDSM.16.M88.4 R48, [R231+0x2000] ;  /* 0x00200000e730783b */ /* 0x000eee0000000200 */
[----:B------:R-:W-:Y:S08]  /*2f30*/  HMMA.16816.F32 R52, R20, R40, R52 ;  /* 0x000000281434723c */ /* 0x000ff00000001834 */
[-C--:B------:R-:W-:Y:S08]  /*2f40*/  HMMA.16816.F32 R64, R32, R62.reuse, R64 ;  /* 0x0000003e2040723c */ /* 0x080ff00000001840 */
[----:B------:R-:W-:Y:S01]  /*2f50*/  HMMA.16816.F32 R72, R28, R62, R72 ;  /* 0x0000003e1c48723c */ /* 0x000fe20000001848 */
[----:B------:R-:W-:Y:S07]  /*2f60*/  LDSM.16.M88.4 R60, [R243] ;  /* 0x00000000f33c783b */ /* 0x000fee0000000200 */
[----:B-1----:R-:W-:Y:S01]  /*2f70*/  HMMA.16816.F32 R68, R16, R44, R56 ;  /* 0x0000002c1044723c */ /* 0x002fe20000001838 */
[----:B------:R-:W1:Y:S07]  /*2f80*/  LDSM.16.M88.4 R56, [R228+0x2800] ;  /* 0x00280000e438783b */ /* 0x000e6e0000000200 */
[----:B------:R-:W-:Y:S01]  /*2f90*/  HMMA.16816.F32 R100, R4, R76, R100 ;  /* 0x0000004c0464723c */ /* 0x000fe20000001864 */
[----:B------:R-:W4:Y:S07]  /*2fa0*/  LDSM.16.M88.4 R4, [R240+0x6000] ;  /* 0x00600000f004783b */ /* 0x000f2e0000000200 */
[----:B--2---:R-:W-:Y:S08]  /*2fb0*/  HMMA.16816.F32 R52, R12, R44, R52 ;  /* 0x0000002c0c34723c */ /* 0x004ff00000001834 */
[-C--:B------:R-:W-:Y:S08]  /*2fc0*/  HMMA.16816.F32 R64, R24, R42.reuse, R64 ;  /* 0x0000002a1840723c */ /* 0x080ff00000001840 */
[----:B------:R-:W-:Y:S01]  /*2fd0*/  HMMA.16816.F32 R72, R20, R42, R72 ;  /* 0x0000002a1448723c */ /* 0x000fe20000001848 */
[----:B------:R-:W2:Y:S07]  /*2fe0*/  LDSM.16.M88.4 R40, [R234+0x2800] ;  /* 0x00280000ea28783b */ /* 0x000eae0000000200 */
[C---:B------:R-:W-:Y:S08]  /*2ff0*/  HMMA.16816.F32 R140, R36.reuse, R76, R140 ;  /* 0x0000004c248c723c */ /* 0x040ff0000000188c */
[----:B------:R-:W-:Y:S08]  /*3000*/  HMMA.16816.F32 R108, R36, R78, R108 ;  /* 0x0000004e246c723c */ /* 0x000ff0000000186c */
[----:B---3--:R-:W-:Y:S08]  /*3010*/  HMMA.16816.F32 R76, R8, R48, R68 ;  /* 0x00000030084c723c */ /* 0x008ff00000001844 */
[----:B-1----:R-:W-:Y:S08]  /*3020*/  HMMA.16816.F32 R68, R32, R56, R84 ;  /* 0x000000382044723c */ /* 0x002ff00000001854 */
[----:B----4-:R-:W-:Y:S08]  /*3030*/  HMMA.16816.F32 R80, R4, R48, R52 ;  /* 0x000000300450723c */ /* 0x010ff00000001834 */
[----:B------:R-:W-:Y:S08]  /*3040*/  HMMA.16816.F32 R120, R36, R96, R120 ;  /* 0x000000602478723c */ /* 0x000ff00000001878 */
[----:B------:R-:W-:Y:S08]  /*3050*/  HMMA.16816.F32 R52, R16, R46, R64 ;  /* 0x0000002e1034723c */ /* 0x000ff00000001840 */
[----:B------:R-:W-:Y:S08]  /*3060*/  HMMA.16816.F32 R96, R36, R98, R88 ;  /* 0x000000622460723c */ /* 0x000ff00000001858 */
[----:B------:R-:W-:Y:S08]  /*3070*/  HMMA.16816.F32 R64, R12, R46, R72 ;  /* 0x0000002e0c40723c */ /* 0x000ff00000001848 */
[----:B------:R-:W-:Y:S01]  /*3080*/  HMMA.16816.F32 R36, R28, R56, R104 ;  /* 0x000000381c24723c */ /* 0x000fe20000001868 */
[----:B------:R-:W-:-:S04]  /*3090*/  FMUL.FTZ R0, R76, c[0x0][0x320] ;  /* 0x0000c8004c007a20 */ /* 0x000fc80000410000 */
[----:B------:R1:W3:Y:S03]  /*30a0*/  MUFU.TANH R135, R0 ;  /* 0x0000000000877308 */ /* 0x0002e60000002400 */
[----:B------:R-:W-:Y:S01]  /*30b0*/  HMMA.16816.F32 R68, R24, R60, R68 ;  /* 0x0000003c1844723c */ /* 0x000fe20000001844 */
[----:B-1----:R-:W-:-:S04]  /*30c0*/  FMUL.FTZ R0, R77, c[0x0][0x320] ;  /* 0x0000c8004d007a20 */ /* 0x002fc80000410000 */
[----:B------:R1:W4:Y:S03]  /*30d0*/  MUFU.TANH R133, R0 ;  /* 0x0000000000857308 */ /* 0x0003260000002400 */
[----:B------:R-:W-:Y:S08]  /*30e0*/  HMMA.16816.F32 R84, R4, R50, R64 ;  /* 0x000000320454723c */ /* 0x000ff00000001840 */
[----:B------:R-:W-:Y:S01]  /*30f0*/  HMMA.16816.F32 R44, R20, R60, R36 ;  /* 0x0000003c142c723c */ /* 0x000fe20000001824 */
[----:B------:R-:W5:Y:S01]  /*3100*/  LDSM.16.M88.4 R36, [R231+0x2800] ;  /* 0x00280000e724783b */ /* 0x000f620000000200 */
[----:B-1----:R-:W-:-:S06]  /*3110*/  FMUL.FTZ R0, R78, c[0x0][0x320] ;  /* 0x0000c8004e007a20 */ /* 0x002fcc0000410000 */
[-C--:B------:R-:W-:Y:S01]  /*3120*/  HMMA.16816.F32 R64, R32, R58.reuse, R116 ;  /* 0x0000003a2040723c */ /* 0x080fe20000001874 */
[----:B------:R1:W1:Y:S07]  /*3130*/  MUFU.TANH R134, R0 ;  /* 0x0000000000867308 */ /* 0x00026e0000002400 */
[----:B------:R-:W-:Y:S01]  /*3140*/  HMMA.16816.F32 R72, R28, R58, R112 ;  /* 0x0000003a1c48723c */ /* 0x000fe20000001870 */
[----:B-1----:R-:W-:-:S07]  /*3150*/  FMUL.FTZ R0, R79, c[0x0][0x320] ;  /* 0x0000c8004f007a20 */ /* 0x002fce0000410000 */
[----:B------:R-:W-:Y:S01]  /*3160*/  HMMA.16816.F32 R76, R8, R50, R52 ;  /* 0x00000032084c723c */ /* 0x000fe20000001834 */
[----:B------:R-:W1:Y:S01]  /*3170*/  LDSM.16.M88.4 R52, [R228+0x3000] ;  /* 0x00300000e434783b */ /* 0x000e620000000200 */
[----:B------:R2:W1:Y:S02]  /*3180*/  MUFU.TANH R132, R0 ;  /* 0x0000000000847308 */ /* 0x0004640000002400 */
[----:B--2---:R-:W-:-:S06]  /*3190*/  FMUL.FTZ R0, R80, c[0x0][0x320] ;  /* 0x0000c80050007a20 */ /* 0x004fcc0000410000 */
[----:B------:R2:W1:Y:S01]  /*31a0*/  MUFU.TANH R146, R0 ;  /* 0x0000000000927308 */ /* 0x0004620000002400 */
[----:B------:R-:W-:Y:S01]  /*31b0*/  HMMA.16816.F32 R68, R16, R40, R68 ;  /* 0x000000281044723c */ /* 0x000fe20000001844 */
[----:B--2---:R-:W-:-:S06]  /*31c0*/  FMUL.FTZ R0, R81, c[0x0][0x320] ;  /* 0x0000c80051007a20 */ /* 0x004fcc0000410000 */
[----:B------:R2:W1:Y:S01]  /*31d0*/  MUFU.TANH R145, R0 ;  /* 0x0000000000917308 */ /* 0x0004620000002400 */
[----:B------:R-:W-:Y:S01]  /*31e0*/  HMMA.16816.F32 R56, R24, R62, R64 ;  /* 0x0000003e1838723c */ /* 0x000fe20000001840 */
[----:B--2---:R-:W-:-:S06]  /*31f0*/  FMUL.FTZ R0, R82, c[0x0][0x320] ;  /* 0x0000c80052007a20 */ /* 0x004fcc0000410000 */
[----:B------:R2:W1:Y:S01]  /*3200*/  MUFU.TANH R151, R0 ;  /* 0x0000000000977308 */ /* 0x0004620000002400 */
[----:B------:R-:W-:Y:S01]  /*3210*/  HMMA.16816.F32 R48, R12, R40, R44 ;  /* 0x000000280c30723c */ /* 0x000fe2000000182c */
[----:B------:R-:W1:Y:S01]  /*3220*/  LDSM.16.M88.4 R44, [R242] ;  /* 0x00000000f22c783b */ /* 0x000e620000000200 */
[----:B--2---:R-:W-:-:S05]  /*3230*/  FMUL.FTZ R0, R83, c[0x0][0x320] ;  /* 0x0000c80053007a20 */ /* 0x004fca0000410000 */
[----:B------:R2:W1:Y:S01]  /*3240*/  MUFU.TANH R147, R0 ;  /* 0x0000000000937308 */ /* 0x0004620000002400 */
[----:B------:R-:W-:Y:S01]  /*3250*/  HMMA.16816.F32 R64, R20, R62, R72 ;  /* 0x0000003e1440723c */ /* 0x000fe20000001848 */
[----:B--2---:R-:W-:-:S06]  /*3260*/  FMUL.FTZ R0, R76, c[0x0][0x320] ;  /* 0x0000c8004c007a20 */ /* 0x004fcc0000410000 */
[----:B------:R2:W1:Y:S02]  /*3270*/  MUFU.TANH R116, R0 ;  /* 0x0000000000747308 */ /* 0x0004640000002400 */
[----:B--2---:R-:W-:-:S06]  /*3280*/  FMUL.FTZ R0, R77, c[0x0][0x320] ;  /* 0x0000c8004d007a20 */ /* 0x004fcc0000410000 */
[----:B------:R2:W1:Y:S01]  /*3290*/  MUFU.TANH R107, R0 ;  /* 0x00000000006b7308 */ /* 0x0004620000002400 */
[----:B------:R-:W-:Y:S01]  /*32a0*/  HMMA.16816.F32 R60, R16, R42, R56 ;  /* 0x0000002a103c723c */ /* 0x000fe20000001838 */
[----:B------:R-:W1:Y:S01]  /*32b0*/  LDSM.16.M88.4 R56, [R234+0x3000] ;  /* 0x00300000ea38783b */ /* 0x000e620000000200 */
[----:B--2---:R-:W-:-:S05]  /*32c0*/  FMUL.FTZ R0, R78, c[0x0][0x320] ;  /* 0x0000c8004e007a20 */ /* 0x004fca0000410000 */
[----:B------:R2:W1:Y:S01]  /*32d0*/  MUFU.TANH R113, R0 ;  /* 0x0000000000717308 */ /* 0x0004620000002400 */
[----:B-----5:R-:W-:Y:S01]  /*32e0*/  HMMA.16816.F32 R80, R4, R36, R48 ;  /* 0x000000240450723c */ /* 0x020fe20000001830 */
[----:B--2---:R-:W-:-:S07]  /*32f0*/  FMUL.FTZ R0, R79, c[0x0][0x320] ;  /* 0x0000c8004f007a20 */ /* 0x004fce0000410000 */
[----:B------:R-:W-:Y:S01]  /*3300*/  HMMA.16816.F32 R76, R8, R36, R68 ;  /* 0x00000024084c723c */ /* 0x000fe20000001844 */
[----:B------:R2:W2:Y:S07]  /*3310*/  MUFU.TANH R112, R0 ;  /* 0x0000000000707308 */ /* 0x0004ae0000002400 */
[----:B-1----:R-:W-:Y:S01]  /*3320*/  HMMA.16816.F32 R68, R32, R52, R140 ;  /* 0x000000342044723c */ /* 0x002fe2000000188c */
[----:B--2---:R-:W-:-:S04]  /*3330*/  FMUL.FTZ R0, R84, c[0x0][0x320] ;  /* 0x0000c80054007a20 */ /* 0x004fc80000410000 */
[----:B------:R1:W2:Y:S03]  /*3340*/  MUFU.TANH R117, R0 ;  /* 0x0000000000757308 */ /* 0x0002a60000002400 */
[----:B------:R-:W-:Y:S08]  /*3350*/  HMMA.16816.F32 R48, R28, R52, R100 ;  /* 0x000000341c30723c */ /* 0x000ff00000001864 */
[----:B------:R-:W-:Y:S01]  /*3360*/  HMMA.16816.F32 R64, R12, R42, R64 ;  /* 0x0000002a0c40723c */ /* 0x000fe20000001840 */
[----:B-1----:R-:W-:-:S04]  /*3370*/  FMUL.FTZ R0, R85, c[0x0][0x320] ;  /* 0x0000c80055007a20 */ /* 0x002fc80000410000 */
[----:B------:R1:W1:Y:S03]  /*3380*/  MUFU.TANH R115, R0 ;  /* 0x0000000000737308 */ /* 0x0002660000002400 */
        /* <DEDUP_REMOVED lines=10> */
[----:B------:R-:W5:Y:S01]  /*3430*/  LDSM.16.M88.4 R48, [R231+0x3000] ;  /* 0x00300000e730783b */ /* 0x000f620000000200 */
[----:B-1----:R-:W-:-:S04]  /*3440*/  FMUL.FTZ R0, R77, c[0x0][0x320] ;  /* 0x0000c8004d007a20 */ /* 0x002fc80000410000 */
[----:B------:R1:W1:Y:S02]  /*3450*/  MUFU.TANH R94, R0 ;  /* 0x00000000005e7308 */ /* 0x0002640000002400 */
[----:B------:R-:W-:Y:S01]  /*3460*/  HMMA.16816.F32 R84, R4, R38, R64 ;  /* 0x000000260454723c */ /* 0x000fe20000001840 */
[----:B------:R-:W2:Y:S01]  /*3470*/  LDSM.16.M88.4 R36, [R228+0x3800] ;  /* 0x00380000e424783b */ /* 0x000ea20000000200 */
[----:B-1----:R-:W-:-:S04]  /*3480*/  FMUL.FTZ R0, R78, c[0x0][0x320] ;  /* 0x0000c8004e007a20 */ /* 0x002fc80000410000 */
[----:B------:R1:W1:Y:S02]  /*3490*/  MUFU.TANH R101, R0 ;  /* 0x0000000000657308 */ /* 0x0002640000002400 */
[----:B------:R-:W-:Y:S01]  /*34a0*/  HMMA.16816.F32 R64, R16, R56, R68 ;  /* 0x000000381040723c */ /* 0x000fe20000001844 */
[----:B-1----:R-:W-:-:S05]  /*34b0*/  FMUL.FTZ R0, R79, c[0x0][0x320] ;  /* 0x0000c8004f007a20 */ /* 0x002fca0000410000 */
[----:B------:R1:W1:Y:S02]  /*34c0*/  MUFU.TANH R100, R0 ;  /* 0x0000000000647308 */ /* 0x0002640000002400 */
[----:B------:R-:W-:Y:S01]  /*34d0*/  HMMA.16816.F32 R68, R28, R54, R124 ;  /* 0x000000361c44723c */ /* 0x000fe2000000187c */
[----:B------:R-:W2:Y:S01]  /*34e0*/  LDSM.16.M88.4 R52, [R241] ;  /* 0x00000000f134783b */ /* 0x000ea20000000200 */
[----:B-1----:R-:W-:-:S04]  /*34f0*/  FMUL.FTZ R0, R80, c[0x0][0x320] ;  /* 0x0000c80050007a20 */ /* 0x002fc80000410000 */
[----:B------:R1:W1:Y:S02]  /*3500*/  MUFU.TANH R106, R0 ;  /* 0x00000000006a7308 */ /* 0x0002640000002400 */
[----:B------:R-:W-:Y:S01]  /*3510*/  HMMA.16816.F32 R60, R24, R46, R60 ;  /* 0x0000002e183c723c */ /* 0x000fe2000000183c */
[----:B-1----:R-:W-:-:S05]  /*3520*/  FMUL.FTZ R0, R81, c[0x0][0x320] ;  /* 0x0000c80051007a20 */ /* 0x002fca0000410000 */
[----:B------:R1:W1:Y:S02]  /*3530*/  MUFU.TANH R105, R0 ;  /* 0x0000000000697308 */ /* 0x0002640000002400 */
[----:B------:R-:W-:Y:S01]  /*3540*/  HMMA.16816.F32 R40, R12, R56, R40 ;  /* 0x000000380c28723c */ /* 0x000fe20000001828 */
[----:B-1----:R-:W-:-:S05]  /*3550*/  FMUL.FTZ R0, R82, c[0x0][0x320] ;  /* 0x0000c80052007a20 */ /* 0x002fca0000410000 */
[----:B------:R1:W1:Y:S02]  /*3560*/  MUFU.TANH R114, R0 ;  /* 0x0000000000727308 */ /* 0x0002640000002400 */
[----:B-1----:R-:W-:-:S06]  /*3570*/  FMUL.FTZ R0, R83, c[0x0][0x320] ;  /* 0x0000c80053007a20 */ /* 0x002fcc0000410000 */
[----:B------:R1:W1:Y:S01]  /*3580*/  MUFU.TANH R108, R0 ;  /* 0x00000000006c7308 */ /* 0x0002620000002400 */
[----:B-----5:R-:W-:Y:S01]  /*3590*/  HMMA.16816.F32 R76, R8, R48, R64 ;  /* 0x00000030084c723c */ /* 0x020fe20000001840 */
[----:B-1----:R-:W-:-:S06]  /*35a0*/  FMUL.FTZ R0, R72, c[0x0][0x320] ;  /* 0x0000c80048007a20 */ /* 0x002fcc0000410000 */
[----:B------:R1:W1:Y:S01]  /*35b0*/  MUFU.TANH R89, R0 ;  /* 0x0000000000597308 */ /* 0x0002620000002400 */
[----:B------:R-:W-:Y:S01]  /*35c0*/  HMMA.16816.F32 R68, R20, R46, R68 ;  /* 0x0000002e1444723c */ /* 0x000fe20000001844 */
[----:B-1----:R-:W-:-:S06]  /*35d0*/  FMUL.FTZ R0, R73, c[0x0][0x320] ;  /* 0x0000c80049007a20 */ /* 0x002fcc0000410000 */
[----:B------:R1:W1:Y:S01]  /*35e0*/  MUFU.TANH R88, R0 ;  /* 0x0000000000587308 */ /* 0x0002620000002400 */
[----:B--2---:R-:W-:Y:S08]  /*35f0*/  HMMA.16816.F32 R64, R32, R36, R120 ;  /* 0x000000242040723c */ /* 0x004ff00000001878 */
[----:B------:R-:W-:Y:S01]  /*3600*/  HMMA.16816.F32 R44, R16, R58, R60 ;  /* 0x0000003a102c723c */ /* 0x000fe2000000183c */
[----:B-1----:R-:W-:-:S07]  /*3610*/  FMUL.FTZ R0, R74, c[0x0][0x320] ;  /* 0x0000c8004a007a20 */ /* 0x002fce0000410000 */
[----:B------:R-:W-:Y:S01]  /*3620*/  HMMA.16816.F32 R60, R32, R38, R96 ;  /* 0x00000026203c723c */ /* 0x000fe20000001860 */
[----:B------:R-:W-:Y:S01]  /*3630*/  LDSM.16.M88.4 R32, [R231+0x3800] ;  /* 0x00380000e720783b */ /* 0x000fe20000000200 */
[----:B------:R1:W2:Y:S06]  /*3640*/  MUFU.TANH R91, R0 ;  /* 0x00000000005b7308 */ /* 0x0002ac0000002400 */
[----:B------:R-:W-:Y:S01]  /*3650*/  HMMA.16816.F32 R80, R4, R48, R40 ;  /* 0x000000300450723c */ /* 0x000fe20000001828 */
[----:B------:R-:W5:Y:S01]  /*3660*/  LDSM.16.M88.4 R40, [R234+0x3800] ;  /* 0x00380000ea28783b */ /* 0x000f620000000200 */
[----:B------:R-:W-:Y:S01]  /*3670*/  ISETP.GE.AND P0, PT, R196, 0x2, PT ;  /* 0x00000002c400780c */ /* 0x000fe20003f06270 */
[----:B------:R-:W-:-:S04]  /*3680*/  DEPBAR.LE SB0, 0x0 ;  /* 0x000080000000791a */ /* 0x000fc80000000000 */
[----:B-1----:R-:W-:Y:S02]  /*3690*/  FMUL.FTZ R0, R75, c[0x0][0x320] ;  /* 0x0000c8004b007a20 */ /* 0x002fe40000410000 */
[C---:B------:R-:W-:Y:S08]  /*36a0*/  HMMA.16816.F32 R72, R28.reuse, R36, R128 ;  /* 0x000000241c48723c */ /* 0x040ff00000001880 */
[----:B------:R-:W-:Y:S01]  /*36b0*/  HMMA.16816.F32 R28, R28, R38, R136 ;  /* 0x000000261c1c723c */ /* 0x000fe20000001888 */
[----:B------:R1:W1:Y:S02]  /*36c0*/  MUFU.TANH R90, R0 ;  /* 0x00000000005a7308 */ /* 0x0002640000002400 */
[----:B-1----:R-:W-:-:S06]  /*36d0*/  FMUL.FTZ R0, R84, c[0x0][0x320] ;  /* 0x0000c80054007a20 */ /* 0x002fcc0000410000 */
[----:B------:R1:W1:Y:S01]  /*36e0*/  MUFU.TANH R95, R0 ;  /* 0x00000000005f7308 */ /* 0x0002620000002400 */
[----:B------:R-:W-:Y:S08]  /*36f0*/  HMMA.16816.F32 R68, R12, R58, R68 ;  /* 0x0000003a0c44723c */ /* 0x000ff00000001844 */
[----:B------:R-:W-:Y:S01]  /*3700*/  HMMA.16816.F32 R56, R24, R52, R64 ;  /* 0x000000341838723c */ /* 0x000fe20000001840 */
[----:B-1----:R-:W-:-:S04]  /*3710*/  FMUL.FTZ R0, R85, c[0x0][0x320] ;  /* 0x0000c80055007a20 */ /* 0x002fc80000410000 */
[----:B------:R1:W1:Y:S03]  /*3720*/  MUFU.TANH R93, R0 ;  /* 0x00000000005d7308 */ /* 0x0002660000002400 */
[----:B------:R-:W-:Y:S08]  /*3730*/  HMMA.16816.F32 R64, R20, R52, R72 ;  /* 0x000000341440723c */ /* 0x000ff00000001848 */
[----:B------:R-:W-:Y:S01]  /*3740*/  HMMA.16816.F32 R24, R24, R54, R60 ;  /* 0x000000361818723c */ /* 0x000fe2000000183c */
[----:B-1----:R-:W-:-:S07]  /*3750*/  FMUL.FTZ R0, R86, c[0x0][0x320] ;  /* 0x0000c80056007a20 */ /* 0x002fce0000410000 */
[----:B------:R-:W-:Y:S01]  /*3760*/  HMMA.16816.F32 R52, R20, R54, R28 ;  /* 0x000000361434723c */ /* 0x000fe2000000181c */
[----:B------:R1:W1:Y:S02]  /*3770*/  MUFU.TANH R103, R0 ;  /* 0x0000000000677308 */ /* 0x0002640000002400 */
[----:B-1----:R-:W-:-:S06]  /*3780*/  FMUL.FTZ R0, R87, c[0x0][0x320] ;  /* 0x0000c80057007a20 */ /* 0x002fcc0000410000 */
        /* <DEDUP_REMOVED lines=8> */
[----:B------:R1:W1:Y:S02]  /*3810*/  MUFU.TANH R86, R0 ;  /* 0x0000000000567308 */ /* 0x0002640000002400 */
[----:B-1----:R-:W-:Y:S02]  /*3820*/  FMUL.FTZ R0, R79, c[0x0][0x320] ;  /* 0x0000c8004f007a20 */ /* 0x002fe40000410000 */
[----:B------:R-:W-:Y:S08]  /*3830*/  HMMA.16816.F32 R76, R8, R50, R44 ;  /* 0x00000032084c723c */ /* 0x000ff0000000182c */
[C---:B------:R-:W-:Y:S08]  /*3840*/  HMMA.16816.F32 R44, R16.reuse, R40, R56 ;  /* 0x00000028102c723c */ /* 0x040ff00000001838 */
[----:B------:R-:W-:Y:S01]  /*3850*/  HMMA.16816.F32 R16, R16, R42, R24 ;  /* 0x0000002a1010723c */ /* 0x000fe20000001818 */
[----:B------:R1:W1:Y:S07]  /*3860*/  MUFU.TANH R85, R0 ;  /* 0x0000000000557308 */ /* 0x00026e0000002400 */
[----:B------:R-:W-:Y:S08]  /*3870*/  HMMA.16816.F32 R68, R4, R50, R68 ;  /* 0x000000320444723c */ /* 0x000ff00000001844 */
[----:B------:R-:W-:Y:S01]  /*3880*/  HMMA.16816.F32 R44, R8, R32, R44 ;  /* 0x00000020082c723c */ /* 0x000fe2000000182c */
[----:B-1----:R-:W-:-:S07]  /*3890*/  FMUL.FTZ R0, R80, c[0x0][0x320] ;  /* 0x0000c80050007a20 */ /* 0x002fce0000410000 */
[----:B------:R-:W-:Y:S08]  /*38a0*/  HMMA.16816.F32 R20, R4, R32, R36 ;  /* 0x000000200414723c */ /* 0x000ff00000001824 */
[-C--:B------:R-:W-:Y:S08]  /*38b0*/  HMMA.16816.F32 R8, R8, R34.reuse, R16 ;  /* 0x000000220808723c */ /* 0x080ff00000001810 */
[----:B------:R-:W-:Y:S01]  /*38c0*/  HMMA.16816.F32 R4, R4, R34, R12 ;  /* 0x000000220404723c */ /* 0x000fe2000000180c */
[----:B------:R1:W1:Y:S01]  /*38d0*/  MUFU.TANH R87, R0 ;  /* 0x0000000000577308 */ /* 0x0002620000002400 */
[----:B------:R-:W-:-:S02]  /*38e0*/  FMUL.FTZ R77, R77, c[0x0][0x320] ;  /* 0x0000c8004d4d7a20 */ /* 0x000fc40000410000 */
[----:B------:R-:W-:Y:S02]  /*38f0*/  FMUL.FTZ R78, R78, c[0x0][0x320] ;  /* 0x0000c8004e4e7a20 */ /* 0x000fe40000410000 */
[----:B-1----:R-:W-:-:S04]  /*3900*/  FMUL.FTZ R0, R81, c[0x0][0x320] ;  /* 0x0000c80051007a20 */ /* 0x002fc80000410000 */
[----:B------:R1:W1:Y:S01]  /*3910*/  MUFU.TANH R80, R0 ;  /* 0x0000000000507308 */ /* 0x0002620000002400 */
[----:B------:R-:W-:Y:S02]  /*3920*/  FMUL.FTZ R79, R79, c[0x0][0x320] ;  /* 0x0000c8004f4f7a20 */ /* 0x000fe40000410000 */
[----:B------:R-:W-:Y:S02]  /*3930*/  FMUL.FTZ R68, R68, c[0x0][0x320] ;  /* 0x0000c80044447a20 */ /* 0x000fe40000410000 */
[----:B------:R-:W-:Y:S02]  /*3940*/  FMUL.FTZ R69, R69, c[0x0][0x320] ;  /* 0x0000c80045457a20 */ /* 0x000fe40000410000 */
[----:B------:R-:W-:Y:S02]  /*3950*/  FMUL.FTZ R70, R70, c[0x0][0x320] ;  /* 0x0000c80046467a20 */ /* 0x000fe40000410000 */
[----:B-1----:R-:W-:-:S04]  /*3960*/  FMUL.FTZ R0, R82, c[0x0][0x320] ;  /* 0x0000c80052007a20 */ /* 0x002fc80000410000 */
[----:B------:R1:W1:Y:S01]  /*3970*/  MUFU.TANH R72, R0 ;  /* 0x0000000000487308 */ /* 0x0002620000002400 */
[----:B------:R-:W-:Y:S02]  /*3980*/  FMUL.FTZ R71, R71, c[0x0][0x320] ;  /* 0x0000c80047477a20 */ /* 0x000fe40000410000 */
[----:B------:R-:W-:Y:S02]  /*3990*/  FMUL.FTZ R44, R44, c[0x0][0x320] ;  /* 0x0000c8002c2c7a20 */ /* 0x000fe40000410000 */
[----:B------:R-:W-:Y:S02]  /*39a0*/  FMUL.FTZ R45, R45, c[0x0][0x320] ;  /* 0x0000c8002d2d7a20 */ /* 0x000fe40000410000 */
[----:B------:R-:W-:Y:S02]  /*39b0*/  FMUL.FTZ R46, R46, c[0x0][0x320] ;  /* 0x0000c8002e2e7a20 */ /* 0x000fe40000410000 */
[----:B------:R-:W-:Y:S02]  /*39c0*/  FMUL.FTZ R47, R47, c[0x0][0x320] ;  /* 0x0000c8002f2f7a20 */ /* 0x000fe40000410000 */
[----:B------:R-:W-:-:S02]  /*39d0*/  FMUL.FTZ R20, R20, c[0x0][0x320] ;  /* 0x0000c80014147a20 */ /* 0x000fc40000410000 */
[----:B-1----:R-:W-:Y:S02]  /*39e0*/  FMUL.FTZ R0, R83, c[0x0][0x320] ;  /* 0x0000c80053007a20 */ /* 0x002fe40000410000 */
[----:B------:R-:W-:Y:S02]  /*39f0*/  FMUL.FTZ R21, R21, c[0x0][0x320] ;  /* 0x0000c80015157a20 */ /* 0x000fe40000410000 */
[----:B------:R1:W1:Y:S01]  /*3a00*/  MUFU.TANH R50, R0 ;  /* 0x0000000000327308 */ /* 0x0002620000002400 */
        /* <DEDUP_REMOVED lines=8> */
[----:B-1----:R-:W-:Y:S02]  /*3a90*/  FMUL.FTZ R0, R76, c[0x0][0x320] ;  /* 0x0000c8004c007a20 */ /* 0x002fe40000410000 */
[----:B------:R-:W-:-:S02]  /*3aa0*/  FMUL.FTZ R6, R6, c[0x0][0x320] ;  /* 0x0000c80006067a20 */ /* 0x000fc40000410000 */
[----:B------:R-:W-:Y:S01]  /*3ab0*/  FMUL.FTZ R7, R7, c[0x0][0x320] ;  /* 0x0000c80007077a20 */ /* 0x000fe20000410000 */
[----:B------:R1:W1:Y:S08]  /*3ac0*/  MUFU.TANH R36, R20 ;  /* 0x0000001400247308 */ /* 0x0002700000002400 */
[----:B------:R1:W1:Y:S08]  /*3ad0*/  MUFU.TANH R48, R0 ;  /* 0x0000000000307308 */ /* 0x0002700000002400 */
        /* <DEDUP_REMOVED lines=57> */
.L_x_1375:
[----:B--234-:R-:W-:Y:S05]  /*3e70*/  BSYNC B0 ;  /* 0x0000000000007941 */ /* 0x01cfea0003800000 */
.L_x_1374:
[----:B-1----:R-:W2:Y:S04]  /*3e80*/  LDL R0, [R1+0x5c] ;  /* 0x00005c0001007983 */ /* 0x002ea80000100800 */
[----:B------:R-:W2:Y:S04]  /*3e90*/  LDL R197, [R1+0x48] ;  /* 0x0000480001c57983 */ /* 0x000ea80000100800 */
[----:B------:R-:W3:Y:S01]  /*3ea0*/  LDL R5, [R1+0x58] ;  /* 0x0000580001057983 */ /* 0x000ee20000100800 */
[----:B------:R-:W-:-:S03]  /*3eb0*/  IMAD R4, R92, R150, 0x1 ;  /* 0x000000015c047424 */ /* 0x000fc600078e0296 */
[----:B------:R-:W-:Y:S04]  /*3ec0*/  LDSM.16.MT88.4 R40, [R229] ;  /* 0x00000000e528783b */ /* 0x000fe80000004200 */
[----:B------:R-:W-:Y:S04]  /*3ed0*/  LDSM.16.MT88.4 R60, [R229+0x2000] ;  /* 0x00200000e53c783b */ /* 0x000fe80000004200 */
[----:B------:R-:W-:Y:S04]  /*3ee0*/  LDSM.16.MT88.4 R56, [R232] ;  /* 0x00000000e838783b */ /* 0x000fe80000004200 */
[----:B------:R-:W0:Y:S01]  /*3ef0*/  LDGDEPBAR ;  /* 0x00000000000079af */ /* 0x000e220000000000 */
[----:B--2---:R-:W-:-:S04]  /*3f00*/  IMAD.IADD R3, R0, 0x1, R197 ;  /* 0x0000000100037824 */ /* 0x004fc800078e02c5 */
[----:B------:R-:W-:-:S05]  /*3f10*/  @P4 IMAD.HI.U32 R0, R3, c[0x0][0x2c8], RZ ;  /* 0x0000b20003004a27 */ /* 0x000fca00078e00ff */
[----:B------:R-:W-:-:S05]  /*3f20*/  @P4 SHF.R.U32.HI R3, RZ, c[0x0][0x2cc], R0 ;  /* 0x0000b300ff034a19 */ /* 0x000fca0000011600 */
[----:B------:R-:W1:Y:S01]  /*3f30*/  SHFL.IDX PT, R2, R3, RZ, 0x1c1f ;  /* 0x001c1fff03027589 */ /* 0x000e6200000e0000 */
[----:B---3--:R-:W-:-:S03]  /*3f40*/  IADD3 R4, -R5, c[0x0][0x1d0], R4 ;  /* 0x0000740005047a10 */ /* 0x008fc60007ffe104 */
[----:B------:R-:W2:Y:S01]  /*3f50*/  SHFL.IDX PT, R0, R3, 0x1, 0x1c1f ;  /* 0x003c1f0003007f89 */ /* 0x000ea200000e0000 */
[----:B------:R-:W-:Y:S01]  /*3f60*/  IADD3 R4, R4, -c[0x0][0x168], RZ ;  /* 0x80005a0004047a10 */ /* 0x000fe20007ffe0ff */
[----:B------:R-:W-:-:S04]  /*3f70*/  IMAD.IADD R5, R144, 0x1, -R5 ;  /* 0x0000000190057824 */ /* 0x000fc800078e0a05 */
[----:B-1----:R-:W-:-:S05]  /*3f80*/  IMAD.IADD R2, R4, 0x1, R2 ;  /* 0x0000000104027824 */ /* 0x002fca00078e0202 */
[----:B------:R-:W-:-:S04]  /*3f90*/  IMNMX R2, R5, R2, PT ;  /* 0x0000000205027217 */ /* 0x000fc80003800200 */
[C---:B------:R-:W-:Y:S02]  /*3fa0*/  ISETP.GT.AND P0, PT, R2.reuse, 0x1, PT ;  /* 0x000000010200780c */ /* 0x040fe40003f04270 */
[C---:B------:R-:W-:Y:S02]  /*3fb0*/  ISETP.GT.AND P2, PT, R2.reuse, 0x8, PT ;  /* 0x000000080200780c */ /* 0x040fe40003f44270 */
[C---:B------:R-:W-:Y:S02]  /*3fc0*/  ISETP.GT.AND P3, PT, R2.reuse, RZ, PT ;  /* 0x000000ff0200720c */ /* 0x040fe40003f64270 */
[----:B------:R-:W-:Y:S02]  /*3fd0*/  ISETP.GT.AND P1, PT, R2, 0x9, PT ;  /* 0x000000090200780c */ /* 0x000fe40003f24270 */
[----:B------:R-:W-:Y:S02]  /*3fe0*/  FSEL R8, R133, -INF , P0 ;  /* 0xff80000085087808 */ /* 0x000fe40000000000 */
[----:B------:R-:W-:Y:S01]  /*3ff0*/  FSEL R9, R116, -INF , P2 ;  /* 0xff80000074097808 */ /* 0x000fe20001000000 */
[----:B--2---:R-:W-:Y:S01]  /*4000*/  IMAD.IADD R0, R4, 0x1, R0 ;  /* 0x0000000104007824 */ /* 0x004fe200078e0200 */
[----:B------:R-:W-:-:S02]  /*4010*/  ISETP.GT.AND P0, PT, R2, 0x18, PT ;  /* 0x000000180200780c */ /* 0x000fc40003f04270 */
[C---:B------:R-:W-:Y:S02]  /*4020*/  ISETP.GT.AND P2, PT, R2.reuse, 0x19, PT ;  /* 0x000000190200780c */ /* 0x040fe40003f44270 */
[----:B------:R-:W-:Y:S02]  /*4030*/  FSEL R7, R135, -INF , P3 ;  /* 0xff80000087077808 */ /* 0x000fe40001800000 */
[----:B------:R-:W-:Y:S02]  /*4040*/  FSEL R15, R107, -INF , P1 ;  /* 0xff8000006b0f7808 */ /* 0x000fe40000800000 */
[----:B------:R-:W-:Y:S02]  /*4050*/  ISETP.GT.AND P1, PT, R2, 0x20, PT ;  /* 0x000000200200780c */ /* 0x000fe40003f24270 */
[----:B------:R-:W-:Y:S02]  /*4060*/  FSEL R21, R89, -INF , P0 ;  /* 0xff80000059157808 */ /* 0x000fe40000000000 */
[----:B------:R-:W-:-:S02]  /*4070*/  FSEL R22, R88, -INF , P2 ;  /* 0xff80000058167808 */ /* 0x000fc40001000000 */
[C---:B------:R-:W-:Y:S02]  /*4080*/  ISETP.GT.AND P0, PT, R2.reuse, 0x29, PT ;  /* 0x000000290200780c */ /* 0x040fe40003f04270 */
[----:B------:R-:W-:Y:S02]  /*4090*/  ISETP.GT.AND P2, PT, R2, 0x30, PT ;  /* 0x000000300200780c */ /* 0x000fe40003f44270 */
[----:B------:R-:W-:Y:S02]  /*40a0*/  IMNMX R0, R5, R0, PT ;  /* 0x0000000005007217 */ /* 0x000fe40003800200 */
[----:B------:R-:W-:Y:S02]  /*40b0*/  FMNMX.FTZ R137, R7, R8, !PT ;  /* 0x0000000807897209 */ /* 0x000fe40007810000 */
[----:B------:R-:W-:Y:S02]  /*40c0*/  FSEL R168, R84, -INF , P1 ;  /* 0xff80000054a87808 */ /* 0x000fe40000800000 */
[----:B------:R-:W-:-:S02]  /*40d0*/  ISETP.GT.AND P1, PT, R2, 0x31, PT ;  /* 0x000000310200780c */ /* 0x000fc40003f24270 */
[----:B------:R-:W-:Y:S02]  /*40e0*/  FSEL R167, R77, -INF , P0 ;  /* 0xff8000004da77808 */ /* 0x000fe40000000000 */
[----:B------:R-:W-:Y:S02]  /*40f0*/  FSEL R166, R44, -INF , P2 ;  /* 0xff8000002ca67808 */ /* 0x000fe40001000000 */
[C---:B------:R-:W-:Y:S02]  /*4100*/  ISETP.GT.AND P0, PT, R0.reuse, RZ, PT ;  /* 0x000000ff0000720c */ /* 0x040fe40003f04270 */
[----:B------:R-:W-:Y:S02]  /*4110*/  ISETP.GT.AND P2, PT, R0, 0x1, PT ;  /* 0x000000010000780c */ /* 0x000fe40003f44270 */
[----:B------:R-:W-:Y:S02]  /*4120*/  ISETP.GT.AND P5, PT, R2, 0x10, PT ;  /* 0x000000100200780c */ /* 0x000fe40003fa4270 */
[----:B------:R-:W-:-:S02]  /*4130*/  FMNMX.FTZ R137, R9, R137, !PT ;  /* 0x0000008909897209 */ /* 0x000fc40007810000 */
[----:B------:R-:W-:Y:S02]  /*4140*/  FSEL R164, R45, -INF , P1 ;  /* 0xff8000002da47808 */ /* 0x000fe40000800000 */
[----:B------:R-:W-:Y:S02]  /*4150*/  ISETP.GT.AND P1, PT, R0, 0x8, PT ;  /* 0x000000080000780c */ /* 0x000fe40003f24270 */
[----:B------:R-:W-:Y:S02]  /*4160*/  FSEL R24, R134, -INF , P0 ;  /* 0xff80000086187808 */ /* 0x000fe40000000000 */
[----:B------:R-:W-:Y:S02]  /*4170*/  FSEL R25, R132, -INF , P2 ;  /* 0xff80000084197808 */ /* 0x000fe40001000000 */
[----:B------:R-:W-:Y:S02]  /*4180*/  ISETP.GT.AND P3, PT, R2, 0x11, PT ;  /* 0x000000110200780c */ /* 0x000fe40003f64270 */
[----:B------:R-:W-:-:S02]  /*4190*/  FSEL R18, R104, -INF , P5 ;  /* 0xff80000068127808 */ /* 0x000fc40002800000 */
[----:B------:R-:W-:Y:S02]  /*41a0*/  FMNMX.FTZ R137, R15, R137, !PT ;  /* 0x000000890f897209 */ /* 0x000fe40007810000 */
[----:B------:R-:W-:Y:S02]  /*41b0*/  ISETP.GT.AND P0, PT, R0, 0x9, PT ;  /* 0x000000090000780c */ /* 0x000fe40003f04270 */
[----:B------:R-:W-:Y:S02]  /*41c0*/  FSEL R31, R113, -INF , P1 ;  /* 0xff800000711f7808 */ /* 0x000fe40000800000 */
[----:B------:R-:W-:Y:S02]  /*41d0*/  FMNMX.FTZ R136, R24, R25, !PT ;  /* 0x0000001918887209 */ /* 0x000fe40007810000 */
[----:B------:R-:W-:Y:S02]  /*41e0*/  FSEL R19, R94, -INF , P3 ;  /* 0xff8000005e137808 */ /* 0x000fe40001800000 */
        /* <DEDUP_REMOVED lines=12> */
[----:B------:R-:W-:-:S02]  /*42b0*/  ISETP.GT.AND P5, PT, R2, 0x21, PT ;  /* 0x000000210200780c */ /* 0x000fc40003fa4270 */
[----:B------:R-:W-:Y:S02]  /*42c0*/  FMNMX.FTZ R137, R22, R137, !PT ;  /* 0x0000008916897209 */ /* 0x000fe40007810000 */
[----:B------:R-:W-:Y:S02]  /*42d0*/  ISETP.GT.AND P2, PT, R0, 0x19, PT ;  /* 0x000000190000780c */ /* 0x000fe40003f44270 */
[----:B------:R-:W-:Y:S02]  /*42e0*/  FSEL R32, R91, -INF , P0 ;  /* 0xff8000005b207808 */ /* 0x000fe40000000000 */
[----:B------:R-:W-:Y:S02]  /*42f0*/  FMNMX.FTZ R136, R26, R136, !PT ;  /* 0x000000881a887209 */ /* 0x000fe40007810000 */
        /* <DEDUP_REMOVED lines=23> */
[----:B------:R-:W-:Y:S01]  /*4470*/  FMNMX.FTZ R136, R160, R136, !PT ;  /* 0x00000088a0887209 */ /* 0x000fe20007810000 */
[----:B------:R-:W-:Y:S01]  /*4480*/  LDSM.16.MT88.4 R76, [R233+0x2800] ;  /* 0x00280000e94c783b */ /* 0x000fe20000004200 */
        /* <DEDUP_REMOVED lines=8> */
[C---:B------:R-:W-:Y:S02]  /*4510*/  ISETP.GT.AND P1, PT, R0.reuse, 0x38, PT ;  /* 0x000000380000780c */ /* 0x040fe40003f24270 */
[----:B------:R-:W-:Y:S02]  /*4520*/  ISETP.GT.AND P0, PT, R0, 0x39, PT ;  /* 0x000000390000780c */ /* 0x000fe40003f04270 */
[----:B------:R-:W-:Y:S01]  /*4530*/  FSEL R154, R47, -INF , P2 ;  /* 0xff8000002f9a7808 */ /* 0x000fe20001000000 */
[----:B------:R-:W1:Y:S01]  /*4540*/  SHFL.IDX PT, R0, R3, 0x2, 0x1c1f ;  /* 0x005c1f0003007f89 */ /* 0x000e6200000e0000 */
[----:B------:R-:W-:Y:S02]  /*4550*/  FMNMX.FTZ R136, R157, R136, !PT ;  /* 0x000000889d887209 */ /* 0x000fe40007810000 */
[----:B------:R-:W-:Y:S01]  /*4560*/  FMNMX.FTZ R137, R148, R137, !PT ;  /* 0x0000008994897209 */ /* 0x000fe20007810000 */
[----:B------:R-:W2:Y:S01]  /*4570*/  SHFL.IDX PT, R2, R3, 0x3, 0x1c1f ;  /* 0x007c1f0003027f89 */ /* 0x000ea200000e0000 */
[----:B------:R-:W-:-:S02]  /*4580*/  FSEL R152, R13, -INF , P1 ;  /* 0xff8000000d987808 */ /* 0x000fc40000800000 */
[----:B------:R-:W-:Y:S01]  /*4590*/  FMNMX.FTZ R136, R154, R136, !PT ;  /* 0x000000889a887209 */ /* 0x000fe20007810000 */
[----:B------:R-:W3:Y:S01]  /*45a0*/  SHFL.BFLY PT, R3, R137, 0x2, 0x1f ;  /* 0x0c401f0089037f89 */ /* 0x000ee200000e0000 */
[----:B------:R-:W-:Y:S02]  /*45b0*/  FSEL R149, R12, -INF , P0 ;  /* 0xff8000000c957808 */ /* 0x000fe40000000000 */
[----:B------:R-:W-:Y:S01]  /*45c0*/  FMNMX.FTZ R136, R152, R136, !PT ;  /* 0x0000008898887209 */ /* 0x000fe20007810000 */
[----:B------:R-:W-:Y:S03]  /*45d0*/  LDSM.16.MT88.4 R44, [R233] ;  /* 0x00000000e92c783b */ /* 0x000fe60000004200 */
[----:B------:R-:W-:-:S05]  /*45e0*/  FMNMX.FTZ R136, R149, R136, !PT ;  /* 0x0000008895887209 */ /* 0x000fca0007810000 */
[----:B------:R-:W4:Y:S01]  /*45f0*/  SHFL.BFLY PT, R6, R136, 0x2, 0x1f ;  /* 0x0c401f0088067f89 */ /* 0x000f2200000e0000 */
[----:B-1----:R-:W-:-:S05]  /*4600*/  IMAD.IADD R0, R4, 0x1, R0 ;  /* 0x0000000104007824 */ /* 0x002fca00078e0200 */
[----:B------:R-:W-:Y:S01]  /*4610*/  IMNMX R0, R5, R0, PT ;  /* 0x0000000005007217 */ /* 0x000fe20003800200 */
[----:B--2---:R-:W-:Y:S01]  /*4620*/  IMAD.IADD R2, R4, 0x1, R2 ;  /* 0x0000000104027824 */ /* 0x004fe200078e0202 */
[----:B---3--:R-:W-:Y:S02]  /*4630*/  FMNMX.FTZ R137, R137, R3, !PT ;  /* 0x0000000389897209 */ /* 0x008fe40007810000 */
[----:B------:R-:W-:Y:S02]  /*4640*/  ISETP.GT.AND P1, PT, R0, RZ, PT ;  /* 0x000000ff0000720c */ /* 0x000fe40003f24270 */
[----:B------:R-:W-:Y:S01]  /*4650*/  IMNMX R2, R5, R2, PT ;  /* 0x0000000205027217 */ /* 0x000fe20003800200 */
[----:B------:R-:W1:Y:S01]  /*4660*/  SHFL.BFLY PT, R3, R137, 0x1, 0x1f ;  /* 0x0c201f0089037f89 */ /* 0x000e6200000e0000 */
[----:B------:R-:W-:Y:S02]  /*4670*/  FSEL R5, R146, -INF , P1 ;  /* 0xff80000092057808 */ /* 0x000fe40000800000 */
[----:B------:R-:W-:-:S02]  /*4680*/  ISETP.GT.AND P3, PT, R0, 0x1, PT ;  /* 0x000000010000780c */ /* 0x000fc40003f64270 */
[C---:B------:R-:W-:Y:S02]  /*4690*/  ISETP.GT.AND P0, PT, R0.reuse, 0x8, PT ;  /* 0x000000080000780c */ /* 0x040fe40003f04270 */
[C---:B------:R-:W-:Y:S02]  /*46a0*/  ISETP.GT.AND P5, PT, R0.reuse, 0x9, PT ;  /* 0x000000090000780c */ /* 0x040fe40003fa4270 */
[C---:B------:R-:W-:Y:S02]  /*46b0*/  ISETP.GT.AND P2, PT, R0.reuse, 0x10, PT ;  /* 0x000000100000780c */ /* 0x040fe40003f44270 */
[----:B------:R-:W-:Y:S02]  /*46c0*/  ISETP.GT.AND P1, PT, R0, 0x11, PT ;  /* 0x000000110000780c */ /* 0x000fe40003f24270 */
[----:B----4-:R-:W-:Y:S02]  /*46d0*/  FMNMX.FTZ R136, R136, R6, !PT ;  /* 0x0000000688887209 */ /* 0x010fe40007810000 */
[----:B------:R-:W-:-:S02]  /*46e0*/  FSEL R6, R145, -INF , P3 ;  /* 0xff80000091067808 */ /* 0x000fc40001800000 */
[----:B------:R-:W-:Y:S02]  /*46f0*/  FSEL R10, R117, -INF , P0 ;  /* 0xff800000750a7808 */ /* 0x000fe40000000000 */
[----:B------:R-:W-:Y:S02]  /*4700*/  FSEL R12, R115, -INF , P5 ;  /* 0xff800000730c7808 */ /* 0x000fe40002800000 */
[----:B------:R-:W-:Y:S02]  /*4710*/  FSEL R16, R106, -INF , P2 ;  /* 0xff8000006a107808 */ /* 0x000fe40001000000 */
[----:B------:R-:W-:Y:S02]  /*4720*/  FSEL R17, R105, -INF , P1 ;  /* 0xff80000069117808 */ /* 0x000fe40000800000 */
[C---:B------:R-:W-:Y:S02]  /*4730*/  ISETP.GT.AND P3, PT, R0.reuse, 0x18, PT ;  /* 0x000000180000780c */ /* 0x040fe40003f64270 */
[----:B------:R-:W-:-:S02]  /*4740*/  ISETP.GT.AND P0, PT, R0, 0x19, PT ;  /* 0x000000190000780c */ /* 0x000fc40003f04270 */
[C---:B------:R-:W-:Y:S02]  /*4750*/  ISETP.GT.AND P5, PT, R0.reuse, 0x20, PT ;  /* 0x000000200000780c */ /* 0x040fe40003fa4270 */
[C---:B------:R-:W-:Y:S02]  /*4760*/  ISETP.GT.AND P2, PT, R0.reuse, 0x21, PT ;  /* 0x000000210000780c */ /* 0x040fe40003f44270 */
[----:B------:R-:W-:Y:S02]  /*4770*/  ISETP.GT.AND P1, PT, R0, 0x28, PT ;  /* 0x000000280000780c */ /* 0x000fe40003f24270 */
[----:B------:R-:W-:Y:S02]  /*4780*/  FSEL R23, R95, -INF , P3 ;  /* 0xff8000005f177808 */ /* 0x000fe40001800000 */
[----:B------:R-:W-:Y:S02]  /*4790*/  FSEL R29, R93, -INF , P0 ;  /* 0xff8000005d1d7808 */ /* 0x000fe40000000000 */
[----:B------:R-:W-:-:S02]  /*47a0*/  FSEL R145, R87, -INF , P5 ;  /* 0xff80000057917808 */ /* 0x000fc40002800000 */
[----:B------:R-:W-:Y:S02]  /*47b0*/  FSEL R144, R80, -INF , P2 ;  /* 0xff80000050907808 */ /* 0x000fe40001000000 */
[----:B-1----:R-:W-:Y:S01]  /*47c0*/  FMNMX.FTZ R137, R137, R3, !PT ;  /* 0x0000000389897209 */ /* 0x002fe20007810000 */
[----:B------:R-:W1:Y:S01]  /*47d0*/  SHFL.BFLY PT, R4, R136, 0x1, 0x1f ;  /* 0x0c201f0088047f89 */ /* 0x000e6200000e0000 */
[----:B------:R-:W-:Y:S02]  /*47e0*/  FSEL R143, R68, -INF , P1 ;  /* 0xff800000448f7808 */ /* 0x000fe40000800000 */
[C---:B------:R-:W-:Y:S01]  /*47f0*/  ISETP.GT.AND P3, PT, R0.reuse, 0x29, PT ;  /* 0x000000290000780c */ /* 0x040fe20003f64270 */
[----:B------:R-:W-:Y:S01]  /*4800*/  LDSM.16.MT88.4 R80, [R233+0x2000] ;  /* 0x00200000e950783b */ /* 0x000fe20000004200 */
[C---:B------:R-:W-:Y:S02]  /*4810*/  ISETP.GT.AND P0, PT, R0.reuse, 0x30, PT ;  /* 0x000000300000780c */ /* 0x040fe40003f04270 */
[C---:B------:R-:W-:Y:S01]  /*4820*/  ISETP.GT.AND P5, PT, R0.reuse, 0x31, PT ;  /* 0x000000310000780c */ /* 0x040fe20003fa4270 */
[----:B------:R-:W-:Y:S01]  /*4830*/  LDSM.16.MT88.4 R84, [R230+0x2000] ;  /* 0x00200000e654783b */ /* 0x000fe20000004200 */
[----:B------:R-:W-:-:S02]  /*4840*/  ISETP.GT.AND P2, PT, R0, 0x38, PT ;  /* 0x000000380000780c */ /* 0x000fc40003f44270 */
[----:B------:R-:W-:Y:S02]  /*4850*/  ISETP.GT.AND P1, PT, R0, 0x39, PT ;  /* 0x000000390000780c */ /* 0x000fe40003f24270 */
[----:B------:R-:W-:-:S04]  /*4860*/  FMNMX.FTZ R0, R5, R6, !PT ;  /* 0x0000000605007209 */ /* 0x000fc80007810000 */
[----:B------:R-:W-:Y:S02]  /*4870*/  FMNMX.FTZ R0, R10, R0, !PT ;  /* 0x000000000a007209 */ /* 0x000fe40007810000 */
[----:B------:R-:W-:Y:S02]  /*4880*/  FSEL R142, R69, -INF , P3 ;  /* 0xff800000458e7808 */ /* 0x000fe40001800000 */
[----:B------:R-:W-:Y:S02]  /*4890*/  FMNMX.FTZ R0, R12, R0, !PT ;  /* 0x000000000c007209 */ /* 0x000fe40007810000 */
[----:B------:R-:W-:Y:S02]  /*48a0*/  ISETP.GT.AND P3, PT, R2, RZ, PT ;  /* 0x000000ff0200720c */ /* 0x000fe40003f64270 */
[----:B------:R-:W-:Y:S02]  /*48b0*/  FMNMX.FTZ R0, R16, R0, !PT ;  /* 0x0000000010007209 */ /* 0x000fe40007810000 */
[----:B------:R-:W-:Y:S01]  /*48c0*/  FSEL R138, R20, -INF , P1 ;  /* 0xff800000148a7808 */ /* 0x000fe20000800000 */
[----:B------:R-:W-:Y:S01]  /*48d0*/  FMUL.FTZ R20, R137, c[0x0][0x2d0] ;  /* 0x0000b40089147a20 */ /* 0x000fe20000410000 */
[----:B------:R-:W-:-:S02]  /*48e0*/  FSEL R14, R151, -INF , P3 ;  /* 0xff800000970e7808 */ /* 0x000fc40001800000 */
[----:B------:R-:W-:Y:S02]  /*48f0*/  FMNMX.FTZ R0, R17, R0, !PT ;  /* 0x0000000011007209 */ /* 0x000fe40007810000 */
[----:B------:R-:W-:Y:S02]  /*4900*/  FSETP.NEU.FTZ.AND P3, PT, R137, -INF , PT ;  /* 0xff8000008900780b */ /* 0x000fe40003f7d000 */
[----:B------:R-:W-:Y:S02]  /*4910*/  FMNMX.FTZ R0, R23, R0, !PT ;  /* 0x0000000017007209 */ /* 0x000fe40007810000 */
[----:B------:R-:W-:Y:S02]  /*4920*/  FSEL R20, R20, RZ, P3 ;  /* 0x000000ff14147208 */ /* 0x000fe40001800000 */
[----:B------:R-:W-:Y:S02]  /*4930*/  FSEL R141, R36, -INF , P0 ;  /* 0xff800000248d7808 */ /* 0x000fe40000000000 */
[----:B------:R-:W-:-:S02]  /*4940*/  ISETP.GT.AND P0, PT, R2, 0x1, PT ;  /* 0x000000010200780c */ /* 0x000fc40003f04270 */
[----:B------:R-:W-:Y:S01]  /*4950*/  FMNMX.FTZ R135, R29, R0, !PT ;  /* 0x000000001d877209 */ /* 0x000fe20007810000 */
[----:B------:R-:W-:Y:S01]  /*4960*/  FFMA.FTZ R0, R7, c[0x0][0x2d0], -R20 ;  /* 0x0000b40007007a23 */ /* 0x000fe20000010814 */
[----:B------:R-:W-:Y:S02]  /*4970*/  FSEL R140, R30, -INF , P5 ;  /* 0xff8000001e8c7808 */ /* 0x000fe40002800000 */
[----:B------:R-:W-:Y:S02]  /*4980*/  ISETP.GT.AND P5, PT, R2, 0x8, PT ;  /* 0x000000080200780c */ /* 0x000fe40003fa4270 */
[----:B------:R-:W-:Y:S01]  /*4990*/  FSEL R13, R147, -INF , P0 ;  /* 0xff800000930d7808 */ /* 0x000fe20000000000 */
[----:B------:R2:W-:Y:S01]  /*49a0*/  MUFU.EX2 R175, R0 ;  /* 0x0000000000af7308 */ /* 0x0005e20000000800 */
[----:B------:R-:W-:Y:S02]  /*49b0*/  FMNMX.FTZ R135, R145, R135, !PT ;  /* 0x0000008791877209 */ /* 0x000fe40007810000 */
[----:B------:R-:W-:-:S02]  /*49c0*/  FSEL R139, R28, -INF , P2 ;  /* 0xff8000001c8b7808 */ /* 0x000fc40001000000 */
[----:B------:R-:W-:Y:S02]  /*49d0*/  ISETP.GT.AND P2, PT, R2, 0x9, PT ;  /* 0x000000090200780c */ /* 0x000fe40003f44270 */
[----:B------:R-:W-:Y:S02]  /*49e0*/  FSEL R11, R119, -INF , P5 ;  /* 0xff800000770b7808 */ /* 0x000fe40002800000 */
[----:B------:R-:W-:Y:S02]  /*49f0*/  FMNMX.FTZ R135, R144, R135, !PT ;  /* 0x0000008790877209 */ /* 0x000fe40007810000 */
[----:B------:R-:W-:Y:S02]  /*4a00*/  ISETP.GT.AND P1, PT, R2, 0x10, PT ;  /* 0x000000100200780c */ /* 0x000fe40003f24270 */
[----:B--2---:R-:W-:Y:S02]  /*4a10*/  FMNMX.FTZ R0, R14, R13, !PT ;  /* 0x0000000d0e007209 */ /* 0x004fe40007810000 */
[----:B------:R-:W-:-:S02]  /*4a20*/  FSEL R7, R118, -INF , P2 ;  /* 0xff80000076077808 */ /* 0x000fc40001000000 */
[----:B------:R-:W-:Y:S01]  /*4a30*/  FMNMX.FTZ R0, R11, R0, !PT ;  /* 0x000000000b007209 */ /* 0x000fe20007810000 */
[----:B------:R-:W-:Y:S01]  /*4a40*/  FFMA.FTZ R3, R8, c[0x0][0x2d0], -R20 ;  /* 0x0000b40008037a23 */ /* 0x000fe20000010814 */
[----:B------:R-:W-:Y:S01]  /*4a50*/  FMNMX.FTZ R135, R143, R135, !PT ;  /* 0x000000878f877209 */ /* 0x000fe20007810000 */
[----:B------:R-:W-:Y:S01]  /*4a60*/  LDSM.16.MT88.4 R116, [R232+0x2000] ;  /* 0x00200000e874783b */ /* 0x000fe20000004200 */
[----:B------:R-:W-:Y:S02]  /*4a70*/  ISETP.GT.AND P0, PT, R2, 0x11, PT ;  /* 0x000000110200780c */ /* 0x000fe40003f04270 */
[----:B------:R-:W-:Y:S02]  /*4a80*/  FSEL R28, R114, -INF , P1 ;  /* 0xff800000721c7808 */ /* 0x000fe40000800000 */
[----:B------:R-:W-:Y:S02]  /*4a90*/  FMNMX.FTZ R0, R7, R0, !PT ;  /* 0x0000000007007209 */ /* 0x000fe40007810000 */
[----:B------:R-:W-:Y:S01]  /*4aa0*/  FMNMX.FTZ R135, R142, R135, !PT ;  /* 0x000000878e877209 */ /* 0x000fe20007810000 */
[----:B------:R2:W-:Y:S01]  /*4ab0*/  MUFU.EX2 R174, R3 ;  /* 0x0000000300ae7308 */ /* 0x0005e20000000800 */
[----:B------:R-:W-:-:S02]  /*4ac0*/  ISETP.GT.AND P5, PT, R2, 0x18, PT ;  /* 0x000000180200780c */ /* 0x000fc40003fa4270 */
[----:B------:R-:W-:Y:S02]  /*4ad0*/  FSEL R30, R108, -INF , P0 ;  /* 0xff8000006c1e7808 */ /* 0x000fe40000000000 */
[----:B------:R-:W-:Y:S02]  /*4ae0*/  FMNMX.FTZ R0, R28, R0, !PT ;  /* 0x000000001c007209 */ /* 0x000fe40007810000 */
[----:B------:R-:W-:Y:S02]  /*4af0*/  FMNMX.FTZ R135, R141, R135, !PT ;  /* 0x000000878d877209 */ /* 0x000fe40007810000 */
[----:B------:R-:W-:Y:S02]  /*4b00*/  ISETP.GT.AND P3, PT, R2, 0x19, PT ;  /* 0x000000190200780c */ /* 0x000fe40003f64270 */
[----:B------:R-:W-:Y:S01]  /*4b10*/  FMNMX.FTZ R0, R30, R0, !PT ;  /* 0x000000001e007209 */ /* 0x000fe20007810000 */
[----:B--2---:R-:W-:Y:S01]  /*4b20*/  FFMA.FTZ R3, R9, c[0x0][0x2d0], -R20 ;  /* 0x0000b40009037a23 */ /* 0x004fe20000010814 */
[----:B------:R-:W-:-:S02]  /*4b30*/  FSEL R9, R103, -INF , P5 ;  /* 0xff80000067097808 */ /* 0x000fc40002800000 */
[----:B------:R-:W-:Y:S01]  /*4b40*/  FMNMX.FTZ R135, R140, R135, !PT ;  /* 0x000000878c877209 */ /* 0x000fe20007810000 */
[----:B------:R2:W-:Y:S01]  /*4b50*/  MUFU.EX2 R177, R3 ;  /* 0x0000000300b17308 */ /* 0x0005e20000000800 */
[----:B------:R-:W-:Y:S02]  /*4b60*/  ISETP.GT.AND P2, PT, R2, 0x20, PT ;  /* 0x000000200200780c */ /* 0x000fe40003f44270 */
[----:B------:R-:W-:Y:S02]  /*4b70*/  FSEL R8, R102, -INF , P3 ;  /* 0xff80000066087808 */ /* 0x000fe40001800000 */
[----:B------:R-:W-:Y:S02]  /*4b80*/  FMNMX.FTZ R0, R9, R0, !PT ;  /* 0x0000000009007209 */ /* 0x000fe40007810000 */
[----:B------:R-:W-:Y:S02]  /*4b90*/  FMNMX.FTZ R135, R139, R135, !PT ;  /* 0x000000878b877209 */ /* 0x000fe40007810000 */
[----:B------:R-:W-:-:S02]  /*4ba0*/  ISETP.GT.AND P1, PT, R2, 0x21, PT ;  /* 0x000000210200780c */ /* 0x000fc40003f24270 */
[----:B------:R-:W-:Y:S01]  /*4bb0*/  FSEL R133, R72, -INF , P2 ;  /* 0xff80000048857808 */ /* 0x000fe20001000000 */
[----:B--2---:R-:W-:Y:S01]  /*4bc0*/  FFMA.FTZ R3, R15, c[0x0][0x2d0], -R20 ;  /* 0x0000b4000f037a23 */ /* 0x004fe20000010814 */
[----:B------:R-:W-:-:S03]  /*4bd0*/  FMNMX.FTZ R135, R138, R135, !PT ;  /* 0x000000878a877209 */ /* 0x000fc60007810000 */
[----:B------:R2:W-:Y:S01]  /*4be0*/  MUFU.EX2 R176, R3 ;  /* 0x0000000300b07308 */ /* 0x0005e20000000800 */
[----:B------:R-:W-:Y:S02]  /*4bf0*/  ISETP.GT.AND P0, PT, R2, 0x28, PT ;  /* 0x000000280200780c */ /* 0x000fe40003f04270 */
[----:B------:R-:W-:Y:S02]  /*4c00*/  FSEL R132, R50, -INF , P1 ;  /* 0xff80000032847808 */ /* 0x000fe40000800000 */
[----:B-1----:R-:W-:Y:S02]  /*4c10*/  FMNMX.FTZ R136, R136, R4, !PT ;  /* 0x0000000488887209 */ /* 0x002fe40007810000 */
[----:B------:R-:W1:Y:S01]  /*4c20*/  SHFL.BFLY PT, R4, R135, 0x2, 0x1f ;  /* 0x0c401f0087047f89 */ /* 0x000e6200000e0000 */
[----:B------:R-:W-:Y:S02]  /*4c30*/  ISETP.GT.AND P2, PT, R2, 0x29, PT ;  /* 0x000000290200780c */ /* 0x000fe40003f44270 */
[----:B--2---:R-:W-:Y:S01]  /*4c40*/  FMNMX.FTZ R3, R8, R0, !PT ;  /* 0x0000000008037209 */ /* 0x004fe20007810000 */
[----:B------:R-:W-:-:S03]  /*4c50*/  FFMA.FTZ R0, R18, c[0x0][0x2d0], -R20 ;  /* 0x0000b40012007a23 */ /* 0x000fc60000010814 */
[----:B------:R-:W-:Y:S01]  /*4c60*/  FMNMX.FTZ R3, R133, R3, !PT ;  /* 0x0000000385037209 */ /* 0x000fe20007810000 */
[----:B------:R2:W-:Y:S01]  /*4c70*/  MUFU.EX2 R250, R0 ;  /* 0x0000000000fa7308 */ /* 0x0005e20000000800 */
[----:B------:R-:W-:Y:S02]  /*4c80*/  FSEL R131, R70, -INF , P0 ;  /* 0xff80000046837808 */ /* 0x000fe40000000000 */
[----:B------:R-:W-:Y:S02]  /*4c90*/  FMNMX.FTZ R3, R132, R3, !PT ;  /* 0x0000000384037209 */ /* 0x000fe40007810000 */
[C---:B------:R-:W-:Y:S02]  /*4ca0*/  ISETP.GT.AND P1, PT, R2.reuse, 0x30, PT ;  /* 0x000000300200780c */ /* 0x040fe40003f24270 */
[----:B------:R-:W-:Y:S01]  /*4cb0*/  FSEL R130, R71, -INF , P2 ;  /* 0xff80000047827808 */ /* 0x000fe20001000000 */
[----:B--2---:R-:W-:Y:S01]  /*4cc0*/  FFMA.FTZ R0, R19, c[0x0][0x2d0], -R20 ;  /* 0x0000b40013007a23 */ /* 0x004fe20000010814 */
[----:B------:R-:W-:Y:S01]  /*4cd0*/  ISETP.GT.AND P0, PT, R2, 0x31, PT ;  /* 0x000000310200780c */ /* 0x000fe20003f04270 */
[----:B------:R-:W-:Y:S02]  /*4ce0*/  LDSM.16.MT88.4 R68, [R233+0x800] ;  /* 0x00080000e944783b */ /* 0x000fe40000004200 */
[----:B------:R2:W-:Y:S01]  /*4cf0*/  MUFU.EX2 R249, R0 ;  /* 0x0000000000f97308 */ /* 0x0005e20000000800 */
[----:B------:R-:W-:-:S02]  /*4d00*/  FSEL R129, R129, -INF , P1 ;  /* 0xff80000081817808 */ /* 0x000fc40000800000 */
[----:B------:R-:W-:Y:S02]  /*4d10*/  ISETP.GT.AND P2, PT, R2, 0x38, PT ;  /* 0x000000380200780c */ /* 0x000fe40003f44270 */
[----:B------:R-:W-:Y:S02]  /*4d20*/  FSEL R128, R128, -INF , P0 ;  /* 0xff80000080807808 */ /* 0x000fe40000000000 */
[----:B--2---:R-:W-:-:S04]  /*4d30*/  FMNMX.FTZ R0, R131, R3, !PT ;  /* 0x0000000383007209 */ /* 0x004fc80007810000 */
[----:B------:R-:W-:Y:S01]  /*4d40*/  FMNMX.FTZ R0, R130, R0, !PT ;  /* 0x0000000082007209 */ /* 0x000fe20007810000 */
[--C-:B------:R-:W-:Y:S01]  /*4d50*/  FFMA.FTZ R3, R21, c[0x0][0x2d0], -R20.reuse ;  /* 0x0000b40015037a23 */ /* 0x100fe20000010814 */
[----:B------:R-:W-:Y:S02]  /*4d60*/  ISETP.GT.AND P1, PT, R2, 0x39, PT ;  /* 0x000000390200780c */ /* 0x000fe40003f24270 */
[----:B------:R-:W-:Y:S01]  /*4d70*/  FMNMX.FTZ R0, R129, R0, !PT ;  /* 0x0000000081007209 */ /* 0x000fe20007810000 */
[----:B------:R-:W-:Y:S01]  /*4d80*/  FFMA.FTZ R2, R22, c[0x0][0x2d0], -R20 ;  /* 0x0000b40016027a23 */ /* 0x000fe20000010814 */
[----:B------:R2:W-:Y:S01]  /*4d90*/  MUFU.EX2 R251, R3 ;  /* 0x0000000300fb7308 */ /* 0x0005e20000000800 */
[----:B------:R-:W-:Y:S02]  /*4da0*/  FSEL R22, R35, -INF , P2 ;  /* 0xff80000023167808 */ /* 0x000fe40001000000 */
[----:B------:R-:W-:Y:S02]  /*4db0*/  FMNMX.FTZ R0, R128, R0, !PT ;  /* 0x0000000080007209 */ /* 0x000fe40007810000 */
[----:B------:R-:W-:-:S02]  /*4dc0*/  FSETP.NEU.FTZ.AND P0, PT, R136, -INF , PT ;  /* 0xff8000008800780b */ /* 0x000fc40003f1d000 */
[----:B------:R-:W-:Y:S02]  /*4dd0*/  FSEL R21, R37, -INF , P1 ;  /* 0xff80000025157808 */ /* 0x000fe40000800000 */
[----:B------:R-:W-:Y:S02]  /*4de0*/  FMNMX.FTZ R134, R22, R0, !PT ;  /* 0x0000000016867209 */ /* 0x000fe40007810000 */
[----:B-1----:R-:W-:Y:S01]  /*4df0*/  FMNMX.FTZ R135, R135, R4, !PT ;  /* 0x0000000487877209 */ /* 0x002fe20007810000 */
[----:B------:R1:W-:Y:S01]  /*4e00*/  MUFU.EX2 R252, R2 ;  /* 0x0000000200fc7308 */ /* 0x0003e20000000800 */
[----:B--2---:R-:W-:Y:S01]  /*4e10*/  FMUL.FTZ R3, R136, c[0x0][0x2d0] ;  /* 0x0000b40088037a20 */ /* 0x004fe20000410000 */
[----:B------:R-:W-:Y:S01]  /*4e20*/  FMNMX.FTZ R134, R21, R134, !PT ;  /* 0x0000008615867209 */ /* 0x000fe20007810000 */
[----:B------:R-:W-:Y:S03]  /*4e30*/  LDSM.16.MT88.4 R36, [R229+0x800] ;  /* 0x00080000e524783b */ /* 0x000fe60000004200 */
[----:B------:R-:W-:Y:S01]  /*4e40*/  FSEL R3, R3, RZ, P0 ;  /* 0x000000ff03037208 */ /* 0x000fe20000000000 */
[----:B------:R-:W-:Y:S04]  /*4e50*/  SHFL.BFLY PT, R4, R134, 0x2, 0x1f ;  /* 0x0c401f0086047f89 */ /* 0x000fe800000e0000 */
[--C-:B------:R-:W-:Y:S01]  /*4e60*/  FFMA.FTZ R0, R24, c[0x0][0x2d0], -R3.reuse ;  /* 0x0000b40018007a23 */ /* 0x100fe20000010803 */
[----:B-1----:R-:W1:Y:S03]  /*4e70*/  SHFL.BFLY PT, R2, R135, 0x1, 0x1f ;  /* 0x0c201f0087027f89 */ /* 0x002e6600000e0000 */
[----:B------:R2:W-:Y:S02]  /*4e80*/  MUFU.EX2 R171, R0 ;  /* 0x0000000000ab7308 */ /* 0x0005e40000000800 */
[----:B--2---:R-:W-:-:S06]  /*4e90*/  FFMA.FTZ R0, R25, c[0x0][0x2d0], -R3 ;  /* 0x0000b40019007a23 */ /* 0x004fcc0000010803 */
[----:B------:R2:W-:Y:S02]  /*4ea0*/  MUFU.EX2 R165, R0 ;  /* 0x0000000000a57308 */ /* 0x0005e40000000800 */
[----:B--2---:R-:W-:-:S06]  /*4eb0*/  FFMA.FTZ R0, R31, c[0x0][0x2d0], -R3 ;  /* 0x0000b4001f007a23 */ /* 0x004fcc0000010803 */
[----:B------:R2:W-:Y:S01]  /*4ec0*/  MUFU.EX2 R172, R0 ;  /* 0x0000000000ac7308 */ /* 0x0005e20000000800 */
[----:B-1----:R-:W-:Y:S02]  /*4ed0*/  FMNMX.FTZ R135, R135, R2, !PT ;  /* 0x0000000287877209 */ /* 0x002fe40007810000 */
[----:B------:R-:W-:Y:S01]  /*4ee0*/  FMNMX.FTZ R134, R134, R4, !PT ;  /* 0x0000000486867209 */ /* 0x000fe20007810000 */
[----:B--2---:R-:W-:-:S04]  /*4ef0*/  FFMA.FTZ R0, R33, c[0x0][0x2d0], -R3 ;  /* 0x0000b40021007a23 */ /* 0x004fc80000010803 */
[----:B------:R1:W-:Y:S01]  /*4f00*/  MUFU.EX2 R173, R0 ;  /* 0x0000000000ad7308 */ /* 0x0003e20000000800 */
[C---:B------:R-:W-:Y:S01]  /*4f10*/  FMUL.FTZ R2, R135.reuse, c[0x0][0x2d0] ;  /* 0x0000b40087027a20 */ /* 0x040fe20000410000 */
[----:B------:R-:W-:Y:S01]  /*4f20*/  FSETP.NEU.FTZ.AND P0, PT, R135, -INF , PT ;  /* 0xff8000008700780b */ /* 0x000fe20003f1d000 */
[----:B------:R-:W2:Y:S01]  /*4f30*/  SHFL.BFLY PT, R4, R134, 0x1, 0x1f ;  /* 0x0c201f0086047f89 */ /* 0x000ea200000e0000 */
[----:B-1----:R-:W-:-:S04]  /*4f40*/  FFMA.FTZ R0, R27, c[0x0][0x2d0], -R3 ;  /* 0x0000b4001b007a23 */ /* 0x002fc80000010803 */
[----:B------:R1:W-:Y:S01]  /*4f50*/  MUFU.EX2 R224, R0 ;  /* 0x0000000000e07308 */ /* 0x0003e20000000800 */
[----:B------:R-:W-:Y:S01]  /*4f60*/  FSEL R2, R2, RZ, P0 ;  /* 0x000000ff02027208 */ /* 0x000fe20000000000 */
[--C-:B-1----:R-:W-:Y:S01]  /*4f70*/  FFMA.FTZ R0, R26, c[0x0][0x2d0], -R3.reuse ;  /* 0x0000b4001a007a23 */ /* 0x102fe20000010803 */
[----:B--2---:R-:W-:Y:S01]  /*4f80*/  FMNMX.FTZ R134, R134, R4, !PT ;  /* 0x0000000486867209 */ /* 0x004fe20007810000 */
[----:B------:R-:W1:Y:S04]  /*4f90*/  LDSM.16.MT88.4 R24, [R230] ;  /* 0x00000000e618783b */ /* 0x000e680000004200 */
[----:B------:R2:W-:Y:S02]  /*4fa0*/  MUFU.EX2 R225, R0 ;  /* 0x0000000000e17308 */ /* 0x0005e40000000800 */
[----:B--2---:R-:W-:-:S06]  /*4fb0*/  FFMA.FTZ R0, R32, c[0x0][0x2d0], -R3 ;  /* 0x0000b40020007a23 */ /* 0x004fcc0000010803 */
[----:B------:R2:W-:Y:S02]  /*4fc0*/  MUFU.EX2 R226, R0 ;  /* 0x0000000000e27308 */ /* 0x0005e40000000800 */
[----:B--2---:R-:W-:Y:S01]  /*4fd0*/  FFMA.FTZ R0, R34, c[0x0][0x2d0], -R3 ;  /* 0x0000b40022007a23 */ /* 0x004fe20000010803 */
[----:B------:R-:W-:Y:S01]  /*4fe0*/  FSETP.NEU.FTZ.AND P0, PT, R134, -INF , PT ;  /* 0xff8000008600780b */ /* 0x000fe20003f1d000 */
[--C-:B------:R-:W-:Y:S01]  /*4ff0*/  FFMA.FTZ R4, R16, c[0x0][0x2d0], -R2.reuse ;  /* 0x0000b40010047a23 */ /* 0x100fe20000010802 */
[----:B------:R-:W2:Y:S03]  /*5000*/  LDSM.16.MT88.4 R32, [R230+0x800] ;  /* 0x00080000e620783b */ /* 0x000ea60000004200 */
[----:B------:R3:W-:Y:S02]  /*5010*/  MUFU.EX2 R227, R0 ;  /* 0x0000000000e37308 */ /* 0x0007e40000000800 */
[----:B---3--:R-:W-:-:S06]  /*5020*/  FFMA.FTZ R0, R5, c[0x0][0x2d0], -R2 ;  /* 0x0000b40005007a23 */ /* 0x008fcc0000010802 */
[----:B------:R3:W-:Y:S02]  /*5030*/  MUFU.EX2 R156, R0 ;  /* 0x00000000009c7308 */ /* 0x0007e40000000800 */
[----:B---3--:R-:W-:-:S06]  /*5040*/  FFMA.FTZ R0, R6, c[0x0][0x2d0], -R2 ;  /* 0x0000b40006007a23 */ /* 0x008fcc0000010802 */
[----:B------:R3:W4:Y:S02]  /*5050*/  MUFU.EX2 R155, R0 ;  /* 0x00000000009b7308 */ /* 0x0007240000000800 */
[----:B---3--:R-:W-:-:S06]  /*5060*/  FFMA.FTZ R0, R10, c[0x0][0x2d0], -R2 ;  /* 0x0000b4000a007a23 */ /* 0x008fcc0000010802 */
[----:B------:R3:W-:Y:S02]  /*5070*/  MUFU.EX2 R158, R0 ;  /* 0x00000000009e7308 */ /* 0x0007e40000000800 */
[----:B---3--:R-:W-:-:S06]  /*5080*/  FFMA.FTZ R0, R12, c[0x0][0x2d0], -R2 ;  /* 0x0000b4000c007a23 */ /* 0x008fcc0000010802 */
[----:B------:R3:W5:Y:S08]  /*5090*/  MUFU.EX2 R161, R0 ;  /* 0x0000000000a17308 */ /* 0x0007700000000800 */
[----:B------:R1:W-:Y:S01]  /*50a0*/  MUFU.EX2 R187, R4 ;  /* 0x0000000400bb7308 */ /* 0x0003e20000000800 */
[----:B---3--:R-:W-:-:S05]  /*50b0*/  FMUL.FTZ R0, R134, c[0x0][0x2d0] ;  /* 0x0000b40086007a20 */ /* 0x008fca0000410000 */
[----:B------:R-:W-:Y:S01]  /*50c0*/  FSEL R0, R0, RZ, P0 ;  /* 0x000000ff00007208 */ /* 0x000fe20000000000 */
[----:B-1----:R-:W-:-:S04]  /*50d0*/  FFMA.FTZ R4, R17, c[0x0][0x2d0], -R2 ;  /* 0x0000b40011047a23 */ /* 0x002fc80000010802 */
[----:B------:R1:W-:Y:S02]  /*50e0*/  MUFU.EX2 R190, R4 ;  /* 0x0000000400be7308 */ /* 0x0003e40000000800 */
[----:B-1----:R-:W-:-:S06]  /*50f0*/  FFMA.FTZ R4, R14, c[0x0][0x2d0], -R0 ;  /* 0x0000b4000e047a23 */ /* 0x002fcc0000010800 */
[----:B------:R1:W-:Y:S02]  /*5100*/  MUFU.EX2 R147, R4 ;  /* 0x0000000400937308 */ /* 0x0003e40000000800 */
[----:B-1----:R-:W-:-:S06]  /*5110*/  FFMA.FTZ R4, R13, c[0x0][0x2d0], -R0 ;  /* 0x0000b4000d047a23 */ /* 0x002fcc0000010800 */
[----:B------:R1:W3:Y:S02]  /*5120*/  MUFU.EX2 R146, R4 ;  /* 0x0000000400927308 */ /* 0x0002e40000000800 */
[----:B-1----:R-:W-:-:S06]  /*5130*/  FFMA.FTZ R4, R11, c[0x0][0x2d0], -R0 ;  /* 0x0000b4000b047a23 */ /* 0x002fcc0000010800 */
[----:B------:R1:W-:Y:S02]  /*5140*/  MUFU.EX2 R151, R4 ;  /* 0x0000000400977308 */ /* 0x0003e40000000800 */
[----:B-1----:R-:W-:-:S06]  /*5150*/  FFMA.FTZ R4, R7, c[0x0][0x2d0], -R0 ;  /* 0x0000b40007047a23 */ /* 0x002fcc0000010800 */
[----:B------:R1:W1:Y:S02]  /*5160*/  MUFU.EX2 R153, R4 ;  /* 0x0000000400997308 */ /* 0x0002640000000800 */
[----:B-1----:R-:W-:-:S06]  /*5170*/  FFMA.FTZ R4, R23, c[0x0][0x2d0], -R2 ;  /* 0x0000b40017047a23 */ /* 0x002fcc0000010802 */
[----:B------:R1:W-:Y:S02]  /*5180*/  MUFU.EX2 R188, R4 ;  /* 0x0000000400bc7308 */ /* 0x0003e40000000800 */
[----:B-1----:R-:W-:-:S06]  /*5190*/  FFMA.FTZ R4, R29, c[0x0][0x2d0], -R2 ;  /* 0x0000b4001d047a23 */ /* 0x002fcc0000010802 */
[----:B------:R1:W-:Y:S01]  /*51a0*/  MUFU.EX2 R191, R4 ;  /* 0x0000000400bf7308 */ /* 0x0003e20000000800 */
[----:B----4-:R-:W-:Y:S02]  /*51b0*/  F2FP.PACK_AB R12, R155, R156 ;  /* 0x0000009c9b0c723e */ /* 0x010fe400000000ff */
[----:B-----5:R-:W-:Y:S02]  /*51c0*/  F2FP.PACK_AB R14, R161, R158 ;  /* 0x0000009ea10e723e */ /* 0x020fe400000000ff */
[----:B---3--:R-:W-:Y:S01]  /*51d0*/  F2FP.PACK_AB R13, R146, R147 ;  /* 0x00000093920d723e */ /* 0x008fe200000000ff */
[----:B-1----:R-:W-:-:S04]  /*51e0*/  FFMA.FTZ R4, R28, c[0x0][0x2d0], -R0 ;  /* 0x0000b4001c047a23 */ /* 0x002fc80000010800 */
[----:B------:R1:W-:Y:S01]  /*51f0*/  MUFU.EX2 R184, R4 ;  /* 0x0000000400b87308 */ /* 0x0003e20000000800 */
[----:B------:R-:W-:Y:S01]  /*5200*/  F2FP.PACK_AB R15, R153, R151 ;  /* 0x00000097990f723e */ /* 0x000fe200000000ff */
[----:B-1----:R-:W-:-:S06]  /*5210*/  FFMA.FTZ R4, R30, c[0x0][0x2d0], -R0 ;  /* 0x0000b4001e047a23 */ /* 0x002fcc0000010800 */
[----:B------:R1:W3:Y:S01]  /*5220*/  MUFU.EX2 R185, R4 ;  /* 0x0000000400b97308 */ /* 0x0002e20000000800 */
[----:B------:R-:W-:Y:S01]  /*5230*/  HMMA.16816.F32 R48, R12, R24, RZ ;  /* 0x000000180c30723c */ /* 0x000fe200000018ff */
[----:B-1----:R-:W-:-:S06]  /*5240*/  FFMA.FTZ R4, R9, c[0x0][0x2d0], -R0 ;  /* 0x0000b40009047a23 */ /* 0x002fcc0000010800 */
[----:B------:R1:W-:Y:S02]  /*5250*/  MUFU.EX2 R186, R4 ;  /* 0x0000000400ba7308 */ /* 0x0003e40000000800 */
[----:B-1----:R-:W-:-:S06]  /*5260*/  FFMA.FTZ R4, R8, c[0x0][0x2d0], -R0 ;  /* 0x0000b40008047a23 */ /* 0x002fcc0000010800 */
[----:B------:R1:W4:Y:S01]  /*5270*/  MUFU.EX2 R189, R4 ;  /* 0x0000000400bd7308 */ /* 0x0003220000000800 */
[----:B---3--:R-:W-:Y:S02]  /*5280*/  F2FP.PACK_AB R5, R185, R184 ;  /* 0x000000b8b905723e */ /* 0x008fe400000000ff */
[----:B------:R-:W-:Y:S01]  /*5290*/  F2FP.PACK_AB R6, R191, R188 ;  /* 0x000000bcbf06723e */ /* 0x000fe200000000ff */
[----:B------:R-:W-:Y:S01]  /*52a0*/  HMMA.16816.F32 R64, R12, R40, RZ ;  /* 0x000000280c40723c */ /* 0x000fe200000018ff */
[----:B-1----:R-:W-:Y:S02]  /*52b0*/  F2FP.PACK_AB R4, R190, R187 ;  /* 0x000000bbbe04723e */ /* 0x002fe400000000ff */
[----:B----4-:R-:W-:-:S07]  /*52c0*/  F2FP.PACK_AB R7, R189, R186 ;  /* 0x000000babd07723e */ /* 0x010fce00000000ff */
[----:B--2---:R-:W-:Y:S01]  /*52d0*/  HMMA.16816.F32 R200, R4, R32, R48 ;  /* 0x0000002004c8723c */ /* 0x004fe20000001830 */
[----:B------:R-:W1:Y:S01]  /*52e0*/  LDSM.16.MT88.4 R48, [R229+0x2800] ;  /* 0x00280000e530783b */ /* 0x000e620000004200 */
[----:B------:R-:W-:Y:S02]  /*52f0*/  F2FP.PACK_AB R16, R174, R175 ;  /* 0x000000afae10723e */ /* 0x000fe400000000ff */
[----:B------:R-:W-:Y:S02]  /*5300*/  F2FP.PACK_AB R18, R176, R177 ;  /* 0x000000b1b012723e */ /* 0x000fe400000000ff */
[----:B------:R-:W-:Y:S02]  /*5310*/  F2FP.PACK_AB R17, R165, R171 ;  /* 0x000000aba511723e */ /* 0x000fe400000000ff */
[----:B------:R-:W-:Y:S01]  /*5320*/  F2FP.PACK_AB R19, R173, R172 ;  /* 0x000000acad13723e */ /* 0x000fe200000000ff */
[----:B------:R-:W-:Y:S08]  /*5330*/  HMMA.16816.F32 R108, R12, R60, RZ ;  /* 0x0000003c0c6c723c */ /* 0x000ff000000018ff */
[----:B------:R-:W-:Y:S08]  /*5340*/  HMMA.16816.F32 R72, R16, R40, RZ ;  /* 0x000000281048723c */ /* 0x000ff000000018ff */
[----:B------:R-:W-:Y:S08]  /*5350*/  HMMA.16816.F32 R88, R12, R44, RZ ;  /* 0x0000002c0c58723c */ /* 0x000ff000000018ff */
[----:B------:R-:W-:Y:S01]  /*5360*/  HMMA.16816.F32 R192, R4, R36, R64 ;  /* 0x0000002404c0723c */ /* 0x000fe20000001840 */
[----:B------:R-:W2:Y:S07]  /*5370*/  LDSM.16.MT88.4 R64, [R232+0x2800] ;  /* 0x00280000e840783b */ /* 0x000eae0000004200 */
[----:B------:R-:W-:Y:S01]  /*5380*/  HMMA.16816.F32 R52, R16, R24, RZ ;  /* 0x000000181034723c */ /* 0x000fe200000018ff */
[----:B------:R-:W-:-:S07]  /*5390*/  F2FP.PACK_AB R8, R249, R250 ;  /* 0x000000faf908723e */ /* 0x000fce00000000ff */
[----:B------:R-:W-:Y:S01]  /*53a0*/  HMMA.16816.F32 R28, R16, R44, RZ ;  /* 0x0000002c101c723c */ /* 0x000fe200000018ff */
[----:B------:R-:W-:Y:S02]  /*53b0*/  F2FP.PACK_AB R9, R225, R224 ;  /* 0x000000e0e109723e */ /* 0x000fe400000000ff */
[----:B------:R-:W-:Y:S02]  /*53c0*/  F2FP.PACK_AB R10, R252, R251 ;  /* 0x000000fbfc0a723e */ /* 0x000fe400000000ff */
[----:B------:R-:W-:-:S03]  /*53d0*/  F2FP.PACK_AB R11, R227, R226 ;  /* 0x000000e2e30b723e */ /* 0x000fc600000000ff */
[----:B-1----:R-:W-:Y:S08]  /*53e0*/  HMMA.16816.F32 R108, R4, R48, R108 ;  /* 0x00000030046c723c */ /* 0x002ff0000000186c */
[----:B------:R-:W-:Y:S08]  /*53f0*/  HMMA.16816.F32 R180, R8, R36, R72 ;  /* 0x0000002408b4723c */ /* 0x000ff00000001848 */
[----:B------:R-:W-:Y:S08]  /*5400*/  HMMA.16816.F32 R208, R4, R68, R88 ;  /* 0x0000004404d0723c */ /* 0x000ff00000001858 */
[C---:B------:R-:W-:Y:S08]  /*5410*/  HMMA.16816.F32 R96, R16.reuse, R80, RZ ;  /* 0x000000501060723c */ /* 0x040ff000000018ff */
[C---:B------:R-:W-:Y:S08]  /*5420*/  HMMA.16816.F32 R112, R16.reuse, R60, RZ ;  /* 0x0000003c1070723c */ /* 0x040ff000000018ff */
[-C--:B------:R-:W-:Y:S08]  /*5430*/  HMMA.16816.F32 R88, R16, R116.reuse, RZ ;  /* 0x000000741058723c */ /* 0x080ff000000018ff */
[----:B------:R-:W-:Y:S08]  /*5440*/  HMMA.16816.F32 R72, R12, R116, RZ ;  /* 0x000000740c48723c */ /* 0x000ff000000018ff */
[C---:B------:R-:W-:Y:S01]  /*5450*/  HMMA.16816.F32 R204, R8.reuse, R32, R52 ;  /* 0x0000002008cc723c */ /* 0x040fe20000001834 */
[----:B------:R-:W1:Y:S07]  /*5460*/  LDSM.16.MT88.4 R52, [R230+0x2800] ;  /* 0x00280000e634783b */ /* 0x000e6e0000004200 */
[----:B------:R-:W-:Y:S01]  /*5470*/  HMMA.16816.F32 R212, R8, R68, R28 ;  /* 0x0000004408d4723c */ /* 0x000fe2000000181c */
[----:B------:R-:W3:Y:S01]  /*5480*/  LDSM.16.MT88.4 R28, [R232+0x800] ;  /* 0x00080000e81c783b */ /* 0x000ee20000004200 */
[----:B------:R-:W-:-:S02]  /*5490*/  IMAD.MOV.U32 R23, RZ, RZ, R109 ;  /* 0x000000ffff177224 */ /* 0x000fc400078e006d */
[----:B------:R-:W-:Y:S02]  /*54a0*/  FFMA.FTZ R61, R131, c[0x0][0x2d0], -R0 ;  /* 0x0000b400833d7a23 */ /* 0x000fe40000010800 */
[--C-:B------:R-:W-:Y:S02]  /*54b0*/  FFMA.FTZ R60, R168, c[0x0][0x2d0], -R20.reuse ;  /* 0x0000b400a83c7a23 */ /* 0x100fe40000010814 */
[----:B------:R-:W-:Y:S01]  /*54c0*/  HMMA.16816.F32 R92, R12, R80, RZ ;  /* 0x000000500c5c723c */ /* 0x000fe200000018ff */
[--C-:B------:R-:W-:Y:S02]  /*54d0*/  FFMA.FTZ R45, R167, c[0x0][0x2d0], -R20.reuse ;  /* 0x0000b400a72d7a23 */ /* 0x100fe40000010814 */
[----:B------:R-:W-:Y:S02]  /*54e0*/  FFMA.FTZ R148, R148, c[0x0][0x2d0], -R20 ;  /* 0x0000b40094947a23 */ /* 0x000fe40000010814 */
[--C-:B------:R-:W-:Y:S02]  /*54f0*/  FFMA.FTZ R131, R21, c[0x0][0x2d0], -R0.reuse ;  /* 0x0000b40015837a23 */ /* 0x100fe40000010800 */
[--C-:B------:R-:W-:Y:S01]  /*5500*/  FFMA.FTZ R81, R130, c[0x0][0x2d0], -R0.reuse ;  /* 0x0000b40082517a23 */ /* 0x100fe20000010800 */
[----:B------:R-:W-:Y:S01]  /*5510*/  HMMA.16816.F32 R96, R8, R76, R96 ;  /* 0x0000004c0860723c */ /* 0x000fe20000001860 */
[----:B------:R-:W-:-:S07]  /*5520*/  FFMA.FTZ R130, R22, c[0x0][0x2d0], -R0 ;  /* 0x0000b40016827a23 */ /* 0x000fce0000010800 */
[-C--:B------:R-:W-:Y:S08]  /*5530*/  HMMA.16816.F32 R124, R16, R56.reuse, RZ ;  /* 0x00000038107c723c */ /* 0x080ff000000018ff */
[----:B------:R-:W-:Y:S07]  /*5540*/  HMMA.16816.F32 R120, R12, R56, RZ ;  /* 0x000000380c78723c */ /* 0x000fee00000018ff */
[--C-:B------:R-:W-:Y:S01]  /*5550*/  FFMA.FTZ R57, R170, c[0x0][0x2d0], -R20.reuse ;  /* 0x0000b400aa397a23 */ /* 0x100fe20000010814 */
[----:B------:R-:W-:Y:S01]  /*5560*/  HMMA.16816.F32 R216, R8, R48, R112 ;  /* 0x0000003008d8723c */ /* 0x000fe20000001870 */
[----:B------:R-:W-:-:S06]  /*5570*/  FFMA.FTZ R56, R169, c[0x0][0x2d0], -R20 ;  /* 0x0000b400a9387a23 */ /* 0x000fcc0000010814 */
[--C-:B------:R-:W-:Y:S01]  /*5580*/  FFMA.FTZ R112, R166, c[0x0][0x2d0], -R20.reuse ;  /* 0x0000b400a6707a23 */ /* 0x100fe20000010814 */
[----:B--2---:R-:W-:Y:S01]  /*5590*/  HMMA.16816.F32 R88, R8, R64, R88 ;  /* 0x000000400858723c */ /* 0x004fe20000001858 */
[--C-:B------:R-:W-:Y:S02]  /*55a0*/  FFMA.FTZ R113, R164, c[0x0][0x2d0], -R20.reuse ;  /* 0x0000b400a4717a23 */ /* 0x100fe40000010814 */
[----:B------:R-:W-:-:S05]  /*55b0*/  FFMA.FTZ R114, R150, c[0x0][0x2d0], -R20 ;  /* 0x0000b40096727a23 */ /* 0x000fca0000010814 */
[----:B------:R-:W-:Y:S07]  /*55c0*/  HMMA.16816.F32 R72, R4, R64, R72 ;  /* 0x000000400448723c */ /* 0x000fee0000001848 */
[----:B------:R-:W-:Y:S01]  /*55d0*/  IMAD.MOV.U32 R64, RZ, RZ, R23 ;  /* 0x000000ffff407224 */ /* 0x000fe200078e0017 */
[C---:B------:R-:W-:Y:S08]  /*55e0*/  HMMA.16816.F32 R100, R12.reuse, R84, RZ ;  /* 0x000000540c64723c */ /* 0x040ff000000018ff */
[----:B------:R-:W-:Y:S01]  /*55f0*/  HMMA.16816.F32 R20, R12, R58, RZ ;  /* 0x0000003a0c14723c */ /* 0x000fe200000018ff */
[----:B------:R-:W-:-:S02]  /*5600*/  IMAD.MOV.U32 R178, RZ, RZ, R99 ;  /* 0x000000ffffb27224 */ /* 0x000fc400078e0063 */
[----:B------:R-:W-:Y:S02]  /*5610*/  FFMA.FTZ R99, R138, c[0x0][0x2d0], -R2 ;  /* 0x0000b4008a637a23 */ /* 0x000fe40000010802 */
[----:B------:R-:W-:Y:S02]  /*5620*/  FFMA.FTZ R80, R133, c[0x0][0x2d0], -R0 ;  /* 0x0000b40085507a23 */ /* 0x000fe40000010800 */
[----:B------:R-:W-:Y:S02]  /*5630*/  IMAD.MOV.U32 R133, RZ, RZ, R197 ;  /* 0x000000ffff857224 */ /* 0x000fe400078e00c5 */
[----:B------:R-:W-:Y:S01]  /*5640*/  IMAD.MOV.U32 R138, RZ, RZ, R196 ;  /* 0x000000ffff8a7224 */ /* 0x000fe200078e00c4 */
[----:B------:R-:W-:Y:S08]  /*5650*/  HMMA.16816.F32 R104, R16, R84, RZ ;  /* 0x000000541068723c */ /* 0x000ff000000018ff */
[C---:B-1----:R-:W-:Y:S08]  /*5660*/  HMMA.16816.F32 R100, R4.reuse, R52, R100 ;  /* 0x000000340464723c */ /* 0x042ff00000001864 */
[----:B---3--:R-:W-:Y:S08]  /*5670*/  HMMA.16816.F32 R196, R4, R30, R20 ;  /* 0x0000001e04c4723c */ /* 0x008ff00000001814 */
[----:B------:R-:W-:Y:S08]  /*5680*/  HMMA.16816.F32 R20, R12, R62, RZ ;  /* 0x0000003e0c14723c */ /* 0x000ff000000018ff */
[----:B------:R-:W-:Y:S01]  /*5690*/  HMMA.16816.F32 R124, R8, R28, R124 ;  /* 0x0000001c087c723c */ /* 0x000fe2000000187c */
[----:B------:R-:W-:-:S02]  /*56a0*/  IMAD.MOV.U32 R33, RZ, RZ, R100 ;  /* 0x000000ffff217224 */ /* 0x000fc400078e0064 */
[----:B------:R-:W-:-:S05]  /*56b0*/  IMAD.MOV.U32 R32, RZ, RZ, R101 ;  /* 0x000000ffff207224 */ /* 0x000fca00078e0065 */
[----:B------:R-:W-:Y:S07]  /*56c0*/  HMMA.16816.F32 R120, R4, R28, R120 ;  /* 0x0000001c0478723c */ /* 0x000fee0000001878 */
[----:B------:R-:W-:Y:S01]  /*56d0*/  IMAD.MOV.U32 R29, RZ, RZ, R102 ;  /* 0x000000ffff1d7224 */ /* 0x000fe200078e0066 */
[----:B------:R-:W-:Y:S01]  /*56e0*/  HMMA.16816.F32 R104, R8, R52, R104 ;  /* 0x000000340868723c */ /* 0x000fe20000001868 */
[----:B------:R-:W-:-:S07]  /*56f0*/  IMAD.MOV.U32 R28, RZ, RZ, R103 ;  /* 0x000000ffff1c7224 */ /* 0x000fce00078e0067 */
[C---:B------:R-:W-:Y:S08]  /*5700*/  HMMA.16816.F32 R100, R4.reuse, R50, R20 ;  /* 0x000000320464723c */ /* 0x040ff00000001814 */
[----:B------:R-:W-:Y:S08]  /*5710*/  HMMA.16816.F32 R92, R4, R76, R92 ;  /* 0x0000004c045c723c */ /* 0x000ff0000000185c */
[----:B------:R-:W-:Y:S01]  /*5720*/  HMMA.16816.F32 R20, R12, R86, RZ ;  /* 0x000000560c14723c */ /* 0x000fe200000018ff */
[----:B------:R-:W-:-:S02]  /*5730*/  IMAD.MOV.U32 R69, RZ, RZ, R105 ;  /* 0x000000ffff457224 */ /* 0x000fc400078e0069 */
[----:B------:R-:W-:Y:S02]  /*5740*/  IMAD.MOV.U32 R68, RZ, RZ, R106 ;  /* 0x000000ffff447224 */ /* 0x000fe400078e006a */
[----:B------:R-:W-:Y:S02]  /*5750*/  IMAD.MOV.U32 R49, RZ, RZ, R107 ;  /* 0x000000ffff317224 */ /* 0x000fe400078e006b */
[----:B------:R-:W-:Y:S02]  /*5760*/  IMAD.MOV.U32 R48, RZ, RZ, R104 ;  /* 0x000000ffff307224 */ /* 0x000fe400078e0068 */
[----:B------:R-:W-:Y:S02]  /*5770*/  IMAD.MOV.U32 R41, RZ, RZ, R90 ;  /* 0x000000ffff297224 */ /* 0x000fe400078e005a */
[----:B------:R-:W-:Y:S02]  /*5780*/  IMAD.MOV.U32 R40, RZ, RZ, R91 ;  /* 0x000000ffff287224 */ /* 0x000fe400078e005b */
[----:B------:R-:W-:-:S02]  /*5790*/  IMAD.MOV.U32 R116, RZ, RZ, R88 ;  /* 0x000000ffff747224 */ /* 0x000fc400078e0058 */
[----:B------:R-:W-:Y:S02]  /*57a0*/  IMAD.MOV.U32 R117, RZ, RZ, R89 ;  /* 0x000000ffff757224 */ /* 0x000fe400078e0059 */
[----:B------:R-:W-:Y:S01]  /*57b0*/  IMAD.MOV.U32 R37, RZ, RZ, R94 ;  /* 0x000000ffff257224 */ /* 0x000fe200078e005e */
[----:B------:R-:W-:Y:S01]  /*57c0*/  HMMA.16816.F32 R88, R12, R26, RZ ;  /* 0x0000001a0c58723c */ /* 0x000fe200000018ff */
[----:B------:R-:W-:Y:S02]  /*57d0*/  IMAD.MOV.U32 R115, RZ, RZ, R95 ;  /* 0x000000ffff737224 */ /* 0x000fe400078e005f */
[----:B------:R-:W-:Y:S02]  /*57e0*/  IMAD.MOV.U32 R77, RZ, RZ, R93 ;  /* 0x000000ffff4d7224 */ /* 0x000fe400078e005d */
[----:B------:R-:W-:Y:S02]  /*57f0*/  IMAD.MOV.U32 R76, RZ, RZ, R92 ;  /* 0x000000ffff4c7224 */ /* 0x000fe400078e005c */
[----:B------:R-:W-:Y:S01]  /*5800*/  IMAD.MOV.U32 R53, RZ, RZ, R75 ;  /* 0x000000ffff357224 */ /* 0x000fe200078e004b */
[----:B------:R-:W-:Y:S01]  /*5810*/  HMMA.16816.F32 R104, R4, R54, R20 ;  /* 0x000000360468723c */ /* 0x000fe20000001814 */
[----:B------:R-:W-:-:S02]  /*5820*/  IMAD.MOV.U32 R52, RZ, RZ, R74 ;  /* 0x000000ffff347224 */ /* 0x000fc400078e004a */
[----:B------:R-:W-:Y:S02]  /*5830*/  IMAD.MOV.U32 R25, RZ, RZ, R73 ;  /* 0x000000ffff197224 */ /* 0x000fe400078e0049 */
[----:B------:R-:W-:-:S03]  /*5840*/  IMAD.MOV.U32 R24, RZ, RZ, R72 ;  /* 0x000000ffff187224 */ /* 0x000fc600078e0048 */
[C---:B------:R-:W-:Y:S08]  /*5850*/  HMMA.16816.F32 R92, R12.reuse, R42, RZ ;  /* 0x0000002a0c5c723c */ /* 0x040ff000000018ff */
[C---:B------:R-:W-:Y:S08]  /*5860*/  HMMA.16816.F32 R72, R12.reuse, R46, RZ ;  /* 0x0000002e0c48723c */ /* 0x040ff000000018ff */
[C---:B------:R-:W-:Y:S08]  /*5870*/  HMMA.16816.F32 R20, R12.reuse, R82, RZ ;  /* 0x000000520c14723c */ /* 0x040ff000000018ff */
[----:B------:R-:W-:Y:S01]  /*5880*/  HMMA.16816.F32 R12, R12, R118, RZ ;  /* 0x000000760c0c723c */ /* 0x000fe200000018ff */
[----:B------:R-:W-:-:S02]  /*5890*/  IMAD.MOV.U32 R220, RZ, RZ, R97 ;  /* 0x000000ffffdc7224 */ /* 0x000fc400078e0061 */
[----:B------:R-:W-:Y:S02]  /*58a0*/  IMAD.MOV.U32 R179, RZ, RZ, R98 ;  /* 0x000000ffffb37224 */ /* 0x000fe400078e0062 */
[--C-:B------:R-:W-:Y:S02]  /*58b0*/  FFMA.FTZ R170, R154, c[0x0][0x2d0], -R3.reuse ;  /* 0x0000b4009aaa7a23 */ /* 0x100fe40000010803 */
[----:B------:R-:W-:Y:S02]  /*58c0*/  FFMA.FTZ R169, R152, c[0x0][0x2d0], -R3 ;  /* 0x0000b40098a97a23 */ /* 0x000fe40000010803 */
[--C-:B------:R-:W-:Y:S02]  /*58d0*/  FFMA.FTZ R98, R145, c[0x0][0x2d0], -R2.reuse ;  /* 0x0000b40091627a23 */ /* 0x100fe40000010802 */
[--C-:B------:R-:W-:Y:S02]  /*58e0*/  FFMA.FTZ R97, R144, c[0x0][0x2d0], -R2.reuse ;  /* 0x0000b40090617a23 */ /* 0x100fe40000010802 */
[----:B------:R-:W-:-:S02]  /*58f0*/  FFMA.FTZ R85, R143, c[0x0][0x2d0], -R2 ;  /* 0x0000b4008f557a23 */ /* 0x000fc40000010802 */
[--C-:B------:R-:W-:Y:S02]  /*5900*/  FFMA.FTZ R84, R142, c[0x0][0x2d0], -R2.reuse ;  /* 0x0000b4008e547a23 */ /* 0x100fe40000010802 */
[--C-:B------:R-:W-:Y:S02]  /*5910*/  FFMA.FTZ R154, R141, c[0x0][0x2d0], -R2.reuse ;  /* 0x0000b4008d9a7a23 */ /* 0x100fe40000010802 */
[--C-:B------:R-:W-:Y:S02]  /*5920*/  FFMA.FTZ R152, R140, c[0x0][0x2d0], -R2.reuse ;  /* 0x0000b4008c987a23 */ /* 0x100fe40000010802 */
[----:B------:R-:W-:Y:S02]  /*5930*/  FFMA.FTZ R139, R139, c[0x0][0x2d0], -R2 ;  /* 0x0000b4008b8b7a23 */ /* 0x000fe40000010802 */
[----:B------:R-:W-:Y:S01]  /*5940*/  FFMA.FTZ R2, R132, c[0x0][0x2d0], -R0 ;  /* 0x0000b40084027a23 */ /* 0x000fe20000010800 */
[----:B------:R-:W-:Y:S01]  /*5950*/  HMMA.16816.F32 R92, R4, R38, R92 ;  /* 0x00000026045c723c */ /* 0x000fe2000000185c */
[----:B------:R-:W-:-:S02]  /*5960*/  IMAD.MOV.U32 R36, RZ, RZ, R108 ;  /* 0x000000ffff247224 */ /* 0x000fc400078e006c */
[----:B------:R-:W-:Y:S02]  /*5970*/  IMAD.MOV.U32 R223, RZ, RZ, R110 ;  /* 0x000000ffffdf7224 */ /* 0x000fe400078e006e */
[----:B------:R-:W-:Y:S02]  /*5980*/  IMAD.MOV.U32 R222, RZ, RZ, R111 ;  /* 0x000000ffffde7224 */ /* 0x000fe400078e006f */
[----:B------:R-:W-:Y:S01]  /*5990*/  IMAD.MOV.U32 R166, RZ, RZ, R115 ;  /* 0x000000ffffa67224 */ /* 0x000fe200078e0073 */
[----:B------:R-:W-:Y:S01]  /*59a0*/  HMMA.16816.F32 R88, R4, R34, R88 ;  /* 0x000000220458723c */ /* 0x000fe20000001858 */
[----:B------:R-:W-:Y:S02]  /*59b0*/  IMAD.MOV.U32 R132, RZ, RZ, R114 ;  /* 0x000000ffff847224 */ /* 0x000fe400078e0072 */
[----:B------:R-:W-:Y:S02]  /*59c0*/  IMAD.MOV.U32 R140, RZ, RZ, R113 ;  /* 0x000000ffff8c7224 */ /* 0x000fe400078e0071 */
[----:B------:R-:W-:-:S03]  /*59d0*/  IMAD.MOV.U32 R141, RZ, RZ, R112 ;  /* 0x000000ffff8d7224 */ /* 0x000fc600078e0070 */
[C---:B------:R-:W-:Y:S08]  /*59e0*/  HMMA.16816.F32 R72, R4.reuse, R70, R72 ;  /* 0x000000460448723c */ /* 0x040ff00000001848 */
[C---:B------:R-:W-:Y:S08]  /*59f0*/  HMMA.16816.F32 R108, R4.reuse, R78, R20 ;  /* 0x0000004e046c723c */ /* 0x040ff00000001814 */
[----:B------:R-:W-:Y:S08]  /*5a00*/  HMMA.16816.F32 R112, R4, R66, R12 ;  /* 0x000000420470723c */ /* 0x000ff0000000180c */
[----:B------:R-:W-:Y:S01]  /*5a10*/  HMMA.16816.F32 R4, R16, R46, RZ ;  /* 0x0000002e1004723c */ /* 0x000fe200000018ff */
[----:B------:R-:W-:-:S02]  /*5a20*/  IMAD.MOV.U32 R65, RZ, RZ, R37 ;  /* 0x000000ffff417224 */ /* 0x000fc400078e0025 */
[--C-:B------:R-:W-:Y:S02]  /*5a30*/  FFMA.FTZ R44, R163, c[0x0][0x2d0], -R3.reuse ;  /* 0x0000b400a32c7a23 */ /* 0x100fe40000010803 */
[----:B------:R-:W-:Y:S02]  /*5a40*/  FFMA.FTZ R37, R162, c[0x0][0x2d0], -R3 ;  /* 0x0000b400a2257a23 */ /* 0x000fe40000010803 */
[----:B------:R-:W-:Y:S02]  /*5a50*/  IMAD.MOV.U32 R162, RZ, RZ, R69 ;  /* 0x000000ffffa27224 */ /* 0x000fe400078e0045 */
[----:B------:R-:W-:Y:S11]  /*5a60*/  IMAD.MOV.U32 R163, RZ, RZ, R68 ;  /* 0x000000ffffa37224 */ /* 0x000ff600078e0044 */
[----:B------:R-:W-:Y:S04]  /*5a70*/  @!UPT UIADD3 URZ, URZ, URZ, URZ ;  /* 0x0000003f3f3ff290 */ /* 0x000fe8000fffe03f */
[----:B------:R-:W-:Y:S08]  /*5a80*/  HMMA.16816.F32 R68, R8, R70, R4 ;  /* 0x000000460844723c */ /* 0x000ff00000001804 */
[----:B------:R-:W-:Y:S01]  /*5a90*/  HMMA.16816.F32 R4, R16, R58, RZ ;  /* 0x0000003a1004723c */ /* 0x000fe200000018ff */
[----:B------:R-:W-:Y:S02]  /*5aa0*/  IMAD.MOV.U32 R221, RZ, RZ, R96 ;  /* 0x000000ffffdd7224 */ /* 0x000fe400078e0060 */
[----:B------:R-:W-:-:S02]  /*5ab0*/  IMAD.MOV.U32 R167, RZ, RZ, R36 ;  /* 0x000000ffffa77224 */ /* 0x000fc400078e0024 */
[--C-:B------:R-:W-:Y:S02]  /*5ac0*/  FFMA.FTZ R36, R160, c[0x0][0x2d0], -R3.reuse ;  /* 0x0000b400a0247a23 */ /* 0x100fe40000010803 */
[--C-:B------:R-:W-:Y:S02]  /*5ad0*/  FFMA.FTZ R96, R159, c[0x0][0x2d0], -R3.reuse ;  /* 0x0000b4009f607a23 */ /* 0x100fe40000010803 */
[--C-:B------:R-:W-:Y:S02]  /*5ae0*/  FFMA.FTZ R157, R157, c[0x0][0x2d0], -R3.reuse ;  /* 0x0000b4009d9d7a23 */ /* 0x100fe40000010803 */
[----:B------:R-:W-:Y:S02]  /*5af0*/  FFMA.FTZ R168, R149, c[0x0][0x2d0], -R3 ;  /* 0x0000b40095a87a23 */ /* 0x000fe40000010803 */
[----:B------:R-:W-:Y:S02]  /*5b00*/  IMAD.MOV.U32 R149, RZ, RZ, R29 ;  /* 0x000000ffff957224 */ /* 0x000fe400078e001d */
[----:B------:R-:W-:-:S09]  /*5b10*/  IMAD.MOV.U32 R3, RZ, RZ, R28 ;  /* 0x000000ffff037224 */ /* 0x000fd200078e001c */
[----:B------:R-:W-:Y:S08]  /*5b20*/  HMMA.16816.F32 R28, R8, R30, R4 ;  /* 0x0000001e081c723c */ /* 0x000ff00000001804 */
[----:B------:R-:W-:Y:S01]  /*5b30*/  HMMA.16816.F32 R4, R16, R62, RZ ;  /* 0x0000003e1004723c */ /* 0x000fe200000018ff */
[----:B------:R-:W-:Y:S02]  /*5b40*/  IMAD.MOV.U32 R164, RZ, RZ, R49 ;  /* 0x000000ffffa47224 */ /* 0x000fe400078e0031 */
[----:B------:R-:W-:-:S02]  /*5b50*/  IMAD.MOV.U32 R160, RZ, RZ, R48 ;  /* 0x000000ffffa07224 */ /* 0x000fc400078e0030 */
[----:B------:R-:W-:Y:S11]  /*5b60*/  IMAD.MOV.U32 R142, RZ, RZ, R41 ;  /* 0x000000ffff8e7224 */ /* 0x000ff600078e0029 */
[----:B------:R-:W-:Y:S08]  /*5b70*/  @!UPT UIADD3 URZ, URZ, URZ, URZ ;  /* 0x0000003f3f3ff290 */ /* 0x000ff0000fffe03f */
[----:B------:R-:W-:Y:S08]  /*5b80*/  HMMA.16816.F32 R48, R8, R50, R4 ;  /* 0x000000320830723c */ /* 0x000ff00000001804 */
[----:B------:R-:W-:Y:S01]  /*5b90*/  HMMA.16816.F32 R4, R16, R86, RZ ;  /* 0x000000561004723c */ /* 0x000fe200000018ff */
[----:B------:R-:W-:Y:S02]  /*5ba0*/  IMAD.MOV.U32 R143, RZ, RZ, R40 ;  /* 0x000000ffff8f7224 */ /* 0x000fe400078e0028 */
[----:B------:R-:W-:-:S02]  /*5bb0*/  IMAD.MOV.U32 R22, RZ, RZ, R157 ;  /* 0x000000ffff167224 */ /* 0x000fc400078e009d */
[----:B------:R-:W-:-:S03]  /*5bc0*/  IMAD.MOV.U32 R14, RZ, RZ, R141 ;  /* 0x000000ffff0e7224 */ /* 0x000fc600078e008d */
[----:B------:R-:W-:Y:S01]  /*5bd0*/  HMMA.16816.F32 R40, R16, R42, RZ ;  /* 0x0000002a1028723c */ /* 0x000fe200000018ff */
[----:B------:R-:W-:Y:S02]  /*5be0*/  IMAD.MOV.U32 R15, RZ, RZ, R142 ;  /* 0x000000ffff0f7224 */ /* 0x000fe400078e008e */
[----:B------:R-:W-:Y:S02]  /*5bf0*/  IMAD.MOV.U32 R23, RZ, RZ, R148 ;  /* 0x000000ffff177224 */ /* 0x000fe400078e0094 */
[----:B------:R-:W-:Y:S02]  /*5c00*/  IMAD.MOV.U32 R157, RZ, RZ, R53 ;  /* 0x000000ffff9d7224 */ /* 0x000fe400078e0035 */
[----:B------:R-:W-:Y:S02]  /*5c10*/  IMAD.MOV.U32 R159, RZ, RZ, R52 ;  /* 0x000000ffff9f7224 */ /* 0x000fe400078e0034 */
[----:B------:R-:W-:Y:S02]  /*5c20*/  IMAD.MOV.U32 R148, RZ, RZ, R25 ;  /* 0x000000ffff947224 */ /* 0x000fe400078e0019 */
[----:B------:R-:W-:-:S02]  /*5c30*/  IMAD.MOV.U32 R150, RZ, RZ, R24 ;  /* 0x000000ffff967224 */ /* 0x000fc400078e0018 */
[----:B------:R-:W-:Y:S01]  /*5c40*/  HMMA.16816.F32 R24, R16, R26, RZ ;  /* 0x0000001a1018723c */ /* 0x000fe200000018ff */
[----:B------:R-:W-:Y:S02]  /*5c50*/  IMAD.MOV.U32 R142, RZ, RZ, R3 ;  /* 0x000000ffff8e7224 */ /* 0x000fe400078e0003 */
[----:B------:R-:W-:Y:S02]  /*5c60*/  FADD.FTZ R3, R171, R165 ;  /* 0x000000a5ab037221 */ /* 0x000fe40000010000 */
[----:B------:R-:W-:-:S03]  /*5c70*/  IMAD.MOV.U32 R171, RZ, RZ, R14 ;  /* 0x000000ffffab7224 */ /* 0x000fc600078e000e */
[----:B------:R-:W-:Y:S08]  /*5c80*/  HMMA.16816.F32 R52, R8, R54, R4 ;  /* 0x000000360834723c */ /* 0x000ff00000001804 */
[C---:B------:R-:W-:Y:S08]  /*5c90*/  HMMA.16816.F32 R4, R16.reuse, R82, RZ ;  /* 0x000000521004723c */ /* 0x040ff000000018ff */
[----:B------:R-:W-:Y:S07]  /*5ca0*/  HMMA.16816.F32 R16, R16, R118, RZ ;  /* 0x000000761010723c */ /* 0x000fee00000018ff */
[----:B------:R-:W-:-:S02]  /*5cb0*/  IMAD.MOV.U32 R118, RZ, RZ, R15 ;  /* 0x000000ffff767224 */ /* 0x000fc400078e000f */
[----:B------:R-:W1:Y:S01]  /*5cc0*/  LDSM.16.MT88.4 R12, [R229+0x1000] ;  /* 0x00100000e50c783b */ /* 0x000e620000004200 */
[----:B------:R-:W-:Y:S01]  /*5cd0*/  IMAD.MOV.U32 R83, RZ, RZ, R132 ;  /* 0x000000ffff537224 */ /* 0x000fe200078e0084 */
[----:B------:R-:W-:Y:S01]  /*5ce0*/  MUFU.EX2 R59, R60 ;  /* 0x0000003c003b7308 */ /* 0x000fe20000000800 */
[----:B------:R-:W-:Y:S01]  /*5cf0*/  HMMA.16816.F32 R40, R8, R38, R40 ;  /* 0x000000260828723c */ /* 0x000fe20000001828 */
[----:B------:R-:W-:-:S06]  /*5d00*/  IMAD.MOV.U32 R145, RZ, RZ, R32 ;  /* 0x000000ffff917224 */ /* 0x000fcc00078e0020 */
[----:B------:R-:W-:Y:S01]  /*5d10*/  MUFU.EX2 R63, R56 ;  /* 0x00000038003f7308 */ /* 0x000fe20000000800 */
[----:B------:R-:W-:Y:S02]  /*5d20*/  IMAD.MOV.U32 R82, RZ, RZ, R140 ;  /* 0x000000ffff527224 */ /* 0x000fe400078e008c */
[----:B------:R-:W-:-:S05]  /*5d30*/  FFMA.FTZ R129, R129, c[0x0][0x2d0], -R0 ;  /* 0x0000b40081817a23 */ /* 0x000fca0000010800 */
[----:B------:R-:W-:Y:S01]  /*5d40*/  MUFU.EX2 R62, R57 ;  /* 0x00000039003e7308 */ /* 0x000fe20000000800 */
[----:B------:R-:W-:Y:S02]  /*5d50*/  FFMA.FTZ R128, R128, c[0x0][0x2d0], -R0 ;  /* 0x0000b40080807a23 */ /* 0x000fe40000010800 */
[----:B------:R-:W-:-:S05]  /*5d60*/  IMAD.MOV.U32 R144, RZ, RZ, R33 ;  /* 0x000000ffff907224 */ /* 0x000fca00078e0021 */
[----:B------:R-:W-:Y:S01]  /*5d70*/  MUFU.EX2 R132, R45 ;  /* 0x0000002d00847308 */ /* 0x000fe20000000800 */
[----:B------:R-:W-:Y:S02]  /*5d80*/  IMAD.MOV.U32 R140, RZ, RZ, R145 ;  /* 0x000000ffff8c7224 */ /* 0x000fe400078e0091 */
[----:B------:R-:W-:-:S05]  /*5d90*/  IMAD.MOV.U32 R141, RZ, RZ, R149 ;  /* 0x000000ffff8d7224 */ /* 0x000fca00078e0095 */
[----:B------:R-:W-:Y:S01]  /*5da0*/  MUFU.EX2 R56, R44 ;  /* 0x0000002c00387308 */ /* 0x000fe20000000800 */
[----:B------:R-:W-:-:S07]  /*5db0*/  IMAD.MOV.U32 R145, RZ, RZ, R77 ;  /* 0x000000ffff917224 */ /* 0x000fce00078e004d */
[----:B------:R-:W-:Y:S01]  /*5dc0*/  MUFU.EX2 R58, R37 ;  /* 0x00000025003a7308 */ /* 0x000fe20000000800 */
[----:B------:R-:W-:-:S07]  /*5dd0*/  IMAD.MOV.U32 R149, RZ, RZ, R76 ;  /* 0x000000ffff957224 */ /* 0x000fce00078e004c */
[----:B------:R-:W-:Y:S01]  /*5de0*/  MUFU.EX2 R60, R36 ;  /* 0x00000024003c7308 */ /* 0x000fe20000000800 */
[----:B------:R-:W-:Y:S01]  /*5df0*/  FADD.FTZ R0, R175, R174 ;  /* 0x000000aeaf007221 */ /* 0x000fe20000010000 */
[----:B------:R-:W-:Y:S06]  /*5e00*/  HMMA.16816.F32 R76, R8, R78, R4 ;  /* 0x0000004e084c723c */ /* 0x000fec0000001804 */
[----:B------:R-:W-:Y:S01]  /*5e10*/  MUFU.EX2 R57, R96 ;  /* 0x0000006000397308 */ /* 0x000fe20000000800 */
[----:B------:R-:W-:-:S07]  /*5e20*/  IMAD.MOV.U32 R20, RZ, RZ, R143 ;  /* 0x000000ffff147224 */ /* 0x000fce00078e008f */
[----:B------:R-:W-:Y:S01]  /*5e30*/  MUFU.EX2 R39, R98 ;  /* 0x0000006200277308 */ /* 0x000fe20000000800 */
[----:B------:R-:W-:-:S07]  /*5e40*/  FADD.FTZ R5, R156, R155 ;  /* 0x0000009b9c057221 */ /* 0x000fce0000010000 */
[----:B------:R-:W-:Y:S08]  /*5e50*/  MUFU.EX2 R45, R97 ;  /* 0x00000061002d7308 */ /* 0x000ff00000000800 */
[----:B------:R-:W-:Y:S08]  /*5e60*/  MUFU.EX2 R46, R85 ;  /* 0x00000055002e7308 */ /* 0x000ff00000000800 */
[----:B------:R-:W2:Y:S08]  /*5e70*/  MUFU.EX2 R47, R84 ;  /* 0x00000054002f7308 */ /* 0x000eb00000000800 */
[----:B------:R-:W-:Y:S08]  /*5e80*/  MUFU.EX2 R36, R80 ;  /* 0x0000005000247308 */ /* 0x000ff00000000800 */
[----:B------:R3:W4:Y:S08]  /*5e90*/  MUFU.EX2 R38, R2 ;  /* 0x0000000200267308 */ /* 0x0007300000000800 */
[----:B------:R-:W-:Y:S08]  /*5ea0*/  MUFU.EX2 R44, R61 ;  /* 0x0000003d002c7308 */ /* 0x000ff00000000800 */
[----:B------:R-:W5:Y:S01]  /*5eb0*/  MUFU.EX2 R37, R81 ;  /* 0x0000005100257308 */ /* 0x000f620000000800 */
[----:B------:R-:W-:-:S02]  /*5ec0*/  IMAD.MOV.U32 R21, RZ, RZ, R144 ;  /* 0x000000ffff157224 */ /* 0x000fc400078e0090 */
[----:B------:R-:W-:Y:S02]  /*5ed0*/  IMAD.MOV.U32 R143, RZ, RZ, R166 ;  /* 0x000000ffff8f7224 */ /* 0x000fe400078e00a6 */
[----:B------:R-:W-:Y:S02]  /*5ee0*/  IMAD.MOV.U32 R166, RZ, RZ, R167 ;  /* 0x000000ffffa67224 */ /* 0x000fe400078e00a7 */
[----:B---3--:R-:W-:Y:S02]  /*5ef0*/  FADD.FTZ R2, R177, R0 ;  /* 0x00000000b1027221 */ /* 0x008fe40000010000 */
[----:B------:R-:W-:Y:S02]  /*5f00*/  IMAD.MOV.U32 R167, RZ, RZ, R64 ;  /* 0x000000ffffa77224 */ /* 0x000fe400078e0040 */
[----:B------:R-:W-:Y:S02]  /*5f10*/  IMAD.MOV.U32 R144, RZ, RZ, R65 ;  /* 0x000000ffff907224 */ /* 0x000fe400078e0041 */
[----:B------:R-:W-:Y:S01]  /*5f20*/  FADD.FTZ R0, R172, R3 ;  /* 0x00000003ac007221 */ /* 0x000fe20000010000 */
[----:B------:R-:W-:Y:S01]  /*5f30*/  HMMA.16816.F32 R64, R8, R66, R16 ;  /* 0x000000420840723c */ /* 0x000fe20000001810 */
[----:B------:R-:W-:-:S02]  /*5f40*/  FADD.FTZ R4, R147, R146 ;  /* 0x0000009293047221 */ /* 0x000fc40000010000 */
[----:B------:R-:W-:-:S04]  /*5f50*/  FADD.FTZ R5, R158, R5 ;  /* 0x000000059e057221 */ /* 0x000fc80000010000 */
[----:B------:R-:W-:Y:S02]  /*5f60*/  IMAD.MOV.U32 R16, RZ, RZ, R21 ;  /* 0x000000ffff107224 */ /* 0x000fe400078e0015 */
[----:B------:R-:W-:Y:S01]  /*5f70*/  FADD.FTZ R21, R176, R2 ;  /* 0x00000002b0157221 */ /* 0x000fe20000010000 */
[----:B------:R-:W-:Y:S01]  /*5f80*/  HMMA.16816.F32 R32, R8, R34, R24 ;  /* 0x000000220820723c */ /* 0x000fe20000001818 */
[----:B------:R-:W-:Y:S01]  /*5f90*/  FADD.FTZ R2, R173, R0 ;  /* 0x00000000ad027221 */ /* 0x000fe20000010000 */
[----:B--2---:R-:W-:Y:S01]  /*5fa0*/  F2FP.PACK_AB R6, R47, R46 ;  /* 0x0000002e2f06723e */ /* 0x004fe200000000ff */
[----:B------:R-:W-:Y:S01]  /*5fb0*/  FADD.FTZ R3, R151, R4 ;  /* 0x0000000497037221 */ /* 0x000fe20000010000 */
[----:B------:R-:W-:Y:S01]  /*5fc0*/  F2FP.PACK_AB R4, R45, R39 ;  /* 0x000000272d04723e */ /* 0x000fe200000000ff */
[----:B------:R-:W-:Y:S01]  /*5fd0*/  FADD.FTZ R0, R161, R5 ;  /* 0x00000005a1007221 */ /* 0x000fe20000010000 */
[----:B----4-:R-:W-:Y:S02]  /*5fe0*/  F2FP.PACK_AB R5, R38, R36 ;  /* 0x000000242605723e */ /* 0x010fe400000000ff */
[----:B------:R-:W-:-:S02]  /*5ff0*/  F2FP.PACK_AB R8, R62, R59 ;  /* 0x0000003b3e08723e */ /* 0x000fc400000000ff */
[----:B------:R-:W-:Y:S02]  /*6000*/  F2FP.PACK_AB R9, R58, R56 ;  /* 0x000000383a09723e */ /* 0x000fe400000000ff */
[----:B------:R-:W-:Y:S02]  /*6010*/  F2FP.PACK_AB R10, R132, R63 ;  /* 0x0000003f840a723e */ /* 0x000fe400000000ff */
[----:B------:R-:W-:Y:S02]  /*6020*/  F2FP.PACK_AB R11, R57, R60 ;  /* 0x0000003c390b723e */ /* 0x000fe400000000ff */
[----:B-----5:R-:W-:Y:S01]  /*6030*/  F2FP.PACK_AB R7, R37, R44 ;  /* 0x0000002c2507723e */ /* 0x020fe200000000ff */
[----:B------:R-:W-:Y:S02]  /*6040*/  IMAD.MOV.U32 R119, RZ, RZ, R20 ;  /* 0x000000ffff777224 */ /* 0x000fe400078e0014 */
[----:B------:R-:W-:Y:S02]  /*6050*/  FADD.FTZ R20, R153, R3 ;  /* 0x0000000399147221 */ /* 0x000fe40000010000 */
[----:B------:R-:W-:Y:S01]  /*6060*/  IMAD.MOV.U32 R17, RZ, RZ, R140 ;  /* 0x000000ffff117224 */ /* 0x000fe200078e008c */
[----:B-1----:R-:W-:Y:S01]  /*6070*/  HMMA.16816.F32 R24, R8, R14, R40 ;  /* 0x0000000e0818723c */ /* 0x002fe20000001828 */
[----:B------:R-:W-:-:S02]  /*6080*/  IMAD.MOV.U32 R18, RZ, RZ, R141 ;  /* 0x000000ffff127224 */ /* 0x000fc400078e008d */
[----:B------:R-:W-:Y:S02]  /*6090*/  IMAD.MOV.U32 R19, RZ, RZ, R142 ;  /* 0x000000ffff137224 */ /* 0x000fe400078e008e */
[----:B------:R-:W-:Y:S02]  /*60a0*/  IMAD.MOV.U32 R155, RZ, RZ, R143 ;  /* 0x000000ffff9b7224 */ /* 0x000fe400078e008f */
[----:B------:R-:W-:Y:S01]  /*60b0*/  IMAD.MOV.U32 R96, RZ, RZ, R144 ;  /* 0x000000ffff607224 */ /* 0x000fe200078e0090 */
[----:B------:R-:W-:Y:S01]  /*60c0*/  HMMA.16816.F32 R140, R4, R12, R192 ;  /* 0x0000000c048c723c */ /* 0x000fe200000018c0 */
[----:B------:R-:W-:Y:S02]  /*60d0*/  IMAD.MOV.U32 R98, RZ, RZ, R145 ;  /* 0x000000ffff627224 */ /* 0x000fe400078e0091 */
[----:B------:R-:W-:Y:S02]  /*60e0*/  IMAD.MOV.U32 R97, RZ, RZ, R149 ;  /* 0x000000ffff617224 */ /* 0x000fe400078e0095 */
[----:B------:R-:W-:-:S02]  /*60f0*/  IMAD.MOV.U32 R81, RZ, RZ, R148 ;  /* 0x000000ffff517224 */ /* 0x000fc400078e0094 */
[----:B------:R-:W-:Y:S01]  /*6100*/  IMAD.MOV.U32 R3, RZ, RZ, R150 ;  /* 0x000000ffff037224 */ /* 0x000fe200078e0096 */
[----:B------:R-:W-:Y:S08]  /*6110*/  HMMA.16816.F32 R144, R8, R12, R180 ;  /* 0x0000000c0890723c */ /* 0x000ff000000018b4 */
[----:B------:R-:W-:Y:S01]  /*6120*/  HMMA.16816.F32 R148, R4, R14, R92 ;  /* 0x0000000e0494723c */ /* 0x000fe2000000185c */
[----:B------:R-:W1:Y:S01]  /*6130*/  LDSM.16.MT88.4 R12, [R230+0x1000] ;  /* 0x00100000e60c783b */ /* 0x000e620000004200 */
[----:B------:R-:W-:-:S02]  /*6140*/  IMAD.MOV.U32 R80, RZ, RZ, R157 ;  /* 0x000000ffff507224 */ /* 0x000fc400078e009d */
[----:B------:R-:W-:Y:S02]  /*6150*/  IMAD.MOV.U32 R61, RZ, RZ, R159 ;  /* 0x000000ffff3d7224 */ /* 0x000fe400078e009f */
[----:B------:R-:W-:Y:S02]  /*6160*/  IMAD.MOV.U32 R84, RZ, RZ, R166 ;  /* 0x000000ffff547224 */ /* 0x000fe400078e00a6 */
[----:B------:R-:W-:Y:S02]  /*6170*/  IMAD.MOV.U32 R92, RZ, RZ, R160 ;  /* 0x000000ffff5c7224 */ /* 0x000fe400078e00a0 */
[----:B------:R-:W-:Y:S02]  /*6180*/  IMAD.MOV.U32 R93, RZ, RZ, R162 ;  /* 0x000000ffff5d7224 */ /* 0x000fe400078e00a2 */
[----:B------:R-:W-:Y:S02]  /*6190*/  IMAD.MOV.U32 R94, RZ, RZ, R163 ;  /* 0x000000ffff5e7224 */ /* 0x000fe400078e00a3 */
[----:B------:R-:W-:-:S02]  /*61a0*/  IMAD.MOV.U32 R95, RZ, RZ, R164 ;  /* 0x000000ffff5f7224 */ /* 0x000fc400078e00a4 */
[----:B------:R-:W-:Y:S01]  /*61b0*/  IMAD.MOV.U32 R85, RZ, RZ, R167 ;  /* 0x000000ffff557224 */ /* 0x000fe200078e00a7 */
[-C--:B-1----:R-:W-:Y:S08]  /*61c0*/  HMMA.16816.F32 R156, R8, R12.reuse, R204 ;  /* 0x0000000c089c723c */ /* 0x082ff000000018cc */
[C---:B------:R-:W-:Y:S08]  /*61d0*/  HMMA.16816.F32 R160, R4.reuse, R12, R200 ;  /* 0x0000000c04a0723c */ /* 0x040ff000000018c8 */
[-C--:B------:R-:W-:Y:S08]  /*61e0*/  HMMA.16816.F32 R164, R4, R14.reuse, R88 ;  /* 0x0000000e04a4723c */ /* 0x080ff00000001858 */
[----:B------:R-:W-:Y:S01]  /*61f0*/  HMMA.16816.F32 R32, R8, R14, R32 ;  /* 0x0000000e0820723c */ /* 0x000fe20000001820 */
[----:B------:R-:W1:Y:S01]  /*6200*/  LDSM.16.MT88.4 R12, [R233+0x1000] ;  /* 0x00100000e90c783b */ /* 0x000e620000004200 */
[----:B------:R-:W-:-:S02]  /*6210*/  IMAD.MOV.U32 R202, RZ, RZ, R179 ;  /* 0x000000ffffca7224 */ /* 0x000fc400078e00b3 */
[----:B------:R-:W-:-:S04]  /*6220*/  IMAD.MOV.U32 R203, RZ, RZ, R178 ;  /* 0x000000ffffcb7224 */ /* 0x000fc800078e00b2 */
[-C--:B-1----:R-:W-:Y:S08]  /*6230*/  HMMA.16816.F32 R172, R8, R12.reuse, R212 ;  /* 0x0000000c08ac723c */ /* 0x082ff000000018d4 */
[C---:B------:R-:W-:Y:S08]  /*6240*/  HMMA.16816.F32 R176, R4.reuse, R12, R208 ;  /* 0x0000000c04b0723c */ /* 0x040ff000000018d0 */
[-C--:B------:R-:W-:Y:S08]  /*6250*/  HMMA.16816.F32 R180, R4, R14.reuse, R72 ;  /* 0x0000000e04b4723c */ /* 0x080ff00000001848 */
[----:B------:R-:W-:Y:S01]  /*6260*/  HMMA.16816.F32 R68, R8, R14, R68 ;  /* 0x0000000e0844723c */ /* 0x000fe20000001844 */
[----:B------:R-:W1:Y:S01]  /*6270*/  LDSM.16.MT88.4 R12, [R232+0x1000] ;  /* 0x00100000e80c783b */ /* 0x000e620000004200 */
[----:B------:R-:W-:-:S02]  /*6280*/  IMAD.MOV.U32 R86, RZ, RZ, R223 ;  /* 0x000000ffff567224 */ /* 0x000fc400078e00df */
[----:B------:R-:W-:Y:S02]  /*6290*/  IMAD.MOV.U32 R87, RZ, RZ, R222 ;  /* 0x000000ffff577224 */ /* 0x000fe400078e00de */
[----:B------:R-:W-:Y:S02]  /*62a0*/  IMAD.MOV.U32 R200, RZ, RZ, R221 ;  /* 0x000000ffffc87224 */ /* 0x000fe400078e00dd */
[----:B------:R-:W-:Y:S02]  /*62b0*/  IMAD.MOV.U32 R201, RZ, RZ, R220 ;  /* 0x000000ffffc97224 */ /* 0x000fe400078e00dc */
[-C--:B-1----:R-:W-:Y:S08]  /*62c0*/  HMMA.16816.F32 R220, R8, R12.reuse, R124 ;  /* 0x0000000c08dc723c */ /* 0x082ff0000000187c */
[C---:B------:R-:W-:Y:S08]  /*62d0*/  HMMA.16816.F32 R192, R4.reuse, R12, R120 ;  /* 0x0000000c04c0723c */ /* 0x040ff00000001878 */
[-C--:B------:R-:W-:Y:S08]  /*62e0*/  HMMA.16816.F32 R196, R4, R14.reuse, R196 ;  /* 0x0000000e04c4723c */ /* 0x080ff000000018c4 */
[----:B------:R-:W-:Y:S01]  /*62f0*/  HMMA.16816.F32 R212, R8, R14, R28 ;  /* 0x0000000e08d4723c */ /* 0x000fe2000000181c */
[----:B------:R-:W1:Y:S07]  /*6300*/  LDSM.16.MT88.4 R12, [R229+0x3000] ;  /* 0x00300000e50c783b */ /* 0x000e6e0000004200 */
[-C--:B-1----:R-:W-:Y:S08]  /*6310*/  HMMA.16816.F32 R72, R4, R12.reuse, R84 ;  /* 0x0000000c0448723c */ /* 0x082ff00000001854 */
[----:B------:R-:W-:Y:S08]  /*6320*/  HMMA.16816.F32 R216, R8, R12, R216 ;  /* 0x0000000c08d8723c */ /* 0x000ff000000018d8 */
[-C--:B------:R-:W-:Y:S08]  /*6330*/  HMMA.16816.F32 R40, R4, R14.reuse, R100 ;  /* 0x0000000e0428723c */ /* 0x080ff00000001864 */
[----:B------:R-:W-:Y:S01]  /*6340*/  HMMA.16816.F32 R84, R8, R14, R48 ;  /* 0x0000000e0854723c */ /* 0x000fe20000001830 */
[----:B------:R-:W1:Y:S01]  /*6350*/  LDSM.16.MT88.4 R12, [R230+0x3000] ;  /* 0x00300000e60c783b */ /* 0x000e620000004200 */
[----:B------:R-:W-:-:S02]  /*6360*/  IMAD.MOV.U32 R120, RZ, RZ, R97 ;  /* 0x000000ffff787224 */ /* 0x000fc400078e0061 */
[----:B------:R-:W-:Y:S02]  /*6370*/  IMAD.MOV.U32 R121, RZ, RZ, R98 ;  /* 0x000000ffff797224 */ /* 0x000fe400078e0062 */
[----:B------:R-:W-:Y:S02]  /*6380*/  IMAD.MOV.U32 R122, RZ, RZ, R96 ;  /* 0x000000ffff7a7224 */ /* 0x000fe400078e0060 */
[-C--:B-1----:R-:W-:Y:S08]  /*6390*/  HMMA.16816.F32 R208, R8, R12.reuse, R92 ;  /* 0x0000000c08d0723c */ /* 0x082ff0000000185c */
[C---:B------:R-:W-:Y:S01]  /*63a0*/  HMMA.16816.F32 R88, R4.reuse, R12, R16 ;  /* 0x0000000c0458723c */ /* 0x040fe20000001810 */
[----:B------:R-:W1:Y:S07]  /*63b0*/  LDSM.16.MT88.4 R16, [R233+0x3000] ;  /* 0x00300000e910783b */ /* 0x000e6e0000004200 */
[-C--:B------:R-:W-:Y:S08]  /*63c0*/  HMMA.16816.F32 R92, R4, R14.reuse, R104 ;  /* 0x0000000e045c723c */ /* 0x080ff00000001868 */
[----:B------:R-:W-:Y:S01]  /*63d0*/  HMMA.16816.F32 R204, R8, R14, R52 ;  /* 0x0000000e08cc723c */ /* 0x000fe20000001834 */
[----:B------:R-:W2:Y:S01]  /*63e0*/  LDSM.16.MT88.4 R12, [R232+0x3000] ;  /* 0x00300000e80c783b */ /* 0x000ea20000004200 */
[----:B------:R-:W-:-:S02]  /*63f0*/  IMAD.MOV.U32 R123, RZ, RZ, R155 ;  /* 0x000000ffff7b7224 */ /* 0x000fc400078e009b */
[----:B------:R-:W-:Y:S02]  /*6400*/  IMAD.MOV.U32 R124, RZ, RZ, R3 ;  /* 0x000000ffff7c7224 */ /* 0x000fe400078e0003 */
[----:B------:R-:W-:Y:S02]  /*6410*/  IMAD.MOV.U32 R125, RZ, RZ, R81 ;  /* 0x000000ffff7d7224 */ /* 0x000fe400078e0051 */
[----:B------:R-:W-:Y:S02]  /*6420*/  IMAD.MOV.U32 R126, RZ, RZ, R61 ;  /* 0x000000ffff7e7224 */ /* 0x000fe400078e003d */
[----:B------:R-:W-:Y:S02]  /*6430*/  IMAD.MOV.U32 R127, RZ, RZ, R80 ;  /* 0x000000ffff7f7224 */ /* 0x000fe400078e0050 */
[----:B------:R-:W-:Y:S02]  /*6440*/  FADD.FTZ R0, R187, R0 ;  /* 0x00000000bb007221 */ /* 0x000fe40000010000 */
[----:B------:R-:W-:-:S02]  /*6450*/  FADD.FTZ R3, R250, R21 ;  /* 0x00000015fa037221 */ /* 0x000fc40000010000 */
[----:B------:R-:W-:Y:S01]  /*6460*/  FADD.FTZ R2, R224, R2 ;  /* 0x00000002e0027221 */ /* 0x000fe20000010000 */
[C---:B-1----:R-:W-:Y:S08]  /*6470*/  HMMA.16816.F32 R104, R4.reuse, R16, R120 ;  /* 0x000000100468723c */ /* 0x042ff00000001878 */
[C---:B------:R-:W-:Y:S08]  /*6480*/  HMMA.16816.F32 R108, R4.reuse, R18, R108 ;  /* 0x00000012046c723c */ /* 0x040ff0000000186c */
[C---:B--2---:R-:W-:Y:S08]  /*6490*/  HMMA.16816.F32 R120, R4.reuse, R12, R124 ;  /* 0x0000000c0478723c */ /* 0x044ff0000000187c */
[----:B------:R-:W-:Y:S01]  /*64a0*/  HMMA.16816.F32 R48, R4, R14, R112 ;  /* 0x0000000e0430723c */ /* 0x000fe20000001870 */
[----:B------:R-:W-:Y:S01]  /*64b0*/  MUFU.EX2 R23, R23 ;  /* 0x0000001700177308 */ /* 0x000fe20000000800 */
[----:B------:R-:W-:Y:S05]  /*64c0*/  LDSM.16.MT88.4 R112, [R233+0x3800] ;  /* 0x00380000e970783b */ /* 0x000fea0000004200 */
[----:B------:R-:W-:Y:S01]  /*64d0*/  FADD.FTZ R4, R190, R0 ;  /* 0x00000000be047221 */ /* 0x000fe20000010000 */
[----:B------:R-:W-:Y:S01]  /*64e0*/  HMMA.16816.F32 R100, R8, R16, R200 ;  /* 0x000000100864723c */ /* 0x000fe200000018c8 */
[----:B------:R-:W-:Y:S01]  /*64f0*/  MUFU.EX2 R17, R152 ;  /* 0x0000009800117308 */ /* 0x000fe20000000800 */
[----:B------:R-:W-:Y:S01]  /*6500*/  FADD.FTZ R7, R184, R20 ;  /* 0x00000014b8077221 */ /* 0x000fe20000010000 */
[----:B------:R-:W-:Y:S01]  /*6510*/  LDSM.16.MT88.4 R200, [R232+0x1800] ;  /* 0x00180000e8c8783b */ /* 0x000fe20000004200 */
[----:B------:R-:W-:-:S04]  /*6520*/  FADD.FTZ R6, R249, R3 ;  /* 0x00000003f9067221 */ /* 0x000fc80000010000 */
[----:B------:R-:W-:Y:S01]  /*6530*/  HMMA.16816.F32 R64, R8, R14, R64 ;  /* 0x0000000e0840723c */ /* 0x000fe20000001840 */
[----:B------:R1:W2:Y:S01]  /*6540*/  MUFU.EX2 R14, R154 ;  /* 0x0000009a000e7308 */ /* 0x0002a20000000800 */
[----:B------:R-:W-:Y:S02]  /*6550*/  FADD.FTZ R5, R225, R2 ;  /* 0x00000002e1057221 */ /* 0x000fe40000010000 */
[----:B------:R-:W-:Y:S02]  /*6560*/  FADD.FTZ R4, R188, R4 ;  /* 0x00000004bc047221 */ /* 0x000fe40000010000 */
[----:B------:R-:W-:Y:S02]  /*6570*/  FADD.FTZ R3, R185, R7 ;  /* 0x00000007b9037221 */ /* 0x000fe40000010000 */
[----:B------:R-:W-:Y:S02]  /*6580*/  FADD.FTZ R2, R251, R6 ;  /* 0x00000006fb027221 */ /* 0x000fe40000010000 */
[----:B------:R-:W-:Y:S01]  /*6590*/  FADD.FTZ R0, R226, R5 ;  /* 0x00000005e2007221 */ /* 0x000fe20000010000 */
[----:B-1----:R-:W1:Y:S01]  /*65a0*/  LDSM.16.MT88.4 R152, [R229+0x1800] ;  /* 0x00180000e598783b */ /* 0x002e620000004200 */
[----:B------:R-:W-:-:S03]  /*65b0*/  FADD.FTZ R21, R191, R4 ;  /* 0x00000004bf157221 */ /* 0x000fc60000010000 */
[----:B------:R-:W3:Y:S01]  /*65c0*/  LDSM.16.MT88.4 R4, [R232+0x3800] ;  /* 0x00380000e804783b */ /* 0x000ee20000004200 */
[C---:B------:R-:W-:Y:S01]  /*65d0*/  HMMA.16816.F32 R116, R8.reuse, R12, R116 ;  /* 0x0000000c0874723c */ /* 0x040fe20000001874 */
[----:B------:R-:W-:Y:S07]  /*65e0*/  MUFU.EX2 R12, R22 ;  /* 0x00000016000c7308 */ /* 0x000fee0000000800 */
[----:B------:R-:W-:Y:S01]  /*65f0*/  HMMA.16816.F32 R52, R8, R18, R76 ;  /* 0x000000120834723c */ /* 0x000fe2000000184c */
[----:B------:R-:W-:Y:S08]  /*6600*/  MUFU.EX2 R11, R171 ;  /* 0x000000ab000b7308 */ /* 0x000ff00000000800 */
[----:B------:R-:W4:Y:S08]  /*6610*/  MUFU.EX2 R15, R82 ;  /* 0x00000052000f7308 */ /* 0x000f300000000800 */
[----:B------:R-:W-:Y:S08]  /*6620*/  MUFU.EX2 R18, R83 ;  /* 0x0000005300127308 */ /* 0x000ff00000000800 */
[----:B------:R-:W5:Y:S08]  /*6630*/  MUFU.EX2 R16, R170 ;  /* 0x000000aa00107308 */ /* 0x000f700000000800 */
[----:B------:R-:W-:Y:S08]  /*6640*/  MUFU.EX2 R19, R169 ;  /* 0x000000a900137308 */ /* 0x000ff00000000800 */
[----:B------:R-:W-:Y:S08]  /*6650*/  MUFU.EX2 R28, R168 ;  /* 0x000000a8001c7308 */ /* 0x000ff00000000800 */
[----:B------:R-:W-:Y:S01]  /*6660*/  MUFU.EX2 R29, R99 ;  /* 0x00000063001d7308 */ /* 0x000fe20000000800 */
[----:B------:R-:W-:Y:S01]  /*6670*/  FADD.FTZ R31, R252, R2 ;  /* 0x00000002fc1f7221 */ /* 0x000fe20000010000 */
[----:B--2---:R-:W-:-:S06]  /*6680*/  F2FP.PACK_AB R124, R17, R14 ;  /* 0x0000000e117c723e */ /* 0x004fcc00000000ff */
[----:B------:R-:W-:Y:S08]  /*6690*/  MUFU.EX2 R22, R139 ;  /* 0x0000008b00167308 */ /* 0x000ff00000000800 */
[----:B------:R-:W-:Y:S08]  /*66a0*/  MUFU.EX2 R8, R129 ;  /* 0x0000008100087308 */ /* 0x000ff00000000800 */
[----:B------:R4:W2:Y:S08]  /*66b0*/  MUFU.EX2 R10, R128 ;  /* 0x00000080000a7308 */ /* 0x0008b00000000800 */
[----:B------:R1:W-:Y:S08]  /*66c0*/  MUFU.EX2 R9, R130 ;  /* 0x0000008200097308 */ /* 0x0003f00000000800 */
[----:B------:R3:W3:Y:S01]  /*66d0*/  MUFU.EX2 R13, R131 ;  /* 0x00000083000d7308 */ /* 0x0006e20000000800 */
[----:B------:R-:W-:Y:S01]  /*66e0*/  @P4 IMAD.HI.U32 R2, R133, c[0x0][0x2c8], RZ ;  /* 0x0000b20085024a27 */ /* 0x000fe200078e00ff */
[----:B----4-:R-:W-:Y:S01]  /*66f0*/  F2FP.PACK_AB R128, R15, R11 ;  /* 0x0000000b0f80723e */ /* 0x010fe200000000ff */
[----:B------:R-:W-:Y:S02]  /*6700*/  LDSM.16.MT88.4 R80, [R229+0x3800] ;  /* 0x00380000e550783b */ /* 0x000fe40000004200 */
[----:B------:R-:W-:-:S02]  /*6710*/  FADD.FTZ R30, R227, R0 ;  /* 0x00000000e31e7221 */ /* 0x000fc40000010000 */
[----:B------:R-:W-:Y:S01]  /*6720*/  IMAD.MOV.U32 R0, RZ, RZ, R133 ;  /* 0x000000ffff007224 */ /* 0x000fe200078e0085 */
[----:B------:R-:W-:Y:S01]  /*6730*/  @P4 SHF.R.U32.HI R0, RZ, c[0x0][0x2cc], R2 ;  /* 0x0000b300ff004a19 */ /* 0x000fe20000011602 */
[----:B------:R-:W-:Y:S01]  /*6740*/  IMAD.MOV.U32 R2, RZ, RZ, c[0x0][0x168] ;  /* 0x00005a00ff027624 */ /* 0x000fe200078e00ff */
[----:B-----5:R-:W-:Y:S01]  /*6750*/  F2FP.PACK_AB R129, R16, R12 ;  /* 0x0000000c1081723e */ /* 0x020fe200000000ff */
[----:B------:R-:W-:Y:S01]  /*6760*/  FADD.FTZ R3, R186, R3 ;  /* 0x00000003ba037221 */ /* 0x000fe20000010000 */
[----:B-1----:R-:W-:Y:S01]  /*6770*/  F2FP.PACK_AB R130, R23, R18 ;  /* 0x000000121782723e */ /* 0x002fe200000000ff */
[----:B------:R-:W1:Y:S01]  /*6780*/  LDSM.16.MT88.4 R184, [R233+0x1800] ;  /* 0x00180000e9b8783b */ /* 0x000e620000004200 */
[----:B--2---:R-:W-:Y:S02]  /*6790*/  F2FP.PACK_AB R125, R10, R8 ;  /* 0x000000080a7d723e */ /* 0x004fe400000000ff */
[----:B---3--:R-:W-:Y:S01]  /*67a0*/  F2FP.PACK_AB R131, R28, R19 ;  /* 0x000000131c83723e */ /* 0x008fe200000000ff */
[----:B------:R-:W2:Y:S01]  /*67b0*/  LDSM.16.MT88.4 R168, [R230+0x1800] ;  /* 0x00180000e6a8783b */ /* 0x000ea20000004200 */
[----:B------:R-:W-:-:S02]  /*67c0*/  F2FP.PACK_AB R126, R29, R22 ;  /* 0x000000161d7e723e */ /* 0x000fc400000000ff */
[----:B------:R-:W-:Y:S01]  /*67d0*/  F2FP.PACK_AB R127, R13, R9 ;  /* 0x000000090d7f723e */ /* 0x000fe200000000ff */
[----:B------:R-:W3:Y:S01]  /*67e0*/  LDSM.16.MT88.4 R96, [R230+0x3800] ;  /* 0x00380000e660783b */ /* 0x000ee20000004200 */
[----:B------:R-:W-:Y:S01]  /*67f0*/  IADD3 R0, R0, c[0x0][0x1d0], -R2 ;  /* 0x0000740000007a10 */ /* 0x000fe20007ffe802 */
[----:B------:R-:W-:Y:S01]  /*6800*/  HMMA.16816.F32 R144, R128, R152, R144 ;  /* 0x000000988090723c */ /* 0x000fe20000001890 */
[----:B------:R-:W-:-:S07]  /*6810*/  FADD.FTZ R20, R189, R3 ;  /* 0x00000003bd147221 */ /* 0x000fce0000010000 */
[C---:B------:R-:W-:Y:S08]  /*6820*/  HMMA.16816.F32 R140, R124.reuse, R152, R140 ;  /* 0x000000987c8c723c */ /* 0x040ff0000000188c */
[----:B------:R-:W-:Y:S01]  /*6830*/  HMMA.16816.F32 R148, R124, R154, R148 ;  /* 0x0000009a7c94723c */ /* 0x000fe20000001894 */
[----:B------:R-:W-:-:S07]  /*6840*/  FADD.FTZ R3, R56, R30 ;  /* 0x0000001e38037221 */ /* 0x000fce0000010000 */
[----:B------:R-:W-:Y:S07]  /*6850*/  HMMA.16816.F32 R152, R128, R154, R24 ;  /* 0x0000009a8098723c */ /* 0x000fee0000001818 */
[----:B------:R-:W-:Y:S01]  /*6860*/  SHF.R.S32.HI R24, RZ, 0x1f, R0 ;  /* 0x0000001fff187819 */ /* 0x000fe20000011400 */
[----:B------:R-:W-:Y:S03]  /*6870*/  HMMA.16816.F32 R120, R124, R4, R120 ;  /* 0x000000047c78723c */ /* 0x000fe60000001878 */
[----:B------:R-:W-:Y:S01]  /*6880*/  LEA.HI R24, R24, R0, RZ, 0x6 ;  /* 0x0000000018187211 */ /* 0x000fe200078f30ff */
[----:B------:R-:W-:-:S04]  /*6890*/  FADD.FTZ R0, R59, R31 ;  /* 0x0000001f3b007221 */ /* 0x000fc80000010000 */
[----:B------:R-:W-:Y:S01]  /*68a0*/  HMMA.16816.F32 R116, R128, R4, R116 ;  /* 0x000000048074723c */ /* 0x000fe20000001874 */
[----:B------:R-:W-:Y:S02]  /*68b0*/  FADD.FTZ R0, R62, R0 ;  /* 0x000000003e007221 */ /* 0x000fe40000010000 */
[----:B------:R-:W-:-:S04]  /*68c0*/  FADD.FTZ R3, R58, R3 ;  /* 0x000000033a037221 */ /* 0x000fc80000010000 */
        /* <DEDUP_REMOVED lines=16> */
[----:B------:R-:W-:Y:S01]  /*69d0*/  SHF.R.S32.HI R5, RZ, 0x6, R24 ;  /* 0x00000006ff057819 */ /* 0x000fe20000011418 */
[----:B------:R-:W-:Y:S02]  /*69e0*/  FADD.FTZ R3, R15, R3 ;  /* 0x000000030f037221 */ /* 0x000fe40000010000 */
[----:B------:R-:W-:Y:S01]  /*69f0*/  FADD.FTZ R2, R16, R2 ;  /* 0x0000000210027221 */ /* 0x000fe20000010000 */
[----:B------:R-:W-:Y:S01]  /*6a00*/  IMNMX R5, RZ, R5, !PT ;  /* 0x00000005ff057217 */ /* 0x000fe20007800200 */
[----:B------:R-:W-:Y:S01]  /*6a10*/  FADD.FTZ R0, R17, R0 ;  /* 0x0000000011007221 */ /* 0x000fe20000010000 */
[----:B------:R-:W-:Y:S01]  /*6a20*/  IADD3 R249, R138, -0x2, RZ ;  /* 0xfffffffe8af97810 */ /* 0x000fe20007ffe0ff */
[----:B------:R-:W-:-:S02]  /*6a30*/  FADD.FTZ R4, R10, R4 ;  /* 0x000000040a047221 */ /* 0x000fc40000010000 */
[----:B------:R-:W-:Y:S02]  /*6a40*/  FADD.FTZ R3, R18, R3 ;  /* 0x0000000312037221 */ /* 0x000fe40000010000 */
[----:B------:R-:W-:Y:S01]  /*6a50*/  FADD.FTZ R2, R19, R2 ;  /* 0x0000000213027221 */ /* 0x000fe20000010000 */
[----:B------:R4:W-:Y:S01]  /*6a60*/  STL [R1+0x8], R5 ;  /* 0x0000080501007387 */ /* 0x0009e20000100800 */
[----:B------:R-:W-:Y:S01]  /*6a70*/  FADD.FTZ R0, R22, R0 ;  /* 0x0000000016007221 */ /* 0x000fe20000010000 */
[----:B------:R-:W-:Y:S01]  /*6a80*/  ISETP.GE.AND P0, PT, R249, R5, PT ;  /* 0x00000005f900720c */ /* 0x000fe20003f06270 */
[----:B------:R-:W-:Y:S01]  /*6a90*/  FADD.FTZ R4, R9, R4 ;  /* 0x0000000409047221 */ /* 0x000fe20000010000 */
[----:B-1----:R-:W-:Y:S01]  /*6aa0*/  HMMA.16816.F32 R172, R128, R184, R172 ;  /* 0x000000b880ac723c */ /* 0x002fe200000018ac */
[----:B----4-:R-:W-:Y:S02]  /*6ab0*/  FADD.FTZ R5, R23, R3 ;  /* 0x0000000317057221 */ /* 0x010fe40000010000 */
[----:B------:R-:W-:-:S02]  /*6ac0*/  FADD.FTZ R3, R28, R2 ;  /* 0x000000021c037221 */ /* 0x000fc40000010000 */
[----:B------:R-:W-:Y:S02]  /*6ad0*/  FADD.FTZ R2, R29, R0 ;  /* 0x000000001d027221 */ /* 0x000fe40000010000 */
[----:B------:R-:W-:Y:S01]  /*6ae0*/  FADD.FTZ R0, R13, R4 ;  /* 0x000000040d007221 */ /* 0x000fe20000010000 */
[----:B------:R1:W-:Y:S04]  /*6af0*/  STL [R1+0x18], R5 ;  /* 0x0000180501007387 */ /* 0x0003e80000100800 */
[----:B------:R1:W-:Y:S04]  /*6b00*/  STL [R1+0x1c], R3 ;  /* 0x00001c0301007387 */ /* 0x0003e80000100800 */
[----:B------:R1:W-:Y:S04]  /*6b10*/  STL [R1+0x24], R0 ;  /* 0x0000240001007387 */ /* 0x0003e80000100800 */
[----:B------:R1:W-:Y:S01]  /*6b20*/  STL [R1+0x20], R2 ;  /* 0x0000200201007387 */ /* 0x0003e20000100800 */
[C---:B------:R-:W-:Y:S08]  /*6b30*/  HMMA.16816.F32 R176, R124.reuse, R184, R176 ;  /* 0x000000b87cb0723c */ /* 0x040ff000000018b0 */
[-C--:B------:R-:W-:Y:S08]  /*6b40*/  HMMA.16816.F32 R180, R124, R186.reuse, R180 ;  /* 0x000000ba7cb4723c */ /* 0x080ff000000018b4 */
[----:B------:R-:W-:Y:S08]  /*6b50*/  HMMA.16816.F32 R184, R128, R186, R68 ;  /* 0x000000ba80b8723c */ /* 0x000ff00000001844 */
[C---:B------:R-:W-:Y:S08]  /*6b60*/  HMMA.16816.F32 R72, R124.reuse, R80, R72 ;  /* 0x000000507c48723c */ /* 0x040ff00000001848 */
[----:B------:R-:W-:Y:S08]  /*6b70*/  HMMA.16816.F32 R76, R124, R82, R40 ;  /* 0x000000527c4c723c */ /* 0x000ff00000001828 */
[C---:B------:R-:W-:Y:S08]  /*6b80*/  HMMA.16816.F32 R68, R128.reuse, R80, R216 ;  /* 0x000000508044723c */ /* 0x040ff000000018d8 */
[C---:B------:R-:W-:Y:S08]  /*6b90*/  HMMA.16816.F32 R80, R128.reuse, R82, R84 ;  /* 0x000000528050723c */ /* 0x040ff00000001854 */
[-C--:B--2---:R-:W-:Y:S08]  /*6ba0*/  HMMA.16816.F32 R156, R128, R168.reuse, R156 ;  /* 0x000000a8809c723c */ /* 0x084ff0000000189c */
[C---:B------:R-:W-:Y:S08]  /*6bb0*/  HMMA.16816.F32 R160, R124.reuse, R168, R160 ;  /* 0x000000a87ca0723c */ /* 0x040ff000000018a0 */
[C---:B------:R-:W-:Y:S08]  /*6bc0*/  HMMA.16816.F32 R164, R124.reuse, R170, R164 ;  /* 0x000000aa7ca4723c */ /* 0x040ff000000018a4 */
[C---:B------:R-:W-:Y:S08]  /*6bd0*/  HMMA.16816.F32 R192, R124.reuse, R200, R192 ;  /* 0x000000c87cc0723c */ /* 0x040ff000000018c0 */
[C---:B------:R-:W-:Y:S08]  /*6be0*/  HMMA.16816.F32 R196, R124.reuse, R202, R196 ;  /* 0x000000ca7cc4723c */ /* 0x040ff000000018c4 */
[C---:B---3--:R-:W-:Y:S08]  /*6bf0*/  HMMA.16816.F32 R88, R124.reuse, R96, R88 ;  /* 0x000000607c58723c */ /* 0x048ff00000001858 */
        /* <DEDUP_REMOVED lines=11> */
[----:B------:R-:W-:Y:S01]  /*6cb0*/  HMMA.16816.F32 R128, R128, R6, R64 ;  /* 0x000000068080723c */ /* 0x000fe20000001840 */
[----:B------:R-:W-:Y:S01]  /*6cc0*/  @!UPT UIADD3 URZ, URZ, URZ, URZ ;  /* 0x0000003f3f3ff290 */ /* 0x000fe2000fffe03f */
[----:B------:R-:W-:Y:S11]  /*6cd0*/  @!P0 BRA `(.L_x_1376) ;  /* 0x0000532000008947 */ /* 0x000ff60003800000 */
[----:B-1----:R1:W-:Y:S01]  /*6ce0*/  STL [R1], R249 ;  /* 0x000000f901007387 */ /* 0x0023e20000100800 */
[----:B------:R-:W-:Y:S01]  /*6cf0*/  IMAD.MOV.U32 R133, RZ, RZ, R136 ;  /* 0x000000ffff857224 */ /* 0x000fe200078e0088 */
[----:B------:R-:W-:Y:S01]  /*6d00*/  MOV R139, R134 ;  /* 0x00000086008b7202 */ /* 0x000fe20000000f00 */
[----:B------:R-:W-:Y:S01]  /*6d10*/  IMAD.MOV.U32 R132, RZ, RZ, R137 ;  /* 0x000000ffff847224 */ /* 0x000fe200078e0089 */
[----:B------:R-:W-:-:S07]  /*6d20*/  MOV R138, R135 ;  /* 0x00000087008a7202 */ /* 0x000fce0000000f00 */
.L_x_1377:
[----:B------:R-:W-:Y:S04]  /*6d30*/  DEPBAR.LE SB0, 0x0 ;  /* 0x000080000000791a */ /* 0x000fe80000000000 */
[----:B------:R-:W-:Y:S01]  /*6d40*/  WARPSYNC 0xffffffff ;  /* 0xffffffff00007948 */ /* 0x000fe20003800000 */
[----:B------:R-:W-:Y:S08]  /*6d50*/  BAR.SYNC.DEFER_BLOCKING 0x0 ;  /* 0x0000000000007b1d */ /* 0x000ff00000010000 */
[----:B-----5:R-:W-:Y:S08]  /*6d60*/  LDSM.16.M88.4 R64, [R235] ;  /* 0x00000000eb40783b */ /* 0x020ff00000000200 */
[----:B------:R-:W2:Y:S08]  /*6d70*/  LDSM.16.M88.4 R16, [R228] ;  /* 0x00000000e410783b */ /* 0x000eb00000000200 */
[----:B------:R-:W3:Y:S08]  /*6d80*/  LDSM.16.M88.4 R60, [R235+0x2000] ;  /* 0x00200000eb3c783b */ /* 0x000ef00000000200 */
[----:B------:R-:W3:Y:S08]  /*6d90*/  LDSM.16.M88.4 R32, [R228+0x800] ;  /* 0x00080000e420783b */ /* 0x000ef00000000200 */
[----:B------:R-:W3:Y:S06]  /*6da0*/  LDL.64 R218, [R1+0x38] ;  /* 0x0000380001da7983 */ /* 0x000eec0000100a00 */
[----:B------:R-:W1:Y:S08]  /*6db0*/  LDSM.16.M88.4 R48, [R228+0x1000] ;  /* 0x00100000e430783b */ /* 0x000e700000000200 */
[----:B------:R-:W3:Y:S01]  /*6dc0*/  LDL R216, [R1+0x40] ;  /* 0x0000400001d87983 */ /* 0x000ee20000100800 */
[-C--:B--2---:R-:W-:Y:S03]  /*6dd0*/  HMMA.16816.F32 R4, R64, R16.reuse, RZ ;  /* 0x000000104004723c */ /* 0x084fe600000018ff */
[----:B------:R-:W2:Y:S05]  /*6de0*/  LDSM.16.M88.4 R204, [R228+0x1800] ;  /* 0x00180000e4cc783b */ /* 0x000eaa0000000200 */
[C---:B---3--:R-:W-:Y:S03]  /*6df0*/  HMMA.16816.F32 R8, R60.reuse, R16, RZ ;  /* 0x000000103c08723c */ /* 0x048fe600000018ff */
[----:B------:R-:W-:Y:S05]  /*6e00*/  LDSM.16.M88.4 R208, [R237] ;  /* 0x00000000edd0783b */ /* 0x000fea0000000200 */
[-C--:B------:R-:W-:Y:S03]  /*6e10*/  HMMA.16816.F32 R12, R60, R18.reuse, RZ ;  /* 0x000000123c0c723c */ /* 0x080fe600000018ff */
[----:B------:R-:W-:Y:S05]  /*6e20*/  LDSM.16.M88.4 R212, [R237+0x2000] ;  /* 0x00200000edd4783b */ /* 0x000fea0000000200 */
[C---:B------:R-:W-:Y:S03]  /*6e30*/  HMMA.16816.F32 R16, R64.reuse, R18, RZ ;  /* 0x000000124010723c */ /* 0x040fe600000018ff */
[----:B------:R-:W-:Y:S04]  /*6e40*/  STL [R1+0xb0], R128 ;  /* 0x0000b08001007387 */ /* 0x000fe80000100800 */
[----:B------:R-:W-:Y:S01]  /*6e50*/  STL [R1+0xac], R129 ;  /* 0x0000ac8101007387 */ /* 0x000fe20000100800 */
[-C--:B------:R-:W-:Y:S03]  /*6e60*/  HMMA.16816.F32 R20, R64, R32.reuse, RZ ;  /* 0x000000204014723c */ /* 0x080fe600000018ff */
[----:B------:R-:W-:Y:S04]  /*6e70*/  STL [R1+0xa8], R130 ;  /* 0x0000a88201007387 */ /* 0x000fe80000100800 */
[----:B------:R3:W-:Y:S01]  /*6e80*/  STL [R1+0xa4], R131 ;  /* 0x0000a48301007387 */ /* 0x0007e20000100800 */
[C---:B------:R-:W-:Y:S08]  /*6e90*/  HMMA.16816.F32 R24, R60.reuse, R32, RZ ;  /* 0x000000203c18723c */ /* 0x040ff000000018ff */
[-C--:B------:R-:W-:Y:S08]  /*6ea0*/  HMMA.16816.F32 R28, R60, R34.reuse, RZ ;  /* 0x000000223c1c723c */ /* 0x080ff000000018ff */
[C---:B------:R-:W-:Y:S01]  /*6eb0*/  HMMA.16816.F32 R32, R64.reuse, R34, RZ ;  /* 0x000000224020723c */ /* 0x040fe200000018ff */
[----:B---3--:R-:W3:Y:S07]  /*6ec0*/  LDL.LU R131, [R1] ;  /* 0x0000000001837983 */ /* 0x008eee0000300800 */
[-C--:B-1----:R-:W-:Y:S01]  /*6ed0*/  HMMA.16816.F32 R36, R64, R48.reuse, RZ ;  /* 0x000000304024723c */ /* 0x082fe200000018ff */
[----:B------:R-:W-:Y:S04]  /*6ee0*/  STL [R1+0x90], R239 ;  /* 0x000090ef01007387 */ /* 0x000fe80000100800 */
[----:B------:R-:W-:Y:S03]  /*6ef0*/  STL [R1+0x94], R247 ;  /* 0x000094f701007387 */ /* 0x000fe60000100800 */
[C---:B------:R-:W-:Y:S01]  /*6f00*/  HMMA.16816.F32 R40, R60.reuse, R48, RZ ;  /* 0x000000303c28723c */ /* 0x040fe200000018ff */
[----:B------:R-:W-:Y:S07]  /*6f10*/  STL [R1+0x98], R246 ;  /* 0x000098f601007387 */ /* 0x000fee0000100800 */
[-C--:B------:R-:W-:Y:S08]  /*6f20*/  HMMA.16816.F32 R44, R60, R50.reuse, RZ ;  /* 0x000000323c2c723c */ /* 0x080ff000000018ff */
[C---:B------:R-:W-:Y:S08]  /*6f30*/  HMMA.16816.F32 R48, R64.reuse, R50, RZ ;  /* 0x000000324030723c */ /* 0x040ff000000018ff */
[-C--:B--2---:R-:W-:Y:S08]  /*6f40*/  HMMA.16816.F32 R52, R64, R204.reuse, RZ ;  /* 0x000000cc4034723c */ /* 0x084ff000000018ff */
        /* <DEDUP_REMOVED lines=13> */
[----:B------:R1:W2:Y:S08]  /*7020*/  LDSM.16.M88.4 R204, [R246] ;  /* 0x00000000f6cc783b */ /* 0x0002b00000000200 */
[----:B-1----:R-:W4:Y:S06]  /*7030*/  LDL.64 R246, [R1+0x10] ;  /* 0x0000100001f67983 */ /* 0x002f2c0000100a00 */
[----:B------:R-:W-:Y:S04]  /*7040*/  STL [R1+0x9c], R245 ;  /* 0x00009cf501007387 */ /* 0x000fe80000100800 */
[----:B------:R-:W4:Y:S01]  /*7050*/  LDL R239, [R1+0x58] ;  /* 0x0000580001ef7983 */ /* 0x000f220000100800 */
[-C--:B--2---:R-:W-:Y:S08]  /*7060*/  HMMA.16816.F32 R36, R208, R204.reuse, R36 ;  /* 0x000000ccd024723c */ /* 0x084ff00000001824 */
[C---:B------:R-:W-:Y:S08]  /*7070*/  HMMA.16816.F32 R40, R212.reuse, R204, R40 ;  /* 0x000000ccd428723c */ /* 0x040ff00000001828 */
[-C--:B------:R-:W-:Y:S08]  /*7080*/  HMMA.16816.F32 R44, R212, R206.reuse, R44 ;  /* 0x000000ced42c723c */ /* 0x080ff0000000182c */
[C---:B------:R-:W-:Y:S01]  /*7090*/  HMMA.16816.F32 R48, R208.reuse, R206, R48 ;  /* 0x000000ced030723c */ /* 0x040fe20000001830 */
[----:B------:R1:W2:Y:S08]  /*70a0*/  LDSM.16.M88.4 R204, [R245] ;  /* 0x00000000f5cc783b */ /* 0x0002b00000000200 */
[----:B-1----:R-:W4:Y:S01]  /*70b0*/  LDL R245, [R1+0x5c] ;  /* 0x00005c0001f57983 */ /* 0x002f220000100800 */
[-C--:B--2---:R-:W-:Y:S03]  /*70c0*/  HMMA.16816.F32 R52, R208, R204.reuse, R52 ;  /* 0x000000ccd034723c */ /* 0x084fe60000001834 */
[C---:B---3--:R-:W-:Y:S05]  /*70d0*/  ISETP.GE.AND P5, PT, R131.reuse, RZ, PT ;  /* 0x000000ff8300720c */ /* 0x048fea0003fa6270 */
[C---:B------:R-:W-:Y:S08]  /*70e0*/  HMMA.16816.F32 R56, R212.reuse, R204, R56 ;  /* 0x000000ccd438723c */ /* 0x040ff00000001838 */
[-C--:B------:R-:W-:Y:S04]  /*70f0*/  HMMA.16816.F32 R60, R212, R206.reuse, R60 ;  /* 0x000000ced43c723c */ /* 0x080fe8000000183c */
[----:B------:R-:W-:Y:S01]  /*7100*/  @P5 SHF.R.S32.HI R0, RZ, 0x1f, R131 ;  /* 0x0000001fff005819 */ /* 0x000fe20000011483 */
[C---:B------:R-:W-:Y:S01]  /*7110*/  @P5 IMAD.WIDE.U32 R2, R131.reuse, c[0x0][0x208], RZ ;  /* 0x0000820083025a25 */ /* 0x040fe200078e00ff */
[----:B------:R-:W-:Y:S02]  /*7120*/  @P5 MOV R134, 0x5 ;  /* 0x0000000500865802 */ /* 0x000fe40000000f00 */
[----:B------:R-:W-:Y:S04]  /*7130*/  HMMA.16816.F32 R64, R208, R206, R64 ;  /* 0x000000ced040723c */ /* 0x000fe80000001840 */
[----:B------:R-:W-:Y:S03]  /*7140*/  @P5 IMAD R0, R0, c[0x0][0x208], RZ ;  /* 0x0000820000005a24 */ /* 0x000fe600078e02ff */
[----:B------:R-:W-:Y:S02]  /*7150*/  @P5 IMAD.MOV.U32 R206, RZ, RZ, c[0x0][0x208] ;  /* 0x00008200ffce5624 */ /* 0x000fe400078e00ff */
[----:B------:R-:W-:Y:S03]  /*7160*/  @P5 IMAD R0, R131, c[0x0][0x20c], R0 ;  /* 0x0000830083005a24 */ /* 0x000fe600078e0200 */
[C---:B------:R-:W-:Y:S02]  /*7170*/  @P5 SHF.L.U32 R207, R206.reuse, 0x5, RZ ;  /* 0x00000005cecf5819 */ /* 0x040fe400000006ff */
[----:B------:R-:W-:Y:S02]  /*7180*/  @P5 IADD3 R0, R3, R0, RZ ;  /* 0x0000000003005210 */ /* 0x000fe40007ffe0ff */
[----:B------:R-:W-:Y:S02]  /*7190*/  @P5 SHF.L.U64.HI R206, R206, R134, c[0x0][0x20c] ;  /* 0x00008300cece5619 */ /* 0x000fe40000010286 */
[C---:B------:R-:W-:Y:S02]  /*71a0*/  @P5 SHF.L.U64.HI R3, R2.reuse, 0x6, R0 ;  /* 0x0000000602035819 */ /* 0x040fe40000010200 */
[----:B------:R-:W-:Y:S04]  /*71b0*/  @P5 SHF.L.U32 R2, R2, 0x6, RZ ;  /* 0x0000000602025819 */ /* 0x000fe800000006ff */
[C---:B------:R-:W-:Y:S02]  /*71c0*/  @P5 IADD3 R0, P3, R2.reuse, R218, RZ ;  /* 0x000000da02005210 */ /* 0x040fe40007f7e0ff */
[----:B------:R-:W-:Y:S03]  /*71d0*/  @P5 IADD3 R2, P2, P1, R2, 0x40, R218 ;  /* 0x0000004002025810 */ /* 0x000fe6000795e0da */
[C-C-:B------:R-:W-:Y:S01]  /*71e0*/  @P5 IMAD.X R135, R3.reuse, 0x1, R216.reuse, P3 ;  /* 0x0000000103875824 */ /* 0x140fe200018e06d8 */
[C---:B------:R-:W-:Y:S02]  /*71f0*/  @P5 LEA R136, P3, R0.reuse, c[0x0][0x1f8], 0x1 ;  /* 0x00007e0000885a11 */ /* 0x040fe400078608ff */
[----:B------:R-:W-:Y:S02]  /*7200*/  @P5 IADD3.X R3, R3, RZ, R216, P2, P1 ;  /* 0x000000ff03035210 */ /* 0x000fe400017e24d8 */
[----:B------:R-:W-:Y:S02]  /*7210*/  @P5 LEA.HI.X R137, R0, c[0x0][0x1fc], R135, 0x1, P3 ;  /* 0x00007f0000895a11 */ /* 0x000fe400018f0c87 */
[----:B------:R-:W-:Y:S01]  /*7220*/  @P5 LEA R204, P2, R2, c[0x0][0x1f8], 0x1 ;  /* 0x00007e0002cc5a11 */ /* 0x000fe200078408ff */
[----:B------:R-:W2:Y:S01]  /*7230*/  LDL R0, [R1+0x48] ;  /* 0x0000480001007983 */ /* 0x000ea20000100800 */
[-C--:B------:R-:W-:Y:S02]  /*7240*/  @P5 IADD3 R134, P1, R136, R207.reuse, RZ ;  /* 0x000000cf88865210 */ /* 0x080fe40007f3e0ff */
[----:B------:R-:W-:Y:S01]  /*7250*/  @P5 LEA.HI.X R205, R2, c[0x0][0x1fc], R3, 0x1, P2 ;  /* 0x00007f0002cd5a11 */ /* 0x000fe200010f0c03 */
[----:B------:R-:W-:Y:S01]  /*7260*/  STL [R1+0xa0], R235 ;  /* 0x0000a0eb01007387 */ /* 0x000fe20000100800 */
[-C--:B------:R-:W-:Y:S02]  /*7270*/  @P5 IADD3.X R135, R137, R206.reuse, RZ, P1, !PT ;  /* 0x000000ce89875210 */ /* 0x080fe40000ffe4ff */
[-C--:B------:R-:W-:Y:S04]  /*7280*/  @P5 IADD3 R2, P2, R134, R207.reuse, RZ ;  /* 0x000000cf86025210 */ /* 0x080fe80007f5e0ff */
[----:B------:R-:W-:Y:S02]  /*7290*/  @P5 IADD3.X R3, R135, R206, RZ, P2, !PT ;  /* 0x000000ce87035210 */ /* 0x000fe400017fe4ff */
[----:B----4-:R-:W-:Y:S11]  /*72a0*/  @P5 ISETP.GE.AND P0, PT, R246, c[0x0][0x1d4], PT ;  /* 0x00007500f6005a0c */ /* 0x010ff60003f06270 */
[----:B------:R-:W-:Y:S02]  /*72b0*/  @!UPT UIADD3 URZ, URZ, URZ, URZ ;  /* 0x0000003f3f3ff290 */ /* 0x000fe4000fffe03f */
[----:B------:R-:W-:Y:S01]  /*72c0*/  @!PT LDS RZ, [RZ] ;  /* 0x00000000fffff984 */ /* 0x000fe20000000800 */
[----:B------:R-:W-:Y:S01]  /*72d0*/  @!PT LDS RZ, [RZ] ;  /* 0x00000000fffff984 */ /* 0x000fe20000000800 */
[----:B------:R-:W-:Y:S01]  /*72e0*/  @!PT LDS RZ, [RZ] ;  /* 0x00000000fffff984 */ /* 0x000fe20000000800 */
[----:B------:R1:W-:Y:S08]  /*72f0*/  @P5 LDGSTS.E.BYPASS.LTC128B.128 [R248+0x100], [R136.64], !P0 ;  /* 0x0010000088f85fae */ /* 0x0003f0000c101d46 */
[----:B------:R3:W-:Y:S08]  /*7300*/  @P5 LDGSTS.E.BYPASS.LTC128B.128 [R248+0x2100], [R204.64], !P6 ;  /* 0x02100000ccf85fae */ /* 0x0007f0000f101d46 */
[----:B------:R4:W-:Y:S08]  /*7310*/  @P5 LDGSTS.E.BYPASS.LTC128B.128 [R248+0x900], [R134.64], !P0 ;  /* 0x0090000086f85fae */ /* 0x0009f0000c101d46 */
[----:B------:R4:W-:Y:S01]  /*7320*/  @P5 LDGSTS.E.BYPASS.LTC128B.128 [R248+0x2900], [R134.64+0x80], !P6 ;  /* 0x0290008086f85fae */ /* 0x0009e2000f101d46 */
[----:B-1----:R-:W-:Y:S07]  /*7330*/  @P5 IADD3 R136, P1, R2, R207, RZ ;  /* 0x000000cf02885210 */ /* 0x002fee0007f3e0ff */
[----:B------:R1:W-:Y:S01]  /*7340*/  @P5 LDGSTS.E.BYPASS.LTC128B.128 [R248+0x1100], [R2.64], !P0 ;  /* 0x0110000002f85fae */ /* 0x0003e2000c101d46 */
[----:B------:R-:W-:Y:S07]  /*7350*/  @P5 IMAD.X R137, R3, 0x1, R206, P1 ;  /* 0x0000000103895824 */ /* 0x000fee00008e06ce */
[----:B------:R1:W-:Y:S08]  /*7360*/  @P5 LDGSTS.E.BYPASS.LTC128B.128 [R248+0x3100], [R2.64+0x80], !P6 ;  /* 0x0310008002f85fae */ /* 0x0003f0000f101d46 */
[----:B------:R1:W-:Y:S08]  /*7370*/  @P5 LDGSTS.E.BYPASS.LTC128B.128 [R248+0x1900], [R136.64], !P0 ;  /* 0x0190000088f85fae */ /* 0x0003f0000c101d46 */
[----:B------:R1:W-:Y:S08]  /*7380*/  @P5 LDGSTS.E.BYPASS.LTC128B.128 [R248+0x3900], [R136.64+0x80], !P6 ;  /* 0x0390008088f85fae */ /* 0x0003f0000f101d46 */
[----:B---3--:R-:W-:Y:S08]  /*7390*/  LDSM.16.M88.4 R204, [R236] ;  /* 0x00000000eccc783b */ /* 0x008ff00000000200 */
[----:B------:R-:W3:Y:S08]  /*73a0*/  LDSM.16.M88.4 R208, [R234] ;  /* 0x00000000ead0783b */ /* 0x000ef00000000200 */
[----:B------:R-:W1:Y:S08]  /*73b0*/  LDSM.16.M88.4 R212, [R236+0x2000] ;  /* 0x00200000ecd4783b */ /* 0x000e700000000200 */
[----:B------:R-:W0:Y:S01]  /*73c0*/  LDGDEPBAR ;  /* 0x00000000000079af */ /* 0x000e220000000000 */
[-C--:B---3--:R-:W-:Y:S08]  /*73d0*/  HMMA.16816.F32 R4, R204, R208.reuse, R4 ;  /* 0x000000d0cc04723c */ /* 0x088ff00000001804 */
[C---:B-1----:R-:W-:Y:S08]  /*73e0*/  HMMA.16816.F32 R8, R212.reuse, R208, R8 ;  /* 0x000000d0d408723c */ /* 0x042ff00000001808 */
[-C--:B------:R-:W-:Y:S04]  /*73f0*/  HMMA.16816.F32 R12, R212, R210.reuse, R12 ;  /* 0x000000d2d40c723c */ /* 0x080fe8000000180c */
[----:B--2---:R-:W-:Y:S04]  /*7400*/  IADD3 R0, R245, R0, RZ ;  /* 0x00000000f5007210 */ /* 0x004fe80007ffe0ff */
[C---:B------:R-:W-:Y:S01]  /*7410*/  HMMA.16816.F32 R16, R204.reuse, R210, R16 ;  /* 0x000000d2cc10723c */ /* 0x040fe20000001810 */
[----:B------:R-:W1:Y:S03]  /*7420*/  LDSM.16.M88.4 R208, [R234+0x800] ;  /* 0x00080000ead0783b */ /* 0x000e660000000200 */
[----:B------:R-:W-:Y:S05]  /*7430*/  @P4 IMAD.HI.U32 R2, R0, c[0x0][0x2c8], RZ ;  /* 0x0000b20000024a27 */ /* 0x000fea00078e00ff */
[----:B------:R-:W-:Y:S05]  /*7440*/  @P4 SHF.R.U32.HI R0, RZ, c[0x0][0x2cc], R2 ;  /* 0x0000b300ff004a19 */ /* 0x000fea0000011602 */
[----:B------:R-:W-:Y:S08]  /*7450*/  SHFL.IDX PT, R2, R0, 0x2, 0x1c1f ;  /* 0x005c1f0000027f89 */ /* 0x000ff000000e0000 */
[----:B------:R-:W-:Y:S01]  /*7460*/  SHFL.IDX PT, R3, R0, 0x1, 0x1c1f ;  /* 0x003c1f0000037f89 */ /* 0x000fe200000e0000 */
        /* <DEDUP_REMOVED lines=15> */
[----:B------:R-:W-:Y:S08]  /*7560*/  LDSM.16.M88.4 R204, [R238] ;  /* 0x00000000eecc783b */ /* 0x000ff00000000200 */
[----:B------:R-:W1:Y:S02]  /*7570*/  LDSM.16.M88.4 R208, [R231] ;  /* 0x00000000e7d0783b */ /* 0x000e640000000200 */
        /* <DEDUP_REMOVED lines=20> */
[----:B------:R1:W-:Y:S08]  /*76c0*/  LDSM.16.M88.4 R204, [R235+0x4000] ;  /* 0x00400000ebcc783b */ /* 0x0003f00000000200 */
[----:B------:R-:W2:Y:S03]  /*76d0*/  LDSM.16.M88.4 R208, [R228+0x2000] ;  /* 0x00200000e4d0783b */ /* 0x000ea60000000200 */
[----:B-1----:R-:W-:Y:S01]  /*76e0*/  IADD3 R235, R131, -0x1, RZ ;  /* 0xffffffff83eb7810 */ /* 0x002fe20007ffe0ff */
[-C--:B--2---:R-:W-:Y:S08]  /*76f0*/  HMMA.16816.F32 R4, R204, R208.reuse, R4 ;  /* 0x000000d0cc04723c */ /* 0x084ff00000001804 */
        /* <DEDUP_REMOVED lines=19> */
[----:B------:R-:W-:Y:S08]  /*7830*/  LDSM.16.M88.4 R204, [R237+0x4000] ;  /* 0x00400000edcc783b */ /* 0x000ff00000000200 */
[----:B------:R-:W1:Y:S02]  /*7840*/  LDSM.16.M88.4 R208, [R244] ;  /* 0x00000000f4d0783b */ /* 0x000e640000000200 */
        /* <DEDUP_REMOVED lines=20> */
[----:B------:R-:W-:Y:S08]  /*7990*/  LDSM.16.M88.4 R204, [R236+0x4000] ;  /* 0x00400000eccc783b */ /* 0x000ff00000000200 */
[----:B------:R-:W1:Y:S02]  /*79a0*/  LDSM.16.M88.4 R208, [R234+0x2000] ;  /* 0x00200000ead0783b */ /* 0x000e640000000200 */
        /* <DEDUP_REMOVED lines=45> */
[----:B------:R-:W-:Y:S09]  /*7c80*/  FMUL.FTZ R13, R13, c[0x0][0x320] ;  /* 0x0000c8000d0d7a20 */ /* 0x000ff20000410000 */
[----:B------:R-:W-:Y:S10]  /*7c90*/  MUFU.TANH R250, R9 ;  /* 0x0000000900fa7308 */ /* 0x000ff40000002400 */
[----:B------:R2:W-:Y:S10]  /*7ca0*/  MUFU.TANH R252, R7 ;  /* 0x0000000700fc7308 */ /* 0x0005f40000002400 */
[----:B------:R-:W-:Y:S10]  /*7cb0*/  MUFU.TANH R211, R11 ;  /* 0x0000000b00d37308 */ /* 0x000ff40000002400 */
[----:B------:R-:W-:Y:S01]  /*7cc0*/  MUFU.TANH R222, R18 ;  /* 0x0000001200de7308 */ /* 0x000fe20000002400 */
[----:B--2---:R-:W2:Y:S09]  /*7cd0*/  LDSM.16.M88.4 R4, [R231+0x2800] ;  /* 0x00280000e704783b */ /* 0x004eb20000000200 */
[----:B------:R-:W3:Y:S10]  /*7ce0*/  MUFU.TANH R251, R8 ;  /* 0x0000000800fb7308 */ /* 0x000ef40000002400 */
[----:B------:R-:W1:Y:S10]  /*7cf0*/  MUFU.TANH R225, R15 ;  /* 0x0000000f00e17308 */ /* 0x000e740000002400 */
[----:B------:R-:W-:Y:S10]  /*7d00*/  MUFU.TANH R226, R14 ;  /* 0x0000000e00e27308 */ /* 0x000ff40000002400 */
[----:B------:R-:W-:Y:S01]  /*7d10*/  MUFU.TANH R249, R12 ;  /* 0x0000000c00f97308 */ /* 0x000fe20000002400 */
[-C--:B--2---:R-:W-:Y:S09]  /*7d20*/  HMMA.16816.F32 R20, R204, R4.reuse, R20 ;  /* 0x00000004cc14723c */ /* 0x084ff20000001814 */
[----:B------:R-:W-:Y:S01]  /*7d30*/  MUFU.TANH R223, R17 ;  /* 0x0000001100df7308 */ /* 0x000fe20000002400 */
[C---:B------:R-:W-:Y:S09]  /*7d40*/  HMMA.16816.F32 R24, R212.reuse, R4, R24 ;  /* 0x00000004d418723c */ /* 0x040ff20000001818 */
[----:B------:R-:W-:Y:S01]  /*7d50*/  MUFU.TANH R227, R13 ;  /* 0x0000000d00e37308 */ /* 0x000fe20000002400 */
[-C--:B------:R-:W-:Y:S04]  /*7d60*/  HMMA.16816.F32 R28, R212, R6.reuse, R28 ;  /* 0x00000006d41c723c */ /* 0x080fe8000000181c */
[----:B------:R-:W-:Y:S04]  /*7d70*/  FMUL.FTZ R23, R23, c[0x0][0x320] ;  /* 0x0000c80017177a20 */ /* 0x000fe80000410000 */
[C---:B------:R-:W-:Y:S01]  /*7d80*/  HMMA.16816.F32 R32, R204.reuse, R6, R32 ;  /* 0x00000006cc20723c */ /* 0x040fe20000001820 */
[----:B------:R-:W-:Y:S01]  /*7d90*/  MUFU.TANH R221, R19 ;  /* 0x0000001300dd7308 */ /* 0x000fe20000002400 */
[----:B------:R-:W2:Y:S02]  /*7da0*/  LDSM.16.M88.4 R4, [R231+0x3000] ;  /* 0x00300000e704783b */ /* 0x000ea40000000200 */
[----:B------:R-:W-:Y:S02]  /*7db0*/  FMUL.FTZ R22, R22, c[0x0][0x320] ;  /* 0x0000c80016167a20 */ /* 0x000fe40000410000 */
[----:B------:R-:W-:Y:S02]  /*7dc0*/  FMUL.FTZ R21, R21, c[0x0][0x320] ;  /* 0x0000c80015157a20 */ /* 0x000fe40000410000 */
[----:B------:R-:W-:Y:S03]  /*7dd0*/  FMUL.FTZ R20, R20, c[0x0][0x320] ;  /* 0x0000c80014147a20 */ /* 0x000fe60000410000 */
[----:B----4-:R-:W-:Y:S01]  /*7de0*/  MUFU.TANH R135, R23 ;  /* 0x0000001700877308 */ /* 0x010fe20000002400 */
        /* <DEDUP_REMOVED lines=14> */
[----:B------:R1:W-:Y:S01]  /*7ed0*/  MUFU.TANH R30, R29 ;  /* 0x0000001d001e7308 */ /* 0x0003e20000002400 */
[-C--:B--2---:R-:W-:Y:S08]  /*7ee0*/  HMMA.16816.F32 R36, R204, R4.reuse, R36 ;  /* 0x00000004cc24723c */ /* 0x084ff00000001824 */
[C---:B------:R-:W-:Y:S01]  /*7ef0*/  HMMA.16816.F32 R40, R212.reuse, R4, R40 ;  /* 0x00000004d428723c */ /* 0x040fe20000001828 */
[----:B------:R-:W2:Y:S03]  /*7f00*/  MUFU.TANH R220, R20 ;  /* 0x0000001400dc7308 */ /* 0x000ea60000002400 */
[----:B----4-:R-:W-:Y:S04]  /*7f10*/  IMAD.MOV.U32 R28, RZ, RZ, R246 ;  /* 0x000000ffff1c7224 */ /* 0x010fe800078e00f6 */
[-C--:B------:R-:W-:Y:S03]  /*7f20*/  HMMA.16816.F32 R44, R212, R6.reuse, R44 ;  /* 0x00000006d42c723c */ /* 0x080fe6000000182c */
[----:B------:R-:W2:Y:S01]  /*7f30*/  MUFU.TANH R217, R26 ;  /* 0x0000001a00d97308 */ /* 0x000ea20000002400 */
[----:B-1----:R-:W-:Y:S04]  /*7f40*/  MOV R29, R247 ;  /* 0x000000f7001d7202 */ /* 0x002fe80000000f00 */
[C---:B------:R-:W-:Y:S01]  /*7f50*/  HMMA.16816.F32 R48, R204.reuse, R6, R48 ;  /* 0x00000006cc30723c */ /* 0x040fe20000001830 */
[----:B------:R-:W1:Y:S01]  /*7f60*/  LDSM.16.M88.4 R4, [R231+0x3800] ;  /* 0x00380000e704783b */ /* 0x000e620000000200 */
[----:B------:R-:W-:Y:S04]  /*7f70*/  DEPBAR.LE SB0, 0x0 ;  /* 0x000080000000791a */ /* 0x000fe80000000000 */
[----:B------:R-:W-:Y:S01]  /*7f80*/  MUFU.TANH R26, R33 ;  /* 0x00000021001a7308 */ /* 0x000fe20000002400 */
[----:B------:R-:W-:Y:S02]  /*7f90*/  FMUL.FTZ R38, R38, c[0x0][0x320] ;  /* 0x0000c80026267a20 */ /* 0x000fe40000410000 */
[----:B------:R-:W4:Y:S03]  /*7fa0*/  LDL.64 R246, [R1+0x30] ;  /* 0x0000300001f67983 */ /* 0x000f260000100a00 */
[----:B------:R-:W-:Y:S02]  /*7fb0*/  FMUL.FTZ R41, R41, c[0x0][0x320] ;  /* 0x0000c80029297a20 */ /* 0x000fe40000410000 */
[----:B------:R-:W-:Y:S02]  /*7fc0*/  FMUL.FTZ R39, R39, c[0x0][0x320] ;  /* 0x0000c80027277a20 */ /* 0x000fe40000410000 */
[----:B------:R3:W-:Y:S01]  /*7fd0*/  MUFU.TANH R15, R38 ;  /* 0x00000026000f7308 */ /* 0x0007e20000002400 */
        /* <DEDUP_REMOVED lines=14> */
[-C--:B-1----:R-:W-:Y:S06]  /*80c0*/  HMMA.16816.F32 R52, R204, R4.reuse, R52 ;  /* 0x00000004cc34723c */ /* 0x082fec0000001834 */
[----:B------:R-:W-:Y:S01]  /*80d0*/  MUFU.TANH R9, R45 ;  /* 0x0000002d00097308 */ /* 0x000fe20000002400 */
[----:B------:R-:W-:Y:S01]  /*80e0*/  FMUL.FTZ R43, R43, c[0x0][0x320] ;  /* 0x0000c8002b2b7a20 */ /* 0x000fe20000410000 */
[C---:B------:R-:W-:Y:S01]  /*80f0*/  HMMA.16816.F32 R56, R212.reuse, R4, R56 ;  /* 0x00000004d438723c */ /* 0x040fe20000001838 */
[----:B------:R-:W1:Y:S07]  /*8100*/  SHFL.IDX PT, R4, R0, RZ, 0x1c1f ;  /* 0x001c1fff00047589 */ /* 0x000e6e00000e0000 */
[----:B------:R-:W-:Y:S01]  /*8110*/  MUFU.TANH R209, R24 ;  /* 0x0000001800d17308 */ /* 0x000fe20000002400 */
[-C--:B------:R-:W-:Y:S01]  /*8120*/  HMMA.16816.F32 R60, R212, R6.reuse, R60 ;  /* 0x00000006d43c723c */ /* 0x080fe2000000183c */
[----:B------:R1:W2:Y:S07]  /*8130*/  SHFL.IDX PT, R5, R0, 0x3, 0x1c1f ;  /* 0x007c1f0000057f89 */ /* 0x0002ae00000e0000 */
[----:B------:R-:W-:Y:S01]  /*8140*/  HMMA.16816.F32 R64, R204, R6, R64 ;  /* 0x00000006cc40723c */ /* 0x000fe20000001840 */
[----:B------:R-:W-:Y:S03]  /*8150*/  MUFU.TANH R8, R46 ;  /* 0x0000002e00087308 */ /* 0x000fe60000002400 */
[----:B------:R-:W-:Y:S02]  /*8160*/  FMUL.FTZ R52, R52, c[0x0][0x320] ;  /* 0x0000c80034347a20 */ /* 0x000fe40000410000 */
[----:B------:R-:W-:Y:S02]  /*8170*/  FMUL.FTZ R53, R53, c[0x0][0x320] ;  /* 0x0000c80035357a20 */ /* 0x000fe40000410000 */
[----:B------:R-:W-:Y:S03]  /*8180*/  FMUL.FTZ R6, R55, c[0x0][0x320] ;  /* 0x0000c80037067a20 */ /* 0x000fe60000410000 */
[----:B------:R2:W-:Y:S01]  /*8190*/  MUFU.TANH R7, R47 ;  /* 0x0000002f00077308 */ /* 0x0005e20000002400 */
[----:B------:R-:W-:Y:S02]  /*81a0*/  FMUL.FTZ R54, R54, c[0x0][0x320] ;  /* 0x0000c80036367a20 */ /* 0x000fe40000410000 */
[----:B------:R-:W-:Y:S01]  /*81b0*/  FMUL.FTZ R56, R56, c[0x0][0x320] ;  /* 0x0000c80038387a20 */ /* 0x000fe20000410000 */
[----:B-1----:R-:W-:Y:S01]  /*81c0*/  MOV R0, 0xffffffc0 ;  /* 0xffffffc000007802 */ /* 0x002fe20000000f00 */
[----:B------:R-:W-:Y:S02]  /*81d0*/  FMUL.FTZ R60, R60, c[0x0][0x320] ;  /* 0x0000c8003c3c7a20 */ /* 0x000fe40000410000 */
[----:B------:R-:W-:Y:S03]  /*81e0*/  FMUL.FTZ R58, R58, c[0x0][0x320] ;  /* 0x0000c8003a3a7a20 */ /* 0x000fe60000410000 */
[----:B------:R-:W-:Y:S01]  /*81f0*/  MUFU.TANH R11, R41 ;  /* 0x00000029000b7308 */ /* 0x000fe20000002400 */
[----:B------:R-:W-:Y:S02]  /*8200*/  IMAD R0, R131, R0, 0x1 ;  /* 0x0000000183007424 */ /* 0x000fe400078e0200 */
[----:B------:R-:W-:Y:S02]  /*8210*/  FMUL.FTZ R57, R57, c[0x0][0x320] ;  /* 0x0000c80039397a20 */ /* 0x000fe40000410000 */
[----:B------:R-:W-:Y:S01]  /*8220*/  FMUL.FTZ R59, R59, c[0x0][0x320] ;  /* 0x0000c8003b3b7a20 */ /* 0x000fe20000410000 */
[----:B------:R-:W-:Y:S01]  /*8230*/  IADD3 R0, R0, c[0x0][0x1d0], -R239 ;  /* 0x0000740000007a10 */ /* 0x000fe20007ffe8ef */
[----:B------:R-:W-:Y:S03]  /*8240*/  FMUL.FTZ R62, R62, c[0x0][0x320] ;  /* 0x0000c8003e3e7a20 */ /* 0x000fe60000410000 */
[----:B------:R-:W-:Y:S01]  /*8250*/  IADD3 R0, R0, -c[0x0][0x168], RZ ;  /* 0x80005a0000007a10 */ /* 0x000fe20007ffe0ff */
[----:B------:R1:W-:Y:S03]  /*8260*/  MUFU.TANH R208, R25 ;  /* 0x0000001900d07308 */ /* 0x0003e60000002400 */
[C---:B------:R-:W-:Y:S01]  /*8270*/  IADD3 R4, R0.reuse, R4, RZ ;  /* 0x0000000400047210 */ /* 0x040fe20007ffe0ff */
[C---:B------:R-:W-:Y:S01]  /*8280*/  IMAD.IADD R3, R0.reuse, 0x1, R3 ;  /* 0x0000000100037824 */ /* 0x040fe200078e0203 */
[----:B------:R-:W-:Y:S02]  /*8290*/  IADD3 R2, R0, R2, RZ ;  /* 0x0000000200027210 */ /* 0x000fe40007ffe0ff */
[----:B------:R-:W-:Y:S02]  /*82a0*/  ISETP.GT.AND P0, PT, R4, 0x1, PT ;  /* 0x000000010400780c */ /* 0x000fe40003f04270 */
[----:B------:R-:W-:Y:S01]  /*82b0*/  ISETP.GT.AND P1, PT, R2, RZ, PT ;  /* 0x000000ff0200720c */ /* 0x000fe20003f24270 */
[----:B------:R-:W1:Y:S01]  /*82c0*/  MUFU.TANH R35, R35 ;  /* 0x0000002300237308 */ /* 0x000e620000002400 */
[----:B------:R-:W-:Y:S02]  /*82d0*/  FSEL R18, R128, -INF , P0 ;  /* 0xff80000080127808 */ /* 0x000fe40000000000 */
[----:B------:R-:W4:Y:S01]  /*82e0*/  LDL R128, [R1+0x28] ;  /* 0x0000280001807983 */ /* 0x000f220000100800 */
[----:B------:R-:W-:Y:S02]  /*82f0*/  ISETP.GT.AND P2, PT, R3, RZ, PT ;  /* 0x000000ff0300720c */ /* 0x000fe40003f44270 */
[----:B---3--:R-:W-:Y:S02]  /*8300*/  FSEL R38, R251, -INF , P1 ;  /* 0xff800000fb267808 */ /* 0x008fe40000800000 */
[----:B------:R-:W-:Y:S02]  /*8310*/  MOV R251, R29 ;  /* 0x0000001d00fb7202 */ /* 0x000fe40000000f00 */
[----:B------:R-:W-:Y:S01]  /*8320*/  FSEL R23, R129, -INF , P2 ;  /* 0xff80000081177808 */ /* 0x000fe20001000000 */
[----:B------:R3:W-:Y:S01]  /*8330*/  MUFU.TANH R29, R52 ;  /* 0x00000034001d7308 */ /* 0x0007e20000002400 */
[----:B------:R-:W-:Y:S02]  /*8340*/  ISETP.GT.AND P2, PT, R2, 0x1, PT ;  /* 0x000000010200780c */ /* 0x000fe40003f44270 */
[----:B--2---:R-:W-:Y:S01]  /*8350*/  IADD3 R0, R0, R5, RZ ;  /* 0x0000000500007210 */ /* 0x004fe20007ffe0ff */
[----:B------:R-:W-:Y:S01]  /*8360*/  FMUL.FTZ R5, R51, c[0x0][0x320] ;  /* 0x0000c80033057a20 */ /* 0x000fe20000410000 */
[----:B------:R-:W-:Y:S01]  /*8370*/  FSEL R39, R250, -INF , P2 ;  /* 0xff800000fa277808 */ /* 0x000fe20001000000 */
[----:B------:R-:W-:Y:S01]  /*8380*/  IMAD.MOV.U32 R250, RZ, RZ, R28 ;  /* 0x000000fffffa7224 */ /* 0x000fe200078e001c */
[C---:B------:R-:W-:Y:S02]  /*8390*/  ISETP.GT.AND P2, PT, R0.reuse, 0x9, PT ;  /* 0x000000090000780c */ /* 0x040fe40003f44270 */
[----:B------:R-:W-:Y:S01]  /*83a0*/  ISETP.GT.AND P1, PT, R0, 0x8, PT ;  /* 0x000000080000780c */ /* 0x000fe20003f24270 */
[----:B------:R2:W1:Y:S01]  /*83b0*/  MUFU.TANH R136, R22 ;  /* 0x0000001600887308 */ /* 0x0004620000002400 */
[----:B------:R-:W-:Y:S02]  /*83c0*/  FSEL R215, R225, -INF , P2 ;  /* 0xff800000e1d77808 */ /* 0x000fe40001000000 */
[----:B------:R-:W-:Y:S02]  /*83d0*/  ISETP.GT.AND P2, PT, R4, 0x10, PT ;  /* 0x000000100400780c */ /* 0x000fe40003f44270 */
[----:B------:R-:W-:Y:S02]  /*83e0*/  ISETP.GT.AND P5, PT, R3, 0x1, PT ;  /* 0x000000010300780c */ /* 0x000fe40003fa4270 */
[----:B------:R-:W-:Y:S02]  /*83f0*/  FSEL R47, R220, -INF , P2 ;  /* 0xff800000dc2f7808 */ /* 0x000fe40001000000 */
[----:B------:R-:W-:Y:S01]  /*8400*/  ISETP.GT.AND P2, PT, R0, 0x10, PT ;  /* 0x000000100000780c */ /* 0x000fe20003f44270 */
[----:B------:R2:W2:Y:S01]  /*8410*/  MUFU.TANH R216, R27 ;  /* 0x0000001b00d87308 */ /* 0x0004a20000002400 */
[----:B------:R-:W-:Y:S02]  /*8420*/  FSEL R212, R226, -INF , P1 ;  /* 0xff800000e2d47808 */ /* 0x000fe40000800000 */
[----:B------:R-:W-:Y:S02]  /*8430*/  FSEL R217, R217, -INF , P2 ;  /* 0xff800000d9d97808 */ /* 0x000fe40001000000 */
[----:B------:R-:W-:Y:S02]  /*8440*/  ISETP.GT.AND P2, PT, R2, 0x19, PT ;  /* 0x000000190200780c */ /* 0x000fe40003f44270 */
[C---:B------:R-:W-:Y:S02]  /*8450*/  ISETP.GT.AND P1, PT, R3.reuse, 0x8, PT ;  /* 0x000000080300780c */ /* 0x040fe40003f24270 */
[----:B------:R-:W-:Y:S01]  /*8460*/  ISETP.GT.AND P3, PT, R4, RZ, PT ;  /* 0x000000ff0400720c */ /* 0x000fe20003f64270 */
[----:B------:R-:W2:Y:S01]  /*8470*/  MUFU.TANH R224, R16 ;  /* 0x0000001000e07308 */ /* 0x000ea20000002400 */
[----:B------:R-:W-:Y:S02]  /*8480*/  FSEL R24, R252, -INF , P5 ;  /* 0xff800000fc187808 */ /* 0x000fe40002800000 */
[----:B------:R-:W-:Y:S02]  /*8490*/  ISETP.GT.AND P5, PT, R2, 0x8, PT ;  /* 0x000000080200780c */ /* 0x000fe40003fa4270 */
[----:B-1----:R-:W-:Y:S02]  /*84a0*/  FSEL R25, R222, -INF , P1 ;  /* 0xff800000de197808 */ /* 0x002fe40000800000 */
[C---:B------:R-:W-:Y:S02]  /*84b0*/  ISETP.GT.AND P1, PT, R3.reuse, 0x11, PT ;  /* 0x000000110300780c */ /* 0x040fe40003f24270 */
[----:B------:R-:W-:Y:S01]  /*84c0*/  FSEL R206, R30, -INF , P2 ;  /* 0xff8000001ece7808 */ /* 0x000fe20001000000 */
[----:B------:R1:W-:Y:S01]  /*84d0*/  MUFU.TANH R137, R21 ;  /* 0x0000001500897308 */ /* 0x0003e20000002400 */
[----:B------:R-:W-:Y:S02]  /*84e0*/  ISETP.GT.AND P2, PT, R3, 0x19, PT ;  /* 0x000000190300780c */ /* 0x000fe40003f44270 */
[----:B------:R-:W-:Y:S02]  /*84f0*/  FSEL R17, R130, -INF , P3 ;  /* 0xff80000082117808 */ /* 0x000fe40001800000 */
[----:B------:R-:W-:Y:S02]  /*8500*/  FSEL R51, R249, -INF , P5 ;  /* 0xff800000f9337808 */ /* 0x000fe40002800000 */
[----:B------:R-:W-:Y:S02]  /*8510*/  ISETP.GT.AND P5, PT, R4, 0x9, PT ;  /* 0x000000090400780c */ /* 0x000fe40003fa4270 */
[----:B------:R-:W-:Y:S01]  /*8520*/  ISETP.GT.AND P3, PT, R0, RZ, PT ;  /* 0x000000ff0000720c */ /* 0x000fe20003f64270 */
[----:B------:R-:W1:Y:S01]  /*8530*/  MUFU.TANH R32, R32 ;  /* 0x0000002000207308 */ /* 0x000e620000002400 */
[----:B------:R-:W-:Y:S02]  /*8540*/  FSEL R204, R135, -INF , P1 ;  /* 0xff80000087cc7808 */ /* 0x000fe40000800000 */
[----:B------:R-:W-:Y:S02]  /*8550*/  ISETP.GT.AND P1, PT, R2, 0x18, PT ;  /* 0x000000180200780c */ /* 0x000fe40003f24270 */
[----:B---3--:R-:W-:Y:S02]  /*8560*/  FSEL R52, R35, -INF , P2 ;  /* 0xff80000023347808 */ /* 0x008fe40001000000 */
[----:B--2---:R-:W-:Y:S02]  /*8570*/  FSEL R22, R223, -INF , P5 ;  /* 0xff800000df167808 */ /* 0x004fe40002800000 */
[----:B------:R-:W-:Y:S01]  /*8580*/  FSEL R210, R210, -INF , P3 ;  /* 0xff800000d2d27808 */ /* 0x000fe20001800000 */
[----:B------:R-:W2:Y:S01]  /*8590*/  MUFU.TANH R16, R37 ;  /* 0x0000002500107308 */ /* 0x000ea20000002400 */
[----:B------:R-:W-:Y:S02]  /*85a0*/  ISETP.GT.AND P3, PT, R2, 0x9, PT ;  /* 0x000000090200780c */ /* 0x000fe40003f64270 */
[----:B------:R-:W-:Y:S02]  /*85b0*/  ISETP.GT.AND P5, PT, R3, 0x10, PT ;  /* 0x000000100300780c */ /* 0x000fe40003fa4270 */
[----:B------:R-:W-:Y:S02]  /*85c0*/  FSEL R207, R134, -INF , P1 ;  /* 0xff80000086cf7808 */ /* 0x000fe40000800000 */
[----:B------:R-:W-:Y:S02]  /*85d0*/  ISETP.GT.AND P1, PT, R4, 0x19, PT ;  /* 0x000000190400780c */ /* 0x000fe40003f24270 */
[----:B------:R-:W-:Y:S01]  /*85e0*/  FSEL R55, R227, -INF , P3 ;  /* 0xff800000e3377808 */ /* 0x000fe20001800000 */
[----:B------:R2:W-:Y:S01]  /*85f0*/  MUFU.TANH R13, R40 ;  /* 0x00000028000d7308 */ /* 0x0005e20000002400 */
[----:B------:R-:W-:Y:S02]  /*8600*/  FSEL R205, R136, -INF , P5 ;  /* 0xff80000088cd7808 */ /* 0x000fe40002800000 */
[C---:B------:R-:W-:Y:S02]  /*8610*/  ISETP.GT.AND P0, PT, R0.reuse, 0x1, PT ;  /* 0x000000010000780c */ /* 0x040fe40003f04270 */
[----:B------:R-:W-:Y:S02]  /*8620*/  ISETP.GT.AND P3, PT, R3, 0x9, PT ;  /* 0x000000090300780c */ /* 0x000fe40003f64270 */
[----:B------:R-:W-:Y:S02]  /*8630*/  ISETP.GT.AND P5, PT, R0, 0x11, PT ;  /* 0x000000110000780c */ /* 0x000fe40003fa4270 */
[----:B------:R-:W-:Y:S01]  /*8640*/  FSEL R44, R26, -INF , P1 ;  /* 0xff8000001a2c7808 */ /* 0x000fe20000800000 */
[----:B------:R-:W3:Y:S01]  /*8650*/  MUFU.TANH R20, R34 ;  /* 0x0000002200147308 */ /* 0x000ee20000002400 */
[----:B------:R-:W-:Y:S01]  /*8660*/  FMUL.FTZ R26, R64, c[0x0][0x320] ;  /* 0x0000c800401a7a20 */ /* 0x000fe20000410000 */
[----:B------:R-:W-:Y:S02]  /*8670*/  FSEL R27, R221, -INF , P3 ;  /* 0xff800000dd1b7808 */ /* 0x000fe40001800000 */
[----:B------:R-:W-:Y:S02]  /*8680*/  ISETP.GT.AND P3, PT, R2, 0x10, PT ;  /* 0x000000100200780c */ /* 0x000fe40003f64270 */
[----:B------:R-:W-:Y:S02]  /*8690*/  FSEL R216, R216, -INF , P5 ;  /* 0xff800000d8d87808 */ /* 0x000fe40002800000 */
[----:B------:R-:W-:Y:S02]  /*86a0*/  FSEL R211, R211, -INF , P0 ;  /* 0xff800000d3d37808 */ /* 0x000fe40000000000 */
[----:B------:R-:W-:Y:S01]  /*86b0*/  MUFU.TANH R19, R36 ;  /* 0x0000002400137308 */ /* 0x000fe20000002400 */
[C---:B------:R-:W-:Y:S02]  /*86c0*/  ISETP.GT.AND P0, PT, R4.reuse, 0x8, PT ;  /* 0x000000080400780c */ /* 0x040fe40003f04270 */
[----:B------:R-:W-:Y:S02]  /*86d0*/  ISETP.GT.AND P5, PT, R4, 0x18, PT ;  /* 0x000000180400780c */ /* 0x000fe40003fa4270 */
[----:B-1----:R-:W-:Y:S02]  /*86e0*/  FSEL R21, R224, -INF , P0 ;  /* 0xff800000e0157808 */ /* 0x002fe40000000000 */
[----:B------:R-:W-:Y:S02]  /*86f0*/  FSEL R45, R32, -INF , P5 ;  /* 0xff800000202d7808 */ /* 0x000fe40002800000 */
[----:B------:R-:W-:Y:S01]  /*8700*/  ISETP.GT.AND P0, PT, R4, 0x11, PT ;  /* 0x000000110400780c */ /* 0x000fe20003f04270 */
[----:B------:R1:W-:Y:S01]  /*8710*/  MUFU.TANH R36, R50 ;  /* 0x0000003200247308 */ /* 0x0003e20000002400 */
[----:B------:R-:W-:Y:S02]  /*8720*/  FSEL R209, R209, -INF , P3 ;  /* 0xff800000d1d17808 */ /* 0x000fe40001800000 */
[----:B------:R-:W-:Y:S02]  /*8730*/  ISETP.GT.AND P3, PT, R0, 0x18, PT ;  /* 0x000000180000780c */ /* 0x000fe40003f64270 */
[----:B------:R-:W-:Y:S02]  /*8740*/  ISETP.GT.AND P5, PT, R4, 0x21, PT ;  /* 0x000000210400780c */ /* 0x000fe40003fa4270 */
[----:B------:R-:W-:Y:S02]  /*8750*/  FSEL R46, R137, -INF , P0 ;  /* 0xff800000892e7808 */ /* 0x000fe40000000000 */
[----:B------:R-:W-:Y:S01]  /*8760*/  ISETP.GT.AND P0, PT, R2, 0x11, PT ;  /* 0x000000110200780c */ /* 0x000fe20003f04270 */
[----:B------:R3:W-:Y:S01]  /*8770*/  MUFU.TANH R28, R53 ;  /* 0x00000035001c7308 */ /* 0x0007e20000002400 */
[----:B------:R-:W-:Y:S02]  /*8780*/  FSEL R219, R219, -INF , P3 ;  /* 0xff800000dbdb7808 */ /* 0x000fe40001800000 */
[C---:B------:R-:W-:Y:S02]  /*8790*/  ISETP.GT.AND P3, PT, R3.reuse, 0x18, PT ;  /* 0x000000180300780c */ /* 0x040fe40003f64270 */
[----:B--2---:R-:W-:Y:S02]  /*87a0*/  FSEL R40, R16, -INF , P5 ;  /* 0xff80000010287808 */ /* 0x004fe40002800000 */
[----:B------:R-:W-:Y:S02]  /*87b0*/  ISETP.GT.AND P5, PT, R2, 0x21, PT ;  /* 0x000000210200780c */ /* 0x000fe40003fa4270 */
[----:B------:R-:W-:Y:S01]  /*87c0*/  FSEL R208, R208, -INF , P0 ;  /* 0xff800000d0d07808 */ /* 0x000fe20000000000 */
[----:B------:R-:W2:Y:S01]  /*87d0*/  MUFU.TANH R218, R31 ;  /* 0x0000001f00da7308 */ /* 0x000ea20000002400 */
[C---:B------:R-:W-:Y:S02]  /*87e0*/  ISETP.GT.AND P0, PT, R0.reuse, 0x19, PT ;  /* 0x000000190000780c */ /* 0x040fe40003f04270 */
[----:B------:R-:W-:Y:S02]  /*87f0*/  ISETP.GT.AND P1, PT, R3, 0x20, PT ;  /* 0x000000200300780c */ /* 0x000fe40003f24270 */
[----:B-1----:R-:W-:Y:S02]  /*8800*/  FSEL R50, R11, -INF , P5 ;  /* 0xff8000000b327808 */ /* 0x002fe40002800000 */
[----:B------:R-:W-:Y:S02]  /*8810*/  ISETP.GT.AND P5, PT, R0, 0x29, PT ;  /* 0x000000290000780c */ /* 0x000fe40003fa4270 */
[----:B------:R-:W-:Y:S01]  /*8820*/  ISETP.GT.AND P2, PT, R2, 0x20, PT ;  /* 0x000000200200780c */ /* 0x000fe20003f44270 */
[----:B------:R1:W1:Y:S01]  /*8830*/  MUFU.TANH R12, R42 ;  /* 0x0000002a000c7308 */ /* 0x0002620000002400 */
[----:B------:R-:W-:Y:S02]  /*8840*/  FMNMX.FTZ R137, R17, R132, !PT ;  /* 0x0000008411897209 */ /* 0x000fe40007810000 */
[----:B---3--:R-:W-:Y:S01]  /*8850*/  FSEL R53, R20, -INF , P3 ;  /* 0xff80000014357808 */ /* 0x008fe20001800000 */
[----:B------:R-:W-:Y:S01]  /*8860*/  FMUL.FTZ R20, R65, c[0x0][0x320] ;  /* 0x0000c80041147a20 */ /* 0x000fe20000410000 */
[----:B------:R-:W-:Y:S02]  /*8870*/  ISETP.GT.AND P3, PT, R3, 0x21, PT ;  /* 0x000000210300780c */ /* 0x000fe40003f64270 */
[----:B------:R-:W-:Y:S03]  /*8880*/  FMNMX.FTZ R137, R18, R137, !PT ;  /* 0x0000008912897209 */ /* 0x000fe60007810000 */
[----:B------:R3:W3:Y:S01]  /*8890*/  MUFU.TANH R213, R43 ;  /* 0x0000002b00d57308 */ /* 0x0006e20000002400 */
[----:B------:R-:W-:Y:S02]  /*88a0*/  FMNMX.FTZ R137, R21, R137, !PT ;  /* 0x0000008915897209 */ /* 0x000fe40007810000 */
[----:B--2---:R-:W-:Y:S02]  /*88b0*/  FSEL R218, R218, -INF , P0 ;  /* 0xff800000dada7808 */ /* 0x004fe40000000000 */
[----:B------:R-:W-:Y:S02]  /*88c0*/  ISETP.GT.AND P0, PT, R4, 0x20, PT ;  /* 0x000000200400780c */ /* 0x000fe40003f04270 */
[----:B------:R-:W-:Y:S03]  /*88d0*/  FMNMX.FTZ R137, R22, R137, !PT ;  /* 0x0000008916897209 */ /* 0x000fe60007810000 */
[----:B------:R2:W-:Y:S01]  /*88e0*/  MUFU.TANH R35, R57 ;  /* 0x0000003900237308 */ /* 0x0005e20000002400 */
[----:B------:R-:W-:Y:S01]  /*88f0*/  FSEL R41, R19, -INF , P0 ;  /* 0xff80000013297808 */ /* 0x000fe20000000000 */
[----:B------:R-:W-:Y:S01]  /*8900*/  FMUL.FTZ R19, R66, c[0x0][0x320] ;  /* 0x0000c80042137a20 */ /* 0x000fe20000410000 */
[----:B------:R-:W-:Y:S02]  /*8910*/  ISETP.GT.AND P0, PT, R0, 0x20, PT ;  /* 0x000000200000780c */ /* 0x000fe40003f04270 */
[----:B-1----:R-:W-:Y:S02]  /*8920*/  FSEL R42, R14, -INF , P3 ;  /* 0xff8000000e2a7808 */ /* 0x002fe40001800000 */
[----:B------:R-:W-:Y:S02]  /*8930*/  ISETP.GT.AND P3, PT, R2, 0x28, PT ;  /* 0x000000280200780c */ /* 0x000fe40003f64270 */
[----:B------:R-:W-:Y:S01]  /*8940*/  FSEL R214, R12, -INF , P0 ;  /* 0xff8000000cd67808 */ /* 0x000fe20000000000 */
[----:B------:R1:W1:Y:S01]  /*8950*/  MUFU.TANH R33, R49 ;  /* 0x0000003100217308 */ /* 0x0002620000002400 */
[----:B------:R-:W-:Y:S01]  /*8960*/  ISETP.GT.AND P0, PT, R2, 0x29, PT ;  /* 0x000000290200780c */ /* 0x000fe20003f04270 */
[----:B------:R-:W-:Y:S01]  /*8970*/  FMUL.FTZ R12, R67, c[0x0][0x320] ;  /* 0x0000c800430c7a20 */ /* 0x000fe20000410000 */
[----:B------:R-:W-:Y:S02]  /*8980*/  FMNMX.FTZ R137, R47, R137, !PT ;  /* 0x000000892f897209 */ /* 0x000fe40007810000 */
[----:B---3--:R-:W-:Y:S02]  /*8990*/  FSEL R43, R15, -INF , P1 ;  /* 0xff8000000f2b7808 */ /* 0x008fe40000800000 */
[----:B------:R-:W-:Y:S02]  /*89a0*/  ISETP.GT.AND P1, PT, R0, 0x21, PT ;  /* 0x000000210000780c */ /* 0x000fe40003f24270 */
[----:B------:R-:W-:Y:S01]  /*89b0*/  FMNMX.FTZ R137, R46, R137, !PT ;  /* 0x000000892e897209 */ /* 0x000fe20007810000 */
[----:B------:R-:W3:Y:S01]  /*89c0*/  MUFU.TANH R6, R6 ;  /* 0x0000000600067308 */ /* 0x000ee20000002400 */
[----:B------:R-:W-:Y:S02]  /*89d0*/  FSEL R213, R213, -INF , P1 ;  /* 0xff800000d5d57808 */ /* 0x000fe40000800000 */
[C---:B------:R-:W-:Y:S02]  /*89e0*/  ISETP.GT.AND P1, PT, R4.reuse, 0x28, PT ;  /* 0x000000280400780c */ /* 0x040fe40003f24270 */
[----:B--2---:R-:W-:Y:S02]  /*89f0*/  FSEL R57, R7, -INF , P5 ;  /* 0xff80000007397808 */ /* 0x004fe40002800000 */
[----:B------:R-:W-:Y:S02]  /*8a00*/  ISETP.GT.AND P5, PT, R4, 0x30, PT ;  /* 0x000000300400780c */ /* 0x000fe40003fa4270 */
[----:B------:R-:W-:Y:S01]  /*8a10*/  FMNMX.FTZ R137, R45, R137, !PT ;  /* 0x000000892d897209 */ /* 0x000fe20007810000 */
[----:B------:R-:W2:Y:S01]  /*8a20*/  MUFU.TANH R34, R48 ;  /* 0x0000003000227308 */ /* 0x000ea20000002400 */
[----:B------:R-:W-:Y:S02]  /*8a30*/  FSEL R29, R29, -INF , P5 ;  /* 0xff8000001d1d7808 */ /* 0x000fe40002800000 */
[----:B------:R-:W-:Y:S02]  /*8a40*/  ISETP.GT.AND P5, PT, R3, 0x31, PT ;  /* 0x000000310300780c */ /* 0x000fe40003fa4270 */
[----:B-1----:R-:W-:Y:S02]  /*8a50*/  FSEL R49, R10, -INF , P3 ;  /* 0xff8000000a317808 */ /* 0x002fe40001800000 */
[----:B------:R-:W-:Y:S02]  /*8a60*/  ISETP.GT.AND P3, PT, R4, 0x29, PT ;  /* 0x000000290400780c */ /* 0x000fe40003f64270 */
[----:B------:R-:W-:Y:S01]  /*8a70*/  FMNMX.FTZ R137, R44, R137, !PT ;  /* 0x000000892c897209 */ /* 0x000fe20007810000 */
[----:B------:R-:W1:Y:S01]  /*8a80*/  MUFU.TANH R26, R26 ;  /* 0x0000001a001a7308 */ /* 0x000e620000002400 */
[----:B------:R-:W-:Y:S02]  /*8a90*/  FSEL R33, R33, -INF , P3 ;  /* 0xff80000021217808 */ /* 0x000fe40001800000 */
[----:B------:R-:W-:Y:S02]  /*8aa0*/  ISETP.GT.AND P3, PT, R4, 0x38, PT ;  /* 0x000000380400780c */ /* 0x000fe40003f64270 */
[----:B---3--:R-:W-:Y:S01]  /*8ab0*/  FSEL R30, R6, -INF , P5 ;  /* 0xff800000061e7808 */ /* 0x008fe20002800000 */
[----:B------:R-:W-:Y:S01]  /*8ac0*/  FMUL.FTZ R6, R63, c[0x0][0x320] ;  /* 0x0000c8003f067a20 */ /* 0x000fe20000410000 */
[C---:B------:R-:W-:Y:S02]  /*8ad0*/  ISETP.GT.AND P5, PT, R2.reuse, 0x31, PT ;  /* 0x000000310200780c */ /* 0x040fe40003fa4270 */
[----:B------:R-:W-:Y:S01]  /*8ae0*/  FMNMX.FTZ R137, R41, R137, !PT ;  /* 0x0000008929897209 */ /* 0x000fe20007810000 */
[----:B------:R-:W3:Y:S01]  /*8af0*/  MUFU.TANH R5, R5 ;  /* 0x0000000500057308 */ /* 0x000ee20000002400 */
[----:B------:R-:W-:Y:S02]  /*8b00*/  FSEL R35, R35, -INF , P5 ;  /* 0xff80000023237808 */ /* 0x000fe40002800000 */
[----:B------:R-:W-:Y:S02]  /*8b10*/  ISETP.GT.AND P5, PT, R2, 0x38, PT ;  /* 0x000000380200780c */ /* 0x000fe40003fa4270 */
[----:B--2---:R-:W-:Y:S02]  /*8b20*/  FSEL R34, R34, -INF , P1 ;  /* 0xff80000022227808 */ /* 0x004fe40000800000 */
[----:B------:R-:W-:Y:S02]  /*8b30*/  ISETP.GT.AND P1, PT, R4, 0x31, PT ;  /* 0x000000310400780c */ /* 0x000fe40003f24270 */
[----:B------:R-:W-:Y:S01]  /*8b40*/  FSEL R48, R9, -INF , P0 ;  /* 0xff80000009307808 */ /* 0x000fe20000000000 */
[----:B------:R2:W2:Y:S01]  /*8b50*/  MUFU.TANH R31, R54 ;  /* 0x00000036001f7308 */ /* 0x0004a20000002400 */
[----:B------:R-:W-:Y:S02]  /*8b60*/  FSEL R28, R28, -INF , P1 ;  /* 0xff8000001c1c7808 */ /* 0x000fe40000800000 */
[----:B------:R-:W-:Y:S02]  /*8b70*/  ISETP.GT.AND P1, PT, R2, 0x30, PT ;  /* 0x000000300200780c */ /* 0x000fe40003f24270 */
[----:B-1----:R-:W-:Y:S02]  /*8b80*/  FSEL R26, R26, -INF , P3 ;  /* 0xff8000001a1a7808 */ /* 0x002fe40001800000 */
[----:B------:R-:W-:Y:S02]  /*8b90*/  ISETP.GT.AND P3, PT, R2, 0x39, PT ;  /* 0x000000390200780c */ /* 0x000fe40003f64270 */
[----:B------:R-:W-:Y:S01]  /*8ba0*/  FMNMX.FTZ R2, R23, R133, !PT ;  /* 0x0000008517027209 */ /* 0x000fe20007810000 */
[----:B------:R-:W1:Y:S01]  /*8bb0*/  MUFU.TANH R37, R56 ;  /* 0x0000003800257308 */ /* 0x000e620000002400 */
[----:B------:R-:W-:Y:S02]  /*8bc0*/  ISETP.GT.AND P0, PT, R3, 0x29, PT ;  /* 0x000000290300780c */ /* 0x000fe40003f04270 */
[----:B------:R-:W-:Y:S02]  /*8bd0*/  FMNMX.FTZ R2, R24, R2, !PT ;  /* 0x0000000218027209 */ /* 0x000fe40007810000 */
[----:B---3--:R-:W-:Y:S02]  /*8be0*/  FSEL R32, R5, -INF , P0 ;  /* 0xff80000005207808 */ /* 0x008fe40000000000 */
[----:B------:R-:W-:Y:S02]  /*8bf0*/  ISETP.GT.AND P0, PT, R3, 0x30, PT ;  /* 0x000000300300780c */ /* 0x000fe40003f04270 */
[----:B------:R-:W-:Y:S01]  /*8c00*/  FMNMX.FTZ R2, R25, R2, !PT ;  /* 0x0000000219027209 */ /* 0x000fe20007810000 */
[----:B------:R3:W3:Y:S01]  /*8c10*/  MUFU.TANH R56, R58 ;  /* 0x0000003a00387308 */ /* 0x0006e20000002400 */
[----:B------:R-:W-:Y:S02]  /*8c20*/  FMNMX.FTZ R137, R40, R137, !PT ;  /* 0x0000008928897209 */ /* 0x000fe40007810000 */
[----:B------:R-:W-:Y:S02]  /*8c30*/  FMNMX.FTZ R2, R27, R2, !PT ;  /* 0x000000021b027209 */ /* 0x000fe40007810000 */
[----:B--2---:R-:W-:Y:S01]  /*8c40*/  FSEL R54, R13, -INF , P2 ;  /* 0xff8000000d367808 */ /* 0x004fe20001000000 */
[----:B------:R-:W-:Y:S01]  /*8c50*/  FMUL.FTZ R13, R61, c[0x0][0x320] ;  /* 0x0000c8003d0d7a20 */ /* 0x000fe20000410000 */
[C---:B------:R-:W-:Y:S02]  /*8c60*/  ISETP.GT.AND P2, PT, R0.reuse, 0x28, PT ;  /* 0x000000280000780c */ /* 0x040fe40003f44270 */
[----:B------:R-:W-:Y:S01]  /*8c70*/  FSEL R31, R31, -INF , P0 ;  /* 0xff8000001f1f7808 */ /* 0x000fe20000000000 */
[----:B------:R-:W2:Y:S01]  /*8c80*/  MUFU.TANH R20, R20 ;  /* 0x0000001400147308 */ /* 0x000ea20000002400 */
[----:B------:R-:W-:Y:S02]  /*8c90*/  ISETP.GT.AND P0, PT, R0, 0x30, PT ;  /* 0x000000300000780c */ /* 0x000fe40003f04270 */
[----:B------:R-:W-:Y:S02]  /*8ca0*/  FMNMX.FTZ R2, R205, R2, !PT ;  /* 0x00000002cd027209 */ /* 0x000fe40007810000 */
[----:B-1----:R-:W-:Y:S02]  /*8cb0*/  FSEL R37, R37, -INF , P1 ;  /* 0xff80000025257808 */ /* 0x002fe40000800000 */
[----:B------:R-:W-:Y:S02]  /*8cc0*/  ISETP.GT.AND P1, PT, R3, 0x38, PT ;  /* 0x000000380300780c */ /* 0x000fe40003f24270 */
[----:B------:R-:W-:Y:S01]  /*8cd0*/  FMNMX.FTZ R2, R204, R2, !PT ;  /* 0x00000002cc027209 */ /* 0x000fe20007810000 */
[----:B------:R-:W1:Y:S01]  /*8ce0*/  MUFU.TANH R12, R12 ;  /* 0x0000000c000c7308 */ /* 0x000e620000002400 */
[----:B------:R-:W-:Y:S02]  /*8cf0*/  FMNMX.FTZ R137, R34, R137, !PT ;  /* 0x0000008922897209 */ /* 0x000fe40007810000 */
[----:B------:R-:W-:Y:S02]  /*8d00*/  FMNMX.FTZ R2, R53, R2, !PT ;  /* 0x0000000235027209 */ /* 0x000fe40007810000 */
[----:B---3--:R-:W-:Y:S02]  /*8d10*/  FSEL R58, R8, -INF , P2 ;  /* 0xff800000083a7808 */ /* 0x008fe40001000000 */
[C---:B------:R-:W-:Y:S02]  /*8d20*/  ISETP.GT.AND P2, PT, R3.reuse, 0x28, PT ;  /* 0x000000280300780c */ /* 0x040fe40003f44270 */
[----:B------:R-:W-:Y:S01]  /*8d30*/  FSEL R56, R56, -INF , P0 ;  /* 0xff80000038387808 */ /* 0x000fe20000000000 */
[----:B------:R-:W3:Y:S01]  /*8d40*/  MUFU.TANH R19, R19 ;  /* 0x0000001300137308 */ /* 0x000ee20000002400 */
[----:B------:R-:W-:Y:S02]  /*8d50*/  FSEL R36, R36, -INF , P2 ;  /* 0xff80000024247808 */ /* 0x000fe40001000000 */
[----:B------:R-:W-:Y:S02]  /*8d60*/  ISETP.GT.AND P2, PT, R4, 0x39, PT ;  /* 0x000000390400780c */ /* 0x000fe40003f44270 */
[----:B------:R-:W-:Y:S02]  /*8d70*/  ISETP.GT.AND P0, PT, R3, 0x39, PT ;  /* 0x000000390300780c */ /* 0x000fe40003f04270 */
        /* <DEDUP_REMOVED lines=37> */
[----:B--2---:R-:W-:Y:S02]  /*8fd0*/  FSEL R20, R20, -INF , P2 ;  /* 0xff80000014147808 */ /* 0x004fe40001000000 */
[----:B-1----:R-:W-:Y:S02]  /*8fe0*/  FSEL R12, R12, -INF , P0 ;  /* 0xff8000000c0c7808 */ /* 0x002fe40000000000 */
[C---:B------:R-:W-:Y:S02]  /*8ff0*/  ISETP.GT.AND P0, PT, R0.reuse, 0x39, PT ;  /* 0x000000390000780c */ /* 0x040fe40003f04270 */
[----:B---3--:R-:W-:Y:S02]  /*9000*/  FSEL R19, R19, -INF , P1 ;  /* 0xff80000013137808 */ /* 0x008fe40000800000 */
[C---:B------:R-:W-:Y:S02]  /*9010*/  ISETP.GT.AND P2, PT, R0.reuse, 0x31, PT ;  /* 0x000000310000780c */ /* 0x040fe40003f44270 */
[----:B------:R-:W-:Y:S02]  /*9020*/  FMNMX.FTZ R2, R57, R2, !PT ;  /* 0x0000000239027209 */ /* 0x000fe40007810000 */
[----:B------:R-:W-:Y:S02]  /*9030*/  ISETP.GT.AND P1, PT, R0, 0x38, PT ;  /* 0x000000380000780c */ /* 0x000fe40003f24270 */
[----:B------:R-:W-:Y:S02]  /*9040*/  FMNMX.FTZ R0, R48, R3, !PT ;  /* 0x0000000330007209 */ /* 0x000fe40007810000 */
[----:B------:R-:W-:Y:S02]  /*9050*/  FMNMX.FTZ R137, R26, R137, !PT ;  /* 0x000000891a897209 */ /* 0x000fe40007810000 */
[----:B------:R-:W-:Y:S02]  /*9060*/  FMNMX.FTZ R0, R37, R0, !PT ;  /* 0x0000000025007209 */ /* 0x000fe40007810000 */
[----:B------:R-:W-:Y:S02]  /*9070*/  FSEL R15, R15, -INF , P2 ;  /* 0xff8000000f0f7808 */ /* 0x000fe40001000000 */
[----:B------:R-:W-:Y:S02]  /*9080*/  FMNMX.FTZ R2, R56, R2, !PT ;  /* 0x0000000238027209 */ /* 0x000fe40007810000 */
[----:B------:R-:W-:Y:S02]  /*9090*/  FMNMX.FTZ R137, R20, R137, !PT ;  /* 0x0000008914897209 */ /* 0x000fe40007810000 */
[----:B------:R-:W-:Y:S02]  /*90a0*/  FMNMX.FTZ R4, R19, R5, !PT ;  /* 0x0000000513047209 */ /* 0x000fe40007810000 */
[----:B------:R-:W-:Y:S01]  /*90b0*/  FSEL R14, R14, -INF , P5 ;  /* 0xff8000000e0e7808 */ /* 0x000fe20002800000 */
[----:B------:R-:W1:Y:S01]  /*90c0*/  SHFL.BFLY PT, R5, R137, 0x2, 0x1f ;  /* 0x0c401f0089057f89 */ /* 0x000e6200000e0000 */
[----:B------:R-:W-:Y:S02]  /*90d0*/  FSEL R16, R16, -INF , P1 ;  /* 0xff80000010107808 */ /* 0x000fe40000800000 */
[----:B------:R-:W-:Y:S02]  /*90e0*/  FMNMX.FTZ R2, R15, R2, !PT ;  /* 0x000000020f027209 */ /* 0x000fe40007810000 */
[----:B------:R-:W-:Y:S02]  /*90f0*/  FMNMX.FTZ R0, R35, R0, !PT ;  /* 0x0000000023007209 */ /* 0x000fe40007810000 */
[----:B------:R-:W-:Y:S02]  /*9100*/  FMNMX.FTZ R4, R12, R4, !PT ;  /* 0x000000040c047209 */ /* 0x000fe40007810000 */
[----:B------:R-:W-:Y:S02]  /*9110*/  FSEL R6, R6, -INF , P0 ;  /* 0xff80000006067808 */ /* 0x000fe40000000000 */
[----:B------:R-:W-:Y:S01]  /*9120*/  FMNMX.FTZ R3, R14, R0, !PT ;  /* 0x000000000e037209 */ /* 0x000fe20007810000 */
[----:B------:R-:W2:Y:S01]  /*9130*/  SHFL.BFLY PT, R7, R4, 0x2, 0x1f ;  /* 0x0c401f0004077f89 */ /* 0x000ea200000e0000 */
[----:B------:R-:W-:Y:S02]  /*9140*/  FMNMX.FTZ R0, R16, R2, !PT ;  /* 0x0000000210007209 */ /* 0x000fe40007810000 */
[----:B------:R-:W-:Y:S02]  /*9150*/  FSEL R13, R13, -INF , P3 ;  /* 0xff8000000d0d7808 */ /* 0x000fe40001800000 */
[----:B------:R-:W-:Y:S02]  /*9160*/  FMNMX.FTZ R0, R6, R0, !PT ;  /* 0x0000000006007209 */ /* 0x000fe40007810000 */
[----:B------:R-:W-:Y:S02]  /*9170*/  FMNMX.FTZ R3, R13, R3, !PT ;  /* 0x000000030d037209 */ /* 0x000fe40007810000 */
[----:B------:R-:W-:Y:S01]  /*9180*/  ISETP.GE.AND P5, PT, R131, 0x1, PT ;  /* 0x000000018300780c */ /* 0x000fe20003fa6270 */
[----:B------:R-:W3:Y:S01]  /*9190*/  SHFL.BFLY PT, R2, R0, 0x2, 0x1f ;  /* 0x0c401f0000027f89 */ /* 0x000ee200000e0000 */
[----:B-1----:R-:W-:Y:S07]  /*91a0*/  FMNMX.FTZ R137, R137, R5, !PT ;  /* 0x0000000589897209 */ /* 0x002fee0007810000 */
[----:B------:R-:W1:Y:S04]  /*91b0*/  SHFL.BFLY PT, R135, R3, 0x2, 0x1f ;  /* 0x0c401f0003877f89 */ /* 0x000e6800000e0000 */
[----:B------:R-:W-:Y:S01]  /*91c0*/  @P5 IMAD.WIDE.U32 R8, R235, c[0x0][0x1e0], RZ ;  /* 0x00007800eb085a25 */ /* 0x000fe200078e00ff */
[----:B------:R-:W-:Y:S02]  /*91d0*/  @P5 ISETP.GE.AND P3, PT, R250, c[0x0][0x1d4], PT ;  /* 0x00007500fa005a0c */ /* 0x000fe40003f66270 */
[----:B--2---:R-:W-:Y:S01]  /*91e0*/  FMNMX.FTZ R4, R4, R7, !PT ;  /* 0x0000000704047209 */ /* 0x004fe20007810000 */
[----:B------:R-:W2:Y:S01]  /*91f0*/  SHFL.BFLY PT, R5, R137, 0x1, 0x1f ;  /* 0x0c201f0089057f89 */ /* 0x000ea200000e0000 */
[----:B---3--:R-:W-:Y:S07]  /*9200*/  FMNMX.FTZ R0, R0, R2, !PT ;  /* 0x0000000200007209 */ /* 0x008fee0007810000 */
[----:B------:R-:W3:Y:S01]  /*9210*/  SHFL.BFLY PT, R136, R4, 0x1, 0x1f ;  /* 0x0c201f0004887f89 */ /* 0x000ee200000e0000 */
[----:B------:R-:W-:Y:S05]  /*9220*/  @P5 SHF.R.S32.HI R2, RZ, 0x1f, R235 ;  /* 0x0000001fff025819 */ /* 0x000fea00000114eb */
[----:B------:R-:W-:Y:S01]  /*9230*/  @P5 IMAD R2, R2, c[0x0][0x1e0], RZ ;  /* 0x0000780002025a24 */ /* 0x000fe200078e02ff */
[----:B-1----:R-:W-:Y:S02]  /*9240*/  FMNMX.FTZ R135, R3, R135, !PT ;  /* 0x0000008703877209 */ /* 0x002fe40007810000 */
[----:B------:R-:W1:Y:S01]  /*9250*/  SHFL.BFLY PT, R3, R0, 0x1, 0x1f ;  /* 0x0c201f0000037f89 */ /* 0x000e6200000e0000 */
[----:B------:R-:W-:Y:S05]  /*9260*/  @P5 IMAD R2, R235, c[0x0][0x1e4], R2 ;  /* 0x00007900eb025a24 */ /* 0x000fea00078e0202 */
[----:B------:R-:W-:Y:S02]  /*9270*/  @P5 IADD3 R2, R9, R2, RZ ;  /* 0x0000000209025210 */ /* 0x000fe40007ffe0ff */
[----:B--2---:R-:W-:Y:S01]  /*9280*/  FMNMX.FTZ R137, R137, R5, !PT ;  /* 0x0000000589897209 */ /* 0x004fe20007810000 */
[----:B------:R-:W2:Y:S03]  /*9290*/  SHFL.BFLY PT, R7, R135, 0x1, 0x1f ;  /* 0x0c201f0087077f89 */ /* 0x000ea600000e0000 */
[C---:B------:R-:W-:Y:S02]  /*92a0*/  FSETP.NEU.FTZ.AND P2, PT, R137.reuse, -INF , PT ;  /* 0xff8000008900780b */ /* 0x040fe40003f5d000 */
[----:B---3--:R-:W-:Y:S02]  /*92b0*/  FMNMX.FTZ R136, R4, R136, !PT ;  /* 0x0000008804887209 */ /* 0x008fe40007810000 */
[C---:B------:R-:W-:Y:S01]  /*92c0*/  @P5 SHF.L.U64.HI R4, R8.reuse, 0x6, R2 ;  /* 0x0000000608045819 */ /* 0x040fe20000010202 */
[----:B------:R-:W-:Y:S01]  /*92d0*/  @P5 IMAD.SHL.U32 R8, R8, 0x40, RZ ;  /* 0x0000004008085824 */ /* 0x000fe200078e00ff */
[----:B------:R-:W-:Y:S02]  /*92e0*/  FSEL R2, R137, RZ, P2 ;  /* 0x000000ff89027208 */ /* 0x000fe40001000000 */
[----:B-1----:R-:W-:Y:S03]  /*92f0*/  FMNMX.FTZ R134, R0, R3, !PT ;  /* 0x0000000300867209 */ /* 0x002fe60007810000 */
[----:B------:R-:W-:Y:S01]  /*9300*/  FADD.FTZ R5, -R2, R132 ;  /* 0x0000008402057221 */ /* 0x000fe20000010100 */
[----:B----4-:R-:W-:Y:S04]  /*9310*/  @P5 IADD3 R0, P1, R8, R246, RZ ;  /* 0x000000f608005210 */ /* 0x010fe80007f3e0ff */
[----:B------:R-:W-:Y:S02]  /*9320*/  @P5 LEA R10, P0, R0, c[0x0][0x1c8], 0x1 ;  /* 0x00007200000a5a11 */ /* 0x000fe400078008ff */
[----:B------:R-:W-:Y:S02]  /*9330*/  @P5 IADD3.X R2, R4, R128, RZ, P1, !PT ;  /* 0x0000008004025210 */ /* 0x000fe40000ffe4ff */
[----:B--2---:R-:W-:Y:S02]  /*9340*/  FMNMX.FTZ R135, R135, R7, !PT ;  /* 0x0000000787877209 */ /* 0x004fe40007810000 */
[----:B------:R-:W-:Y:S02]  /*9350*/  @P5 LEA.HI.X R11, R0, c[0x0][0x1cc], R2, 0x1, P0 ;  /* 0x00007300000b5a11 */ /* 0x000fe400000f0c02 */
[----:B------:R-:W-:Y:S03]  /*9360*/  @P5 IADD3 R0, P1, P0, R8, 0x40, R246 ;  /* 0x0000004008005810 */ /* 0x000fe6000783e0f6 */
[----:B------:R1:W-:Y:S01]  /*9370*/  @P5 LDGSTS.E.BYPASS.LTC128B.128 [R248+0x4100], [R10.64], !P3 ;  /* 0x041000000af85fae */ /* 0x0003e2000d901d46 */
[----:B------:R-:W-:Y:S02]  /*9380*/  @P5 IADD3.X R4, R4, RZ, R128, P1, P0 ;  /* 0x000000ff04045210 */ /* 0x000fe40000fe0480 */
[----:B------:R-:W-:Y:S02]  /*9390*/  @P5 LEA R8, P0, R0, c[0x0][0x1c8], 0x1 ;  /* 0x0000720000085a11 */ /* 0x000fe400078008ff */
[----:B------:R-:W-:Y:S02]  /*93a0*/  FSETP.NEU.FTZ.AND P1, PT, R136, -INF , PT ;  /* 0xff8000008800780b */ /* 0x000fe40003f3d000 */
[----:B------:R-:W-:Y:S02]  /*93b0*/  @P5 LEA.HI.X R9, R0, c[0x0][0x1cc], R4, 0x1, P0 ;  /* 0x0000730000095a11 */ /* 0x000fe400000f0c04 */
[C---:B------:R-:W-:Y:S02]  /*93c0*/  FSETP.NEU.FTZ.AND P0, PT, R135.reuse, -INF , PT ;  /* 0xff8000008700780b */ /* 0x040fe40003f1d000 */
[----:B------:R-:W-:Y:S01]  /*93d0*/  FSEL R2, R136, RZ, P1 ;  /* 0x000000ff88027208 */ /* 0x000fe20000800000 */
[----:B------:R2:W-:Y:S01]  /*93e0*/  @P5 LDGSTS.E.BYPASS.LTC128B.128 [R248+0x6100], [R8.64], !P6 ;  /* 0x0610000008f85fae */ /* 0x0005e2000f101d46 */
[----:B------:R-:W-:Y:S03]  /*93f0*/  FSEL R0, R135, RZ, P0 ;  /* 0x000000ff87007208 */ /* 0x000fe60000000000 */
[----:B------:R-:W-:Y:S01]  /*9400*/  FADD.FTZ R4, -R2, R133 ;  /* 0x0000008502047221 */ /* 0x000fe20000010100 */
[----:B------:R-:W-:Y:S01]  /*9410*/  @P5 MOV R2, c[0x0][0x1e0] ;  /* 0x0000780000025a02 */ /* 0x000fe20000000f00 */
[----:B------:R-:W-:Y:S02]  /*9420*/  FADD.FTZ R3, -R0, R138 ;  /* 0x0000008a00037221 */ /* 0x000fe40000010100 */
[----:B------:R-:W-:Y:S05]  /*9430*/  @P5 IMAD.MOV.U32 R0, RZ, RZ, 0x5 ;  /* 0x00000005ff005424 */ /* 0x000fea00078e00ff */
[C---:B------:R-:W-:Y:S02]  /*9440*/  @P5 SHF.L.U64.HI R0, R2.reuse, R0, c[0x0][0x1e4] ;  /* 0x0000790002005619 */ /* 0x040fe40000010200 */
[----:B------:R-:W-:Y:S01]  /*9450*/  @P5 SHF.L.U32 R2, R2, 0x5, RZ ;  /* 0x0000000502025819 */ /* 0x000fe200000006ff */
[----:B--2---:R-:W-:Y:S05]  /*9460*/  FMUL.FTZ R8, R137, c[0x0][0x2d0] ;  /* 0x0000b40089087a20 */ /* 0x004fea0000410000 */
[----:B------:R-:W-:Y:S02]  /*9470*/  FSEL R8, R8, RZ, P2 ;  /* 0x000000ff08087208 */ /* 0x000fe40001000000 */
[-C--:B-1----:R-:W-:Y:S03]  /*9480*/  @P5 IADD3 R10, P2, R10, R2.reuse, RZ ;  /* 0x000000020a0a5210 */ /* 0x082fe60007f5e0ff */
[--C-:B------:R-:W-:Y:S01]  /*9490*/  FFMA.FTZ R7, R17, c[0x0][0x2d0], -R8.reuse ;  /* 0x0000b40011077a23 */ /* 0x100fe20000010808 */
[----:B------:R-:W-:Y:S01]  /*94a0*/  @P5 IADD3.X R11, R0, R11, RZ, P2, !PT ;  /* 0x0000000b000b5210 */ /* 0x000fe200017fe4ff */
[--C-:B------:R-:W-:Y:S02]  /*94b0*/  FFMA.FTZ R9, R22, c[0x0][0x2d0], -R8.reuse ;  /* 0x0000b40016097a23 */ /* 0x100fe40000010808 */
[----:B------:R1:W-:Y:S01]  /*94c0*/  MUFU.EX2 R221, R7 ;  /* 0x0000000700dd7308 */ /* 0x0003e20000000800 */
[--C-:B------:R-:W-:Y:S01]  /*94d0*/  FFMA.FTZ R128, R46, c[0x0][0x2d0], -R8.reuse ;  /* 0x0000b4002e807a23 */ /* 0x100fe20000010808 */
[----:B------:R2:W-:Y:S01]  /*94e0*/  @P5 LDGSTS.E.BYPASS.LTC128B.128 [R248+0x4900], [R10.64], !P3 ;  /* 0x049000000af85fae */ /* 0x0005e2000d901d46 */
[--C-:B------:R-:W-:Y:S02]  /*94f0*/  FFMA.FTZ R129, R45, c[0x0][0x2d0], -R8.reuse ;  /* 0x0000b4002d817a23 */ /* 0x100fe40000010808 */
[--C-:B------:R-:W-:Y:S02]  /*9500*/  FFMA.FTZ R130, R44, c[0x0][0x2d0], -R8.reuse ;  /* 0x0000b4002c827a23 */ /* 0x100fe40000010808 */
[--C-:B------:R-:W-:Y:S02]  /*9510*/  FFMA.FTZ R63, R20, c[0x0][0x2d0], -R8.reuse ;  /* 0x0000b400143f7a23 */ /* 0x100fe40000010808 */
[--C-:B------:R-:W-:Y:S01]  /*9520*/  FFMA.FTZ R61, R34, c[0x0][0x2d0], -R8.reuse ;  /* 0x0000b400223d7a23 */ /* 0x100fe20000010808 */
[----:B------:R-:W3:Y:S01]  /*9530*/  MUFU.EX2 R59, R9 ;  /* 0x00000009003b7308 */ /* 0x000ee20000000800 */
[----:B------:R2:W-:Y:S01]  /*9540*/  @P5 LDGSTS.E.BYPASS.LTC128B.128 [R248+0x6900], [R10.64+0x80], !P6 ;  /* 0x069000800af85fae */ /* 0x0005e2000f101d46 */
[--C-:B------:R-:W-:Y:S02]  /*9550*/  FFMA.FTZ R60, R33, c[0x0][0x2d0], -R8.reuse ;  /* 0x0000b400213c7a23 */ /* 0x100fe40000010808 */
[--C-:B------:R-:W-:Y:S02]  /*9560*/  FFMA.FTZ R62, R26, c[0x0][0x2d0], -R8.reuse ;  /* 0x0000b4001a3e7a23 */ /* 0x100fe40000010808 */
[--C-:B------:R-:W-:Y:S02]  /*9570*/  FFMA.FTZ R47, R47, c[0x0][0x2d0], -R8.reuse ;  /* 0x0000b4002f2f7a23 */ /* 0x100fe40000010808 */
[----:B------:R-:W-:Y:S02]  /*9580*/  IMAD.MOV.U32 R45, RZ, RZ, R235 ;  /* 0x000000ffff2d7224 */ /* 0x000fe400078e00eb */
[--C-:B-1----:R-:W-:Y:S02]  /*9590*/  FFMA.FTZ R7, R18, c[0x0][0x2d0], -R8.reuse ;  /* 0x0000b40012077a23 */ /* 0x102fe40000010808 */
[--C-:B------:R-:W-:Y:S02]  /*95a0*/  FFMA.FTZ R18, R40, c[0x0][0x2d0], -R8.reuse ;  /* 0x0000b40028127a23 */ /* 0x100fe40000010808 */
[----:B------:R1:W-:Y:S01]  /*95b0*/  MUFU.EX2 R226, R7 ;  /* 0x0000000700e27308 */ /* 0x0003e20000000800 */
[----:B------:R-:W-:Y:S01]  /*95c0*/  FFMA.FTZ R40, R29, c[0x0][0x2d0], -R8 ;  /* 0x0000b4001d287a23 */ /* 0x000fe20000010808 */
[-C--:B--2---:R-:W-:Y:S05]  /*95d0*/  @P5 IADD3 R10, P2, R10, R2.reuse, RZ ;  /* 0x000000020a0a5210 */ /* 0x084fea0007f5e0ff */
[----:B------:R-:W-:Y:S05]  /*95e0*/  @P5 IMAD.X R11, R11, 0x1, R0, P2 ;  /* 0x000000010b0b5824 */ /* 0x000fea00010e0600 */
[----:B------:R2:W-:Y:S01]  /*95f0*/  @P5 LDGSTS.E.BYPASS.LTC128B.128 [R248+0x5100], [R10.64], !P3 ;  /* 0x051000000af85fae */ /* 0x0005e2000d901d46 */
[--C-:B-1----:R-:W-:Y:S04]  /*9600*/  FFMA.FTZ R7, R21, c[0x0][0x2d0], -R8.reuse ;  /* 0x0000b40015077a23 */ /* 0x102fe80000010808 */
[----:B------:R1:W-:Y:S03]  /*9610*/  MUFU.EX2 R249, R7 ;  /* 0x0000000700f97308 */ /* 0x0003e60000000800 */
[----:B------:R2:W-:Y:S01]  /*9620*/  @P5 LDGSTS.E.BYPASS.LTC128B.128 [R248+0x7100], [R10.64+0x80], !P6 ;  /* 0x071000800af85fae */ /* 0x0005e2000f101d46 */
[----:B-1----:R-:W-:Y:S05]  /*9630*/  FMUL.FTZ R7, R136, c[0x0][0x2d0] ;  /* 0x0000b40088077a20 */ /* 0x002fea0000410000 */
[----:B------:R-:W-:Y:S02]  /*9640*/  FSEL R7, R7, RZ, P1 ;  /* 0x000000ff07077208 */ /* 0x000fe40000800000 */
[----:B--2---:R-:W-:Y:S03]  /*9650*/  @P5 IADD3 R10, P1, R10, R2, RZ ;  /* 0x000000020a0a5210 */ /* 0x004fe60007f3e0ff */
[--C-:B------:R-:W-:Y:S01]  /*9660*/  FFMA.FTZ R9, R23, c[0x0][0x2d0], -R7.reuse ;  /* 0x0000b40017097a23 */ /* 0x100fe20000010807 */
[----:B------:R-:W-:Y:S01]  /*9670*/  @P5 IADD3.X R11, R11, R0, RZ, P1, !PT ;  /* 0x000000000b0b5210 */ /* 0x000fe20000ffe4ff */
[--C-:B------:R-:W-:Y:S01]  /*9680*/  FFMA.FTZ R2, R27, c[0x0][0x2d0], -R7.reuse ;  /* 0x0000b4001b027a23 */ /* 0x100fe20000010807 */
[----:B------:R-:W-:Y:S01]  /*9690*/  FSETP.NEU.FTZ.AND P1, PT, R134, -INF , PT ;  /* 0xff8000008600780b */ /* 0x000fe20003f3d000 */
[----:B------:R1:W-:Y:S01]  /*96a0*/  MUFU.EX2 R220, R9 ;  /* 0x0000000900dc7308 */ /* 0x0003e20000000800 */
[--C-:B------:R-:W-:Y:S01]  /*96b0*/  FFMA.FTZ R27, R28, c[0x0][0x2d0], -R8.reuse ;  /* 0x0000b4001c1b7a23 */ /* 0x100fe20000010808 */
[----:B------:R2:W-:Y:S01]  /*96c0*/  @P5 LDGSTS.E.BYPASS.LTC128B.128 [R248+0x5900], [R10.64], !P3 ;  /* 0x059000000af85fae */ /* 0x0005e2000d901d46 */
[----:B------:R-:W-:Y:S01]  /*96d0*/  FSEL R0, R134, RZ, P1 ;  /* 0x000000ff86007208 */ /* 0x000fe20000800000 */
[--C-:B------:R-:W-:Y:S02]  /*96e0*/  FFMA.FTZ R53, R53, c[0x0][0x2d0], -R7.reuse ;  /* 0x0000b40035357a23 */ /* 0x100fe40000010807 */
[--C-:B------:R-:W-:Y:S02]  /*96f0*/  FFMA.FTZ R43, R43, c[0x0][0x2d0], -R7.reuse ;  /* 0x0000b4002b2b7a23 */ /* 0x100fe40000010807 */
[--C-:B------:R-:W-:Y:S02]  /*9700*/  FFMA.FTZ R64, R31, c[0x0][0x2d0], -R7.reuse ;  /* 0x0000b4001f407a23 */ /* 0x100fe40000010807 */
[----:B------:R4:W-:Y:S01]  /*9710*/  MUFU.EX2 R227, R2 ;  /* 0x0000000200e37308 */ /* 0x0009e20000000800 */
[----:B------:R2:W-:Y:S01]  /*9720*/  @P5 LDGSTS.E.BYPASS.LTC128B.128 [R248+0x7900], [R10.64+0x80], !P6 ;  /* 0x079000800af85fae */ /* 0x0005e2000f101d46 */
[--C-:B------:R-:W-:Y:S02]  /*9730*/  FFMA.FTZ R65, R30, c[0x0][0x2d0], -R7.reuse ;  /* 0x0000b4001e417a23 */ /* 0x100fe40000010807 */
[--C-:B------:R-:W-:Y:S02]  /*9740*/  FFMA.FTZ R67, R12, c[0x0][0x2d0], -R7.reuse ;  /* 0x0000b4000c437a23 */ /* 0x100fe40000010807 */
[--C-:B------:R-:W-:Y:S01]  /*9750*/  FFMA.FTZ R17, R42, c[0x0][0x2d0], -R7.reuse ;  /* 0x0000b4002a117a23 */ /* 0x100fe20000010807 */
[----:B------:R-:W-:Y:S01]  /*9760*/  MOV R42, R27 ;  /* 0x0000001b002a7202 */ /* 0x000fe20000000f00 */
[--C-:B------:R-:W-:Y:S01]  /*9770*/  FFMA.FTZ R34, R32, c[0x0][0x2d0], -R7.reuse ;  /* 0x0000b40020227a23 */ /* 0x100fe20000010807 */
[----:B------:R-:W2:Y:S01]  /*9780*/  LDSM.16.MT88.4 R20, [R229] ;  /* 0x00000000e514783b */ /* 0x000ea20000004200 */
[--C-:B------:R-:W-:Y:S02]  /*9790*/  FFMA.FTZ R66, R19, c[0x0][0x2d0], -R7.reuse ;  /* 0x0000b40013427a23 */ /* 0x100fe40000010807 */
[--C-:B-1----:R-:W-:Y:S02]  /*97a0*/  FFMA.FTZ R9, R24, c[0x0][0x2d0], -R7.reuse ;  /* 0x0000b40018097a23 */ /* 0x102fe40000010807 */
[----:B------:R-:W-:Y:S03]  /*97b0*/  FFMA.FTZ R24, R52, c[0x0][0x2d0], -R7 ;  /* 0x0000b40034187a23 */ /* 0x000fe60000010807 */
[----:B------:R-:W0:Y:S01]  /*97c0*/  LDGDEPBAR ;  /* 0x00000000000079af */ /* 0x000e220000000000 */
[----:B------:R1:W1:Y:S01]  /*97d0*/  MUFU.EX2 R224, R9 ;  /* 0x0000000900e07308 */ /* 0x0002620000000800 */
[----:B----4-:R-:W-:Y:S02]  /*97e0*/  FADD.FTZ R2, -R0, R139 ;  /* 0x0000008b00027221 */ /* 0x010fe40000010100 */
[--C-:B-1----:R-:W-:Y:S02]  /*97f0*/  FFMA.FTZ R9, R25, c[0x0][0x2d0], -R7.reuse ;  /* 0x0000b40019097a23 */ /* 0x102fe40000010807 */
[----:B------:R-:W-:Y:S05]  /*9800*/  FFMA.FTZ R25, R36, c[0x0][0x2d0], -R7 ;  /* 0x0000b40024197a23 */ /* 0x000fea0000010807 */
[----:B------:R1:W4:Y:S02]  /*9810*/  MUFU.EX2 R225, R9 ;  /* 0x0000000900e17308 */ /* 0x0003240000000800 */
[----:B-1----:R-:W-:Y:S05]  /*9820*/  FMUL.FTZ R9, R135, c[0x0][0x2d0] ;  /* 0x0000b40087097a20 */ /* 0x002fea0000410000 */
[----:B------:R-:W-:Y:S05]  /*9830*/  FSEL R9, R9, RZ, P0 ;  /* 0x000000ff09097208 */ /* 0x000fea0000000000 */
[--C-:B------:R-:W-:Y:S02]  /*9840*/  FFMA.FTZ R0, R39, c[0x0][0x2d0], -R9.reuse ;  /* 0x0000b40027007a23 */ /* 0x100fe40000010809 */
[----:B------:R-:W-:Y:S01]  /*9850*/  FFMA.FTZ R39, R41, c[0x0][0x2d0], -R8 ;  /* 0x0000b40029277a23 */ /* 0x000fe20000010808 */
[----:B---3--:R-:W-:Y:S01]  /*9860*/  MOV R41, R59 ;  /* 0x0000003b00297202 */ /* 0x008fe20000000f00 */
[----:B------:R1:W-:Y:S01]  /*9870*/  MUFU.EX2 R223, R0 ;  /* 0x0000000000df7308 */ /* 0x0003e20000000800 */
[----:B------:R-:W-:Y:S02]  /*9880*/  FMUL.FTZ R8, R134, c[0x0][0x2d0] ;  /* 0x0000b40086087a20 */ /* 0x000fe40000410000 */
[----:B--2---:R-:W-:Y:S01]  /*9890*/  FFMA.FTZ R10, R38, c[0x0][0x2d0], -R9 ;  /* 0x0000b400260a7a23 */ /* 0x004fe20000010809 */
[----:B------:R-:W-:Y:S01]  /*98a0*/  MOV R38, R131 ;  /* 0x0000008300267202 */ /* 0x000fe20000000f00 */
[--C-:B------:R-:W-:Y:S01]  /*98b0*/  FFMA.FTZ R131, R205, c[0x0][0x2d0], -R7.reuse ;  /* 0x0000b400cd837a23 */ /* 0x100fe20000010807 */
[----:B------:R-:W-:Y:S01]  /*98c0*/  F2FP.PACK_AB R205, R224, R220 ;  /* 0x000000dce0cd723e */ /* 0x000fe200000000ff */
[----:B------:R-:W-:Y:S01]  /*98d0*/  FFMA.FTZ R59, R204, c[0x0][0x2d0], -R7 ;  /* 0x0000b400cc3b7a23 */ /* 0x000fe20000010807 */
[----:B------:R-:W-:Y:S01]  /*98e0*/  FSEL R7, R8, RZ, P1 ;  /* 0x000000ff08077208 */ /* 0x000fe20000800000 */
[--C-:B------:R-:W-:Y:S01]  /*98f0*/  FFMA.FTZ R54, R54, c[0x0][0x2d0], -R9.reuse ;  /* 0x0000b40036367a23 */ /* 0x100fe20000010809 */
[----:B------:R-:W-:Y:S01]  /*9900*/  MUFU.EX2 R138, R10 ;  /* 0x0000000a008a7308 */ /* 0x000fe20000000800 */
[--C-:B------:R-:W-:Y:S01]  /*9910*/  FFMA.FTZ R46, R37, c[0x0][0x2d0], -R9.reuse ;  /* 0x0000b400252e7a23 */ /* 0x100fe20000010809 */
[----:B------:R-:W-:Y:S01]  /*9920*/  F2FP.PACK_AB R204, R226, R221 ;  /* 0x000000dde2cc723e */ /* 0x000fe200000000ff */
[--C-:B------:R-:W-:Y:S02]  /*9930*/  FFMA.FTZ R52, R14, c[0x0][0x2d0], -R9.reuse ;  /* 0x0000b4000e347a23 */ /* 0x100fe40000010809 */
[--C-:B------:R-:W-:Y:S02]  /*9940*/  FFMA.FTZ R235, R13, c[0x0][0x2d0], -R9.reuse ;  /* 0x0000b4000deb7a23 */ /* 0x100fe40000010809 */
[--C-:B------:R-:W-:Y:S02]  /*9950*/  FFMA.FTZ R252, R208, c[0x0][0x2d0], -R9.reuse ;  /* 0x0000b400d0fc7a23 */ /* 0x100fe40000010809 */
[--C-:B------:R-:W-:Y:S01]  /*9960*/  FFMA.FTZ R44, R35, c[0x0][0x2d0], -R9.reuse ;  /* 0x0000b400232c7a23 */ /* 0x100fe20000010809 */
[----:B------:R-:W-:Y:S01]  /*9970*/  MOV R35, R17 ;  /* 0x0000001100237202 */ /* 0x000fe20000000f00 */
[--C-:B------:R-:W-:Y:S02]  /*9980*/  FFMA.FTZ R33, R209, c[0x0][0x2d0], -R9.reuse ;  /* 0x0000b400d1217a23 */ /* 0x100fe40000010809 */
[--C-:B------:R-:W-:Y:S01]  /*9990*/  FFMA.FTZ R251, R207, c[0x0][0x2d0], -R9.reuse ;  /* 0x0000b400cffb7a23 */ /* 0x100fe20000010809 */
[----:B----4-:R-:W-:Y:S01]  /*99a0*/  F2FP.PACK_AB R207, R227, R225 ;  /* 0x000000e1e3cf723e */ /* 0x010fe200000000ff */
[--C-:B-1----:R-:W-:Y:S02]  /*99b0*/  FFMA.FTZ R0, R51, c[0x0][0x2d0], -R9.reuse ;  /* 0x0000b40033007a23 */ /* 0x102fe40000010809 */
[--C-:B------:R-:W-:Y:S01]  /*99c0*/  FFMA.FTZ R250, R206, c[0x0][0x2d0], -R9.reuse ;  /* 0x0000b400cefa7a23 */ /* 0x100fe20000010809 */
[----:B------:R-:W-:Y:S01]  /*99d0*/  F2FP.PACK_AB R206, R41, R249 ;  /* 0x000000f929ce723e */ /* 0x000fe200000000ff */
[----:B------:R1:W-:Y:S01]  /*99e0*/  MUFU.EX2 R222, R0 ;  /* 0x0000000000de7308 */ /* 0x0003e20000000800 */
[--C-:B------:R-:W-:Y:S02]  /*99f0*/  FFMA.FTZ R50, R50, c[0x0][0x2d0], -R9.reuse ;  /* 0x0000b40032327a23 */ /* 0x100fe40000010809 */
[--C-:B------:R-:W-:Y:S02]  /*9a00*/  FFMA.FTZ R49, R49, c[0x0][0x2d0], -R9.reuse ;  /* 0x0000b40031317a23 */ /* 0x100fe40000010809 */
[----:B------:R-:W-:Y:S02]  /*9a10*/  FFMA.FTZ R48, R48, c[0x0][0x2d0], -R9 ;  /* 0x0000b40030307a23 */ /* 0x000fe40000010809 */
[--C-:B------:R-:W-:Y:S02]  /*9a20*/  FFMA.FTZ R8, R211, c[0x0][0x2d0], -R7.reuse ;  /* 0x0000b400d3087a23 */ /* 0x100fe40000010807 */
[--C-:B------:R-:W-:Y:S02]  /*9a30*/  FFMA.FTZ R217, R217, c[0x0][0x2d0], -R7.reuse ;  /* 0x0000b400d9d97a23 */ /* 0x100fe40000010807 */
[----:B------:R-:W-:Y:S01]  /*9a40*/  MUFU.EX2 R208, R8 ;  /* 0x0000000800d07308 */ /* 0x000fe20000000800 */
[--C-:B------:R-:W-:Y:S02]  /*9a50*/  FFMA.FTZ R216, R216, c[0x0][0x2d0], -R7.reuse ;  /* 0x0000b400d8d87a23 */ /* 0x100fe40000010807 */
[--C-:B------:R-:W-:Y:S02]  /*9a60*/  FFMA.FTZ R219, R219, c[0x0][0x2d0], -R7.reuse ;  /* 0x0000b400dbdb7a23 */ /* 0x100fe40000010807 */
[--C-:B------:R-:W-:Y:S02]  /*9a70*/  FFMA.FTZ R218, R218, c[0x0][0x2d0], -R7.reuse ;  /* 0x0000b400dada7a23 */ /* 0x100fe40000010807 */
[--C-:B------:R-:W-:Y:S02]  /*9a80*/  FFMA.FTZ R214, R214, c[0x0][0x2d0], -R7.reuse ;  /* 0x0000b400d6d67a23 */ /* 0x100fe40000010807 */
[--C-:B------:R-:W-:Y:S02]  /*9a90*/  FFMA.FTZ R213, R213, c[0x0][0x2d0], -R7.reuse ;  /* 0x0000b400d5d57a23 */ /* 0x100fe40000010807 */
[----:B------:R-:W-:Y:S02]  /*9aa0*/  FFMA.FTZ R245, R15, c[0x0][0x2d0], -R7 ;  /* 0x0000b4000ff57a23 */ /* 0x000fe40000010807 */
[----:B-1----:R-:W-:Y:S01]  /*9ab0*/  FFMA.FTZ R0, R55, c[0x0][0x2d0], -R9 ;  /* 0x0000b40037007a23 */ /* 0x002fe20000010809 */
[----:B------:R-:W-:Y:S01]  /*9ac0*/  MOV R55, R25 ;  /* 0x0000001900377202 */ /* 0x000fe20000000f00 */
[--C-:B------:R-:W-:Y:S02]  /*9ad0*/  FFMA.FTZ R9, R210, c[0x0][0x2d0], -R7.reuse ;  /* 0x0000b400d2097a23 */ /* 0x100fe40000010807 */
[----:B------:R1:W-:Y:S01]  /*9ae0*/  MUFU.EX2 R246, R0 ;  /* 0x0000000000f67308 */ /* 0x0003e20000000800 */
[--C-:B------:R-:W-:Y:S02]  /*9af0*/  FFMA.FTZ R247, R16, c[0x0][0x2d0], -R7.reuse ;  /* 0x0000b40010f77a23 */ /* 0x100fe40000010807 */
[--C-:B------:R-:W-:Y:S02]  /*9b00*/  FFMA.FTZ R239, R6, c[0x0][0x2d0], -R7.reuse ;  /* 0x0000b40006ef7a23 */ /* 0x100fe40000010807 */
[--C-:B------:R-:W-:Y:S02]  /*9b10*/  FFMA.FTZ R211, R57, c[0x0][0x2d0], -R7.reuse ;  /* 0x0000b40039d37a23 */ /* 0x100fe40000010807 */
[----:B------:R-:W-:Y:S02]  /*9b20*/  IMAD.MOV.U32 R51, RZ, RZ, R38 ;  /* 0x000000ffff337224 */ /* 0x000fe400078e0026 */
[----:B------:R-:W-:Y:S01]  /*9b30*/  IMAD.MOV.U32 R57, RZ, RZ, R24 ;  /* 0x000000ffff397224 */ /* 0x000fe200078e0018 */
[----:B------:R-:W-:Y:S01]  /*9b40*/  MUFU.EX2 R139, R9 ;  /* 0x00000009008b7308 */ /* 0x000fe20000000800 */
[----:B-1----:R-:W-:Y:S02]  /*9b50*/  FMUL.FTZ R0, R5, c[0x0][0x2d0] ;  /* 0x0000b40005007a20 */ /* 0x002fe40000410000 */
[--C-:B------:R-:W-:Y:S07]  /*9b60*/  FFMA.FTZ R5, R212, c[0x0][0x2d0], -R7.reuse ;  /* 0x0000b400d4057a23 */ /* 0x100fee0000010807 */
[----:B------:R1:W2:Y:S01]  /*9b70*/  MUFU.EX2 R133, R0 ;  /* 0x0000000000857308 */ /* 0x0002a20000000800 */
[--C-:B------:R-:W-:Y:S01]  /*9b80*/  FFMA.FTZ R212, R58, c[0x0][0x2d0], -R7.reuse ;  /* 0x0000b4003ad47a23 */ /* 0x100fe20000010807 */
[----:B------:R-:W-:Y:S08]  /*9b90*/  MOV R58, R18 ;  /* 0x00000012003a7202 */ /* 0x000ff00000000f00 */
[----:B------:R3:W-:Y:S01]  /*9ba0*/  MUFU.EX2 R209, R5 ;  /* 0x0000000500d17308 */ /* 0x0007e20000000800 */
[----:B-1----:R-:W-:Y:S02]  /*9bb0*/  FMUL.FTZ R0, R4, c[0x0][0x2d0] ;  /* 0x0000b40004007a20 */ /* 0x002fe40000410000 */
[--C-:B------:R-:W-:Y:S07]  /*9bc0*/  FFMA.FTZ R4, R215, c[0x0][0x2d0], -R7.reuse ;  /* 0x0000b400d7047a23 */ /* 0x100fee0000010807 */
[----:B------:R1:W4:Y:S01]  /*9bd0*/  MUFU.EX2 R132, R0 ;  /* 0x0000000000847308 */ /* 0x0003220000000800 */
[----:B------:R-:W-:Y:S02]  /*9be0*/  FFMA.FTZ R215, R56, c[0x0][0x2d0], -R7 ;  /* 0x0000b40038d77a23 */ /* 0x000fe40000010807 */
[C---:B--2---:R-:W-:Y:S01]  /*9bf0*/  FMUL.FTZ R16, R133.reuse, R152 ;  /* 0x0000009885107220 */ /* 0x044fe20000410000 */
[----:B------:R-:W-:Y:S01]  /*9c00*/  MOV R152, R62 ;  /* 0x0000003e00987202 */ /* 0x000fe20000000f00 */
[C---:B------:R-:W-:Y:S01]  /*9c10*/  FMUL.FTZ R17, R133.reuse, R153 ;  /* 0x0000009985117220 */ /* 0x040fe20000410000 */
[----:B------:R-:W-:Y:S01]  /*9c20*/  MOV R153, R63 ;  /* 0x0000003f00997202 */ /* 0x000fe20000000f00 */
[C---:B---3--:R-:W-:Y:S02]  /*9c30*/  FMUL.FTZ R5, R133.reuse, R145 ;  /* 0x0000009185057220 */ /* 0x048fe40000410000 */
[C---:B------:R-:W-:Y:S01]  /*9c40*/  FMUL.FTZ R32, R133.reuse, R168 ;  /* 0x000000a885207220 */ /* 0x040fe20000410000 */
[----:B------:R2:W-:Y:S01]  /*9c50*/  MUFU.EX2 R210, R4 ;  /* 0x0000000400d27308 */ /* 0x0005e20000000800 */
[----:B------:R-:W-:Y:S01]  /*9c60*/  MOV R168, R47 ;  /* 0x0000002f00a87202 */ /* 0x000fe20000000f00 */
[C---:B------:R-:W-:Y:S02]  /*9c70*/  FMUL.FTZ R68, R133.reuse, R68 ;  /* 0x0000004485447220 */ /* 0x040fe40000410000 */
[C---:B------:R-:W-:Y:S02]  /*9c80*/  FMUL.FTZ R69, R133.reuse, R69 ;  /* 0x0000004585457220 */ /* 0x040fe40000410000 */
[C---:B------:R-:W-:Y:S02]  /*9c90*/  FMUL.FTZ R80, R133.reuse, R80 ;  /* 0x0000005085507220 */ /* 0x040fe40000410000 */
[C---:B------:R-:W-:Y:S02]  /*9ca0*/  FMUL.FTZ R81, R133.reuse, R81 ;  /* 0x0000005185517220 */ /* 0x040fe40000410000 */
[C---:B------:R-:W-:Y:S01]  /*9cb0*/  FMUL.FTZ R84, R133.reuse, R84 ;  /* 0x0000005485547220 */ /* 0x040fe20000410000 */
[----:B------:R-:W-:Y:S01]  /*9cc0*/  MUFU.EX2 R168, R168 ;  /* 0x000000a800a87308 */ /* 0x000fe20000000800 */
[----:B------:R-:W-:Y:S02]  /*9cd0*/  FMUL.FTZ R85, R133, R85 ;  /* 0x0000005585557220 */ /* 0x000fe40000410000 */
[----:B-1----:R-:W-:Y:S02]  /*9ce0*/  FMUL.FTZ R0, R3, c[0x0][0x2d0] ;  /* 0x0000b40003007a20 */ /* 0x002fe40000410000 */
[C---:B----4-:R-:W-:Y:S02]  /*9cf0*/  FMUL.FTZ R6, R132.reuse, R146 ;  /* 0x0000009284067220 */ /* 0x050fe40000410000 */
[C---:B------:R-:W-:Y:S02]  /*9d00*/  FMUL.FTZ R7, R132.reuse, R147 ;  /* 0x0000009384077220 */ /* 0x040fe40000410000 */
[C---:B------:R-:W-:Y:S01]  /*9d10*/  FMUL.FTZ R18, R132.reuse, R154 ;  /* 0x0000009a84127220 */ /* 0x040fe20000410000 */
[----:B------:R1:W3:Y:S01]  /*9d20*/  MUFU.EX2 R3, R0 ;  /* 0x0000000000037308 */ /* 0x0002e20000000800 */
[C---:B------:R-:W-:Y:S01]  /*9d30*/  FMUL.FTZ R19, R132.reuse, R155 ;  /* 0x0000009b84137220 */ /* 0x040fe20000410000 */
[----:B------:R-:W-:Y:S01]  /*9d40*/  MOV R155, R65 ;  /* 0x00000041009b7202 */ /* 0x000fe20000000f00 */
[C---:B--2---:R-:W-:Y:S02]  /*9d50*/  FMUL.FTZ R4, R133.reuse, R144 ;  /* 0x0000009085047220 */ /* 0x044fe40000410000 */
[----:B------:R-:W-:Y:S01]  /*9d60*/  LDSM.16.MT88.4 R144, [R232] ;  /* 0x00000000e890783b */ /* 0x000fe20000004200 */
[----:B------:R-:W-:Y:S02]  /*9d70*/  IMAD.MOV.U32 R154, RZ, RZ, R64 ;  /* 0x000000ffff9a7224 */ /* 0x000fe400078e0040 */
[C---:B------:R-:W-:Y:S02]  /*9d80*/  FMUL.FTZ R64, R133.reuse, R200 ;  /* 0x000000c885407220 */ /* 0x040fe40000410000 */
[-C--:B------:R-:W-:Y:S01]  /*9d90*/  HMMA.16816.F32 R4, R204, R20.reuse, R4 ;  /* 0x00000014cc04723c */ /* 0x080fe20000001804 */
[----:B------:R-:W-:Y:S02]  /*9da0*/  MUFU.EX2 R200, R212 ;  /* 0x000000d400c87308 */ /* 0x000fe40000000800 */
[----:B------:R-:W-:Y:S02]  /*9db0*/  FMUL.FTZ R65, R133, R201 ;  /* 0x000000c985417220 */ /* 0x000fe40000410000 */
[C---:B------:R-:W-:Y:S02]  /*9dc0*/  FMUL.FTZ R70, R132.reuse, R70 ;  /* 0x0000004684467220 */ /* 0x040fe40000410000 */
[C---:B------:R-:W-:Y:S02]  /*9dd0*/  FMUL.FTZ R71, R132.reuse, R71 ;  /* 0x0000004784477220 */ /* 0x040fe40000410000 */
[C---:B------:R-:W-:Y:S03]  /*9de0*/  FMUL.FTZ R82, R132.reuse, R82 ;  /* 0x0000005284527220 */ /* 0x040fe60000410000 */
[----:B------:R-:W-:Y:S02]  /*9df0*/  FMUL.FTZ R83, R132, R83 ;  /* 0x0000005384537220 */ /* 0x000fe40000410000 */
[----:B-1----:R-:W-:Y:S02]  /*9e00*/  FMUL.FTZ R0, R2, c[0x0][0x2d0] ;  /* 0x0000b40002007a20 */ /* 0x002fe40000410000 */
[C---:B---3--:R-:W-:Y:S01]  /*9e10*/  FMUL.FTZ R12, R3.reuse, R148 ;  /* 0x00000094030c7220 */ /* 0x048fe20000410000 */
[----:B------:R-:W-:Y:S01]  /*9e20*/  MOV R148, R39 ;  /* 0x0000002700947202 */ /* 0x000fe20000000f00 */
[C---:B------:R-:W-:Y:S01]  /*9e30*/  FMUL.FTZ R8, R3.reuse, R140 ;  /* 0x0000008c03087220 */ /* 0x040fe20000410000 */
[----:B------:R-:W1:Y:S01]  /*9e40*/  LDSM.16.MT88.4 R36, [R230] ;  /* 0x00000000e624783b */ /* 0x000e620000004200 */
[----:B------:R-:W2:Y:S01]  /*9e50*/  MUFU.EX2 R0, R0 ;  /* 0x0000000000007308 */ /* 0x000ea20000000800 */
[----:B------:R-:W-:Y:S01]  /*9e60*/  FMUL.FTZ R9, R3, R141 ;  /* 0x0000008d03097220 */ /* 0x000fe20000410000 */
[----:B------:R-:W-:Y:S01]  /*9e70*/  F2FP.PACK_AB R140, R223, R138 ;  /* 0x0000008adf8c723e */ /* 0x000fe200000000ff */
[C---:B------:R-:W-:Y:S01]  /*9e80*/  FMUL.FTZ R13, R3.reuse, R149 ;  /* 0x00000095030d7220 */ /* 0x040fe20000410000 */
[----:B------:R-:W-:Y:S01]  /*9e90*/  F2FP.PACK_AB R141, R208, R139 ;  /* 0x0000008bd08d723e */ /* 0x000fe200000000ff */
[C---:B------:R-:W-:Y:S01]  /*9ea0*/  FMUL.FTZ R24, R3.reuse, R160 ;  /* 0x000000a003187220 */ /* 0x040fe20000410000 */
[----:B------:R-:W-:Y:S01]  /*9eb0*/  MOV R160, R46 ;  /* 0x0000002e00a07202 */ /* 0x000fe20000000f00 */
[C---:B------:R-:W-:Y:S01]  /*9ec0*/  FMUL.FTZ R25, R3.reuse, R161 ;  /* 0x000000a103197220 */ /* 0x040fe20000410000 */
[----:B------:R-:W-:Y:S01]  /*9ed0*/  MOV R161, R45 ;  /* 0x0000002d00a17202 */ /* 0x000fe20000000f00 */
[C---:B------:R-:W-:Y:S01]  /*9ee0*/  FMUL.FTZ R28, R3.reuse, R164 ;  /* 0x000000a4031c7220 */ /* 0x040fe20000410000 */
[----:B------:R-:W-:Y:S01]  /*9ef0*/  MOV R149, R58 ;  /* 0x0000003a00957202 */ /* 0x000fe20000000f00 */
[----:B------:R-:W-:Y:S02]  /*9f00*/  FMUL.FTZ R29, R3, R165 ;  /* 0x000000a5031d7220 */ /* 0x000fe40000410000 */
[----:B------:R-:W-:Y:S02]  /*9f10*/  IMAD.MOV.U32 R165, RZ, RZ, R35 ;  /* 0x000000ffffa57224 */ /* 0x000fe400078e0023 */
[----:B------:R-:W-:Y:S02]  /*9f20*/  IMAD.MOV.U32 R164, RZ, RZ, R33 ;  /* 0x000000ffffa47224 */ /* 0x000fe400078e0021 */
[----:B------:R-:W-:Y:S01]  /*9f30*/  FMUL.FTZ R33, R133, R169 ;  /* 0x000000a985217220 */ /* 0x000fe20000410000 */
[----:B------:R-:W-:Y:S01]  /*9f40*/  MOV R169, R57 ;  /* 0x0000003900a97202 */ /* 0x000fe20000000f00 */
[----:B------:R-:W-:Y:S01]  /*9f50*/  FMUL.FTZ R35, R132, R171 ;  /* 0x000000ab84237220 */ /* 0x000fe20000410000 */
[----:B------:R-:W-:Y:S01]  /*9f60*/  MOV R171, R59 ;  /* 0x0000003b00ab7202 */ /* 0x000fe20000000f00 */
[----:B------:R-:W-:Y:S01]  /*9f70*/  IMAD.MOV.U32 R2, RZ, RZ, R43 ;  /* 0x000000ffff027224 */ /* 0x000fe200078e002b */
[----:B------:R-:W-:Y:S01]  /*9f80*/  MUFU.EX2 R164, R164 ;  /* 0x000000a400a47308 */ /* 0x000fe20000000800 */
[C---:B------:R-:W-:Y:S02]  /*9f90*/  FMUL.FTZ R45, R3.reuse, R181 ;  /* 0x000000b5032d7220 */ /* 0x040fe40000410000 */
[----:B--2---:R-:W-:Y:S01]  /*9fa0*/  FMUL.FTZ R10, R0, R142 ;  /* 0x0000008e000a7220 */ /* 0x004fe20000410000 */
[----:B------:R-:W-:Y:S01]  /*9fb0*/  F2FP.PACK_AB R142, R246, R222 ;  /* 0x000000def68e723e */ /* 0x000fe200000000ff */
[----:B------:R-:W-:Y:S01]  /*9fc0*/  FMUL.FTZ R11, R0, R143 ;  /* 0x0000008f000b7220 */ /* 0x000fe20000410000 */
[----:B------:R-:W-:Y:S01]  /*9fd0*/  F2FP.PACK_AB R143, R210, R209 ;  /* 0x000000d1d28f723e */ /* 0x000fe200000000ff */
[C---:B------:R-:W-:Y:S02]  /*9fe0*/  FMUL.FTZ R56, R3.reuse, R192 ;  /* 0x000000c003387220 */ /* 0x040fe40000410000 */
[C---:B------:R-:W-:Y:S01]  /*9ff0*/  FMUL.FTZ R57, R3.reuse, R193 ;  /* 0x000000c103397220 */ /* 0x040fe20000410000 */
[----:B------:R-:W-:Y:S01]  /*a000*/  MUFU.EX2 R171, R171 ;  /* 0x000000ab00ab7308 */ /* 0x000fe20000000800 */
[C---:B------:R-:W-:Y:S02]  /*a010*/  FMUL.FTZ R72, R3.reuse, R72 ;  /* 0x0000004803487220 */ /* 0x040fe40000410000 */
[C---:B------:R-:W-:Y:S04]  /*a020*/  HMMA.16816.F32 R8, R140.reuse, R20, R8 ;  /* 0x000000148c08723c */ /* 0x040fe80000001808 */
[C---:B------:R-:W-:Y:S01]  /*a030*/  FMUL.FTZ R14, R0.reuse, R150 ;  /* 0x00000096000e7220 */ /* 0x040fe20000410000 */
[----:B------:R-:W-:Y:S01]  /*a040*/  MOV R150, R61 ;  /* 0x0000003d00967202 */ /* 0x000fe20000000f00 */
[----:B------:R-:W-:Y:S01]  /*a050*/  FMUL.FTZ R15, R0, R151 ;  /* 0x00000097000f7220 */ /* 0x000fe20000410000 */
[----:B------:R-:W-:Y:S01]  /*a060*/  MOV R151, R60 ;  /* 0x0000003c00977202 */ /* 0x000fe20000000f00 */
[C---:B------:R-:W-:Y:S01]  /*a070*/  FMUL.FTZ R60, R3.reuse, R196 ;  /* 0x000000c4033c7220 */ /* 0x040fe20000410000 */
[----:B------:R-:W-:Y:S03]  /*a080*/  MOV R192, R150 ;  /* 0x0000009600c07202 */ /* 0x000fe60000000f00 */
[C---:B------:R-:W-:Y:S01]  /*a090*/  FMUL.FTZ R61, R3.reuse, R197 ;  /* 0x000000c5033d7220 */ /* 0x040fe20000410000 */
[-C--:B------:R-:W-:Y:S03]  /*a0a0*/  HMMA.16816.F32 R12, R140, R22.reuse, R12 ;  /* 0x000000168c0c723c */ /* 0x080fe6000000180c */
[C---:B------:R-:W-:Y:S02]  /*a0b0*/  FMUL.FTZ R73, R3.reuse, R73 ;  /* 0x0000004903497220 */ /* 0x040fe40000410000 */
[C---:B------:R-:W-:Y:S02]  /*a0c0*/  FMUL.FTZ R76, R3.reuse, R76 ;  /* 0x0000004c034c7220 */ /* 0x040fe40000410000 */
[----:B------:R-:W-:Y:S01]  /*a0d0*/  FMUL.FTZ R77, R3, R77 ;  /* 0x0000004d034d7220 */ /* 0x000fe20000410000 */
[C---:B------:R-:W-:Y:S04]  /*a0e0*/  HMMA.16816.F32 R16, R204.reuse, R22, R16 ;  /* 0x00000016cc10723c */ /* 0x040fe80000001810 */
[C---:B------:R-:W-:Y:S01]  /*a0f0*/  FMUL.FTZ R20, R133.reuse, R156 ;  /* 0x0000009c85147220 */ /* 0x040fe20000410000 */
[----:B------:R-:W-:Y:S01]  /*a100*/  MOV R156, R42 ;  /* 0x0000002a009c7202 */ /* 0x000fe20000000f00 */
[----:B------:R-:W-:Y:S01]  /*a110*/  FMUL.FTZ R21, R133, R157 ;  /* 0x0000009d85157220 */ /* 0x000fe20000410000 */
[----:B------:R-:W-:Y:S01]  /*a120*/  MOV R157, R40 ;  /* 0x00000028009d7202 */ /* 0x000fe20000000f00 */
[C---:B------:R-:W-:Y:S01]  /*a130*/  FMUL.FTZ R22, R132.reuse, R158 ;  /* 0x0000009e84167220 */ /* 0x040fe20000410000 */
[----:B------:R-:W-:Y:S03]  /*a140*/  MOV R158, R66 ;  /* 0x00000042009e7202 */ /* 0x000fe60000000f00 */
[----:B------:R-:W-:Y:S02]  /*a150*/  FMUL.FTZ R23, R132, R159 ;  /* 0x0000009f84177220 */ /* 0x000fe40000410000 */
[C---:B------:R-:W-:Y:S02]  /*a160*/  FMUL.FTZ R40, R3.reuse, R176 ;  /* 0x000000b003287220 */ /* 0x040fe40000410000 */
[C---:B------:R-:W-:Y:S02]  /*a170*/  FMUL.FTZ R88, R3.reuse, R88 ;  /* 0x0000005803587220 */ /* 0x040fe40000410000 */
[C---:B------:R-:W-:Y:S01]  /*a180*/  FMUL.FTZ R89, R3.reuse, R89 ;  /* 0x0000005903597220 */ /* 0x040fe20000410000 */
[-C--:B-1----:R-:W-:Y:S03]  /*a190*/  HMMA.16816.F32 R20, R204, R36.reuse, R20 ;  /* 0x00000024cc14723c */ /* 0x082fe60000001814 */
[C---:B------:R-:W-:Y:S02]  /*a1a0*/  FMUL.FTZ R26, R0.reuse, R162 ;  /* 0x000000a2001a7220 */ /* 0x040fe40000410000 */
[C---:B------:R-:W-:Y:S01]  /*a1b0*/  FMUL.FTZ R27, R0.reuse, R163 ;  /* 0x000000a3001b7220 */ /* 0x040fe20000410000 */
[----:B------:R-:W-:Y:S01]  /*a1c0*/  MOV R163, R51 ;  /* 0x0000003300a37202 */ /* 0x000fe20000000f00 */
[C---:B------:R-:W-:Y:S02]  /*a1d0*/  FMUL.FTZ R92, R3.reuse, R92 ;  /* 0x0000005c035c7220 */ /* 0x040fe40000410000 */
[----:B------:R-:W-:Y:S03]  /*a1e0*/  FMUL.FTZ R93, R3, R93 ;  /* 0x0000005d035d7220 */ /* 0x000fe60000410000 */
[C---:B------:R-:W-:Y:S04]  /*a1f0*/  HMMA.16816.F32 R24, R140.reuse, R36, R24 ;  /* 0x000000248c18723c */ /* 0x040fe80000001818 */
[C---:B------:R-:W-:Y:S01]  /*a200*/  FMUL.FTZ R30, R0.reuse, R166 ;  /* 0x000000a6001e7220 */ /* 0x040fe20000410000 */
[----:B------:R-:W-:Y:S01]  /*a210*/  MOV R166, R55 ;  /* 0x0000003700a67202 */ /* 0x000fe20000000f00 */
[----:B------:R-:W-:Y:S01]  /*a220*/  FMUL.FTZ R31, R0, R167 ;  /* 0x000000a7001f7220 */ /* 0x000fe20000410000 */
[----:B------:R-:W-:Y:S01]  /*a230*/  MOV R167, R34 ;  /* 0x0000002200a77202 */ /* 0x000fe20000000f00 */
[C---:B------:R-:W-:Y:S04]  /*a240*/  FMUL.FTZ R34, R132.reuse, R170 ;  /* 0x000000aa84227220 */ /* 0x040fe80000410000 */
[----:B------:R-:W-:Y:S01]  /*a250*/  IMAD.MOV.U32 R170, RZ, RZ, R54 ;  /* 0x000000ffffaa7224 */ /* 0x000fe200078e0036 */
[-C--:B------:R-:W-:Y:S03]  /*a260*/  HMMA.16816.F32 R28, R140, R38.reuse, R28 ;  /* 0x000000268c1c723c */ /* 0x080fe6000000181c */
[----:B------:R-:W-:Y:S02]  /*a270*/  FMUL.FTZ R36, R133, R172 ;  /* 0x000000ac85247220 */ /* 0x000fe40000410000 */
[----:B------:R-:W-:Y:S02]  /*a280*/  IMAD.MOV.U32 R172, RZ, RZ, R53 ;  /* 0x000000ffffac7224 */ /* 0x000fe400078e0035 */
[----:B------:R-:W-:Y:S01]  /*a290*/  IMAD.MOV.U32 R176, RZ, RZ, R41 ;  /* 0x000000ffffb07224 */ /* 0x000fe200078e0029 */
[C---:B------:R-:W-:Y:S03]  /*a2a0*/  HMMA.16816.F32 R32, R204.reuse, R38, R32 ;  /* 0x00000026cc20723c */ /* 0x040fe60000001820 */
[----:B------:R-:W-:Y:S01]  /*a2b0*/  MUFU.EX2 R172, R172 ;  /* 0x000000ac00ac7308 */ /* 0x000fe20000000800 */
[----:B------:R-:W-:Y:S01]  /*a2c0*/  FMUL.FTZ R41, R3, R177 ;  /* 0x000000b103297220 */ /* 0x000fe20000410000 */
[----:B------:R-:W-:Y:S01]  /*a2d0*/  MOV R177, R52 ;  /* 0x0000003400b17202 */ /* 0x000fe20000000f00 */
[----:B------:R-:W-:Y:S01]  /*a2e0*/  FMUL.FTZ R37, R133, R173 ;  /* 0x000000ad85257220 */ /* 0x000fe20000410000 */
[----:B------:R-:W1:Y:S01]  /*a2f0*/  LDSM.16.MT88.4 R52, [R233] ;  /* 0x00000000e934783b */ /* 0x000e620000004200 */
[C---:B------:R-:W-:Y:S01]  /*a300*/  FMUL.FTZ R38, R132.reuse, R174 ;  /* 0x000000ae84267220 */ /* 0x040fe20000410000 */
[----:B------:R-:W-:Y:S03]  /*a310*/  MOV R173, R50 ;  /* 0x0000003200ad7202 */ /* 0x000fe60000000f00 */
[----:B------:R-:W-:Y:S01]  /*a320*/  FMUL.FTZ R39, R132, R175 ;  /* 0x000000af84277220 */ /* 0x000fe20000410000 */
        /* <DEDUP_REMOVED lines=11> */
[----:B------:R-:W-:Y:S02]  /*a3e0*/  IMAD.MOV.U32 R162, RZ, RZ, R44 ;  /* 0x000000ffffa27224 */ /* 0x000fe400078e002c */
[----:B------:R-:W-:Y:S02]  /*a3f0*/  FMUL.FTZ R44, R3, R180 ;  /* 0x000000b4032c7220 */ /* 0x000fe40000410000 */
[C---:B------:R-:W-:Y:S02]  /*a400*/  FMUL.FTZ R46, R0.reuse, R182 ;  /* 0x000000b6002e7220 */ /* 0x040fe40000410000 */
[C---:B------:R-:W-:Y:S02]  /*a410*/  FMUL.FTZ R47, R0.reuse, R183 ;  /* 0x000000b7002f7220 */ /* 0x040fe40000410000 */
[C---:B------:R-:W-:Y:S02]  /*a420*/  FMUL.FTZ R49, R133.reuse, R185 ;  /* 0x000000b985317220 */ /* 0x040fe40000410000 */
[C---:B------:R-:W-:Y:S02]  /*a430*/  FMUL.FTZ R58, R0.reuse, R194 ;  /* 0x000000c2003a7220 */ /* 0x040fe40000410000 */
[C---:B------:R-:W-:Y:S01]  /*a440*/  FMUL.FTZ R59, R0.reuse, R195 ;  /* 0x000000c3003b7220 */ /* 0x040fe20000410000 */
[-C--:B-1----:R-:W-:Y:S03]  /*a450*/  HMMA.16816.F32 R36, R204, R52.reuse, R36 ;  /* 0x00000034cc24723c */ /* 0x082fe60000001824 */
[C---:B------:R-:W-:Y:S02]  /*a460*/  FMUL.FTZ R62, R0.reuse, R198 ;  /* 0x000000c6003e7220 */ /* 0x040fe40000410000 */
[----:B------:R-:W-:Y:S02]  /*a470*/  FMUL.FTZ R63, R0, R199 ;  /* 0x000000c7003f7220 */ /* 0x000fe40000410000 */
[----:B------:R-:W-:Y:S01]  /*a480*/  MUFU.EX2 R199, R213 ;  /* 0x000000d500c77308 */ /* 0x000fe20000000800 */
[C---:B------:R-:W-:Y:S04]  /*a490*/  HMMA.16816.F32 R40, R140.reuse, R52, R40 ;  /* 0x000000348c28723c */ /* 0x040fe80000001828 */
[----:B------:R-:W-:Y:S02]  /*a4a0*/  IMAD.MOV.U32 R159, RZ, RZ, R67 ;  /* 0x000000ffff9f7224 */ /* 0x000fe400078e0043 */
[C---:B------:R-:W-:Y:S02]  /*a4b0*/  FMUL.FTZ R66, R132.reuse, R202 ;  /* 0x000000ca84427220 */ /* 0x040fe40000410000 */
[-C--:B------:R-:W-:Y:S04]  /*a4c0*/  HMMA.16816.F32 R44, R140, R54.reuse, R44 ;  /* 0x000000368c2c723c */ /* 0x080fe8000000182c */
[----:B------:R-:W-:Y:S02]  /*a4d0*/  IMAD.MOV.U32 R175, RZ, RZ, R48 ;  /* 0x000000ffffaf7224 */ /* 0x000fe400078e0030 */
[C---:B------:R-:W-:Y:S02]  /*a4e0*/  FMUL.FTZ R48, R133.reuse, R184 ;  /* 0x000000b885307220 */ /* 0x040fe40000410000 */
[C---:B------:R-:W-:Y:S01]  /*a4f0*/  FMUL.FTZ R50, R132.reuse, R186 ;  /* 0x000000ba84327220 */ /* 0x040fe20000410000 */
[----:B------:R-:W-:Y:S02]  /*a500*/  MOV R186, R166 ;  /* 0x000000a600ba7202 */ /* 0x000fe40000000f00 */
[----:B------:R1:W2:Y:S01]  /*a510*/  MUFU.EX2 R166, R252 ;  /* 0x000000fc00a67308 */ /* 0x0002a20000000800 */
[C---:B------:R-:W-:Y:S01]  /*a520*/  FMUL.FTZ R51, R132.reuse, R187 ;  /* 0x000000bb84337220 */ /* 0x040fe20000410000 */
[----:B------:R-:W-:Y:S01]  /*a530*/  MOV R187, R165 ;  /* 0x000000a500bb7202 */ /* 0x000fe20000000f00 */
[C---:B------:R-:W-:Y:S02]  /*a540*/  FMUL.FTZ R52, R133.reuse, R188 ;  /* 0x000000bc85347220 */ /* 0x040fe40000410000 */
[C---:B------:R-:W-:Y:S02]  /*a550*/  FMUL.FTZ R53, R133.reuse, R189 ;  /* 0x000000bd85357220 */ /* 0x040fe40000410000 */
[----:B------:R-:W-:Y:S01]  /*a560*/  FMUL.FTZ R67, R132, R203 ;  /* 0x000000cb84437220 */ /* 0x000fe20000410000 */
[C---:B------:R-:W-:Y:S02]  /*a570*/  HMMA.16816.F32 R48, R204.reuse, R54, R48 ;  /* 0x00000036cc30723c */ /* 0x040fe40000001830 */
[----:B------:R-:W-:Y:S02]  /*a580*/  MUFU.EX2 R165, R217 ;  /* 0x000000d900a57308 */ /* 0x000fe40000000800 */
[C---:B------:R-:W-:Y:S02]  /*a590*/  FMUL.FTZ R74, R0.reuse, R74 ;  /* 0x0000004a004a7220 */ /* 0x040fe40000410000 */
[----:B------:R-:W-:Y:S02]  /*a5a0*/  FMUL.FTZ R75, R0, R75 ;  /* 0x0000004b004b7220 */ /* 0x000fe40000410000 */
[C---:B------:R-:W-:Y:S04]  /*a5b0*/  FMUL.FTZ R54, R132.reuse, R190 ;  /* 0x000000be84367220 */ /* 0x040fe80000410000 */
[----:B------:R-:W-:Y:S01]  /*a5c0*/  FMUL.FTZ R55, R132, R191 ;  /* 0x000000bf84377220 */ /* 0x000fe20000410000 */
[----:B------:R-:W-:Y:S01]  /*a5d0*/  MUFU.EX2 R190, R218 ;  /* 0x000000da00be7308 */ /* 0x000fe20000000800 */
[----:B------:R-:W-:Y:S01]  /*a5e0*/  FMUL.FTZ R78, R0, R78 ;  /* 0x0000004e004e7220 */ /* 0x000fe20000410000 */
[----:B------:R-:W-:Y:S01]  /*a5f0*/  MOV R191, R148 ;  /* 0x0000009400bf7202 */ /* 0x000fe20000000f00 */
[----:B-1----:R-:W-:Y:S01]  /*a600*/  IMAD.MOV.U32 R252, RZ, RZ, R157 ;  /* 0x000000fffffc7224 */ /* 0x002fe200078e009d */
[----:B--2---:R-:W-:Y:S01]  /*a610*/  F2FP.PACK_AB R148, R166, R164 ;  /* 0x000000a4a694723e */ /* 0x004fe200000000ff */
[----:B------:R-:W-:Y:S01]  /*a620*/  FMUL.FTZ R79, R0, R79 ;  /* 0x0000004f004f7220 */ /* 0x000fe20000410000 */
[-C--:B------:R-:W-:Y:S03]  /*a630*/  HMMA.16816.F32 R52, R204, R144.reuse, R52 ;  /* 0x00000090cc34723c */ /* 0x080fe60000001834 */
[C---:B------:R-:W-:Y:S01]  /*a640*/  FMUL.FTZ R86, R132.reuse, R86 ;  /* 0x0000005684567220 */ /* 0x040fe20000410000 */
[----:B------:R-:W-:Y:S01]  /*a650*/  MUFU.EX2 R203, R192 ;  /* 0x000000c000cb7308 */ /* 0x000fe20000000800 */
[----:B------:R-:W-:Y:S02]  /*a660*/  FMUL.FTZ R87, R132, R87 ;  /* 0x0000005784577220 */ /* 0x000fe40000410000 */
[C---:B------:R-:W-:Y:S01]  /*a670*/  FMUL.FTZ R90, R0.reuse, R90 ;  /* 0x0000005a005a7220 */ /* 0x040fe20000410000 */
[C---:B------:R-:W-:Y:S04]  /*a680*/  HMMA.16816.F32 R56, R140.reuse, R144, R56 ;  /* 0x000000908c38723c */ /* 0x040fe80000001838 */
[C---:B------:R-:W-:Y:S02]  /*a690*/  FMUL.FTZ R91, R0.reuse, R91 ;  /* 0x0000005b005b7220 */ /* 0x040fe40000410000 */
[----:B------:R-:W-:Y:S01]  /*a6a0*/  MUFU.EX2 R202, R186 ;  /* 0x000000ba00ca7308 */ /* 0x000fe20000000800 */
[C---:B------:R-:W-:Y:S01]  /*a6b0*/  FMUL.FTZ R94, R0.reuse, R94 ;  /* 0x0000005e005e7220 */ /* 0x040fe20000410000 */
[-C--:B------:R-:W-:Y:S04]  /*a6c0*/  HMMA.16816.F32 R60, R140, R146.reuse, R60 ;  /* 0x000000928c3c723c */ /* 0x080fe8000000183c */
[----:B------:R-:W-:Y:S02]  /*a6d0*/  FMUL.FTZ R95, R0, R95 ;  /* 0x0000005f005f7220 */ /* 0x000fe40000410000 */
[C---:B------:R-:W-:Y:S02]  /*a6e0*/  FMUL.FTZ R96, R133.reuse, R96 ;  /* 0x0000006085607220 */ /* 0x040fe40000410000 */
[C---:B------:R-:W-:Y:S01]  /*a6f0*/  HMMA.16816.F32 R64, R204.reuse, R146, R64 ;  /* 0x00000092cc40723c */ /* 0x040fe20000001840 */
[----:B------:R-:W1:Y:S01]  /*a700*/  LDSM.16.MT88.4 R144, [R229+0x2000] ;  /* 0x00200000e590783b */ /* 0x000e620000004200 */
[----:B------:R-:W-:Y:S02]  /*a710*/  MUFU.EX2 R192, R214 ;  /* 0x000000d600c07308 */ /* 0x000fe40000000800 */
[C---:B------:R-:W-:Y:S02]  /*a720*/  FMUL.FTZ R97, R133.reuse, R97 ;  /* 0x0000006185617220 */ /* 0x040fe40000410000 */
[C---:B------:R-:W-:Y:S02]  /*a730*/  FMUL.FTZ R98, R132.reuse, R98 ;  /* 0x0000006284627220 */ /* 0x040fe40000410000 */
[C---:B------:R-:W-:Y:S04]  /*a740*/  FMUL.FTZ R99, R132.reuse, R99 ;  /* 0x0000006384637220 */ /* 0x040fe80000410000 */
[----:B------:R-:W-:Y:S01]  /*a750*/  MUFU.EX2 R186, R211 ;  /* 0x000000d300ba7308 */ /* 0x000fe20000000800 */
[C---:B------:R-:W-:Y:S02]  /*a760*/  FMUL.FTZ R100, R133.reuse, R100 ;  /* 0x0000006485647220 */ /* 0x040fe40000410000 */
[C---:B------:R-:W-:Y:S02]  /*a770*/  FMUL.FTZ R101, R133.reuse, R101 ;  /* 0x0000006585657220 */ /* 0x040fe40000410000 */
[C---:B------:R-:W-:Y:S02]  /*a780*/  FMUL.FTZ R102, R132.reuse, R102 ;  /* 0x0000006684667220 */ /* 0x040fe40000410000 */
[----:B------:R-:W-:Y:S02]  /*a790*/  FMUL.FTZ R103, R132, R103 ;  /* 0x0000006784677220 */ /* 0x000fe40000410000 */
[C---:B------:R-:W-:Y:S01]  /*a7a0*/  FMUL.FTZ R106, R0.reuse, R106 ;  /* 0x0000006a006a7220 */ /* 0x040fe20000410000 */
[----:B------:R-:W-:Y:S01]  /*a7b0*/  MUFU.EX2 R189, R250 ;  /* 0x000000fa00bd7308 */ /* 0x000fe20000000800 */
[C---:B------:R-:W-:Y:S02]  /*a7c0*/  FMUL.FTZ R107, R0.reuse, R107 ;  /* 0x0000006b006b7220 */ /* 0x040fe40000410000 */
[C---:B------:R-:W-:Y:S02]  /*a7d0*/  FMUL.FTZ R110, R0.reuse, R110 ;  /* 0x0000006e006e7220 */ /* 0x040fe40000410000 */
[----:B------:R-:W-:Y:S02]  /*a7e0*/  FMUL.FTZ R111, R0, R111 ;  /* 0x0000006f006f7220 */ /* 0x000fe40000410000 */
[C---:B------:R-:W-:Y:S02]  /*a7f0*/  FMUL.FTZ R112, R133.reuse, R112 ;  /* 0x0000007085707220 */ /* 0x040fe40000410000 */
[C---:B------:R-:W-:Y:S01]  /*a800*/  FMUL.FTZ R113, R133.reuse, R113 ;  /* 0x0000007185717220 */ /* 0x040fe20000410000 */
[----:B------:R-:W-:Y:S01]  /*a810*/  MUFU.EX2 R191, R191 ;  /* 0x000000bf00bf7308 */ /* 0x000fe20000000800 */
[C---:B------:R-:W-:Y:S02]  /*a820*/  FMUL.FTZ R114, R132.reuse, R114 ;  /* 0x0000007284727220 */ /* 0x040fe40000410000 */
[C---:B------:R-:W-:Y:S02]  /*a830*/  FMUL.FTZ R115, R132.reuse, R115 ;  /* 0x0000007384737220 */ /* 0x040fe40000410000 */
[C---:B------:R-:W-:Y:S02]  /*a840*/  FMUL.FTZ R116, R133.reuse, R116 ;  /* 0x0000007485747220 */ /* 0x040fe40000410000 */
[----:B------:R-:W-:Y:S01]  /*a850*/  FMUL.FTZ R117, R133, R117 ;  /* 0x0000007585757220 */ /* 0x000fe20000410000 */
[-C--:B-1----:R-:W-:Y:S02]  /*a860*/  HMMA.16816.F32 R68, R204, R144.reuse, R68 ;  /* 0x00000090cc44723c */ /* 0x082fe40000001844 */
[----:B------:R-:W-:Y:S01]  /*a870*/  MUFU.EX2 R250, R252 ;  /* 0x000000fc00fa7308 */ /* 0x000fe20000000800 */
[C---:B------:R-:W-:Y:S02]  /*a880*/  FMUL.FTZ R118, R132.reuse, R118 ;  /* 0x0000007684767220 */ /* 0x040fe40000410000 */
[----:B------:R-:W-:Y:S02]  /*a890*/  FMUL.FTZ R119, R132, R119 ;  /* 0x0000007784777220 */ /* 0x000fe40000410000 */
[C---:B------:R-:W-:Y:S01]  /*a8a0*/  FMUL.FTZ R122, R0.reuse, R122 ;  /* 0x0000007a007a7220 */ /* 0x040fe20000410000 */
[C---:B------:R-:W-:Y:S04]  /*a8b0*/  HMMA.16816.F32 R72, R140.reuse, R144, R72 ;  /* 0x000000908c48723c */ /* 0x040fe80000001848 */
[C---:B------:R-:W-:Y:S02]  /*a8c0*/  FMUL.FTZ R123, R0.reuse, R123 ;  /* 0x0000007b007b7220 */ /* 0x040fe40000410000 */
[C---:B------:R-:W-:Y:S02]  /*a8d0*/  FMUL.FTZ R126, R0.reuse, R126 ;  /* 0x0000007e007e7220 */ /* 0x040fe40000410000 */
[-C--:B------:R-:W-:Y:S04]  /*a8e0*/  HMMA.16816.F32 R76, R140, R146.reuse, R76 ;  /* 0x000000928c4c723c */ /* 0x080fe8000000184c */
[----:B------:R-:W-:Y:S02]  /*a8f0*/  FMUL.FTZ R127, R0, R127 ;  /* 0x0000007f007f7220 */ /* 0x000fe40000410000 */
[----:B------:R-:W-:Y:S02]  /*a900*/  IMAD.MOV.U32 R184, RZ, RZ, R167 ;  /* 0x000000ffffb87224 */ /* 0x000fe400078e00a7 */
[C---:B------:R-:W-:Y:S01]  /*a910*/  HMMA.16816.F32 R80, R204.reuse, R146, R80 ;  /* 0x00000092cc50723c */ /* 0x040fe20000001850 */
[----:B------:R-:W1:Y:S01]  /*a920*/  LDSM.16.MT88.4 R144, [R230+0x2000] ;  /* 0x00200000e690783b */ /* 0x000e620000004200 */
[----:B------:R-:W2:Y:S02]  /*a930*/  MUFU.EX2 R167, R216 ;  /* 0x000000d800a77308 */ /* 0x000ea40000000800 */
[----:B------:R-:W-:Y:S02]  /*a940*/  IMAD.MOV.U32 R193, RZ, RZ, R149 ;  /* 0x000000ffffc17224 */ /* 0x000fe400078e0095 */
[----:B------:R-:W-:Y:S01]  /*a950*/  IMAD.MOV.U32 R178, RZ, RZ, R177 ;  /* 0x000000ffffb27224 */ /* 0x000fe200078e00b1 */
[----:B------:R-:W-:Y:S02]  /*a960*/  MOV R177, R176 ;  /* 0x000000b000b17202 */ /* 0x000fe40000000f00 */
[----:B------:R-:W-:Y:S03]  /*a970*/  MOV R176, R175 ;  /* 0x000000af00b07202 */ /* 0x000fe60000000f00 */
[----:B------:R-:W-:Y:S01]  /*a980*/  MUFU.EX2 R184, R184 ;  /* 0x000000b800b87308 */ /* 0x000fe20000000800 */
[----:B------:R-:W-:Y:S01]  /*a990*/  IMAD.MOV.U32 R175, RZ, RZ, R174 ;  /* 0x000000ffffaf7224 */ /* 0x000fe200078e00ae */
[----:B------:R-:W-:Y:S01]  /*a9a0*/  MOV R174, R173 ;  /* 0x000000ad00ae7202 */ /* 0x000fe20000000f00 */
[----:B------:R-:W-:Y:S01]  /*a9b0*/  IMAD.MOV.U32 R179, RZ, RZ, R177 ;  /* 0x000000ffffb37224 */ /* 0x000fe200078e00b1 */
[----:B------:R-:W-:Y:S02]  /*a9c0*/  MOV R173, R170 ;  /* 0x000000aa00ad7202 */ /* 0x000fe40000000f00 */
[----:B------:R-:W-:Y:S02]  /*a9d0*/  MOV R185, R174 ;  /* 0x000000ae00b97202 */ /* 0x000fe40000000f00 */
[----:B------:R-:W-:Y:S02]  /*a9e0*/  MOV R177, R176 ;  /* 0x000000b000b17202 */ /* 0x000fe40000000f00 */
[----:B------:R3:W-:Y:S01]  /*a9f0*/  MUFU.EX2 R170, R128 ;  /* 0x0000008000aa7308 */ /* 0x0007e20000000800 */
[----:B------:R-:W-:Y:S02]  /*aa00*/  MOV R176, R175 ;  /* 0x000000af00b07202 */ /* 0x000fe40000000f00 */
[----:B------:R-:W-:Y:S01]  /*aa10*/  IMAD.MOV.U32 R180, RZ, RZ, R177 ;  /* 0x000000ffffb47224 */ /* 0x000fe200078e00b1 */
[----:B--2---:R-:W-:Y:S02]  /*aa20*/  F2FP.PACK_AB R149, R167, R165 ;  /* 0x000000a5a795723e */ /* 0x004fe400000000ff */
[----:B------:R-:W-:Y:S04]  /*aa30*/  MOV R177, R176 ;  /* 0x000000b000b17202 */ /* 0x000fe80000000f00 */
[----:B------:R2:W-:Y:S01]  /*aa40*/  MUFU.EX2 R175, R129 ;  /* 0x0000008100af7308 */ /* 0x0005e20000000800 */
[----:B------:R-:W-:Y:S01]  /*aa50*/  MOV R181, R177 ;  /* 0x000000b100b57202 */ /* 0x000fe20000000f00 */
[----:B------:R-:W-:Y:S03]  /*aa60*/  IMAD.MOV.U32 R177, RZ, RZ, R169 ;  /* 0x000000ffffb17224 */ /* 0x000fe600078e00a9 */
[----:B------:R-:W-:Y:S02]  /*aa70*/  MOV R182, R181 ;  /* 0x000000b500b67202 */ /* 0x000fe40000000f00 */
[----:B------:R-:W-:Y:S01]  /*aa80*/  MOV R181, R2 ;  /* 0x0000000200b57202 */ /* 0x000fe20000000f00 */
[-C--:B-1----:R-:W-:Y:S02]  /*aa90*/  HMMA.16816.F32 R84, R204, R144.reuse, R84 ;  /* 0x00000090cc54723c */ /* 0x082fe40000001854 */
[----:B------:R1:W-:Y:S01]  /*aaa0*/  MUFU.EX2 R176, R130 ;  /* 0x0000008200b07308 */ /* 0x0003e20000000800 */
[----:B------:R-:W-:Y:S01]  /*aab0*/  IMAD.MOV.U32 R183, RZ, RZ, R182 ;  /* 0x000000ffffb77224 */ /* 0x000fe200078e00b6 */
[----:B------:R-:W-:Y:S01]  /*aac0*/  MOV R182, R173 ;  /* 0x000000ad00b67202 */ /* 0x000fe20000000f00 */
[----:B---3--:R-:W3:Y:S03]  /*aad0*/  LDL.LU R128, [R1+0xb0] ;  /* 0x0000b00001807983 */ /* 0x008ee60000300800 */
[C---:B------:R-:W-:Y:S04]  /*aae0*/  HMMA.16816.F32 R88, R140.reuse, R144, R88 ;  /* 0x000000908c58723c */ /* 0x040fe80000001858 */
[----:B------:R4:W-:Y:S01]  /*aaf0*/  MUFU.EX2 R169, R131 ;  /* 0x0000008300a97308 */ /* 0x0009e20000000800 */
[----:B--2---:R-:W2:Y:S03]  /*ab00*/  LDL.LU R129, [R1+0xac] ;  /* 0x0000ac0001817983 */ /* 0x004ea60000300800 */
[-C--:B------:R-:W-:Y:S06]  /*ab10*/  HMMA.16816.F32 R92, R140, R146.reuse, R92 ;  /* 0x000000928c5c723c */ /* 0x080fec000000185c */
[----:B------:R4:W-:Y:S02]  /*ab20*/  MUFU.EX2 R174, R219 ;  /* 0x000000db00ae7308 */ /* 0x0009e40000000800 */
[C---:B------:R-:W-:Y:S01]  /*ab30*/  HMMA.16816.F32 R96, R204.reuse, R146, R96 ;  /* 0x00000092cc60723c */ /* 0x040fe20000001860 */
[----:B------:R-:W4:Y:S07]  /*ab40*/  LDSM.16.MT88.4 R144, [R233+0x2000] ;  /* 0x00200000e990783b */ /* 0x000f2e0000004200 */
[----:B------:R4:W-:Y:S01]  /*ab50*/  MUFU.EX2 R201, R183 ;  /* 0x000000b700c97308 */ /* 0x0009e20000000800 */
[----:B-1----:R-:W2:Y:S04]  /*ab60*/  LDL.LU R130, [R1+0xa8] ;  /* 0x0000a80001827983 */ /* 0x002ea80000300800 */
[----:B----4-:R-:W2:Y:S05]  /*ab70*/  LDL.LU R131, [R1+0xa4] ;  /* 0x0000a40001837983 */ /* 0x010eaa0000300800 */
[----:B------:R-:W1:Y:S01]  /*ab80*/  MUFU.EX2 R173, R251 ;  /* 0x000000fb00ad7308 */ /* 0x000e620000000800 */
[----:B------:R-:W-:Y:S09]  /*ab90*/  LDSM.16.MT88.4 R216, [R230+0x3800] ;  /* 0x00380000e6d8783b */ /* 0x000ff20000004200 */
[----:B------:R-:W-:Y:S01]  /*aba0*/  MUFU.EX2 R198, R185 ;  /* 0x000000b900c67308 */ /* 0x000fe20000000800 */
[----:B------:R-:W-:Y:S01]  /*abb0*/  MOV R183, R162 ;  /* 0x000000a200b77202 */ /* 0x000fe20000000f00 */
[----:B------:R-:W-:Y:S01]  /*abc0*/  IMAD.MOV.U32 R162, RZ, RZ, R158 ;  /* 0x000000ffffa27224 */ /* 0x000fe200078e009e */
[----:B------:R-:W-:Y:S07]  /*abd0*/  MOV R158, R152 ;  /* 0x00000098009e7202 */ /* 0x000fee0000000f00 */
[----:B------:R1:W-:Y:S01]  /*abe0*/  MUFU.EX2 R185, R180 ;  /* 0x000000b400b97308 */ /* 0x0003e20000000800 */
[-C--:B------:R-:W-:Y:S03]  /*abf0*/  HMMA.16816.F32 R100, R204, R144.reuse, R100 ;  /* 0x00000090cc64723c */ /* 0x080fe60000001864 */
[----:B-1----:R-:W-:Y:S06]  /*ac00*/  F2FP.PACK_AB R150, R189, R173 ;  /* 0x000000adbd96723e */ /* 0x002fec00000000ff */
[----:B------:R-:W1:Y:S01]  /*ac10*/  MUFU.EX2 R177, R177 ;  /* 0x000000b100b17308 */ /* 0x000e620000000800 */
[C---:B------:R-:W-:Y:S08]  /*ac20*/  HMMA.16816.F32 R104, R140.reuse, R144, R104 ;  /* 0x000000908c68723c */ /* 0x040ff00000001868 */
[-C--:B------:R-:W-:Y:S01]  /*ac30*/  HMMA.16816.F32 R108, R140, R146.reuse, R108 ;  /* 0x000000928c6c723c */ /* 0x080fe2000000186c */
[----:B------:R1:W-:Y:S03]  /*ac40*/  MUFU.EX2 R195, R193 ;  /* 0x000000c100c37308 */ /* 0x0003e60000000800 */
[----:B------:R-:W-:Y:S01]  /*ac50*/  IMAD.MOV.U32 R180, RZ, RZ, R161 ;  /* 0x000000ffffb47224 */ /* 0x000fe200078e00a1 */
[----:B------:R-:W-:Y:S03]  /*ac60*/  MOV R161, R155 ;  /* 0x0000009b00a17202 */ /* 0x000fe60000000f00 */
[C---:B------:R-:W-:Y:S01]  /*ac70*/  HMMA.16816.F32 R112, R204.reuse, R146, R112 ;  /* 0x00000092cc70723c */ /* 0x040fe20000001870 */
[----:B------:R-:W1:Y:S02]  /*ac80*/  LDSM.16.MT88.4 R144, [R232+0x2000] ;  /* 0x00200000e890783b */ /* 0x000e640000004200 */
[----:B------:R-:W-:Y:S01]  /*ac90*/  MUFU.EX2 R181, R181 ;  /* 0x000000b500b57308 */ /* 0x000fe20000000800 */
[----:B------:R-:W-:Y:S02]  /*aca0*/  MOV R197, R180 ;  /* 0x000000b400c57202 */ /* 0x000fe40000000f00 */
[----:B------:R-:W-:Y:S07]  /*acb0*/  MOV R180, R158 ;  /* 0x0000009e00b47202 */ /* 0x000fee0000000f00 */
[----:B------:R-:W-:Y:S01]  /*acc0*/  MUFU.EX2 R182, R182 ;  /* 0x000000b600b67308 */ /* 0x000fe20000000800 */
[----:B-1----:R-:W-:Y:S02]  /*acd0*/  MOV R193, R179 ;  /* 0x000000b300c17202 */ /* 0x002fe40000000f00 */
[----:B------:R-:W-:Y:S02]  /*ace0*/  MOV R179, R160 ;  /* 0x000000a000b37202 */ /* 0x000fe40000000f00 */
[----:B------:R-:W-:Y:S05]  /*acf0*/  MOV R160, R154 ;  /* 0x0000009a00a07202 */ /* 0x000fea0000000f00 */
[----:B------:R-:W-:Y:S01]  /*ad00*/  MUFU.EX2 R180, R180 ;  /* 0x000000b400b47308 */ /* 0x000fe20000000800 */
[-C--:B------:R-:W-:Y:S08]  /*ad10*/  HMMA.16816.F32 R116, R204, R144.reuse, R116 ;  /* 0x00000090cc74723c */ /* 0x080ff00000001874 */
[C---:B------:R-:W-:Y:S08]  /*ad20*/  HMMA.16816.F32 R120, R140.reuse, R144, R120 ;  /* 0x000000908c78723c */ /* 0x040ff00000001878 */
[-C--:B------:R-:W-:Y:S01]  /*ad30*/  HMMA.16816.F32 R124, R140, R146.reuse, R124 ;  /* 0x000000928c7c723c */ /* 0x080fe2000000187c */
[----:B------:R-:W4:Y:S04]  /*ad40*/  LDL.LU R140, [R1+0x18] ;  /* 0x00001800018c7983 */ /* 0x000f280000300800 */
[----:B------:R-:W4:Y:S02]  /*ad50*/  LDL.LU R2, [R1+0x1c] ;  /* 0x00001c0001027983 */ /* 0x000f240000300800 */
[----:B------:R-:W-:Y:S02]  /*ad60*/  F2FP.PACK_AB R141, R171, R169 ;  /* 0x000000a9ab8d723e */ /* 0x000fe400000000ff */
[----:B------:R-:W4:Y:S03]  /*ad70*/  LDL.LU R188, [R1+0x20] ;  /* 0x0000200001bc7983 */ /* 0x000f260000300800 */
[----:B------:R-:W-:Y:S02]  /*ad80*/  F2FP.PACK_AB R142, R176, R175 ;  /* 0x000000afb08e723e */ /* 0x000fe400000000ff */
[----:B------:R-:W-:Y:S01]  /*ad90*/  F2FP.PACK_AB R143, R177, R172 ;  /* 0x000000acb18f723e */ /* 0x000fe200000000ff */
[C---:B---3--:R-:W-:Y:S02]  /*ada0*/  FMUL.FTZ R128, R133.reuse, R128 ;  /* 0x0000008085807220 */ /* 0x048fe40000410000 */
[----:B--2---:R-:W-:Y:S02]  /*adb0*/  FMUL.FTZ R129, R133, R129 ;  /* 0x0000008185817220 */ /* 0x004fe40000410000 */
[C---:B------:R-:W-:Y:S02]  /*adc0*/  FMUL.FTZ R130, R132.reuse, R130 ;  /* 0x0000008284827220 */ /* 0x040fe40000410000 */
[----:B------:R-:W-:Y:S07]  /*add0*/  FMUL.FTZ R131, R132, R131 ;  /* 0x0000008384837220 */ /* 0x000fee0000410000 */
[----:B------:R-:W-:Y:S01]  /*ade0*/  HMMA.16816.F32 R128, R204, R146, R128 ;  /* 0x00000092cc80723c */ /* 0x000fe20000001880 */
[----:B------:R-:W1:Y:S06]  /*adf0*/  LDSM.16.MT88.4 R144, [R229+0x800] ;  /* 0x00080000e590783b */ /* 0x000e6c0000004200 */
[----:B------:R-:W-:Y:S01]  /*ae00*/  IMAD.MOV.U32 R204, RZ, RZ, R160 ;  /* 0x000000ffffcc7224 */ /* 0x000fe200078e00a0 */
[----:B------:R-:W-:Y:S01]  /*ae10*/  MOV R205, R179 ;  /* 0x000000b300cd7202 */ /* 0x000fe20000000f00 */
[----:B------:R-:W-:Y:S02]  /*ae20*/  IMAD.MOV.U32 R206, RZ, RZ, R183 ;  /* 0x000000ffffce7224 */ /* 0x000fe400078e00b7 */
[----:B------:R-:W-:Y:S01]  /*ae30*/  MUFU.EX2 R251, R204 ;  /* 0x000000cc00fb7308 */ /* 0x000fe20000000800 */
[----:B------:R-:W-:Y:S02]  /*ae40*/  MOV R179, R162 ;  /* 0x000000a200b37202 */ /* 0x000fe40000000f00 */
[----:B------:R-:W-:Y:S07]  /*ae50*/  MOV R183, R161 ;  /* 0x000000a100b77202 */ /* 0x000fee0000000f00 */
[----:B------:R-:W2:Y:S10]  /*ae60*/  MUFU.EX2 R183, R183 ;  /* 0x000000b700b77308 */ /* 0x000eb40000000800 */
[----:B------:R-:W-:Y:S10]  /*ae70*/  MUFU.EX2 R179, R179 ;  /* 0x000000b300b37308 */ /* 0x000ff40000000800 */
[----:B------:R2:W-:Y:S02]  /*ae80*/  MUFU.EX2 R252, R205 ;  /* 0x000000cd00fc7308 */ /* 0x0005e40000000800 */
[----:B--2---:R-:W-:Y:S01]  /*ae90*/  F2FP.PACK_AB R205, R183, R251 ;  /* 0x000000fbb7cd723e */ /* 0x004fe200000000ff */
[----:B----4-:R-:W-:Y:S01]  /*aea0*/  FFMA.FTZ R133, R133, R140, R221 ;  /* 0x0000008c85857223 */ /* 0x010fe200000100dd */
[----:B------:R-:W-:Y:S01]  /*aeb0*/  F2FP.PACK_AB R140, R170, R168 ;  /* 0x000000a8aa8c723e */ /* 0x000fe200000000ff */
[----:B------:R-:W-:Y:S06]  /*aec0*/  FFMA.FTZ R2, R132, R2, R220 ;  /* 0x0000000284027223 */ /* 0x000fec00000100dc */
[-C--:B-1----:R-:W-:Y:S05]  /*aed0*/  HMMA.16816.F32 R4, R140, R144.reuse, R4 ;  /* 0x000000908c04723c */ /* 0x082fea0000001804 */
[----:B------:R-:W-:Y:S02]  /*aee0*/  FFMA.FTZ R138, R3, R188, R138 ;  /* 0x000000bc038a7223 */ /* 0x000fe4000001008a */
[----:B------:R-:W-:Y:S01]  /*aef0*/  IMAD.MOV.U32 R188, RZ, RZ, R187 ;  /* 0x000000ffffbc7224 */ /* 0x000fe200078e00bb */
[----:B------:R-:W-:Y:S01]  /*af00*/  MOV R187, R151 ;  /* 0x0000009700bb7202 */ /* 0x000fe20000000f00 */
[----:B------:R-:W2:Y:S02]  /*af10*/  LDL.LU R3, [R1+0x24] ;  /* 0x0000240001037983 */ /* 0x000ea40000300800 */
[----:B------:R1:W-:Y:S01]  /*af20*/  MUFU.EX2 R196, R188 ;  /* 0x000000bc00c47308 */ /* 0x0003e20000000800 */
[----:B------:R-:W-:Y:S01]  /*af30*/  F2FP.PACK_AB R151, R190, R174 ;  /* 0x000000aebe97723e */ /* 0x000fe200000000ff */
[----:B------:R-:W-:Y:S04]  /*af40*/  FADD.FTZ R2, R224, R2 ;  /* 0x00000002e0027221 */ /* 0x000fe80000010000 */
[----:B------:R-:W-:Y:S02]  /*af50*/  FADD.FTZ R2, R225, R2 ;  /* 0x00000002e1027221 */ /* 0x000fe40000010000 */
[C---:B------:R-:W-:Y:S02]  /*af60*/  HMMA.16816.F32 R8, R148.reuse, R144, R8 ;  /* 0x000000909408723c */ /* 0x040fe40000001808 */
[----:B------:R-:W-:Y:S06]  /*af70*/  MUFU.EX2 R224, R245 ;  /* 0x000000f500e07308 */ /* 0x000fec0000000800 */
[-C--:B------:R-:W-:Y:S04]  /*af80*/  HMMA.16816.F32 R12, R148, R146.reuse, R12 ;  /* 0x00000092940c723c */ /* 0x080fe8000000180c */
[----:B------:R-:W-:Y:S04]  /*af90*/  MUFU.EX2 R187, R187 ;  /* 0x000000bb00bb7308 */ /* 0x000fe80000000800 */
[C---:B------:R-:W-:Y:S01]  /*afa0*/  HMMA.16816.F32 R16, R140.reuse, R146, R16 ;  /* 0x000000928c10723c */ /* 0x040fe20000001810 */
[----:B------:R-:W3:Y:S03]  /*afb0*/  LDSM.16.MT88.4 R144, [R230+0x800] ;  /* 0x00080000e690783b */ /* 0x000ee60000004200 */
[----:B-1----:R-:W-:Y:S01]  /*afc0*/  IMAD.MOV.U32 R188, RZ, RZ, R178 ;  /* 0x000000ffffbc7224 */ /* 0x002fe200078e00b2 */
[----:B------:R-:W-:Y:S01]  /*afd0*/  MOV R178, R163 ;  /* 0x000000a300b27202 */ /* 0x000fe20000000f00 */
[----:B------:R1:W-:Y:S01]  /*afe0*/  MUFU.EX2 R225, R215 ;  /* 0x000000d700e17308 */ /* 0x0003e20000000800 */
[----:B------:R-:W-:Y:S01]  /*aff0*/  MOV R163, R159 ;  /* 0x0000009f00a37202 */ /* 0x000fe20000000f00 */
[----:B------:R-:W-:Y:S01]  /*b000*/  IMAD.MOV.U32 R159, RZ, RZ, R153 ;  /* 0x000000ffff9f7224 */ /* 0x000fe200078e0099 */
[----:B------:R-:W-:Y:S01]  /*b010*/  MOV R207, R188 ;  /* 0x000000bc00cf7202 */ /* 0x000fe20000000f00 */
[----:B------:R-:W-:Y:S02]  /*b020*/  LDSM.16.MT88.4 R152, [R230+0x1000] ;  /* 0x00100000e698783b */ /* 0x000fe40000004200 */
[----:B------:R-:W-:Y:S01]  /*b030*/  MOV R188, R156 ;  /* 0x0000009c00bc7202 */ /* 0x000fe20000000f00 */
[----:B------:R-:W-:Y:S05]  /*b040*/  IMAD.MOV.U32 R194, RZ, RZ, R163 ;  /* 0x000000ffffc27224 */ /* 0x000fea00078e00a3 */
[----:B------:R-:W-:Y:S01]  /*b050*/  LDSM.16.MT88.4 R160, [R232+0x1000] ;  /* 0x00100000e8a0783b */ /* 0x000fe20000004200 */
[----:B------:R-:W4:Y:S10]  /*b060*/  MUFU.EX2 R188, R188 ;  /* 0x000000bc00bc7308 */ /* 0x000f340000000800 */
[----:B------:R-:W-:Y:S01]  /*b070*/  MUFU.EX2 R194, R194 ;  /* 0x000000c200c27308 */ /* 0x000fe20000000800 */
[----:B-1----:R-:W-:Y:S01]  /*b080*/  LDSM.16.MT88.4 R212, [R229+0x3800] ;  /* 0x00380000e5d4783b */ /* 0x002fe20000004200 */
[-C--:B---3--:R-:W-:Y:S03]  /*b090*/  HMMA.16816.F32 R20, R140, R144.reuse, R20 ;  /* 0x000000908c14723c */ /* 0x088fe60000001814 */
[----:B----4-:R-:W-:Y:S05]  /*b0a0*/  F2FP.PACK_AB R204, R188, R250 ;  /* 0x000000fabccc723e */ /* 0x010fea00000000ff */
        /* <DEDUP_REMOVED lines=18> */
[----:B------:R-:W1:Y:S03]  /*b1d0*/  LDSM.16.MT88.4 R144, [R230+0x2800] ;  /* 0x00280000e690783b */ /* 0x000e660000004200 */
[----:B--2---:R-:W-:Y:S02]  /*b1e0*/  FFMA.FTZ R132, R0, R3, R139 ;  /* 0x0000000300847223 */ /* 0x004fe4000001008b */
[----:B------:R-:W-:Y:S01]  /*b1f0*/  MUFU.EX2 R139, R247 ;  /* 0x000000f7008b7308 */ /* 0x000fe20000000800 */
[----:B------:R-:W-:Y:S02]  /*b200*/  FADD.FTZ R0, R223, R138 ;  /* 0x0000008adf007221 */ /* 0x000fe40000010000 */
[----:B------:R-:W-:Y:S03]  /*b210*/  FADD.FTZ R3, R226, R133 ;  /* 0x00000085e2037221 */ /* 0x000fe60000010000 */
[----:B------:R-:W-:Y:S02]  /*b220*/  FADD.FTZ R133, R222, R0 ;  /* 0x00000000de857221 */ /* 0x000fe40000010000 */
[----:B------:R-:W-:Y:S01]  /*b230*/  LDSM.16.MT88.4 R220, [R233+0x3800] ;  /* 0x00380000e9dc783b */ /* 0x000fe20000004200 */
[----:B------:R-:W-:Y:S01]  /*b240*/  FADD.FTZ R3, R249, R3 ;  /* 0x00000003f9037221 */ /* 0x000fe20000010000 */
[----:B------:R2:W-:Y:S01]  /*b250*/  MUFU.EX2 R226, R235 ;  /* 0x000000eb00e27308 */ /* 0x0005e20000000800 */
[----:B------:R-:W-:Y:S02]  /*b260*/  FADD.FTZ R132, R208, R132 ;  /* 0x00000084d0847221 */ /* 0x000fe40000010000 */
[----:B------:R-:W-:Y:S01]  /*b270*/  FADD.FTZ R3, R193, R3 ;  /* 0x00000003c1037221 */ /* 0x000fe20000010000 */
[----:B------:R-:W-:Y:S01]  /*b280*/  MOV R193, R159 ;  /* 0x0000009f00c17202 */ /* 0x000fe20000000f00 */
[----:B------:R-:W-:Y:S01]  /*b290*/  FADD.FTZ R0, R209, R132 ;  /* 0x00000084d1007221 */ /* 0x000fe20000010000 */
[----:B------:R-:W-:Y:S01]  /*b2a0*/  LDSM.16.MT88.4 R156, [R233+0x1000] ;  /* 0x00100000e99c783b */ /* 0x000fe20000004200 */
[----:B------:R-:W-:Y:S01]  /*b2b0*/  FADD.FTZ R3, R168, R3 ;  /* 0x00000003a8037221 */ /* 0x000fe20000010000 */
[----:B------:R-:W-:Y:S01]  /*b2c0*/  F2FP.PACK_AB R209, R224, R225 ;  /* 0x000000e1e0d1723e */ /* 0x000fe200000000ff */
[----:B------:R-:W-:Y:S01]  /*b2d0*/  FADD.FTZ R132, R227, R2 ;  /* 0x00000002e3847221 */ /* 0x000fe20000010000 */
[----:B------:R-:W3:Y:S01]  /*b2e0*/  MUFU.EX2 R138, R239 ;  /* 0x000000ef008a7308 */ /* 0x000ee20000000800 */
[----:B------:R-:W-:Y:S02]  /*b2f0*/  FADD.FTZ R2, R246, R133 ;  /* 0x00000085f6027221 */ /* 0x000fe40000010000 */
[----:B------:R-:W-:Y:S01]  /*b300*/  FADD.FTZ R132, R169, R132 ;  /* 0x00000084a9847221 */ /* 0x000fe20000010000 */
[-C--:B-1----:R-:W-:Y:S03]  /*b310*/  HMMA.16816.F32 R84, R140, R144.reuse, R84 ;  /* 0x000000908c54723c */ /* 0x082fe60000001854 */
[----:B------:R-:W-:Y:S02]  /*b320*/  FADD.FTZ R3, R170, R3 ;  /* 0x00000003aa037221 */ /* 0x000fe40000010000 */
[----:B------:R-:W-:Y:S01]  /*b330*/  FADD.FTZ R133, R171, R132 ;  /* 0x00000084ab857221 */ /* 0x000fe20000010000 */
[----:B------:R-:W1:Y:S01]  /*b340*/  MUFU.EX2 R193, R193 ;  /* 0x000000c100c17308 */ /* 0x000e620000000800 */
[----:B------:R-:W-:Y:S01]  /*b350*/  LDSM.16.MT88.4 R168, [R230+0x1800] ;  /* 0x00180000e6a8783b */ /* 0x000fe20000004200 */
[C---:B------:R-:W-:Y:S04]  /*b360*/  HMMA.16816.F32 R88, R148.reuse, R144, R88 ;  /* 0x000000909458723c */ /* 0x040fe80000001858 */
[----:B------:R-:W-:Y:S01]  /*b370*/  FADD.FTZ R2, R164, R2 ;  /* 0x00000002a4027221 */ /* 0x000fe20000010000 */
[----:B------:R-:W-:Y:S01]  /*b380*/  MOV R164, R203 ;  /* 0x000000cb00a47202 */ /* 0x000fe20000000f00 */
[----:B------:R-:W-:Y:S01]  /*b390*/  FADD.FTZ R0, R210, R0 ;  /* 0x00000000d2007221 */ /* 0x000fe20000010000 */
[----:B--2---:R2:W5:Y:S01]  /*b3a0*/  LDL.LU R235, [R1+0xa0] ;  /* 0x0000a00001eb7983 */ /* 0x0045620000300800 */
[-C--:B------:R-:W-:Y:S01]  /*b3b0*/  HMMA.16816.F32 R92, R148, R146.reuse, R92 ;  /* 0x00000092945c723c */ /* 0x080fe2000000185c */
[----:B------:R1:W4:Y:S02]  /*b3c0*/  MUFU.EX2 R249, R206 ;  /* 0x000000ce00f97308 */ /* 0x0003240000000800 */
[----:B------:R2:W5:Y:S01]  /*b3d0*/  LDL.LU R245, [R1+0x9c] ;  /* 0x00009c0001f57983 */ /* 0x0005620000300800 */
[----:B------:R-:W-:Y:S01]  /*b3e0*/  FADD.FTZ R0, R165, R0 ;  /* 0x00000000a5007221 */ /* 0x000fe20000010000 */
[----:B------:R-:W-:Y:S01]  /*b3f0*/  MOV R165, R202 ;  /* 0x000000ca00a57202 */ /* 0x000fe20000000f00 */
[----:B------:R-:W-:Y:S01]  /*b400*/  FADD.FTZ R132, R166, R2 ;  /* 0x00000002a6847221 */ /* 0x000fe20000010000 */
[----:B------:R2:W5:Y:S01]  /*b410*/  LDL.LU R246, [R1+0x98] ;  /* 0x0000980001f67983 */ /* 0x0005620000300800 */
[C---:B------:R-:W-:Y:S03]  /*b420*/  HMMA.16816.F32 R96, R140.reuse, R146, R96 ;  /* 0x000000928c60723c */ /* 0x040fe60000001860 */
[----:B------:R-:W2:Y:S01]  /*b430*/  LDSM.16.MT88.4 R144, [R233+0x2800] ;  /* 0x00280000e990783b */ /* 0x000ea20000004200 */
[----:B------:R-:W-:Y:S01]  /*b440*/  MOV R166, R187 ;  /* 0x000000bb00a67202 */ /* 0x000fe20000000f00 */
[----:B------:R-:W-:Y:S01]  /*b450*/  FADD.FTZ R2, R167, R0 ;  /* 0x00000000a7027221 */ /* 0x000fe20000010000 */
[----:B------:R-:W-:Y:S01]  /*b460*/  MOV R167, R184 ;  /* 0x000000b800a77202 */ /* 0x000fe20000000f00 */
[----:B------:R2:W2:Y:S01]  /*b470*/  MUFU.EX2 R227, R207 ;  /* 0x000000cf00e37308 */ /* 0x0004a20000000800 */
[----:B---3--:R-:W-:Y:S01]  /*b480*/  F2FP.PACK_AB R211, R138, R139 ;  /* 0x0000008b8ad3723e */ /* 0x008fe200000000ff */
[----:B------:R-:W-:Y:S02]  /*b490*/  FADD.FTZ R133, R172, R133 ;  /* 0x00000085ac857221 */ /* 0x000fe40000010000 */
[----:B------:R3:W5:Y:S01]  /*b4a0*/  LDL.LU R247, [R1+0x94] ;  /* 0x0000940001f77983 */ /* 0x0007620000300800 */
[----:B------:R-:W-:Y:S02]  /*b4b0*/  FADD.FTZ R0, R175, R3 ;  /* 0x00000003af007221 */ /* 0x000fe40000010000 */
[----:B------:R-:W-:Y:S01]  /*b4c0*/  FADD.FTZ R3, R177, R133 ;  /* 0x00000085b1037221 */ /* 0x000fe20000010000 */
[----:B------:R3:W5:Y:S01]  /*b4d0*/  LDL.LU R239, [R1+0x90] ;  /* 0x0000900001ef7983 */ /* 0x0007620000300800 */
[----:B------:R-:W-:Y:S01]  /*b4e0*/  IMAD.MOV.U32 R133, RZ, RZ, R197 ;  /* 0x000000ffff857224 */ /* 0x000fe200078e00c5 */
[----:B-1----:R-:W-:Y:S01]  /*b4f0*/  F2FP.PACK_AB R206, R193, R180 ;  /* 0x000000b4c1ce723e */ /* 0x002fe200000000ff */
[----:B------:R-:W-:Y:S01]  /*b500*/  FADD.FTZ R173, R173, R132 ;  /* 0x00000084adad7221 */ /* 0x000fe20000010000 */
[----:B----4-:R-:W-:Y:S01]  /*b510*/  F2FP.PACK_AB R208, R249, R252 ;  /* 0x000000fcf9d0723e */ /* 0x010fe200000000ff */
[----:B------:R-:W-:Y:S01]  /*b520*/  FADD.FTZ R132, R176, R0 ;  /* 0x00000000b0847221 */ /* 0x000fe20000010000 */
[----:B------:R-:W-:Y:S01]  /*b530*/  MOV R0, R190 ;  /* 0x000000be00007202 */ /* 0x000fe20000000f00 */
[----:B------:R-:W-:Y:S02]  /*b540*/  FADD.FTZ R174, R174, R2 ;  /* 0x00000002aeae7221 */ /* 0x000fe40000010000 */
[----:B------:R-:W-:Y:S01]  /*b550*/  IMAD.MOV.U32 R2, RZ, RZ, R189 ;  /* 0x000000ffff027224 */ /* 0x000fe200078e00bd */
[----:B--2---:R-:W-:Y:S02]  /*b560*/  F2FP.PACK_AB R207, R194, R179 ;  /* 0x000000b3c2cf723e */ /* 0x004fe400000000ff */
[----:B------:R-:W-:Y:S01]  /*b570*/  F2FP.PACK_AB R210, R226, R227 ;  /* 0x000000e3e2d2723e */ /* 0x000fe200000000ff */
[-C--:B------:R-:W-:Y:S08]  /*b580*/  HMMA.16816.F32 R100, R140, R144.reuse, R100 ;  /* 0x000000908c64723c */ /* 0x080ff00000001864 */
        /* <DEDUP_REMOVED lines=12> */
[----:B------:R-:W-:Y:S03]  /*b650*/  F2FP.PACK_AB R143, R184, R202 ;  /* 0x000000cab88f723e */ /* 0x000fe600000000ff */
        /* <DEDUP_REMOVED lines=18> */
[----:B------:R-:W4:Y:S07]  /*b780*/  LDSM.16.MT88.4 R156, [R233+0x3000] ;  /* 0x00300000e99c783b */ /* 0x000f2e0000004200 */
        /* <DEDUP_REMOVED lines=14> */
[-C--:B----4-:R-:W-:Y:S08]  /*b870*/  HMMA.16816.F32 R100, R140, R156.reuse, R100 ;  /* 0x0000009c8c64723c */ /* 0x090ff00000001864 */
[C---:B------:R-:W-:Y:S07]  /*b880*/  HMMA.16816.F32 R104, R144.reuse, R156, R104 ;  /* 0x0000009c9068723c */ /* 0x040fee0000001868 */
[----:B------:R-:W-:Y:S01]  /*b890*/  IMAD.MOV.U32 R157, RZ, RZ, R185 ;  /* 0x000000ffff9d7224 */ /* 0x000fe200078e00b9 */
[-C--:B------:R-:W-:Y:S04]  /*b8a0*/  HMMA.16816.F32 R108, R144, R158.reuse, R108 ;  /* 0x0000009e906c723c */ /* 0x080fe8000000186c */
[----:B------:R-:W-:Y:S02]  /*b8b0*/  MOV R156, R186 ;  /* 0x000000ba009c7202 */ /* 0x000fe40000000f00 */
[----:B------:R-:W2:Y:S02]  /*b8c0*/  LDSM.16.MT88.4 R184, [R233+0x1800] ;  /* 0x00180000e9b8783b */ /* 0x000ea40000004200 */
[C---:B------:R-:W-:Y:S08]  /*b8d0*/  HMMA.16816.F32 R112, R140.reuse, R158, R112 ;  /* 0x0000009e8c70723c */ /* 0x040ff00000001870 */
[-C--:B---3--:R-:W-:Y:S08]  /*b8e0*/  HMMA.16816.F32 R116, R140, R160.reuse, R116 ;  /* 0x000000a08c74723c */ /* 0x088ff00000001874 */
[C---:B------:R-:W-:Y:S07]  /*b8f0*/  HMMA.16816.F32 R120, R144.reuse, R160, R120 ;  /* 0x000000a09078723c */ /* 0x040fee0000001878 */
[----:B------:R-:W-:Y:S01]  /*b900*/  IMAD.MOV.U32 R161, RZ, RZ, R201 ;  /* 0x000000ffffa17224 */ /* 0x000fe200078e00c9 */
[-C--:B------:R-:W-:Y:S04]  /*b910*/  HMMA.16816.F32 R124, R144, R162.reuse, R124 ;  /* 0x000000a2907c723c */ /* 0x080fe8000000187c */
[----:B------:R-:W-:Y:S02]  /*b920*/  MOV R160, R200 ;  /* 0x000000c800a07202 */ /* 0x000fe40000000f00 */
[----:B------:R-:W3:Y:S02]  /*b930*/  LDSM.16.MT88.4 R200, [R232+0x1800] ;  /* 0x00180000e8c8783b */ /* 0x000ee40000004200 */
[----:B------:R-:W-:Y:S08]  /*b940*/  HMMA.16816.F32 R128, R140, R162, R128 ;  /* 0x000000a28c80723c */ /* 0x000ff00000001880 */
[-C--:B-1----:R-:W-:Y:S01]  /*b950*/  HMMA.16816.F32 R144, R204, R152.reuse, R4 ;  /* 0x00000098cc90723c */ /* 0x082fe20000001804 */
[----:B------:R-:W1:Y:S07]  /*b960*/  LDSM.16.MT88.4 R4, [R232+0x3800] ;  /* 0x00380000e804783b */ /* 0x000e6e0000004200 */
[C---:B------:R-:W-:Y:S07]  /*b970*/  HMMA.16816.F32 R140, R208.reuse, R152, R8 ;  /* 0x00000098d08c723c */ /* 0x040fee0000001808 */
[----:B------:R-:W-:Y:S01]  /*b980*/  MOV R11, R195 ;  /* 0x000000c3000b7202 */ /* 0x000fe20000000f00 */
[-C--:B------:R-:W-:Y:S04]  /*b990*/  HMMA.16816.F32 R148, R208, R154.reuse, R12 ;  /* 0x0000009ad094723c */ /* 0x080fe8000000180c */
[----:B------:R-:W-:Y:S02]  /*b9a0*/  MOV R9, R198 ;  /* 0x000000c600097202 */ /* 0x000fe40000000f00 */
[----:B------:R-:W-:Y:S01]  /*b9b0*/  MOV R10, R196 ;  /* 0x000000c4000a7202 */ /* 0x000fe20000000f00 */
[----:B------:R-:W-:Y:S01]  /*b9c0*/  IMAD.MOV.U32 R14, RZ, RZ, R193 ;  /* 0x000000ffff0e7224 */ /* 0x000fe200078e00c1 */
[C---:B------:R-:W-:Y:S04]  /*b9d0*/  HMMA.16816.F32 R152, R204.reuse, R154, R16 ;  /* 0x0000009acc98723c */ /* 0x040fe80000001810 */
[----:B------:R-:W-:Y:S01]  /*b9e0*/  IMAD.MOV.U32 R13, RZ, RZ, R179 ;  /* 0x000000ffff0d7224 */ /* 0x000fe200078e00b3 */
[----:B------:R-:W-:Y:S02]  /*b9f0*/  MOV R15, R194 ;  /* 0x000000c2000f7202 */ /* 0x000fe40000000f00 */
[----:B------:R-:W-:Y:S02]  /*ba00*/  MOV R17, R156 ;  /* 0x0000009c00117202 */ /* 0x000fe40000000f00 */
[----:B------:R-:W-:Y:S02]  /*ba10*/  MOV R16, R157 ;  /* 0x0000009d00107202 */ /* 0x000fe40000000f00 */
[-C--:B------:R-:W-:Y:S03]  /*ba20*/  HMMA.16816.F32 R156, R204, R168.reuse, R20 ;  /* 0x000000a8cc9c723c */ /* 0x080fe60000001814 */
[----:B------:R-:W-:Y:S02]  /*ba30*/  MOV R12, R180 ;  /* 0x000000b4000c7202 */ /* 0x000fe40000000f00 */
[----:B------:R-:W-:Y:S02]  /*ba40*/  MOV R19, R183 ;  /* 0x000000b700137202 */ /* 0x000fe40000000f00 */
[----:B------:R-:W-:Y:S01]  /*ba50*/  MOV R21, R160 ;  /* 0x000000a000157202 */ /* 0x000fe20000000f00 */
[----:B------:R-:W-:Y:S01]  /*ba60*/  IMAD.MOV.U32 R23, RZ, RZ, R167 ;  /* 0x000000ffff177224 */ /* 0x000fe200078e00a7 */
[----:B------:R-:W-:Y:S02]  /*ba70*/  MOV R20, R161 ;  /* 0x000000a100147202 */ /* 0x000fe40000000f00 */
[C---:B------:R-:W-:Y:S04]  /*ba80*/  HMMA.16816.F32 R160, R208.reuse, R168, R24 ;  /* 0x000000a8d0a0723c */ /* 0x040fe80000001818 */
[----:B------:R-:W-:Y:S02]  /*ba90*/  MOV R22, R166 ;  /* 0x000000a600167202 */ /* 0x000fe40000000f00 */
[----:B------:R-:W-:Y:S01]  /*baa0*/  MOV R18, R188 ;  /* 0x000000bc00127202 */ /* 0x000fe20000000f00 */
[----:B------:R-:W-:Y:S01]  /*bab0*/  IMAD.MOV.U32 R27, RZ, RZ, R165 ;  /* 0x000000ffff1b7224 */ /* 0x000fe200078e00a5 */
[----:B------:R-:W-:Y:S02]  /*bac0*/  MOV R26, R164 ;  /* 0x000000a4001a7202 */ /* 0x000fe40000000f00 */
[-C--:B------:R-:W-:Y:S03]  /*bad0*/  HMMA.16816.F32 R164, R208, R170.reuse, R28 ;  /* 0x000000aad0a4723c */ /* 0x080fe6000000181c */
[----:B------:R-:W-:Y:S02]  /*bae0*/  MOV R24, R192 ;  /* 0x000000c000187202 */ /* 0x000fe40000000f00 */
[----:B------:R-:W-:Y:S02]  /*baf0*/  MOV R25, R199 ;  /* 0x000000c700197202 */ /* 0x000fe40000000f00 */
[----:B------:R-:W-:Y:S01]  /*bb00*/  MOV R31, R182 ;  /* 0x000000b6001f7202 */ /* 0x000fe20000000f00 */
[C---:B------:R-:W-:Y:S01]  /*bb10*/  HMMA.16816.F32 R168, R204.reuse, R170, R32 ;  /* 0x000000aacca8723c */ /* 0x040fe20000001820 */
[----:B------:R-:W4:Y:S03]  /*bb20*/  LDL R34, [R1+0x8] ;  /* 0x0000080001227983 */ /* 0x000f260000100800 */
[----:B------:R-:W-:Y:S01]  /*bb30*/  MOV R28, R173 ;  /* 0x000000ad001c7202 */ /* 0x000fe20000000f00 */
[----:B------:R-:W-:Y:S01]  /*bb40*/  IMAD.MOV.U32 R29, RZ, RZ, R174 ;  /* 0x000000ffff1d7224 */ /* 0x000fe200078e00ae */
[----:B------:R-:W-:Y:S02]  /*bb50*/  MOV R30, R181 ;  /* 0x000000b5001e7202 */ /* 0x000fe40000000f00 */
[-C--:B--2---:R-:W-:Y:S04]  /*bb60*/  HMMA.16816.F32 R172, R204, R184.reuse, R36 ;  /* 0x000000b8ccac723c */ /* 0x084fe80000001824 */
[----:B------:R-:W-:Y:S01]  /*bb70*/  MOV R35, R178 ;  /* 0x000000b200237202 */ /* 0x000fe20000000f00 */
[----:B------:R-:W-:Y:S01]  /*bb80*/  FADD.FTZ R3, R30, R3 ;  /* 0x000000031e037221 */ /* 0x000fe20000010000 */
[----:B------:R-:W-:Y:S01]  /*bb90*/  MOV R8, R191 ;  /* 0x000000bf00087202 */ /* 0x000fe20000000f00 */
        /* <DEDUP_REMOVED lines=9> */
[----:B------:R-:W-:Y:S01]  /*bc30*/  FADD.FTZ R8, R8, R132 ;  /* 0x0000008408087221 */ /* 0x000fe20000010000 */
[----:B------:R-:W-:Y:S01]  /*bc40*/  MOV R132, R137 ;  /* 0x0000008900847202 */ /* 0x000fe20000000f00 */
[-C--:B---3--:R-:W-:Y:S04]  /*bc50*/  HMMA.16816.F32 R188, R204, R200.reuse, R52 ;  /* 0x000000c8ccbc723c */ /* 0x088fe80000001834 */
[----:B------:R-:W-:Y:S02]  /*bc60*/  FADD.FTZ R0, R24, R0 ;  /* 0x0000000018007221 */ /* 0x000fe40000010000 */
        /* <DEDUP_REMOVED lines=35> */
[----:B------:R-:W-:Y:S01]  /*bea0*/  FADD.FTZ R0, R249, R5 ;  /* 0x00000005f9007221 */ /* 0x000fe20000010000 */
[-C--:B------:R-:W-:Y:S01]  /*beb0*/  MOV R249, R133.reuse ;  /* 0x0000008500f97202 */ /* 0x080fe20000000f00 */
        /* <DEDUP_REMOVED lines=11> */
[----:B------:R-:W-:Y:S01]  /*bf70*/  IMAD.MOV.U32 R139, RZ, RZ, R134 ;  /* 0x000000ffff8b7224 */ /* 0x000fe200078e0086 */
[----:B------:R1:W-:Y:S01]  /*bf80*/  STL [R1+0x20], R3 ;  /* 0x0000200301007387 */ /* 0x0003e20000100800 */
[----:B------:R-:W-:Y:S02]  /*bf90*/  MOV R133, R136 ;  /* 0x0000008800857202 */ /* 0x000fe40000000f00 */
[----:B------:R-:W-:Y:S01]  /*bfa0*/  MOV R138, R135 ;  /* 0x00000087008a7202 */ /* 0x000fe20000000f00 */
[----:B------:R1:W-:Y:S04]  /*bfb0*/  STL [R1+0x24], R2 ;  /* 0x0000240201007387 */ /* 0x0003e80000100800 */
[----:B------:R1:W-:Y:S01]  /*bfc0*/  STL [R1], R0 ;  /* 0x0000000001007387 */ /* 0x0003e20000100800 */
[----:B----4-:R-:W-:Y:S11]  /*bfd0*/  ISETP.GT.AND P0, PT, R35, R34, PT ;  /* 0x000000222300720c */ /* 0x010ff60003f04270 */
[----:B------:R-:W-:Y:S02]  /*bfe0*/  @!UPT UIADD3 URZ, URZ, URZ, URZ ;  /* 0x0000003f3f3ff290 */ /* 0x000fe4000fffe03f */
[----:B-1----:R-:W-:-:S05]  /*bff0*/  @P0 BRA `(.L_x_1377) ;  /* 0xffffad3000000947 */ /* 0x002fca000383ffff */
.L_x_1376:
[----:B-1----:R-:W-:-:S13]  /*c000*/  ISETP.GE.AND P0, PT, R249, RZ, PT ;  /* 0x000000fff900720c */ /* 0x002fda0003f06270 */
[----:B------:R-:W-:Y:S05]  /*c010*/  @!P0 BRA `(.L_x_1378) ;  /* 0x00004e3000008947 */ /* 0x000fea0003800000 */
[----:B------:R-:W-:Y:S01]  /*c020*/  IMAD.MOV.U32 R3, RZ, RZ, R136 ;  /* 0x000000ffff037224 */ /* 0x000fe200078e0088 */
[----:B------:R-:W-:Y:S01]  /*c030*/  MOV R139, R134 ;  /* 0x00000086008b7202 */ /* 0x000fe20000000f00 */
[----:B------:R-:W-:Y:S01]  /*c040*/  IMAD.MOV.U32 R2, RZ, RZ, R137 ;  /* 0x000000ffff027224 */ /* 0x000fe200078e0089 */
[----:B------:R-:W-:Y:S02]  /*c050*/  MOV R138, R135 ;  /* 0x00000087008a7202 */ /* 0x000fe40000000f00 */
.L_x_1379:
[----:B--2---:R-:W2:Y:S01]  /*c060*/  LDL.64 R30, [R1+0x38] ;  /* 0x00003800011e7983 */ /* 0x004ea20000100a00 */
[----:B------:R-:W-:Y:S04]  /*c070*/  DEPBAR.LE SB0, 0x0 ;  /* 0x000080000000791a */ /* 0x000fe80000000000 */
[----:B------:R-:W-:Y:S01]  /*c080*/  WARPSYNC 0xffffffff ;  /* 0xffffffff00007948 */ /* 0x000fe20003800000 */
[----:B------:R-:W3:Y:S01]  /*c090*/  LDL R37, [R1+0x40] ;  /* 0x0000400001257983 */ /* 0x000ee20000100800 */
[----:B------:R-:W-:Y:S01]  /*c0a0*/  SHF.R.S32.HI R0, RZ, 0x1f, R249 ;  /* 0x0000001fff007819 */ /* 0x000fe200000114f9 */
[C---:B------:R-:W-:Y:S02]  /*c0b0*/  IMAD.WIDE.U32 R28, R249.reuse, c[0x0][0x208], RZ ;  /* 0x00008200f91c7a25 */ /* 0x040fe400078e00ff */
[----:B------:R-:W4:Y:S02]  /*c0c0*/  LDL.64 R38, [R1+0x10] ;  /* 0x0000100001267983 */ /* 0x000f240000100a00 */
[----:B------:R-:W-:Y:S01]  /*c0d0*/  IMAD R0, R0, c[0x0][0x208], RZ ;  /* 0x0000820000007a24 */ /* 0x000fe200078e02ff */
[C---:B------:R-:W-:Y:S03]  /*c0e0*/  SHF.L.U32 R36, R28.reuse, 0x6, RZ ;  /* 0x000000061c247819 */ /* 0x040fe600000006ff */
[----:B------:R-:W-:Y:S01]  /*c0f0*/  BAR.SYNC.DEFER_BLOCKING 0x0 ;  /* 0x0000000000007b1d */ /* 0x000fe20000010000 */
[----:B------:R-:W-:Y:S05]  /*c100*/  IMAD R0, R249, c[0x0][0x20c], R0 ;  /* 0x00008300f9007a24 */ /* 0x000fea00078e0200 */
[----:B------:R-:W-:Y:S02]  /*c110*/  IADD3 R0, R29, R0, RZ ;  /* 0x000000001d007210 */ /* 0x000fe40007ffe0ff */
[----:B------:R-:W-:Y:S02]  /*c120*/  STL [R1+0xd0], R131 ;  /* 0x0000d08301007387 */ /* 0x000fe40000100800 */
[----:B------:R-:W-:Y:S02]  /*c130*/  SHF.L.U64.HI R0, R28, 0x6, R0 ;  /* 0x000000061c007819 */ /* 0x000fe40000010200 */
[----:B-----5:R-:W-:Y:S04]  /*c140*/  STL [R1+0x90], R239 ;  /* 0x000090ef01007387 */ /* 0x020fe80000100800 */
[----:B------:R-:W-:Y:S04]  /*c150*/  STL [R1+0x94], R247 ;  /* 0x000094f701007387 */ /* 0x000fe80000100800 */
[----:B------:R-:W-:Y:S04]  /*c160*/  STL [R1+0x98], R246 ;  /* 0x000098f601007387 */ /* 0x000fe80000100800 */
[----:B------:R-:W-:Y:S08]  /*c170*/  LDSM.16.M88.4 R64, [R235] ;  /* 0x00000000eb40783b */ /* 0x000ff00000000200 */
[----:B------:R-:W1:Y:S08]  /*c180*/  LDSM.16.M88.4 R16, [R228] ;  /* 0x00000000e410783b */ /* 0x000e700000000200 */
[----:B------:R-:W1:Y:S08]  /*c190*/  LDSM.16.M88.4 R60, [R235+0x2000] ;  /* 0x00200000eb3c783b */ /* 0x000e700000000200 */
[----:B------:R-:W1:Y:S08]  /*c1a0*/  LDSM.16.M88.4 R32, [R228+0x800] ;  /* 0x00080000e420783b */ /* 0x000e700000000200 */
[----:B------:R-:W2:Y:S08]  /*c1b0*/  LDSM.16.M88.4 R48, [R228+0x1000] ;  /* 0x00100000e430783b */ /* 0x000eb00000000200 */
[----:B------:R-:W2:Y:S01]  /*c1c0*/  LDSM.16.M88.4 R132, [R228+0x1800] ;  /* 0x00180000e484783b */ /* 0x000ea20000000200 */
[-C--:B-1----:R-:W-:Y:S07]  /*c1d0*/  HMMA.16816.F32 R4, R64, R16.reuse, RZ ;  /* 0x000000104004723c */ /* 0x082fee00000018ff */
[----:B------:R-:W-:Y:S01]  /*c1e0*/  LDSM.16.M88.4 R204, [R237] ;  /* 0x00000000edcc783b */ /* 0x000fe20000000200 */
[C---:B------:R-:W-:Y:S07]  /*c1f0*/  HMMA.16816.F32 R8, R60.reuse, R16, RZ ;  /* 0x000000103c08723c */ /* 0x040fee00000018ff */
[----:B------:R-:W1:Y:S01]  /*c200*/  LDSM.16.M88.4 R208, [R239] ;  /* 0x00000000efd0783b */ /* 0x000e620000000200 */
[-C--:B------:R-:W-:Y:S07]  /*c210*/  HMMA.16816.F32 R12, R60, R18.reuse, RZ ;  /* 0x000000123c0c723c */ /* 0x080fee00000018ff */
[----:B------:R-:W1:Y:S01]  /*c220*/  LDSM.16.M88.4 R212, [R237+0x2000] ;  /* 0x00200000edd4783b */ /* 0x000e620000000200 */
[C---:B------:R-:W-:Y:S07]  /*c230*/  HMMA.16816.F32 R16, R64.reuse, R18, RZ ;  /* 0x000000124010723c */ /* 0x040fee00000018ff */
[----:B------:R-:W1:Y:S01]  /*c240*/  LDSM.16.M88.4 R216, [R247] ;  /* 0x00000000f7d8783b */ /* 0x000e620000000200 */
[-C--:B------:R-:W-:Y:S07]  /*c250*/  HMMA.16816.F32 R20, R64, R32.reuse, RZ ;  /* 0x000000204014723c */ /* 0x080fee00000018ff */
[----:B------:R-:W1:Y:S01]  /*c260*/  LDSM.16.M88.4 R220, [R246] ;  /* 0x00000000f6dc783b */ /* 0x000e620000000200 */
[C---:B------:R-:W-:Y:S07]  /*c270*/  HMMA.16816.F32 R24, R60.reuse, R32, RZ ;  /* 0x000000203c18723c */ /* 0x040fee00000018ff */
        /* <DEDUP_REMOVED lines=14> */
[C---:B--2---:R-:W-:Y:S02]  /*c360*/  IADD3 R32, P1, R36.reuse, R30, RZ ;  /* 0x0000001e24207210 */ /* 0x044fe40007f3e0ff */
[----:B------:R-:W-:Y:S02]  /*c370*/  IADD3 R36, P3, P2, R36, 0x40, R30 ;  /* 0x0000004024247810 */ /* 0x000fe40007a7e01e */
[-C--:B------:R-:W-:Y:S01]  /*c380*/  HMMA.16816.F32 R28, R60, R34.reuse, RZ ;  /* 0x000000223c1c723c */ /* 0x080fe200000018ff */
[----:B------:R-:W-:Y:S02]  /*c390*/  LEA R40, P0, R32, c[0x0][0x1f8], 0x1 ;  /* 0x00007e0020287a11 */ /* 0x000fe400078008ff */
[----:B---3--:R-:W-:Y:S02]  /*c3a0*/  IADD3.X R33, R0, R37, RZ, P1, !PT ;  /* 0x0000002500217210 */ /* 0x008fe40000ffe4ff */
[----:B------:R-:W-:Y:S02]  /*c3b0*/  LEA R46, P1, R36, c[0x0][0x1f8], 0x1 ;  /* 0x00007e00242e7a11 */ /* 0x000fe400078208ff */
[----:B------:R-:W-:Y:S02]  /*c3c0*/  LEA.HI.X R41, R32, c[0x0][0x1fc], R33, 0x1, P0 ;  /* 0x00007f0020297a11 */ /* 0x000fe400000f0c21 */
[C---:B------:R-:W-:Y:S02]  /*c3d0*/  HMMA.16816.F32 R32, R64.reuse, R34, RZ ;  /* 0x000000224020723c */ /* 0x040fe400000018ff */
[----:B----4-:R-:W-:Y:S02]  /*c3e0*/  ISETP.GE.AND P0, PT, R38, c[0x0][0x1d4], PT ;  /* 0x0000750026007a0c */ /* 0x010fe40003f06270 */
[----:B------:R-:W-:Y:S02]  /*c3f0*/  IADD3.X R0, R0, RZ, R37, P3, P2 ;  /* 0x000000ff00007210 */ /* 0x000fe40001fe4425 */
[----:B------:R-:W-:Y:S02]  /*c400*/  MOV R37, c[0x0][0x208] ;  /* 0x0000820000257a02 */ /* 0x000fe40000000f00 */
[----:B------:R-:W-:Y:S04]  /*c410*/  LEA.HI.X R47, R36, c[0x0][0x1fc], R0, 0x1, P1 ;  /* 0x00007f00242f7a11 */ /* 0x000fe800008f0c00 */
[C---:B------:R-:W-:Y:S02]  /*c420*/  SHF.L.U32 R54, R37.reuse, 0x5, RZ ;  /* 0x0000000525367819 */ /* 0x040fe400000006ff */
[----:B------:R-:W-:Y:S01]  /*c430*/  MOV R38, 0x5 ;  /* 0x0000000500267802 */ /* 0x000fe20000000f00 */
[----:B------:R-:W-:Y:S01]  /*c440*/  @!PT LDS RZ, [RZ] ;  /* 0x00000000fffff984 */ /* 0x000fe20000000800 */
[----:B------:R-:W-:Y:S01]  /*c450*/  @!PT LDS RZ, [RZ] ;  /* 0x00000000fffff984 */ /* 0x000fe20000000800 */
[----:B------:R-:W-:Y:S01]  /*c460*/  @!PT LDS RZ, [RZ] ;  /* 0x00000000fffff984 */ /* 0x000fe20000000800 */
[----:B------:R2:W-:Y:S01]  /*c470*/  LDGSTS.E.BYPASS.LTC128B.128 [R248+0x100], [R40.64], !P0 ;  /* 0x0010000028f87fae */ /* 0x0005e2000c101d46 */
[----:B------:R-:W-:Y:S02]  /*c480*/  IADD3 R44, P1, R40, R54, RZ ;  /* 0x00000036282c7210 */ /* 0x000fe40007f3e0ff */
[----:B------:R-:W-:Y:S02]  /*c490*/  SHF.L.U64.HI R0, R37, R38, c[0x0][0x20c] ;  /* 0x0000830025007619 */ /* 0x000fe40000010226 */
[-C--:B------:R-:W-:Y:S01]  /*c4a0*/  HMMA.16816.F32 R36, R64, R48.reuse, RZ ;  /* 0x000000304024723c */ /* 0x080fe200000018ff */
[----:B------:R-:W-:Y:S02]  /*c4b0*/  IADD3 R52, P2, R44, R54, RZ ;  /* 0x000000362c347210 */ /* 0x000fe40007f5e0ff */
[----:B------:R3:W-:Y:S01]  /*c4c0*/  LDGSTS.E.BYPASS.LTC128B.128 [R248+0x2100], [R46.64], !P6 ;  /* 0x021000002ef87fae */ /* 0x0007e2000f101d46 */
[----:B------:R-:W-:Y:S02]  /*c4d0*/  IADD3.X R45, R41, R0, RZ, P1, !PT ;  /* 0x00000000292d7210 */ /* 0x000fe40000ffe4ff */
[----:B------:R-:W-:Y:S02]  /*c4e0*/  IADD3 R54, P1, R52, R54, RZ ;  /* 0x0000003634367210 */ /* 0x000fe40007f3e0ff */
[-C--:B------:R-:W-:Y:S03]  /*c4f0*/  IADD3.X R53, R45, R0.reuse, RZ, P2, !PT ;  /* 0x000000002d357210 */ /* 0x080fe600017fe4ff */
[----:B------:R3:W-:Y:S01]  /*c500*/  LDGSTS.E.BYPASS.LTC128B.128 [R248+0x900], [R44.64], !P0 ;  /* 0x009000002cf87fae */ /* 0x0007e2000c101d46 */
[----:B------:R-:W-:Y:S02]  /*c510*/  IADD3.X R55, R53, R0, RZ, P1, !PT ;  /* 0x0000000035377210 */ /* 0x000fe40000ffe4ff */
[C---:B------:R-:W-:Y:S02]  /*c520*/  ISETP.GT.AND P1, PT, R249.reuse, RZ, PT ;  /* 0x000000fff900720c */ /* 0x040fe40003f24270 */
[----:B------:R-:W-:Y:S03]  /*c530*/  IADD3 R249, R249, -0x1, RZ ;  /* 0xfffffffff9f97810 */ /* 0x000fe60007ffe0ff */
[----:B------:R3:W-:Y:S01]  /*c540*/  LDGSTS.E.BYPASS.LTC128B.128 [R248+0x2900], [R44.64+0x80], !P6 ;  /* 0x029000802cf87fae */ /* 0x0007e2000f101d46 */
[C---:B--2---:R-:W-:Y:S07]  /*c550*/  HMMA.16816.F32 R40, R60.reuse, R48, RZ ;  /* 0x000000303c28723c */ /* 0x044fee00000018ff */
[----:B------:R2:W-:Y:S08]  /*c560*/  LDGSTS.E.BYPASS.LTC128B.128 [R248+0x1100], [R52.64], !P0 ;  /* 0x0110000034f87fae */ /* 0x0005f0000c101d46 */
[----:B------:R2:W-:Y:S08]  /*c570*/  LDGSTS.E.BYPASS.LTC128B.128 [R248+0x3100], [R52.64+0x80], !P6 ;  /* 0x0310008034f87fae */ /* 0x0005f0000f101d46 */
[----:B------:R2:W-:Y:S01]  /*c580*/  LDGSTS.E.BYPASS.LTC128B.128 [R248+0x1900], [R54.64], !P0 ;  /* 0x0190000036f87fae */ /* 0x0005e2000c101d46 */
[-C--:B---3--:R-:W-:Y:S07]  /*c590*/  HMMA.16816.F32 R44, R60, R50.reuse, RZ ;  /* 0x000000323c2c723c */ /* 0x088fee00000018ff */
[----:B------:R2:W-:Y:S01]  /*c5a0*/  LDGSTS.E.BYPASS.LTC128B.128 [R248+0x3900], [R54.64+0x80], !P6 ;  /* 0x0390008036f87fae */ /* 0x0005e2000f101d46 */
[C---:B------:R-:W-:Y:S07]  /*c5b0*/  HMMA.16816.F32 R48, R64.reuse, R50, RZ ;  /* 0x000000324030723c */ /* 0x040fee00000018ff */
[----:B------:R-:W0:Y:S01]  /*c5c0*/  LDGDEPBAR ;  /* 0x00000000000079af */ /* 0x000e220000000000 */
[-C--:B--2---:R-:W-:Y:S08]  /*c5d0*/  HMMA.16816.F32 R52, R64, R132.reuse, RZ ;  /* 0x000000844034723c */ /* 0x084ff000000018ff */
[C---:B------:R-:W-:Y:S08]  /*c5e0*/  HMMA.16816.F32 R56, R60.reuse, R132, RZ ;  /* 0x000000843c38723c */ /* 0x040ff000000018ff */
[-C--:B------:R-:W-:Y:S08]  /*c5f0*/  HMMA.16816.F32 R60, R60, R134.reuse, RZ ;  /* 0x000000863c3c723c */ /* 0x080ff000000018ff */
[----:B------:R-:W-:Y:S01]  /*c600*/  HMMA.16816.F32 R64, R64, R134, RZ ;  /* 0x000000864040723c */ /* 0x000fe200000018ff */
[----:B------:R-:W-:Y:S07]  /*c610*/  LDSM.16.M88.4 R132, [R236] ;  /* 0x00000000ec84783b */ /* 0x000fee0000000200 */
        /* <DEDUP_REMOVED lines=83> */
[----:B------:R2:W-:Y:S07]  /*cb50*/  LDSM.16.M88.4 R216, [R242] ;  /* 0x00000000f2d8783b */ /* 0x0005ee0000000200 */
[----:B------:R-:W-:Y:S01]  /*cb60*/  HMMA.16816.F32 R64, R132, R222, R64 ;  /* 0x000000de8440723c */ /* 0x000fe20000001840 */
[----:B------:R-:W4:Y:S07]  /*cb70*/  LDSM.16.M88.4 R132, [R243] ;  /* 0x00000000f384783b */ /* 0x000f2e0000000200 */
[-C--:B-1----:R-:W-:Y:S01]  /*cb80*/  HMMA.16816.F32 R4, R204, R208.reuse, R4 ;  /* 0x000000d0cc04723c */ /* 0x082fe20000001804 */
[----:B------:R-:W1:Y:S07]  /*cb90*/  LDSM.16.M88.4 R220, [R241] ;  /* 0x00000000f1dc783b */ /* 0x000e6e0000000200 */
[C---:B---3--:R-:W-:Y:S01]  /*cba0*/  HMMA.16816.F32 R8, R212.reuse, R208, R8 ;  /* 0x000000d0d408723c */ /* 0x048fe20000001808 */
[----:B--2---:R-:W-:Y:S07]  /*cbb0*/  MOV R242, 0x5 ;  /* 0x0000000500f27802 */ /* 0x004fee0000000f00 */
[-C--:B------:R-:W-:Y:S08]  /*cbc0*/  HMMA.16816.F32 R12, R212, R210.reuse, R12 ;  /* 0x000000d2d40c723c */ /* 0x080ff0000000180c */
[C---:B------:R-:W-:Y:S01]  /*cbd0*/  HMMA.16816.F32 R16, R204.reuse, R210, R16 ;  /* 0x000000d2cc10723c */ /* 0x040fe20000001810 */
[----:B------:R-:W-:Y:S07]  /*cbe0*/  LDSM.16.M88.4 R208, [R234+0x2000] ;  /* 0x00200000ead0783b */ /* 0x000fee0000000200 */
[-C--:B----4-:R-:W-:Y:S08]  /*cbf0*/  HMMA.16816.F32 R20, R204, R132.reuse, R20 ;  /* 0x00000084cc14723c */ /* 0x090ff00000001814 */
        /* <DEDUP_REMOVED lines=59> */
[----:B------:R-:W-:Y:S10]  /*cfb0*/  MUFU.TANH R217, R8 ;  /* 0x0000000800d97308 */ /* 0x000ff40000002400 */
[----:B------:R-:W-:Y:S01]  /*cfc0*/  MUFU.TANH R218, R9 ;  /* 0x0000000900da7308 */ /* 0x000fe20000002400 */
[----:B--2---:R-:W2:Y:S09]  /*cfd0*/  LDSM.16.M88.4 R4, [R231+0x2800] ;  /* 0x00280000e704783b */ /* 0x004eb20000000200 */
[----:B------:R-:W-:Y:S10]  /*cfe0*/  MUFU.TANH R219, R10 ;  /* 0x0000000a00db7308 */ /* 0x000ff40000002400 */
[----:B------:R4:W-:Y:S10]  /*cff0*/  MUFU.TANH R220, R11 ;  /* 0x0000000b00dc7308 */ /* 0x0009f40000002400 */
[----:B------:R-:W-:Y:S10]  /*d000*/  MUFU.TANH R16, R16 ;  /* 0x0000001000107308 */ /* 0x000ff40000002400 */
[----:B------:R-:W-:Y:S01]  /*d010*/  MUFU.TANH R17, R17 ;  /* 0x0000001100117308 */ /* 0x000fe20000002400 */
[----:B----4-:R-:W4:Y:S01]  /*d020*/  LDSM.16.M88.4 R8, [R231+0x3000] ;  /* 0x00300000e708783b */ /* 0x010f220000000200 */
[-C--:B--2---:R-:W-:Y:S08]  /*d030*/  HMMA.16816.F32 R20, R208, R4.reuse, R20 ;  /* 0x00000004d014723c */ /* 0x084ff00000001814 */
[----:B------:R-:W-:Y:S01]  /*d040*/  MUFU.TANH R12, R12 ;  /* 0x0000000c000c7308 */ /* 0x000fe20000002400 */
[C---:B------:R-:W-:Y:S09]  /*d050*/  HMMA.16816.F32 R24, R204.reuse, R4, R24 ;  /* 0x00000004cc18723c */ /* 0x040ff20000001818 */
[----:B------:R-:W3:Y:S01]  /*d060*/  MUFU.TANH R18, R18 ;  /* 0x0000001200127308 */ /* 0x000ee20000002400 */
[-C--:B------:R-:W-:Y:S08]  /*d070*/  HMMA.16816.F32 R28, R204, R6.reuse, R28 ;  /* 0x00000006cc1c723c */ /* 0x080ff0000000181c */
        /* <DEDUP_REMOVED lines=8> */
[----:B------:R-:W-:Y:S01]  /*d100*/  FMUL.FTZ R21, R21, c[0x0][0x320] ;  /* 0x0000c80015157a20 */ /* 0x000fe20000410000 */
[-C--:B----4-:R-:W-:Y:S05]  /*d110*/  HMMA.16816.F32 R36, R208, R8.reuse, R36 ;  /* 0x00000008d024723c */ /* 0x090fea0000001824 */
[----:B------:R-:W-:Y:S02]  /*d120*/  FMUL.FTZ R22, R22, c[0x0][0x320] ;  /* 0x0000c80016167a20 */ /* 0x000fe40000410000 */
[----:B------:R-:W-:Y:S01]  /*d130*/  MUFU.TANH R246, R26 ;  /* 0x0000001a00f67308 */ /* 0x000fe20000002400 */
[----:B------:R-:W-:Y:S01]  /*d140*/  FMUL.FTZ R23, R23, c[0x0][0x320] ;  /* 0x0000c80017177a20 */ /* 0x000fe20000410000 */
[C---:B------:R-:W-:Y:S04]  /*d150*/  HMMA.16816.F32 R40, R204.reuse, R8, R40 ;  /* 0x00000008cc28723c */ /* 0x040fe80000001828 */
[----:B------:R-:W-:Y:S02]  /*d160*/  FMUL.FTZ R24, R24, c[0x0][0x320] ;  /* 0x0000c80018187a20 */ /* 0x000fe40000410000 */
[----:B------:R-:W-:Y:S01]  /*d170*/  FMUL.FTZ R25, R25, c[0x0][0x320] ;  /* 0x0000c80019197a20 */ /* 0x000fe20000410000 */
[----:B------:R-:W-:Y:S01]  /*d180*/  @P1 MOV R9, c[0x0][0x1e0] ;  /* 0x0000780000091a02 */ /* 0x000fe20000000f00 */
[----:B------:R4:W-:Y:S01]  /*d190*/  MUFU.TANH R223, R21 ;  /* 0x0000001500df7308 */ /* 0x0009e20000002400 */
[-C--:B------:R-:W-:Y:S03]  /*d1a0*/  HMMA.16816.F32 R44, R204, R10.reuse, R44 ;  /* 0x0000000acc2c723c */ /* 0x080fe6000000182c */
[----:B------:R-:W-:Y:S02]  /*d1b0*/  FMUL.FTZ R32, R32, c[0x0][0x320] ;  /* 0x0000c80020207a20 */ /* 0x000fe40000410000 */
[----:B------:R-:W-:Y:S02]  /*d1c0*/  FMUL.FTZ R31, R31, c[0x0][0x320] ;  /* 0x0000c8001f1f7a20 */ /* 0x000fe40000410000 */
[----:B------:R-:W-:Y:S01]  /*d1d0*/  FMUL.FTZ R39, R39, c[0x0][0x320] ;  /* 0x0000c80027277a20 */ /* 0x000fe20000410000 */
[C---:B------:R-:W-:Y:S01]  /*d1e0*/  HMMA.16816.F32 R48, R208.reuse, R10, R48 ;  /* 0x0000000ad030723c */ /* 0x040fe20000001830 */
[----:B------:R-:W3:Y:S01]  /*d1f0*/  MUFU.TANH R19, R19 ;  /* 0x0000001300137308 */ /* 0x000ee20000002400 */
[----:B------:R-:W2:Y:S02]  /*d200*/  LDL.64 R10, [R1+0x30] ;  /* 0x00003000010a7983 */ /* 0x000ea40000100a00 */
[----:B------:R-:W-:Y:S02]  /*d210*/  FMUL.FTZ R28, R28, c[0x0][0x320] ;  /* 0x0000c8001c1c7a20 */ /* 0x000fe40000410000 */
[----:B------:R-:W-:Y:S02]  /*d220*/  FMUL.FTZ R36, R36, c[0x0][0x320] ;  /* 0x0000c80024247a20 */ /* 0x000fe40000410000 */
[-C--:B-1----:R-:W-:Y:S03]  /*d230*/  HMMA.16816.F32 R52, R208, R4.reuse, R52 ;  /* 0x00000004d034723c */ /* 0x082fe60000001834 */
[----:B------:R-:W-:Y:S01]  /*d240*/  MUFU.TANH R252, R24 ;  /* 0x0000001800fc7308 */ /* 0x000fe20000002400 */
[----:B------:R-:W-:Y:S02]  /*d250*/  FMUL.FTZ R40, R40, c[0x0][0x320] ;  /* 0x0000c80028287a20 */ /* 0x000fe40000410000 */
[----:B------:R-:W-:Y:S01]  /*d260*/  FMUL.FTZ R37, R37, c[0x0][0x320] ;  /* 0x0000c80025257a20 */ /* 0x000fe20000410000 */
[----:B----4-:R-:W4:Y:S01]  /*d270*/  LDL R21, [R1+0x28] ;  /* 0x0000280001157983 */ /* 0x010f220000100800 */
[C---:B------:R-:W-:Y:S04]  /*d280*/  HMMA.16816.F32 R56, R204.reuse, R4, R56 ;  /* 0x00000004cc38723c */ /* 0x040fe80000001838 */
[----:B------:R-:W-:Y:S01]  /*d290*/  FMUL.FTZ R45, R45, c[0x0][0x320] ;  /* 0x0000c8002d2d7a20 */ /* 0x000fe20000410000 */
[----:B------:R-:W1:Y:S01]  /*d2a0*/  MUFU.TANH R0, R40 ;  /* 0x0000002800007308 */ /* 0x000e620000002400 */
[----:B------:R-:W-:Y:S01]  /*d2b0*/  FMUL.FTZ R38, R38, c[0x0][0x320] ;  /* 0x0000c80026267a20 */ /* 0x000fe20000410000 */
[----:B------:R-:W-:Y:S01]  /*d2c0*/  FMNMX.FTZ R4, R216, R3, !PT ;  /* 0x00000003d8047209 */ /* 0x000fe20007810000 */
[----:B------:R-:W-:Y:S01]  /*d2d0*/  FMUL.FTZ R49, R49, c[0x0][0x320] ;  /* 0x0000c80031317a20 */ /* 0x000fe20000410000 */
[-C--:B------:R-:W-:Y:S03]  /*d2e0*/  HMMA.16816.F32 R60, R204, R6.reuse, R60 ;  /* 0x00000006cc3c723c */ /* 0x080fe6000000183c */
[----:B---3--:R-:W-:Y:S01]  /*d2f0*/  FMNMX.FTZ R4, R213, R4, !PT ;  /* 0x00000004d5047209 */ /* 0x008fe20007810000 */
[----:B------:R-:W-:Y:S02]  /*d300*/  FMUL.FTZ R44, R44, c[0x0][0x320] ;  /* 0x0000c8002c2c7a20 */ /* 0x000fe40000410000 */
[----:B------:R-:W3:Y:S01]  /*d310*/  MUFU.TANH R137, R45 ;  /* 0x0000002d00897308 */ /* 0x000ee20000002400 */
[----:B------:R-:W-:Y:S01]  /*d320*/  FMUL.FTZ R52, R52, c[0x0][0x320] ;  /* 0x0000c80034347a20 */ /* 0x000fe20000410000 */
[----:B------:R-:W-:Y:S01]  /*d330*/  FMNMX.FTZ R4, R18, R4, !PT ;  /* 0x0000000412047209 */ /* 0x000fe20007810000 */
[----:B------:R-:W-:Y:S01]  /*d340*/  FMUL.FTZ R53, R53, c[0x0][0x320] ;  /* 0x0000c80035357a20 */ /* 0x000fe20000410000 */
[----:B------:R-:W-:Y:S04]  /*d350*/  HMMA.16816.F32 R64, R208, R6, R64 ;  /* 0x00000006d040723c */ /* 0x000fe80000001840 */
[----:B------:R-:W-:Y:S01]  /*d360*/  FMUL.FTZ R54, R54, c[0x0][0x320] ;  /* 0x0000c80036367a20 */ /* 0x000fe20000410000 */
[----:B------:R-:W-:Y:S01]  /*d370*/  FMNMX.FTZ R4, R19, R4, !PT ;  /* 0x0000000413047209 */ /* 0x000fe20007810000 */
[----:B------:R1:W-:Y:S01]  /*d380*/  MUFU.TANH R45, R49 ;  /* 0x00000031002d7308 */ /* 0x0003e20000002400 */
[----:B------:R-:W-:Y:S02]  /*d390*/  FMUL.FTZ R41, R41, c[0x0][0x320] ;  /* 0x0000c80029297a20 */ /* 0x000fe40000410000 */
[----:B------:R-:W-:Y:S03]  /*d3a0*/  FMUL.FTZ R57, R57, c[0x0][0x320] ;  /* 0x0000c80039397a20 */ /* 0x000fe60000410000 */
        /* <DEDUP_REMOVED lines=24> */
[----:B---3--:R-:W-:Y:S01]  /*d530*/  MOV R57, R137 ;  /* 0x0000008900397202 */ /* 0x008fe20000000f00 */
[----:B------:R-:W-:Y:S01]  /*d540*/  FMUL.FTZ R29, R29, c[0x0][0x320] ;  /* 0x0000c8001d1d7a20 */ /* 0x000fe20000410000 */
[----:B------:R-:W-:Y:S01]  /*d550*/  FMNMX.FTZ R137, R212, R2, !PT ;  /* 0x00000002d4897209 */ /* 0x000fe20007810000 */
[----:B------:R-:W-:Y:S02]  /*d560*/  FMUL.FTZ R35, R35, c[0x0][0x320] ;  /* 0x0000c80023237a20 */ /* 0x000fe40000410000 */
[----:B------:R-:W-:Y:S01]  /*d570*/  FMUL.FTZ R56, R56, c[0x0][0x320] ;  /* 0x0000c80038387a20 */ /* 0x000fe20000410000 */
[----:B------:R-:W3:Y:S01]  /*d580*/  MUFU.TANH R222, R32 ;  /* 0x0000002000de7308 */ /* 0x000ee20000002400 */
[----:B------:R-:W-:Y:S01]  /*d590*/  FMNMX.FTZ R137, R134, R137, !PT ;  /* 0x0000008986897209 */ /* 0x000fe20007810000 */
[----:B------:R-:W-:Y:S02]  /*d5a0*/  FMUL.FTZ R30, R30, c[0x0][0x320] ;  /* 0x0000c8001e1e7a20 */ /* 0x000fe40000410000 */
[----:B------:R-:W-:Y:S01]  /*d5b0*/  FMUL.FTZ R43, R43, c[0x0][0x320] ;  /* 0x0000c8002b2b7a20 */ /* 0x000fe20000410000 */
[----:B------:R-:W-:Y:S04]  /*d5c0*/  FMNMX.FTZ R137, R16, R137, !PT ;  /* 0x0000008910897209 */ /* 0x000fe80007810000 */
[----:B------:R-:W-:Y:S01]  /*d5d0*/  FMNMX.FTZ R137, R17, R137, !PT ;  /* 0x0000008911897209 */ /* 0x000fe20007810000 */
[----:B------:R-:W3:Y:S03]  /*d5e0*/  MUFU.TANH R225, R22 ;  /* 0x0000001600e17308 */ /* 0x000ee60000002400 */
[----:B------:R-:W-:Y:S02]  /*d5f0*/  FMNMX.FTZ R137, R221, R137, !PT ;  /* 0x00000089dd897209 */ /* 0x000fe40007810000 */
[----:B-1----:R-:W-:Y:S02]  /*d600*/  MOV R60, R0 ;  /* 0x00000000003c7202 */ /* 0x002fe40000000f00 */
[----:B------:R-:W-:Y:S02]  /*d610*/  FMNMX.FTZ R0, R217, R138, !PT ;  /* 0x0000008ad9007209 */ /* 0x000fe40007810000 */
[----:B------:R-:W-:Y:S01]  /*d620*/  FMNMX.FTZ R137, R223, R137, !PT ;  /* 0x00000089df897209 */ /* 0x000fe20007810000 */
[----:B------:R-:W1:Y:S01]  /*d630*/  MUFU.TANH R251, R25 ;  /* 0x0000001900fb7308 */ /* 0x000e620000002400 */
[----:B------:R-:W-:Y:S02]  /*d640*/  FMNMX.FTZ R0, R218, R0, !PT ;  /* 0x00000000da007209 */ /* 0x000fe40007810000 */
[----:B---3--:R-:W-:Y:S02]  /*d650*/  FMNMX.FTZ R137, R222, R137, !PT ;  /* 0x00000089de897209 */ /* 0x008fe40007810000 */
[----:B------:R-:W-:Y:S05]  /*d660*/  FMNMX.FTZ R0, R12, R0, !PT ;  /* 0x000000000c007209 */ /* 0x000fea0007810000 */
[----:B------:R-:W3:Y:S01]  /*d670*/  MUFU.TANH R239, R28 ;  /* 0x0000001c00ef7308 */ /* 0x000ee20000002400 */
[----:B------:R-:W-:Y:S02]  /*d680*/  FMNMX.FTZ R0, R13, R0, !PT ;  /* 0x000000000d007209 */ /* 0x000fe40007810000 */
[----:B------:R-:W-:Y:S02]  /*d690*/  FMNMX.FTZ R4, R225, R4, !PT ;  /* 0x00000004e1047209 */ /* 0x000fe40007810000 */
[----:B------:R-:W-:Y:S05]  /*d6a0*/  FMNMX.FTZ R0, R252, R0, !PT ;  /* 0x00000000fc007209 */ /* 0x000fea0007810000 */
[----:B------:R3:W-:Y:S01]  /*d6b0*/  MUFU.TANH R28, R66 ;  /* 0x00000042001c7308 */ /* 0x0007e20000002400 */
[----:B-1----:R-:W-:Y:S09]  /*d6c0*/  FMNMX.FTZ R0, R251, R0, !PT ;  /* 0x00000000fb007209 */ /* 0x002ff20007810000 */
[----:B------:R-:W1:Y:S10]  /*d6d0*/  MUFU.TANH R224, R33 ;  /* 0x0000002100e07308 */ /* 0x000e740000002400 */
[----:B------:R-:W1:Y:S01]  /*d6e0*/  MUFU.TANH R226, R23 ;  /* 0x0000001700e27308 */ /* 0x000e620000002400 */
[----:B---3--:R-:W-:Y:S04]  /*d6f0*/  MOV R66, R239 ;  /* 0x000000ef00427202 */ /* 0x008fe80000000f00 */
[----:B------:R-:W-:Y:S05]  /*d700*/  FMNMX.FTZ R0, R66, R0, !PT ;  /* 0x0000000042007209 */ /* 0x000fea0007810000 */
[----:B------:R-:W3:Y:S01]  /*d710*/  MUFU.TANH R247, R39 ;  /* 0x0000002700f77308 */ /* 0x000ee20000002400 */
[----:B-1----:R-:W-:Y:S09]  /*d720*/  FMNMX.FTZ R137, R224, R137, !PT ;  /* 0x00000089e0897209 */ /* 0x002ff20007810000 */
[----:B------:R3:W-:Y:S01]  /*d730*/  MUFU.TANH R136, R42 ;  /* 0x0000002a00887308 */ /* 0x0007e20000002400 */
[----:B------:R-:W-:Y:S09]  /*d740*/  FMNMX.FTZ R4, R226, R4, !PT ;  /* 0x00000004e2047209 */ /* 0x000ff20007810000 */
[----:B------:R-:W-:Y:S10]  /*d750*/  MUFU.TANH R237, R31 ;  /* 0x0000001f00ed7308 */ /* 0x000ff40000002400 */
[----:B------:R-:W1:Y:S01]  /*d760*/  MUFU.TANH R31, R36 ;  /* 0x00000024001f7308 */ /* 0x000e620000002400 */
[----:B---3--:R-:W-:Y:S09]  /*d770*/  MOV R42, R247 ;  /* 0x000000f7002a7202 */ /* 0x008ff20000000f00 */
[----:B------:R-:W3:Y:S10]  /*d780*/  MUFU.TANH R227, R34 ;  /* 0x0000002200e37308 */ /* 0x000ef40000002400 */
[----:B------:R-:W3:Y:S01]  /*d790*/  MUFU.TANH R245, R48 ;  /* 0x0000003000f57308 */ /* 0x000ee20000002400 */
[----:B-1----:R-:W-:Y:S09]  /*d7a0*/  FMNMX.FTZ R137, R31, R137, !PT ;  /* 0x000000891f897209 */ /* 0x002ff20007810000 */
[----:B------:R1:W-:Y:S01]  /*d7b0*/  MUFU.TANH R8, R51 ;  /* 0x0000003300087308 */ /* 0x0003e20000002400 */
[----:B---3--:R-:W-:Y:S09]  /*d7c0*/  FMNMX.FTZ R4, R227, R4, !PT ;  /* 0x00000004e3047209 */ /* 0x008ff20007810000 */
[----:B------:R-:W-:Y:S10]  /*d7d0*/  MUFU.TANH R244, R27 ;  /* 0x0000001b00f47308 */ /* 0x000ff40000002400 */
[----:B------:R-:W3:Y:S01]  /*d7e0*/  MUFU.TANH R27, R29 ;  /* 0x0000001d001b7308 */ /* 0x000ee20000002400 */
[----:B-1----:R-:W-:Y:S09]  /*d7f0*/  MOV R51, R245 ;  /* 0x000000f500337202 */ /* 0x002ff20000000f00 */
[----:B------:R-:W1:Y:S10]  /*d800*/  MUFU.TANH R24, R37 ;  /* 0x0000002500187308 */ /* 0x000e740000002400 */
[----:B------:R-:W1:Y:S01]  /*d810*/  MUFU.TANH R250, R35 ;  /* 0x0000002300fa7308 */ /* 0x000e620000002400 */
[----:B---3--:R-:W-:Y:S04]  /*d820*/  FMNMX.FTZ R0, R27, R0, !PT ;  /* 0x000000001b007209 */ /* 0x008fe80007810000 */
[----:B------:R-:W-:Y:S05]  /*d830*/  FMNMX.FTZ R0, R49, R0, !PT ;  /* 0x0000000031007209 */ /* 0x000fea0007810000 */
[----:B------:R-:W3:Y:S01]  /*d840*/  MUFU.TANH R235, R38 ;  /* 0x0000002600eb7308 */ /* 0x000ee20000002400 */
[----:B------:R-:W-:Y:S02]  /*d850*/  FMNMX.FTZ R0, R26, R0, !PT ;  /* 0x000000001a007209 */ /* 0x000fe40007810000 */
[----:B-1----:R-:W-:Y:S04]  /*d860*/  FMNMX.FTZ R137, R24, R137, !PT ;  /* 0x0000008918897209 */ /* 0x002fe80007810000 */
[----:B------:R-:W-:Y:S03]  /*d870*/  FMNMX.FTZ R137, R51, R137, !PT ;  /* 0x0000008933897209 */ /* 0x000fe60007810000 */
[----:B------:R-:W1:Y:S01]  /*d880*/  MUFU.TANH R131, R44 ;  /* 0x0000002c00837308 */ /* 0x000e620000002400 */
[----:B------:R-:W-:Y:S02]  /*d890*/  FMNMX.FTZ R137, R45, R137, !PT ;  /* 0x000000892d897209 */ /* 0x000fe40007810000 */
[----:B------:R-:W-:Y:S02]  /*d8a0*/  FMNMX.FTZ R4, R250, R4, !PT ;  /* 0x00000004fa047209 */ /* 0x000fe40007810000 */
[----:B------:R-:W-:Y:S05]  /*d8b0*/  FMNMX.FTZ R137, R60, R137, !PT ;  /* 0x000000893c897209 */ /* 0x000fea0007810000 */
[----:B------:R-:W2:Y:S01]  /*d8c0*/  MUFU.TANH R44, R50 ;  /* 0x00000032002c7308 */ /* 0x000ea20000002400 */
[----:B---3--:R-:W-:Y:S04]  /*d8d0*/  FMNMX.FTZ R4, R235, R4, !PT ;  /* 0x00000004eb047209 */ /* 0x008fe80007810000 */
[----:B------:R-:W-:Y:S05]  /*d8e0*/  FMNMX.FTZ R4, R42, R4, !PT ;  /* 0x000000042a047209 */ /* 0x000fea0007810000 */
[----:B------:R3:W3:Y:S01]  /*d8f0*/  MUFU.TANH R48, R56 ;  /* 0x0000003800307308 */ /* 0x0006e20000002400 */
[----:B-1----:R-:W-:Y:S04]  /*d900*/  FMNMX.FTZ R0, R131, R0, !PT ;  /* 0x0000000083007209 */ /* 0x002fe80007810000 */
[----:B------:R-:W-:Y:S05]  /*d910*/  FMNMX.FTZ R0, R57, R0, !PT ;  /* 0x0000000039007209 */ /* 0x000fea0007810000 */
[----:B------:R-:W1:Y:S01]  /*d920*/  MUFU.TANH R50, R53 ;  /* 0x0000003500327308 */ /* 0x000e620000002400 */
[----:B--2---:R-:W-:Y:S09]  /*d930*/  FMNMX.FTZ R4, R44, R4, !PT ;  /* 0x000000042c047209 */ /* 0x004ff20007810000 */
[----:B------:R-:W2:Y:S01]  /*d940*/  MUFU.TANH R247, R64 ;  /* 0x0000004000f77308 */ /* 0x000ea20000002400 */
[----:B---3--:R-:W-:Y:S02]  /*d950*/  MOV R56, R8 ;  /* 0x0000000800387202 */ /* 0x008fe40000000f00 */
[----:B------:R-:W-:Y:S02]  /*d960*/  FMNMX.FTZ R0, R48, R0, !PT ;  /* 0x0000000030007209 */ /* 0x000fe40007810000 */
[----:B------:R-:W-:Y:S05]  /*d970*/  FMNMX.FTZ R4, R56, R4, !PT ;  /* 0x0000000438047209 */ /* 0x000fea0007810000 */
[----:B------:R-:W3:Y:S01]  /*d980*/  MUFU.TANH R25, R54 ;  /* 0x0000003600197308 */ /* 0x000ee20000002400 */
[----:B------:R-:W-:Y:S02]  /*d990*/  FMNMX.FTZ R0, R41, R0, !PT ;  /* 0x0000000029007209 */ /* 0x000fe40007810000 */
[----:B-1----:R-:W-:Y:S07]  /*d9a0*/  FMNMX.FTZ R137, R50, R137, !PT ;  /* 0x0000008932897209 */ /* 0x002fee0007810000 */
[----:B------:R-:W-:Y:S01]  /*d9b0*/  MUFU.TANH R29, R67 ;  /* 0x00000043001d7308 */ /* 0x000fe20000002400 */
[----:B--2---:R-:W-:Y:S09]  /*d9c0*/  FMNMX.FTZ R137, R247, R137, !PT ;  /* 0x00000089f7897209 */ /* 0x004ff20007810000 */
[----:B------:R1:W2:Y:S01]  /*d9d0*/  MUFU.TANH R67, R61 ;  /* 0x0000003d00437308 */ /* 0x0002a20000002400 */
[----:B---3--:R-:W-:Y:S09]  /*d9e0*/  FMNMX.FTZ R4, R25, R4, !PT ;  /* 0x0000000419047209 */ /* 0x008ff20007810000 */
[----:B------:R-:W3:Y:S10]  /*d9f0*/  MUFU.TANH R245, R65 ;  /* 0x0000004100f57308 */ /* 0x000ef40000002400 */
[----:B------:R-:W4:Y:S01]  /*da00*/  MUFU.TANH R228, R55 ;  /* 0x0000003700e47308 */ /* 0x000f220000002400 */
[----:B-1----:R-:W-:Y:S02]  /*da10*/  MOV R61, R5 ;  /* 0x00000005003d7202 */ /* 0x002fe40000000f00 */
[----:B------:R-:W-:Y:S02]  /*da20*/  FMNMX.FTZ R5, R219, R139, !PT ;  /* 0x0000008bdb057209 */ /* 0x000fe40007810000 */
[----:B------:R-:W-:Y:S05]  /*da30*/  FMNMX.FTZ R0, R61, R0, !PT ;  /* 0x000000003d007209 */ /* 0x000fea0007810000 */
[----:B------:R-:W1:Y:S01]  /*da40*/  MUFU.TANH R14, R14 ;  /* 0x0000000e000e7308 */ /* 0x000e620000002400 */
[----:B------:R-:W-:Y:S02]  /*da50*/  FMNMX.FTZ R5, R220, R5, !PT ;  /* 0x00000005dc057209 */ /* 0x000fe40007810000 */
[----:B--2---:R-:W-:Y:S02]  /*da60*/  FMNMX.FTZ R0, R67, R0, !PT ;  /* 0x0000000043007209 */ /* 0x004fe40007810000 */
[----:B---3--:R-:W-:Y:S02]  /*da70*/  FMNMX.FTZ R137, R245, R137, !PT ;  /* 0x00000089f5897209 */ /* 0x008fe40007810000 */
[----:B------:R-:W-:Y:S01]  /*da80*/  MOV R65, R237 ;  /* 0x000000ed00417202 */ /* 0x000fe20000000f00 */
[----:B------:R-:W2:Y:S02]  /*da90*/  SHFL.BFLY PT, R135, R0, 0x2, 0x1f ;  /* 0x0c401f0000877f89 */ /* 0x000ea400000e0000 */
[----:B------:R-:W3:Y:S01]  /*daa0*/  MUFU.TANH R15, R15 ;  /* 0x0000000f000f7308 */ /* 0x000ee20000002400 */
[----:B----4-:R-:W-:Y:S05]  /*dab0*/  FMNMX.FTZ R4, R228, R4, !PT ;  /* 0x00000004e4047209 */ /* 0x010fea0007810000 */
[----:B------:R-:W4:Y:S01]  /*dac0*/  SHFL.BFLY PT, R7, R137, 0x2, 0x1f ;  /* 0x0c401f0089077f89 */ /* 0x000f2200000e0000 */
[----:B------:R-:W-:Y:S03]  /*dad0*/  FMNMX.FTZ R4, R28, R4, !PT ;  /* 0x000000041c047209 */ /* 0x000fe60007810000 */
[----:B------:R-:W4:Y:S01]  /*dae0*/  MUFU.TANH R30, R30 ;  /* 0x0000001e001e7308 */ /* 0x000f220000002400 */
[----:B------:R-:W-:Y:S02]  /*daf0*/  FMNMX.FTZ R4, R29, R4, !PT ;  /* 0x000000041d047209 */ /* 0x000fe40007810000 */
[----:B-1----:R-:W-:Y:S03]  /*db00*/  FMNMX.FTZ R5, R14, R5, !PT ;  /* 0x000000050e057209 */ /* 0x002fe60007810000 */
[----:B------:R-:W1:Y:S04]  /*db10*/  SHFL.BFLY PT, R6, R4, 0x2, 0x1f ;  /* 0x0c401f0004067f89 */ /* 0x000e6800000e0000 */
[----:B------:R1:W-:Y:S01]  /*db20*/  MUFU.TANH R239, R59 ;  /* 0x0000003b00ef7308 */ /* 0x0003e20000002400 */
[----:B--2---:R-:W-:Y:S02]  /*db30*/  FMNMX.FTZ R135, R0, R135, !PT ;  /* 0x0000008700877209 */ /* 0x004fe40007810000 */
[----:B---3--:R-:W-:Y:S04]  /*db40*/  FMNMX.FTZ R5, R15, R5, !PT ;  /* 0x000000050f057209 */ /* 0x008fe80007810000 */
[----:B------:R-:W-:Y:S02]  /*db50*/  FMNMX.FTZ R5, R246, R5, !PT ;  /* 0x00000005f6057209 */ /* 0x000fe40007810000 */
[----:B----4-:R-:W-:Y:S01]  /*db60*/  FMNMX.FTZ R137, R137, R7, !PT ;  /* 0x0000000789897209 */ /* 0x010fe20007810000 */
[----:B------:R-:W2:Y:S01]  /*db70*/  MUFU.TANH R43, R43 ;  /* 0x0000002b002b7308 */ /* 0x000ea20000002400 */
[----:B------:R-:W-:Y:S03]  /*db80*/  FMNMX.FTZ R0, R244, R5, !PT ;  /* 0x00000005f4007209 */ /* 0x000fe60007810000 */
[----:B------:R-:W3:Y:S01]  /*db90*/  SHFL.BFLY PT, R7, R137, 0x1, 0x1f ;  /* 0x0c201f0089077f89 */ /* 0x000ee200000e0000 */
[----:B------:R-:W-:Y:S01]  /*dba0*/  FMNMX.FTZ R5, R30, R0, !PT ;  /* 0x000000001e057209 */ /* 0x000fe20007810000 */
[----:B------:R-:W-:Y:S01]  /*dbb0*/  FMUL.FTZ R0, R63, c[0x0][0x320] ;  /* 0x0000c8003f007a20 */ /* 0x000fe20000410000 */
[----:B------:R-:W-:Y:S02]  /*dbc0*/  MOV R63, R28 ;  /* 0x0000001c003f7202 */ /* 0x000fe40000000f00 */
[----:B------:R-:W-:Y:S01]  /*dbd0*/  FMNMX.FTZ R5, R65, R5, !PT ;  /* 0x0000000541057209 */ /* 0x000fe20007810000 */
[----:B------:R4:W-:Y:S01]  /*dbe0*/  MUFU.TANH R204, R0 ;  /* 0x0000000000cc7308 */ /* 0x0009e20000002400 */
[----:B-1----:R-:W-:Y:S02]  /*dbf0*/  FMNMX.FTZ R4, R4, R6, !PT ;  /* 0x0000000604047209 */ /* 0x002fe40007810000 */
[----:B------:R-:W-:Y:S01]  /*dc00*/  MOV R59, R136 ;  /* 0x00000088003b7202 */ /* 0x000fe20000000f00 */
[----:B------:R-:W1:Y:S03]  /*dc10*/  SHFL.BFLY PT, R6, R135, 0x1, 0x1f ;  /* 0x0c201f0087067f89 */ /* 0x000e6600000e0000 */
[----:B------:R-:W-:Y:S03]  /*dc20*/  FMNMX.FTZ R5, R59, R5, !PT ;  /* 0x000000053b057209 */ /* 0x000fe60007810000 */
[----:B------:R-:W1:Y:S02]  /*dc30*/  MUFU.TANH R64, R46 ;  /* 0x0000002e00407308 */ /* 0x000e640000002400 */
[----:B------:R-:W1:Y:S01]  /*dc40*/  SHFL.BFLY PT, R136, R4, 0x1, 0x1f ;  /* 0x0c201f0004887f89 */ /* 0x000e6200000e0000 */
[----:B---3--:R-:W-:Y:S07]  /*dc50*/  FMNMX.FTZ R137, R137, R7, !PT ;  /* 0x0000000789897209 */ /* 0x008fee0007810000 */
[----:B------:R-:W3:Y:S01]  /*dc60*/  MUFU.TANH R237, R47 ;  /* 0x0000002f00ed7308 */ /* 0x000ee20000002400 */
[C---:B------:R-:W-:Y:S02]  /*dc70*/  FMUL.FTZ R206, R137.reuse, c[0x0][0x2d0] ;  /* 0x0000b40089ce7a20 */ /* 0x040fe40000410000 */
[----:B----4-:R-:W-:Y:S01]  /*dc80*/  FADD.FTZ R0, -R137, R2 ;  /* 0x0000000289007221 */ /* 0x010fe20000010100 */
[----:B--2---:R-:W-:Y:S02]  /*dc90*/  FMNMX.FTZ R2, R43, R5, !PT ;  /* 0x000000052b027209 */ /* 0x004fe40007810000 */
[----:B-1----:R-:W-:Y:S01]  /*dca0*/  FMNMX.FTZ R135, R135, R6, !PT ;  /* 0x0000000687877209 */ /* 0x002fe20007810000 */
[----:B------:R-:W-:Y:S03]  /*dcb0*/  FMUL.FTZ R0, R0, c[0x0][0x2d0] ;  /* 0x0000b40000007a20 */ /* 0x000fe60000410000 */
[----:B------:R-:W1:Y:S01]  /*dcc0*/  MUFU.TANH R243, R58 ;  /* 0x0000003a00f37308 */ /* 0x000e620000002400 */
[----:B------:R-:W-:Y:S01]  /*dcd0*/  FMUL.FTZ R208, R135, c[0x0][0x2d0] ;  /* 0x0000b40087d07a20 */ /* 0x000fe20000410000 */
[----:B------:R-:W-:Y:S02]  /*dce0*/  FMNMX.FTZ R2, R64, R2, !PT ;  /* 0x0000000240027209 */ /* 0x000fe40007810000 */
[----:B------:R-:W-:Y:S01]  /*dcf0*/  FMNMX.FTZ R136, R4, R136, !PT ;  /* 0x0000008804887209 */ /* 0x000fe20007810000 */
[----:B------:R-:W-:Y:S01]  /*dd00*/  FFMA.FTZ R4, R212, c[0x0][0x2d0], -R206 ;  /* 0x0000b400d4047a23 */ /* 0x000fe200000108ce */
[----:B------:R-:W-:Y:S01]  /*dd10*/  MOV R46, R27 ;  /* 0x0000001b002e7202 */ /* 0x000fe20000000f00 */
[----:B------:R-:W-:Y:S03]  /*dd20*/  FFMA.FTZ R8, R217, c[0x0][0x2d0], -R208 ;  /* 0x0000b400d9087a23 */ /* 0x000fe600000108d0 */
[----:B------:R2:W4:Y:S01]  /*dd30*/  MUFU.EX2 R132, R0 ;  /* 0x0000000000847308 */ /* 0x0005220000000800 */
[C---:B------:R-:W-:Y:S01]  /*dd40*/  FMUL.FTZ R207, R136.reuse, c[0x0][0x2d0] ;  /* 0x0000b40088cf7a20 */ /* 0x040fe20000410000 */
[----:B---3--:R-:W-:Y:S03]  /*dd50*/  FMNMX.FTZ R2, R237, R2, !PT ;  /* 0x00000002ed027209 */ /* 0x008fe60007810000 */
[----:B------:R-:W-:Y:S01]  /*dd60*/  FFMA.FTZ R5, R19, c[0x0][0x2d0], -R207 ;  /* 0x0000b40013057a23 */ /* 0x000fe200000108cf */
[----:B------:R-:W-:Y:S04]  /*dd70*/  MOV R47, R26 ;  /* 0x0000001a002f7202 */ /* 0x000fe80000000f00 */
[----:B------:R3:W-:Y:S01]  /*dd80*/  MUFU.EX2 R214, R4 ;  /* 0x0000000400d67308 */ /* 0x0007e20000000800 */
[----:B-1----:R-:W-:Y:S02]  /*dd90*/  FMNMX.FTZ R2, R243, R2, !PT ;  /* 0x00000002f3027209 */ /* 0x002fe40007810000 */
[----:B------:R-:W-:Y:S07]  /*dda0*/  MOV R58, R25 ;  /* 0x00000019003a7202 */ /* 0x000fee0000000f00 */
[----:B------:R1:W-:Y:S01]  /*ddb0*/  MUFU.TANH R205, R62 ;  /* 0x0000003e00cd7308 */ /* 0x0003e20000002400 */
[----:B--2---:R-:W-:Y:S02]  /*ddc0*/  FADD.FTZ R0, -R136, R3 ;  /* 0x0000000388007221 */ /* 0x004fe40000010100 */
[----:B----4-:R-:W-:Y:S01]  /*ddd0*/  FMUL.FTZ R32, R132, R168 ;  /* 0x000000a884207220 */ /* 0x010fe20000410000 */
[----:B------:R-:W-:Y:S01]  /*dde0*/  MOV R168, R59 ;  /* 0x0000003b00a87202 */ /* 0x000fe20000000f00 */
[----:B------:R-:W-:Y:S05]  /*ddf0*/  FMUL.FTZ R0, R0, c[0x0][0x2d0] ;  /* 0x0000b40000007a20 */ /* 0x000fea0000410000 */
[----:B------:R-:W-:Y:S01]  /*de00*/  MUFU.EX2 R236, R5 ;  /* 0x0000000500ec7308 */ /* 0x000fe20000000800 */
[----:B------:R-:W-:Y:S02]  /*de10*/  FMUL.FTZ R33, R132, R169 ;  /* 0x000000a984217220 */ /* 0x000fe40000410000 */
[----:B------:R-:W-:Y:S02]  /*de20*/  IMAD.MOV.U32 R169, RZ, RZ, R48 ;  /* 0x000000ffffa97224 */ /* 0x000fe400078e0030 */
[--C-:B---3--:R-:W-:Y:S02]  /*de30*/  FFMA.FTZ R4, R134, c[0x0][0x2d0], -R206.reuse ;  /* 0x0000b40086047a23 */ /* 0x108fe400000108ce */
[C---:B------:R-:W-:Y:S01]  /*de40*/  FMUL.FTZ R48, R132.reuse, R184 ;  /* 0x000000b884307220 */ /* 0x040fe20000410000 */
[----:B------:R-:W-:Y:S01]  /*de50*/  MOV R184, R246 ;  /* 0x000000f600b87202 */ /* 0x000fe20000000f00 */
[C---:B------:R-:W-:Y:S01]  /*de60*/  FMUL.FTZ R68, R132.reuse, R68 ;  /* 0x0000004484447220 */ /* 0x040fe20000410000 */
[----:B------:R2:W-:Y:S01]  /*de70*/  MUFU.EX2 R231, R4 ;  /* 0x0000000400e77308 */ /* 0x0005e20000000800 */
[C---:B------:R-:W-:Y:S02]  /*de80*/  FMUL.FTZ R69, R132.reuse, R69 ;  /* 0x0000004584457220 */ /* 0x040fe40000410000 */
[C---:B------:R-:W-:Y:S01]  /*de90*/  FMUL.FTZ R80, R132.reuse, R80 ;  /* 0x0000005084507220 */ /* 0x040fe20000410000 */
[----:B-1----:R-:W-:Y:S01]  /*dea0*/  MOV R62, R24 ;  /* 0x00000018003e7202 */ /* 0x002fe20000000f00 */
        /* <DEDUP_REMOVED lines=12> */
[----:B--2---:R-:W-:Y:S02]  /*df70*/  FFMA.FTZ R4, R16, c[0x0][0x2d0], -R206 ;  /* 0x0000b40010047a23 */ /* 0x004fe400000108ce */
[C---:B------:R-:W-:Y:S02]  /*df80*/  FMUL.FTZ R16, R132.reuse, R152 ;  /* 0x0000009884107220 */ /* 0x040fe40000410000 */
[C---:B------:R-:W-:Y:S01]  /*df90*/  FMUL.FTZ R117, R132.reuse, R117 ;  /* 0x0000007584757220 */ /* 0x040fe20000410000 */
[----:B------:R2:W-:Y:S01]  /*dfa0*/  MUFU.EX2 R238, R4 ;  /* 0x0000000400ee7308 */ /* 0x0005e20000000800 */
[C---:B------:R-:W-:Y:S02]  /*dfb0*/  FMUL.FTZ R128, R132.reuse, R128 ;  /* 0x0000008084807220 */ /* 0x040fe40000410000 */
[----:B------:R-:W-:Y:S01]  /*dfc0*/  FMUL.FTZ R129, R132, R129 ;  /* 0x0000008184817220 */ /* 0x000fe20000410000 */
[----:B-1----:R-:W-:Y:S01]  /*dfd0*/  FMNMX.FTZ R0, R239, R2, !PT ;  /* 0x00000002ef007209 */ /* 0x002fe20007810000 */
[----:B------:R-:W-:Y:S01]  /*dfe0*/  FADD.FTZ R2, -R135, R138 ;  /* 0x0000008a87027221 */ /* 0x000fe20000010100 */
[----:B------:R-:W-:Y:S01]  /*dff0*/  MOV R138, R29 ;  /* 0x0000001d008a7202 */ /* 0x000fe20000000f00 */
[----:B---3--:R-:W-:Y:S01]  /*e000*/  FMUL.FTZ R19, R133, R155 ;  /* 0x0000009b85137220 */ /* 0x008fe20000410000 */
[----:B------:R-:W-:Y:S01]  /*e010*/  FMNMX.FTZ R0, R205, R0, !PT ;  /* 0x00000000cd007209 */ /* 0x000fe20007810000 */
[----:B------:R-:W-:Y:S02]  /*e020*/  FMUL.FTZ R2, R2, c[0x0][0x2d0] ;  /* 0x0000b40002027a20 */ /* 0x000fe40000410000 */
[----:B------:R-:W-:Y:S01]  /*e030*/  FMUL.FTZ R34, R133, R170 ;  /* 0x000000aa85227220 */ /* 0x000fe20000410000 */
[----:B------:R-:W-:Y:S01]  /*e040*/  FMNMX.FTZ R0, R204, R0, !PT ;  /* 0x00000000cc007209 */ /* 0x000fe20007810000 */
[----:B------:R1:W3:Y:S01]  /*e050*/  MUFU.EX2 R3, R2 ;  /* 0x0000000200037308 */ /* 0x0002e20000000800 */
[----:B----4-:R-:W-:Y:S01]  /*e060*/  @P1 SHF.L.U32 R8, R9, 0x5, RZ ;  /* 0x0000000509081819 */ /* 0x010fe200000006ff */
[----:B------:R-:W-:Y:S01]  /*e070*/  FMUL.FTZ R35, R133, R171 ;  /* 0x000000ab85237220 */ /* 0x000fe20000410000 */
[----:B------:R-:W-:Y:S01]  /*e080*/  @P1 SHF.L.U64.HI R9, R9, R242, c[0x0][0x1e4] ;  /* 0x0000790009091619 */ /* 0x000fe200000102f2 */
[C---:B------:R-:W-:Y:S01]  /*e090*/  FMUL.FTZ R70, R133.reuse, R70 ;  /* 0x0000004685467220 */ /* 0x040fe20000410000 */
[----:B------:R-:W-:Y:S01]  /*e0a0*/  MOV R170, R51 ;  /* 0x0000003300aa7202 */ /* 0x000fe20000000f00 */
[C---:B------:R-:W-:Y:S01]  /*e0b0*/  FMUL.FTZ R51, R133.reuse, R187 ;  /* 0x000000bb85337220 */ /* 0x040fe20000410000 */
[----:B------:R-:W-:Y:S01]  /*e0c0*/  MOV R171, R56 ;  /* 0x0000003800ab7202 */ /* 0x000fe20000000f00 */
[C---:B------:R-:W-:Y:S02]  /*e0d0*/  FMUL.FTZ R71, R133.reuse, R71 ;  /* 0x0000004785477220 */ /* 0x040fe40000410000 */
[----:B------:R-:W-:Y:S02]  /*e0e0*/  FMUL.FTZ R82, R133, R82 ;  /* 0x0000005285527220 */ /* 0x000fe40000410000 */
[--C-:B--2---:R-:W-:Y:S02]  /*e0f0*/  FFMA.FTZ R4, R17, c[0x0][0x2d0], -R206.reuse ;  /* 0x0000b40011047a23 */ /* 0x104fe400000108ce */
[----:B------:R-:W-:Y:S02]  /*e100*/  FMUL.FTZ R17, R132, R153 ;  /* 0x0000009984117220 */ /* 0x000fe40000410000 */
[----:B------:R-:W2:Y:S01]  /*e110*/  MUFU.EX2 R20, R4 ;  /* 0x0000000400147308 */ /* 0x000ea20000000800 */
[C---:B------:R-:W-:Y:S02]  /*e120*/  FMUL.FTZ R83, R133.reuse, R83 ;  /* 0x0000005385537220 */ /* 0x040fe40000410000 */
[C---:B------:R-:W-:Y:S02]  /*e130*/  FMUL.FTZ R86, R133.reuse, R86 ;  /* 0x0000005685567220 */ /* 0x040fe40000410000 */
[C---:B------:R-:W-:Y:S02]  /*e140*/  FMUL.FTZ R87, R133.reuse, R87 ;  /* 0x0000005785577220 */ /* 0x040fe40000410000 */
[----:B------:R-:W-:Y:S01]  /*e150*/  FMUL.FTZ R98, R133, R98 ;  /* 0x0000006285627220 */ /* 0x000fe20000410000 */
[----:B-1----:R-:W1:Y:S01]  /*e160*/  SHFL.BFLY PT, R2, R0, 0x2, 0x1f ;  /* 0x0c401f0000027f89 */ /* 0x002e6200000e0000 */
[C---:B---3--:R-:W-:Y:S01]  /*e170*/  FMUL.FTZ R28, R3.reuse, R164 ;  /* 0x000000a4031c7220 */ /* 0x048fe20000410000 */
[----:B------:R-:W-:Y:S01]  /*e180*/  MOV R164, R235 ;  /* 0x000000eb00a47202 */ /* 0x000fe20000000f00 */
[C---:B------:R-:W-:Y:S01]  /*e190*/  FMUL.FTZ R24, R3.reuse, R160 ;  /* 0x000000a003187220 */ /* 0x040fe20000410000 */
[----:B------:R-:W-:Y:S01]  /*e1a0*/  MOV R160, R60 ;  /* 0x0000003c00a07202 */ /* 0x000fe20000000f00 */
[C---:B------:R-:W-:Y:S01]  /*e1b0*/  FMUL.FTZ R25, R3.reuse, R161 ;  /* 0x000000a103197220 */ /* 0x040fe20000410000 */
[----:B------:R-:W-:Y:S01]  /*e1c0*/  MOV R161, R50 ;  /* 0x0000003200a17202 */ /* 0x000fe20000000f00 */
[C---:B------:R-:W-:Y:S01]  /*e1d0*/  FMUL.FTZ R29, R3.reuse, R165 ;  /* 0x000000a5031d7220 */ /* 0x040fe20000410000 */
[----:B------:R-:W-:Y:S01]  /*e1e0*/  MOV R165, R67 ;  /* 0x0000004300a57202 */ /* 0x000fe20000000f00 */
[C---:B------:R-:W-:Y:S02]  /*e1f0*/  FMUL.FTZ R40, R3.reuse, R176 ;  /* 0x000000b003287220 */ /* 0x040fe40000410000 */
[C---:B------:R-:W-:Y:S02]  /*e200*/  FMUL.FTZ R56, R3.reuse, R192 ;  /* 0x000000c003387220 */ /* 0x040fe40000410000 */
[----:B------:R-:W-:Y:S02]  /*e210*/  FMUL.FTZ R60, R3, R196 ;  /* 0x000000c4033c7220 */ /* 0x000fe40000410000 */
[----:B------:R-:W-:Y:S01]  /*e220*/  FMUL.FTZ R50, R133, R186 ;  /* 0x000000ba85327220 */ /* 0x000fe20000410000 */
[----:B--2---:R-:W-:Y:S01]  /*e230*/  MOV R217, R20 ;  /* 0x0000001400d97202 */ /* 0x004fe20000000f00 */
[--C-:B------:R-:W-:Y:S02]  /*e240*/  FFMA.FTZ R4, R213, c[0x0][0x2d0], -R207.reuse ;  /* 0x0000b400d5047a23 */ /* 0x100fe400000108cf */
[----:B------:R-:W-:Y:S02]  /*e250*/  FMUL.FTZ R67, R133, R203 ;  /* 0x000000cb85437220 */ /* 0x000fe40000410000 */
[----:B------:R2:W-:Y:S01]  /*e260*/  MUFU.EX2 R240, R4 ;  /* 0x0000000400f07308 */ /* 0x0005e20000000800 */
[C---:B------:R-:W-:Y:S01]  /*e270*/  FMUL.FTZ R72, R3.reuse, R72 ;  /* 0x0000004803487220 */ /* 0x040fe20000410000 */
[----:B-1----:R-:W-:Y:S01]  /*e280*/  FMNMX.FTZ R0, R0, R2, !PT ;  /* 0x0000000200007209 */ /* 0x002fe20007810000 */
[--C-:B------:R-:W-:Y:S02]  /*e290*/  FFMA.FTZ R2, R216, c[0x0][0x2d0], -R207.reuse ;  /* 0x0000b400d8027a23 */ /* 0x100fe400000108cf */
[C---:B------:R-:W-:Y:S02]  /*e2a0*/  FMUL.FTZ R73, R3.reuse, R73 ;  /* 0x0000004903497220 */ /* 0x040fe40000410000 */
[C---:B------:R-:W-:Y:S03]  /*e2b0*/  FMUL.FTZ R76, R3.reuse, R76 ;  /* 0x0000004c034c7220 */ /* 0x040fe60000410000 */
[----:B------:R1:W-:Y:S01]  /*e2c0*/  MUFU.EX2 R215, R2 ;  /* 0x0000000200d77308 */ /* 0x0003e20000000800 */
[C---:B------:R-:W-:Y:S02]  /*e2d0*/  FMUL.FTZ R77, R3.reuse, R77 ;  /* 0x0000004d034d7220 */ /* 0x040fe40000410000 */
[C---:B------:R-:W-:Y:S02]  /*e2e0*/  FMUL.FTZ R88, R3.reuse, R88 ;  /* 0x0000005803587220 */ /* 0x040fe40000410000 */
[----:B------:R-:W-:Y:S02]  /*e2f0*/  FMUL.FTZ R89, R3, R89 ;  /* 0x0000005903597220 */ /* 0x000fe40000410000 */
[--C-:B------:R-:W-:Y:S02]  /*e300*/  FFMA.FTZ R160, R160, c[0x0][0x2d0], -R206.reuse ;  /* 0x0000b400a0a07a23 */ /* 0x100fe400000108ce */
[----:B------:R-:W-:Y:S02]  /*e310*/  FFMA.FTZ R161, R161, c[0x0][0x2d0], -R206 ;  /* 0x0000b400a1a17a23 */ /* 0x000fe400000108ce */
[C---:B------:R-:W-:Y:S02]  /*e320*/  FMUL.FTZ R92, R3.reuse, R92 ;  /* 0x0000005c035c7220 */ /* 0x040fe40000410000 */
[----:B------:R-:W-:Y:S02]  /*e330*/  FMUL.FTZ R93, R3, R93 ;  /* 0x0000005d035d7220 */ /* 0x000fe40000410000 */
[----:B--2---:R-:W-:Y:S02]  /*e340*/  FFMA.FTZ R4, R18, c[0x0][0x2d0], -R207 ;  /* 0x0000b40012047a23 */ /* 0x004fe400000108cf */
[C---:B------:R-:W-:Y:S02]  /*e350*/  FMUL.FTZ R18, R133.reuse, R154 ;  /* 0x0000009a85127220 */ /* 0x040fe40000410000 */
[----:B------:R2:W-:Y:S01]  /*e360*/  MUFU.EX2 R234, R4 ;  /* 0x0000000400ea7308 */ /* 0x0005e20000000800 */
[C---:B------:R-:W-:Y:S02]  /*e370*/  FMUL.FTZ R99, R133.reuse, R99 ;  /* 0x0000006385637220 */ /* 0x040fe40000410000 */
[C---:B------:R-:W-:Y:S01]  /*e380*/  FMUL.FTZ R102, R133.reuse, R102 ;  /* 0x0000006685667220 */ /* 0x040fe20000410000 */
[----:B-1----:R-:W1:Y:S01]  /*e390*/  SHFL.BFLY PT, R2, R0, 0x1, 0x1f ;  /* 0x0c201f0000027f89 */ /* 0x002e6200000e0000 */
[----:B------:R-:W-:Y:S02]  /*e3a0*/  FMUL.FTZ R103, R133, R103 ;  /* 0x0000006785677220 */ /* 0x000fe40000410000 */
[C---:B------:R-:W-:Y:S02]  /*e3b0*/  FMUL.FTZ R104, R3.reuse, R104 ;  /* 0x0000006803687220 */ /* 0x040fe40000410000 */
[C---:B------:R-:W-:Y:S02]  /*e3c0*/  FMUL.FTZ R105, R3.reuse, R105 ;  /* 0x0000006903697220 */ /* 0x040fe40000410000 */
[C---:B------:R-:W-:Y:S02]  /*e3d0*/  FMUL.FTZ R108, R3.reuse, R108 ;  /* 0x0000006c036c7220 */ /* 0x040fe40000410000 */
[----:B------:R-:W-:Y:S02]  /*e3e0*/  FMUL.FTZ R109, R3, R109 ;  /* 0x0000006d036d7220 */ /* 0x000fe40000410000 */
[C---:B------:R-:W-:Y:S02]  /*e3f0*/  FMUL.FTZ R114, R133.reuse, R114 ;  /* 0x0000007285727220 */ /* 0x040fe40000410000 */
[C---:B------:R-:W-:Y:S02]  /*e400*/  FMUL.FTZ R115, R133.reuse, R115 ;  /* 0x0000007385737220 */ /* 0x040fe40000410000 */
[C---:B------:R-:W-:Y:S02]  /*e410*/  FMUL.FTZ R118, R133.reuse, R118 ;  /* 0x0000007685767220 */ /* 0x040fe40000410000 */
[----:B------:R-:W-:Y:S01]  /*e420*/  FMUL.FTZ R119, R133, R119 ;  /* 0x0000007785777220 */ /* 0x000fe20000410000 */
[----:B--2---:R-:W-:Y:S01]  /*e430*/  @P1 SHF.R.S32.HI R4, RZ, 0x1f, R249 ;  /* 0x0000001fff041819 */ /* 0x004fe200000114f9 */
[C---:B------:R-:W-:Y:S02]  /*e440*/  FMUL.FTZ R120, R3.reuse, R120 ;  /* 0x0000007803787220 */ /* 0x040fe40000410000 */
[----:B------:R-:W-:Y:S01]  /*e450*/  FMUL.FTZ R121, R3, R121 ;  /* 0x0000007903797220 */ /* 0x000fe20000410000 */
[----:B-1----:R-:W-:Y:S01]  /*e460*/  FMNMX.FTZ R134, R0, R2, !PT ;  /* 0x0000000200867209 */ /* 0x002fe20007810000 */
[----:B------:R-:W-:Y:S02]  /*e470*/  @P1 IMAD R2, R4, c[0x0][0x1e0], RZ ;  /* 0x0000780004021a24 */ /* 0x000fe400078e02ff */
[C---:B------:R-:W-:Y:S04]  /*e480*/  @P1 IMAD.WIDE.U32 R4, R249.reuse, c[0x0][0x1e0], RZ ;  /* 0x00007800f9041a25 */ /* 0x040fe800078e00ff */
[----:B------:R-:W-:Y:S01]  /*e490*/  @P1 IMAD R2, R249, c[0x0][0x1e4], R2 ;  /* 0x00007900f9021a24 */ /* 0x000fe200078e0202 */
[----:B------:R-:W-:Y:S01]  /*e4a0*/  @P1 SHF.L.U32 R6, R4, 0x6, RZ ;  /* 0x0000000604061819 */ /* 0x000fe200000006ff */
[----:B------:R-:W-:Y:S01]  /*e4b0*/  FADD.FTZ R0, -R134, R139 ;  /* 0x0000008b86007221 */ /* 0x000fe20000010100 */
[----:B------:R-:W-:Y:S01]  /*e4c0*/  MOV R139, R30 ;  /* 0x0000001e008b7202 */ /* 0x000fe20000000f00 */
[----:B------:R-:W-:Y:S01]  /*e4d0*/  FMUL.FTZ R124, R3, R124 ;  /* 0x0000007c037c7220 */ /* 0x000fe20000410000 */
[----:B------:R-:W-:Y:S01]  /*e4e0*/  @P1 IADD3 R2, R5, R2, RZ ;  /* 0x0000000205021210 */ /* 0x000fe20007ffe0ff */
[----:B------:R-:W-:Y:S01]  /*e4f0*/  FMUL.FTZ R0, R0, c[0x0][0x2d0] ;  /* 0x0000b40000007a20 */ /* 0x000fe20000410000 */
[----:B------:R-:W-:Y:S01]  /*e500*/  @P1 IADD3 R5, P3, R6, R10, RZ ;  /* 0x0000000a06051210 */ /* 0x000fe20007f7e0ff */
[----:B------:R-:W-:Y:S01]  /*e510*/  FMUL.FTZ R125, R3, R125 ;  /* 0x0000007d037d7220 */ /* 0x000fe20000410000 */
[----:B------:R-:W-:Y:S01]  /*e520*/  @P1 SHF.L.U64.HI R2, R4, 0x6, R2 ;  /* 0x0000000604021819 */ /* 0x000fe20000010202 */
[----:B------:R-:W-:Y:S01]  /*e530*/  FMUL.FTZ R130, R133, R130 ;  /* 0x0000008285827220 */ /* 0x000fe20000410000 */
[----:B------:R-:W-:Y:S01]  /*e540*/  @P1 LEA R4, P2, R5, c[0x0][0x1c8], 0x1 ;  /* 0x0000720005041a11 */ /* 0x000fe200078408ff */
[----:B------:R-:W1:Y:S01]  /*e550*/  MUFU.EX2 R0, R0 ;  /* 0x0000000000007308 */ /* 0x000e620000000800 */
[----:B------:R-:W-:Y:S01]  /*e560*/  MOV R176, R139 ;  /* 0x0000008b00b07202 */ /* 0x000fe20000000f00 */
[----:B------:R-:W-:Y:S01]  /*e570*/  @P1 IMAD.X R7, R2, 0x1, R21, P3 ;  /* 0x0000000102071824 */ /* 0x000fe200018e0615 */
[----:B------:R-:W-:Y:S02]  /*e580*/  @P1 IADD3 R6, P4, P3, R6, 0x40, R10 ;  /* 0x0000004006061810 */ /* 0x000fe40007b9e00a */
[----:B------:R-:W-:Y:S01]  /*e590*/  MOV R139, R45 ;  /* 0x0000002d008b7202 */ /* 0x000fe20000000f00 */
[----:B------:R-:W-:Y:S01]  /*e5a0*/  FMUL.FTZ R45, R3, R181 ;  /* 0x000000b5032d7220 */ /* 0x000fe20000410000 */
[----:B------:R-:W-:Y:S01]  /*e5b0*/  @P1 LEA.HI.X R5, R5, c[0x0][0x1cc], R7, 0x1, P2 ;  /* 0x0000730005051a11 */ /* 0x000fe200010f0c07 */
[----:B------:R-:W-:Y:S01]  /*e5c0*/  FFMA.FTZ R7, R218, c[0x0][0x2d0], -R208 ;  /* 0x0000b400da077a23 */ /* 0x000fe200000108d0 */
[----:B------:R-:W-:Y:S01]  /*e5d0*/  @P1 IADD3.X R2, R2, RZ, R21, P4, P3 ;  /* 0x000000ff02021210 */ /* 0x000fe200027e6415 */
[----:B------:R-:W-:Y:S01]  /*e5e0*/  FFMA.FTZ R139, R139, c[0x0][0x2d0], -R206 ;  /* 0x0000b4008b8b7a23 */ /* 0x000fe200000108ce */
[C---:B------:R-:W-:Y:S01]  /*e5f0*/  @P1 LEA R10, P2, R6.reuse, c[0x0][0x1c8], 0x1 ;  /* 0x00007200060a1a11 */ /* 0x040fe200078408ff */
[----:B------:R2:W-:Y:S01]  /*e600*/  MUFU.EX2 R216, R7 ;  /* 0x0000000700d87308 */ /* 0x0005e20000000800 */
[----:B------:R3:W-:Y:S01]  /*e610*/  @P1 LDGSTS.E.BYPASS.LTC128B.128 [R248+0x4100], [R4.64], !P0 ;  /* 0x0410000004f81fae */ /* 0x0007e2000c101d46 */
[----:B------:R-:W-:Y:S02]  /*e620*/  MOV R181, R46 ;  /* 0x0000002e00b57202 */ /* 0x000fe40000000f00 */
[----:B------:R-:W-:Y:S01]  /*e630*/  @P1 LEA.HI.X R11, R6, c[0x0][0x1cc], R2, 0x1, P2 ;  /* 0x00007300060b1a11 */ /* 0x000fe200010f0c02 */
[--C-:B------:R-:W-:Y:S01]  /*e640*/  FFMA.FTZ R2, R12, c[0x0][0x2d0], -R208.reuse ;  /* 0x0000b4000c027a23 */ /* 0x100fe200000108d0 */
[----:B------:R-:W-:Y:S01]  /*e650*/  @P1 IADD3 R6, P2, R4, R8, RZ ;  /* 0x0000000804061210 */ /* 0x000fe20007f5e0ff */
[C---:B------:R-:W-:Y:S01]  /*e660*/  FMUL.FTZ R12, R3.reuse, R148 ;  /* 0x00000094030c7220 */ /* 0x040fe20000410000 */
[----:B------:R-:W-:Y:S01]  /*e670*/  MOV R218, R49 ;  /* 0x0000003100da7202 */ /* 0x000fe20000000f00 */
[----:B------:R4:W-:Y:S01]  /*e680*/  @P1 LDGSTS.E.BYPASS.LTC128B.128 [R248+0x6100], [R10.64], !P6 ;  /* 0x061000000af81fae */ /* 0x0009e2000f101d46 */
[----:B------:R4:W-:Y:S01]  /*e690*/  MUFU.EX2 R213, R2 ;  /* 0x0000000200d57308 */ /* 0x0009e20000000800 */
[----:B------:R-:W-:Y:S02]  /*e6a0*/  FMUL.FTZ R49, R132, R185 ;  /* 0x000000b984317220 */ /* 0x000fe40000410000 */
[C---:B-1----:R-:W-:Y:S01]  /*e6b0*/  FMUL.FTZ R26, R0.reuse, R162 ;  /* 0x000000a2001a7220 */ /* 0x042fe20000410000 */
[----:B------:R-:W-:Y:S01]  /*e6c0*/  MOV R162, R64 ;  /* 0x0000004000a27202 */ /* 0x000fe20000000f00 */
[C---:B------:R-:W-:Y:S01]  /*e6d0*/  FMUL.FTZ R27, R0.reuse, R163 ;  /* 0x000000a3001b7220 */ /* 0x040fe20000410000 */
[----:B------:R-:W-:Y:S01]  /*e6e0*/  MOV R163, R57 ;  /* 0x0000003900a37202 */ /* 0x000fe20000000f00 */
[C---:B------:R-:W-:Y:S02]  /*e6f0*/  FMUL.FTZ R59, R0.reuse, R195 ;  /* 0x000000c3003b7220 */ /* 0x040fe40000410000 */
[C---:B------:R-:W-:Y:S01]  /*e700*/  FMUL.FTZ R30, R0.reuse, R166 ;  /* 0x000000a6001e7220 */ /* 0x040fe20000410000 */
[----:B------:R-:W-:Y:S01]  /*e710*/  MOV R166, R61 ;  /* 0x0000003d00a67202 */ /* 0x000fe20000000f00 */
[----:B------:R-:W-:Y:S01]  /*e720*/  FMUL.FTZ R46, R0, R182 ;  /* 0x000000b6002e7220 */ /* 0x000fe20000410000 */
[----:B------:R-:W-:Y:S01]  /*e730*/  MOV R182, R66 ;  /* 0x0000004200b67202 */ /* 0x000fe20000000f00 */
[----:B------:R-:W-:Y:S01]  /*e740*/  FMUL.FTZ R61, R3, R197 ;  /* 0x000000c5033d7220 */ /* 0x000fe20000410000 */
[----:B--2---:R-:W-:Y:S01]  /*e750*/  @P1 IADD3.X R7, R5, R9, RZ, P2, !PT ;  /* 0x0000000905071210 */ /* 0x004fe200017fe4ff */
[----:B------:R-:W-:Y:S02]  /*e760*/  FMUL.FTZ R57, R3, R193 ;  /* 0x000000c103397220 */ /* 0x000fe40000410000 */
[----:B------:R-:W-:Y:S01]  /*e770*/  FMUL.FTZ R64, R132, R200 ;  /* 0x000000c884407220 */ /* 0x000fe20000410000 */
[----:B---3--:R-:W-:Y:S01]  /*e780*/  @P1 IADD3 R4, P3, R6, R8, RZ ;  /* 0x0000000806041210 */ /* 0x008fe20007f7e0ff */
[----:B------:R1:W-:Y:S01]  /*e790*/  @P1 LDGSTS.E.BYPASS.LTC128B.128 [R248+0x4900], [R6.64], !P0 ;  /* 0x0490000006f81fae */ /* 0x0003e2000c101d46 */
[----:B------:R-:W-:Y:S02]  /*e7a0*/  FMUL.FTZ R66, R133, R202 ;  /* 0x000000ca85427220 */ /* 0x000fe40000410000 */
[-C--:B------:R-:W-:Y:S01]  /*e7b0*/  @P1 IADD3.X R5, R7, R9.reuse, RZ, P3, !PT ;  /* 0x0000000907051210 */ /* 0x080fe20001ffe4ff */
[----:B------:R-:W-:Y:S01]  /*e7c0*/  FMUL.FTZ R74, R0, R74 ;  /* 0x0000004a004a7220 */ /* 0x000fe20000410000 */
[----:B------:R-:W-:Y:S01]  /*e7d0*/  @P1 IADD3 R8, P2, R4, R8, RZ ;  /* 0x0000000804081210 */ /* 0x000fe20007f5e0ff */
[----:B----4-:R-:W-:Y:S02]  /*e7e0*/  FFMA.FTZ R2, R13, c[0x0][0x2d0], -R208 ;  /* 0x0000b4000d027a23 */ /* 0x010fe400000108d0 */
[----:B------:R1:W-:Y:S01]  /*e7f0*/  @P1 LDGSTS.E.BYPASS.LTC128B.128 [R248+0x6900], [R6.64+0x80], !P6 ;  /* 0x0690008006f81fae */ /* 0x0003e2000f101d46 */
[----:B------:R-:W-:Y:S01]  /*e800*/  @P1 IADD3.X R9, R5, R9, RZ, P2, !PT ;  /* 0x0000000905091210 */ /* 0x000fe200017fe4ff */
[----:B------:R-:W2:Y:S01]  /*e810*/  MUFU.EX2 R241, R2 ;  /* 0x0000000200f17308 */ /* 0x000ea20000000800 */
[C---:B------:R-:W-:Y:S02]  /*e820*/  FMUL.FTZ R10, R0.reuse, R142 ;  /* 0x0000008e000a7220 */ /* 0x040fe40000410000 */
[C---:B------:R-:W-:Y:S02]  /*e830*/  FMUL.FTZ R11, R0.reuse, R143 ;  /* 0x0000008f000b7220 */ /* 0x040fe40000410000 */
[----:B------:R-:W-:Y:S01]  /*e840*/  FMUL.FTZ R13, R3, R149 ;  /* 0x00000095030d7220 */ /* 0x000fe20000410000 */
[----:B------:R3:W-:Y:S01]  /*e850*/  @P1 LDGSTS.E.BYPASS.LTC128B.128 [R248+0x5100], [R4.64], !P0 ;  /* 0x0510000004f81fae */ /* 0x0007e2000c101d46 */
[C---:B------:R-:W-:Y:S02]  /*e860*/  FMUL.FTZ R75, R0.reuse, R75 ;  /* 0x0000004b004b7220 */ /* 0x040fe40000410000 */
[C---:B------:R-:W-:Y:S02]  /*e870*/  FMUL.FTZ R78, R0.reuse, R78 ;  /* 0x0000004e004e7220 */ /* 0x040fe40000410000 */
[C---:B------:R-:W-:Y:S02]  /*e880*/  FMUL.FTZ R79, R0.reuse, R79 ;  /* 0x0000004f004f7220 */ /* 0x040fe40000410000 */
[C---:B------:R-:W-:Y:S01]  /*e890*/  FMUL.FTZ R90, R0.reuse, R90 ;  /* 0x0000005a005a7220 */ /* 0x040fe20000410000 */
[----:B------:R3:W-:Y:S01]  /*e8a0*/  @P1 LDGSTS.E.BYPASS.LTC128B.128 [R248+0x7100], [R4.64+0x80], !P6 ;  /* 0x0710008004f81fae */ /* 0x0007e2000f101d46 */
[C---:B------:R-:W-:Y:S02]  /*e8b0*/  FMUL.FTZ R91, R0.reuse, R91 ;  /* 0x0000005b005b7220 */ /* 0x040fe40000410000 */
[C---:B------:R-:W-:Y:S02]  /*e8c0*/  FMUL.FTZ R94, R0.reuse, R94 ;  /* 0x0000005e005e7220 */ /* 0x040fe40000410000 */
[C---:B------:R-:W-:Y:S02]  /*e8d0*/  FMUL.FTZ R95, R0.reuse, R95 ;  /* 0x0000005f005f7220 */ /* 0x040fe40000410000 */
[C---:B------:R-:W-:Y:S01]  /*e8e0*/  FMUL.FTZ R106, R0.reuse, R106 ;  /* 0x0000006a006a7220 */ /* 0x040fe20000410000 */
[----:B------:R4:W-:Y:S01]  /*e8f0*/  @P1 LDGSTS.E.BYPASS.LTC128B.128 [R248+0x5900], [R8.64], !P0 ;  /* 0x0590000008f81fae */ /* 0x0009e2000c101d46 */
[----:B------:R-:W-:Y:S01]  /*e900*/  FMUL.FTZ R107, R0, R107 ;  /* 0x0000006b006b7220 */ /* 0x000fe20000410000 */
[----:B--2---:R-:W-:Y:S01]  /*e910*/  F2FP.PACK_AB R142, R241, R213 ;  /* 0x000000d5f18e723e */ /* 0x004fe200000000ff */
[----:B------:R-:W-:Y:S02]  /*e920*/  FMUL.FTZ R2, R134, c[0x0][0x2d0] ;  /* 0x0000b40086027a20 */ /* 0x000fe40000410000 */
[----:B-1----:R-:W-:Y:S01]  /*e930*/  FMUL.FTZ R7, R133, R147 ;  /* 0x0000009385077220 */ /* 0x002fe20000410000 */
[----:B------:R-:W-:Y:S01]  /*e940*/  F2FP.PACK_AB R147, R236, R234 ;  /* 0x000000eaec93723e */ /* 0x000fe200000000ff */
[--C-:B------:R-:W-:Y:S01]  /*e950*/  FFMA.FTZ R6, R219, c[0x0][0x2d0], -R2.reuse ;  /* 0x0000b400db067a23 */ /* 0x100fe20000010802 */
[----:B------:R4:W-:Y:S01]  /*e960*/  @P1 LDGSTS.E.BYPASS.LTC128B.128 [R248+0x7900], [R8.64+0x80], !P6 ;  /* 0x0790008008f81fae */ /* 0x0009e2000f101d46 */
[----:B------:R-:W-:Y:S01]  /*e970*/  MOV R219, R41 ;  /* 0x0000002900db7202 */ /* 0x000fe20000000f00 */
[----:B------:R-:W-:Y:S01]  /*e980*/  FMUL.FTZ R41, R3, R177 ;  /* 0x000000b103297220 */ /* 0x000fe20000410000 */
[----:B------:R1:W-:Y:S01]  /*e990*/  MUFU.EX2 R209, R6 ;  /* 0x0000000600d17308 */ /* 0x0003e20000000800 */
[----:B------:R-:W-:Y:S01]  /*e9a0*/  MOV R177, R42 ;  /* 0x0000002a00b17202 */ /* 0x000fe20000000f00 */
[C---:B------:R-:W-:Y:S02]  /*e9b0*/  FMUL.FTZ R42, R0.reuse, R178 ;  /* 0x000000b2002a7220 */ /* 0x040fe40000410000 */
[C---:B------:R-:W-:Y:S01]  /*e9c0*/  FMUL.FTZ R110, R0.reuse, R110 ;  /* 0x0000006e006e7220 */ /* 0x040fe20000410000 */
[----:B------:R-:W2:Y:S01]  /*e9d0*/  LDSM.16.MT88.4 R20, [R229] ;  /* 0x00000000e514783b */ /* 0x000ea20000004200 */
[----:B------:R-:W-:Y:S02]  /*e9e0*/  FMUL.FTZ R111, R0, R111 ;  /* 0x0000006f006f7220 */ /* 0x000fe40000410000 */
[--C-:B---3--:R-:W-:Y:S01]  /*e9f0*/  FFMA.FTZ R4, R220, c[0x0][0x2d0], -R2.reuse ;  /* 0x0000b400dc047a23 */ /* 0x108fe20000010802 */
[----:B------:R-:W-:Y:S01]  /*ea00*/  MOV R220, R245 ;  /* 0x000000f500dc7202 */ /* 0x000fe20000000f00 */
[----:B------:R-:W-:Y:S01]  /*ea10*/  FMUL.FTZ R5, R132, R145 ;  /* 0x0000009184057220 */ /* 0x000fe20000410000 */
[----:B------:R-:W-:Y:S01]  /*ea20*/  F2FP.PACK_AB R145, R240, R215 ;  /* 0x000000d7f091723e */ /* 0x000fe200000000ff */
[----:B------:R3:W3:Y:S01]  /*ea30*/  MUFU.EX2 R210, R4 ;  /* 0x0000000400d27308 */ /* 0x0006e20000000800 */
[----:B------:R-:W2:Y:S01]  /*ea40*/  LDSM.16.MT88.4 R36, [R230] ;  /* 0x00000000e624783b */ /* 0x000ea20000004200 */
[C---:B------:R-:W-:Y:S02]  /*ea50*/  FMUL.FTZ R122, R0.reuse, R122 ;  /* 0x0000007a007a7220 */ /* 0x040fe40000410000 */
[C---:B------:R-:W-:Y:S02]  /*ea60*/  FMUL.FTZ R123, R0.reuse, R123 ;  /* 0x0000007b007b7220 */ /* 0x040fe40000410000 */
[C---:B------:R-:W-:Y:S02]  /*ea70*/  FMUL.FTZ R126, R0.reuse, R126 ;  /* 0x0000007e007e7220 */ /* 0x040fe40000410000 */
[----:B------:R-:W-:Y:S01]  /*ea80*/  FMUL.FTZ R127, R0, R127 ;  /* 0x0000007f007f7220 */ /* 0x000fe20000410000 */
[----:B------:R-:W2:Y:S01]  /*ea90*/  LDSM.16.MT88.4 R52, [R233] ;  /* 0x00000000e934783b */ /* 0x000ea20000004200 */
[----:B-1----:R-:W-:Y:S01]  /*eaa0*/  FMUL.FTZ R6, R133, R146 ;  /* 0x0000009285067220 */ /* 0x002fe20000410000 */
[----:B------:R-:W-:Y:S01]  /*eab0*/  F2FP.PACK_AB R146, R217, R238 ;  /* 0x000000eed992723e */ /* 0x000fe200000000ff */
[C---:B----4-:R-:W-:Y:S01]  /*eac0*/  FMUL.FTZ R8, R3.reuse, R140 ;  /* 0x0000008c03087220 */ /* 0x050fe20000410000 */
[----:B------:R-:W-:Y:S01]  /*ead0*/  F2FP.PACK_AB R140, R216, R212 ;  /* 0x000000d4d88c723e */ /* 0x000fe200000000ff */
[----:B------:R-:W-:Y:S03]  /*eae0*/  FMUL.FTZ R9, R3, R141 ;  /* 0x0000008d03097220 */ /* 0x000fe60000410000 */
[----:B------:R-:W-:Y:S01]  /*eaf0*/  LDSM.16.MT88.4 R152, [R229+0x2000] ;  /* 0x00200000e598783b */ /* 0x000fe20000004200 */
[--C-:B---3--:R-:W-:Y:S01]  /*eb00*/  FFMA.FTZ R4, R14, c[0x0][0x2d0], -R2.reuse ;  /* 0x0000b4000e047a23 */ /* 0x108fe20000010802 */
[----:B------:R-:W-:Y:S01]  /*eb10*/  F2FP.PACK_AB R141, R210, R209 ;  /* 0x000000d1d28d723e */ /* 0x000fe200000000ff */
[C---:B------:R-:W-:Y:S05]  /*eb20*/  FMUL.FTZ R14, R0.reuse, R150 ;  /* 0x00000096000e7220 */ /* 0x040fea0000410000 */
[----:B------:R-:W0:Y:S01]  /*eb30*/  LDGDEPBAR ;  /* 0x00000000000079af */ /* 0x000e220000000000 */
[----:B------:R1:W-:Y:S02]  /*eb40*/  MUFU.EX2 R211, R4 ;  /* 0x0000000400d37308 */ /* 0x0003e40000000800 */
[----:B-1----:R-:W-:Y:S02]  /*eb50*/  FFMA.FTZ R4, R15, c[0x0][0x2d0], -R2 ;  /* 0x0000b4000f047a23 */ /* 0x002fe40000010802 */
[----:B------:R-:W-:Y:S06]  /*eb60*/  FMUL.FTZ R15, R0, R151 ;  /* 0x00000097000f7220 */ /* 0x000fec0000410000 */
[----:B------:R1:W3:Y:S01]  /*eb70*/  MUFU.EX2 R242, R4 ;  /* 0x0000000400f27308 */ /* 0x0002e20000000800 */
[----:B------:R-:W4:Y:S01]  /*eb80*/  LDSM.16.MT88.4 R148, [R232] ;  /* 0x00000000e894783b */ /* 0x000f220000004200 */
[----:B-1----:R-:W-:Y:S01]  /*eb90*/  FMUL.FTZ R4, R132, R144 ;  /* 0x0000009084047220 */ /* 0x002fe20000410000 */
[----:B------:R-:W-:Y:S02]  /*eba0*/  F2FP.PACK_AB R144, R231, R214 ;  /* 0x000000d6e790723e */ /* 0x000fe400000000ff */
[----:B---3--:R-:W-:Y:S05]  /*ebb0*/  F2FP.PACK_AB R143, R242, R211 ;  /* 0x000000d3f28f723e */ /* 0x008fea00000000ff */
[-C--:B--2---:R-:W-:Y:S08]  /*ebc0*/  HMMA.16816.F32 R4, R144, R20.reuse, R4 ;  /* 0x000000149004723c */ /* 0x084ff00000001804 */
[C---:B------:R-:W-:Y:S07]  /*ebd0*/  HMMA.16816.F32 R8, R140.reuse, R20, R8 ;  /* 0x000000148c08723c */ /* 0x040fee0000001808 */
[C---:B------:R-:W-:Y:S01]  /*ebe0*/  FMUL.FTZ R20, R132.reuse, R156 ;  /* 0x0000009c84147220 */ /* 0x040fe20000410000 */
[-C--:B------:R-:W-:Y:S04]  /*ebf0*/  HMMA.16816.F32 R12, R140, R22.reuse, R12 ;  /* 0x000000168c0c723c */ /* 0x080fe8000000180c */
[----:B------:R-:W-:Y:S01]  /*ec00*/  MOV R156, R138 ;  /* 0x0000008a009c7202 */ /* 0x000fe20000000f00 */
[--C-:B------:R-:W-:Y:S02]  /*ec10*/  FFMA.FTZ R138, R221, c[0x0][0x2d0], -R206.reuse ;  /* 0x0000b400dd8a7a23 */ /* 0x100fe400000108ce */
[----:B------:R-:W-:Y:S01]  /*ec20*/  FMUL.FTZ R21, R132, R157 ;  /* 0x0000009d84157220 */ /* 0x000fe20000410000 */
[C---:B------:R-:W-:Y:S04]  /*ec30*/  HMMA.16816.F32 R16, R144.reuse, R22, R16 ;  /* 0x000000169010723c */ /* 0x040fe80000001810 */
[----:B------:R-:W-:Y:S01]  /*ec40*/  MOV R157, R63 ;  /* 0x0000003f009d7202 */ /* 0x000fe20000000f00 */
[C---:B------:R-:W-:Y:S02]  /*ec50*/  FMUL.FTZ R63, R0.reuse, R199 ;  /* 0x000000c7003f7220 */ /* 0x040fe40000410000 */
[C---:B------:R-:W-:Y:S01]  /*ec60*/  FMUL.FTZ R22, R133.reuse, R158 ;  /* 0x0000009e85167220 */ /* 0x040fe20000410000 */
[----:B------:R-:W-:Y:S01]  /*ec70*/  MOV R158, R31 ;  /* 0x0000001f009e7202 */ /* 0x000fe20000000f00 */
[C---:B------:R-:W-:Y:S03]  /*ec80*/  FMUL.FTZ R31, R0.reuse, R167 ;  /* 0x000000a7001f7220 */ /* 0x040fe60000410000 */
[----:B------:R-:W-:Y:S01]  /*ec90*/  MOV R167, R243 ;  /* 0x000000f300a77202 */ /* 0x000fe20000000f00 */
[----:B------:R-:W-:Y:S01]  /*eca0*/  FMUL.FTZ R23, R133, R159 ;  /* 0x0000009f85177220 */ /* 0x000fe20000410000 */
[----:B------:R1:W-:Y:S01]  /*ecb0*/  MUFU.EX2 R243, R138 ;  /* 0x0000008a00f37308 */ /* 0x0003e20000000800 */
[----:B------:R-:W-:Y:S01]  /*ecc0*/  MOV R159, R58 ;  /* 0x0000003a009f7202 */ /* 0x000fe20000000f00 */
[----:B------:R-:W-:Y:S04]  /*ecd0*/  FMUL.FTZ R58, R0, R194 ;  /* 0x000000c2003a7220 */ /* 0x000fe80000410000 */
[-C--:B------:R-:W-:Y:S08]  /*ece0*/  HMMA.16816.F32 R20, R144, R36.reuse, R20 ;  /* 0x000000249014723c */ /* 0x080ff00000001814 */
[C---:B------:R-:W-:Y:S07]  /*ecf0*/  HMMA.16816.F32 R24, R140.reuse, R36, R24 ;  /* 0x000000248c18723c */ /* 0x040fee0000001818 */
[----:B------:R-:W-:Y:S01]  /*ed00*/  FMUL.FTZ R36, R132, R172 ;  /* 0x000000ac84247220 */ /* 0x000fe20000410000 */
[-C--:B------:R-:W-:Y:S04]  /*ed10*/  HMMA.16816.F32 R28, R140, R38.reuse, R28 ;  /* 0x000000268c1c723c */ /* 0x080fe8000000181c */
[----:B-1----:R-:W-:Y:S01]  /*ed20*/  FFMA.FTZ R138, R223, c[0x0][0x2d0], -R206 ;  /* 0x0000b400df8a7a23 */ /* 0x002fe200000108ce */
[----:B------:R-:W-:Y:S01]  /*ed30*/  MOV R172, R43 ;  /* 0x0000002b00ac7202 */ /* 0x000fe20000000f00 */
[----:B------:R-:W-:Y:S02]  /*ed40*/  FMUL.FTZ R43, R0, R179 ;  /* 0x000000b3002b7220 */ /* 0x000fe40000410000 */
[C---:B------:R-:W-:Y:S01]  /*ed50*/  HMMA.16816.F32 R32, R144.reuse, R38, R32 ;  /* 0x000000269020723c */ /* 0x040fe20000001820 */
[----:B------:R1:W2:Y:S03]  /*ed60*/  MUFU.EX2 R235, R138 ;  /* 0x0000008a00eb7308 */ /* 0x0002a60000000800 */
[----:B------:R-:W-:Y:S02]  /*ed70*/  FMUL.FTZ R37, R132, R173 ;  /* 0x000000ad84257220 */ /* 0x000fe40000410000 */
[----:B------:R-:W-:Y:S02]  /*ed80*/  IMAD.MOV.U32 R173, RZ, RZ, R44 ;  /* 0x000000ffffad7224 */ /* 0x000fe400078e002c */
[----:B------:R-:W-:Y:S01]  /*ed90*/  FMUL.FTZ R38, R133, R174 ;  /* 0x000000ae85267220 */ /* 0x000fe20000410000 */
[----:B------:R-:W-:Y:S03]  /*eda0*/  MOV R174, R47 ;  /* 0x0000002f00ae7202 */ /* 0x000fe60000000f00 */
[C---:B------:R-:W-:Y:S01]  /*edb0*/  FMUL.FTZ R47, R0.reuse, R183 ;  /* 0x000000b7002f7220 */ /* 0x040fe20000410000 */
[----:B------:R-:W-:Y:S01]  /*edc0*/  MOV R183, R244 ;  /* 0x000000f400b77202 */ /* 0x000fe20000000f00 */
[----:B------:R-:W-:Y:S01]  /*edd0*/  FMUL.FTZ R44, R3, R180 ;  /* 0x000000b4032c7220 */ /* 0x000fe20000410000 */
[----:B------:R-:W-:Y:S01]  /*ede0*/  MOV R180, R62 ;  /* 0x0000003e00b47202 */ /* 0x000fe20000000f00 */
[----:B------:R-:W-:Y:S02]  /*edf0*/  FMUL.FTZ R62, R0, R198 ;  /* 0x000000c6003e7220 */ /* 0x000fe40000410000 */
[----:B------:R-:W-:Y:S01]  /*ee00*/  FMUL.FTZ R39, R133, R175 ;  /* 0x000000af85277220 */ /* 0x000fe20000410000 */
[----:B------:R-:W-:Y:S01]  /*ee10*/  MOV R175, R65 ;  /* 0x0000004100af7202 */ /* 0x000fe20000000f00 */
[C---:B------:R-:W-:Y:S02]  /*ee20*/  FMUL.FTZ R65, R132.reuse, R201 ;  /* 0x000000c984417220 */ /* 0x040fe40000410000 */
[----:B------:R-:W-:Y:S03]  /*ee30*/  LDSM.16.MT88.4 R200, [R232+0x1800] ;  /* 0x00180000e8c8783b */ /* 0x000fe60000004200 */
[-C--:B------:R-:W-:Y:S03]  /*ee40*/  HMMA.16816.F32 R36, R144, R52.reuse, R36 ;  /* 0x000000349024723c */ /* 0x080fe60000001824 */
[--C-:B-1----:R-:W-:Y:S04]  /*ee50*/  FFMA.FTZ R138, R225, c[0x0][0x2d0], -R207.reuse ;  /* 0x0000b400e18a7a23 */ /* 0x102fe800000108cf */
[----:B------:R1:W-:Y:S01]  /*ee60*/  MUFU.EX2 R179, R138 ;  /* 0x0000008a00b37308 */ /* 0x0003e20000000800 */
[C---:B------:R-:W-:Y:S07]  /*ee70*/  HMMA.16816.F32 R40, R140.reuse, R52, R40 ;  /* 0x000000348c28723c */ /* 0x040fee0000001828 */
[C---:B------:R-:W-:Y:S01]  /*ee80*/  FMUL.FTZ R53, R132.reuse, R189 ;  /* 0x000000bd84357220 */ /* 0x040fe20000410000 */
[-C--:B------:R-:W-:Y:S04]  /*ee90*/  HMMA.16816.F32 R44, R140, R54.reuse, R44 ;  /* 0x000000368c2c723c */ /* 0x080fe8000000182c */
[----:B------:R-:W-:Y:S04]  /*eea0*/  FMUL.FTZ R52, R132, R188 ;  /* 0x000000bc84347220 */ /* 0x000fe80000410000 */
[C---:B------:R-:W-:Y:S04]  /*eeb0*/  HMMA.16816.F32 R48, R144.reuse, R54, R48 ;  /* 0x000000369030723c */ /* 0x040fe80000001830 */
[--C-:B-1----:R-:W-:Y:S03]  /*eec0*/  FFMA.FTZ R138, R226, c[0x0][0x2d0], -R207.reuse ;  /* 0x0000b400e28a7a23 */ /* 0x102fe600000108cf */
[C---:B------:R-:W-:Y:S01]  /*eed0*/  FMUL.FTZ R54, R133.reuse, R190 ;  /* 0x000000be85367220 */ /* 0x040fe20000410000 */
[----:B------:R1:W3:Y:S01]  /*eee0*/  MUFU.EX2 R245, R138 ;  /* 0x0000008a00f57308 */ /* 0x0002e20000000800 */
[----:B------:R-:W-:Y:S07]  /*eef0*/  FMUL.FTZ R55, R133, R191 ;  /* 0x000000bf85377220 */ /* 0x000fee0000410000 */
[-C--:B----4-:R-:W-:Y:S02]  /*ef00*/  HMMA.16816.F32 R52, R144, R148.reuse, R52 ;  /* 0x000000949034723c */ /* 0x090fe40000001834 */
[----:B------:R-:W-:Y:S06]  /*ef10*/  MUFU.EX2 R191, R160 ;  /* 0x000000a000bf7308 */ /* 0x000fec0000000800 */
[C---:B------:R-:W-:Y:S08]  /*ef20*/  HMMA.16816.F32 R56, R140.reuse, R148, R56 ;  /* 0x000000948c38723c */ /* 0x040ff00000001838 */
[-C--:B------:R-:W-:Y:S04]  /*ef30*/  HMMA.16816.F32 R60, R140, R150.reuse, R60 ;  /* 0x000000968c3c723c */ /* 0x080fe8000000183c */
[--C-:B-1----:R-:W-:Y:S04]  /*ef40*/  FFMA.FTZ R138, R222, c[0x0][0x2d0], -R206.reuse ;  /* 0x0000b400de8a7a23 */ /* 0x102fe800000108ce */
[C---:B------:R-:W-:Y:S01]  /*ef50*/  HMMA.16816.F32 R64, R144.reuse, R150, R64 ;  /* 0x000000969040723c */ /* 0x040fe20000001840 */
[----:B------:R1:W-:Y:S01]  /*ef60*/  MUFU.EX2 R178, R138 ;  /* 0x0000008a00b27308 */ /* 0x0003e20000000800 */
[----:B------:R-:W4:Y:S06]  /*ef70*/  LDSM.16.MT88.4 R148, [R230+0x2000] ;  /* 0x00200000e694783b */ /* 0x000f2c0000004200 */
[-C--:B------:R-:W-:Y:S08]  /*ef80*/  HMMA.16816.F32 R68, R144, R152.reuse, R68 ;  /* 0x000000989044723c */ /* 0x080ff00000001844 */
[C---:B------:R-:W-:Y:S08]  /*ef90*/  HMMA.16816.F32 R72, R140.reuse, R152, R72 ;  /* 0x000000988c48723c */ /* 0x040ff00000001848 */
[-C--:B------:R-:W-:Y:S04]  /*efa0*/  HMMA.16816.F32 R76, R140, R154.reuse, R76 ;  /* 0x0000009a8c4c723c */ /* 0x080fe8000000184c */
[----:B-1----:R-:W-:Y:S02]  /*efb0*/  FFMA.FTZ R138, R224, c[0x0][0x2d0], -R206 ;  /* 0x0000b400e08a7a23 */ /* 0x002fe400000108ce */
[----:B------:R-:W-:Y:S02]  /*efc0*/  FFMA.FTZ R224, R167, c[0x0][0x2d0], -R2 ;  /* 0x0000b400a7e07a23 */ /* 0x000fe40000010802 */
[C---:B------:R-:W-:Y:S01]  /*efd0*/  HMMA.16816.F32 R80, R144.reuse, R154, R80 ;  /* 0x0000009a9050723c */ /* 0x040fe20000001850 */
[----:B------:R1:W1:Y:S01]  /*efe0*/  MUFU.EX2 R221, R138 ;  /* 0x0000008a00dd7308 */ /* 0x0002620000000800 */
[----:B------:R-:W2:Y:S06]  /*eff0*/  LDSM.16.MT88.4 R152, [R233+0x2000] ;  /* 0x00200000e998783b */ /* 0x000eac0000004200 */
[-C--:B----4-:R-:W-:Y:S03]  /*f000*/  HMMA.16816.F32 R84, R144, R148.reuse, R84 ;  /* 0x000000949054723c */ /* 0x090fe60000001854 */
[----:B------:R-:W-:Y:S05]  /*f010*/  MUFU.EX2 R224, R224 ;  /* 0x000000e000e07308 */ /* 0x000fea0000000800 */
        /* <DEDUP_REMOVED lines=8> */
[--C-:B-1----:R-:W-:Y:S04]  /*f0a0*/  FFMA.FTZ R138, R250, c[0x0][0x2d0], -R207.reuse ;  /* 0x0000b400fa8a7a23 */ /* 0x102fe800000108cf */
[-C--:B------:R-:W-:Y:S01]  /*f0b0*/  HMMA.16816.F32 R108, R140, R154.reuse, R108 ;  /* 0x0000009a8c6c723c */ /* 0x080fe2000000186c */
[----:B------:R1:W2:Y:S07]  /*f0c0*/  MUFU.EX2 R223, R138 ;  /* 0x0000008a00df7308 */ /* 0x0002ae0000000800 */
[C---:B------:R-:W-:Y:S01]  /*f0d0*/  HMMA.16816.F32 R112, R144.reuse, R154, R112 ;  /* 0x0000009a9070723c */ /* 0x040fe20000001870 */
[----:B------:R-:W2:Y:S07]  /*f0e0*/  LDSM.16.MT88.4 R152, [R229+0x800] ;  /* 0x00080000e598783b */ /* 0x000eae0000004200 */
[-C--:B----4-:R-:W-:Y:S08]  /*f0f0*/  HMMA.16816.F32 R116, R144, R148.reuse, R116 ;  /* 0x000000949074723c */ /* 0x090ff00000001874 */
[C---:B------:R-:W-:Y:S04]  /*f100*/  HMMA.16816.F32 R120, R140.reuse, R148, R120 ;  /* 0x000000948c78723c */ /* 0x040fe80000001878 */
[--C-:B-1----:R-:W-:Y:S04]  /*f110*/  FFMA.FTZ R138, R252, c[0x0][0x2d0], -R208.reuse ;  /* 0x0000b400fc8a7a23 */ /* 0x102fe800000108d0 */
[-C--:B------:R-:W-:Y:S01]  /*f120*/  HMMA.16816.F32 R124, R140, R150.reuse, R124 ;  /* 0x000000968c7c723c */ /* 0x080fe2000000187c */
[----:B------:R1:W-:Y:S06]  /*f130*/  MUFU.EX2 R244, R138 ;  /* 0x0000008a00f47308 */ /* 0x0003ec0000000800 */
[----:B------:R-:W-:Y:S02]  /*f140*/  F2FP.PACK_AB R140, R235, R243 ;  /* 0x000000f3eb8c723e */ /* 0x000fe400000000ff */
[----:B---3--:R-:W-:Y:S03]  /*f150*/  F2FP.PACK_AB R141, R245, R179 ;  /* 0x000000b3f58d723e */ /* 0x008fe600000000ff */
[----:B------:R-:W-:Y:S02]  /*f160*/  F2FP.PACK_AB R142, R221, R178 ;  /* 0x000000b2dd8e723e */ /* 0x000fe400000000ff */
[----:B--2---:R-:W-:Y:S01]  /*f170*/  F2FP.PACK_AB R143, R223, R195 ;  /* 0x000000c3df8f723e */ /* 0x004fe200000000ff */
[----:B-1----:R-:W-:Y:S04]  /*f180*/  FFMA.FTZ R138, R251, c[0x0][0x2d0], -R208 ;  /* 0x0000b400fb8a7a23 */ /* 0x002fe800000108d0 */
[----:B------:R1:W2:Y:S02]  /*f190*/  MUFU.EX2 R246, R138 ;  /* 0x0000008a00f67308 */ /* 0x0002a40000000800 */
        /* <DEDUP_REMOVED lines=9> */
[----:B-1----:R-:W-:Y:S01]  /*f230*/  FFMA.FTZ R138, R184, c[0x0][0x2d0], -R2 ;  /* 0x0000b400b88a7a23 */ /* 0x002fe20000010802 */
[----:B------:R-:W-:Y:S02]  /*f240*/  MOV R184, R183 ;  /* 0x000000b700b87202 */ /* 0x000fe40000000f00 */
[----:B------:R-:W-:Y:S02]  /*f250*/  MOV R183, R182 ;  /* 0x000000b600b77202 */ /* 0x000fe40000000f00 */
[----:B------:R-:W-:Y:S02]  /*f260*/  MOV R182, R180 ;  /* 0x000000b400b67202 */ /* 0x000fe40000000f00 */
[----:B------:R-:W-:Y:S02]  /*f270*/  MOV R180, R176 ;  /* 0x000000b000b47202 */ /* 0x000fe40000000f00 */
[----:B------:R-:W-:Y:S02]  /*f280*/  MOV R176, R164 ;  /* 0x000000a400b07202 */ /* 0x000fe40000000f00 */
[----:B------:R-:W-:Y:S02]  /*f290*/  MOV R164, R247 ;  /* 0x000000f700a47202 */ /* 0x000fe40000000f00 */
[----:B------:R1:W3:Y:S02]  /*f2a0*/  MUFU.EX2 R247, R138 ;  /* 0x0000008a00f77308 */ /* 0x0002e40000000800 */
[----:B-1----:R-:W-:Y:S01]  /*f2b0*/  FFMA.FTZ R138, R184, c[0x0][0x2d0], -R208 ;  /* 0x0000b400b88a7a23 */ /* 0x002fe200000108d0 */
[----:B------:R-:W-:Y:S01]  /*f2c0*/  MOV R184, R183 ;  /* 0x000000b700b87202 */ /* 0x000fe20000000f00 */
[----:B------:R-:W-:Y:S01]  /*f2d0*/  IMAD.MOV.U32 R183, RZ, RZ, R182 ;  /* 0x000000ffffb77224 */ /* 0x000fe200078e00b6 */
[----:B------:R-:W-:Y:S05]  /*f2e0*/  MOV R182, R180 ;  /* 0x000000b400b67202 */ /* 0x000fea0000000f00 */
[----:B------:R1:W-:Y:S01]  /*f2f0*/  MUFU.EX2 R198, R138 ;  /* 0x0000008a00c67308 */ /* 0x0003e20000000800 */
[----:B------:R-:W-:Y:S02]  /*f300*/  MOV R180, R176 ;  /* 0x000000b000b47202 */ /* 0x000fe40000000f00 */
[----:B------:R-:W-:Y:S02]  /*f310*/  MOV R176, R175 ;  /* 0x000000af00b07202 */ /* 0x000fe40000000f00 */
[----:B------:R-:W-:Y:S02]  /*f320*/  MOV R175, R171 ;  /* 0x000000ab00af7202 */ /* 0x000fe40000000f00 */
[----:B------:R-:W-:Y:S02]  /*f330*/  MOV R171, R170 ;  /* 0x000000aa00ab7202 */ /* 0x000fe40000000f00 */
[----:B------:R-:W-:Y:S02]  /*f340*/  MOV R170, R131 ;  /* 0x0000008300aa7202 */ /* 0x000fe40000000f00 */
[----:B------:R-:W4:Y:S01]  /*f350*/  LDL.LU R131, [R1+0xd0] ;  /* 0x0000d00001837983 */ /* 0x000f220000300800 */
[----:B-1----:R-:W-:Y:S01]  /*f360*/  FFMA.FTZ R138, R184, c[0x0][0x2d0], -R208 ;  /* 0x0000b400b88a7a23 */ /* 0x002fe200000108d0 */
[----:B------:R-:W-:Y:S02]  /*f370*/  MOV R184, R183 ;  /* 0x000000b700b87202 */ /* 0x000fe40000000f00 */
[----:B------:R-:W-:Y:S02]  /*f380*/  MOV R183, R176 ;  /* 0x000000b000b77202 */ /* 0x000fe40000000f00 */
[----:B------:R-:W-:Y:S02]  /*f390*/  MOV R176, R171 ;  /* 0x000000ab00b07202 */ /* 0x000fe40000000f00 */
[----:B------:R-:W-:Y:S02]  /*f3a0*/  MOV R171, R237 ;  /* 0x000000ed00ab7202 */ /* 0x000fe40000000f00 */
[----:B------:R1:W1:Y:S02]  /*f3b0*/  MUFU.EX2 R237, R138 ;  /* 0x0000008a00ed7308 */ /* 0x0002640000000800 */
[--C-:B-1----:R-:W-:Y:S02]  /*f3c0*/  FFMA.FTZ R138, R184, c[0x0][0x2d0], -R2.reuse ;  /* 0x0000b400b88a7a23 */ /* 0x102fe40000010802 */
[----:B------:R-:W-:Y:S06]  /*f3d0*/  LDSM.16.MT88.4 R184, [R233+0x1800] ;  /* 0x00180000e9b8783b */ /* 0x000fec0000004200 */
[----:B------:R1:W-:Y:S02]  /*f3e0*/  MUFU.EX2 R192, R138 ;  /* 0x0000008a00c07308 */ /* 0x0003e40000000800 */
[----:B-1----:R-:W-:Y:S08]  /*f3f0*/  FFMA.FTZ R138, R183, c[0x0][0x2d0], -R2 ;  /* 0x0000b400b78a7a23 */ /* 0x002ff00000010802 */
[----:B------:R-:W-:Y:S10]  /*f400*/  MUFU.EX2 R183, R161 ;  /* 0x000000a100b77308 */ /* 0x000ff40000000800 */
[----:B------:R1:W1:Y:S02]  /*f410*/  MUFU.EX2 R189, R138 ;  /* 0x0000008a00bd7308 */ /* 0x0002640000000800 */
[--C-:B-1----:R-:W-:Y:S08]  /*f420*/  FFMA.FTZ R138, R182, c[0x0][0x2d0], -R206.reuse ;  /* 0x0000b400b68a7a23 */ /* 0x102ff000000108ce */
[----:B------:R1:W-:Y:S02]  /*f430*/  MUFU.EX2 R188, R138 ;  /* 0x0000008a00bc7308 */ /* 0x0003e40000000800 */
[--C-:B-1----:R-:W-:Y:S08]  /*f440*/  FFMA.FTZ R138, R181, c[0x0][0x2d0], -R206.reuse ;  /* 0x0000b400b58a7a23 */ /* 0x102ff000000108ce */
[----:B------:R1:W-:Y:S02]  /*f450*/  MUFU.EX2 R196, R138 ;  /* 0x0000008a00c47308 */ /* 0x0003e40000000800 */
[--C-:B-1----:R-:W-:Y:S08]  /*f460*/  FFMA.FTZ R138, R180, c[0x0][0x2d0], -R207.reuse ;  /* 0x0000b400b48a7a23 */ /* 0x102ff000000108cf */
[----:B------:R1:W-:Y:S02]  /*f470*/  MUFU.EX2 R181, R138 ;  /* 0x0000008a00b57308 */ /* 0x0003e40000000800 */
[--C-:B-1----:R-:W-:Y:S01]  /*f480*/  FFMA.FTZ R138, R177, c[0x0][0x2d0], -R207.reuse ;  /* 0x0000b400b18a7a23 */ /* 0x102fe200000108cf */
[----:B------:R-:W-:Y:S02]  /*f490*/  MOV R177, R175 ;  /* 0x000000af00b17202 */ /* 0x000fe40000000f00 */
[----:B------:R-:W-:Y:S05]  /*f4a0*/  MOV R175, R174 ;  /* 0x000000ae00af7202 */ /* 0x000fea0000000f00 */
[----:B------:R1:W-:Y:S01]  /*f4b0*/  MUFU.EX2 R197, R138 ;  /* 0x0000008a00c57308 */ /* 0x0003e20000000800 */
[----:B------:R-:W-:Y:S02]  /*f4c0*/  MOV R174, R168 ;  /* 0x000000a800ae7202 */ /* 0x000fe40000000f00 */
[----:B------:R-:W-:Y:S02]  /*f4d0*/  MOV R168, R164 ;  /* 0x000000a400a87202 */ /* 0x000fe40000000f00 */
[----:B------:R-:W-:Y:S05]  /*f4e0*/  MOV R164, R220 ;  /* 0x000000dc00a47202 */ /* 0x000fea0000000f00 */
[----:B------:R2:W-:Y:S01]  /*f4f0*/  MUFU.EX2 R220, R139 ;  /* 0x0000008b00dc7308 */ /* 0x0005e20000000800 */
[----:B-1----:R-:W-:Y:S01]  /*f500*/  FFMA.FTZ R138, R176, c[0x0][0x2d0], -R206 ;  /* 0x0000b400b08a7a23 */ /* 0x002fe200000108ce */
[----:B------:R-:W-:Y:S08]  /*f510*/  MOV R176, R218 ;  /* 0x000000da00b07202 */ /* 0x000ff00000000f00 */
[----:B------:R1:W-:Y:S01]  /*f520*/  MUFU.EX2 R218, R138 ;  /* 0x0000008a00da7308 */ /* 0x0003e20000000800 */
[--C-:B--2---:R-:W-:Y:S02]  /*f530*/  FFMA.FTZ R139, R175, c[0x0][0x2d0], -R208.reuse ;  /* 0x0000b400af8b7a23 */ /* 0x104fe400000108d0 */
[--C-:B------:R-:W-:Y:S07]  /*f540*/  FFMA.FTZ R175, R156, c[0x0][0x2d0], -R207.reuse ;  /* 0x0000b4009caf7a23 */ /* 0x100fee00000108cf */
[----:B------:R-:W-:Y:S10]  /*f550*/  MUFU.EX2 R199, R139 ;  /* 0x0000008b00c77308 */ /* 0x000ff40000000800 */
[----:B------:R-:W-:Y:S01]  /*f560*/  MUFU.EX2 R175, R175 ;  /* 0x000000af00af7308 */ /* 0x000fe20000000800 */
[----:B-1----:R-:W-:Y:S01]  /*f570*/  FFMA.FTZ R138, R173, c[0x0][0x2d0], -R207 ;  /* 0x0000b400ad8a7a23 */ /* 0x002fe200000108cf */
[----:B------:R-:W-:Y:S02]  /*f580*/  MOV R173, R172 ;  /* 0x000000ac00ad7202 */ /* 0x000fe40000000f00 */
[----:B------:R-:W-:Y:S02]  /*f590*/  MOV R172, R171 ;  /* 0x000000ab00ac7202 */ /* 0x000fe40000000f00 */
[----:B------:R-:W-:Y:S01]  /*f5a0*/  MOV R171, R170 ;  /* 0x000000aa00ab7202 */ /* 0x000fe20000000f00 */
[----:B------:R-:W-:Y:S01]  /*f5b0*/  IMAD.MOV.U32 R170, RZ, RZ, R169 ;  /* 0x000000ffffaa7224 */ /* 0x000fe200078e00a9 */
[----:B------:R-:W-:Y:S02]  /*f5c0*/  MOV R169, R219 ;  /* 0x000000db00a97202 */ /* 0x000fe40000000f00 */
[----:B------:R1:W-:Y:S02]  /*f5d0*/  MUFU.EX2 R219, R138 ;  /* 0x0000008a00db7308 */ /* 0x0003e40000000800 */
[--C-:B-1----:R-:W-:Y:S01]  /*f5e0*/  FFMA.FTZ R138, R177, c[0x0][0x2d0], -R207.reuse ;  /* 0x0000b400b18a7a23 */ /* 0x102fe200000108cf */
[----:B------:R-:W-:Y:S02]  /*f5f0*/  MOV R177, R172 ;  /* 0x000000ac00b17202 */ /* 0x000fe40000000f00 */
[----:B------:R-:W-:Y:S05]  /*f600*/  MOV R172, R165 ;  /* 0x000000a500ac7202 */ /* 0x000fea0000000f00 */
[----:B------:R1:W-:Y:S01]  /*f610*/  MUFU.EX2 R225, R138 ;  /* 0x0000008a00e17308 */ /* 0x0003e20000000800 */
[----:B----4-:R-:W-:Y:S07]  /*f620*/  FMUL.FTZ R131, R133, R131 ;  /* 0x0000008385837220 */ /* 0x010fee0000410000 */
[----:B------:R-:W-:Y:S01]  /*f630*/  HMMA.16816.F32 R128, R144, R150, R128 ;  /* 0x000000969080723c */ /* 0x000fe20000001880 */
[----:B------:R-:W2:Y:S03]  /*f640*/  LDSM.16.MT88.4 R148, [R230+0x800] ;  /* 0x00080000e694783b */ /* 0x000ea60000004200 */
[----:B-1----:R-:W-:Y:S01]  /*f650*/  FFMA.FTZ R138, R176, c[0x0][0x2d0], -R208 ;  /* 0x0000b400b08a7a23 */ /* 0x002fe200000108d0 */
[----:B------:R-:W-:Y:S01]  /*f660*/  MOV R176, R169 ;  /* 0x000000a900b07202 */ /* 0x000fe20000000f00 */
[----:B------:R-:W-:Y:S01]  /*f670*/  FFMA.FTZ R169, R168, c[0x0][0x2d0], -R206 ;  /* 0x0000b400a8a97a23 */ /* 0x000fe200000108ce */
[----:B------:R-:W-:Y:S01]  /*f680*/  F2FP.PACK_AB R144, R246, R244 ;  /* 0x000000f4f690723e */ /* 0x000fe200000000ff */
[-C--:B------:R-:W-:Y:S01]  /*f690*/  HMMA.16816.F32 R4, R140, R152.reuse, R4 ;  /* 0x000000988c04723c */ /* 0x080fe20000001804 */
[----:B------:R1:W-:Y:S04]  /*f6a0*/  MUFU.EX2 R194, R138 ;  /* 0x0000008a00c27308 */ /* 0x0003e80000000800 */
[----:B---3--:R-:W-:Y:S01]  /*f6b0*/  F2FP.PACK_AB R145, R247, R228 ;  /* 0x000000e4f791723e */ /* 0x008fe200000000ff */
[--C-:B------:R-:W-:Y:S01]  /*f6c0*/  FFMA.FTZ R168, R158, c[0x0][0x2d0], -R207.reuse ;  /* 0x0000b4009ea87a23 */ /* 0x100fe200000108cf */
[----:B------:R-:W-:Y:S01]  /*f6d0*/  F2FP.PACK_AB R146, R237, R198 ;  /* 0x000000c6ed92723e */ /* 0x000fe200000000ff */
[----:B------:R-:W-:Y:S01]  /*f6e0*/  FFMA.FTZ R176, R176, c[0x0][0x2d0], -R208 ;  /* 0x0000b400b0b07a23 */ /* 0x000fe200000108d0 */
[----:B------:R-:W-:Y:S02]  /*f6f0*/  F2FP.PACK_AB R147, R189, R192 ;  /* 0x000000c0bd93723e */ /* 0x000fe400000000ff */
[----:B------:R-:W-:Y:S05]  /*f700*/  MUFU.EX2 R182, R168 ;  /* 0x000000a800b67308 */ /* 0x000fea0000000800 */
[C---:B------:R-:W-:Y:S05]  /*f710*/  HMMA.16816.F32 R8, R144.reuse, R152, R8 ;  /* 0x000000989008723c */ /* 0x040fea0000001808 */
[----:B------:R-:W-:Y:S03]  /*f720*/  MUFU.EX2 R180, R169 ;  /* 0x000000a900b47308 */ /* 0x000fe60000000800 */
[-C--:B------:R-:W-:Y:S04]  /*f730*/  HMMA.16816.F32 R12, R144, R154.reuse, R12 ;  /* 0x0000009a900c723c */ /* 0x080fe8000000180c */
[----:B-1----:R-:W-:Y:S02]  /*f740*/  FFMA.FTZ R138, R174, c[0x0][0x2d0], -R2 ;  /* 0x0000b400ae8a7a23 */ /* 0x002fe40000010802 */
[----:B------:R-:W-:Y:S01]  /*f750*/  FFMA.FTZ R174, R164, c[0x0][0x2d0], -R206 ;  /* 0x0000b400a4ae7a23 */ /* 0x000fe200000108ce */
[----:B------:R-:W-:Y:S01]  /*f760*/  MUFU.EX2 R176, R176 ;  /* 0x000000b000b07308 */ /* 0x000fe20000000800 */
[C---:B------:R-:W-:Y:S01]  /*f770*/  HMMA.16816.F32 R16, R140.reuse, R154, R16 ;  /* 0x0000009a8c10723c */ /* 0x040fe20000001810 */
[----:B------:R-:W1:Y:S03]  /*f780*/  LDSM.16.MT88.4 R152, [R233+0x800] ;  /* 0x00080000e998783b */ /* 0x000e660000004200 */
[--C-:B------:R-:W-:Y:S04]  /*f790*/  FFMA.FTZ R164, R159, c[0x0][0x2d0], -R207.reuse ;  /* 0x0000b4009fa47a23 */ /* 0x100fe800000108cf */
[-C--:B--2---:R-:W-:Y:S01]  /*f7a0*/  HMMA.16816.F32 R20, R140, R148.reuse, R20 ;  /* 0x000000948c14723c */ /* 0x084fe20000001814 */
[----:B------:R2:W-:Y:S07]  /*f7b0*/  MUFU.EX2 R250, R138 ;  /* 0x0000008a00fa7308 */ /* 0x0005ee0000000800 */
[C---:B------:R-:W-:Y:S03]  /*f7c0*/  HMMA.16816.F32 R24, R144.reuse, R148, R24 ;  /* 0x000000949018723c */ /* 0x040fe60000001818 */
[----:B------:R-:W-:Y:S05]  /*f7d0*/  MUFU.EX2 R174, R174 ;  /* 0x000000ae00ae7308 */ /* 0x000fea0000000800 */
[-C--:B------:R-:W-:Y:S08]  /*f7e0*/  HMMA.16816.F32 R28, R144, R150.reuse, R28 ;  /* 0x00000096901c723c */ /* 0x080ff0000000181c */
[C---:B------:R-:W-:Y:S01]  /*f7f0*/  HMMA.16816.F32 R32, R140.reuse, R150, R32 ;  /* 0x000000968c20723c */ /* 0x040fe20000001820 */
[----:B------:R-:W3:Y:S03]  /*f800*/  LDSM.16.MT88.4 R148, [R232+0x800] ;  /* 0x00080000e894783b */ /* 0x000ee60000004200 */
[----:B--2---:R-:W-:Y:S01]  /*f810*/  FFMA.FTZ R138, R173, c[0x0][0x2d0], -R2 ;  /* 0x0000b400ad8a7a23 */ /* 0x004fe20000010802 */
[----:B------:R-:W-:Y:S03]  /*f820*/  MOV R173, R166 ;  /* 0x000000a600ad7202 */ /* 0x000fe60000000f00 */
[----:B------:R2:W-:Y:S01]  /*f830*/  MUFU.EX2 R251, R138 ;  /* 0x0000008a00fb7308 */ /* 0x0005e20000000800 */
[-C--:B-1----:R-:W-:Y:S01]  /*f840*/  HMMA.16816.F32 R36, R140, R152.reuse, R36 ;  /* 0x000000988c24723c */ /* 0x082fe20000001824 */
[----:B------:R-:W4:Y:S04]  /*f850*/  LDL.LU R166, [R1+0x18] ;  /* 0x0000180001a67983 */ /* 0x000f280000300800 */
[----:B------:R-:W4:Y:S03]  /*f860*/  LDL.LU R165, [R1+0x1c] ;  /* 0x00001c0001a57983 */ /* 0x000f260000300800 */
[C---:B------:R-:W-:Y:S08]  /*f870*/  HMMA.16816.F32 R40, R144.reuse, R152, R40 ;  /* 0x000000989028723c */ /* 0x040ff00000001828 */
[-C--:B------:R-:W-:Y:S04]  /*f880*/  HMMA.16816.F32 R44, R144, R154.reuse, R44 ;  /* 0x0000009a902c723c */ /* 0x080fe8000000182c */
[--C-:B--2---:R-:W-:Y:S04]  /*f890*/  FFMA.FTZ R138, R171, c[0x0][0x2d0], -R208.reuse ;  /* 0x0000b400ab8a7a23 */ /* 0x104fe800000108d0 */
[C---:B------:R-:W-:Y:S01]  /*f8a0*/  HMMA.16816.F32 R48, R140.reuse, R154, R48 ;  /* 0x0000009a8c30723c */ /* 0x040fe20000001830 */
[----:B------:R-:W1:Y:S01]  /*f8b0*/  LDSM.16.MT88.4 R152, [R229+0x2800] ;  /* 0x00280000e598783b */ /* 0x000e620000004200 */
[----:B------:R2:W-:Y:S02]  /*f8c0*/  MUFU.EX2 R222, R138 ;  /* 0x0000008a00de7308 */ /* 0x0005e40000000800 */
[----:B------:R-:W-:Y:S01]  /*f8d0*/  MOV R171, R170 ;  /* 0x000000aa00ab7202 */ /* 0x000fe20000000f00 */
[----:B------:R-:W-:Y:S03]  /*f8e0*/  FFMA.FTZ R170, R157, c[0x0][0x2d0], -R207 ;  /* 0x0000b4009daa7a23 */ /* 0x000fe600000108cf */
[-C--:B---3--:R-:W-:Y:S01]  /*f8f0*/  HMMA.16816.F32 R52, R140, R148.reuse, R52 ;  /* 0x000000948c34723c */ /* 0x088fe20000001834 */
[----:B------:R-:W-:Y:S03]  /*f900*/  LDSM.16.MT88.4 R156, [R230+0x1000] ;  /* 0x00100000e69c783b */ /* 0x000fe60000004200 */
[--C-:B------:R-:W-:Y:S01]  /*f910*/  FFMA.FTZ R171, R171, c[0x0][0x2d0], -R208.reuse ;  /* 0x0000b400abab7a23 */ /* 0x100fe200000108d0 */
[----:B------:R-:W3:Y:S03]  /*f920*/  MUFU.EX2 R193, R170 ;  /* 0x000000aa00c17308 */ /* 0x000ee60000000800 */
[C---:B------:R-:W-:Y:S07]  /*f930*/  HMMA.16816.F32 R56, R144.reuse, R148, R56 ;  /* 0x000000949038723c */ /* 0x040fee0000001838 */
[----:B------:R1:W-:Y:S01]  /*f940*/  MUFU.EX2 R190, R171 ;  /* 0x000000ab00be7308 */ /* 0x0003e20000000800 */
[-C--:B------:R-:W-:Y:S04]  /*f950*/  HMMA.16816.F32 R60, R144, R150.reuse, R60 ;  /* 0x00000096903c723c */ /* 0x080fe8000000183c */
[----:B--2---:R-:W-:Y:S02]  /*f960*/  FFMA.FTZ R138, R163, c[0x0][0x2d0], -R208 ;  /* 0x0000b400a38a7a23 */ /* 0x004fe400000108d0 */
[----:B------:R-:W2:Y:S02]  /*f970*/  LDL.LU R163, [R1+0x20] ;  /* 0x0000200001a37983 */ /* 0x000ea40000300800 */
[C---:B------:R-:W-:Y:S01]  /*f980*/  HMMA.16816.F32 R64, R140.reuse, R150, R64 ;  /* 0x000000968c40723c */ /* 0x040fe20000001840 */
[----:B------:R1:W1:Y:S01]  /*f990*/  MUFU.EX2 R139, R138 ;  /* 0x0000008a008b7308 */ /* 0x0002620000000800 */
[----:B------:R-:W1:Y:S02]  /*f9a0*/  LDSM.16.MT88.4 R148, [R230+0x2800] ;  /* 0x00280000e694783b */ /* 0x000e640000004200 */
[----:B---3--:R-:W-:Y:S04]  /*f9b0*/  F2FP.PACK_AB R207, R175, R193 ;  /* 0x000000c1afcf723e */ /* 0x008fe800000000ff */
[-C--:B-1----:R-:W-:Y:S02]  /*f9c0*/  HMMA.16816.F32 R68, R140, R152.reuse, R68 ;  /* 0x000000988c44723c */ /* 0x082fe40000001844 */
[----:B------:R-:W-:Y:S06]  /*f9d0*/  LDSM.16.MT88.4 R168, [R230+0x1800] ;  /* 0x00180000e6a8783b */ /* 0x000fec0000004200 */
[C---:B------:R-:W-:Y:S08]  /*f9e0*/  HMMA.16816.F32 R72, R144.reuse, R152, R72 ;  /* 0x000000989048723c */ /* 0x040ff00000001848 */
[-C--:B------:R-:W-:Y:S04]  /*f9f0*/  HMMA.16816.F32 R76, R144, R154.reuse, R76 ;  /* 0x0000009a904c723c */ /* 0x080fe8000000184c */
[--C-:B------:R-:W-:Y:S01]  /*fa00*/  FFMA.FTZ R138, R162, c[0x0][0x2d0], -R2.reuse ;  /* 0x0000b400a28a7a23 */ /* 0x100fe20000010802 */
[----:B------:R-:W-:Y:S01]  /*fa10*/  MOV R206, R139 ;  /* 0x0000008b00ce7202 */ /* 0x000fe20000000f00 */
[----:B------:R-:W3:Y:S01]  /*fa20*/  LDL.LU R162, [R1+0x24] ;  /* 0x0000240001a27983 */ /* 0x000ee20000300800 */
[--C-:B------:R-:W-:Y:S01]  /*fa30*/  FFMA.FTZ R139, R239, c[0x0][0x2d0], -R2.reuse ;  /* 0x0000b400ef8b7a23 */ /* 0x100fe20000010802 */
[C---:B------:R-:W-:Y:S01]  /*fa40*/  HMMA.16816.F32 R80, R140.reuse, R154, R80 ;  /* 0x0000009a8c50723c */ /* 0x040fe20000001850 */
[----:B------:R-:W1:Y:S01]  /*fa50*/  MUFU.EX2 R239, R164 ;  /* 0x000000a400ef7308 */ /* 0x000e620000000800 */
[----:B------:R-:W1:Y:S06]  /*fa60*/  LDSM.16.MT88.4 R152, [R233+0x2800] ;  /* 0x00280000e998783b */ /* 0x000e6c0000004200 */
[-C--:B------:R-:W-:Y:S03]  /*fa70*/  HMMA.16816.F32 R84, R140, R148.reuse, R84 ;  /* 0x000000948c54723c */ /* 0x080fe60000001854 */
[----:B------:R1:W-:Y:S05]  /*fa80*/  MUFU.EX2 R226, R138 ;  /* 0x0000008a00e27308 */ /* 0x0003ea0000000800 */
[C---:B------:R-:W-:Y:S05]  /*fa90*/  HMMA.16816.F32 R88, R144.reuse, R148, R88 ;  /* 0x000000949058723c */ /* 0x040fea0000001858 */
[----:B------:R-:W-:Y:S03]  /*faa0*/  MUFU.EX2 R139, R139 ;  /* 0x0000008b008b7308 */ /* 0x000fe60000000800 */
[-C--:B------:R-:W-:Y:S08]  /*fab0*/  HMMA.16816.F32 R92, R144, R150.reuse, R92 ;  /* 0x00000096905c723c */ /* 0x080ff0000000185c */
[C---:B------:R-:W-:Y:S01]  /*fac0*/  HMMA.16816.F32 R96, R140.reuse, R150, R96 ;  /* 0x000000968c60723c */ /* 0x040fe20000001860 */
[----:B------:R-:W1:Y:S03]  /*fad0*/  LDSM.16.MT88.4 R148, [R232+0x2800] ;  /* 0x00280000e894783b */ /* 0x000e660000004200 */
[----:B-1----:R-:W-:Y:S02]  /*fae0*/  FFMA.FTZ R138, R177, c[0x0][0x2d0], -R2 ;  /* 0x0000b400b18a7a23 */ /* 0x002fe40000010802 */
[--C-:B------:R-:W-:Y:S02]  /*faf0*/  FFMA.FTZ R177, R173, c[0x0][0x2d0], -R208.reuse ;  /* 0x0000b400adb17a23 */ /* 0x100fe400000108d0 */
[----:B------:R-:W-:Y:S01]  /*fb00*/  FFMA.FTZ R208, R172, c[0x0][0x2d0], -R208 ;  /* 0x0000b400acd07a23 */ /* 0x000fe200000108d0 */
[-C--:B------:R-:W-:Y:S01]  /*fb10*/  HMMA.16816.F32 R100, R140, R152.reuse, R100 ;  /* 0x000000988c64723c */ /* 0x080fe20000001864 */
[----:B------:R1:W1:Y:S07]  /*fb20*/  MUFU.EX2 R227, R138 ;  /* 0x0000008a00e37308 */ /* 0x00026e0000000800 */
[C---:B------:R-:W-:Y:S03]  /*fb30*/  HMMA.16816.F32 R104, R144.reuse, R152, R104 ;  /* 0x000000989068723c */ /* 0x040fe60000001868 */
[----:B------:R1:W-:Y:S05]  /*fb40*/  MUFU.EX2 R252, R208 ;  /* 0x000000d000fc7308 */ /* 0x0003ea0000000800 */
[-C--:B------:R-:W-:Y:S05]  /*fb50*/  HMMA.16816.F32 R108, R144, R154.reuse, R108 ;  /* 0x0000009a906c723c */ /* 0x080fea000000186c */
[----:B------:R-:W2:Y:S03]  /*fb60*/  MUFU.EX2 R177, R177 ;  /* 0x000000b100b17308 */ /* 0x000ea60000000800 */
[C---:B------:R-:W-:Y:S01]  /*fb70*/  HMMA.16816.F32 R112, R140.reuse, R154, R112 ;  /* 0x0000009a8c70723c */ /* 0x040fe20000001870 */
[----:B------:R-:W1:Y:S03]  /*fb80*/  LDSM.16.MT88.4 R152, [R229+0x1000] ;  /* 0x00100000e598783b */ /* 0x000e660000004200 */
[--C-:B-1----:R-:W-:Y:S01]  /*fb90*/  FFMA.FTZ R138, R205, c[0x0][0x2d0], -R2.reuse ;  /* 0x0000b400cd8a7a23 */ /* 0x102fe20000010802 */
[----:B------:R-:W-:Y:S01]  /*fba0*/  F2FP.PACK_AB R205, R182, R239 ;  /* 0x000000efb6cd723e */ /* 0x000fe200000000ff */
[----:B------:R-:W-:Y:S01]  /*fbb0*/  FFMA.FTZ R2, R204, c[0x0][0x2d0], -R2 ;  /* 0x0000b400cc027a23 */ /* 0x000fe20000010802 */
[----:B------:R-:W-:Y:S01]  /*fbc0*/  F2FP.PACK_AB R204, R183, R191 ;  /* 0x000000bfb7cc723e */ /* 0x000fe200000000ff */
[-C--:B------:R-:W-:Y:S02]  /*fbd0*/  HMMA.16816.F32 R116, R140, R148.reuse, R116 ;  /* 0x000000948c74723c */ /* 0x080fe40000001874 */
[----:B------:R-:W-:Y:S02]  /*fbe0*/  MUFU.EX2 R138, R138 ;  /* 0x0000008a008a7308 */ /* 0x000fe40000000800 */
[----:B------:R-:W-:Y:S04]  /*fbf0*/  F2FP.PACK_AB R208, R176, R190 ;  /* 0x000000beb0d0723e */ /* 0x000fe800000000ff */
[C---:B------:R-:W-:Y:S08]  /*fc00*/  HMMA.16816.F32 R120, R144.reuse, R148, R120 ;  /* 0x000000949078723c */ /* 0x040ff00000001878 */
[-C--:B------:R-:W-:Y:S07]  /*fc10*/  HMMA.16816.F32 R124, R144, R150.reuse, R124 ;  /* 0x00000096907c723c */ /* 0x080fee000000187c */
[----:B------:R-:W-:Y:S01]  /*fc20*/  F2FP.PACK_AB R146, R206, R222 ;  /* 0x000000dece92723e */ /* 0x000fe200000000ff */
[----:B------:R-:W-:Y:S01]  /*fc30*/  HMMA.16816.F32 R128, R140, R150, R128 ;  /* 0x000000968c80723c */ /* 0x000fe20000001880 */
[----:B------:R-:W1:Y:S03]  /*fc40*/  LDSM.16.MT88.4 R148, [R233+0x1000] ;  /* 0x00100000e994783b */ /* 0x000e660000004200 */
[----:B------:R-:W-:Y:S02]  /*fc50*/  F2FP.PACK_AB R144, R199, R194 ;  /* 0x000000c2c790723e */ /* 0x000fe400000000ff */
[----:B------:R-:W-:Y:S02]  /*fc60*/  F2FP.PACK_AB R145, R251, R250 ;  /* 0x000000fafb91723e */ /* 0x000fe400000000ff */
[----:B------:R-:W-:Y:S04]  /*fc70*/  F2FP.PACK_AB R142, R220, R218 ;  /* 0x000000dadc8e723e */ /* 0x000fe800000000ff */
[----:B------:R-:W-:Y:S02]  /*fc80*/  F2FP.PACK_AB R143, R225, R219 ;  /* 0x000000dbe18f723e */ /* 0x000fe400000000ff */
[----:B------:R-:W-:Y:S02]  /*fc90*/  F2FP.PACK_AB R140, R196, R188 ;  /* 0x000000bcc48c723e */ /* 0x000fe400000000ff */
[----:B------:R-:W-:Y:S02]  /*fca0*/  F2FP.PACK_AB R141, R197, R181 ;  /* 0x000000b5c58d723e */ /* 0x000fe400000000ff */
[----:B------:R-:W-:Y:S05]  /*fcb0*/  F2FP.PACK_AB R147, R227, R226 ;  /* 0x000000e2e393723e */ /* 0x000fea00000000ff */
        /* <DEDUP_REMOVED lines=9> */
[----:B------:R-:W-:Y:S07]  /*fd50*/  LDSM.16.MT88.4 R156, [R230+0x3000] ;  /* 0x00300000e69c783b */ /* 0x000fee0000004200 */
[-C--:B-1----:R-:W-:Y:S08]  /*fd60*/  HMMA.16816.F32 R36, R140, R148.reuse, R36 ;  /* 0x000000948c24723c */ /* 0x082ff00000001824 */
[C---:B------:R-:W-:Y:S08]  /*fd70*/  HMMA.16816.F32 R40, R144.reuse, R148, R40 ;  /* 0x000000949028723c */ /* 0x040ff00000001828 */
[-C--:B------:R-:W-:Y:S08]  /*fd80*/  HMMA.16816.F32 R44, R144, R150.reuse, R44 ;  /* 0x00000096902c723c */ /* 0x080ff0000000182c */
[C---:B------:R-:W-:Y:S01]  /*fd90*/  HMMA.16816.F32 R48, R140.reuse, R150, R48 ;  /* 0x000000968c30723c */ /* 0x040fe20000001830 */
[----:B------:R-:W-:Y:S03]  /*fda0*/  LDSM.16.MT88.4 R148, [R232+0x3000] ;  /* 0x00300000e894783b */ /* 0x000fe60000004200 */
[----:B----4-:R-:W-:Y:S02]  /*fdb0*/  FFMA.FTZ R132, R132, R166, R214 ;  /* 0x000000a684847223 */ /* 0x010fe400000100d6 */
[----:B------:R-:W-:Y:S02]  /*fdc0*/  FFMA.FTZ R173, R133, R165, R215 ;  /* 0x000000a585ad7223 */ /* 0x000fe400000100d7 */
[-C--:B------:R-:W-:Y:S01]  /*fdd0*/  HMMA.16816.F32 R52, R140, R152.reuse, R52 ;  /* 0x000000988c34723c */ /* 0x080fe20000001834 */
[----:B------:R-:W-:Y:S01]  /*fde0*/  LDSM.16.MT88.4 R164, [R233+0x3000] ;  /* 0x00300000e9a4783b */ /* 0x000fe20000004200 */
[----:B------:R1:W4:Y:S02]  /*fdf0*/  MUFU.EX2 R133, R2 ;  /* 0x0000000200857308 */ /* 0x0003240000000800 */
[----:B------:R-:W-:Y:S04]  /*fe00*/  FADD.FTZ R132, R231, R132 ;  /* 0x00000084e7847221 */ /* 0x000fe80000010000 */
[C---:B------:R-:W-:Y:S01]  /*fe10*/  HMMA.16816.F32 R56, R144.reuse, R152, R56 ;  /* 0x000000989038723c */ /* 0x040fe20000001838 */
[----:B------:R1:W5:Y:S07]  /*fe20*/  LDL.LU R231, [R1+0xcc] ;  /* 0x0000cc0001e77983 */ /* 0x00036e0000300800 */
[-C--:B------:R-:W-:Y:S08]  /*fe30*/  HMMA.16816.F32 R60, R144, R154.reuse, R60 ;  /* 0x0000009a903c723c */ /* 0x080ff0000000183c */
[C---:B------:R-:W-:Y:S01]  /*fe40*/  HMMA.16816.F32 R64, R140.reuse, R154, R64 ;  /* 0x0000009a8c40723c */ /* 0x040fe20000001840 */
[----:B------:R-:W-:Y:S03]  /*fe50*/  LDSM.16.MT88.4 R152, [R229+0x1800] ;  /* 0x00180000e598783b */ /* 0x000fe60000004200 */
[----:B--2---:R-:W-:Y:S02]  /*fe60*/  FFMA.FTZ R172, R3, R163, R212 ;  /* 0x000000a303ac7223 */ /* 0x004fe400000100d4 */
[----:B------:R-:W-:Y:S03]  /*fe70*/  FADD.FTZ R3, R240, R173 ;  /* 0x000000adf0037221 */ /* 0x000fe60000010000 */
[----:B------:R2:W5:Y:S03]  /*fe80*/  LDL.LU R240, [R1+0xc8] ;  /* 0x0000c80001f07983 */ /* 0x0005660000300800 */
[----:B-1----:R-:W-:Y:S02]  /*fe90*/  FADD.FTZ R2, R216, R172 ;  /* 0x000000acd8027221 */ /* 0x002fe40000010000 */
[----:B------:R-:W-:Y:S02]  /*fea0*/  FADD.FTZ R3, R234, R3 ;  /* 0x00000003ea037221 */ /* 0x000fe40000010000 */
[----:B------:R-:W-:Y:S02]  /*feb0*/  FADD.FTZ R2, R213, R2 ;  /* 0x00000002d5027221 */ /* 0x000fe40000010000 */
[----:B------:R-:W-:Y:S01]  /*fec0*/  LDSM.16.MT88.4 R212, [R229+0x3800] ;  /* 0x00380000e5d4783b */ /* 0x000fe20000004200 */
[----:B------:R-:W-:Y:S02]  /*fed0*/  FADD.FTZ R3, R236, R3 ;  /* 0x00000003ec037221 */ /* 0x000fe40000010000 */
[----:B------:R-:W-:Y:S04]  /*fee0*/  FADD.FTZ R2, R241, R2 ;  /* 0x00000002f1027221 */ /* 0x000fe80000010000 */
[----:B------:R-:W-:Y:S02]  /*fef0*/  FADD.FTZ R2, R244, R2 ;  /* 0x00000002f4027221 */ /* 0x000fe40000010000 */
[----:B---3--:R-:W-:Y:S01]  /*ff00*/  FFMA.FTZ R0, R0, R162, R209 ;  /* 0x000000a200007223 */ /* 0x008fe200000100d1 */
[----:B------:R-:W-:Y:S01]  /*ff10*/  F2FP.PACK_AB R209, R139, R224 ;  /* 0x000000e08bd1723e */ /* 0x000fe200000000ff */
[----:B------:R-:W1:Y:S02]  /*ff20*/  LDSM.16.MT88.4 R160, [R229+0x3000] ;  /* 0x00300000e5a0783b */ /* 0x000e640000004200 */
[----:B------:R-:W-:Y:S01]  /*ff30*/  FADD.FTZ R0, R210, R0 ;  /* 0x00000000d2007221 */ /* 0x000fe20000010000 */
[----:B------:R-:W-:Y:S01]  /*ff40*/  F2FP.PACK_AB R210, R252, R177 ;  /* 0x000000b1fcd2723e */ /* 0x000fe200000000ff */
[-C--:B-1----:R-:W-:Y:S08]  /*ff50*/  HMMA.16816.F32 R68, R140, R160.reuse, R68 ;  /* 0x000000a08c44723c */ /* 0x082ff00000001844 */
[C---:B------:R-:W-:Y:S07]  /*ff60*/  HMMA.16816.F32 R72, R144.reuse, R160, R72 ;  /* 0x000000a09048723c */ /* 0x040fee0000001848 */
[----:B------:R-:W-:Y:S01]  /*ff70*/  MOV R161, R222 ;  /* 0x000000de00a17202 */ /* 0x000fe20000000f00 */
[-C--:B------:R-:W-:Y:S04]  /*ff80*/  HMMA.16816.F32 R76, R144, R162.reuse, R76 ;  /* 0x000000a2904c723c */ /* 0x080fe8000000184c */
[----:B------:R-:W-:Y:S04]  /*ff90*/  MOV R160, R221 ;  /* 0x000000dd00a07202 */ /* 0x000fe80000000f00 */
[C---:B------:R-:W-:Y:S07]  /*ffa0*/  HMMA.16816.F32 R80, R140.reuse, R162, R80 ;  /* 0x000000a28c50723c */ /* 0x040fee0000001850 */
[----:B------:R-:W-:Y:S01]  /*ffb0*/  MOV R162, R223 ;  /* 0x000000df00a27202 */ /* 0x000fe20000000f00 */
[-C--:B------:R-:W-:Y:S04]  /*ffc0*/  HMMA.16816.F32 R84, R140, R156.reuse, R84 ;  /* 0x0000009c8c54723c */ /* 0x080fe80000001854 */
[----:B------:R-:W-:Y:S02]  /*ffd0*/  MOV R163, R220 ;  /* 0x000000dc00a37202 */ /* 0x000fe40000000f00 */
[----:B------:R-:W-:Y:S02]  /*ffe0*/  LDSM.16.MT88.4 R220, [R233+0x3800] ;  /* 0x00380000e9dc783b */ /* 0x000fe40000004200 */
[C---:B------:R-:W-:Y:S07]  /*fff0*/  HMMA.16816.F32 R88, R144.reuse, R156, R88 ;  /* 0x0000009c9058723c */ /* 0x040fee0000001858 */
[----:B------:R-:W-:Y:S01]  /*10000*/  MOV R157, R225 ;  /* 0x000000e1009d7202 */ /* 0x000fe20000000f00 */
[-C--:B------:R-:W-:Y:S04]  /*10010*/  HMMA.16816.F32 R92, R144, R158.reuse, R92 ;  /* 0x0000009e905c723c */ /* 0x080fe8000000185c */
[----:B------:R-:W-:Y:S01]  /*10020*/  FADD.FTZ R225, R238, R132 ;  /* 0x00000084eee17221 */ /* 0x000fe20000010000 */
[----:B------:R-:W-:Y:S01]  /*10030*/  MOV R156, R206 ;  /* 0x000000ce009c7202 */ /* 0x000fe20000000f00 */
[----:B------:R2:W5:Y:S01]  /*10040*/  LDL.LU R238, [R1+0xc4] ;  /* 0x0000c40001ee7983 */ /* 0x0005620000300800 */
[----:B------:R-:W-:Y:S01]  /*10050*/  F2FP.PACK_AB R206, R174, R180 ;  /* 0x000000b4aece723e */ /* 0x000fe200000000ff */
[C---:B------:R-:W-:Y:S02]  /*10060*/  HMMA.16816.F32 R96, R140.reuse, R158, R96 ;  /* 0x0000009e8c60723c */ /* 0x040fe40000001860 */
[----:B------:R2:W5:Y:S02]  /*10070*/  LDL.LU R234, [R1+0xc0] ;  /* 0x0000c00001ea7983 */ /* 0x0005640000300800 */
[----:B------:R-:W-:Y:S01]  /*10080*/  FADD.FTZ R132, R211, R0 ;  /* 0x00000000d3847221 */ /* 0x000fe20000010000 */
[----:B----4-:R-:W-:Y:S01]  /*10090*/  F2FP.PACK_AB R211, R133, R138 ;  /* 0x0000008a85d3723e */ /* 0x010fe200000000ff */
[----:B------:R2:W5:Y:S02]  /*100a0*/  LDL.LU R236, [R1+0xbc] ;  /* 0x0000bc0001ec7983 */ /* 0x0005640000300800 */
[-C--:B------:R-:W-:Y:S02]  /*100b0*/  HMMA.16816.F32 R100, R140, R164.reuse, R100 ;  /* 0x000000a48c64723c */ /* 0x080fe40000001864 */
[----:B------:R2:W5:Y:S06]  /*100c0*/  LDL.LU R241, [R1+0xb8] ;  /* 0x0000b80001f17983 */ /* 0x00056c0000300800 */
[C---:B------:R-:W-:Y:S07]  /*100d0*/  HMMA.16816.F32 R104, R144.reuse, R164, R104 ;  /* 0x000000a49068723c */ /* 0x040fee0000001868 */
[----:B------:R-:W-:Y:S01]  /*100e0*/  MOV R164, R218 ;  /* 0x000000da00a47202 */ /* 0x000fe20000000f00 */
[-C--:B------:R-:W-:Y:S04]  /*100f0*/  HMMA.16816.F32 R108, R144, R166.reuse, R108 ;  /* 0x000000a6906c723c */ /* 0x080fe8000000186c */
[----:B------:R-:W-:Y:S02]  /*10100*/  MOV R165, R192 ;  /* 0x000000c000a57202 */ /* 0x000fe40000000f00 */
[----:B------:R-:W-:Y:S02]  /*10110*/  MOV R192, R217 ;  /* 0x000000d900c07202 */ /* 0x000fe40000000f00 */
[C---:B------:R-:W-:Y:S04]  /*10120*/  HMMA.16816.F32 R112, R140.reuse, R166, R112 ;  /* 0x000000a68c70723c */ /* 0x040fe80000001870 */
[----:B------:R-:W-:Y:S03]  /*10130*/  MOV R0, R192 ;  /* 0x000000c000007202 */ /* 0x000fe60000000f00 */
[----:B------:R-:W-:Y:S01]  /*10140*/  MOV R167, R219 ;  /* 0x000000db00a77202 */ /* 0x000fe20000000f00 */
[-C--:B------:R-:W-:Y:S01]  /*10150*/  HMMA.16816.F32 R116, R140, R148.reuse, R116 ;  /* 0x000000948c74723c */ /* 0x080fe20000001874 */
[----:B------:R-:W1:Y:S03]  /*10160*/  LDSM.16.MT88.4 R216, [R230+0x3800] ;  /* 0x00380000e6d8783b */ /* 0x000e660000004200 */
[----:B------:R-:W-:Y:S04]  /*10170*/  FADD.FTZ R0, R0, R225 ;  /* 0x000000e100007221 */ /* 0x000fe80000010000 */
[C---:B------:R-:W-:Y:S08]  /*10180*/  HMMA.16816.F32 R120, R144.reuse, R148, R120 ;  /* 0x000000949078723c */ /* 0x040ff00000001878 */
[-C--:B------:R-:W-:Y:S08]  /*10190*/  HMMA.16816.F32 R124, R144, R150.reuse, R124 ;  /* 0x00000096907c723c */ /* 0x080ff0000000187c */
[----:B------:R-:W-:Y:S08]  /*101a0*/  HMMA.16816.F32 R128, R140, R150, R128 ;  /* 0x000000968c80723c */ /* 0x000ff00000001880 */
[-C--:B------:R-:W-:Y:S01]  /*101b0*/  HMMA.16816.F32 R144, R204, R152.reuse, R4 ;  /* 0x00000098cc90723c */ /* 0x080fe20000001804 */
[----:B------:R-:W3:Y:S07]  /*101c0*/  LDSM.16.MT88.4 R4, [R232+0x3800] ;  /* 0x00380000e804783b */ /* 0x000eee0000004200 */
[C---:B------:R-:W-:Y:S07]  /*101d0*/  HMMA.16816.F32 R140, R208.reuse, R152, R8 ;  /* 0x00000098d08c723c */ /* 0x040fee0000001808 */
[----:B------:R-:W-:Y:S01]  /*101e0*/  MOV R10, R156 ;  /* 0x0000009c000a7202 */ /* 0x000fe20000000f00 */
[-C--:B------:R-:W-:Y:S04]  /*101f0*/  HMMA.16816.F32 R148, R208, R154.reuse, R12 ;  /* 0x0000009ad094723c */ /* 0x080fe8000000180c */
[----:B------:R-:W-:Y:S01]  /*10200*/  MOV R9, R157 ;  /* 0x0000009d00097202 */ /* 0x000fe20000000f00 */
[----:B------:R-:W-:Y:S01]  /*10210*/  IMAD.MOV.U32 R8, RZ, RZ, R162 ;  /* 0x000000ffff087224 */ /* 0x000fe200078e00a2 */
[----:B------:R-:W-:Y:S02]  /*10220*/  MOV R11, R191 ;  /* 0x000000bf000b7202 */ /* 0x000fe40000000f00 */
[C---:B------:R-:W-:Y:S04]  /*10230*/  HMMA.16816.F32 R152, R204.reuse, R154, R16 ;  /* 0x0000009acc98723c */ /* 0x040fe80000001810 */
[----:B------:R-:W-:Y:S02]  /*10240*/  MOV R15, R175 ;  /* 0x000000af000f7202 */ /* 0x000fe40000000f00 */
[----:B------:R-:W-:Y:S02]  /*10250*/  MOV R14, R174 ;  /* 0x000000ae000e7202 */ /* 0x000fe40000000f00 */
[-C--:B------:R-:W-:Y:S04]  /*10260*/  HMMA.16816.F32 R156, R204, R168.reuse, R20 ;  /* 0x000000a8cc9c723c */ /* 0x080fe80000001814 */
[----:B------:R-:W-:Y:S02]  /*10270*/  MOV R13, R177 ;  /* 0x000000b1000d7202 */ /* 0x000fe40000000f00 */
[----:B------:R-:W-:Y:S02]  /*10280*/  MOV R18, R176 ;  /* 0x000000b000127202 */ /* 0x000fe40000000f00 */
[----:B------:R-:W-:Y:S04]  /*10290*/  MOV R22, R163 ;  /* 0x000000a300167202 */ /* 0x000fe80000000f00 */
        /* <DEDUP_REMOVED lines=14> */
[----:B------:R-:W-:Y:S01]  /*10380*/  MOV R31, R198 ;  /* 0x000000c6001f7202 */ /* 0x000fe20000000f00 */
[----:B------:R-:W-:Y:S01]  /*10390*/  IMAD.MOV.U32 R33, RZ, RZ, R188 ;  /* 0x000000ffff217224 */ /* 0x000fe200078e00bc */
[-C--:B------:R-:W-:Y:S04]  /*103a0*/  HMMA.16816.F32 R172, R204, R184.reuse, R36 ;  /* 0x000000b8ccac723c */ /* 0x080fe80000001824 */
[----:B------:R-:W-:Y:S02]  /*103b0*/  MOV R30, R197 ;  /* 0x000000c5001e7202 */ /* 0x000fe40000000f00 */
[----:B------:R-:W-:Y:S02]  /*103c0*/  MOV R29, R196 ;  /* 0x000000c4001d7202 */ /* 0x000fe40000000f00 */
[----:B------:R-:W-:Y:S04]  /*103d0*/  MOV R38, R179 ;  /* 0x000000b300267202 */ /* 0x000fe80000000f00 */
        /* <DEDUP_REMOVED lines=16> */
[----:B------:R-:W-:Y:S01]  /*104e0*/  IMAD.MOV.U32 R22, RZ, RZ, R8 ;  /* 0x000000ffff167224 */ /* 0x000fe200078e0008 */
        /* <DEDUP_REMOVED lines=23> */
[----:B------:R-:W-:Y:S01]  /*10660*/  MOV R38, R39 ;  /* 0x0000002700267202 */ /* 0x000fe20000000f00 */
[----:B------:R-:W-:Y:S01]  /*10670*/  FADD.FTZ R9, R246, R2 ;  /* 0x00000002f6097221 */ /* 0x000fe20000010000 */
[----:B------:R-:W-:Y:S02]  /*10680*/  MOV R39, R31 ;  /* 0x0000001f00277202 */ /* 0x000fe40000000f00 */
        /* <DEDUP_REMOVED lines=9> */
[----:B------:R2:W5:Y:S01]  /*10720*/  LDL.LU R237, [R1+0xac] ;  /* 0x0000ac0001ed7983 */ /* 0x0005620000300800 */
[----:B------:R-:W-:Y:S02]  /*10730*/  MOV R43, R36 ;  /* 0x00000024002b7202 */ /* 0x000fe40000000f00 */
[----:B------:R-:W-:Y:S01]  /*10740*/  MOV R36, R37 ;  /* 0x0000002500247202 */ /* 0x000fe20000000f00 */
[----:B------:R2:W5:Y:S01]  /*10750*/  LDL.LU R244, [R1+0xa8] ;  /* 0x0000a80001f47983 */ /* 0x0005620000300800 */
[----:B------:R-:W-:Y:S02]  /*10760*/  MOV R37, R38 ;  /* 0x0000002600257202 */ /* 0x000fe40000000f00 */
        /* <DEDUP_REMOVED lines=13> */
[----:B------:R-:W-:Y:S01]  /*10840*/  IMAD.MOV.U32 R36, RZ, RZ, R37 ;  /* 0x000000ffff247224 */ /* 0x000fe200078e0025 */
        /* <DEDUP_REMOVED lines=13> */
[----:B------:R2:W5:Y:S01]  /*10920*/  LDL.LU R246, [R1+0x98] ;  /* 0x0000980001f67983 */ /* 0x0005620000300800 */
        /* <DEDUP_REMOVED lines=10> */
[----:B------:R-:W-:Y:S01]  /*109d0*/  MOV R22, R239 ;  /* 0x000000ef00167202 */ /* 0x000fe20000000f00 */
[----:B------:R-:W-:Y:S01]  /*109e0*/  FADD.FTZ R11, R36, R8 ;  /* 0x00000008240b7221 */ /* 0x000fe20000010000 */
[----:B------:R2:W5:Y:S01]  /*109f0*/  LDL.LU R239, [R1+0x90] ;  /* 0x0000900001ef7983 */ /* 0x0005620000300800 */
[----:B------:R-:W-:Y:S01]  /*10a00*/  MOV R34, R181 ;  /* 0x000000b500227202 */ /* 0x000fe20000000f00 */
[----:B------:R-:W-:Y:S01]  /*10a10*/  FADD.FTZ R9, R38, R2 ;  /* 0x0000000226097221 */ /* 0x000fe20000010000 */
[-C--:B------:R-:W-:Y:S03]  /*10a20*/  HMMA.16816.F32 R180, R208, R186.reuse, R44 ;  /* 0x000000bad0b4723c */ /* 0x080fe6000000182c */
[----:B------:R-:W-:Y:S01]  /*10a30*/  FADD.FTZ R2, R33, R10 ;  /* 0x0000000a21027221 */ /* 0x000fe20000010000 */
        /* <DEDUP_REMOVED lines=52> */
[----:B------:R-:W-:Y:S01]  /*10d80*/  FADD.FTZ R3, R12, R0 ;  /* 0x000000000c037221 */ /* 0x000fe20000010000 */
[----:B------:R-:W-:Y:S01]  /*10d90*/  STL [R1+0x18], R4 ;  /* 0x0000180401007387 */ /* 0x000fe20000100800 */
[----:B------:R-:W-:Y:S02]  /*10da0*/  FADD.FTZ R2, R252, R2 ;  /* 0x00000002fc027221 */ /* 0x000fe40000010000 */
[----:B------:R-:W-:Y:S02]  /*10db0*/  FADD.FTZ R3, R15, R3 ;  /* 0x000000030f037221 */ /* 0x000fe40000010000 */
[----:B------:R-:W-:Y:S01]  /*10dc0*/  FADD.FTZ R0, R138, R6 ;  /* 0x000000068a007221 */ /* 0x000fe20000010000 */
[----:B------:R-:W-:Y:S02]  /*10dd0*/  MOV R138, R135 ;  /* 0x00000087008a7202 */ /* 0x000fe40000000f00 */
[----:B------:R1:W-:Y:S01]  /*10de0*/  STL [R1+0x1c], R3 ;  /* 0x00001c0301007387 */ /* 0x0003e20000100800 */
[----:B------:R-:W-:Y:S03]  /*10df0*/  FADD.FTZ R0, R133, R0 ;  /* 0x0000000085007221 */ /* 0x000fe60000010000 */
[----:B------:R3:W-:Y:S04]  /*10e00*/  STL [R1+0x20], R2 ;  /* 0x0000200201007387 */ /* 0x0007e80000100800 */
[----:B------:R2:W-:Y:S01]  /*10e10*/  STL [R1+0x24], R0 ;  /* 0x0000240001007387 */ /* 0x0005e20000100800 */
[----:B-1----:R-:W-:Y:S02]  /*10e20*/  MOV R3, R136 ;  /* 0x0000008800037202 */ /* 0x002fe40000000f00 */
[----:B---3--:R-:W-:Y:S01]  /*10e30*/  MOV R2, R137 ;  /* 0x0000008900027202 */ /* 0x008fe20000000f00 */
[----:B------:R-:W-:-:S05]  /*10e40*/  @P1 BRA `(.L_x_1379) ;  /* 0xffffb21000001947 */ /* 0x000fca000383ffff */
.L_x_1378:
[----:B------:R-:W-:Y:S02]  /*10e50*/  MOV R10, 0x1f ;  /* 0x0000001f000a7802 */ /* 0x000fe40000000f00 */
[----:B------:R-:W-:Y:S01]  /*10e60*/  MOV R9, 0xffffffff ;  /* 0xffffffff00097802 */ /* 0x000fe20000000f00 */
[----:B------:R-:W-:Y:S05]  /*10e70*/  BRA.DIV ~URZ, `(.L_x_1380) ;  /* 0x00003b027f007947 */ /* 0x000fea000b800000 */
[----:B--2---:R-:W2:Y:S04]  /*10e80*/  LDL R0, [R1+0x18] ;  /* 0x0000180001007983 */ /* 0x004ea80000100800 */
[----:B--2---:R1:W2:Y:S02]  /*10e90*/  SHFL.BFLY PT, R4, R0, 0x2, 0x1f ;  /* 0x0c401f0000047f89 */ /* 0x0042a400000e0000 */
.L_x_1446:
[----:B-1----:R-:W3:Y:S02]  /*10ea0*/  LDL.LU R0, [R1+0x18] ;  /* 0x0000180001007983 */ /* 0x002ee40000300800 */
[----:B--23--:R-:W-:Y:S01]  /*10eb0*/  FADD.FTZ R4, R4, R0 ;  /* 0x0000000004047221 */ /* 0x00cfe20000010000 */
[----:B------:R-:W-:Y:S05]  /*10ec0*/  BRA.DIV ~URZ, `(.L_x_1381) ;  /* 0x00003b127f007947 */ /* 0x000fea000b800000 */
[----:B------:R-:W2:Y:S04]  /*10ed0*/  LDL.LU R2, [R1+0x1c] ;  /* 0x00001c0001027983 */ /* 0x000ea80000300800 */
[----:B------:R-:W3:Y:S04]  /*10ee0*/  LDL.LU R0, [R1+0x20] ;  /* 0x0000200001007983 */ /* 0x000ee80000300800 */
[----:B------:R-:W4:Y:S04]  /*10ef0*/  LDL.LU R9, [R1+0x24] ;  /* 0x0000240001097983 */ /* 0x000f280000300800 */
[----:B--2---:R-:W1:Y:S04]  /*10f00*/  SHFL.BFLY PT, R5, R2, 0x2, 0x1f ;  /* 0x0c401f0002057f89 */ /* 0x004e6800000e0000 */
[----:B---3--:R-:W2:Y:S04]  /*10f10*/  SHFL.BFLY PT, R6, R0, 0x2, 0x1f ;  /* 0x0c401f0000067f89 */ /* 0x008ea800000e0000 */
[----:B----4-:R-:W3:Y:S01]  /*10f20*/  SHFL.BFLY PT, R7, R9, 0x2, 0x1f ;  /* 0x0c401f0009077f89 */ /* 0x010ee200000e0000 */
[----:B-1----:R-:W-:-:S02]  /*10f30*/  FADD.FTZ R5, R5, R2 ;  /* 0x0000000205057221 */ /* 0x002fc40000010000 */
[----:B--2---:R-:W-:-:S03]  /*10f40*/  FADD.FTZ R6, R6, R0 ;  /* 0x0000000006067221 */ /* 0x004fc60000010000 */
[----:B------:R-:W1:Y:S01]  /*10f50*/  SHFL.BFLY PT, R2, R5, 0x1, 0x1f ;  /* 0x0c201f0005027f89 */ /* 0x000e6200000e0000 */
[----:B---3--:R-:W-:-:S03]  /*10f60*/  FADD.FTZ R7, R7, R9 ;  /* 0x0000000907077221 */ /* 0x008fc60000010000 */
[----:B------:R-:W2:Y:S04]  /*10f70*/  SHFL.BFLY PT, R0, R4, 0x1, 0x1f ;  /* 0x0c201f0004007f89 */ /* 0x000ea800000e0000 */
[----:B------:R-:W3:Y:S04]  /*10f80*/  SHFL.BFLY PT, R3, R6, 0x1, 0x1f ;  /* 0x0c201f0006037f89 */ /* 0x000ee800000e0000 */
[----:B------:R4:W4:Y:S01]  /*10f90*/  SHFL.BFLY PT, R8, R7, 0x1, 0x1f ;  /* 0x0c201f0007087f89 */ /* 0x00092200000e0000 */
[----:B-1----:R-:W-:Y:S02]  /*10fa0*/  FADD.FTZ R5, R5, R2 ;  /* 0x0000000205057221 */ /* 0x002fe40000010000 */
[----:B--2---:R-:W-:-:S02]  /*10fb0*/  FADD.FTZ R4, R4, R0 ;  /* 0x0000000004047221 */ /* 0x004fc40000010000 */
[----:B---3--:R-:W-:-:S03]  /*10fc0*/  FADD.FTZ R6, R6, R3 ;  /* 0x0000000306067221 */ /* 0x008fc60000010000 */
.L_x_1447:
[----:B------:R-:W-:Y:S01]  /*10fd0*/  FSETP.NE.FTZ.AND P3, PT, R4, RZ, PT ;  /* 0x000000ff0400720b */ /* 0x000fe20003f75000 */
[----:B------:R-:W-:Y:S01]  /*10fe0*/  CS2R R2, SRZ ;  /* 0x0000000000027805 */ /* 0x000fe2000001ff00 */
[----:B------:R-:W-:Y:S01]  /*10ff0*/  FSETP.NE.FTZ.AND P2, PT, R5, RZ, PT ;  /* 0x000000ff0500720b */ /* 0x000fe20003f55000 */
[----:B----4-:R-:W-:Y:S01]  /*11000*/  FADD.FTZ R7, R8, R7 ;  /* 0x0000000708077221 */ /* 0x010fe20000010000 */
[----:B------:R-:W-:Y:S02]  /*11010*/  FSETP.NE.FTZ.AND P1, PT, R6, RZ, PT ;  /* 0x000000ff0600720b */ /* 0x000fe40003f35000 */
[----:B------:R-:W-:Y:S02]  /*11020*/  MOV R0, RZ ;  /* 0x000000ff00007202 */ /* 0x000fe40000000f00 */
[----:B------:R-:W-:Y:S02]  /*11030*/  FSETP.NE.FTZ.AND P0, PT, R7, RZ, PT ;  /* 0x000000ff0700720b */ /* 0x000fe40003f15000 */
[----:B------:R-:W-:-:S02]  /*11040*/  MOV R60, 0xff800000 ;  /* 0xff800000003c7802 */ /* 0x000fc40000000f00 */
[----:B------:R-:W-:Y:S01]  /*11050*/  MOV R59, 0xff800000 ;  /* 0xff800000003b7802 */ /* 0x000fe20000000f00 */
[----:B------:R-:W1:Y:S01]  /*11060*/  @P3 MUFU.RCP R0, R4 ;  /* 0x0000000400003308 */ /* 0x000e620000001000 */
[----:B------:R-:W-:Y:S02]  /*11070*/  MOV R58, 0xff800000 ;  /* 0xff800000003a7802 */ /* 0x000fe40000000f00 */
[----:B------:R-:W-:Y:S02]  /*11080*/  MOV R57, 0xff800000 ;  /* 0xff80000000397802 */ /* 0x000fe40000000f00 */
[----:B------:R-:W-:-:S03]  /*11090*/  @P1 MOV R13, 0x3f317218 ;  /* 0x3f317218000d1802 */ /* 0x000fc60000000f00 */
[----:B------:R-:W2:Y:S08]  /*110a0*/  @P2 MUFU.RCP R3, R5 ;  /* 0x0000000500032308 */ /* 0x000eb00000001000 */
[----:B------:R-:W3:Y:S01]  /*110b0*/  @P1 MUFU.RCP R2, R6 ;  /* 0x0000000600021308 */ /* 0x000ee20000001000 */
[C---:B-1----:R-:W-:Y:S02]  /*110c0*/  FMUL.FTZ R144, R0.reuse, R144 ;  /* 0x0000009000907220 */ /* 0x042fe40000410000 */
[----:B------:R-:W-:-:S02]  /*110d0*/  FMUL.FTZ R56, R0, R145 ;  /* 0x0000009100387220 */ /* 0x000fc40000410000 */
[C---:B------:R-:W-:Y:S02]  /*110e0*/  FMUL.FTZ R152, R0.reuse, R152 ;  /* 0x0000009800987220 */ /* 0x040fe40000410000 */
[C---:B------:R-:W-:Y:S01]  /*110f0*/  FMUL.FTZ R53, R0.reuse, R153 ;  /* 0x0000009900357220 */ /* 0x040fe20000410000 */
[----:B------:R-:W1:Y:S01]  /*11100*/  @P3 MUFU.LG2 R8, R4 ;  /* 0x0000000400083308 */ /* 0x000e620000000c00 */
[C---:B------:R-:W-:Y:S02]  /*11110*/  FMUL.FTZ R156, R0.reuse, R156 ;  /* 0x0000009c009c7220 */ /* 0x040fe40000410000 */
[C---:B------:R-:W-:Y:S02]  /*11120*/  FMUL.FTZ R50, R0.reuse, R157 ;  /* 0x0000009d00327220 */ /* 0x040fe40000410000 */
[C---:B------:R-:W-:Y:S02]  /*11130*/  FMUL.FTZ R168, R0.reuse, R168 ;  /* 0x000000a800a87220 */ /* 0x040fe40000410000 */
[C---:B------:R-:W-:Y:S01]  /*11140*/  FMUL.FTZ R47, R0.reuse, R169 ;  /* 0x000000a9002f7220 */ /* 0x040fe20000410000 */
[----:B------:R4:W1:Y:S01]  /*11150*/  @P2 MUFU.LG2 R4, R5 ;  /* 0x0000000500042308 */ /* 0x0008620000000c00 */
[----:B------:R-:W-:-:S02]  /*11160*/  FMUL.FTZ R172, R0, R172 ;  /* 0x000000ac00ac7220 */ /* 0x000fc40000410000 */
        /* <DEDUP_REMOVED lines=8> */
[----:B----4-:R-:W-:Y:S01]  /*111f0*/  @P3 MOV R5, 0x3f317218 ;  /* 0x3f31721800053802 */ /* 0x010fe20000000f00 */
        /* <DEDUP_REMOVED lines=20> */
[----:B------:R-:W-:Y:S01]  /*11340*/  @P0 MUFU.RCP R0, R7 ;  /* 0x0000000700000308 */ /* 0x000fe20000001000 */
        /* <DEDUP_REMOVED lines=30> */
[C---:B---3--:R-:W-:Y:S02]  /*11530*/  FMUL.FTZ R140, R2.reuse, R140 ;  /* 0x0000008c028c7220 */ /* 0x048fe40000410000 */
        /* <DEDUP_REMOVED lines=30> */
[----:B------:R-:W-:Y:S02]  /*11720*/  FMUL.FTZ R125, R2, R125 ;  /* 0x0000007d027d7220 */ /* 0x000fe40000410000 */
[----:B------:R-:W2:Y:S01]  /*11730*/  @P0 MUFU.LG2 R2, R7 ;  /* 0x0000000700020308 */ /* 0x000ea20000000c00 */
[----:B-1----:R-:W-:Y:S02]  /*11740*/  @P3 FMUL.FTZ R9, R8, 0.69314718246459960938 ;  /* 0x3f31721808093820 */ /* 0x002fe40000410000 */
[----:B------:R-:W-:Y:S02]  /*11750*/  @P2 FMUL.FTZ R8, R4, 0.69314718246459960938 ;  /* 0x3f31721804082820 */ /* 0x000fe40000410000 */
[----:B------:R-:W-:-:S02]  /*11760*/  @P2 FMUL.FTZ R4, R3, c[0x0][0x2d0] ;  /* 0x0000b40003042a20 */ /* 0x000fc40000410000 */
[----:B------:R-:W-:Y:S02]  /*11770*/  @P1 FMUL.FTZ R6, R6, 0.69314718246459960938 ;  /* 0x3f31721806061820 */ /* 0x000fe40000410000 */
[----:B------:R-:W-:Y:S02]  /*11780*/  @P1 FMUL.FTZ R3, R13, c[0x0][0x2d0] ;  /* 0x0000b4000d031a20 */ /* 0x000fe40000410000 */
[----:B------:R-:W-:Y:S02]  /*11790*/  @P3 FMUL.FTZ R5, R5, c[0x0][0x2d0] ;  /* 0x0000b40005053a20 */ /* 0x000fe40000410000 */
[----:B------:R-:W-:Y:S01]  /*117a0*/  @P1 FFMA.FTZ R60, R3, R135, R6 ;  /* 0x00000087033c1223 */ /* 0x000fe20000010006 */
[----:B------:R-:W-:Y:S01]  /*117b0*/  @P0 MOV R3, 0x3f317218 ;  /* 0x3f31721800030802 */ /* 0x000fe20000000f00 */
[----:B------:R-:W-:Y:S01]  /*117c0*/  @P2 FFMA.FTZ R59, R4, R136, R8 ;  /* 0x00000088043b2223 */ /* 0x000fe20000010008 */
[----:B------:R-:W-:Y:S01]  /*117d0*/  MOV R4, 0x1 ;  /* 0x0000000100047802 */ /* 0x000fe20000000f00 */
[----:B--2---:R-:W-:-:S02]  /*117e0*/  @P0 FMUL.FTZ R2, R2, 0.69314718246459960938 ;  /* 0x3f31721802020820 */ /* 0x004fc40000410000 */
[----:B------:R-:W-:Y:S02]  /*117f0*/  @P0 FMUL.FTZ R3, R3, c[0x0][0x2d0] ;  /* 0x0000b40003030a20 */ /* 0x000fe40000410000 */
[----:B------:R-:W-:Y:S02]  /*11800*/  @P3 FFMA.FTZ R58, R5, R137, R9 ;  /* 0x00000089053a3223 */ /* 0x000fe40000010009 */
        /* <DEDUP_REMOVED lines=32> */
[----:B------:R-:W-:Y:S01]  /*11a10*/  PRMT R0, R4, 0x7610, R0 ;  /* 0x0000761004007816 */ /* 0x000fe20000000000 */
[----:B------:R-:W-:Y:S02]  /*11a20*/  @P0 FFMA.FTZ R57, R3, R134, R2 ;  /* 0x0000008603390223 */ /* 0x000fe40000010002 */
.L_x_1347:
        /* <DEDUP_REMOVED lines=19> */
.L_x_1383:
[----:B-1----:R-:W-:Y:S05]  /*11b60*/  BSYNC B0 ;  /* 0x0000000000007941 */ /* 0x002fea0003800000 */
.L_x_1382:
[----:B------:R-:W-:Y:S01]  /*11b70*/  PRMT R0, R0, 0x9910, RZ ;  /* 0x0000991000007816 */ /* 0x000fe200000000ff */
[----:B------:R-:W-:Y:S01]  /*11b80*/  BSSY B1, `(.L_x_1384) ;  /* 0x0000266000017945 */ /* 0x000fe20003800000 */
[----:B-----5:R-:W-:Y:S02]  /*11b90*/  IMAD.MOV.U32 R73, RZ, RZ, R8 ;  /* 0x000000ffff497224 */ /* 0x020fe400078e0008 */
[----:B------:R-:W-:-:S13]  /*11ba0*/  ISETP.NE.AND P0, PT, R0, RZ, PT ;  /* 0x000000ff0000720c */ /* 0x000fda0003f05270 */
[----:B------:R-:W-:Y:S05]  /*11bb0*/  @!P0 BRA `(.L_x_1385) ;  /* 0x000017d000008947 */ /* 0x000fea0003800000 */
[----:B------:R-:W2:Y:S04]  /*11bc0*/  LDL R71, [R1+0x64] ;  /* 0x0000640001477983 */ /* 0x000ea80000100800 */
[----:B------:R-:W3:Y:S04]  /*11bd0*/  LDL R69, [R1+0x68] ;  /* 0x0000680001457983 */ /* 0x000ee80000100800 */
[----:B------:R-:W4:Y:S04]  /*11be0*/  LDL R67, [R1+0x70] ;  /* 0x0000700001437983 */ /* 0x000f280000100800 */
[----:B------:R-:W5:Y:S04]  /*11bf0*/  LDL R66, [R1+0x6c] ;  /* 0x00006c0001427983 */ /* 0x000f680000100800 */
[----:B------:R-:W4:Y:S04]  /*11c00*/  LDL R65, [R1+0x80] ;  /* 0x0000800001417983 */ /* 0x000f280000100800 */
[----:B------:R-:W4:Y:S04]  /*11c10*/  LDL R64, [R1+0x78] ;  /* 0x0000780001407983 */ /* 0x000f280000100800 */
[----:B------:R-:W4:Y:S04]  /*11c20*/  LDL R63, [R1+0x7c] ;  /* 0x00007c00013f7983 */ /* 0x000f280000100800 */
[----:B------:R-:W4:Y:S01]  /*11c30*/  LDL R62, [R1+0x74] ;  /* 0x00007400013e7983 */ /* 0x000f220000100800 */
        /* <DEDUP_REMOVED lines=65> */
[----:B------:R-:W-:Y:S01]  /*12050*/  F2FP.PACK_AB R0, R127, R126 ;  /* 0x0000007e7f00723e */ /* 0x000fe200000000ff */
[----:B--2---:R1:W-:Y:S04]  /*12060*/  STS [R71], R56 ;  /* 0x0000003847007388 */ /* 0x0043e80000000800 */
[----:B------:R1:W-:Y:S04]  /*12070*/  STS [R71+0x400], R55 ;  /* 0x0004003747007388 */ /* 0x0003e80000000800 */
[----:B---3--:R1:W-:Y:S04]  /*12080*/  STS [R69], R53 ;  /* 0x0000003545007388 */ /* 0x0083e80000000800 */
[----:B------:R1:W-:Y:S04]  /*12090*/  STS [R69+0x400], R52 ;  /* 0x0004003445007388 */ /* 0x0003e80000000800 */
[----:B------:R1:W-:Y:S04]  /*120a0*/  STS [R71+0x2000], R54 ;  /* 0x0020003647007388 */ /* 0x0003e80000000800 */
[----:B------:R1:W-:Y:S04]  /*120b0*/  STS [R71+0x2400], R142 ;  /* 0x0024008e47007388 */ /* 0x0003e80000000800 */
[----:B------:R1:W-:Y:S04]  /*120c0*/  STS [R69+0x2000], R51 ;  /* 0x0020003345007388 */ /* 0x0003e80000000800 */
[----:B------:R1:W-:Y:S04]  /*120d0*/  STS [R69+0x2400], R150 ;  /* 0x0024009645007388 */ /* 0x0003e80000000800 */
[----:B----4-:R1:W-:Y:S04]  /*120e0*/  STS [R67], R50 ;  /* 0x0000003243007388 */ /* 0x0103e80000000800 */
[----:B------:R1:W-:Y:S04]  /*120f0*/  STS [R67+0x400], R49 ;  /* 0x0004003143007388 */ /* 0x0003e80000000800 */
[----:B-----5:R1:W-:Y:S04]  /*12100*/  STS [R66], R47 ;  /* 0x0000002f42007388 */ /* 0x0203e80000000800 */
[----:B------:R1:W-:Y:S04]  /*12110*/  STS [R66+0x400], R46 ;  /* 0x0004002e42007388 */ /* 0x0003e80000000800 */
[----:B------:R1:W-:Y:S04]  /*12120*/  STS [R67+0x2000], R48 ;  /* 0x0020003043007388 */ /* 0x0003e80000000800 */
[----:B------:R1:W-:Y:S04]  /*12130*/  STS [R67+0x2400], R162 ;  /* 0x002400a243007388 */ /* 0x0003e80000000800 */
[----:B------:R1:W-:Y:S04]  /*12140*/  STS [R66+0x2000], R45 ;  /* 0x0020002d42007388 */ /* 0x0003e80000000800 */
        /* <DEDUP_REMOVED lines=57> */
[----:B------:R-:W-:Y:S05]  /*124e0*/  CALL.REL.NOINC `($__internal_3_$__cuda_sm70_shflsync_idx_p) ;  /* 0x00002e5000007944 */ /* 0x000fea0003c00000 */
.L_x_1386:
[----:B-1----:R-:W2:Y:S04]  /*124f0*/  LDL R2, [R1+0x5c] ;  /* 0x00005c0001027983 */ /* 0x002ea80000100800 */
[----:B------:R-:W3:Y:S04]  /*12500*/  LDL.LU R8, [R1+0x50] ;  /* 0x0000500001087983 */ /* 0x000ee80000300800 */
[----:B------:R-:W4:Y:S04]  /*12510*/  LDL.LU R15, [R1+0x54] ;  /* 0x00005400010f7983 */ /* 0x000f280000300800 */
[----:B------:R-:W2:Y:S04]  /*12520*/  LDL R13, [R1+0x84] ;  /* 0x00008400010d7983 */ /* 0x000ea80000100800 */
[----:B------:R-:W2:Y:S01]  /*12530*/  LDL.LU R78, [R1+0x48] ;  /* 0x00004800014e7983 */ /* 0x000ea20000300800 */
[----:B------:R-:W-:-:S03]  /*12540*/  IMAD.MOV.U32 R0, RZ, RZ, 0x1 ;  /* 0x00000001ff007424 */ /* 0x000fc600078e00ff */
[----:B------:R-:W4:Y:S02]  /*12550*/  LDL R14, [R1+0x8c] ;  /* 0x00008c00010e7983 */ /* 0x000f240000100800 */
[----:B------:R-:W-:Y:S02]  /*12560*/  ISETP.NE.AND P1, PT, R0, c[0x0][0x4e8], PT ;  /* 0x00013a0000007a0c */ /* 0x000fe40003f25270 */
[----:B------:R1:W5:Y:S04]  /*12570*/  LDL.64 R76, [R1+0x10] ;  /* 0x00001000014c7983 */ /* 0x0003680000100a00 */
[----:B------:R1:W5:Y:S04]  /*12580*/  LDL R74, [R1+0x4c] ;  /* 0x00004c00014a7983 */ /* 0x0003680000100800 */
[----:B------:R1:W5:Y:S01]  /*12590*/  LDL R72, [R1+0x44] ;  /* 0x0000440001487983 */ /* 0x0003620000100800 */
[----:B------:R-:W-:-:S02]  /*125a0*/  ULDC UR5, c[0x0][0x4e8] ;  /* 0x00013a0000057ab9 */ /* 0x000fc40000000800 */
[----:B------:R-:W-:Y:S02]  /*125b0*/  ULDC UR4, c[0x0][0x388] ;  /* 0x0000e20000047ab9 */ /* 0x000fe40000000800 */
[----:B------:R-:W-:Y:S01]  /*125c0*/  UIMAD UR4, UR5, UR4, URZ ;  /* 0x00000004050472a4 */ /* 0x000fe2000f8e023f */
[----:B------:R-:W1:Y:S02]  /*125d0*/  S2R R79, SR_TID.X ;  /* 0x00000000004f7919 */ /* 0x000e640000002100 */
[----:B-1----:R-:W-:-:S04]  /*125e0*/  SHF.R.S32.HI R75, RZ, 0x1f, R79 ;  /* 0x0000001fff4b7819 */ /* 0x002fc8000001144f */
[----:B------:R-:W-:-:S04]  /*125f0*/  LEA.HI R75, R75, R79, RZ, 0x3 ;  /* 0x0000004f4b4b7211 */ /* 0x000fc800078f18ff */
[----:B------:R-:W-:Y:S01]  /*12600*/  SHF.R.S32.HI R75, RZ, 0x3, R75 ;  /* 0x00000003ff4b7819 */ /* 0x000fe2000001144b */
[----:B------:R-:W-:Y:S01]  /*12610*/  BSSY B0, `(.L_x_1387) ;  /* 0x000006e000007945 */ /* 0x000fe20003800000 */
[----:B---3--:R-:W-:-:S05]  /*12620*/  SHF.R.S32.HI R5, RZ, 0x1f, R8 ;  /* 0x0000001fff057819 */ /* 0x008fca0000011408 */
[----:B------:R-:W-:-:S04]  /*12630*/  IMAD R6, R5, c[0x0][0x490], RZ ;  /* 0x0001240005067a24 */ /* 0x000fc800078e02ff */
[----:B------:R-:W-:Y:S02]  /*12640*/  IMAD R6, R8, c[0x0][0x494], R6 ;  /* 0x0001250008067a24 */ /* 0x000fe400078e0206 */
[----:B--2---:R-:W-:Y:S02]  /*12650*/  IMAD.IADD R4, R2, 0x1, R78 ;  /* 0x0000000102047824 */ /* 0x004fe400078e024e */
[----:B------:R-:W-:-:S03]  /*12660*/  IMAD.WIDE.U32 R2, R8, c[0x0][0x490], RZ ;  /* 0x0001240008027a25 */ /* 0x000fc600078e00ff */
[----:B------:R-:W-:Y:S01]  /*12670*/  MOV R0, R4 ;  /* 0x0000000400007202 */ /* 0x000fe20000000f00 */
[----:B------:R-:W-:-:S04]  /*12680*/  @P1 IMAD.HI.U32 R7, R4, c[0x0][0x4ec], RZ ;  /* 0x00013b0004071a27 */ /* 0x000fc800078e00ff */
[----:B------:R-:W-:Y:S01]  /*12690*/  IMAD.IADD R3, R3, 0x1, R6 ;  /* 0x0000000103037824 */ /* 0x000fe200078e0206 */
[----:B------:R-:W-:Y:S01]  /*126a0*/  @P1 SHF.R.U32.HI R0, RZ, c[0x0][0x4f0], R7 ;  /* 0x00013c00ff001a19 */ /* 0x000fe20000011607 */
[----:B------:R-:W-:Y:S01]  /*126b0*/  IMAD R6, R5, c[0x0][0x3e8], RZ ;  /* 0x0000fa0005067a24 */ /* 0x000fe200078e02ff */
[----:B----4-:R-:W-:-:S03]  /*126c0*/  SHF.R.S32.HI R5, RZ, 0x1f, R15 ;  /* 0x0000001fff057819 */ /* 0x010fc6000001140f */
[----:B------:R-:W-:Y:S02]  /*126d0*/  IMAD.MOV R7, RZ, RZ, -R0 ;  /* 0x000000ffff077224 */ /* 0x000fe400078e0a00 */
[C---:B------:R-:W-:Y:S02]  /*126e0*/  IMAD R10, R8.reuse, c[0x0][0x3ec], R6 ;  /* 0x0000fb00080a7a24 */ /* 0x040fe400078e0206 */
[----:B------:R-:W-:Y:S02]  /*126f0*/  IMAD R4, R7, c[0x0][0x4e8], R4 ;  /* 0x00013a0007047a24 */ /* 0x000fe400078e0204 */
[----:B------:R-:W-:-:S04]  /*12700*/  IMAD.WIDE.U32 R8, R8, c[0x0][0x3e8], RZ ;  /* 0x0000fa0008087a25 */ /* 0x000fc800078e00ff */
[----:B------:R-:W-:Y:S02]  /*12710*/  IMAD R11, R5, c[0x0][0x498], RZ ;  /* 0x00012600050b7a24 */ /* 0x000fe400078e02ff */
[----:B------:R-:W-:Y:S01]  /*12720*/  IMAD.WIDE.U32 R6, R15, c[0x0][0x498], R2 ;  /* 0x000126000f067a25 */ /* 0x000fe200078e0002 */
[----:B------:R-:W-:-:S03]  /*12730*/  IADD3 R3, R9, R10, RZ ;  /* 0x0000000a09037210 */ /* 0x000fc60007ffe0ff */
[----:B------:R-:W-:Y:S01]  /*12740*/  IMAD R12, R5, c[0x0][0x3f0], RZ ;  /* 0x0000fc00050c7a24 */ /* 0x000fe200078e02ff */
[----:B------:R-:W-:Y:S01]  /*12750*/  SHF.R.S32.HI R5, RZ, 0x1f, R0 ;  /* 0x0000001fff057819 */ /* 0x000fe20000011400 */
[----:B------:R-:W-:Y:S01]  /*12760*/  IMAD R11, R15, c[0x0][0x49c], R11 ;  /* 0x000127000f0b7a24 */ /* 0x000fe200078e020b */
[----:B------:R-:W-:Y:S01]  /*12770*/  IADD3 R6, P0, R0, R6, RZ ;  /* 0x0000000600067210 */ /* 0x000fe20007f1e0ff */
[----:B------:R-:W-:-:S03]  /*12780*/  IMAD.MOV.U32 R2, RZ, RZ, R8 ;  /* 0x000000ffff027224 */ /* 0x000fc600078e0008 */
[----:B------:R-:W-:Y:S01]  /*12790*/  IADD3.X R7, R5, R7, R11, P0, !PT ;  /* 0x0000000705077210 */ /* 0x000fe200007fe40b */
[C---:B------:R-:W-:Y:S02]  /*127a0*/  IMAD R11, R15.reuse, c[0x0][0x3f4], R12 ;  /* 0x0000fd000f0b7a24 */ /* 0x040fe400078e020c */
[----:B------:R-:W-:Y:S02]  /*127b0*/  IMAD.WIDE.U32 R8, R15, c[0x0][0x3f0], R2 ;  /* 0x0000fc000f087a25 */ /* 0x000fe400078e0002 */
[----:B------:R-:W1:Y:S01]  /*127c0*/  S2R R15, SR_TID.X ;  /* 0x00000000000f7919 */ /* 0x000e620000002100 */
[----:B------:R-:W-:Y:S01]  /*127d0*/  SHF.R.S32.HI R0, RZ, 0x1f, R4 ;  /* 0x0000001fff007819 */ /* 0x000fe20000011404 */
[----:B------:R-:W-:-:S04]  /*127e0*/  IMAD.IADD R5, R13, 0x1, R78 ;  /* 0x000000010d057824 */ /* 0x000fc800078e024e */
[----:B------:R-:W-:Y:S02]  /*127f0*/  IMAD R0, R0, c[0x0][0x488], RZ ;  /* 0x0001220000007a24 */ /* 0x000fe400078e02ff */
[----:B------:R-:W-:-:S04]  /*12800*/  IMAD.WIDE.U32 R2, R4, c[0x0][0x488], R6 ;  /* 0x0001220004027a25 */ /* 0x000fc800078e0006 */
[----:B------:R-:W-:Y:S02]  /*12810*/  IMAD R10, R4, c[0x0][0x48c], R0 ;  /* 0x00012300040a7a24 */ /* 0x000fe400078e0200 */
[----:B------:R-:W-:Y:S01]  /*12820*/  @P1 IMAD.HI.U32 R6, R5, c[0x0][0x4ec], RZ ;  /* 0x00013b0005061a27 */ /* 0x000fe200078e00ff */
[----:B------:R-:W-:Y:S02]  /*12830*/  LEA R4, P0, R2, c[0x0][0x450], 0x2 ;  /* 0x0001140002047a11 */ /* 0x000fe400078010ff */
[----:B-1----:R-:W-:-:S04]  /*12840*/  SHF.R.S32.HI R13, RZ, 0x1f, R15 ;  /* 0x0000001fff0d7819 */ /* 0x002fc8000001140f */
[----:B------:R-:W-:Y:S02]  /*12850*/  LEA.HI R13, R13, R15, RZ, 0x5 ;  /* 0x0000000f0d0d7211 */ /* 0x000fe400078f28ff */
[----:B------:R-:W-:Y:S02]  /*12860*/  IADD3 R3, R3, R10, RZ ;  /* 0x0000000a03037210 */ /* 0x000fe40007ffe0ff */
[----:B------:R-:W-:Y:S02]  /*12870*/  LOP3.LUT R13, R13, 0xffffffe0, RZ, 0xc0, !PT ;  /* 0xffffffe00d0d7812 */ /* 0x000fe400078ec0ff */
[----:B------:R-:W-:Y:S02]  /*12880*/  MOV R0, R5 ;  /* 0x0000000500007202 */ /* 0x000fe40000000f00 */
[----:B------:R-:W-:Y:S01]  /*12890*/  @P1 SHF.R.U32.HI R0, RZ, c[0x0][0x4f0], R6 ;  /* 0x00013c00ff001a19 */ /* 0x000fe20000011606 */
[----:B------:R-:W-:Y:S01]  /*128a0*/  IMAD.MOV.U32 R6, RZ, RZ, R8 ;  /* 0x000000ffff067224 */ /* 0x000fe200078e0008 */
[----:B------:R-:W-:-:S02]  /*128b0*/  LEA.HI.X R3, R2, c[0x0][0x454], R3, 0x2, P0 ;  /* 0x0001150002037a11 */ /* 0x000fc400000f1403 */
[----:B------:R-:W-:Y:S02]  /*128c0*/  IADD3 R13, -R13, R15, RZ ;  /* 0x0000000f0d0d7210 */ /* 0x000fe40007ffe1ff */
[----:B------:R-:W-:Y:S01]  /*128d0*/  SHF.R.S32.HI R8, RZ, 0x1f, R0 ;  /* 0x0000001fff087819 */ /* 0x000fe20000011400 */
[----:B------:R-:W-:Y:S01]  /*128e0*/  IMAD.IADD R2, R14, 0x1, R78 ;  /* 0x000000010e027824 */ /* 0x000fe200078e024e */
[----:B------:R-:W-:Y:S01]  /*128f0*/  LOP3.LUT P0, RZ, R13, 0x3, RZ, 0xc0, !PT ;  /* 0x000000030dff7812 */ /* 0x000fe2000780c0ff */
[----:B------:R-:W-:Y:S01]  /*12900*/  SHFL.IDX PT, R14, R4, RZ, 0x1c1f ;  /* 0x001c1fff040e7589 */ /* 0x000fe200000e0000 */
[----:B------:R-:W-:-:S03]  /*12910*/  IMAD.IADD R7, R9, 0x1, R11 ;  /* 0x0000000109077824 */ /* 0x000fc600078e020b */
[----:B------:R-:W1:Y:S01]  /*12920*/  SHFL.IDX PT, R15, R3, RZ, 0x1c1f ;  /* 0x001c1fff030f7589 */ /* 0x000e6200000e0000 */
[----:B------:R-:W-:-:S03]  /*12930*/  IMAD R16, R8, c[0x0][0x3e0], RZ ;  /* 0x0000f80008107a24 */ /* 0x000fc600078e02ff */
[----:B------:R-:W-:Y:S04]  /*12940*/  SHFL.IDX PT, R12, R4, 0x1, 0x1c1f ;  /* 0x003c1f00040c7f89 */ /* 0x000fe800000e0000 */
[----:B------:R-:W2:Y:S04]  /*12950*/  SHFL.IDX PT, R13, R3, 0x1, 0x1c1f ;  /* 0x003c1f00030d7f89 */ /* 0x000ea800000e0000 */
[----:B------:R-:W-:Y:S04]  /*12960*/  SHFL.IDX PT, R10, R4, 0x2, 0x1c1f ;  /* 0x005c1f00040a7f89 */ /* 0x000fe800000e0000 */
[----:B------:R-:W3:Y:S04]  /*12970*/  SHFL.IDX PT, R11, R3, 0x2, 0x1c1f ;  /* 0x005c1f00030b7f89 */ /* 0x000ee800000e0000 */
[----:B------:R-:W-:Y:S04]  /*12980*/  SHFL.IDX PT, R8, R4, 0x3, 0x1c1f ;  /* 0x007c1f0004087f89 */ /* 0x000fe800000e0000 */
[----:B------:R4:W1:Y:S01]  /*12990*/  SHFL.IDX PT, R9, R3, 0x3, 0x1c1f ;  /* 0x007c1f0003097f89 */ /* 0x00086200000e0000 */
[----:B------:R-:W-:-:S02]  /*129a0*/  IADD3 R17, R2, 0x8, RZ ;  /* 0x0000000802117810 */ /* 0x000fc40007ffe0ff */
[----:B------:R-:W-:Y:S02]  /*129b0*/  ISETP.GE.OR P3, PT, R2, UR4, P0 ;  /* 0x0000000402007c0c */ /* 0x000fe40008766670 */
[----:B------:R-:W-:Y:S01]  /*129c0*/  ISETP.GE.OR P2, PT, R17, UR4, P0 ;  /* 0x0000000411007c0c */ /* 0x000fe20008746670 */
[C---:B------:R-:W-:Y:S02]  /*129d0*/  IMAD R16, R0.reuse, c[0x0][0x3e4], R16 ;  /* 0x0000f90000107a24 */ /* 0x040fe400078e0210 */
[----:B------:R-:W-:Y:S01]  /*129e0*/  IMAD.WIDE.U32 R6, R0, c[0x0][0x3e0], R6 ;  /* 0x0000f80000067a25 */ /* 0x000fe200078e0006 */
[C---:B----4-:R-:W-:Y:S02]  /*129f0*/  IADD3 R3, R2.reuse, 0x40, RZ ;  /* 0x0000004002037810 */ /* 0x050fe40007ffe0ff */
[----:B------:R-:W-:Y:S02]  /*12a00*/  IADD3 R2, R2, 0x48, RZ ;  /* 0x0000004802027810 */ /* 0x000fe40007ffe0ff */
[----:B------:R-:W-:-:S02]  /*12a10*/  ISETP.GE.OR P1, PT, R3, UR4, P0 ;  /* 0x0000000403007c0c */ /* 0x000fc40008726670 */
[----:B------:R-:W-:Y:S02]  /*12a20*/  ISETP.GE.OR P0, PT, R2, UR4, P0 ;  /* 0x0000000402007c0c */ /* 0x000fe40008706670 */
[----:B------:R-:W-:Y:S01]  /*12a30*/  IADD3 R4, -R0, RZ, RZ ;  /* 0x000000ff00047210 */ /* 0x000fe20007ffe1ff */
[----:B-1----:R1:W-:Y:S04]  /*12a40*/  @!P3 ST.E [R14.64], R58 ;  /* 0x0000003a0e00b985 */ /* 0x0023e8000c101906 */
[----:B------:R-:W-:Y:S01]  /*12a50*/  IMAD R0, R4, c[0x0][0x4e8], R5 ;  /* 0x00013a0004007a24 */ /* 0x000fe200078e0205 */
[----:B--2---:R1:W-:Y:S01]  /*12a60*/  @!P2 ST.E [R12.64], R59 ;  /* 0x0000003b0c00a985 */ /* 0x0043e2000c101906 */
[----:B------:R-:W-:-:S03]  /*12a70*/  IMAD.IADD R3, R7, 0x1, R16 ;  /* 0x0000000107037824 */ /* 0x000fc600078e0210 */
[----:B------:R-:W-:Y:S01]  /*12a80*/  SHF.R.S32.HI R4, RZ, 0x1f, R0 ;  /* 0x0000001fff047819 */ /* 0x000fe20000011400 */
[----:B---3--:R1:W-:Y:S01]  /*12a90*/  @!P1 ST.E [R10.64], R60 ;  /* 0x0000003c0a009985 */ /* 0x0083e2000c101906 */
[----:B------:R-:W-:-:S03]  /*12aa0*/  MOV R2, R6 ;  /* 0x0000000600027202 */ /* 0x000fc60000000f00 */
[----:B------:R1:W-:Y:S01]  /*12ab0*/  @!P0 ST.E [R8.64], R57 ;  /* 0x0000003908008985 */ /* 0x0003e2000c101906 */
[----:B------:R-:W-:-:S03]  /*12ac0*/  IMAD R4, R4, c[0x0][0x3d8], RZ ;  /* 0x0000f60004047a24 */ /* 0x000fc600078e02ff */
[----:B------:R1:W2:Y:S04]  /*12ad0*/  LDS.128 R20, [R248+0x880] ;  /* 0x00088000f8147984 */ /* 0x0002a80000000c00 */
[----:B------:R1:W3:Y:S04]  /*12ae0*/  LDS.128 R28, [R248+0x1080] ;  /* 0x00108000f81c7984 */ /* 0x0002e80000000c00 */
[----:B------:R1:W4:Y:S04]  /*12af0*/  LDS.128 R36, [R248+0x1880] ;  /* 0x00188000f8247984 */ /* 0x0003280000000c00 */
        /* <DEDUP_REMOVED lines=10> */
[----:B------:R1:W1:Y:S01]  /*12ba0*/  LDS.128 R68, [R248+0x7880] ;  /* 0x00788000f8447984 */ /* 0x0002620000000c00 */
[----:B------:R-:W-:-:S02]  /*12bb0*/  IMAD R4, R0, c[0x0][0x3dc], R4 ;  /* 0x0000f70000047a24 */ /* 0x000fc400078e0204 */
[----:B------:R-:W-:-:S04]  /*12bc0*/  IMAD.WIDE.U32 R2, R0, c[0x0][0x3d8], R2 ;  /* 0x0000f60000027a25 */ /* 0x000fc800078e0002 */
[----:B------:R-:W-:Y:S01]  /*12bd0*/  IMAD.IADD R0, R3, 0x1, R4 ;  /* 0x0000000103007824 */ /* 0x000fe200078e0204 */
[----:B------:R-:W-:-:S04]  /*12be0*/  LEA R3, P0, R2, c[0x0][0x380], 0x1 ;  /* 0x0000e00002037a11 */ /* 0x000fc800078008ff */
[----:B------:R-:W-:Y:S02]  /*12bf0*/  LEA.HI.X R2, R2, c[0x0][0x384], R0, 0x1, P0 ;  /* 0x0000e10002027a11 */ /* 0x000fe400000f0c00 */
[----:B------:R-:W-:-:S04]  /*12c00*/  IADD3 R0, R75, R78, RZ ;  /* 0x0000004e4b007210 */ /* 0x000fc80007ffe0ff */
[----:B------:R-:W-:Y:S01]  /*12c10*/  ISETP.GE.AND P0, PT, R0, UR4, PT ;  /* 0x0000000400007c0c */ /* 0x000fe2000bf06270 */
[----:B------:R1:W1:Y:S04]  /*12c20*/  SHFL.IDX PT, R4, R3, RZ, 0x181f ;  /* 0x00181fff03047589 */ /* 0x00026800000e0000 */
[----:B------:R1:W1:Y:S08]  /*12c30*/  SHFL.IDX PT, R5, R2, RZ, 0x181f ;  /* 0x00181fff02057589 */ /* 0x00027000000e0000 */
[----:B------:R-:W-:Y:S05]  /*12c40*/  @P0 BRA `(.L_x_1388) ;  /* 0x000000a000000947 */ /* 0x000fea0003800000 */
[----:B-1234-:R-:W1:Y:S01]  /*12c50*/  LDS.128 R12, [R248+0x80] ;  /* 0x00008000f80c7984 */ /* 0x01ee620000000c00 */
[----:B-----5:R-:W-:-:S02]  /*12c60*/  ISETP.GE.AND P3, PT, R76, c[0x0][0x3c8], PT ;  /* 0x0000f2004c007a0c */ /* 0x020fc40003f66270 */
[----:B------:R-:W-:Y:S01]  /*12c70*/  ISETP.GE.AND P2, PT, R72, c[0x0][0x3c8], PT ;  /* 0x0000f20048007a0c */ /* 0x000fe20003f46270 */
[----:B------:R-:W2:Y:S10]  /*12c80*/  LDS.128 R8, [R248+0x4080] ;  /* 0x00408000f8087984 */ /* 0x000eb40000000c00 */
[----:B------:R-:W-:-:S02]  /*12c90*/  @!P3 LEA R6, P1, R76, R4, 0x1 ;  /* 0x000000044c06b211 */ /* 0x000fc400078208ff */
[----:B------:R-:W-:Y:S02]  /*12ca0*/  @!P2 LEA R4, P0, R72, R4, 0x1 ;  /* 0x000000044804a211 */ /* 0x000fe400078008ff */
[-C--:B------:R-:W-:Y:S02]  /*12cb0*/  @!P3 LEA.HI.X R7, R76, R5.reuse, R77, 0x1, P1 ;  /* 0x000000054c07b211 */ /* 0x080fe400008f0c4d */
[----:B------:R-:W-:-:S03]  /*12cc0*/  @!P2 LEA.HI.X R5, R72, R5, R74, 0x1, P0 ;  /* 0x000000054805a211 */ /* 0x000fc600000f0c4a */
[----:B-1----:R1:W-:Y:S04]  /*12cd0*/  @!P3 ST.E.128 [R6.64], R12 ;  /* 0x0000000c0600b985 */ /* 0x0023e8000c101d06 */
[----:B--2---:R1:W-:Y:S02]  /*12ce0*/  @!P2 ST.E.128 [R4.64], R8 ;  /* 0x000000080400a985 */ /* 0x0043e4000c101d06 */
.L_x_1388:
[----:B--234-:R-:W-:Y:S05]  /*12cf0*/  BSYNC B0 ;  /* 0x0000000000007941 */ /* 0x01cfea0003800000 */
.L_x_1387:
[----:B-1----:R-:W-:Y:S01]  /*12d00*/  IADD3 R6, R0, 0x10, RZ ;  /* 0x0000001000067810 */ /* 0x002fe20007ffe0ff */
[----:B------:R1:W2:Y:S01]  /*12d10*/  SHFL.IDX PT, R5, R2, 0x1, 0x181f ;  /* 0x00381f0002057f89 */ /* 0x0002a200000e0000 */
        /* <DEDUP_REMOVED lines=12> */
.L_x_1390:
[----:B------:R-:W-:Y:S05]  /*12de0*/  BSYNC B0 ;  /* 0x0000000000007941 */ /* 0x000fea0003800000 */
.L_x_1389:
        /* <DEDUP_REMOVED lines=14> */
.L_x_1392:
[----:B------:R-:W-:Y:S05]  /*12ed0*/  BSYNC B0 ;  /* 0x0000000000007941 */ /* 0x000fea0003800000 */
.L_x_1391:
[----:B---3--:R-:W-:Y:S01]  /*12ee0*/  IADD3 R6, R0, 0x30, RZ ;  /* 0x0000003000067810 */ /* 0x008fe20007ffe0ff */
[----:B----4-:R3:W4:Y:S01]  /*12ef0*/  SHFL.IDX PT, R5, R2, 0x3, 0x181f ;  /* 0x00781f0002057f89 */ /* 0x01072200000e0000 */
[----:B------:R-:W-:Y:S02]  /*12f00*/  BSSY B0, `(.L_x_1393) ;  /* 0x000000c000007945 */ /* 0x000fe40003800000 */
[----:B------:R-:W-:Y:S01]  /*12f10*/  ISETP.GE.AND P0, PT, R6, UR4, PT ;  /* 0x0000000406007c0c */ /* 0x000fe2000bf06270 */
[----:B------:R3:W1:-:S12]  /*12f20*/  SHFL.IDX PT, R4, R3, 0x3, 0x181f ;  /* 0x00781f0003047f89 */ /* 0x00065800000e0000 */
[----:B------:R-:W-:Y:S05]  /*12f30*/  @P0 BRA `(.L_x_1394) ;  /* 0x0000008000000947 */ /* 0x000fea0003800000 */
[----:B-----5:R-:W-:Y:S02]  /*12f40*/  ISETP.GE.AND P1, PT, R76, c[0x0][0x3c8], PT ;  /* 0x0000f2004c007a0c */ /* 0x020fe40003f26270 */
[----:B------:R-:W-:-:S11]  /*12f50*/  ISETP.GE.AND P0, PT, R72, c[0x0][0x3c8], PT ;  /* 0x0000f20048007a0c */ /* 0x000fd60003f06270 */
[-C--:B-1----:R-:W-:Y:S02]  /*12f60*/  @!P1 LEA R6, P3, R76, R4.reuse, 0x1 ;  /* 0x000000044c069211 */ /* 0x082fe400078608ff */
[----:B------:R-:W-:Y:S02]  /*12f70*/  @!P0 LEA R4, P2, R72, R4, 0x1 ;  /* 0x0000000448048211 */ /* 0x000fe400078408ff */
[-C--:B----4-:R-:W-:Y:S02]  /*12f80*/  @!P1 LEA.HI.X R7, R76, R5.reuse, R77, 0x1, P3 ;  /* 0x000000054c079211 */ /* 0x090fe400018f0c4d */
[----:B------:R-:W-:-:S03]  /*12f90*/  @!P0 LEA.HI.X R5, R72, R5, R74, 0x1, P2 ;  /* 0x0000000548058211 */ /* 0x000fc600010f0c4a */
[----:B------:R1:W-:Y:S04]  /*12fa0*/  @!P1 ST.E.128 [R6.64], R36 ;  /* 0x0000002406009985 */ /* 0x0003e8000c101d06 */
[----:B------:R1:W-:Y:S02]  /*12fb0*/  @!P0 ST.E.128 [R4.64], R32 ;  /* 0x0000002004008985 */ /* 0x0003e4000c101d06 */
.L_x_1394:
[----:B------:R-:W-:Y:S05]  /*12fc0*/  BSYNC B0 ;  /* 0x0000000000007941 */ /* 0x000fea0003800000 */
.L_x_1393:
[----:B-1----:R-:W-:Y:S01]  /*12fd0*/  IADD3 R6, R0, 0x40, RZ ;  /* 0x0000004000067810 */ /* 0x002fe20007ffe0ff */
[----:B----4-:R1:W4:Y:S01]  /*12fe0*/  SHFL.IDX PT, R5, R2, 0x4, 0x181f ;  /* 0x00981f0002057f89 */ /* 0x01032200000e0000 */
[----:B------:R-:W-:Y:S02]  /*12ff0*/  BSSY B0, `(.L_x_1395) ;  /* 0x000000c000007945 */ /* 0x000fe40003800000 */
[----:B------:R-:W-:Y:S01]  /*13000*/  ISETP.GE.AND P0, PT, R6, UR4, PT ;  /* 0x0000000406007c0c */ /* 0x000fe2000bf06270 */
[----:B------:R1:W2:-:S12]  /*13010*/  SHFL.IDX PT, R4, R3, 0x4, 0x181f ;  /* 0x00981f0003047f89 */ /* 0x00029800000e0000 */
[----:B------:R-:W-:Y:S05]  /*13020*/  @P0 BRA `(.L_x_1396) ;  /* 0x0000008000000947 */ /* 0x000fea0003800000 */
[----:B-----5:R-:W-:Y:S02]  /*13030*/  ISETP.GE.AND P1, PT, R76, c[0x0][0x3c8], PT ;  /* 0x0000f2004c007a0c */ /* 0x020fe40003f26270 */
[----:B------:R-:W-:-:S11]  /*13040*/  ISETP.GE.AND P0, PT, R72, c[0x0][0x3c8], PT ;  /* 0x0000f20048007a0c */ /* 0x000fd60003f06270 */
[-C--:B--2---:R-:W-:Y:S02]  /*13050*/  @!P1 LEA R6, P3, R76, R4.reuse, 0x1 ;  /* 0x000000044c069211 */ /* 0x084fe400078608ff */
[----:B------:R-:W-:Y:S02]  /*13060*/  @!P0 LEA R4, P2, R72, R4, 0x1 ;  /* 0x0000000448048211 */ /* 0x000fe400078408ff */
[-C--:B----4-:R-:W-:Y:S02]  /*13070*/  @!P1 LEA.HI.X R7, R76, R5.reuse, R77, 0x1, P3 ;  /* 0x000000054c079211 */ /* 0x090fe400018f0c4d */
[----:B------:R-:W-:-:S03]  /*13080*/  @!P0 LEA.HI.X R5, R72, R5, R74, 0x1, P2 ;  /* 0x0000000548058211 */ /* 0x000fc600010f0c4a */
[----:B------:R2:W-:Y:S04]  /*13090*/  @!P1 ST.E.128 [R6.64], R44 ;  /* 0x0000002c06009985 */ /* 0x0005e8000c101d06 */
[----:B------:R2:W-:Y:S02]  /*130a0*/  @!P0 ST.E.128 [R4.64], R40 ;  /* 0x0000002804008985 */ /* 0x0005e4000c101d06 */
.L_x_1396:
[----:B------:R-:W-:Y:S05]  /*130b0*/  BSYNC B0 ;  /* 0x0000000000007941 */ /* 0x000fea0003800000 */
.L_x_1395:
[----:B--2---:R-:W-:Y:S01]  /*130c0*/  IADD3 R6, R0, 0x50, RZ ;  /* 0x0000005000067810 */ /* 0x004fe20007ffe0ff */
        /* <DEDUP_REMOVED lines=13> */
.L_x_1398:
[----:B------:R-:W-:Y:S05]  /*131a0*/  BSYNC B0 ;  /* 0x0000000000007941 */ /* 0x000fea0003800000 */
.L_x_1397:
        /* <DEDUP_REMOVED lines=14> */
.L_x_1400:
[----:B------:R-:W-:Y:S05]  /*13290*/  BSYNC B0 ;  /* 0x0000000000007941 */ /* 0x000fea0003800000 */
.L_x_1399:
[----:B------:R-:W-:Y:S01]  /*132a0*/  IADD3 R0, R0, 0x70, RZ ;  /* 0x0000007000007810 */ /* 0x000fe20007ffe0ff */
[----:B--2-4-:R2:W4:Y:S03]  /*132b0*/  SHFL.IDX PT, R5, R2, 0x7, 0x181f ;  /* 0x00f81f0002057f89 */ /* 0x01452600000e0000 */
        /* <DEDUP_REMOVED lines=13> */
.L_x_1385:
        /* <DEDUP_REMOVED lines=40> */
.L_x_1403:
[----:B------:R-:W-:Y:S05]  /*13610*/  BSYNC B0 ;  /* 0x0000000000007941 */ /* 0x000fea0003800000 */
.L_x_1402:
[----:B------:R-:W2:Y:S01]  /*13620*/  LDL R2, [R1+0x84] ;  /* 0x0000840001027983 */ /* 0x000ea20000100800 */
[----:B-1----:R-:W-:Y:S01]  /*13630*/  MOV R0, c[0x0][0x4e8] ;  /* 0x00013a0000007a02 */ /* 0x002fe20000000f00 */
[----:B------:R-:W-:Y:S01]  /*13640*/  IMAD R6, R10, c[0x0][0x3f0], RZ ;  /* 0x0000fc000a067a24 */ /* 0x000fe200078e02ff */
[----:B------:R-:W-:Y:S02]  /*13650*/  SHF.R.S32.HI R9, RZ, 0x1f, R12 ;  /* 0x0000001fff097819 */ /* 0x000fe4000001140c */
[----:B------:R-:W-:Y:S01]  /*13660*/  ISETP.NE.AND P0, PT, R0, 0x1, PT ;  /* 0x000000010000780c */ /* 0x000fe20003f05270 */
[----:B------:R-:W-:Y:S01]  /*13670*/  IMAD R0, R7, c[0x0][0x3e8], RZ ;  /* 0x0000fa0007007a24 */ /* 0x000fe200078e02ff */
[----:B------:R-:W-:Y:S01]  /*13680*/  LEA.HI R9, R9, R12, RZ, 0x3 ;  /* 0x0000000c09097211 */ /* 0x000fe200078f18ff */
[----:B------:R-:W-:Y:S02]  /*13690*/  IMAD R8, R13, c[0x0][0x3f4], R6 ;  /* 0x0000fd000d087a24 */ /* 0x000fe400078e0206 */
[----:B------:R-:W-:Y:S01]  /*136a0*/  IMAD R5, R14, c[0x0][0x3ec], R0 ;  /* 0x0000fb000e057a24 */ /* 0x000fe200078e0200 */
[----:B------:R-:W-:-:S02]  /*136b0*/  SHF.R.S32.HI R9, RZ, 0x3, R9 ;  /* 0x00000003ff097819 */ /* 0x000fc40000011409 */
[----:B--2---:R-:W-:Y:S01]  /*136c0*/  IADD3 R4, R2, R11, RZ ;  /* 0x0000000b02047210 */ /* 0x004fe20007ffe0ff */
[----:B------:R-:W-:-:S03]  /*136d0*/  IMAD.WIDE.U32 R2, R14, c[0x0][0x3e8], RZ ;  /* 0x0000fa000e027a25 */ /* 0x000fc600078e00ff */
[----:B------:R-:W-:Y:S01]  /*136e0*/  MOV R0, R4 ;  /* 0x0000000400007202 */ /* 0x000fe20000000f00 */
[----:B------:R-:W-:-:S04]  /*136f0*/  @P0 IMAD.HI.U32 R7, R4, c[0x0][0x4ec], RZ ;  /* 0x00013b0004070a27 */ /* 0x000fc800078e00ff */
[----:B------:R-:W-:Y:S01]  /*13700*/  IMAD.IADD R3, R3, 0x1, R5 ;  /* 0x0000000103037824 */ /* 0x000fe200078e0205 */
[----:B------:R-:W-:-:S03]  /*13710*/  @P0 SHF.R.U32.HI R0, RZ, c[0x0][0x4f0], R7 ;  /* 0x00013c00ff000a19 */ /* 0x000fc60000011607 */
[----:B------:R-:W-:Y:S01]  /*13720*/  IMAD.WIDE.U32 R2, R13, c[0x0][0x3f0], R2 ;  /* 0x0000fc000d027a25 */ /* 0x000fe200078e0002 */
[----:B------:R-:W-:Y:S02]  /*13730*/  SHF.R.S32.HI R5, RZ, 0x1f, R0 ;  /* 0x0000001fff057819 */ /* 0x000fe40000011400 */
[----:B------:R-:W-:Y:S02]  /*13740*/  IADD3 R6, -R0, RZ, RZ ;  /* 0x000000ff00067210 */ /* 0x000fe40007ffe1ff */
[----:B------:R-:W-:Y:S01]  /*13750*/  IADD3 R3, R3, R8, RZ ;  /* 0x0000000803037210 */ /* 0x000fe20007ffe0ff */
        /* <DEDUP_REMOVED lines=15> */
.L_x_1448:
[----:B------:R-:W-:Y:S05]  /*13850*/  BRA.DIV ~URZ, `(.L_x_1405) ;  /* 0x000014527f007947 */ /* 0x000fea000b800000 */
[----:B------:R3:W4:Y:S02]  /*13860*/  SHFL.IDX PT, R4, R3, RZ, 0x181f ;  /* 0x00181fff03047589 */ /* 0x00072400000e0000 */
.L_x_1449:
        /* <DEDUP_REMOVED lines=16> */
.L_x_1407:
[----:B------:R-:W-:Y:S05]  /*13970*/  BSYNC B0 ;  /* 0x0000000000007941 */ /* 0x000fea0003800000 */
.L_x_1406:
[----:B------:R-:W-:Y:S05]  /*13980*/  BRA.DIV ~URZ, `(.L_x_1408) ;  /* 0x000013827f007947 */ /* 0x000fea000b800000 */
[----:B--2---:R2:W1:Y:S04]  /*13990*/  SHFL.IDX PT, R5, R2, 0x1, 0x181f ;  /* 0x00381f0002057f89 */ /* 0x00446800000e0000 */
[----:B----4-:R2:W4:Y:S02]  /*139a0*/  SHFL.IDX PT, R4, R3, 0x1, 0x181f ;  /* 0x00381f0003047f89 */ /* 0x01052400000e0000 */
.L_x_1450:
        /* <DEDUP_REMOVED lines=15> */
.L_x_1410:
[----:B------:R-:W-:Y:S05]  /*13aa0*/  BSYNC B0 ;  /* 0x0000000000007941 */ /* 0x000fea0003800000 */
.L_x_1409:
[----:B------:R-:W-:Y:S05]  /*13ab0*/  BRA.DIV ~URZ, `(.L_x_1411) ;  /* 0x000013127f007947 */ /* 0x000fea000b800000 */
[----:B-1----:R1:W2:Y:S02]  /*13ac0*/  SHFL.IDX PT, R5, R2, 0x2, 0x181f ;  /* 0x00581f0002057f89 */ /* 0x0022a400000e0000 */
.L_x_1451:
[----:B------:R-:W-:Y:S05]  /*13ad0*/  BRA.DIV ~URZ, `(.L_x_1412) ;  /* 0x000013627f007947 */ /* 0x000fea000b800000 */
[----:B----4-:R4:W1:Y:S02]  /*13ae0*/  SHFL.IDX PT, R4, R3, 0x2, 0x181f ;  /* 0x00581f0003047f89 */ /* 0x01086400000e0000 */
.L_x_1452:
        /* <DEDUP_REMOVED lines=15> */
.L_x_1414:
[----:B------:R-:W-:Y:S05]  /*13be0*/  BSYNC B0 ;  /* 0x0000000000007941 */ /* 0x000fea0003800000 */
.L_x_1413:
[----:B------:R-:W-:Y:S05]  /*13bf0*/  BRA.DIV ~URZ, `(.L_x_1415) ;  /* 0x000012a27f007947 */ /* 0x000fea000b800000 */
[----:B-12---:R1:W2:Y:S04]  /*13c00*/  SHFL.IDX PT, R5, R2, 0x3, 0x181f ;  /* 0x00781f0002057f89 */ /* 0x0062a800000e0000 */
[----:B------:R1:W3:Y:S02]  /*13c10*/  SHFL.IDX PT, R4, R3, 0x3, 0x181f ;  /* 0x00781f0003047f89 */ /* 0x0002e400000e0000 */
.L_x_1453:
[----:B------:R-:W-:Y:S01]  /*13c20*/  IADD3 R6, R0, 0x30, RZ ;  /* 0x0000003000067810 */ /* 0x000fe20007ffe0ff */
[----:B------:R-:W-:Y:S03]  /*13c30*/  BSSY B0, `(.L_x_1416) ;  /* 0x000000e000007945 */ /* 0x000fe60003800000 */
[----:B------:R-:W-:-:S13]  /*13c40*/  ISETP.GE.AND P0, PT, R6, R11, PT ;  /* 0x0000000b0600720c */ /* 0x000fda0003f06270 */
[----:B------:R-:W-:Y:S05]  /*13c50*/  @P0 BRA `(.L_x_1417) ;  /* 0x000000b000000947 */ /* 0x000fea0003800000 */
[----:B------:R-:W5:Y:S04]  /*13c60*/  LDL.64 R12, [R1+0x10] ;  /* 0x00001000010c7983 */ /* 0x000f680000100a00 */
[----:B----4-:R-:W4:Y:S04]  /*13c70*/  LDL R8, [R1+0x44] ;  /* 0x0000440001087983 */ /* 0x010f280000100800 */
[----:B---3--:R-:W3:Y:S01]  /*13c80*/  LDL R9, [R1+0x4c] ;  /* 0x00004c0001097983 */ /* 0x008ee20000100800 */
[----:B-----5:R-:W-:Y:S02]  /*13c90*/  ISETP.GE.AND P1, PT, R12, c[0x0][0x3c8], PT ;  /* 0x0000f2000c007a0c */ /* 0x020fe40003f26270 */
[----:B----4-:R-:W-:-:S11]  /*13ca0*/  ISETP.GE.AND P0, PT, R8, c[0x0][0x3c8], PT ;  /* 0x0000f20008007a0c */ /* 0x010fd60003f06270 */
[-C--:B------:R-:W-:Y:S02]  /*13cb0*/  @!P1 LEA R6, P3, R12, R4.reuse, 0x1 ;  /* 0x000000040c069211 */ /* 0x080fe400078608ff */
[----:B------:R-:W-:Y:S02]  /*13cc0*/  @!P0 LEA R4, P2, R8, R4, 0x1 ;  /* 0x0000000408048211 */ /* 0x000fe400078408ff */
[-C--:B--2---:R-:W-:Y:S02]  /*13cd0*/  @!P1 LEA.HI.X R7, R12, R5.reuse, R13, 0x1, P3 ;  /* 0x000000050c079211 */ /* 0x084fe400018f0c0d */
[----:B---3--:R-:W-:-:S03]  /*13ce0*/  @!P0 LEA.HI.X R5, R8, R5, R9, 0x1, P2 ;  /* 0x0000000508058211 */ /* 0x008fc600010f0c09 */
[----:B------:R2:W-:Y:S04]  /*13cf0*/  @!P1 ST.E.128 [R6.64], RZ ;  /* 0x000000ff06009985 */ /* 0x0005e8000c101d06 */
[----:B------:R2:W-:Y:S02]  /*13d00*/  @!P0 ST.E.128 [R4.64], RZ ;  /* 0x000000ff04008985 */ /* 0x0005e4000c101d06 */
.L_x_1417:
[----:B------:R-:W-:Y:S05]  /*13d10*/  BSYNC B0 ;  /* 0x0000000000007941 */ /* 0x000fea0003800000 */
.L_x_1416:
[----:B------:R-:W-:Y:S05]  /*13d20*/  BRA.DIV ~URZ, `(.L_x_1418) ;  /* 0x000012327f007947 */ /* 0x000fea000b800000 */
[----:B--2---:R2:W1:Y:S02]  /*13d30*/  SHFL.IDX PT, R5, R2, 0x4, 0x181f ;  /* 0x00981f0002057f89 */ /* 0x00446400000e0000 */
.L_x_1454:
[----:B------:R-:W-:Y:S05]  /*13d40*/  BRA.DIV ~URZ, `(.L_x_1419) ;  /* 0x000012827f007947 */ /* 0x000fea000b800000 */
[----:B---3--:R3:W2:Y:S02]  /*13d50*/  SHFL.IDX PT, R4, R3, 0x4, 0x181f ;  /* 0x00981f0003047f89 */ /* 0x0086a400000e0000 */
.L_x_1455:
        /* <DEDUP_REMOVED lines=9> */
[-C--:B--2---:R-:W-:Y:S02]  /*13df0*/  @!P1 LEA R6, P3, R12, R4.reuse, 0x1 ;  /* 0x000000040c069211 */ /* 0x084fe400078608ff */
[----:B------:R-:W-:Y:S02]  /*13e00*/  @!P0 LEA R4, P2, R8, R4, 0x1 ;  /* 0x0000000408048211 */ /* 0x000fe400078408ff */
[-C--:B-1----:R-:W-:Y:S02]  /*13e10*/  @!P1 LEA.HI.X R7, R12, R5.reuse, R13, 0x1, P3 ;  /* 0x000000050c079211 */ /* 0x082fe400018f0c0d */
[----:B----4-:R-:W-:-:S03]  /*13e20*/  @!P0 LEA.HI.X R5, R8, R5, R9, 0x1, P2 ;  /* 0x0000000508058211 */ /* 0x010fc600010f0c09 */
[----:B------:R1:W-:Y:S04]  /*13e30*/  @!P1 ST.E.128 [R6.64], RZ ;  /* 0x000000ff06009985 */ /* 0x0003e8000c101d06 */
[----:B------:R1:W-:Y:S02]  /*13e40*/  @!P0 ST.E.128 [R4.64], RZ ;  /* 0x000000ff04008985 */ /* 0x0003e4000c101d06 */
.L_x_1421:
[----:B------:R-:W-:Y:S05]  /*13e50*/  BSYNC B0 ;  /* 0x0000000000007941 */ /* 0x000fea0003800000 */
.L_x_1420:
[----:B------:R-:W-:Y:S05]  /*13e60*/  BRA.DIV ~URZ, `(.L_x_1422) ;  /* 0x000011c27f007947 */ /* 0x000fea000b800000 */
[----:B-1----:R1:W3:Y:S04]  /*13e70*/  SHFL.IDX PT, R5, R2, 0x5, 0x181f ;  /* 0x00b81f0002057f89 */ /* 0x0022e800000e0000 */
[----:B--2---:R1:W2:Y:S02]  /*13e80*/  SHFL.IDX PT, R4, R3, 0x5, 0x181f ;  /* 0x00b81f0003047f89 */ /* 0x0042a400000e0000 */
.L_x_1456:
        /* <DEDUP_REMOVED lines=9> */
[-C--:B--2---:R-:W-:Y:S02]  /*13f20*/  @!P1 LEA R6, P3, R12, R4.reuse, 0x1 ;  /* 0x000000040c069211 */ /* 0x084fe400078608ff */
[----:B------:R-:W-:Y:S02]  /*13f30*/  @!P0 LEA R4, P2, R8, R4, 0x1 ;  /* 0x0000000408048211 */ /* 0x000fe400078408ff */
[-C--:B------:R-:W-:Y:S02]  /*13f40*/  @!P1 LEA.HI.X R7, R12, R5.reuse, R13, 0x1, P3 ;  /* 0x000000050c079211 */ /* 0x080fe400018f0c0d */
[----:B---3--:R-:W-:-:S03]  /*13f50*/  @!P0 LEA.HI.X R5, R8, R5, R9, 0x1, P2 ;  /* 0x0000000508058211 */ /* 0x008fc600010f0c09 */
[----:B------:R2:W-:Y:S04]  /*13f60*/  @!P1 ST.E.128 [R6.64], RZ ;  /* 0x000000ff06009985 */ /* 0x0005e8000c101d06 */
[----:B------:R2:W-:Y:S02]  /*13f70*/  @!P0 ST.E.128 [R4.64], RZ ;  /* 0x000000ff04008985 */ /* 0x0005e4000c101d06 */
.L_x_1424:
[----:B------:R-:W-:Y:S05]  /*13f80*/  BSYNC B0 ;  /* 0x0000000000007941 */ /* 0x000fea0003800000 */
.L_x_1423:
[----:B------:R-:W-:Y:S05]  /*13f90*/  BRA.DIV ~URZ, `(.L_x_1425) ;  /* 0x000011527f007947 */ /* 0x000fea000b800000 */
[----:B--23--:R2:W3:Y:S02]  /*13fa0*/  SHFL.IDX PT, R5, R2, 0x6, 0x181f ;  /* 0x00d81f0002057f89 */ /* 0x00c4e400000e0000 */
.L_x_1457:
[----:B------:R-:W-:Y:S05]  /*13fb0*/  BRA.DIV ~URZ, `(.L_x_1426) ;  /* 0x000011a27f007947 */ /* 0x000fea000b800000 */
[----:B------:R1:W2:Y:S02]  /*13fc0*/  SHFL.IDX PT, R4, R3, 0x6, 0x181f ;  /* 0x00d81f0003047f89 */ /* 0x0002a400000e0000 */
.L_x_1458:
        /* <DEDUP_REMOVED lines=15> */
.L_x_1428:
[----:B------:R-:W-:Y:S05]  /*140c0*/  BSYNC B0 ;  /* 0x0000000000007941 */ /* 0x000fea0003800000 */
.L_x_1427:
[----:B------:R-:W-:Y:S05]  /*140d0*/  BRA.DIV ~URZ, `(.L_x_1429) ;  /* 0x000010e27f007947 */ /* 0x000fea000b800000 */
[----:B--2---:R2:W1:Y:S04]  /*140e0*/  SHFL.IDX PT, R6, R2, 0x7, 0x181f ;  /* 0x00f81f0002067f89 */ /* 0x00446800000e0000 */
[----:B-1--4-:R-:W1:Y:S02]  /*140f0*/  SHFL.IDX PT, R3, R3, 0x7, 0x181f ;  /* 0x00f81f0003037f89 */ /* 0x012e6400000e0000 */
.L_x_1459:
[----:B------:R-:W-:-:S04]  /*14100*/  IADD3 R0, R0, 0x70, RZ ;  /* 0x0000007000007810 */ /* 0x000fc80007ffe0ff */
[----:B------:R-:W-:-:S13]  /*14110*/  ISETP.GE.AND P0, PT, R0, R11, PT ;  /* 0x0000000b0000720c */ /* 0x000fda0003f06270 */
[----:B------:R-:W-:Y:S05]  /*14120*/  @P0 BRA `(.L_x_1401) ;  /* 0x000000b000000947 */ /* 0x000fea0003800000 */
[----:B------:R-:W4:Y:S04]  /*14130*/  LDL.64 R12, [R1+0x10] ;  /* 0x00001000010c7983 */ /* 0x000f280000100a00 */
[----:B------:R-:W5:Y:S04]  /*14140*/  LDL R7, [R1+0x44] ;  /* 0x0000440001077983 */ /* 0x000f680000100800 */
[----:B--2---:R-:W2:Y:S01]  /*14150*/  LDL R8, [R1+0x4c] ;  /* 0x00004c0001087983 */ /* 0x004ea20000100800 */
[----:B----4-:R-:W-:Y:S02]  /*14160*/  ISETP.GE.AND P1, PT, R12, c[0x0][0x3c8], PT ;  /* 0x0000f2000c007a0c */ /* 0x010fe40003f26270 */
[----:B-----5:R-:W-:-:S11]  /*14170*/  ISETP.GE.AND P0, PT, R7, c[0x0][0x3c8], PT ;  /* 0x0000f20007007a0c */ /* 0x020fd60003f06270 */
[CC--:B-1----:R-:W-:Y:S02]  /*14180*/  @!P1 LEA R4, P3, R12.reuse, R3.reuse, 0x1 ;  /* 0x000000030c049211 */ /* 0x0c2fe400078608ff */
[C---:B------:R-:W-:Y:S02]  /*14190*/  @!P0 LEA R2, P2, R7.reuse, R3, 0x1 ;  /* 0x0000000307028211 */ /* 0x040fe400078408ff */
[-C--:B---3--:R-:W-:Y:S02]  /*141a0*/  @!P1 LEA.HI.X R5, R12, R6.reuse, R13, 0x1, P3 ;  /* 0x000000060c059211 */ /* 0x088fe400018f0c0d */
[----:B--2---:R-:W-:-:S03]  /*141b0*/  @!P0 LEA.HI.X R3, R7, R6, R8, 0x1, P2 ;  /* 0x0000000607038211 */ /* 0x004fc600010f0c08 */
[----:B------:R1:W-:Y:S04]  /*141c0*/  @!P1 ST.E.128 [R4.64], RZ ;  /* 0x000000ff04009985 */ /* 0x0003e8000c101d06 */
[----:B------:R1:W-:Y:S02]  /*141d0*/  @!P0 ST.E.128 [R2.64], RZ ;  /* 0x000000ff02008985 */ /* 0x0003e4000c101d06 */
.L_x_1401:
[----:B------:R-:W-:Y:S05]  /*141e0*/  BSYNC B1 ;  /* 0x0000000000017941 */ /* 0x000fea0003800000 */
.L_x_1384:
[----:B--2---:R-:W2:Y:S02]  /*141f0*/  LDL R0, [R1+0x88] ;  /* 0x0000880001007983 */ /* 0x004ea40000100800 */
[----:B--2---:R-:W-:-:S13]  /*14200*/  ISETP.NE.AND P0, PT, R0, RZ, PT ;  /* 0x000000ff0000720c */ /* 0x004fda0003f05270 */
[----:B------:R-:W-:Y:S01]  /*14210*/  @P0 WARPSYNC 0xffffffff ;  /* 0xffffffff00000948 */ /* 0x000fe20003800000 */
[----:B------:R-:W-:Y:S06]  /*14220*/  @P0 BAR.SYNC.DEFER_BLOCKING 0x5, 0x80 ;  /* 0x0142000000000b1d */ /* 0x000fec0000010000 */
[----:B------:R-:W2:Y:S04]  /*14230*/  @P0 LDS R0, [0x10100] ;  /* 0x01010000ff000984 */ /* 0x000ea80000000800 */
[----:B--2---:R2:W-:Y:S04]  /*14240*/  @P0 STL [R1+0x60], R0 ;  /* 0x0000600001000387 */ /* 0x0045e80000100800 */
[----:B------:R-:W-:Y:S06]  /*14250*/  @P0 BAR.ARV 0x4, 0x80 ;  /* 0x0102000000000b1d */ /* 0x000fec0000002000 */
[----:B------:R-:W-:Y:S05]  /*14260*/  @P0 BRA `(.L_x_1430) ;  /* 0x0000007000000947 */ /* 0x000fea0003800000 */
[----:B------:R-:W-:Y:S05]  /*14270*/  BRA.DIV ~URZ, `(.L_x_1431) ;  /* 0x000010127f007947 */ /* 0x000fea000b800000 */
[----:B--2---:R2:W4:Y:S02]  /*14280*/  SHFL.IDX PT, R0, R73, RZ, 0x1f ;  /* 0x00001fff49007589 */ /* 0x00452400000e0000 */
.L_x_1460:
[----:B------:R-:W-:Y:S01]  /*14290*/  WARPSYNC 0xffffffff ;  /* 0xffffffff00007948 */ /* 0x000fe20003800000 */
[----:B------:R-:W-:Y:S06]  /*142a0*/  BAR.SYNC.DEFER_BLOCKING 0x4, 0x80 ;  /* 0x0102000000007b1d */ /* 0x000fec0000010000 */
[----:B----4-:R4:W-:Y:S04]  /*142b0*/  STL [R1+0x60], R0 ;  /* 0x0000600001007387 */ /* 0x0109e80000100800 */
[----:B------:R4:W-:Y:S04]  /*142c0*/  @!P4 STS [0x10100], R73 ;  /* 0x01010049ff00c388 */ /* 0x0009e80000000800 */
[----:B------:R-:W-:Y:S06]  /*142d0*/  BAR.ARV 0x5, 0x80 ;  /* 0x0142000000007b1d */ /* 0x000fec0000002000 */
.L_x_1430:
[----:B--2-4-:R-:W2:Y:S02]  /*142e0*/  LDL R0, [R1+0x60] ;  /* 0x0000600001007983 */ /* 0x014ea40000100800 */
[----:B--2---:R-:W-:-:S13]  /*142f0*/  ISETP.GE.AND P0, PT, R0, c[0x0][0x538], PT ;  /* 0x00014e0000007a0c */ /* 0x004fda0003f06270 */
[----:B-1-3-5:R-:W-:Y:S01]  /*14300*/  @P0 CALL.REL.NOINC `(.L_x_1432) ;  /* 0x0000001000000944 */ /* 0x02afe20003c00000 */
[----:B------:R-:W-:Y:S05]  /*14310*/  BRA `(.L_x_1433) ;  /* 0xfffec68000007947 */ /* 0x000fea000383ffff */
.L_x_1432:
[----:B------:R-:W-:Y:S05]  /*14320*/  EXIT ;  /* 0x000000000000794d */ /* 0x000fea0003800000 */
.L_x_1348:
[----:B------:R-:W-:Y:S01]  /*14330*/  IMAD.MOV.U32 R10, RZ, RZ, R2 ;  /* 0x000000ffff0a7224 */ /* 0x000fe200078e0002 */
[----:B------:R-:W-:Y:S01]  /*14340*/  MOV R7, RZ ;  /* 0x000000ff00077202 */ /* 0x000fe20000000f00 */
[----:B-1----:R-:W-:Y:S01]  /*14350*/  IMAD.MOV.U32 R4, RZ, RZ, 0x181f ;  /* 0x0000181fff047424 */ /* 0x002fe200078e00ff */
[----:B------:R-:W-:Y:S02]  /*14360*/  MOV R8, 0x14380 ;  /* 0x0001438000087802 */ /* 0x000fe40000000f00 */
[----:B------:R-:W-:Y:S05]  /*14370*/  CALL.REL.NOINC `($__internal_3_$__cuda_sm70_shflsync_idx_p) ;  /* 0x00000fc000007944 */ /* 0x000fea0003c00000 */
[----:B------:R-:W-:Y:S01]  /*14380*/  MOV R5, R4 ;  /* 0x0000000400057202 */ /* 0x000fe20000000f00 */
[----:B------:R-:W-:Y:S05]  /*14390*/  BRA `(.L_x_1434) ;  /* 0xfffed4b000007947 */ /* 0x000fea000383ffff */
.L_x_1349:
[----:B------:R-:W-:Y:S01]  /*143a0*/  IMAD.MOV.U32 R10, RZ, RZ, R3 ;  /* 0x000000ffff0a7224 */ /* 0x000fe200078e0003 */
[----:B------:R-:W-:Y:S01]  /*143b0*/  MOV R7, RZ ;  /* 0x000000ff00077202 */ /* 0x000fe20000000f00 */
[----:B-1----:R-:W-:Y:S01]  /*143c0*/  IMAD.MOV.U32 R4, RZ, RZ, 0x181f ;  /* 0x0000181fff047424 */ /* 0x002fe200078e00ff */
[----:B------:R-:W-:Y:S02]  /*143d0*/  MOV R8, 0x143f0 ;  /* 0x000143f000087802 */ /* 0x000fe40000000f00 */
[----:B--23--:R-:W-:Y:S05]  /*143e0*/  CALL.REL.NOINC `($__internal_3_$__cuda_sm70_shflsync_idx_p) ;  /* 0x00000f5000007944 */ /* 0x00cfea0003c00000 */
[----:B------:R-:W-:Y:S05]  /*143f0*/  BRA `(.L_x_1435) ;  /* 0xfffed47000007947 */ /* 0x000fea000383ffff */
.L_x_1352:
[----:B------:R-:W-:Y:S01]  /*14400*/  IMAD.MOV.U32 R10, RZ, RZ, R2 ;  /* 0x000000ffff0a7224 */ /* 0x000fe200078e0002 */
[----:B--2---:R-:W-:Y:S01]  /*14410*/  MOV R7, 0x1 ;  /* 0x0000000100077802 */ /* 0x004fe20000000f00 */
[----:B----4-:R-:W-:Y:S01]  /*14420*/  IMAD.MOV.U32 R4, RZ, RZ, 0x181f ;  /* 0x0000181fff047424 */ /* 0x010fe200078e00ff */
[----:B------:R-:W-:-:S02]  /*14430*/  MOV R8, 0x14450 ;  /* 0x0001445000087802 */ /* 0x000fc40000000f00 */
[----:B-1-3--:R-:W-:Y:S05]  /*14440*/  CALL.REL.NOINC `($__internal_3_$__cuda_sm70_shflsync_idx_p) ;  /* 0x00000ef000007944 */ /* 0x00afea0003c00000 */
[----:B------:R-:W-:Y:S01]  /*14450*/  IMAD.MOV.U32 R5, RZ, RZ, R4 ;  /* 0x000000ffff057224 */ /* 0x000fe200078e0004 */
[----:B------:R-:W-:Y:S01]  /*14460*/  MOV R7, 0x1 ;  /* 0x0000000100077802 */ /* 0x000fe20000000f00 */
[----:B------:R-:W-:Y:S01]  /*14470*/  IMAD.MOV.U32 R10, RZ, RZ, R3 ;  /* 0x000000ffff0a7224 */ /* 0x000fe200078e0003 */
[----:B------:R-:W-:-:S02]  /*14480*/  MOV R4, 0x181f ;  /* 0x0000181f00047802 */ /* 0x000fc40000000f00 */
[----:B------:R-:W-:Y:S02]  /*14490*/  MOV R8, 0x144b0 ;  /* 0x000144b000087802 */ /* 0x000fe40000000f00 */
[----:B------:R-:W-:Y:S05]  /*144a0*/  CALL.REL.NOINC `($__internal_3_$__cuda_sm70_shflsync_idx_p) ;  /* 0x00000e9000007944 */ /* 0x000fea0003c00000 */
[----:B------:R-:W-:Y:S05]  /*144b0*/  BRA `(.L_x_1436) ;  /* 0xfffed50000007947 */ /* 0x000fea000383ffff */
.L_x_1355:
[----:B------:R-:W-:Y:S01]  /*144c0*/  IMAD.MOV.U32 R10, RZ, RZ, R2 ;  /* 0x000000ffff0a7224 */ /* 0x000fe200078e0002 */
[----:B--2---:R-:W-:Y:S01]  /*144d0*/  MOV R7, 0x2 ;  /* 0x0000000200077802 */ /* 0x004fe20000000f00 */
[----:B----4-:R-:W-:Y:S01]  /*144e0*/  IMAD.MOV.U32 R4, RZ, RZ, 0x181f ;  /* 0x0000181fff047424 */ /* 0x010fe200078e00ff */
[----:B------:R-:W-:Y:S02]  /*144f0*/  MOV R8, 0x14510 ;  /* 0x0001451000087802 */ /* 0x000fe40000000f00 */
[----:B-1-3--:R-:W-:Y:S05]  /*14500*/  CALL.REL.NOINC `($__internal_3_$__cuda_sm70_shflsync_idx_p) ;  /* 0x00000e3000007944 */ /* 0x00afea0003c00000 */
[----:B------:R-:W-:Y:S01]  /*14510*/  MOV R5, R4 ;  /* 0x0000000400057202 */ /* 0x000fe20000000f00 */
[----:B------:R-:W-:Y:S05]  /*14520*/  BRA `(.L_x_1437) ;  /* 0xfffed5c000007947 */ /* 0x000fea000383ffff */
.L_x_1356:
[----:B------:R-:W-:Y:S01]  /*14530*/  IMAD.MOV.U32 R10, RZ, RZ, R3 ;  /* 0x000000ffff0a7224 */ /* 0x000fe200078e0003 */
[----:B------:R-:W-:Y:S01]  /*14540*/  MOV R7, 0x2 ;  /* 0x0000000200077802 */ /* 0x000fe20000000f00 */
[----:B----4-:R-:W-:Y:S01]  /*14550*/  IMAD.MOV.U32 R4, RZ, RZ, 0x181f ;  /* 0x0000181fff047424 */ /* 0x010fe200078e00ff */
[----:B------:R-:W-:Y:S02]  /*14560*/  MOV R8, 0x14580 ;  /* 0x0001458000087802 */ /* 0x000fe40000000f00 */
[----:B-123--:R-:W-:Y:S05]  /*14570*/  CALL.REL.NOINC `($__internal_3_$__cuda_sm70_shflsync_idx_p) ;  /* 0x00000dc000007944 */ /* 0x00efea0003c00000 */
[----:B------:R-:W-:Y:S05]  /*14580*/  BRA `(.L_x_1438) ;  /* 0xfffed58000007947 */ /* 0x000fea000383ffff */
.L_x_1359:
[----:B------:R-:W-:Y:S01]  /*14590*/  IMAD.MOV.U32 R10, RZ, RZ, R2 ;  /* 0x000000ffff0a7224 */ /* 0x000fe200078e0002 */
[----:B-1----:R-:W-:Y:S01]  /*145a0*/  MOV R7, 0x3 ;  /* 0x0000000300077802 */ /* 0x002fe20000000f00 */
[----:B------:R-:W-:Y:S01]  /*145b0*/  IMAD.MOV.U32 R4, RZ, RZ, 0x181f ;  /* 0x0000181fff047424 */ /* 0x000fe200078e00ff */
[----:B------:R-:W-:-:S02]  /*145c0*/  MOV R8, 0x145e0 ;  /* 0x000145e000087802 */ /* 0x000fc40000000f00 */
[----:B--234-:R-:W-:Y:S05]  /*145d0*/  CALL.REL.NOINC `($__internal_3_$__cuda_sm70_shflsync_idx_p) ;  /* 0x00000d6000007944 */ /* 0x01cfea0003c00000 */
[----:B------:R-:W-:Y:S01]  /*145e0*/  IMAD.MOV.U32 R5, RZ, RZ, R4 ;  /* 0x000000ffff057224 */ /* 0x000fe200078e0004 */
[----:B------:R-:W-:Y:S01]  /*145f0*/  MOV R7, 0x3 ;  /* 0x0000000300077802 */ /* 0x000fe20000000f00 */
[----:B------:R-:W-:Y:S01]  /*14600*/  IMAD.MOV.U32 R10, RZ, RZ, R3 ;  /* 0x000000ffff0a7224 */ /* 0x000fe200078e0003 */
[----:B------:R-:W-:-:S02]  /*14610*/  MOV R4, 0x181f ;  /* 0x0000181f00047802 */ /* 0x000fc40000000f00 */
[----:B------:R-:W-:Y:S02]  /*14620*/  MOV R8, 0x14640 ;  /* 0x0001464000087802 */ /* 0x000fe40000000f00 */
[----:B------:R-:W-:Y:S05]  /*14630*/  CALL.REL.NOINC `($__internal_3_$__cuda_sm70_shflsync_idx_p) ;  /* 0x00000d0000007944 */ /* 0x000fea0003c00000 */
[----:B------:R-:W-:Y:S05]  /*14640*/  BRA `(.L_x_1439) ;  /* 0xfffed60000007947 */ /* 0x000fea000383ffff */
.L_x_1362:
[----:B------:R-:W-:Y:S01]  /*14650*/  IMAD.MOV.U32 R10, RZ, RZ, R2 ;  /* 0x000000ffff0a7224 */ /* 0x000fe200078e0002 */
[----:B--2---:R-:W-:Y:S01]  /*14660*/  MOV R7, 0x4 ;  /* 0x0000000400077802 */ /* 0x004fe20000000f00 */
[----:B------:R-:W-:Y:S01]  /*14670*/  IMAD.MOV.U32 R4, RZ, RZ, 0x181f ;  /* 0x0000181fff047424 */ /* 0x000fe200078e00ff */
[----:B------:R-:W-:Y:S02]  /*14680*/  MOV R8, 0x146a0 ;  /* 0x000146a000087802 */ /* 0x000fe40000000f00 */
[----:B-1-34-:R-:W-:Y:S05]  /*14690*/  CALL.REL.NOINC `($__internal_3_$__cuda_sm70_shflsync_idx_p) ;  /* 0x00000ca000007944 */ /* 0x01afea0003c00000 */
[----:B------:R-:W-:Y:S01]  /*146a0*/  MOV R5, R4 ;  /* 0x0000000400057202 */ /* 0x000fe20000000f00 */
[----:B------:R-:W-:Y:S05]  /*146b0*/  BRA `(.L_x_1440) ;  /* 0xfffed6c000007947 */ /* 0x000fea000383ffff */
.L_x_1363:
[----:B------:R-:W-:Y:S01]  /*146c0*/  IMAD.MOV.U32 R10, RZ, RZ, R3 ;  /* 0x000000ffff0a7224 */ /* 0x000fe200078e0003 */
[----:B------:R-:W-:Y:S01]  /*146d0*/  MOV R7, 0x4 ;  /* 0x0000000400077802 */ /* 0x000fe20000000f00 */
[----:B------:R-:W-:Y:S01]  /*146e0*/  IMAD.MOV.U32 R4, RZ, RZ, 0x181f ;  /* 0x0000181fff047424 */ /* 0x000fe200078e00ff */
[----:B------:R-:W-:Y:S02]  /*146f0*/  MOV R8, 0x14710 ;  /* 0x0001471000087802 */ /* 0x000fe40000000f00 */
[----:B-1234-:R-:W-:Y:S05]  /*14700*/  CALL.REL.NOINC `($__internal_3_$__cuda_sm70_shflsync_idx_p) ;  /* 0x00000c3000007944 */ /* 0x01efea0003c00000 */
[----:B------:R-:W-:Y:S05]  /*14710*/  BRA `(.L_x_1441) ;  /* 0xfffed68000007947 */ /* 0x000fea000383ffff */
.L_x_1366:
[----:B------:R-:W-:Y:S01]  /*14720*/  IMAD.MOV.U32 R10, RZ, RZ, R2 ;  /* 0x000000ffff0a7224 */ /* 0x000fe200078e0002 */
[----:B--2---:R-:W-:Y:S01]  /*14730*/  MOV R7, 0x5 ;  /* 0x0000000500077802 */ /* 0x004fe20000000f00 */
[----:B------:R-:W-:Y:S01]  /*14740*/  IMAD.MOV.U32 R4, RZ, RZ, 0x181f ;  /* 0x0000181fff047424 */ /* 0x000fe200078e00ff */
[----:B------:R-:W-:-:S02]  /*14750*/  MOV R8, 0x14770 ;  /* 0x0001477000087802 */ /* 0x000fc40000000f00 */
[----:B-1-34-:R-:W-:Y:S05]  /*14760*/  CALL.REL.NOINC `($__internal_3_$__cuda_sm70_shflsync_idx_p) ;  /* 0x00000bd000007944 */ /* 0x01afea0003c00000 */
[----:B------:R-:W-:Y:S01]  /*14770*/  IMAD.MOV.U32 R5, RZ, RZ, R4 ;  /* 0x000000ffff057224 */ /* 0x000fe200078e0004 */
[----:B------:R-:W-:Y:S01]  /*14780*/  MOV R7, 0x5 ;  /* 0x0000000500077802 */ /* 0x000fe20000000f00 */
[----:B------:R-:W-:Y:S01]  /*14790*/  IMAD.MOV.U32 R10, RZ, RZ, R3 ;  /* 0x000000ffff0a7224 */ /* 0x000fe200078e0003 */
[----:B------:R-:W-:-:S02]  /*147a0*/  MOV R4, 0x181f ;  /* 0x0000181f00047802 */ /* 0x000fc40000000f00 */
[----:B------:R-:W-:Y:S02]  /*147b0*/  MOV R8, 0x147d0 ;  /* 0x000147d000087802 */ /* 0x000fe40000000f00 */
[----:B------:R-:W-:Y:S05]  /*147c0*/  CALL.REL.NOINC `($__internal_3_$__cuda_sm70_shflsync_idx_p) ;  /* 0x00000b7000007944 */ /* 0x000fea0003c00000 */
[----:B------:R-:W-:Y:S05]  /*147d0*/  BRA `(.L_x_1442) ;  /* 0xfffed70000007947 */ /* 0x000fea000383ffff */
.L_x_1369:
[----:B------:R-:W-:Y:S01]  /*147e0*/  IMAD.MOV.U32 R10, RZ, RZ, R2 ;  /* 0x000000ffff0a7224 */ /* 0x000fe200078e0002 */
[----:B-1----:R-:W-:Y:S01]  /*147f0*/  MOV R7, 0x6 ;  /* 0x0000000600077802 */ /* 0x002fe20000000f00 */
[----:B------:R-:W-:Y:S01]  /*14800*/  IMAD.MOV.U32 R4, RZ, RZ, 0x181f ;  /* 0x0000181fff047424 */ /* 0x000fe200078e00ff */
[----:B------:R-:W-:Y:S02]  /*14810*/  MOV R8, 0x14830 ;  /* 0x0001483000087802 */ /* 0x000fe40000000f00 */
[----:B--234-:R-:W-:Y:S05]  /*14820*/  CALL.REL.NOINC `($__internal_3_$__cuda_sm70_shflsync_idx_p) ;  /* 0x00000b1000007944 */ /* 0x01cfea0003c00000 */
[----:B------:R-:W-:Y:S01]  /*14830*/  MOV R5, R4 ;  /* 0x0000000400057202 */ /* 0x000fe20000000f00 */
[----:B------:R-:W-:Y:S05]  /*14840*/  BRA `(.L_x_1443) ;  /* 0xfffed7c000007947 */ /* 0x000fea000383ffff */
.L_x_1370:
[----:B------:R-:W-:Y:S01]  /*14850*/  IMAD.MOV.U32 R10, RZ, RZ, R3 ;  /* 0x000000ffff0a7224 */ /* 0x000fe200078e0003 */
[----:B------:R-:W-:Y:S01]  /*14860*/  MOV R7, 0x6 ;  /* 0x0000000600077802 */ /* 0x000fe20000000f00 */
[----:B------:R-:W-:Y:S01]  /*14870*/  IMAD.MOV.U32 R4, RZ, RZ, 0x181f ;  /* 0x0000181fff047424 */ /* 0x000fe200078e00ff */
[----:B------:R-:W-:Y:S02]  /*14880*/  MOV R8, 0x148a0 ;  /* 0x000148a000087802 */ /* 0x000fe40000000f00 */
[----:B-1234-:R-:W-:Y:S05]  /*14890*/  CALL.REL.NOINC `($__internal_3_$__cuda_sm70_shflsync_idx_p) ;  /* 0x00000aa000007944 */ /* 0x01efea0003c00000 */
[----:B------:R-:W-:Y:S05]  /*148a0*/  BRA `(.L_x_1444) ;  /* 0xfffed78000007947 */ /* 0x000fea000383ffff */
.L_x_1373:
        /* <DEDUP_REMOVED lines=11> */
[----:B------:R-:W-:Y:S01]  /*14960*/  MOV R3, R4 ;  /* 0x0000000400037202 */ /* 0x000fe20000000f00 */
[----:B------:R-:W-:Y:S05]  /*14970*/  BRA `(.L_x_1445) ;  /* 0xfffed7f000007947 */ /* 0x000fea000383ffff */
.L_x_1380:
[----:B--2---:R1:W5:Y:S01]  /*14980*/  LDL R0, [R1+0x18] ;  /* 0x0000180001007983 */ /* 0x0043620000100800 */
[----:B------:R-:W-:Y:S02]  /*14990*/  MOV R3, 0x2 ;  /* 0x0000000200037802 */ /* 0x000fe40000000f00 */
[----:B------:R-:W-:Y:S02]  /*149a0*/  MOV R2, 0x149c0 ;  /* 0x000149c000027802 */ /* 0x000fe40000000f00 */
[----:B-1---5:R-:W-:Y:S05]  /*149b0*/  CALL.REL.NOINC `($__internal_2_$__cuda_sm70_shflsync_bfly_p) ;  /* 0x0000094000007944 */ /* 0x022fea0003c00000 */
[----:B------:R-:W-:Y:S01]  /*149c0*/  MOV R4, R8 ;  /* 0x0000000800047202 */ /* 0x000fe20000000f00 */
[----:B------:R-:W-:Y:S05]  /*149d0*/  BRA `(.L_x_1446) ;  /* 0xffffc4c000007947 */ /* 0x000fea000383ffff */
.L_x_1381:
[----:B------:R-:W-:Y:S01]  /*149e0*/  IMAD.MOV.U32 R0, RZ, RZ, R4 ;  /* 0x000000ffff007224 */ /* 0x000fe200078e0004 */
[----:B------:R-:W-:Y:S02]  /*149f0*/  MOV R3, 0x1 ;  /* 0x0000000100037802 */ /* 0x000fe40000000f00 */
[----:B------:R-:W-:Y:S02]  /*14a00*/  MOV R2, 0x14a20 ;  /* 0x00014a2000027802 */ /* 0x000fe40000000f00 */
[----:B-----5:R-:W-:Y:S05]  /*14a10*/  CALL.REL.NOINC `($__internal_2_$__cuda_sm70_shflsync_bfly_p) ;  /* 0x000008e000007944 */ /* 0x020fea0003c00000 */
[----:B------:R1:W5:Y:S01]  /*14a20*/  LDL R0, [R1+0x1c] ;  /* 0x00001c0001007983 */ /* 0x0003620000100800 */
[----:B------:R-:W-:Y:S01]  /*14a30*/  FADD.FTZ R4, R4, R8 ;  /* 0x0000000804047221 */ /* 0x000fe20000010000 */
[----:B------:R-:W-:-:S02]  /*14a40*/  MOV R3, 0x2 ;  /* 0x0000000200037802 */ /* 0x000fc40000000f00 */
[----:B------:R-:W-:Y:S02]  /*14a50*/  MOV R2, 0x14a70 ;  /* 0x00014a7000027802 */ /* 0x000fe40000000f00 */
[----:B-1---5:R-:W-:Y:S05]  /*14a60*/  CALL.REL.NOINC `($__internal_2_$__cuda_sm70_shflsync_bfly_p) ;  /* 0x0000089000007944 */ /* 0x022fea0003c00000 */
[----:B------:R-:W2:Y:S01]  /*14a70*/  LDL.LU R0, [R1+0x1c] ;  /* 0x00001c0001007983 */ /* 0x000ea20000300800 */
[----:B------:R-:W-:Y:S02]  /*14a80*/  MOV R3, 0x1 ;  /* 0x0000000100037802 */ /* 0x000fe40000000f00 */
[----:B------:R-:W-:Y:S01]  /*14a90*/  MOV R2, 0x14ad0 ;  /* 0x00014ad000027802 */ /* 0x000fe20000000f00 */
[----:B--2---:R-:W-:-:S05]  /*14aa0*/  FADD.FTZ R5, R0, R8 ;  /* 0x0000000800057221 */ /* 0x004fca0000010000 */
[----:B------:R-:W-:Y:S02]  /*14ab0*/  MOV R0, R5 ;  /* 0x0000000500007202 */ /* 0x000fe40000000f00 */
[----:B------:R-:W-:Y:S05]  /*14ac0*/  CALL.REL.NOINC `($__internal_2_$__cuda_sm70_shflsync_bfly_p) ;  /* 0x0000083000007944 */ /* 0x000fea0003c00000 */
[----:B------:R1:W5:Y:S01]  /*14ad0*/  LDL R0, [R1+0x20] ;  /* 0x0000200001007983 */ /* 0x0003620000100800 */
[----:B------:R-:W-:Y:S01]  /*14ae0*/  FADD.FTZ R5, R5, R8 ;  /* 0x0000000805057221 */ /* 0x000fe20000010000 */
[----:B------:R-:W-:Y:S02]  /*14af0*/  MOV R3, 0x2 ;  /* 0x0000000200037802 */ /* 0x000fe40000000f00 */
        /* <DEDUP_REMOVED lines=19> */
[----:B------:R-:W-:Y:S05]  /*14c30*/  BRA `(.L_x_1447) ;  /* 0xffffc39000007947 */ /* 0x000fea000383ffff */
.L_x_1404:
[----:B------:R-:W-:Y:S01]  /*14c40*/  IMAD.MOV.U32 R10, RZ, RZ, R2 ;  /* 0x000000ffff0a7224 */ /* 0x000fe200078e0002 */
[----:B------:R-:W-:Y:S01]  /*14c50*/  MOV R7, RZ ;  /* 0x000000ff00077202 */ /* 0x000fe20000000f00 */
[----:B------:R-:W-:Y:S01]  /*14c60*/  IMAD.MOV.U32 R4, RZ, RZ, 0x181f ;  /* 0x0000181fff047424 */ /* 0x000fe200078e00ff */
[----:B------:R-:W-:Y:S02]  /*14c70*/  MOV R8, 0x14c90 ;  /* 0x00014c9000087802 */ /* 0x000fe40000000f00 */
[----:B------:R-:W-:Y:S05]  /*14c80*/  CALL.REL.NOINC `($__internal_3_$__cuda_sm70_shflsync_idx_p) ;  /* 0x000006b000007944 */ /* 0x000fea0003c00000 */
[----:B------:R-:W-:Y:S01]  /*14c90*/  MOV R5, R4 ;  /* 0x0000000400057202 */ /* 0x000fe20000000f00 */
[----:B------:R-:W-:Y:S05]  /*14ca0*/  BRA `(.L_x_1448) ;  /* 0xffffeba000007947 */ /* 0x000fea000383ffff */
.L_x_1405:
[----:B------:R-:W-:Y:S01]  /*14cb0*/  IMAD.MOV.U32 R10, RZ, RZ, R3 ;  /* 0x000000ffff0a7224 */ /* 0x000fe200078e0003 */
[----:B------:R-:W-:Y:S01]  /*14cc0*/  MOV R7, RZ ;  /* 0x000000ff00077202 */ /* 0x000fe20000000f00 */
[----:B------:R-:W-:Y:S01]  /*14cd0*/  IMAD.MOV.U32 R4, RZ, RZ, 0x181f ;  /* 0x0000181fff047424 */ /* 0x000fe200078e00ff */
[----:B------:R-:W-:Y:S02]  /*14ce0*/  MOV R8, 0x14d00 ;  /* 0x00014d0000087802 */ /* 0x000fe40000000f00 */
[----:B-12---:R-:W-:Y:S05]  /*14cf0*/  CALL.REL.NOINC `($__internal_3_$__cuda_sm70_shflsync_idx_p) ;  /* 0x0000064000007944 */ /* 0x006fea0003c00000 */
[----:B------:R-:W-:Y:S05]  /*14d00*/  BRA `(.L_x_1449) ;  /* 0xffffeb6000007947 */ /* 0x000fea000383ffff */
.L_x_1408:
        /* <DEDUP_REMOVED lines=12> */
.L_x_1411:
[----:B------:R-:W-:Y:S01]  /*14dd0*/  IMAD.MOV.U32 R10, RZ, RZ, R2 ;  /* 0x000000ffff0a7224 */ /* 0x000fe200078e0002 */
[----:B-1----:R-:W-:Y:S01]  /*14de0*/  MOV R7, 0x2 ;  /* 0x0000000200077802 */ /* 0x002fe20000000f00 */
[----:B----4-:R-:W-:Y:S01]  /*14df0*/  IMAD.MOV.U32 R4, RZ, RZ, 0x181f ;  /* 0x0000181fff047424 */ /* 0x010fe200078e00ff */
[----:B------:R-:W-:Y:S02]  /*14e00*/  MOV R8, 0x14e20 ;  /* 0x00014e2000087802 */ /* 0x000fe40000000f00 */
[----:B--23--:R-:W-:Y:S05]  /*14e10*/  CALL.REL.NOINC `($__internal_3_$__cuda_sm70_shflsync_idx_p) ;  /* 0x0000052000007944 */ /* 0x00cfea0003c00000 */
[----:B------:R-:W-:Y:S01]  /*14e20*/  MOV R5, R4 ;  /* 0x0000000400057202 */ /* 0x000fe20000000f00 */
[----:B------:R-:W-:Y:S05]  /*14e30*/  BRA `(.L_x_1451) ;  /* 0xffffec9000007947 */ /* 0x000fea000383ffff */
.L_x_1412:
[----:B------:R-:W-:Y:S01]  /*14e40*/  IMAD.MOV.U32 R10, RZ, RZ, R3 ;  /* 0x000000ffff0a7224 */ /* 0x000fe200078e0003 */
[----:B------:R-:W-:Y:S01]  /*14e50*/  MOV R7, 0x2 ;  /* 0x0000000200077802 */ /* 0x000fe20000000f00 */
[----:B----4-:R-:W-:Y:S01]  /*14e60*/  IMAD.MOV.U32 R4, RZ, RZ, 0x181f ;  /* 0x0000181fff047424 */ /* 0x010fe200078e00ff */
[----:B------:R-:W-:Y:S02]  /*14e70*/  MOV R8, 0x14e90 ;  /* 0x00014e9000087802 */ /* 0x000fe40000000f00 */
[----:B-123--:R-:W-:Y:S05]  /*14e80*/  CALL.REL.NOINC `($__internal_3_$__cuda_sm70_shflsync_idx_p) ;  /* 0x000004b000007944 */ /* 0x00efea0003c00000 */
[----:B------:R-:W-:Y:S05]  /*14e90*/  BRA `(.L_x_1452) ;  /* 0xffffec5000007947 */ /* 0x000fea000383ffff */
.L_x_1415:
        /* <DEDUP_REMOVED lines=12> */
.L_x_1418:
[----:B------:R-:W-:Y:S01]  /*14f60*/  IMAD.MOV.U32 R10, RZ, RZ, R2 ;  /* 0x000000ffff0a7224 */ /* 0x000fe200078e0002 */
[----:B--2---:R-:W-:Y:S01]  /*14f70*/  MOV R7, 0x4 ;  /* 0x0000000400077802 */ /* 0x004fe20000000f00 */
[----:B---3--:R-:W-:Y:S01]  /*14f80*/  IMAD.MOV.U32 R4, RZ, RZ, 0x181f ;  /* 0x0000181fff047424 */ /* 0x008fe200078e00ff */
[----:B------:R-:W-:Y:S02]  /*14f90*/  MOV R8, 0x14fb0 ;  /* 0x00014fb000087802 */ /* 0x000fe40000000f00 */
[----:B-1--4-:R-:W-:Y:S05]  /*14fa0*/  CALL.REL.NOINC `($__internal_3_$__cuda_sm70_shflsync_idx_p) ;  /* 0x0000039000007944 */ /* 0x012fea0003c00000 */
[----:B------:R-:W-:Y:S01]  /*14fb0*/  MOV R5, R4 ;  /* 0x0000000400057202 */ /* 0x000fe20000000f00 */
[----:B------:R-:W-:Y:S05]  /*14fc0*/  BRA `(.L_x_1454) ;  /* 0xffffed7000007947 */ /* 0x000fea000383ffff */
.L_x_1419:
[----:B------:R-:W-:Y:S01]  /*14fd0*/  IMAD.MOV.U32 R10, RZ, RZ, R3 ;  /* 0x000000ffff0a7224 */ /* 0x000fe200078e0003 */
[----:B------:R-:W-:Y:S01]  /*14fe0*/  MOV R7, 0x4 ;  /* 0x0000000400077802 */ /* 0x000fe20000000f00 */
[----:B---3--:R-:W-:Y:S01]  /*14ff0*/  IMAD.MOV.U32 R4, RZ, RZ, 0x181f ;  /* 0x0000181fff047424 */ /* 0x008fe200078e00ff */
[----:B------:R-:W-:Y:S02]  /*15000*/  MOV R8, 0x15020 ;  /* 0x0001502000087802 */ /* 0x000fe40000000f00 */
[----:B-12-4-:R-:W-:Y:S05]  /*15010*/  CALL.REL.NOINC `($__internal_3_$__cuda_sm70_shflsync_idx_p) ;  /* 0x0000032000007944 */ /* 0x016fea0003c00000 */
[----:B------:R-:W-:Y:S05]  /*15020*/  BRA `(.L_x_1455) ;  /* 0xffffed3000007947 */ /* 0x000fea000383ffff */
.L_x_1422:
[----:B------:R-:W-:Y:S01]  /*15030*/  IMAD.MOV.U32 R10, RZ, RZ, R2 ;  /* 0x000000ffff0a7224 */ /* 0x000fe200078e0002 */
[----:B-1----:R-:W-:Y:S01]  /*15040*/  MOV R7, 0x5 ;  /* 0x0000000500077802 */ /* 0x002fe20000000f00 */
[----:B--2---:R-:W-:Y:S01]  /*15050*/  IMAD.MOV.U32 R4, RZ, RZ, 0x181f ;  /* 0x0000181fff047424 */ /* 0x004fe200078e00ff */
[----:B------:R-:W-:-:S02]  /*15060*/  MOV R8, 0x15080 ;  /* 0x0001508000087802 */ /* 0x000fc40000000f00 */
[----:B---34-:R-:W-:Y:S05]  /*15070*/  CALL.REL.NOINC `($__internal_3_$__cuda_sm70_shflsync_idx_p) ;  /* 0x000002c000007944 */ /* 0x018fea0003c00000 */
[----:B------:R-:W-:Y:S01]  /*15080*/  IMAD.MOV.U32 R5, RZ, RZ, R4 ;  /* 0x000000ffff057224 */ /* 0x000fe200078e0004 */
[----:B------:R-:W-:Y:S01]  /*15090*/  MOV R7, 0x5 ;  /* 0x0000000500077802 */ /* 0x000fe20000000f00 */
[----:B------:R-:W-:Y:S01]  /*150a0*/  IMAD.MOV.U32 R10, RZ, RZ, R3 ;  /* 0x000000ffff0a7224 */ /* 0x000fe200078e0003 */
[----:B------:R-:W-:-:S02]  /*150b0*/  MOV R4, 0x181f ;  /* 0x0000181f00047802 */ /* 0x000fc40000000f00 */
[----:B------:R-:W-:Y:S02]  /*150c0*/  MOV R8, 0x150e0 ;  /* 0x000150e000087802 */ /* 0x000fe40000000f00 */
[----:B------:R-:W-:Y:S05]  /*150d0*/  CALL.REL.NOINC `($__internal_3_$__cuda_sm70_shflsync_idx_p) ;  /* 0x0000026000007944 */ /* 0x000fea0003c00000 */
[----:B------:R-:W-:Y:S05]  /*150e0*/  BRA `(.L_x_1456) ;  /* 0xffffeda000007947 */ /* 0x000fea000383ffff */
.L_x_1425:
[----:B------:R-:W-:Y:S01]  /*150f0*/  IMAD.MOV.U32 R10, RZ, RZ, R2 ;  /* 0x000000ffff0a7224 */ /* 0x000fe200078e0002 */
[----:B--2---:R-:W-:Y:S01]  /*15100*/  MOV R7, 0x6 ;  /* 0x0000000600077802 */ /* 0x004fe20000000f00 */
[----:B------:R-:W-:Y:S01]  /*15110*/  IMAD.MOV.U32 R4, RZ, RZ, 0x181f ;  /* 0x0000181fff047424 */ /* 0x000fe200078e00ff */
[----:B------:R-:W-:Y:S02]  /*15120*/  MOV R8, 0x15140 ;  /* 0x0001514000087802 */ /* 0x000fe40000000f00 */
[----:B-1-34-:R-:W-:Y:S05]  /*15130*/  CALL.REL.NOINC `($__internal_3_$__cuda_sm70_shflsync_idx_p) ;  /* 0x0000020000007944 */ /* 0x01afea0003c00000 */
[----:B------:R-:W-:Y:S01]  /*15140*/  MOV R5, R4 ;  /* 0x0000000400057202 */ /* 0x000fe20000000f00 */
[----:B------:R-:W-:Y:S05]  /*15150*/  BRA `(.L_x_1457) ;  /* 0xffffee5000007947 */ /* 0x000fea000383ffff */
.L_x_1426:
[----:B------:R-:W-:Y:S01]  /*15160*/  IMAD.MOV.U32 R10, RZ, RZ, R3 ;  /* 0x000000ffff0a7224 */ /* 0x000fe200078e0003 */
[----:B------:R-:W-:Y:S01]  /*15170*/  MOV R7, 0x6 ;  /* 0x0000000600077802 */ /* 0x000fe20000000f00 */
[----:B------:R-:W-:Y:S01]  /*15180*/  IMAD.MOV.U32 R4, RZ, RZ, 0x181f ;  /* 0x0000181fff047424 */ /* 0x000fe200078e00ff */
[----:B------:R-:W-:Y:S02]  /*15190*/  MOV R8, 0x151b0 ;  /* 0x000151b000087802 */ /* 0x000fe40000000f00 */
[----:B-1234-:R-:W-:Y:S05]  /*151a0*/  CALL.REL.NOINC `($__internal_3_$__cuda_sm70_shflsync_idx_p) ;  /* 0x0000019000007944 */ /* 0x01efea0003c00000 */
[----:B------:R-:W-:Y:S05]  /*151b0*/  BRA `(.L_x_1458) ;  /* 0xffffee1000007947 */ /* 0x000fea000383ffff */
.L_x_1429:
        /* <DEDUP_REMOVED lines=13> */
.L_x_1431:
[----:B------:R-:W-:Y:S01]  /*15290*/  IMAD.MOV.U32 R10, RZ, RZ, R73 ;  /* 0x000000ffff0a7224 */ /* 0x000fe200078e0049 */
[----:B------:R-:W-:Y:S01]  /*152a0*/  MOV R7, RZ ;  /* 0x000000ff00077202 */ /* 0x000fe20000000f00 */
[----:B-1----:R-:W-:Y:S01]  /*152b0*/  IMAD.MOV.U32 R4, RZ, RZ, 0x1f ;  /* 0x0000001fff047424 */ /* 0x002fe200078e00ff */
[----:B------:R-:W-:Y:S02]  /*152c0*/  MOV R8, 0x152e0 ;  /* 0x000152e000087802 */ /* 0x000fe40000000f00 */
[----:B--2345:R-:W-:Y:S05]  /*152d0*/  CALL.REL.NOINC `($__internal_3_$__cuda_sm70_shflsync_idx_p) ;  /* 0x0000006000007944 */ /* 0x03cfea0003c00000 */
[----:B------:R-:W-:Y:S01]  /*152e0*/  MOV R0, R4 ;  /* 0x0000000400007202 */ /* 0x000fe20000000f00 */
[----:B------:R-:W-:Y:S05]  /*152f0*/  BRA `(.L_x_1460) ;  /* 0xffffef9000007947 */ /* 0x000fea000383ffff */
        .weak           $__internal_2_$__cuda_sm70_shflsync_bfly_p
        .type           $__internal_2_$__cuda_sm70_shflsync_bfly_p,@function
        .size           $__internal_2_$__cuda_sm70_shflsync_bfly_p,($__internal_3_$__cuda_sm70_shflsync_idx_p - $__internal_2_$__cuda_sm70_shflsync_bfly_p)
$__internal_2_$__cuda_sm70_shflsync_bfly_p:
[----:B------:R-:W-:Y:S04]  /*15300*/  WARPSYNC R9 ;  /* 0x0000000900007348 */ /* 0x000fe80003800000 */
[----:B------:R1:W2:Y:S02]  /*15310*/  SHFL.BFLY PT, R8, R0, R3, R10 ;  /* 0x0c00000300087389 */ /* 0x0002a400000e000a */
[----:B-1----:R-:W-:-:S04]  /*15320*/  MOV R3, 0x0 ;  /* 0x0000000000037802 */ /* 0x002fc80000000f00 */
[----:B--2---:R-:W-:Y:S05]  /*15330*/  RET.REL.NODEC R2 `(_ZN7cutlass13device_kernelIN5flash19enable_sm80_to_sm89INS1_16FlashAttnFwdSm80INS1_25CollectiveMainloopFwdSm80ILi4ELi1ELb0EN4cute5tupleIJNS5_1CILi128EEENS7_ILi64EEES8_EEELi128ENS_6half_tEfNS_4arch4Sm80ELb1ELb0ELb1ELb0ELb0ELb0ELb1ELb0EEENS1_21CollectiveEpilogueFwdINS6_IJS8_S8_S9_EEENS6_IJNS7_ILi1EEESH_SH_EEESB_SD_Li128ELb0ELb1ELb0ELb0EEENS1_30DynamicPersistentTileSchedulerILi128ELi128ELb0ELb1ELb0EEEEEEEEEvNT_6ParamsE) ;  /* 0xfffeacc002007950 */ /* 0x004fea0003c3ffff */
        .weak           $__internal_3_$__cuda_sm70_shflsync_idx_p
        .type           $__internal_3_$__cuda_sm70_shflsync_idx_p,@function
        .size           $__internal_3_$__cuda_sm70_shflsync_idx_p,(.L_x_1729 - $__internal_3_$__cuda_sm70_shflsync_idx_p)
$__internal_3_$__cuda_sm70_shflsync_idx_p:
[----:B------:R-:W-:-:S04]  /*15340*/  MOV R9, 0xffffffff ;  /* 0xffffffff00097802 */ /* 0x000fc80000000f00 */
[----:B------:R-:W-:Y:S04]  /*15350*/  WARPSYNC R9 ;  /* 0x0000000900007348 */ /* 0x000fe80003800000 */
[----:B------:R1:W2:Y:S02]  /*15360*/  SHFL.IDX PT, R4, R10, R7, R4 ;  /* 0x000000070a047389 */ /* 0x0002a400000e0004 */
[----:B-1----:R-:W-:-:S04]  /*15370*/  MOV R9, 0x0 ;  /* 0x0000000000097802 */ /* 0x002fc80000000f00 */
[----:B--2---:R-:W-:Y:S05]  /*15380*/  RET.REL.NODEC R8 `(_ZN7cutlass13device_kernelIN5flash19enable_sm80_to_sm89INS1_16FlashAttnFwdSm80INS1_25CollectiveMainloopFwdSm80ILi4ELi1ELb0EN4cute5tupleIJNS5_1CILi128EEENS7_ILi64EEES8_EEELi128ENS_6half_tEfNS_4arch4Sm80ELb1ELb0ELb1ELb0ELb0ELb0ELb1ELb0EEENS1_21CollectiveEpilogueFwdINS6_IJS8_S8_S9_EEENS6_IJNS7_ILi1EEESH_SH_EEESB_SD_Li128ELb0ELb1ELb0ELb0EEENS1_30DynamicPersistentTileSchedulerILi128ELi128ELb0ELb1ELb0EEEEEEEEEvNT_6ParamsE) ;  /* 0xfffeac7008007950 */ /* 0x004fea0003c3ffff */
.L_x_1461:
        /* <DEDUP_REMOVED lines=15> */
.L_x_1729:


//--------------------- .text._ZN7cutlass13device_kernelIN5flash19enable_sm80_to_sm89INS1_16FlashAttnFwdSm80INS1_25CollectiveMainloopFwdSm80ILi4ELi1ELb0EN4cute5tupleIJNS5_1CILi128EEENS7_ILi64EEES8_EEELi128ENS_6half_tEfNS_4arch4Sm80ELb1ELb0ELb1ELb1ELb0ELb0ELb1ELb0EEENS1_21CollectiveEpilogueFwdINS6_IJS8_S8_S9_EEENS6_IJNS7_ILi1EEESH_SH_EEESB_SD_Li128ELb1ELb1ELb0ELb0EEENS1_19SingleTileSchedulerILb1ELb0ELb1ELi128EEEEEEEEEvNT_6ParamsE --------------------------
	.section	.text._ZN7cutlass13device_kernelIN5flash19enable_sm80_to_sm89INS1_16FlashAttnFwdSm80INS1_25CollectiveMainloopFwdSm80ILi4ELi1ELb0EN4cute5tupleIJNS5_1CILi128EEENS7_ILi64EEES8_EEELi128ENS_6half_tEfNS_4arch4Sm80ELb1ELb0ELb1ELb1ELb0ELb0ELb1ELb0EEENS1_21CollectiveEpilogueFwdINS6_IJS8_S8_S9_EEENS6_IJNS7_ILi1EEESH_SH_EEESB_SD_Li128ELb1ELb1ELb0ELb0EEENS1_19SingleTileSchedulerILb1ELb0ELb1ELi128EEEEEEEEEvNT_6ParamsE,"ax",@progbits
	.sectioninfo	@"SHI_REGISTERS=255"
	.align	128
.text._ZN7cutlass13device_kernelIN5flash19enable_sm80_to_sm89INS1_16FlashAttnFwdSm80INS1_25CollectiveMainloopFwdSm80ILi4ELi1ELb0EN4cute5tupleIJNS5_1CILi128EEENS7_ILi64EEES8_EEELi128ENS_6half_tEfNS_4arch4Sm80ELb1ELb0ELb1ELb1ELb0ELb0ELb1ELb0EEENS1_21CollectiveEpilogueFwdINS6_IJS8_S8_S9_EEENS6_IJNS7_ILi1EEESH_SH_EEESB_SD_Li128ELb1ELb1ELb0ELb0EEENS1_19SingleTileSchedulerILb1ELb0ELb1ELi128EEEEEEEEEvNT_6ParamsE:
        .type           _ZN7cutlass13device_kernelIN5flash19enable_sm80_to_sm89INS1_16FlashAttnFwdSm80INS1_25CollectiveMainloopFwdSm80ILi4ELi1ELb0EN4cute5tupleIJNS5_1CILi128EEENS7_ILi64EEES8_EEELi128ENS_6half_tEfNS_4arch4Sm80ELb1ELb0ELb1ELb1ELb0ELb0ELb1ELb0EEENS1_21CollectiveEpilogueFwdINS6_IJS8_S8_S9_EEENS6_IJNS7_ILi1EEESH_SH_EEESB_SD_Li128ELb1ELb1ELb0ELb0EEENS1_19SingleTileSchedulerILb1ELb0ELb1ELi128EEEEEEEEEvNT_6ParamsE,@function
        .size           _ZN7cutlass13device_kernelIN5flash19enable_sm80_to_sm89INS1_16FlashAttnFwdSm80INS1_25CollectiveMainloopFwdSm80ILi4ELi1ELb0EN4cute5tupleIJNS5_1CILi128EEENS7_ILi64EEES8_EEELi128ENS_6half_tEfNS_4arch4Sm80ELb1ELb0ELb1ELb1ELb0ELb0ELb1ELb0EEENS1_21CollectiveEpilogueFwdINS6_IJS8_S8_S9_EEENS6_IJNS7_ILi1EEESH_SH_EEESB_SD_Li128ELb1ELb1ELb0ELb0EEENS1_19SingleTileSchedulerILb1ELb0ELb1ELi128EEEEEEEEEvNT_6ParamsE,(.L_x_1732 - _ZN7cutlass13device_kernelIN5flash19enable_sm80_to_sm89INS1_16FlashAttnFwdSm80INS1_25CollectiveMainloopFwdSm80ILi4ELi1ELb0EN4cute5tupleIJNS5_1CILi128EEENS7_ILi64EEES8_EEELi128ENS_6half_tEfNS_4arch4Sm80ELb1ELb0ELb1ELb1ELb0ELb0ELb1ELb0EEENS1_21CollectiveEpilogueFwdINS6_IJS8_S8_S9_EEENS6_IJNS7_ILi1EEESH_SH_EEESB_SD_Li128ELb1ELb1ELb0ELb0EEENS1_19SingleTileSchedulerILb1ELb0ELb1ELi128EEEEEEEEEvNT_6ParamsE)
        .other          _ZN7cutlass13device_kernelIN5flash19enable_sm80_to_sm89INS1_16FlashAttnFwdSm80INS1_25CollectiveMainloopFwdSm80ILi4ELi1ELb0EN4cute5tupleIJNS5_1CILi128EEENS7_ILi64EEES8_EEELi128ENS_6half_tEfNS_4arch4Sm80ELb1ELb0ELb1ELb1ELb0ELb0ELb1ELb0EEENS1_21CollectiveEpilogueFwdINS6_IJS8_S8_S9_EEENS6_IJNS7_ILi1EEESH_SH_EEESB_SD_Li128ELb1ELb1ELb0ELb0EEENS1_19SingleTileSchedulerILb1ELb0ELb1ELi128EEEEEEEEEvNT_6ParamsE,@"STO_CUDA_ENTRY STV_DEFAULT"
_ZN7cutlass13device_kernelIN5flash19enable_sm80_to_sm89INS1_16FlashAttnFwdSm80INS1_25CollectiveMainloopFwdSm80ILi4ELi1ELb0EN4cute5tupleIJNS5_1CILi128EEENS7_ILi64EEES8_EEELi128ENS_6half_tEfNS_4arch4Sm80ELb1ELb0ELb1ELb1ELb0ELb0ELb1ELb0EEENS1_21CollectiveEpilogueFwdINS6_IJS8_S8_S9_EEENS6_IJNS7_ILi1EEESH_SH_EEESB_SD_Li128ELb1ELb1ELb0ELb0EEENS1_19SingleTileSchedulerILb1ELb0ELb1ELi128EEEEEEEEEvNT_6ParamsE:
        /* <DEDUP_REMOVED lines=17> */
.L_x_1463:
        /* <DEDUP_REMOVED lines=8> */
.L_x_1465:
[----:B------:R-:W-:-:S04]  /*0190*/  MOV R0, c[0x0][0x54c] ;  /* 0x0001530000007a02 */ /* 0x000fc80000000f00 */
.L_x_1464:
[----:B------:R-:W-:Y:S01]  /*01a0*/  USHF.L.U32 UR17, UR17, 0x7, URZ ;  /* 0x0000000711117899 */ /* 0x000fe2000800063f */
[----:B-----5:R-:W-:-:S05]  /*01b0*/  IMAD R0, R0, c[0x0][0x548], RZ ;  /* 0x0001520000007a24 */ /* 0x020fca00078e02ff */
[----:B------:R-:W-:-:S04]  /*01c0*/  ISETP.LE.AND P0, PT, R0, UR17, PT ;  /* 0x0000001100007c0c */ /* 0x000fc8000bf03270 */
[----:B------:R-:W-:-:S05]  /*01d0*/  SEL R0, R5, 0xffffffff, !P0 ;  /* 0xffffffff05007807 */ /* 0x000fca0004000000 */
[----:B------:R2:W-:Y:S01]  /*01e0*/  STL [R1+0x58], R0 ;  /* 0x0000580001007387 */ /* 0x0005e20000100800 */
[----:B------:R-:W-:Y:S05]  /*01f0*/  BRA `(.L_x_1466) ;  /* 0x0000013000007947 */ /* 0x000fea0003800000 */
.L_x_1462:
[----:B------:R-:W-:-:S04]  /*0200*/  ISETP.NE.U32.AND P0, PT, RZ, c[0x0][0x568], PT ;  /* 0x00015a00ff007a0c */ /* 0x000fc80003f05070 */
[----:B------:R-:W-:-:S13]  /*0210*/  ISETP.NE.AND.EX P0, PT, RZ, c[0x0][0x56c], PT, P0 ;  /* 0x00015b00ff007a0c */ /* 0x000fda0003f05300 */
[----:B------:R-:W-:Y:S05]  /*0220*/  @!P0 BRA `(.L_x_1467) ;  /* 0x0000002000008947 */ /* 0x000fea0003800000 */
[----:B------:R1:W5:Y:S01]  /*0230*/  LDG.E R0, [R2.64] ;  /* 0x0000001202007981 */ /* 0x000362000c1e1900 */
[----:B------:R-:W-:Y:S05]  /*0240*/  BRA `(.L_x_1468) ;  /* 0x0000009000007947 */ /* 0x000fea0003800000 */
.L_x_1467:
        /* <DEDUP_REMOVED lines=8> */
.L_x_1469:
[----:B------:R-:W-:-:S04]  /*02d0*/  MOV R0, c[0x0][0x54c] ;  /* 0x0001530000007a02 */ /* 0x000fc80000000f00 */
.L_x_1468:
[----:B------:R-:W-:Y:S01]  /*02e0*/  USHF.L.U32 UR17, UR17, 0x7, URZ ;  /* 0x0000000711117899 */ /* 0x000fe2000800063f */
[----:B-----5:R-:W-:-:S05]  /*02f0*/  IMAD R0, R0, c[0x0][0x548], RZ ;  /* 0x0001520000007a24 */ /* 0x020fca00078e02ff */
[----:B------:R-:W-:-:S04]  /*0300*/  ISETP.LE.AND P0, PT, R0, UR17, PT ;  /* 0x0000001100007c0c */ /* 0x000fc8000bf03270 */
[----:B------:R-:W-:-:S05]  /*0310*/  SEL R0, R5, 0xffffffff, !P0 ;  /* 0xffffffff05007807 */ /* 0x000fca0004000000 */
[----:B------:R2:W-:Y:S04]  /*0320*/  STL [R1+0x58], R0 ;  /* 0x0000580001007387 */ /* 0x0005e80000100800 */
.L_x_1466:
        /* <DEDUP_REMOVED lines=32> */
.L_x_1470:
[----:B------:R-:W-:-:S04]  /*0530*/  ISETP.NE.U32.AND P1, PT, RZ, c[0x0][0x368], PT ;  /* 0x0000da00ff007a0c */ /* 0x000fc80003f25070 */
[----:B------:R-:W-:-:S13]  /*0540*/  ISETP.NE.AND.EX P1, PT, RZ, c[0x0][0x36c], PT, P1 ;  /* 0x0000db00ff007a0c */ /* 0x000fda0003f25310 */
[----:B------:R-:W-:Y:S05]  /*0550*/  @!P1 BRA `(.L_x_1471) ;  /* 0x0000004000009947 */ /* 0x000fea0003800000 */
[----:B------:R-:W-:-:S05]  /*0560*/  IMAD.WIDE R2, R60, R9, c[0x0][0x368] ;  /* 0x0000da003c027625 */ /* 0x000fca00078e0209 */
[----:B------:R-:W2:Y:S02]  /*0570*/  LDG.E R0, [R2.64] ;  /* 0x0000001202007981 */ /* 0x000ea4000c1e1900 */
[----:B--2---:R1:W2:Y:S02]  /*0580*/  R2UR UR8, R0 ;  /* 0x00000000000873c2 */ /* 0x0042a400000e0000 */
[----:B-12---:R-:W-:Y:S05]  /*0590*/  BRA `(.L_x_1472) ;  /* 0x0000006000007947 */ /* 0x006fea0003800000 */
.L_x_1471:
[----:B------:R-:W-:Y:S05]  /*05a0*/  @!P2 BRA `(.L_x_1472) ;  /* 0x000000500000a947 */ /* 0x000fea0003800000 */
[----:B------:R1:W2:Y:S04]  /*05b0*/  LDG.E R0, [R2.64] ;  /* 0x0000001202007981 */ /* 0x0002a8000c1e1900 */
[----:B-1----:R-:W4:Y:S01]  /*05c0*/  LDG.E R2, [R2.64+0x4] ;  /* 0x0000041202027981 */ /* 0x002f22000c1e1900 */
[----:B--2---:R-:W1:Y:S08]  /*05d0*/  R2UR UR8, R0 ;  /* 0x00000000000873c2 */ /* 0x004e7000000e0000 */
[----:B----4-:R-:W1:Y:S02]  /*05e0*/  R2UR UR4, R2 ;  /* 0x00000000020473c2 */ /* 0x010e6400000e0000 */
[----:B-1----:R-:W-:-:S06]  /*05f0*/  UIADD3 UR8, -UR8, UR4, URZ ;  /* 0x0000000408087290 */ /* 0x002fcc000fffe13f */
.L_x_1472:
[----:B------:R-:W-:Y:S01]  /*0600*/  ULDC UR4, c[0x0][0x2c4] ;  /* 0x0000b10000047ab9 */ /* 0x000fe20000000800 */
[----:B-----5:R-:W-:Y:S01]  /*0610*/  IADD3 R7, R7, UR6, RZ ;  /* 0x0000000607077c10 */ /* 0x020fe2000fffe0ff */
[----:B------:R-:W-:Y:S01]  /*0620*/  UISETP.NE.AND UP1, UPT, UR4, 0x1, UPT ;  /* 0x000000010400788c */ /* 0x000fe2000bf25270 */
[----:B------:R-:W-:Y:S01]  /*0630*/  PLOP3.LUT P1, PT, PT, PT, PT, 0x80, 0x0 ;  /* 0x000000000000781c */ /* 0x000fe20003f2f070 */
[----:B------:R-:W-:Y:S01]  /*0640*/  UIADD3 UR8, -UR6, UR8, URZ ;  /* 0x0000000806087290 */ /* 0x000fe2000fffe13f */
[----:B------:R-:W-:Y:S01]  /*0650*/  CS2R R14, SRZ ;  /* 0x00000000000e7805 */ /* 0x000fe2000001ff00 */
[----:B------:R-:W-:Y:S01]  /*0660*/  ULDC.64 UR4, c[0x0][0x2c8] ;  /* 0x0000b20000047ab9 */ /* 0x000fe20000000a00 */
[----:B------:R-:W-:Y:S01]  /*0670*/  IMAD.MOV.U32 R126, RZ, RZ, RZ ;  /* 0x000000ffff7e7224 */ /* 0x000fe200078e00ff */
[----:B---3--:R-:W-:Y:S01]  /*0680*/  UIADD3 UR6, UR8, 0x40, -UR11 ;  /* 0x0000004008067890 */ /* 0x008fe2000fffe80b */
[----:B------:R-:W-:Y:S01]  /*0690*/  IMAD.MOV.U32 R124, RZ, RZ, RZ ;  /* 0x000000ffff7c7224 */ /* 0x000fe200078e00ff */
[----:B------:R-:W-:Y:S01]  /*06a0*/  CS2R R130, SRZ ;  /* 0x0000000000827805 */ /* 0x000fe2000001ff00 */
[----:B------:R-:W-:Y:S01]  /*06b0*/  CS2R R128, SRZ ;  /* 0x0000000000807805 */ /* 0x000fe2000001ff00 */
[----:B------:R-:W-:Y:S01]  /*06c0*/  CS2R R16, SRZ ;  /* 0x0000000000107805 */ /* 0x000fe2000001ff00 */
[----:B------:R-:W-:Y:S01]  /*06d0*/  @UP1 UIADD3 UR12, UR17, 0x7f, URZ ;  /* 0x0000007f110c1890 */ /* 0x000fe2000fffe03f */
[----:B------:R-:W-:Y:S01]  /*06e0*/  MOV R122, RZ ;  /* 0x000000ff007a7202 */ /* 0x000fe20000000f00 */
[----:B------:R-:W-:Y:S01]  /*06f0*/  IMAD.MOV.U32 R11, RZ, RZ, RZ ;  /* 0x000000ffff0b7224 */ /* 0x000fe200078e00ff */
[----:B------:R-:W-:Y:S01]  /*0700*/  MOV R120, RZ ;  /* 0x000000ff00787202 */ /* 0x000fe20000000f00 */
[----:B------:R-:W-:Y:S01]  /*0710*/  UIMAD.WIDE.U32 UR12, UR12, UR4, URZ ;  /* 0x000000040c0c72a5 */ /* 0x000fe2000f8e003f */
[----:B------:R-:W-:Y:S01]  /*0720*/  CS2R R12, SRZ ;  /* 0x00000000000c7805 */ /* 0x000fe2000001ff00 */
[----:B------:R-:W-:Y:S01]  /*0730*/  UIADD3 UR4, UR17, 0x7f, URZ ;  /* 0x0000007f11047890 */ /* 0x000fe2000fffe03f */
[----:B------:R-:W-:Y:S01]  /*0740*/  IMAD.MOV.U32 R118, RZ, RZ, RZ ;  /* 0x000000ffff767224 */ /* 0x000fe200078e00ff */
[----:B------:R-:W-:Y:S01]  /*0750*/  @UP1 USHF.R.U32.HI UR4, URZ, UR5, UR13 ;  /* 0x000000053f041299 */ /* 0x000fe2000801160d */
[----:B------:R-:W-:Y:S01]  /*0760*/  MOV R116, RZ ;  /* 0x000000ff00747202 */ /* 0x000fe20000000f00 */
[----:B------:R-:W-:Y:S01]  /*0770*/  UIADD3 UR5, UR8, 0x3f, URZ ;  /* 0x0000003f08057890 */ /* 0x000fe2000fffe03f */
[----:B------:R-:W-:Y:S01]  /*0780*/  IMAD.MOV.U32 R110, RZ, RZ, RZ ;  /* 0x000000ffff6e7224 */ /* 0x000fe200078e00ff */
[----:B------:R-:W-:Y:S01]  /*0790*/  UIADD3 UR6, UR6, UR4, URZ ;  /* 0x0000000406067290 */ /* 0x000fe2000fffe03f */
[----:B------:R-:W-:Y:S01]  /*07a0*/  CS2R R18, SRZ ;  /* 0x0000000000127805 */ /* 0x000fe2000001ff00 */
[----:B------:R-:W-:Y:S01]  /*07b0*/  USHF.R.S32.HI UR7, URZ, 0x1f, UR5 ;  /* 0x0000001f3f077899 */ /* 0x000fe20008011405 */
[----:B------:R-:W-:Y:S01]  /*07c0*/  MOV R108, RZ ;  /* 0x000000ff006c7202 */ /* 0x000fe20000000f00 */
[----:B------:R-:W-:Y:S01]  /*07d0*/  USHF.R.S32.HI UR4, URZ, 0x1f, UR6 ;  /* 0x0000001f3f047899 */ /* 0x000fe20008011406 */
[----:B------:R-:W-:Y:S01]  /*07e0*/  IMAD.MOV.U32 R114, RZ, RZ, RZ ;  /* 0x000000ffff727224 */ /* 0x000fe200078e00ff */
[----:B------:R-:W-:Y:S01]  /*07f0*/  ULEA.HI UR7, UR7, UR5, URZ, 0x6 ;  /* 0x0000000507077291 */ /* 0x000fe2000f8f303f */
[----:B------:R-:W-:Y:S01]  /*0800*/  CS2R R20, SRZ ;  /* 0x0000000000147805 */ /* 0x000fe2000001ff00 */
[----:B------:R-:W-:Y:S01]  /*0810*/  ULEA.HI UR4, UR4, UR6, URZ, 0x6 ;  /* 0x0000000604047291 */ /* 0x000fe2000f8f303f */
[----:B------:R-:W-:Y:S01]  /*0820*/  MOV R112, RZ ;  /* 0x000000ff00707202 */ /* 0x000fe20000000f00 */
[----:B------:R-:W-:Y:S01]  /*0830*/  USHF.R.S32.HI UR7, URZ, 0x6, UR7 ;  /* 0x000000063f077899 */ /* 0x000fe20008011407 */
[----:B------:R-:W-:Y:S01]  /*0840*/  IMAD.MOV.U32 R106, RZ, RZ, RZ ;  /* 0x000000ffff6a7224 */ /* 0x000fe200078e00ff */
[----:B------:R-:W-:Y:S01]  /*0850*/  USHF.R.S32.HI UR4, URZ, 0x6, UR4 ;  /* 0x000000063f047899 */ /* 0x000fe20008011404 */
[----:B------:R-:W-:Y:S01]  /*0860*/  CS2R R22, SRZ ;  /* 0x0000000000167805 */ /* 0x000fe2000001ff00 */
[----:B------:R-:W-:Y:S01]  /*0870*/  MOV R104, RZ ;  /* 0x000000ff00687202 */ /* 0x000fe20000000f00 */
[----:B------:R-:W-:Y:S01]  /*0880*/  IMAD.MOV.U32 R102, RZ, RZ, RZ ;  /* 0x000000ffff667224 */ /* 0x000fe200078e00ff */
[----:B------:R-:W-:Y:S01]  /*0890*/  UISETP.LT.AND UP0, UPT, UR7, UR4, UPT ;  /* 0x000000040700728c */ /* 0x000fe2000bf01270 */
[----:B------:R-:W-:Y:S01]  /*08a0*/  CS2R R24, SRZ ;  /* 0x0000000000187805 */ /* 0x000fe2000001ff00 */
[----:B------:R-:W-:Y:S01]  /*08b0*/  MOV R100, RZ ;  /* 0x000000ff00647202 */ /* 0x000fe20000000f00 */
[----:B------:R-:W-:Y:S01]  /*08c0*/  IMAD.MOV.U32 R94, RZ, RZ, RZ ;  /* 0x000000ffff5e7224 */ /* 0x000fe200078e00ff */
[----:B------:R-:W-:Y:S01]  /*08d0*/  USEL UR25, UR7, UR4, UP0 ;  /* 0x0000000407197287 */ /* 0x000fe20008000000 */
[----:B------:R-:W-:Y:S01]  /*08e0*/  CS2R R26, SRZ ;  /* 0x00000000001a7805 */ /* 0x000fe2000001ff00 */
[----:B------:R-:W-:Y:S01]  /*08f0*/  MOV R92, RZ ;  /* 0x000000ff005c7202 */ /* 0x000fe20000000f00 */
[----:B------:R-:W-:Y:S01]  /*0900*/  IMAD.MOV.U32 R98, RZ, RZ, RZ ;  /* 0x000000ffff627224 */ /* 0x000fe200078e00ff */
[----:B------:R-:W-:Y:S01]  /*0910*/  UISETP.GE.AND UP0, UPT, UR25, 0x1, UPT ;  /* 0x000000011900788c */ /* 0x000fe2000bf06270 */
[----:B------:R-:W-:Y:S01]  /*0920*/  CS2R R28, SRZ ;  /* 0x00000000001c7805 */ /* 0x000fe2000001ff00 */
[----:B------:R-:W-:Y:S01]  /*0930*/  MOV R96, RZ ;  /* 0x000000ff00607202 */ /* 0x000fe20000000f00 */
[----:B------:R-:W-:Y:S01]  /*0940*/  IMAD.MOV.U32 R90, RZ, RZ, RZ ;  /* 0x000000ffff5a7224 */ /* 0x000fe200078e00ff */
[----:B------:R-:W-:Y:S01]  /*0950*/  CS2R R30, SRZ ;  /* 0x00000000001e7805 */ /* 0x000fe2000001ff00 */
[----:B------:R-:W-:Y:S01]  /*0960*/  MOV R88, RZ ;  /* 0x000000ff00587202 */ /* 0x000fe20000000f00 */
[----:B------:R-:W-:Y:S01]  /*0970*/  IMAD.MOV.U32 R86, RZ, RZ, RZ ;  /* 0x000000ffff567224 */ /* 0x000fe200078e00ff */
[----:B------:R-:W-:Y:S01]  /*0980*/  PLOP3.LUT P3, PT, PT, PT, UP0, 0x80, 0x0 ;  /* 0x000000000000781c */ /* 0x000fe20003f6f008 */
[----:B------:R-:W-:Y:S01]  /*0990*/  IMAD.MOV.U32 R84, RZ, RZ, RZ ;  /* 0x000000ffff547224 */ /* 0x000fe200078e00ff */
[----:B------:R-:W-:Y:S01]  /*09a0*/  MOV R33, RZ ;  /* 0x000000ff00217202 */ /* 0x000fe20000000f00 */
        /* <DEDUP_REMOVED lines=61> */
[----:B------:R-:W-:Y:S01]  /*0d80*/  ULDC UR4, c[0x0][0x2c4] ;  /* 0x0000b10000047ab9 */ /* 0x000fe20000000800 */
[----:B------:R-:W-:Y:S01]  /*0d90*/  SHF.R.S32.HI R0, RZ, 0x1f, R6 ;  /* 0x0000001fff007819 */ /* 0x000fe20000011406 */
[----:B------:R-:W3:Y:S01]  /*0da0*/  S2R R17, SR_CTAID.Y ;  /* 0x0000000000117919 */ /* 0x000ee20000002600 */
[-C--:B------:R-:W-:Y:S01]  /*0db0*/  LEA.HI R4, R157, R159.reuse, RZ, 0x3 ;  /* 0x0000009f9d047211 */ /* 0x080fe200078f18ff */
[----:B------:R-:W-:Y:S01]  /*0dc0*/  UIMAD UR4, UR11, UR4, URZ ;  /* 0x000000040b0472a4 */ /* 0x000fe2000f8e023f */
[----:B------:R-:W-:Y:S01]  /*0dd0*/  SHF.R.S32.HI R8, RZ, 0x1f, R7 ;  /* 0x0000001fff087819 */ /* 0x000fe20000011407 */
[----:B------:R-:W-:Y:S01]  /*0de0*/  IMAD R0, R0, c[0x0][0x178], RZ ;  /* 0x00005e0000007a24 */ /* 0x000fe200078e02ff */
[----:B------:R-:W-:Y:S01]  /*0df0*/  SHF.R.S32.HI R19, RZ, 0x3, R4 ;  /* 0x00000003ff137819 */ /* 0x000fe20000011404 */
[----:B------:R-:W-:Y:S01]  /*0e00*/  BSSY B0, `(.L_x_1474) ;  /* 0x0000076000007945 */ /* 0x000fe20003800000 */
[----:B------:R-:W-:Y:S01]  /*0e10*/  LOP3.LUT R4, R4, 0xfffffff8, RZ, 0xc0, !PT ;  /* 0xfffffff804047812 */ /* 0x000fe200078ec0ff */
[----:B------:R-:W-:Y:S01]  /*0e20*/  IMAD R0, R6, c[0x0][0x17c], R0 ;  /* 0x00005f0006007a24 */ /* 0x000fe200078e0200 */
[----:B------:R-:W-:Y:S01]  /*0e30*/  SHF.R.S32.HI R18, RZ, 0x1f, R60 ;  /* 0x0000001fff127819 */ /* 0x000fe2000001143c */
[----:B------:R-:W-:Y:S01]  /*0e40*/  IMAD.SHL.U32 R5, R19, 0x40, RZ ;  /* 0x0000004013057824 */ /* 0x000fe200078e00ff */
[----:B------:R-:W-:Y:S01]  /*0e50*/  LEA.HI R24, R157, R159, RZ, 0x4 ;  /* 0x0000009f9d187211 */ /* 0x000fe200078f20ff */
[----:B------:R-:W-:Y:S01]  /*0e60*/  IMAD.IADD R44, R159, 0x1, -R4 ;  /* 0x000000019f2c7824 */ /* 0x000fe200078e0a04 */
[----:B------:R-:W-:-:S03]  /*0e70*/  SEL R10, R18, RZ, !P0 ;  /* 0x000000ff120a7207 */ /* 0x000fc60004000000 */
[C---:B------:R-:W-:Y:S02]  /*0e80*/  IMAD.SHL.U32 R12, R44.reuse, 0x8, RZ ;  /* 0x000000082c0c7824 */ /* 0x040fe400078e00ff */
[----:B------:R-:W-:Y:S02]  /*0e90*/  IMAD R9, R44, 0x10, R19 ;  /* 0x000000102c097824 */ /* 0x000fe400078e0213 */
[----:B------:R-:W-:Y:S01]  /*0ea0*/  IMAD R10, R10, c[0x0][0x1c0], RZ ;  /* 0x000070000a0a7a24 */ /* 0x000fe200078e02ff */
[----:B------:R-:W-:Y:S01]  /*0eb0*/  IADD3 R4, R12, 0x40, RZ ;  /* 0x000000400c047810 */ /* 0x000fe20007ffe0ff */
[----:B-1----:R-:W-:Y:S01]  /*0ec0*/  IMAD.WIDE.U32 R2, R6, c[0x0][0x178], RZ ;  /* 0x00005e0006027a25 */ /* 0x002fe200078e00ff */
[----:B------:R-:W-:Y:S02]  /*0ed0*/  IADD3 R9, R9, UR17, RZ ;  /* 0x0000001109097c10 */ /* 0x000fe4000fffe0ff */
[----:B------:R-:W-:Y:S02]  /*0ee0*/  ISETP.GE.AND P4, PT, R4, c[0x0][0x1d4], PT ;  /* 0x0000750004007a0c */ /* 0x000fe40003f86270 */
[----:B------:R-:W-:-:S02]  /*0ef0*/  IADD3 R3, R3, R0, RZ ;  /* 0x0000000003037210 */ /* 0x000fc40007ffe0ff */
[----:B------:R-:W-:Y:S02]  /*0f00*/  LOP3.LUT R0, R5, 0x1c0, RZ, 0xc0, !PT ;  /* 0x000001c005007812 */ /* 0x000fe400078ec0ff */
[----:B---3--:R-:W-:Y:S01]  /*0f10*/  SHF.R.S32.HI R16, RZ, 0x1f, R17 ;  /* 0x0000001fff107819 */ /* 0x008fe20000011411 */
[----:B------:R-:W-:Y:S01]  /*0f20*/  IMAD.WIDE.U32 R2, R17, c[0x0][0x1b8], R2 ;  /* 0x00006e0011027a25 */ /* 0x000fe200078e0002 */
[----:B------:R-:W-:Y:S02]  /*0f30*/  LOP3.LUT R6, R0, 0x38, R12, 0xf8, !PT ;  /* 0x0000003800067812 */ /* 0x000fe400078ef80c */
[----:B------:R-:W-:Y:S02]  /*0f40*/  SHF.R.U32.HI R5, RZ, 0x3, R0 ;  /* 0x00000003ff057819 */ /* 0x000fe40000011600 */
[----:B------:R-:W-:Y:S02]  /*0f50*/  IADD3 R0, P3, R7, R19, RZ ;  /* 0x0000001307007210 */ /* 0x000fe40007f7e0ff */
[----:B------:R-:W-:Y:S01]  /*0f60*/  LOP3.LUT R21, R6, R5, RZ, 0x3c, !PT ;  /* 0x0000000506157212 */ /* 0x000fe200078e3cff */
[----:B------:R-:W-:Y:S01]  /*0f70*/  IMAD R5, R16, c[0x0][0x1b8], RZ ;  /* 0x00006e0010057a24 */ /* 0x000fe200078e02ff */
[----:B------:R-:W-:-:S02]  /*0f80*/  LEA.HI.X.SX32 R4, R19, R8, 0x1, P3 ;  /* 0x0000000813047211 */ /* 0x000fc400018f0eff */
[----:B------:R-:W-:Y:S01]  /*0f90*/  PLOP3.LUT P3, PT, PT, PT, UP1, 0x80, 0x0 ;  /* 0x000000000000781c */ /* 0x000fe20003f6f018 */
[----:B------:R-:W-:Y:S01]  /*0fa0*/  IMAD R8, R17, c[0x0][0x1bc], R5 ;  /* 0x00006f0011087a24 */ /* 0x000fe200078e0205 */
[----:B------:R-:W-:Y:S01]  /*0fb0*/  SHF.R.S32.HI R13, RZ, 0x1f, R12 ;  /* 0x0000001fff0d7819 */ /* 0x000fe2000001140c */
[----:B------:R-:W-:Y:S01]  /*0fc0*/  IMAD R5, R4, c[0x0][0x1e0], RZ ;  /* 0x0000780004057a24 */ /* 0x000fe200078e02ff */
[----:B------:R-:W-:Y:S01]  /*0fd0*/  ISETP.GE.AND P5, PT, R12, c[0x0][0x1d4], PT ;  /* 0x000075000c007a0c */ /* 0x000fe20003fa6270 */
[----:B------:R-:W-:Y:S01]  /*0fe0*/  IMAD R4, R4, c[0x0][0x208], RZ ;  /* 0x0000820004047a24 */ /* 0x000fe200078e02ff */
[----:B------:R-:W-:Y:S01]  /*0ff0*/  IADD3 R3, R3, R8, RZ ;  /* 0x0000000803037210 */ /* 0x000fe20007ffe0ff */
[----:B------:R-:W-:Y:S01]  /*1000*/  IMAD R14, R0, c[0x0][0x1e4], R5 ;  /* 0x00007900000e7a24 */ /* 0x000fe200078e0205 */
[----:B------:R-:W-:Y:S01]  /*1010*/  SEL R8, R60, RZ, !P0 ;  /* 0x000000ff3c087207 */ /* 0x000fe20004000000 */
[C---:B------:R-:W-:Y:S02]  /*1020*/  IMAD R15, R0.reuse, c[0x0][0x20c], R4 ;  /* 0x00008300000f7a24 */ /* 0x040fe400078e0204 */
[----:B------:R-:W-:-:S04]  /*1030*/  IMAD.WIDE.U32 R6, R0, c[0x0][0x1e0], R12 ;  /* 0x0000780000067a25 */ /* 0x000fc800078e000c */
[----:B------:R-:W-:-:S04]  /*1040*/  @P3 IMAD.HI.U32 R11, R9, c[0x0][0x2c8], RZ ;  /* 0x0000b200090b3a27 */ /* 0x000fc800078e00ff */
[----:B------:R-:W-:-:S04]  /*1050*/  IMAD.WIDE.U32 R4, R0, c[0x0][0x208], R12 ;  /* 0x0000820000047a25 */ /* 0x000fc800078e000c */
[----:B------:R-:W-:Y:S01]  /*1060*/  IMAD.MOV.U32 R0, RZ, RZ, R9 ;  /* 0x000000ffff007224 */ /* 0x000fe200078e0009 */
[----:B------:R-:W-:Y:S01]  /*1070*/  @P3 SHF.R.U32.HI R0, RZ, c[0x0][0x2cc], R11 ;  /* 0x0000b300ff003a19 */ /* 0x000fe2000001160b */
[C---:B------:R-:W-:Y:S01]  /*1080*/  IMAD R11, R8.reuse, c[0x0][0x1c4], R10 ;  /* 0x00007100080b7a24 */ /* 0x040fe200078e020a */
[----:B------:R-:W-:Y:S01]  /*1090*/  IADD3 R5, R5, R15, RZ ;  /* 0x0000000f05057210 */ /* 0x000fe20007ffe0ff */
[----:B------:R-:W-:Y:S01]  /*10a0*/  IMAD.WIDE.U32 R2, R8, c[0x0][0x1c0], R2 ;  /* 0x0000700008027a25 */ /* 0x000fe200078e0002 */
[----:B------:R-:W-:-:S03]  /*10b0*/  SHF.R.S32.HI R8, RZ, 0x1f, R0 ;  /* 0x0000001fff087819 */ /* 0x000fc60000011400 */
[----:B------:R-:W-:Y:S02]  /*10c0*/  IMAD.MOV R10, RZ, RZ, -R0 ;  /* 0x000000ffff0a7224 */ /* 0x000fe400078e0a00 */
[----:B------:R-:W-:Y:S02]  /*10d0*/  IMAD.IADD R3, R3, 0x1, R11 ;  /* 0x0000000103037824 */ /* 0x000fe400078e020b */
[----:B------:R-:W-:Y:S01]  /*10e0*/  IMAD R10, R10, c[0x0][0x2c4], R9 ;  /* 0x0000b1000a0a7a24 */ /* 0x000fe200078e0209 */
[----:B------:R-:W-:Y:S01]  /*10f0*/  LOP3.LUT R9, R24, 0xfffffff0, RZ, 0xc0, !PT ;  /* 0xfffffff018097812 */ /* 0x000fe200078ec0ff */
[----:B------:R-:W-:Y:S02]  /*1100*/  IMAD R8, R8, c[0x0][0x1b0], RZ ;  /* 0x00006c0008087a24 */ /* 0x000fe400078e02ff */
[----:B------:R-:W-:Y:S01]  /*1110*/  IMAD.WIDE.U32 R2, R0, c[0x0][0x1b0], R2 ;  /* 0x00006c0000027a25 */ /* 0x000fe200078e0002 */
[----:B------:R-:W-:-:S03]  /*1120*/  SHF.R.S32.HI R11, RZ, 0x1f, R10 ;  /* 0x0000001fff0b7819 */ /* 0x000fc6000001140a */
[----:B------:R-:W-:Y:S01]  /*1130*/  IMAD R8, R0, c[0x0][0x1b4], R8 ;  /* 0x00006d0000087a24 */ /* 0x000fe200078e0208 */
[----:B------:R-:W-:Y:S01]  /*1140*/  IADD3 R0, -R9, R159, RZ ;  /* 0x0000009f09007210 */ /* 0x000fe20007ffe1ff */
[----:B------:R-:W-:Y:S02]  /*1150*/  IMAD.IADD R7, R7, 0x1, R14 ;  /* 0x0000000107077824 */ /* 0x000fe400078e020e */
[----:B------:R-:W-:Y:S02]  /*1160*/  IMAD.IADD R3, R3, 0x1, R8 ;  /* 0x0000000103037824 */ /* 0x000fe400078e0208 */
        /* <DEDUP_REMOVED lines=14> */
[----:B------:R-:W-:Y:S01]  /*1250*/  LEA.HI R11, R157, R159, RZ, 0x6 ;  /* 0x0000009f9d0b7211 */ /* 0x000fe200078f30ff */
[----:B------:R-:W-:Y:S01]  /*1260*/  IMAD.IADD R22, R0, 0x1, -R10 ;  /* 0x0000000100167824 */ /* 0x000fe200078e0a0a */
[----:B------:R-:W-:Y:S01]  /*1270*/  IADD3 R7, R7, R15, RZ ;  /* 0x0000000f07077210 */ /* 0x000fe20007ffe0ff */
[----:B------:R-:W-:Y:S01]  /*1280*/  IMAD.IADD R9, R9, 0x1, R14 ;  /* 0x0000000109097824 */ /* 0x000fe200078e020e */
[----:B------:R-:W-:Y:S01]  /*1290*/  LEA.HI.X R16, R4, c[0x0][0x164], R2, 0x1, P0 ;  /* 0x0000590004107a11 */ /* 0x000fe200000f0c02 */
[----:B------:R-:W-:Y:S01]  /*12a0*/  IMAD.SHL.U32 R11, R11, 0x8, RZ ;  /* 0x000000080b0b7824 */ /* 0x000fe200078e00ff */
[----:B------:R-:W-:Y:S01]  /*12b0*/  IADD3 R15, R19, UR17, RZ ;  /* 0x00000011130f7c10 */ /* 0x000fe2000fffe0ff */
[----:B------:R1:W3:Y:S01]  /*12c0*/  SHFL.IDX PT, R4, R17, RZ, 0x181f ;  /* 0x00181fff11047589 */ /* 0x0002e200000e0000 */
[----:B------:R-:W-:-:S02]  /*12d0*/  SHF.L.U32 R14, R44, 0x3, RZ ;  /* 0x000000032c0e7819 */ /* 0x000fc400000006ff */
[----:B------:R-:W-:Y:S01]  /*12e0*/  ISETP.GE.AND P0, PT, R15, UR4, PT ;  /* 0x000000040f007c0c */ /* 0x000fe2000bf06270 */
[----:B------:R1:W4:Y:S01]  /*12f0*/  SHFL.IDX PT, R5, R16, RZ, 0x181f ;  /* 0x00181fff10057589 */ /* 0x00032200000e0000 */
[----:B------:R-:W-:Y:S02]  /*1300*/  LOP3.LUT R11, R21, 0xfffffe00, R11, 0xf8, !PT ;  /* 0xfffffe00150b7812 */ /* 0x000fe400078ef80b */
[----:B--2---:R-:W-:Y:S01]  /*1310*/  @P1 MOV R2, R20 ;  /* 0x0000001400021202 */ /* 0x004fe20000000f00 */
[----:B------:R-:W-:Y:S01]  /*1320*/  @!P1 IMAD.MOV.U32 R2, RZ, RZ, R60 ;  /* 0x000000ffff029224 */ /* 0x000fe200078e003c */
[----:B------:R-:W-:Y:S01]  /*1330*/  @P1 SHF.R.S32.HI R3, RZ, 0x1f, R20 ;  /* 0x0000001fff031819 */ /* 0x000fe20000011414 */
[----:B------:R-:W-:Y:S01]  /*1340*/  @!P1 IMAD.MOV.U32 R3, RZ, RZ, R18 ;  /* 0x000000ffff039224 */ /* 0x000fe200078e0012 */
[----:B------:R-:W-:Y:S01]  /*1350*/  IADD3 R18, R14, 0x40, RZ ;  /* 0x000000400e127810 */ /* 0x000fe20007ffe0ff */
[----:B------:R-:W-:Y:S01]  /*1360*/  IMAD.MOV.U32 R20, RZ, RZ, 0x20 ;  /* 0x00000020ff147424 */ /* 0x000fe200078e00ff */
[----:B------:R-:W-:-:S02]  /*1370*/  SEL R0, R2, RZ, !P2 ;  /* 0x000000ff02007207 */ /* 0x000fc40005000000 */
[----:B------:R-:W-:Y:S02]  /*1380*/  SEL R2, R3, RZ, !P2 ;  /* 0x000000ff03027207 */ /* 0x000fe40005000000 */
[----:B------:R-:W-:Y:S01]  /*1390*/  R2P PR, R22, 0x6 ;  /* 0x0000000616007804 */ /* 0x000fe20000000000 */
[----:B------:R-:W-:Y:S01]  /*13a0*/  IMAD.WIDE.U32 R30, R0, c[0x0][0x218], R6 ;  /* 0x00008600001e7a25 */ /* 0x000fe200078e0006 */
[----:B------:R-:W-:Y:S02]  /*13b0*/  MOV R3, 0x10 ;  /* 0x0000001000037802 */ /* 0x000fe40000000f00 */
[----:B------:R-:W-:Y:S01]  /*13c0*/  ISETP.GE.AND P6, PT, R14, c[0x0][0x198], PT ;  /* 0x000066000e007a0c */ /* 0x000fe20003fc6270 */
[C---:B------:R-:W-:Y:S01]  /*13d0*/  IMAD R10, R2.reuse, c[0x0][0x1f0], RZ ;  /* 0x00007c00020a7a24 */ /* 0x040fe200078e02ff */
[----:B------:R-:W-:Y:S01]  /*13e0*/  SEL R3, R3, 0xfffffff0, !P1 ;  /* 0xfffffff003037807 */ /* 0x000fe20004800000 */
[----:B------:R-:W-:Y:S01]  /*13f0*/  IMAD R2, R2, c[0x0][0x218], RZ ;  /* 0x0000860002027a24 */ /* 0x000fe200078e02ff */
[----:B------:R-:W-:Y:S01]  /*1400*/  ISETP.GE.AND P1, PT, R18, c[0x0][0x198], PT ;  /* 0x0000660012007a0c */ /* 0x000fe20003f26270 */
[----:B------:R-:W-:-:S02]  /*1410*/  IMAD R10, R0, c[0x0][0x1f4], R10 ;  /* 0x00007d00000a7a24 */ /* 0x000fc400078e020a */
[C---:B------:R-:W-:Y:S02]  /*1420*/  IMAD R2, R0.reuse, c[0x0][0x21c], R2 ;  /* 0x0000870000027a24 */ /* 0x040fe400078e0202 */
[----:B------:R-:W-:Y:S01]  /*1430*/  IMAD.WIDE.U32 R26, R0, c[0x0][0x1f0], R8 ;  /* 0x00007c00001a7a25 */ /* 0x000fe200078e0008 */
[----:B------:R-:W-:Y:S02]  /*1440*/  SEL R0, R20, 0xffffffe0, !P2 ;  /* 0xffffffe014007807 */ /* 0x000fe40005000000 */
[----:B------:R-:W-:Y:S01]  /*1450*/  IADD3 R29, R31, R2, RZ ;  /* 0x000000021f1d7210 */ /* 0x000fe20007ffe0ff */
[----:B------:R-:W-:Y:S01]  /*1460*/  IMAD.IADD R33, R27, 0x1, R10 ;  /* 0x000000011b217824 */ /* 0x000fe200078e020a */
[----:B------:R1:W-:Y:S04]  /*1470*/  STL.64 [R1+0x48], R26 ;  /* 0x0000481a01007387 */ /* 0x0003e80000100a00 */
        /* <DEDUP_REMOVED lines=14> */
.L_x_1475:
[----:B---34-:R-:W-:Y:S05]  /*1560*/  BSYNC B0 ;  /* 0x0000000000007941 */ /* 0x018fea0003800000 */
.L_x_1474:
[----:B--2---:R-:W-:Y:S01]  /*1570*/  IADD3 R2, R15, 0x10, RZ ;  /* 0x000000100f027810 */ /* 0x004fe20007ffe0ff */
[----:B------:R2:W3:Y:S01]  /*1580*/  SHFL.IDX PT, R5, R16, 0x1, 0x181f ;  /* 0x00381f0010057f89 */ /* 0x0004e200000e0000 */
[----:B------:R-:W-:Y:S02]  /*1590*/  BSSY B0, `(.L_x_1476) ;  /* 0x000000e000007945 */ /* 0x000fe40003800000 */
[----:B------:R-:W-:Y:S01]  /*15a0*/  ISETP.GE.AND P0, PT, R2, UR4, PT ;  /* 0x0000000402007c0c */ /* 0x000fe2000bf06270 */
        /* <DEDUP_REMOVED lines=12> */
.L_x_1477:
[----:B------:R-:W-:Y:S05]  /*1670*/  BSYNC B0 ;  /* 0x0000000000007941 */ /* 0x000fea0003800000 */
.L_x_1476:
[----:B---3--:R-:W-:Y:S01]  /*1680*/  IADD3 R2, R15, 0x20, RZ ;  /* 0x000000200f027810 */ /* 0x008fe20007ffe0ff */
[----:B------:R3:W1:Y:S01]  /*1690*/  SHFL.IDX PT, R5, R16, 0x2, 0x181f ;  /* 0x00581f0010057f89 */ /* 0x00066200000e0000 */
[----:B------:R-:W-:Y:S02]  /*16a0*/  BSSY B0, `(.L_x_1478) ;  /* 0x000000e000007945 */ /* 0x000fe40003800000 */
[----:B------:R-:W-:Y:S01]  /*16b0*/  ISETP.GE.AND P0, PT, R2, UR4, PT ;  /* 0x0000000402007c0c */ /* 0x000fe2000bf06270 */
        /* <DEDUP_REMOVED lines=12> */
.L_x_1479:
[----:B------:R-:W-:Y:S05]  /*1780*/  BSYNC B0 ;  /* 0x0000000000007941 */ /* 0x000fea0003800000 */
.L_x_1478:
[----:B-1----:R-:W-:Y:S01]  /*1790*/  IADD3 R2, R15, 0x30, RZ ;  /* 0x000000300f027810 */ /* 0x002fe20007ffe0ff */
[----:B------:R1:W2:Y:S01]  /*17a0*/  SHFL.IDX PT, R5, R16, 0x3, 0x181f ;  /* 0x00781f0010057f89 */ /* 0x0002a200000e0000 */
[----:B------:R-:W-:Y:S02]  /*17b0*/  BSSY B0, `(.L_x_1480) ;  /* 0x000000e000007945 */ /* 0x000fe40003800000 */
[----:B------:R-:W-:Y:S01]  /*17c0*/  ISETP.GE.AND P0, PT, R2, UR4, PT ;  /* 0x0000000402007c0c */ /* 0x000fe2000bf06270 */
        /* <DEDUP_REMOVED lines=12> */
.L_x_1481:
[----:B------:R-:W-:Y:S05]  /*1890*/  BSYNC B0 ;  /* 0x0000000000007941 */ /* 0x000fea0003800000 */
.L_x_1480:
[----:B--2---:R-:W-:Y:S01]  /*18a0*/  IADD3 R2, R15, 0x40, RZ ;  /* 0x000000400f027810 */ /* 0x004fe20007ffe0ff */
        /* <DEDUP_REMOVED lines=15> */
.L_x_1483:
[----:B------:R-:W-:Y:S05]  /*19a0*/  BSYNC B0 ;  /* 0x0000000000007941 */ /* 0x000fea0003800000 */
.L_x_1482:
        /* <DEDUP_REMOVED lines=16> */
.L_x_1485:
[----:B------:R-:W-:Y:S05]  /*1ab0*/  BSYNC B0 ;  /* 0x0000000000007941 */ /* 0x000fea0003800000 */
.L_x_1484:
        /* <DEDUP_REMOVED lines=16> */
.L_x_1487:
[----:B------:R-:W-:Y:S05]  /*1bc0*/  BSYNC B0 ;  /* 0x0000000000007941 */ /* 0x000fea0003800000 */
.L_x_1486:
[----:B-1----:R-:W-:Y:S01]  /*1bd0*/  IADD3 R2, R15, 0x70, RZ ;  /* 0x000000700f027810 */ /* 0x002fe20007ffe0ff */
[----:B------:R-:W1:Y:S01]  /*1be0*/  SHFL.IDX PT, R6, R17, 0x7, 0x181f ;  /* 0x00f81f0011067f89 */ /* 0x000e6200000e0000 */
[----:B------:R-:W-:Y:S01]  /*1bf0*/  UIADD3 UR21, UR25, -0x1, URZ ;  /* 0xffffffff19157890 */ /* 0x000fe2000fffe03f */
[----:B----4-:R-:W-:Y:S01]  /*1c00*/  IADD3 R4, -R19, UR8, RZ ;  /* 0x0000000813047c10 */ /* 0x010fe2000fffe1ff */
[----:B------:R-:W-:Y:S01]  /*1c10*/  ULDC.64 UR6, c[0x0][0x1e0] ;  /* 0x0000780000067ab9 */ /* 0x000fe20000000a00 */
[----:B------:R-:W-:Y:S01]  /*1c20*/  ISETP.GE.AND P2, PT, R2, UR4, PT ;  /* 0x0000000402007c0c */ /* 0x000fe2000bf46270 */
[----:B------:R-:W4:Y:S01]  /*1c30*/  SHFL.IDX PT, R7, R16, 0x7, 0x181f ;  /* 0x00f81f0010077f89 */ /* 0x000f2200000e0000 */
[----:B------:R-:W-:Y:S01]  /*1c40*/  UMOV UR22, 0x6 ;  /* 0x0000000600167882 */ /* 0x000fe20000000000 */
[----:B------:R-:W-:Y:S01]  /*1c50*/  IMAD.U32 R2, RZ, RZ, UR21 ;  /* 0x00000015ff027e24 */ /* 0x000fe2000f8e00ff */
[----:B------:R-:W-:Y:S01]  /*1c60*/  USHF.L.U32 UR23, UR6, 0x6, URZ ;  /* 0x0000000606177899 */ /* 0x000fe2000800063f */
[----:B------:R-:W-:Y:S01]  /*1c70*/  IMAD.SHL.U32 R245, R11, 0x2, RZ ;  /* 0x000000020bf57824 */ /* 0x000fe200078e00ff */
[----:B------:R-:W-:Y:S01]  /*1c80*/  USHF.L.U64.HI UR22, UR6, UR22, UR7 ;  /* 0x0000001606167299 */ /* 0x000fe20008010207 */
[----:B------:R-:W-:Y:S01]  /*1c90*/  IMAD R2, R2, -0x40, R4 ;  /* 0xffffffc002027824 */ /* 0x000fe200078e0204 */
[----:B------:R-:W-:Y:S01]  /*1ca0*/  USHF.R.S32.HI UR10, URZ, 0x1f, UR21 ;  /* 0x0000001f3f0a7899 */ /* 0x000fe20008011415 */
[----:B------:R-:W-:Y:S01]  /*1cb0*/  IMAD.MOV.U32 R160, RZ, RZ, R32 ;  /* 0x000000ffffa07224 */ /* 0x000fe200078e0020 */
[----:B------:R-:W-:Y:S01]  /*1cc0*/  UIMAD UR4, UR22, UR21, URZ ;  /* 0x00000015160472a4 */ /* 0x000fe2000f8e023f */
[----:B------:R-:W-:Y:S01]  /*1cd0*/  IMAD.MOV.U32 R161, RZ, RZ, R33 ;  /* 0x000000ffffa17224 */ /* 0x000fe200078e0021 */
[----:B------:R-:W-:Y:S01]  /*1ce0*/  UIMAD.WIDE.U32 UR12, UR6, 0x20, URZ ;  /* 0x00000020060c78a5 */ /* 0x000fe2000f8e003f */
[----:B------:R-:W-:Y:S01]  /*1cf0*/  @!P2 SHF.R.S32.HI R4, RZ, 0x1f, R18 ;  /* 0x0000001fff04a819 */ /* 0x000fe20000011412 */
[----:B------:R-:W-:Y:S01]  /*1d00*/  IMAD.U32 R155, RZ, RZ, UR23 ;  /* 0x00000017ff9b7e24 */ /* 0x000fe2000f8e00ff */
[----:B------:R-:W-:Y:S01]  /*1d10*/  UIMAD UR4, UR10, UR23, UR4 ;  /* 0x000000170a0472a4 */ /* 0x000fe2000f8e0204 */
[----:B------:R-:W-:Y:S01]  /*1d20*/  IMAD.MOV.U32 R160, RZ, RZ, R26 ;  /* 0x000000ffffa07224 */ /* 0x000fe200078e001a */
[----:B------:R-:W-:Y:S01]  /*1d30*/  @!P2 LEA.HI R10, R4, R18, RZ, 0x3 ;  /* 0x00000012040aa211 */ /* 0x000fe200078f18ff */
[----:B------:R-:W-:Y:S01]  /*1d40*/  USHF.L.U32 UR9, UR7, 0x5, URZ ;  /* 0x0000000507097899 */ /* 0x000fe2000800063f */
[----:B------:R-:W-:Y:S01]  /*1d50*/  SHF.R.S32.HI R12, RZ, 0x4, R24 ;  /* 0x00000004ff0c7819 */ /* 0x000fe20000011418 */
[----:B------:R-:W-:Y:S01]  /*1d60*/  IMAD.WIDE.U32 R4, R155, UR21, R160 ;  /* 0x000000159b047c25 */ /* 0x000fe2000f8e00a0 */
[----:B-1----:R-:W-:Y:S01]  /*1d70*/  @!P2 LEA R8, P0, R14, R6, 0x1 ;  /* 0x000000060e08a211 */ /* 0x002fe200078008ff */
[----:B------:R-:W-:Y:S01]  /*1d80*/  UIADD3 UR9, UR13, UR9, URZ ;  /* 0x000000090d097290 */ /* 0x000fe2000fffe03f */
[----:B------:R-:W-:Y:S01]  /*1d90*/  @!P2 LOP3.LUT R10, R10, 0xfffffff8, RZ, 0xc0, !PT ;  /* 0xfffffff80a0aa812 */ /* 0x000fe200078ec0ff */
[----:B------:R-:W-:Y:S01]  /*1da0*/  UIMAD UR20, UR21, -0x40, UR8 ;  /* 0xffffffc0151478a4 */ /* 0x000fe2000f8e0208 */
[----:B----4-:R-:W-:Y:S01]  /*1db0*/  @!P2 LEA.HI.X R9, R14, R7, R13, 0x1, P0 ;  /* 0x000000070e09a211 */ /* 0x010fe200000f0c0d */
[----:B------:R-:W-:Y:S01]  /*1dc0*/  STL.64 [R1+0x38], R160 ;  /* 0x000038a001007387 */ /* 0x000fe20000100a00 */
[----:B------:R-:W-:Y:S01]  /*1dd0*/  ISETP.GE.AND P0, PT, R2, 0x1, PT ;  /* 0x000000010200780c */ /* 0x000fe20003f06270 */
[----:B------:R-:W-:Y:S01]  /*1de0*/  @!P2 IMAD.WIDE R6, R10, 0x2, R6 ;  /* 0x000000020a06a825 */ /* 0x000fe200078e0206 */
[----:B------:R-:W-:Y:S01]  /*1df0*/  IADD3 R5, R5, UR4, RZ ;  /* 0x0000000405057c10 */ /* 0x000fe2000fffe0ff */
[----:B------:R-:W-:Y:S01]  /*1e00*/  @!PT LDS RZ, [RZ] ;  /* 0x00000000fffff984 */ /* 0x000fe20000000800 */
[----:B------:R1:W-:Y:S01]  /*1e10*/  @!P2 LDGSTS.E.BYPASS.LTC128B.128 [R245+0xb900], [R8.64], !P6 ;  /* 0x0b90000008f5afae */ /* 0x0003e2000f101d52 */
[----:B------:R-:W-:-:S03]  /*1e20*/  LEA.HI R156, R157, R159, RZ, 0x5 ;  /* 0x0000009f9d9c7211 */ /* 0x000fc600078f28ff */
[----:B------:R4:W-:Y:S01]  /*1e30*/  @!P2 LDGSTS.E.BYPASS.LTC128B.128 [R245+0xf900], [R6.64], !P1 ;  /* 0x0f90000006f5afae */ /* 0x0009e2000c901d52 */
[C---:B------:R-:W-:Y:S02]  /*1e40*/  ISETP.GE.AND P2, PT, R2.reuse, 0x21, PT ;  /* 0x000000210200780c */ /* 0x040fe40003f46270 */
[----:B------:R-:W-:Y:S01]  /*1e50*/  ISETP.GE.AND P1, PT, R2, 0x31, PT ;  /* 0x000000310200780c */ /* 0x000fe20003f26270 */
[----:B------:R-:W0:Y:S01]  /*1e60*/  LDGDEPBAR ;  /* 0x00000000000079af */ /* 0x000e220000000000 */
[----:B------:R-:W-:-:S11]  /*1e70*/  SHF.R.S32.HI R154, RZ, 0x5, R156 ;  /* 0x00000005ff9a7819 */ /* 0x000fd6000001149c */
[----:B------:R-:W-:-:S05]  /*1e80*/  VOTEU.ANY UP0, P1 ;  /* 0x00000000003f7886 */ /* 0x000fca0000800100 */
[----:B------:R-:W-:Y:S01]  /*1e90*/  @UP0 UIMAD UR4, UR7, 0x30, URZ ;  /* 0x00000030070408a4 */ /* 0x000fe2000f8e023f */
[----:B------:R-:W-:Y:S01]  /*1ea0*/  BAR.SYNC.DEFER_BLOCKING 0x0 ;  /* 0x0000000000007b1d */ /* 0x000fe20000010000 */
[----:B-1----:R-:W-:-:S04]  /*1eb0*/  @P0 LEA R8, P6, R4, c[0x0][0x1c8], 0x1 ;  /* 0x0000720004080a11 */ /* 0x002fc800078c08ff */
[----:B------:R-:W-:Y:S01]  /*1ec0*/  @P0 LEA.HI.X R9, R4, c[0x0][0x1cc], R5, 0x1, P6 ;  /* 0x0000730004090a11 */ /* 0x000fe200030f0c05 */
[----:B----4-:R-:W-:Y:S01]  /*1ed0*/  IMAD.MOV.U32 R7, RZ, RZ, c[0x0][0x1e0] ;  /* 0x00007800ff077624 */ /* 0x010fe200078e00ff */
[----:B------:R-:W-:Y:S01]  /*1ee0*/  ISETP.GE.AND P6, PT, R2, 0x11, PT ;  /* 0x000000110200780c */ /* 0x000fe20003fc6270 */
[----:B------:R-:W-:Y:S02]  /*1ef0*/  IMAD.U32 R6, RZ, RZ, UR7 ;  /* 0x00000007ff067e24 */ /* 0x000fe4000f8e00ff */
[----:B------:R-:W-:Y:S01]  /*1f00*/  @!PT LDS RZ, [RZ] ;  /* 0x00000000fffff984 */ /* 0x000fe20000000800 */
[----:B------:R-:W-:Y:S01]  /*1f10*/  @!PT LDS RZ, [RZ] ;  /* 0x00000000fffff984 */ /* 0x000fe20000000800 */
[----:B------:R-:W-:Y:S01]  /*1f20*/  @!PT LDS RZ, [RZ] ;  /* 0x00000000fffff984 */ /* 0x000fe20000000800 */
[----:B------:R1:W-:Y:S04]  /*1f30*/  @P0 LDGSTS.E.BYPASS.LTC128B.128 [R245+0x4100], [R8.64], !P5 ;  /* 0x0410000008f50fae */ /* 0x0003e8000e901d52 */
[----:B------:R1:W-:Y:S06]  /*1f40*/  @P0 LDGSTS.E.BYPASS.LTC128B.128 [R245+0x6100], [R8.64+0x80], !P4 ;  /* 0x0610008008f50fae */ /* 0x0003ec000e101d52 */
[----:B------:R-:W-:-:S04]  /*1f50*/  @P6 LEA R2, P0, R7, R4, 0x4 ;  /* 0x0000000407026211 */ /* 0x000fc800078020ff */
[----:B------:R-:W-:Y:S02]  /*1f60*/  @P6 LEA.HI.X R6, R7, R5, R6, 0x4, P0 ;  /* 0x0000000507066211 */ /* 0x000fe400000f2406 */
[----:B------:R-:W-:-:S04]  /*1f70*/  @P6 LEA R10, P0, R2, c[0x0][0x1c8], 0x1 ;  /* 0x00007200020a6a11 */ /* 0x000fc800078008ff */
[----:B------:R-:W-:Y:S02]  /*1f80*/  @P6 LEA.HI.X R11, R2, c[0x0][0x1cc], R6, 0x1, P0 ;  /* 0x00007300020b6a11 */ /* 0x000fe400000f0c06 */
[----:B------:R-:W-:-:S03]  /*1f90*/  @P2 IADD3 R2, P0, R4, UR12, RZ ;  /* 0x0000000c04022c10 */ /* 0x000fc6000ff1e0ff */
[----:B------:R4:W-:Y:S04]  /*1fa0*/  @P6 LDGSTS.E.BYPASS.LTC128B.128 [R245+0x4900], [R10.64], !P5 ;  /* 0x049000000af56fae */ /* 0x0009e8000e901d52 */
[----:B------:R4:W-:Y:S01]  /*1fb0*/  @P6 LDGSTS.E.BYPASS.LTC128B.128 [R245+0x6900], [R10.64+0x80], !P4 ;  /* 0x069000800af56fae */ /* 0x0009e2000e101d52 */
[----:B-1----:R-:W-:Y:S01]  /*1fc0*/  @P1 IMAD.WIDE.U32 R8, R7, 0x30, R4 ;  /* 0x0000003007081825 */ /* 0x002fe200078e0004 */
[----:B------:R-:W-:Y:S02]  /*1fd0*/  @P2 IADD3.X R4, R5, UR9, RZ, P0, !PT ;  /* 0x0000000905042c10 */ /* 0x000fe400087fe4ff */
[----:B------:R-:W-:Y:S02]  /*1fe0*/  LEA.HI R5, R24, R12, RZ, 0x1 ;  /* 0x0000000c18057211 */ /* 0x000fe400078f08ff */
[----:B------:R-:W-:-:S02]  /*1ff0*/  @P2 LEA R6, P0, R2, c[0x0][0x1c8], 0x1 ;  /* 0x0000720002062a11 */ /* 0x000fc400078008ff */
[----:B------:R-:W-:Y:S02]  /*2000*/  LOP3.LUT R5, R5, 0xfffffffe, RZ, 0xc0, !PT ;  /* 0xfffffffe05057812 */ /* 0x000fe400078ec0ff */
[----:B------:R-:W-:Y:S02]  /*2010*/  @P2 LEA.HI.X R7, R2, c[0x0][0x1cc], R4, 0x1, P0 ;  /* 0x0000730002072a11 */ /* 0x000fe400000f0c04 */
[----:B------:R-:W-:Y:S01]  /*2020*/  @P1 IADD3 R2, R9, UR4, RZ ;  /* 0x0000000409021c10 */ /* 0x000fe2000fffe0ff */
[----:B------:R-:W-:Y:S01]  /*2030*/  IMAD.IADD R9, R12, 0x1, -R5 ;  /* 0x000000010c097824 */ /* 0x000fe200078e0a05 */
[C---:B------:R-:W-:Y:S01]  /*2040*/  @P1 LEA R4, P0, R8.reuse, c[0x0][0x1c8], 0x1 ;  /* 0x0000720008041a11 */ /* 0x040fe200078008ff */
[----:B------:R1:W-:Y:S01]  /*2050*/  @P2 LDGSTS.E.BYPASS.LTC128B.128 [R245+0x5100], [R6.64], !P5 ;  /* 0x0510000006f52fae */ /* 0x0003e2000e901d52 */
[----:B------:R-:W-:Y:S02]  /*2060*/  ULDC.64 UR4, c[0x0][0x208] ;  /* 0x0000820000047ab9 */ /* 0x000fe40000000a00 */
[----:B------:R-:W-:Y:S01]  /*2070*/  @P1 LEA.HI.X R5, R8, c[0x0][0x1cc], R2, 0x1, P0 ;  /* 0x0000730008051a11 */ /* 0x000fe200000f0c02 */
[----:B------:R1:W-:Y:S01]  /*2080*/  @P2 LDGSTS.E.BYPASS.LTC128B.128 [R245+0x7100], [R6.64+0x80], !P4 ;  /* 0x0710008006f52fae */ /* 0x0003e2000e101d52 */
[----:B------:R-:W-:Y:S01]  /*2090*/  IMAD.SHL.U32 R2, R44, 0x40, RZ ;  /* 0x000000402c027824 */ /* 0x000fe200078e00ff */
[----:B------:R-:W-:-:S02]  /*20a0*/  UIMAD UR10, UR10, UR4, URZ ;  /* 0x000000040a0a72a4 */ /* 0x000fc4000f8e023f */
[----:B------:R5:W-:Y:S01]  /*20b0*/  @P1 LDGSTS.E.BYPASS.LTC128B.128 [R245+0x5900], [R4.64], !P5 ;  /* 0x0590000004f51fae */ /* 0x000be2000e901d52 */
[----:B------:R-:W-:Y:S01]  /*20c0*/  UIMAD.WIDE.U32 UR14, UR21, UR4, URZ ;  /* 0x00000004150e72a5 */ /* 0x000fe2000f8e003f */
[----:B------:R-:W-:Y:S01]  /*20d0*/  LOP3.LUT R2, R2, 0x1c0, RZ, 0xc0, !PT ;  /* 0x000001c002027812 */ /* 0x000fe200078ec0ff */
[----:B------:R-:W-:Y:S01]  /*20e0*/  UIMAD UR10, UR21, UR5, UR10 ;  /* 0x00000005150a72a4 */ /* 0x000fe2000f8e020a */
[----:B------:R5:W-:Y:S01]  /*20f0*/  @P1 LDGSTS.E.BYPASS.LTC128B.128 [R245+0x7900], [R4.64+0x80], !P4 ;  /* 0x0790008004f51fae */ /* 0x000be2000e101d52 */
[----:B------:R-:W-:Y:S02]  /*2100*/  LOP3.LUT P1, RZ, R44, 0x2, RZ, 0xc0, !PT ;  /* 0x000000022cff7812 */ /* 0x000fe4000782c0ff */
[----:B------:R-:W-:Y:S01]  /*2110*/  UIADD3 UR10, UR15, UR10, URZ ;  /* 0x0000000a0f0a7290 */ /* 0x000fe2000fffe03f */
[----:B------:R-:W0:Y:S01]  /*2120*/  LDGDEPBAR ;  /* 0x00000000000079af */ /* 0x000e220000000000 */
[----:B-1----:R-:W-:Y:S02]  /*2130*/  IMAD.SHL.U32 R6, R22, 0x40, RZ ;  /* 0x0000004016067824 */ /* 0x002fe400078e00ff */
        /* <DEDUP_REMOVED lines=19> */
[----:B------:R-:W-:Y:S01]  /*2270*/  IADD3 R235, R224, 0x4120, RZ ;  /* 0x00004120e0eb7810 */ /* 0x000fe20007ffe0ff */
[C-C-:B------:R-:W-:Y:S02]  /*2280*/  IMAD R233, R3.reuse, 0x2, R231.reuse ;  /* 0x0000000203e97824 */ /* 0x140fe400078e02e7 */
[C---:B------:R-:W-:Y:S02]  /*2290*/  IMAD R232, R0.reuse, 0x2, R231 ;  /* 0x0000000200e87824 */ /* 0x040fe400078e02e7 */
[----:B------:R-:W-:Y:S02]  /*22a0*/  IMAD R234, R0, 0x2, R233 ;  /* 0x0000000200ea7824 */ /* 0x000fe400078e02e9 */
[----:B------:R-:W-:Y:S01]  /*22b0*/  IMAD R236, R3, 0x2, R232 ;  /* 0x0000000203ec7824 */ /* 0x000fe200078e02e8 */
[----:B------:R-:W-:Y:S04]  /*22c0*/  LDSM.16.M88.4 R4, [R231+0xa100] ;  /* 0x00a10000e704783b */ /* 0x000fe80000000200 */
[----:B----4-:R-:W1:Y:S04]  /*22d0*/  LDSM.16.M88.4 R8, [R224+0x4100] ;  /* 0x00410000e008783b */ /* 0x010e680000000200 */
[----:B------:R-:W4:Y:S04]  /*22e0*/  LDSM.16.M88.4 R12, [R224+0x4900] ;  /* 0x00490000e00c783b */ /* 0x000f280000000200 */
[----:B------:R-:W5:Y:S04]  /*22f0*/  LDSM.16.M88.4 R24, [R224+0x5100] ;  /* 0x00510000e018783b */ /* 0x000f680000000200 */
[----:B------:R-:W2:Y:S04]  /*2300*/  LDSM.16.M88.4 R48, [R224+0x5900] ;  /* 0x00590000e030783b */ /* 0x000ea80000000200 */
[----:B------:R-:W3:Y:S01]  /*2310*/  LDSM.16.M88.4 R20, [R231+0x8100] ;  /* 0x00810000e714783b */ /* 0x000ee20000000200 */
[C---:B-1----:R-:W-:Y:S08]  /*2320*/  HMMA.16816.F32 R52, R4.reuse, R8, RZ ;  /* 0x000000080434723c */ /* 0x042ff000000018ff */
[C---:B----4-:R-:W-:Y:S08]  /*2330*/  HMMA.16816.F32 R60, R4.reuse, R12, RZ ;  /* 0x0000000c043c723c */ /* 0x050ff000000018ff */
[C---:B-----5:R-:W-:Y:S08]  /*2340*/  HMMA.16816.F32 R64, R4.reuse, R24, RZ ;  /* 0x000000180440723c */ /* 0x060ff000000018ff */
[C---:B--2---:R-:W-:Y:S08]  /*2350*/  HMMA.16816.F32 R72, R4.reuse, R48, RZ ;  /* 0x000000300448723c */ /* 0x044ff000000018ff */
[C---:B------:R-:W-:Y:S08]  /*2360*/  HMMA.16816.F32 R96, R4.reuse, R10, RZ ;  /* 0x0000000a0460723c */ /* 0x040ff000000018ff */
[C---:B------:R-:W-:Y:S08]  /*2370*/  HMMA.16816.F32 R112, R4.reuse, R14, RZ ;  /* 0x0000000e0470723c */ /* 0x040ff000000018ff */
[C---:B------:R-:W-:Y:S08]  /*2380*/  HMMA.16816.F32 R120, R4.reuse, R26, RZ ;  /* 0x0000001a0478723c */ /* 0x040ff000000018ff */
[----:B------:R-:W-:Y:S07]  /*2390*/  HMMA.16816.F32 R100, R4, R50, RZ ;  /* 0x000000320464723c */ /* 0x000fee00000018ff */
[----:B------:R-:W-:Y:S01]  /*23a0*/  IMAD.U32 R4, RZ, RZ, UR14 ;  /* 0x0000000eff047e24 */ /* 0x000fe2000f8e00ff */
[----:B------:R-:W-:Y:S01]  /*23b0*/  IADD3 R6, R224, 0x4100, RZ ;  /* 0x00004100e0067810 */ /* 0x000fe20007ffe0ff */
[----:B------:R-:W-:Y:S01]  /*23c0*/  IMAD.U32 R5, RZ, RZ, UR15 ;  /* 0x0000000fff057e24 */ /* 0x000fe2000f8e00ff */
[----:B------:R-:W-:Y:S01]  /*23d0*/  UMOV UR14, 0x5 ;  /* 0x00000005000e7882 */ /* 0x000fe20000000000 */
[----:B------:R-:W-:Y:S01]  /*23e0*/  IMAD.U32 R5, RZ, RZ, UR10 ;  /* 0x0000000aff057e24 */ /* 0x000fe2000f8e00ff */
[----:B------:R-:W-:Y:S01]  /*23f0*/  LEA R2, P0, R4, R30, 0x6 ;  /* 0x0000001e04027211 */ /* 0x000fe200078030ff */
[----:B------:R-:W-:Y:S01]  /*2400*/  USHF.L.U32 UR10, UR4, 0x5, URZ ;  /* 0x00000005040a7899 */ /* 0x000fe2000800063f */
[----:B------:R-:W-:Y:S01]  /*2410*/  @P1 IADD3 R235, R6, -0x20, RZ ;  /* 0xffffffe006eb1810 */ /* 0x000fe20007ffe0ff */
[----:B------:R-:W-:Y:S01]  /*2420*/  USHF.L.U64.HI UR14, UR4, UR14, UR5 ;  /* 0x0000000e040e7299 */ /* 0x000fe20008010205 */
[----:B------:R-:W-:Y:S01]  /*2430*/  LEA.HI.X R5, R4, R29, R5, 0x6, P0 ;  /* 0x0000001d04057211 */ /* 0x000fe200000f3405 */
[----:B---3--:R-:W-:Y:S01]  /*2440*/  HMMA.16816.F32 R80, R20, R24, RZ ;  /* 0x000000181450723c */ /* 0x008fe200000018ff */
[C---:B------:R-:W-:Y:S01]  /*2450*/  LEA R4, P0, R2.reuse, c[0x0][0x1f8], 0x1 ;  /* 0x00007e0002047a11 */ /* 0x040fe200078008ff */
[----:B------:R-:W-:Y:S01]  /*2460*/  IMAD.U32 R7, RZ, RZ, UR10 ;  /* 0x0000000aff077e24 */ /* 0x000fe2000f8e00ff */
[----:B------:R-:W-:Y:S01]  /*2470*/  UIADD3 UR16, UP0, UR10, 0x80, URZ ;  /* 0x000000800a107890 */ /* 0x000fe2000ff1e03f */
[----:B------:R-:W-:Y:S01]  /*2480*/  LDSM.16.M88.4 R40, [R235] ;  /* 0x00000000eb28783b */ /* 0x000fe20000000200 */
[----:B------:R-:W-:-:S02]  /*2490*/  LEA.HI.X R5, R2, c[0x0][0x1fc], R5, 0x1, P0 ;  /* 0x00007f0002057a11 */ /* 0x000fc400000f0c05 */
[----:B------:R-:W-:Y:S01]  /*24a0*/  IADD3 R2, -R19, UR20, RZ ;  /* 0x0000001413027c10 */ /* 0x000fe2000fffe1ff */
[----:B------:R-:W-:Y:S01]  /*24b0*/  UIADD3.X UR15, URZ, UR14, URZ, UP0, !UPT ;  /* 0x0000000e3f0f7290 */ /* 0x000fe200087fe43f */
[----:B------:R-:W-:Y:S01]  /*24c0*/  IADD3 R6, P6, R4, UR10, RZ ;  /* 0x0000000a04067c10 */ /* 0x000fe2000ffde0ff */
[C---:B------:R-:W-:Y:S01]  /*24d0*/  HMMA.16816.F32 R84, R20.reuse, R26, RZ ;  /* 0x0000001a1454723c */ /* 0x040fe200000018ff */
[----:B------:R-:W-:Y:S01]  /*24e0*/  ISETP.LT.OR P2, PT, R2, 0x1, P5 ;  /* 0x000000010200780c */ /* 0x000fe20002f41670 */
[----:B------:R-:W-:Y:S01]  /*24f0*/  LDSM.16.M88.4 R36, [R235+0x800] ;  /* 0x00080000eb24783b */ /* 0x000fe20000000200 */
[----:B------:R-:W-:Y:S01]  /*2500*/  IADD3 R24, P1, P0, R7, 0x80, R4 ;  /* 0x0000008007187810 */ /* 0x000fe2000783e004 */
[----:B------:R-:W-:Y:S01]  /*2510*/  UISETP.GE.AND UP0, UPT, UR25, 0x2, UPT ;  /* 0x000000021900788c */ /* 0x000fe2000bf06270 */
[----:B------:R-:W-:Y:S01]  /*2520*/  IADD3.X R7, R5, UR14, RZ, P6, !PT ;  /* 0x0000000e05077c10 */ /* 0x000fe2000b7fe4ff */
[----:B------:R-:W-:Y:S01]  /*2530*/  LDSM.16.M88.4 R32, [R235+0x1000] ;  /* 0x00100000eb20783b */ /* 0x000fe20000000200 */
[----:B------:R-:W-:Y:S01]  /*2540*/  IADD3 R16, P6, R6, UR10, RZ ;  /* 0x0000000a06107c10 */ /* 0x000fe2000ffde0ff */
[----:B------:R-:W-:Y:S01]  /*2550*/  HMMA.16816.F32 R124, R20, R8, RZ ;  /* 0x00000008147c723c */ /* 0x000fe200000018ff */
[----:B------:R-:W-:Y:S01]  /*2560*/  IADD3.X R25, RZ, UR14, R5, P1, P0 ;  /* 0x0000000eff197c10 */ /* 0x000fe20008fe0405 */
[----:B------:R-:W-:Y:S01]  /*2570*/  LDSM.16.M88.4 R28, [R235+0x1800] ;  /* 0x00180000eb1c783b */ /* 0x000fe20000000200 */
[----:B------:R-:W-:-:S02]  /*2580*/  ISETP.LT.OR P0, PT, R2, 0x1, P4 ;  /* 0x000000010200780c */ /* 0x000fc40002701670 */
[----:B------:R-:W-:Y:S02]  /*2590*/  IADD3 R18, P1, R6, UR16, RZ ;  /* 0x0000001006127c10 */ /* 0x000fe4000ff3e0ff */
[C---:B------:R-:W-:Y:S01]  /*25a0*/  IADD3.X R17, R7.reuse, UR14, RZ, P6, !PT ;  /* 0x0000000e07117c10 */ /* 0x040fe2000b7fe4ff */
[C---:B------:R-:W-:Y:S01]  /*25b0*/  HMMA.16816.F32 R104, R20.reuse, R10, RZ ;  /* 0x0000000a1468723c */ /* 0x040fe200000018ff */
[----:B------:R-:W-:Y:S01]  /*25c0*/  IADD3 R26, P6, R16, UR10, RZ ;  /* 0x0000000a101a7c10 */ /* 0x000fe2000ffde0ff */
[----:B------:R-:W1:Y:S01]  /*25d0*/  LDSM.16.M88.4 R8, [R233+0xa100] ;  /* 0x00a10000e908783b */ /* 0x000e620000000200 */
[----:B------:R-:W-:Y:S02]  /*25e0*/  IADD3.X R19, R7, UR15, RZ, P1, !PT ;  /* 0x0000000f07137c10 */ /* 0x000fe40008ffe4ff */
[C---:B------:R-:W-:Y:S02]  /*25f0*/  ISETP.LT.OR P1, PT, R2.reuse, 0x11, P5 ;  /* 0x000000110200780c */ /* 0x040fe40002f21670 */
[----:B------:R-:W-:Y:S01]  /*2600*/  IADD3.X R27, R17, UR14, RZ, P6, !PT ;  /* 0x0000000e111b7c10 */ /* 0x000fe2000b7fe4ff */
[----:B------:R-:W-:Y:S01]  /*2610*/  HMMA.16816.F32 R92, R20, R12, RZ ;  /* 0x0000000c145c723c */ /* 0x000fe200000018ff */
[----:B------:R-:W-:-:S02]  /*2620*/  ISETP.LT.OR P6, PT, R2, 0x11, P4 ;  /* 0x000000110200780c */ /* 0x000fc400027c1670 */
[C---:B------:R-:W-:Y:S02]  /*2630*/  IADD3 R243, R235.reuse, 0x800, RZ ;  /* 0x00000800ebf37810 */ /* 0x040fe40007ffe0ff */
[C---:B------:R-:W-:Y:S02]  /*2640*/  IADD3 R242, R235.reuse, 0x1000, RZ ;  /* 0x00001000ebf27810 */ /* 0x040fe40007ffe0ff */
[C---:B------:R-:W-:Y:S01]  /*2650*/  IADD3 R241, R235.reuse, 0x1800, RZ ;  /* 0x00001800ebf17810 */ /* 0x040fe20007ffe0ff */
[----:B------:R-:W-:Y:S01]  /*2660*/  HMMA.16816.F32 R88, R20, R14, RZ ;  /* 0x0000000e1458723c */ /* 0x000fe200000018ff */
[----:B------:R-:W2:Y:S01]  /*2670*/  LDSM.16.M88.4 R12, [R233+0x8100] ;  /* 0x00810000e90c783b */ /* 0x000ea20000000200 */
[C---:B------:R-:W-:Y:S02]  /*2680*/  IADD3 R240, R235.reuse, 0x2000, RZ ;  /* 0x00002000ebf07810 */ /* 0x040fe40007ffe0ff */
[----:B------:R-:W-:Y:S01]  /*2690*/  IADD3 R239, R235, 0x2800, RZ ;  /* 0x00002800ebef7810 */ /* 0x000fe20007ffe0ff */
[----:B------:R-:W-:Y:S01]  /*26a0*/  @!PT LDS RZ, [RZ] ;  /* 0x00000000fffff984 */ /* 0x000fe20000000800 */
[----:B------:R-:W-:Y:S01]  /*26b0*/  @!PT LDS RZ, [RZ] ;  /* 0x00000000fffff984 */ /* 0x000fe20000000800 */
[----:B------:R-:W-:Y:S01]  /*26c0*/  @!PT LDS RZ, [RZ] ;  /* 0x00000000fffff984 */ /* 0x000fe20000000800 */
[----:B------:R3:W-:Y:S01]  /*26d0*/  LDGSTS.E.BYPASS.LTC128B.128 [R245+0x100], [R4.64], !P2 ;  /* 0x0010000004f57fae */ /* 0x0007e2000d101d52 */
[----:B------:R-:W-:-:S02]  /*26e0*/  ISETP.LT.OR P2, PT, R2, 0x21, P5 ;  /* 0x000000210200780c */ /* 0x000fc40002f41670 */
[C---:B------:R-:W-:Y:S01]  /*26f0*/  HMMA.16816.F32 R76, R20.reuse, R48, RZ ;  /* 0x00000030144c723c */ /* 0x040fe200000018ff */
[----:B------:R3:W-:Y:S01]  /*2700*/  LDGSTS.E.BYPASS.LTC128B.128 [R245+0x2100], [R4.64+0x80], !P0 ;  /* 0x0210008004f57fae */ /* 0x0007e2000c101d52 */
[----:B------:R-:W-:Y:S02]  /*2710*/  ISETP.LT.OR P0, PT, R2, 0x21, P4 ;  /* 0x000000210200780c */ /* 0x000fe40002701670 */
[----:B------:R-:W-:Y:S01]  /*2720*/  IADD3 R238, R235, 0x3000, RZ ;  /* 0x00003000ebee7810 */ /* 0x000fe20007ffe0ff */
[----:B------:R4:W-:Y:S01]  /*2730*/  LDGSTS.E.BYPASS.LTC128B.128 [R245+0x900], [R6.64], !P1 ;  /* 0x0090000006f57fae */ /* 0x0009e2000c901d52 */
[----:B------:R-:W-:Y:S02]  /*2740*/  LOP3.LUT P1, RZ, R44, 0x4, RZ, 0xc0, !PT ;  /* 0x000000042cff7812 */ /* 0x000fe4000782c0ff */
[----:B------:R-:W-:Y:S01]  /*2750*/  HMMA.16816.F32 R68, R20, R50, RZ ;  /* 0x000000321444723c */ /* 0x000fe200000018ff */
[----:B------:R5:W-:Y:S01]  /*2760*/  LDGSTS.E.BYPASS.LTC128B.128 [R245+0x2900], [R24.64], !P6 ;  /* 0x0290000018f57fae */ /* 0x000be2000f101d52 */
[----:B------:R-:W-:-:S02]  /*2770*/  ISETP.LT.OR P6, PT, R2, 0x31, P5 ;  /* 0x000000310200780c */ /* 0x000fc40002fc1670 */
[----:B------:R-:W-:Y:S01]  /*2780*/  IADD3 R237, R235, 0x3800, RZ ;  /* 0x00003800ebed7810 */ /* 0x000fe20007ffe0ff */
[----:B------:R2:W-:Y:S01]  /*2790*/  LDGSTS.E.BYPASS.LTC128B.128 [R245+0x1100], [R16.64], !P2 ;  /* 0x0110000010f57fae */ /* 0x0005e2000d101d52 */
[----:B------:R-:W-:Y:S01]  /*27a0*/  ISETP.LT.OR P2, PT, R2, 0x31, P4 ;  /* 0x000000310200780c */ /* 0x000fe20002741670 */
[----:B------:R-:W-:Y:S02]  /*27b0*/  IMAD.MOV.U32 R2, RZ, RZ, 0x40 ;  /* 0x00000040ff027424 */ /* 0x000fe400078e00ff */
[----:B------:R2:W-:Y:S01]  /*27c0*/  LDGSTS.E.BYPASS.LTC128B.128 [R245+0x3100], [R18.64], !P0 ;  /* 0x0310000012f57fae */ /* 0x0005e2000c101d52 */
[----:B-1----:R-:W-:Y:S02]  /*27d0*/  HMMA.16816.F32 R20, R8, R40, R52 ;  /* 0x000000280814723c */ /* 0x002fe40000001834 */
[----:B------:R-:W-:-:S03]  /*27e0*/  SEL R2, R2, 0xffffffc0, !P1 ;  /* 0xffffffc002027807 */ /* 0x000fc60004800000 */
[----:B------:R5:W-:Y:S02]  /*27f0*/  LDGSTS.E.BYPASS.LTC128B.128 [R245+0x1900], [R26.64], !P6 ;  /* 0x019000001af57fae */ /* 0x000be4000f101d52 */
[----:B------:R-:W-:Y:S01]  /*2800*/  IMAD.IADD R230, R224, 0x1, R2 ;  /* 0x00000001e0e67824 */ /* 0x000fe200078e0202 */
[C---:B------:R-:W-:Y:S01]  /*2810*/  HMMA.16816.F32 R60, R8.reuse, R36, R60 ;  /* 0x00000024083c723c */ /* 0x040fe2000000183c */
[----:B------:R-:W-:Y:S01]  /*2820*/  IMAD.IADD R229, R2, 0x1, R235 ;  /* 0x0000000102e57824 */ /* 0x000fe200078e02eb */
[----:B---3--:R-:W-:Y:S02]  /*2830*/  IADD3 R4, P0, R16, UR16, RZ ;  /* 0x0000001010047c10 */ /* 0x008fe4000ff1e0ff */
[----:B------:R-:W-:Y:S02]  /*2840*/  LOP3.LUT R2, R152, R153, RZ, 0xfc, !PT ;  /* 0x0000009998027212 */ /* 0x000fe400078efcff */
[----:B------:R-:W-:Y:S02]  /*2850*/  IADD3.X R5, R17, UR15, RZ, P0, !PT ;  /* 0x0000000f11057c10 */ /* 0x000fe400087fe4ff */
[----:B------:R-:W-:Y:S01]  /*2860*/  HMMA.16816.F32 R64, R8, R32, R64 ;  /* 0x000000200840723c */ /* 0x000fe20000001840 */
[----:B------:R-:W-:-:S02]  /*2870*/  PLOP3.LUT P0, PT, PT, PT, UP0, 0x80, 0x0 ;  /* 0x000000000000781c */ /* 0x000fc40003f0f008 */
[----:B------:R4:W-:Y:S04]  /*2880*/  LDGSTS.E.BYPASS.LTC128B.128 [R245+0x3900], [R4.64], !P2 ;  /* 0x0390000004f57fae */ /* 0x0009e8000d101d52 */
[----:B------:R-:W-:Y:S01]  /*2890*/  LDSM.16.M88.4 R56, [R230+0x4100] ;  /* 0x00410000e638783b */ /* 0x000fe20000000200 */
[C---:B------:R-:W-:Y:S03]  /*28a0*/  HMMA.16816.F32 R72, R8.reuse, R28, R72 ;  /* 0x0000001c0848723c */ /* 0x040fe60000001848 */
[----:B--2---:R-:W1:Y:S04]  /*28b0*/  LDSM.16.M88.4 R16, [R232+0xa100] ;  /* 0x00a10000e810783b */ /* 0x004e680000000200 */
[----:B------:R-:W2:Y:S01]  /*28c0*/  LDSM.16.M88.4 R48, [R230+0x5100] ;  /* 0x00510000e630783b */ /* 0x000ea20000000200 */
[C---:B------:R-:W-:Y:S03]  /*28d0*/  HMMA.16816.F32 R132, R8.reuse, R42, R96 ;  /* 0x0000002a0884723c */ /* 0x040fe60000001860 */
[----:B------:R-:W3:Y:S04]  /*28e0*/  LDSM.16.M88.4 R52, [R230+0x4900] ;  /* 0x00490000e634783b */ /* 0x000ee80000000200 */
[----:B------:R-:W1:Y:S01]  /*28f0*/  LDSM.16.M88.4 R44, [R230+0x5900] ;  /* 0x00590000e62c783b */ /* 0x000e620000000200 */
[C---:B------:R-:W-:Y:S03]  /*2900*/  HMMA.16816.F32 R112, R8.reuse, R38, R112 ;  /* 0x000000260870723c */ /* 0x040fe60000001870 */
[----:B-----5:R-:W-:Y:S04]  /*2910*/  LDSM.16.M88.4 R24, [R229+0x800] ;  /* 0x00080000e518783b */ /* 0x020fe80000000200 */
[----:B----4-:R-:W-:Y:S01]  /*2920*/  LDSM.16.M88.4 R4, [R234+0xa100] ;  /* 0x00a10000ea04783b */ /* 0x010fe20000000200 */
[C---:B------:R-:W-:Y:S03]  /*2930*/  HMMA.16816.F32 R120, R8.reuse, R34, R120 ;  /* 0x000000220878723c */ /* 0x040fe60000001878 */
[----:B------:R-:W0:Y:S05]  /*2940*/  LDGDEPBAR ;  /* 0x00000000000079af */ /* 0x000e2a0000000000 */
[----:B------:R-:W-:Y:S01]  /*2950*/  HMMA.16816.F32 R116, R8, R30, R100 ;  /* 0x0000001e0874723c */ /* 0x000fe20000001864 */
[----:B------:R-:W4:Y:S07]  /*2960*/  LDSM.16.M88.4 R8, [R232+0x8100] ;  /* 0x00810000e808783b */ /* 0x000f2e0000000200 */
[C---:B------:R-:W-:Y:S08]  /*2970*/  HMMA.16816.F32 R124, R12.reuse, R40, R124 ;  /* 0x000000280c7c723c */ /* 0x040ff0000000187c */
[C---:B------:R-:W-:Y:S08]  /*2980*/  HMMA.16816.F32 R136, R12.reuse, R32, R80 ;  /* 0x000000200c88723c */ /* 0x040ff00000001850 */
[C---:B------:R-:W-:Y:S08]  /*2990*/  HMMA.16816.F32 R40, R12.reuse, R42, R104 ;  /* 0x0000002a0c28723c */ /* 0x040ff00000001868 */
[C---:B------:R-:W-:Y:S08]  /*29a0*/  HMMA.16816.F32 R32, R12.reuse, R34, R84 ;  /* 0x000000220c20723c */ /* 0x040ff00000001854 */
[C---:B------:R-:W-:Y:S08]  /*29b0*/  HMMA.16816.F32 R128, R12.reuse, R36, R92 ;  /* 0x000000240c80723c */ /* 0x040ff0000000185c */
[C---:B------:R-:W-:Y:S08]  /*29c0*/  HMMA.16816.F32 R140, R12.reuse, R28, R76 ;  /* 0x0000001c0c8c723c */ /* 0x040ff0000000184c */
[C---:B------:R-:W-:Y:S01]  /*29d0*/  HMMA.16816.F32 R108, R12.reuse, R38, R88 ;  /* 0x000000260c6c723c */ /* 0x040fe20000001858 */
[----:B------:R-:W-:Y:S07]  /*29e0*/  LDSM.16.M88.4 R36, [R229+0x1800] ;  /* 0x00180000e524783b */ /* 0x000fee0000000200 */
[----:B------:R-:W-:Y:S01]  /*29f0*/  HMMA.16816.F32 R104, R12, R30, R68 ;  /* 0x0000001e0c68723c */ /* 0x000fe20000001844 */
[----:B------:R-:W5:Y:S04]  /*2a00*/  LDSM.16.M88.4 R28, [R229] ;  /* 0x00000000e51c783b */ /* 0x000f680000000200 */
[----:B------:R-:W-:Y:S03]  /*2a10*/  LDSM.16.M88.4 R12, [R234+0x8100] ;  /* 0x00810000ea0c783b */ /* 0x000fe60000000200 */
[C---:B-1----:R-:W-:Y:S01]  /*2a20*/  HMMA.16816.F32 R100, R16.reuse, R56, R20 ;  /* 0x000000381064723c */ /* 0x042fe20000001814 */
[----:B------:R-:W1:Y:S07]  /*2a30*/  LDSM.16.M88.4 R20, [R229+0x1000] ;  /* 0x00100000e514783b */ /* 0x000e6e0000000200 */
[C---:B--2---:R-:W-:Y:S08]  /*2a40*/  HMMA.16816.F32 R92, R16.reuse, R48, R64 ;  /* 0x00000030105c723c */ /* 0x044ff00000001840 */
[C---:B---3--:R-:W-:Y:S08]  /*2a50*/  HMMA.16816.F32 R96, R16.reuse, R52, R60 ;  /* 0x000000341060723c */ /* 0x048ff0000000183c */
[C---:B------:R-:W-:Y:S08]  /*2a60*/  HMMA.16816.F32 R72, R16.reuse, R44, R72 ;  /* 0x0000002c1048723c */ /* 0x040ff00000001848 */
[C---:B------:R-:W-:Y:S08]  /*2a70*/  HMMA.16816.F32 R84, R16.reuse, R58, R132 ;  /* 0x0000003a1054723c */ /* 0x040ff00000001884 */
[C---:B------:R-:W-:Y:S08]  /*2a80*/  HMMA.16816.F32 R80, R16.reuse, R54, R112 ;  /* 0x000000361050723c */ /* 0x040ff00000001870 */
[C---:B------:R-:W-:Y:S08]  /*2a90*/  HMMA.16816.F32 R76, R16.reuse, R50, R120 ;  /* 0x00000032104c723c */ /* 0x040ff00000001878 */
[----:B------:R-:W-:Y:S08]  /*2aa0*/  HMMA.16816.F32 R64, R16, R46, R116 ;  /* 0x0000002e1040723c */ /* 0x000ff00000001874 */
[C---:B----4-:R-:W-:Y:S08]  /*2ab0*/  HMMA.16816.F32 R88, R8.reuse, R56, R124 ;  /* 0x000000380858723c */ /* 0x050ff0000000187c */
        /* <DEDUP_REMOVED lines=8> */
[----:B------:R-:W2:Y:S07]  /*2b40*/  LDSM.16.M88.4 R8, [R231+0xe100] ;  /* 0x00e10000e708783b */ /* 0x000eae0000000200 */
[C---:B-----5:R-:W-:Y:S08]  /*2b50*/  HMMA.16816.F32 R60, R4.reuse, R28, R100 ;  /* 0x0000001c043c723c */ /* 0x060ff00000001864 */
[C---:B------:R-:W-:Y:S08]  /*2b60*/  HMMA.16816.F32 R100, R4.reuse, R30, R84 ;  /* 0x0000001e0464723c */ /* 0x040ff00000001854 */
[C---:B------:R-:W-:Y:S08]  /*2b70*/  HMMA.16816.F32 R104, R4.reuse, R24, R96 ;  /* 0x000000180468723c */ /* 0x040ff00000001860 */
[C---:B-1----:R-:W-:Y:S08]  /*2b80*/  HMMA.16816.F32 R132, R4.reuse, R20, R92 ;  /* 0x000000140484723c */ /* 0x042ff0000000185c */
[C---:B------:R-:W-:Y:S08]  /*2b90*/  HMMA.16816.F32 R128, R4.reuse, R22, R76 ;  /* 0x000000160480723c */ /* 0x040ff0000000184c */
[----:B------:R-:W-:Y:S08]  /*2ba0*/  HMMA.16816.F32 R120, R4, R38, R64 ;  /* 0x000000260478723c */ /* 0x000ff00000001840 */
[C---:B------:R-:W-:Y:S08]  /*2bb0*/  HMMA.16816.F32 R76, R12.reuse, R28, R88 ;  /* 0x0000001c0c4c723c */ /* 0x040ff00000001858 */
[C---:B------:R-:W-:Y:S01]  /*2bc0*/  HMMA.16816.F32 R64, R12.reuse, R30, R68 ;  /* 0x0000001e0c40723c */ /* 0x040fe20000001844 */
[----:B------:R-:W-:Y:S07]  /*2bd0*/  LDSM.16.M88.4 R28, [R235+0x2000] ;  /* 0x00200000eb1c783b */ /* 0x000fee0000000200 */
[C---:B------:R-:W-:Y:S08]  /*2be0*/  HMMA.16816.F32 R116, R12.reuse, R24, R56 ;  /* 0x000000180c74723c */ /* 0x040ff00000001838 */
[C---:B------:R-:W-:Y:S01]  /*2bf0*/  HMMA.16816.F32 R112, R12.reuse, R26, R52 ;  /* 0x0000001a0c70723c */ /* 0x040fe20000001834 */
[----:B------:R-:W-:Y:S07]  /*2c00*/  LDSM.16.M88.4 R52, [R235+0x3800] ;  /* 0x00380000eb34783b */ /* 0x000fee0000000200 */
[C---:B------:R-:W-:Y:S01]  /*2c10*/  HMMA.16816.F32 R108, R12.reuse, R20, R40 ;  /* 0x000000140c6c723c */ /* 0x040fe20000001828 */
[----:B------:R-:W1:Y:S07]  /*2c20*/  LDSM.16.M88.4 R40, [R224+0x6900] ;  /* 0x00690000e028783b */ /* 0x000e6e0000000200 */
[C---:B------:R-:W-:Y:S01]  /*2c30*/  HMMA.16816.F32 R84, R12.reuse, R22, R16 ;  /* 0x000000160c54723c */ /* 0x040fe20000001810 */
[----:B------:R-:W-:Y:S04]  /*2c40*/  LDSM.16.M88.4 R16, [R224+0x7900] ;  /* 0x00790000e010783b */ /* 0x000fe80000000200 */
[----:B------:R-:W-:Y:S03]  /*2c50*/  LDSM.16.M88.4 R20, [R233+0xc100] ;  /* 0x00c10000e914783b */ /* 0x000fe60000000200 */
[C---:B------:R-:W-:Y:S01]  /*2c60*/  HMMA.16816.F32 R96, R12.reuse, R36, R32 ;  /* 0x000000240c60723c */ /* 0x040fe20000001820 */
[----:B------:R-:W-:Y:S07]  /*2c70*/  LDSM.16.M88.4 R32, [R224+0x7100] ;  /* 0x00710000e020783b */ /* 0x000fee0000000200 */
[----:B------:R-:W-:Y:S01]  /*2c80*/  HMMA.16816.F32 R92, R12, R38, R44 ;  /* 0x000000260c5c723c */ /* 0x000fe2000000182c */
[----:B------:R-:W3:Y:S04]  /*2c90*/  LDSM.16.M88.4 R12, [R231+0xc100] ;  /* 0x00c10000e70c783b */ /* 0x000ee80000000200 */
[----:B------:R-:W-:Y:S03]  /*2ca0*/  LDSM.16.M88.4 R44, [R235+0x3000] ;  /* 0x00300000eb2c783b */ /* 0x000fe60000000200 */
[C---:B------:R-:W-:Y:S01]  /*2cb0*/  HMMA.16816.F32 R80, R4.reuse, R26, R80 ;  /* 0x0000001a0450723c */ /* 0x040fe20000001850 */
[----:B------:R-:W4:Y:S07]  /*2cc0*/  LDSM.16.M88.4 R24, [R235+0x2800] ;  /* 0x00280000eb18783b */ /* 0x000f2e0000000200 */
[----:B------:R-:W-:Y:S01]  /*2cd0*/  HMMA.16816.F32 R124, R4, R36, R72 ;  /* 0x00000024047c723c */ /* 0x000fe20000001848 */
[----:B------:R-:W5:Y:S07]  /*2ce0*/  LDSM.16.M88.4 R4, [R233+0xe100] ;  /* 0x00e10000e904783b */ /* 0x000f6e0000000200 */
[C---:B--2---:R-:W-:Y:S08]  /*2cf0*/  HMMA.16816.F32 R72, R8.reuse, R48, R60 ;  /* 0x000000300848723c */ /* 0x044ff0000000183c */
[C---:B-1----:R-:W-:Y:S08]  /*2d00*/  HMMA.16816.F32 R60, R8.reuse, R40, R104 ;  /* 0x00000028083c723c */ /* 0x042ff00000001868 */
[----:B------:R-:W-:Y:S08]  /*2d10*/  HMMA.16816.F32 R56, R8, R42, R80 ;  /* 0x0000002a0838723c */ /* 0x000ff00000001850 */
[C---:B---3--:R-:W-:Y:S08]  /*2d20*/  HMMA.16816.F32 R36, R12.reuse, R40, R116 ;  /* 0x000000280c24723c */ /* 0x048ff00000001874 */
[----:B------:R-:W-:Y:S08]  /*2d30*/  HMMA.16816.F32 R40, R12, R42, R112 ;  /* 0x0000002a0c28723c */ /* 0x000ff00000001870 */
[----:B------:R-:W-:Y:S08]  /*2d40*/  HMMA.16816.F32 R68, R8, R50, R100 ;  /* 0x000000320844723c */ /* 0x000ff00000001864 */
[C---:B------:R-:W-:Y:S08]  /*2d50*/  HMMA.16816.F32 R76, R12.reuse, R48, R76 ;  /* 0x000000300c4c723c */ /* 0x040ff0000000184c */
[----:B------:R-:W-:Y:S01]  /*2d60*/  HMMA.16816.F32 R64, R12, R50, R64 ;  /* 0x000000320c40723c */ /* 0x000fe20000001840 */
[----:B------:R-:W-:Y:S07]  /*2d70*/  LDSM.16.M88.4 R48, [R230+0x6100] ;  /* 0x00610000e630783b */ /* 0x000fee0000000200 */
[C---:B------:R-:W-:Y:S08]  /*2d80*/  HMMA.16816.F32 R88, R8.reuse, R32, R132 ;  /* 0x000000200858723c */ /* 0x040ff00000001884 */
[C---:B------:R-:W-:Y:S08]  /*2d90*/  HMMA.16816.F32 R104, R8.reuse, R34, R128 ;  /* 0x000000220868723c */ /* 0x040ff00000001880 */
[C---:B------:R-:W-:Y:S08]  /*2da0*/  HMMA.16816.F32 R100, R8.reuse, R16, R124 ;  /* 0x000000100864723c */ /* 0x040ff0000000187c */
[----:B------:R-:W-:Y:S08]  /*2db0*/  HMMA.16816.F32 R80, R8, R18, R120 ;  /* 0x000000120850723c */ /* 0x000ff00000001878 */
[C---:B------:R-:W-:Y:S08]  /*2dc0*/  HMMA.16816.F32 R8, R12.reuse, R32, R108 ;  /* 0x000000200c08723c */ /* 0x040ff0000000186c */
[C---:B------:R-:W-:Y:S01]  /*2dd0*/  HMMA.16816.F32 R84, R12.reuse, R34, R84 ;  /* 0x000000220c54723c */ /* 0x040fe20000001854 */
[----:B------:R-:W-:Y:S07]  /*2de0*/  LDSM.16.M88.4 R32, [R230+0x7900] ;  /* 0x00790000e620783b */ /* 0x000fee0000000200 */
[C---:B------:R-:W-:Y:S08]  /*2df0*/  HMMA.16816.F32 R96, R12.reuse, R16, R96 ;  /* 0x000000100c60723c */ /* 0x040ff00000001860 */
[----:B------:R-:W-:Y:S01]  /*2e00*/  HMMA.16816.F32 R92, R12, R18, R92 ;  /* 0x000000120c5c723c */ /* 0x000fe2000000185c */
[----:B------:R-:W1:Y:S04]  /*2e10*/  LDSM.16.M88.4 R16, [R232+0xe100] ;  /* 0x00e10000e810783b */ /* 0x000e680000000200 */
[----:B------:R-:W2:Y:S03]  /*2e20*/  LDSM.16.M88.4 R12, [R232+0xc100] ;  /* 0x00c10000e80c783b */ /* 0x000ea60000000200 */
[C---:B----4-:R-:W-:Y:S01]  /*2e30*/  HMMA.16816.F32 R112, R20.reuse, R26, R40 ;  /* 0x0000001a1470723c */ /* 0x050fe20000001828 */
[----:B------:R-:W3:Y:S07]  /*2e40*/  LDSM.16.M88.4 R40, [R230+0x6900] ;  /* 0x00690000e628783b */ /* 0x000eee0000000200 */
[-C--:B------:R-:W-:Y:S01]  /*2e50*/  HMMA.16816.F32 R120, R20, R24.reuse, R36 ;  /* 0x000000181478723c */ /* 0x080fe20000001824 */
[----:B------:R-:W4:Y:S07]  /*2e60*/  LDSM.16.M88.4 R36, [R230+0x7100] ;  /* 0x00710000e624783b */ /* 0x000f2e0000000200 */
[C---:B-----5:R-:W-:Y:S08]  /*2e70*/  HMMA.16816.F32 R144, R4.reuse, R24, R60 ;  /* 0x000000180490723c */ /* 0x060ff0000000183c */
[C---:B------:R-:W-:Y:S01]  /*2e80*/  HMMA.16816.F32 R140, R4.reuse, R26, R56 ;  /* 0x0000001a048c723c */ /* 0x040fe20000001838 */
[----:B------:R-:W-:Y:S07]  /*2e90*/  LDSM.16.M88.4 R24, [R229+0x3000] ;  /* 0x00300000e518783b */ /* 0x000fee0000000200 */
[C---:B------:R-:W-:Y:S08]  /*2ea0*/  HMMA.16816.F32 R116, R4.reuse, R28, R72 ;  /* 0x0000001c0474723c */ /* 0x040ff00000001848 */
[----:B------:R-:W-:Y:S08]  /*2eb0*/  HMMA.16816.F32 R148, R4, R30, R68 ;  /* 0x0000001e0494723c */ /* 0x000ff00000001844 */
[C---:B------:R-:W-:Y:S08]  /*2ec0*/  HMMA.16816.F32 R60, R20.reuse, R28, R76 ;  /* 0x0000001c143c723c */ /* 0x040ff0000000184c */
[----:B------:R-:W-:Y:S01]  /*2ed0*/  HMMA.16816.F32 R56, R20, R30, R64 ;  /* 0x0000001e1438723c */ /* 0x000fe20000001840 */
[----:B------:R-:W-:Y:S07]  /*2ee0*/  LDSM.16.M88.4 R28, [R229+0x2800] ;  /* 0x00280000e51c783b */ /* 0x000fee0000000200 */
[C---:B------:R-:W-:Y:S08]  /*2ef0*/  HMMA.16816.F32 R136, R4.reuse, R44, R88 ;  /* 0x0000002c0488723c */ /* 0x040ff00000001858 */
[----:B------:R-:W-:Y:S08]  /*2f00*/  HMMA.16816.F32 R132, R4, R46, R104 ;  /* 0x0000002e0484723c */ /* 0x000ff00000001868 */
[----:B------:R-:W-:Y:S01]  /*2f10*/  HMMA.16816.F32 R108, R20, R44, R8 ;  /* 0x0000002c146c723c */ /* 0x000fe20000001808 */
[----:B------:R-:W-:Y:S07]  /*2f20*/  LDSM.16.M88.4 R8, [R234+0xc100] ;  /* 0x00c10000ea08783b */ /* 0x000fee0000000200 */
[C---:B------:R-:W-:Y:S08]  /*2f30*/  HMMA.16816.F32 R128, R4.reuse, R52, R100 ;  /* 0x000000340480723c */ /* 0x040ff00000001864 */
[----:B------:R-:W-:Y:S01]  /*2f40*/  HMMA.16816.F32 R124, R4, R54, R80 ;  /* 0x00000036047c723c */ /* 0x000fe20000001850 */
[----:B------:R-:W-:Y:S07]  /*2f50*/  LDSM.16.M88.4 R4, [R236+0xe100] ;  /* 0x00e10000ec04783b */ /* 0x000fee0000000200 */
[C---:B------:R-:W-:Y:S01]  /*2f60*/  HMMA.16816.F32 R104, R20.reuse, R46, R84 ;  /* 0x0000002e1468723c */ /* 0x040fe20000001854 */
[----:B------:R-:W5:Y:S07]  /*2f70*/  LDSM.16.M88.4 R44, [R229+0x2000] ;  /* 0x00200000e52c783b */ /* 0x000f6e0000000200 */
[C---:B------:R-:W-:Y:S08]  /*2f80*/  HMMA.16816.F32 R72, R20.reuse, R52, R96 ;  /* 0x000000341448723c */ /* 0x040ff00000001860 */
[----:B------:R-:W-:Y:S01]  /*2f90*/  HMMA.16816.F32 R68, R20, R54, R92 ;  /* 0x000000361444723c */ /* 0x000fe2000000185c */
[----:B------:R-:W4:Y:S01]  /*2fa0*/  LDSM.16.M88.4 R20, [R229+0x3800] ;  /* 0x00380000e514783b */ /* 0x000f220000000200 */
[----:B------:R-:W-:-:S06]  /*2fb0*/  DEPBAR.LE SB0, 0x0 ;  /* 0x000080000000791a */ /* 0x000fcc0000000000 */
[C---:B-1----:R-:W-:Y:S08]  /*2fc0*/  HMMA.16816.F32 R100, R16.reuse, R48, R116 ;  /* 0x000000301064723c */ /* 0x042ff00000001874 */
[----:B------:R-:W-:Y:S08]  /*2fd0*/  HMMA.16816.F32 R96, R16, R50, R148 ;  /* 0x000000321060723c */ /* 0x000ff00000001894 */
[C---:B--2---:R-:W-:Y:S08]  /*2fe0*/  HMMA.16816.F32 R60, R12.reuse, R48, R60 ;  /* 0x000000300c3c723c */ /* 0x044ff0000000183c */
[----:B------:R-:W-:Y:S08]  /*2ff0*/  HMMA.16816.F32 R56, R12, R50, R56 ;  /* 0x000000320c38723c */ /* 0x000ff00000001838 */
[C---:B---3--:R-:W-:Y:S08]  /*3000*/  HMMA.16816.F32 R92, R16.reuse, R40, R144 ;  /* 0x00000028105c723c */ /* 0x048ff00000001890 */
[----:B------:R-:W-:Y:S08]  /*3010*/  HMMA.16816.F32 R88, R16, R42, R140 ;  /* 0x0000002a1058723c */ /* 0x000ff0000000188c */
[C---:B------:R-:W-:Y:S08]  /*3020*/  HMMA.16816.F32 R52, R12.reuse, R40, R120 ;  /* 0x000000280c34723c */ /* 0x040ff00000001878 */
[----:B------:R-:W-:Y:S08]  /*3030*/  HMMA.16816.F32 R48, R12, R42, R112 ;  /* 0x0000002a0c30723c */ /* 0x000ff00000001870 */
[C---:B----4-:R-:W-:Y:S08]  /*3040*/  HMMA.16816.F32 R84, R16.reuse, R36, R136 ;  /* 0x000000241054723c */ /* 0x050ff00000001888 */
[----:B------:R-:W-:Y:S08]  /*3050*/  HMMA.16816.F32 R80, R16, R38, R132 ;  /* 0x000000261050723c */ /* 0x000ff00000001884 */
[----:B------:R-:W-:Y:S08]  /*3060*/  HMMA.16816.F32 R40, R12, R36, R108 ;  /* 0x000000240c28723c */ /* 0x000ff0000000186c */
[C---:B------:R-:W-:Y:S08]  /*3070*/  HMMA.16816.F32 R76, R16.reuse, R32, R128 ;  /* 0x00000020104c723c */ /* 0x040ff00000001880 */
[----:B------:R-:W-:Y:S08]  /*3080*/  HMMA.16816.F32 R64, R16, R34, R124 ;  /* 0x000000221040723c */ /* 0x000ff0000000187c */
[C---:B------:R-:W-:Y:S08]  /*3090*/  HMMA.16816.F32 R36, R12.reuse, R38, R104 ;  /* 0x000000260c24723c */ /* 0x040ff00000001868 */
[C---:B------:R-:W-:Y:S08]  /*30a0*/  HMMA.16816.F32 R16, R12.reuse, R32, R72 ;  /* 0x000000200c10723c */ /* 0x040ff00000001848 */
[----:B------:R-:W-:Y:S08]  /*30b0*/  HMMA.16816.F32 R12, R12, R34, R68 ;  /* 0x000000220c0c723c */ /* 0x000ff00000001844 */
[C---:B-----5:R-:W-:Y:S08]  /*30c0*/  HMMA.16816.F32 R100, R4.reuse, R44, R100 ;  /* 0x0000002c0464723c */ /* 0x060ff00000001864 */
[----:B------:R-:W-:Y:S08]  /*30d0*/  HMMA.16816.F32 R96, R4, R46, R96 ;  /* 0x0000002e0460723c */ /* 0x000ff00000001860 */
[C---:B------:R-:W-:Y:S08]  /*30e0*/  HMMA.16816.F32 R60, R8.reuse, R44, R60 ;  /* 0x0000002c083c723c */ /* 0x040ff0000000183c */
[----:B------:R-:W-:Y:S08]  /*30f0*/  HMMA.16816.F32 R56, R8, R46, R56 ;  /* 0x0000002e0838723c */ /* 0x000ff00000001838 */
[C---:B------:R-:W-:Y:S08]  /*3100*/  HMMA.16816.F32 R84, R4.reuse, R24, R84 ;  /* 0x000000180454723c */ /* 0x040ff00000001854 */
[----:B------:R-:W-:Y:S08]  /*3110*/  HMMA.16816.F32 R80, R4, R26, R80 ;  /* 0x0000001a0450723c */ /* 0x000ff00000001850 */
[C---:B------:R-:W-:Y:S08]  /*3120*/  HMMA.16816.F32 R40, R8.reuse, R24, R40 ;  /* 0x000000180828723c */ /* 0x040ff00000001828 */
[----:B------:R-:W-:Y:S08]  /*3130*/  HMMA.16816.F32 R44, R8, R26, R36 ;  /* 0x0000001a082c723c */ /* 0x000ff00000001824 */
[C---:B------:R-:W-:Y:S08]  /*3140*/  HMMA.16816.F32 R76, R4.reuse, R20, R76 ;  /* 0x00000014044c723c */ /* 0x040ff0000000184c */
[----:B------:R-:W-:Y:S08]  /*3150*/  HMMA.16816.F32 R64, R4, R22, R64 ;  /* 0x000000160440723c */ /* 0x000ff00000001840 */
[----:B------:R-:W-:Y:S08]  /*3160*/  HMMA.16816.F32 R24, R8, R20, R16 ;  /* 0x000000140818723c */ /* 0x000ff00000001810 */
[C---:B------:R-:W-:Y:S08]  /*3170*/  HMMA.16816.F32 R92, R4.reuse, R28, R92 ;  /* 0x0000001c045c723c */ /* 0x040ff0000000185c */
[----:B------:R-:W-:Y:S08]  /*3180*/  HMMA.16816.F32 R88, R4, R30, R88 ;  /* 0x0000001e0458723c */ /* 0x000ff00000001858 */
        /* <DEDUP_REMOVED lines=12> */
[----:B------:R-:W-:Y:S02]  /*3250*/  USHF.L.U64.HI UR6, UR6, 0x5, UR7 ;  /* 0x0000000506067899 */ /* 0x000fe40008010207 */
[----:B------:R-:W-:Y:S01]  /*3260*/  UIADD3 UR7, UP0, UR12, 0x80, URZ ;  /* 0x000000800c077890 */ /* 0x000fe2000ff1e03f */
[----:B------:R-:W-:Y:S01]  /*3270*/  IADD3 R5, R7, UR4, RZ ;  /* 0x0000000407057c10 */ /* 0x000fe2000fffe0ff */
[----:B------:R-:W-:-:S02]  /*3280*/  IMAD.U32 R7, RZ, RZ, UR5 ;  /* 0x00000005ff077e24 */ /* 0x000fc4000f8e00ff */
        /* <DEDUP_REMOVED lines=25> */
.L_x_1488:
[----:B---3--:R-:W-:Y:S01]  /*3420*/  FMUL.FTZ R4, R60, c[0x0][0x320] ;  /* 0x0000c8003c047a20 */ /* 0x008fe20000410000 */
[----:B------:R-:W-:Y:S01]  /*3430*/  LEA.HI R6, R157, R159, RZ, 0x2 ;  /* 0x0000009f9d067211 */ /* 0x000fe200078f10ff */
[----:B------:R-:W-:Y:S01]  /*3440*/  FMUL.FTZ R5, R77, c[0x0][0x320] ;  /* 0x0000c8004d057a20 */ /* 0x000fe20000410000 */
[----:B------:R-:W-:Y:S01]  /*3450*/  SHF.R.S32.HI R7, RZ, 0x1f, R154 ;  /* 0x0000001fff077819 */ /* 0x000fe2000001149a */
[----:B------:R1:W-:Y:S01]  /*3460*/  MUFU.TANH R71, R4 ;  /* 0x0000000400477308 */ /* 0x0003e20000002400 */
[----:B------:R-:W-:Y:S01]  /*3470*/  LOP3.LUT R6, R6, 0xfffffffc, RZ, 0xc0, !PT ;  /* 0xfffffffc06067812 */ /* 0x000fe200078ec0ff */
[----:B------:R-:W-:Y:S01]  /*3480*/  FMUL.FTZ R8, R78, c[0x0][0x320] ;  /* 0x0000c8004e087a20 */ /* 0x000fe20000410000 */
[-C--:B------:R-:W-:Y:S01]  /*3490*/  LEA.HI R7, R7, R154.reuse, RZ, 0x2 ;  /* 0x0000009a07077211 */ /* 0x080fe200078f10ff */
[----:B------:R-:W-:Y:S01]  /*34a0*/  STL [R1+0x9c], R245 ;  /* 0x00009cf501007387 */ /* 0x000fe20000100800 */
[----:B------:R-:W-:Y:S01]  /*34b0*/  UMOV UR4, 0xffffffc0 ;  /* 0xffffffc000047882 */ /* 0x000fe20000000000 */
[----:B------:R-:W-:Y:S01]  /*34c0*/  IMAD.IADD R6, R159, 0x1, -R6 ;  /* 0x000000019f067824 */ /* 0x000fe200078e0a06 */
[----:B------:R-:W-:Y:S01]  /*34d0*/  LOP3.LUT R9, R7, 0xffffffc, RZ, 0xc0, !PT ;  /* 0x0ffffffc07097812 */ /* 0x000fe200078ec0ff */
[----:B------:R-:W-:Y:S01]  /*34e0*/  MUFU.TANH R17, R5 ;  /* 0x0000000500117308 */ /* 0x000fe20000002400 */
[----:B------:R-:W-:Y:S01]  /*34f0*/  STL [R1+0x98], R243 ;  /* 0x000098f301007387 */ /* 0x000fe20000100800 */
[----:B------:R-:W-:Y:S01]  /*3500*/  UIMAD UR4, UR21, UR4, 0x1 ;  /* 0x00000001150474a4 */ /* 0x000fe2000f8e0204 */
[----:B------:R-:W-:Y:S01]  /*3510*/  IADD3 R11, -R9, R154, RZ ;  /* 0x0000009a090b7210 */ /* 0x000fe20007ffe1ff */
[----:B------:R-:W-:Y:S01]  /*3520*/  FMUL.FTZ R12, R79, c[0x0][0x320] ;  /* 0x0000c8004f0c7a20 */ /* 0x000fe20000410000 */
[----:B------:R-:W-:Y:S01]  /*3530*/  STL [R1+0x94], R242 ;  /* 0x000094f201007387 */ /* 0x000fe20000100800 */
[----:B------:R-:W-:-:S02]  /*3540*/  IMAD.SHL.U32 R225, R2, 0x2, RZ ;  /* 0x0000000202e17824 */ /* 0x000fc400078e00ff */
[----:B-1----:R-:W-:Y:S01]  /*3550*/  FMUL.FTZ R4, R61, c[0x0][0x320] ;  /* 0x0000c8003d047a20 */ /* 0x002fe20000410000 */
[----:B------:R-:W-:Y:S01]  /*3560*/  STL [R1+0x90], R241 ;  /* 0x000090f101007387 */ /* 0x000fe20000100800 */
[----:B------:R-:W-:Y:S01]  /*3570*/  MUFU.TANH R36, R12 ;  /* 0x0000000c00247308 */ /* 0x000fe20000002400 */
[----:B------:R-:W-:Y:S01]  /*3580*/  LEA R226, R3, R225, 0x1 ;  /* 0x000000e103e27211 */ /* 0x000fe200078e08ff */
[C---:B------:R-:W-:Y:S01]  /*3590*/  IMAD R228, R0.reuse, 0x2, R225 ;  /* 0x0000000200e47824 */ /* 0x040fe200078e02e1 */
[----:B------:R-:W-:Y:S03]  /*35a0*/  STL [R1+0x8c], R240 ;  /* 0x00008cf001007387 */ /* 0x000fe60000100800 */
[----:B------:R-:W-:Y:S01]  /*35b0*/  IMAD R227, R0, 0x2, R226 ;  /* 0x0000000200e37824 */ /* 0x000fe200078e02e2 */
[----:B------:R-:W-:Y:S01]  /*35c0*/  STL [R1+0x88], R239 ;  /* 0x000088ef01007387 */ /* 0x000fe20000100800 */
[----:B------:R1:W-:Y:S03]  /*35d0*/  MUFU.TANH R70, R4 ;  /* 0x0000000400467308 */ /* 0x0003e60000002400 */
[----:B------:R-:W-:Y:S04]  /*35e0*/  STL [R1+0x84], R238 ;  /* 0x000084ee01007387 */ /* 0x000fe80000100800 */
[----:B------:R-:W-:Y:S04]  /*35f0*/  STL [R1+0x80], R237 ;  /* 0x000080ed01007387 */ /* 0x000fe80000100800 */
[----:B------:R-:W-:Y:S04]  /*3600*/  STL [R1+0x7c], R236 ;  /* 0x00007cec01007387 */ /* 0x000fe80000100800 */
[----:B------:R-:W-:Y:S01]  /*3610*/  STL [R1+0x78], R235 ;  /* 0x000078eb01007387 */ /* 0x000fe20000100800 */
[----:B-1----:R-:W-:-:S03]  /*3620*/  FMUL.FTZ R4, R56, c[0x0][0x320] ;  /* 0x0000c80038047a20 */ /* 0x002fc60000410000 */
        /* <DEDUP_REMOVED lines=10> */
[----:B------:R-:W-:Y:S04]  /*36d0*/  LDSM.16.MT88.4 R112, [R225+0x2100] ;  /* 0x00210000e170783b */ /* 0x000fe80000004200 */
[----:B------:R-:W-:Y:S04]  /*36e0*/  LDSM.16.MT88.4 R120, [R226+0x2100] ;  /* 0x00210000e278783b */ /* 0x000fe80000004200 */
[----:B------:R-:W-:Y:S01]  /*36f0*/  LDSM.16.MT88.4 R108, [R228+0x2100] ;  /* 0x00210000e46c783b */ /* 0x000fe20000004200 */
[----:B-1----:R-:W-:-:S03]  /*3700*/  FMUL.FTZ R4, R52, c[0x0][0x320] ;  /* 0x0000c80034047a20 */ /* 0x002fc60000410000 */
[----:B------:R-:W-:Y:S01]  /*3710*/  LDSM.16.MT88.4 R116, [R227+0x2100] ;  /* 0x00210000e374783b */ /* 0x000fe20000004200 */
[----:B------:R1:W-:Y:S01]  /*3720*/  MUFU.TANH R61, R4 ;  /* 0x00000004003d7308 */ /* 0x0003e20000002400 */
[----:B------:R-:W-:Y:S02]  /*3730*/  UIADD3 UR25, UR25, -0x2, URZ ;  /* 0xfffffffe19197890 */ /* 0x000fe4000fffe03f */
[----:B------:R-:W0:Y:S01]  /*3740*/  LDGDEPBAR ;  /* 0x00000000000079af */ /* 0x000e220000000000 */
[----:B-1----:R-:W-:-:S04]  /*3750*/  FMUL.FTZ R4, R53, c[0x0][0x320] ;  /* 0x0000c80035047a20 */ /* 0x002fc80000410000 */
        /* <DEDUP_REMOVED lines=36> */
[----:B-1----:R-:W-:Y:S02]  /*39a0*/  FMUL.FTZ R4, R95, c[0x0][0x320] ;  /* 0x0000c8005f047a20 */ /* 0x002fe40000410000 */
[----:B------:R-:W-:Y:S04]  /*39b0*/  LDSM.16.MT88.4 R92, [R226+0x100] ;  /* 0x00010000e25c783b */ /* 0x000fe80000004200 */
        /* <DEDUP_REMOVED lines=37> */
[----:B------:R1:W3:Y:S02]  /*3c10*/  MUFU.TANH R15, R4 ;  /* 0x00000004000f7308 */ /* 0x0002e40000002400 */
[----:B-1----:R-:W-:Y:S02]  /*3c20*/  FMUL.FTZ R4, R76, c[0x0][0x320] ;  /* 0x0000c8004c047a20 */ /* 0x002fe40000410000 */
[----:B------:R-:W-:Y:S04]  /*3c30*/  LDSM.16.MT88.4 R76, [R225+0x2900] ;  /* 0x00290000e14c783b */ /* 0x000fe80000004200 */
[----:B------:R1:W-:Y:S02]  /*3c40*/  MUFU.TANH R21, R4 ;  /* 0x0000000400157308 */ /* 0x0003e40000002400 */
[----:B-1----:R-:W-:-:S05]  /*3c50*/  LOP3.LUT R4, R156, 0xffffffe0, RZ, 0xc0, !PT ;  /* 0xffffffe09c047812 */ /* 0x002fca00078ec0ff */
[----:B------:R-:W-:-:S05]  /*3c60*/  IMAD.IADD R4, R159, 0x1, -R4 ;  /* 0x000000019f047824 */ /* 0x000fca00078e0a04 */
[----:B------:R-:W-:-:S04]  /*3c70*/  SHF.R.S32.HI R5, RZ, 0x1f, R4 ;  /* 0x0000001fff057819 */ /* 0x000fc80000011404 */
[----:B------:R-:W-:Y:S02]  /*3c80*/  LEA.HI R7, R5, R4, RZ, 0x2 ;  /* 0x0000000405077211 */ /* 0x000fe400078f10ff */
[----:B------:R-:W-:Y:S02]  /*3c90*/  LEA.HI R5, R6, R6, RZ, 0x1 ;  /* 0x0000000606057211 */ /* 0x000fe400078f08ff */
[----:B------:R-:W-:Y:S02]  /*3ca0*/  LEA.HI.SX32 R8, R7, UR17, 0x1e ;  /* 0x0000001107087c11 */ /* 0x000fe4000f8ff2ff */
[C---:B------:R-:W-:Y:S01]  /*3cb0*/  LOP3.LUT R10, R5.reuse, 0x1ffffffe, RZ, 0xc0, !PT ;  /* 0x1ffffffe050a7812 */ /* 0x040fe200078ec0ff */
[----:B------:R-:W-:Y:S02]  /*3cc0*/  IMAD.SHL.U32 R9, R5, 0x20, RZ ;  /* 0x0000002005097824 */ /* 0x000fe400078e00ff */
[----:B------:R-:W-:-:S03]  /*3cd0*/  IMAD R5, R11, 0x10, R8 ;  /* 0x000000100b057824 */ /* 0x000fc600078e0208 */
[----:B------:R-:W-:Y:S02]  /*3ce0*/  LOP3.LUT R8, R9, 0xffffffc0, RZ, 0xc0, !PT ;  /* 0xffffffc009087812 */ /* 0x000fe400078ec0ff */
[----:B------:R-:W-:-:S03]  /*3cf0*/  IADD3 R9, R6, -R10, RZ ;  /* 0x8000000a06097210 */ /* 0x000fc60007ffe0ff */
[----:B------:R-:W-:Y:S02]  /*3d00*/  IMAD.IADD R6, R8, 0x1, R5 ;  /* 0x0000000108067824 */ /* 0x000fe400078e0205 */
[----:B------:R-:W-:Y:S02]  /*3d10*/  FMUL.FTZ R5, R97, c[0x0][0x320] ;  /* 0x0000c80061057a20 */ /* 0x000fe40000410000 */
[----:B------:R-:W-:Y:S02]  /*3d20*/  IMAD R14, R9, 0x8, R6 ;  /* 0x00000008090e7824 */ /* 0x000fe400078e0206 */
[----:B------:R1:W4:Y:S02]  /*3d30*/  MUFU.TANH R13, R5 ;  /* 0x00000005000d7308 */ /* 0x0003240000002400 */
[----:B------:R-:W-:Y:S01]  /*3d40*/  @P3 IMAD.HI.U32 R6, R14, c[0x0][0x2c8], RZ ;  /* 0x0000b2000e063a27 */ /* 0x000fe200078e00ff */
[----:B------:R-:W-:Y:S01]  /*3d50*/  MOV R8, R14 ;  /* 0x0000000e00087202 */ /* 0x000fe20000000f00 */
[----:B------:R2:W-:Y:S03]  /*3d60*/  STL [R1+0x30], R14 ;  /* 0x0000300e01007387 */ /* 0x0005e60000100800 */
[----:B------:R-:W-:Y:S01]  /*3d70*/  @P3 SHF.R.U32.HI R8, RZ, c[0x0][0x2cc], R6 ;  /* 0x0000b300ff083a19 */ /* 0x000fe20000011606 */
[----:B------:R-:W-:-:S04]  /*3d80*/  FMUL.FTZ R6, R65, c[0x0][0x320] ;  /* 0x0000c80041067a20 */ /* 0x000fc80000410000 */
[----:B------:R-:W-:Y:S01]  /*3d90*/  SHFL.IDX PT, R9, R8, 0x2, 0x1c1f ;  /* 0x005c1f0008097f89 */ /* 0x000fe200000e0000 */
[----:B------:R2:W-:Y:S01]  /*3da0*/  MUFU.TANH R20, R6 ;  /* 0x0000000600147308 */ /* 0x0005e20000002400 */
[----:B-1----:R-:W-:-:S07]  /*3db0*/  FMUL.FTZ R5, R98, c[0x0][0x320] ;  /* 0x0000c80062057a20 */ /* 0x002fce0000410000 */
[----:B------:R1:W-:Y:S01]  /*3dc0*/  MUFU.TANH R18, R5 ;  /* 0x0000000500127308 */ /* 0x0003e20000002400 */
[----:B--2---:R-:W2:Y:S01]  /*3dd0*/  SHFL.IDX PT, R6, R8, 0x3, 0x1c1f ;  /* 0x007c1f0008067f89 */ /* 0x004ea200000e0000 */
[----:B-1----:R-:W-:-:S06]  /*3de0*/  FMUL.FTZ R5, R64, c[0x0][0x320] ;  /* 0x0000c80040057a20 */ /* 0x002fcc0000410000 */
[----:B------:R1:W1:Y:S02]  /*3df0*/  MUFU.TANH R14, R5 ;  /* 0x00000005000e7308 */ /* 0x0002640000002400 */
[----:B-1----:R-:W-:Y:S01]  /*3e00*/  LOP3.LUT R5, R7, 0x7ffffffc, RZ, 0xc0, !PT ;  /* 0x7ffffffc07057812 */ /* 0x002fe200078ec0ff */
[----:B------:R-:W-:Y:S01]  /*3e10*/  IMAD.U32 R7, RZ, RZ, UR4 ;  /* 0x00000004ff077e24 */ /* 0x000fe2000f8e00ff */
[----:B------:R-:W-:-:S03]  /*3e20*/  ULDC.64 UR4, c[0x0][0x2c8] ;  /* 0x0000b20000047ab9 */ /* 0x000fc60000000a00 */
[----:B------:R-:W-:Y:S02]  /*3e30*/  IMAD.IADD R5, R4, 0x1, -R5 ;  /* 0x0000000104057824 */ /* 0x000fe400078e0a05 */
[----:B------:R-:W-:-:S03]  /*3e40*/  FMUL.FTZ R4, R66, c[0x0][0x320] ;  /* 0x0000c80042047a20 */ /* 0x000fc60000410000 */
[----:B------:R-:W-:Y:S01]  /*3e50*/  SHF.L.U32 R11, R5, 0x1, RZ ;  /* 0x00000001050b7819 */ /* 0x000fe200000006ff */
[----:B------:R1:W-:Y:S03]  /*3e60*/  MUFU.TANH R29, R4 ;  /* 0x00000004001d7308 */ /* 0x0003e60000002400 */
[----:B------:R-:W-:Y:S01]  /*3e70*/  IADD3 R5, -R11, UR8, R7 ;  /* 0x000000080b057c10 */ /* 0x000fe2000fffe107 */
[----:B------:R3:W-:Y:S01]  /*3e80*/  STL [R1+0x34], R11 ;  /* 0x0000340b01007387 */ /* 0x0007e20000100800 */
[----:B------:R-:W-:Y:S02]  /*3e90*/  FMUL.FTZ R7, R90, c[0x0][0x320] ;  /* 0x0000c8005a077a20 */ /* 0x000fe40000410000 */
[----:B------:R-:W-:Y:S01]  /*3ea0*/  IADD3 R10, R5, -UR11, RZ ;  /* 0x8000000b050a7c10 */ /* 0x000fe2000fffe0ff */
[----:B------:R-:W-:Y:S01]  /*3eb0*/  FMUL.FTZ R5, R99, c[0x0][0x320] ;  /* 0x0000c80063057a20 */ /* 0x000fe20000410000 */
[----:B------:R-:W-:Y:S02]  /*3ec0*/  LDSM.16.MT88.4 R88, [R225+0x100] ;  /* 0x00010000e158783b */ /* 0x000fe40000004200 */
[----:B------:R-:W-:Y:S01]  /*3ed0*/  MUFU.TANH R7, R7 ;  /* 0x0000000700077308 */ /* 0x000fe20000002400 */
[----:B--2---:R-:W-:Y:S01]  /*3ee0*/  IMAD.IADD R6, R10, 0x1, R6 ;  /* 0x000000010a067824 */ /* 0x004fe200078e0206 */
[----:B------:R-:W-:Y:S01]  /*3ef0*/  LDSM.16.MT88.4 R96, [R228+0x100] ;  /* 0x00010000e460783b */ /* 0x000fe20000004200 */
[----:B-1----:R-:W-:-:S03]  /*3f00*/  FMUL.FTZ R4, R67, c[0x0][0x320] ;  /* 0x0000c80043047a20 */ /* 0x002fc60000410000 */
[----:B------:R-:W-:Y:S02]  /*3f10*/  LDSM.16.MT88.4 R64, [R228+0x2900] ;  /* 0x00290000e440783b */ /* 0x000fe40000004200 */
[----:B------:R-:W1:Y:S08]  /*3f20*/  MUFU.TANH R19, R5 ;  /* 0x0000000500137308 */ /* 0x000e700000002400 */
[----:B------:R2:W1:Y:S01]  /*3f30*/  MUFU.TANH R28, R4 ;  /* 0x00000004001c7308 */ /* 0x0004620000002400 */
[----:B---3--:R-:W-:Y:S01]  /*3f40*/  IADD3 R11, -R11, UR20, RZ ;  /* 0x000000140b0b7c10 */ /* 0x008fe2000fffe1ff */
[----:B--2---:R-:W-:-:S05]  /*3f50*/  IMAD.IADD R4, R10, 0x1, R9 ;  /* 0x000000010a047824 */ /* 0x004fca00078e0209 */
[----:B------:R-:W-:-:S04]  /*3f60*/  IMNMX R4, R11, R4, PT ;  /* 0x000000040b047217 */ /* 0x000fc80003800200 */
[C---:B------:R-:W-:Y:S02]  /*3f70*/  ISETP.GT.AND P2, PT, R4.reuse, 0x1, PT ;  /* 0x000000010400780c */ /* 0x040fe40003f44270 */
[C---:B------:R-:W-:Y:S02]  /*3f80*/  ISETP.GT.AND P0, PT, R4.reuse, RZ, PT ;  /* 0x000000ff0400720c */ /* 0x040fe40003f04270 */
[C---:B------:R-:W-:Y:S02]  /*3f90*/  ISETP.GT.AND P1, PT, R4.reuse, 0x8, PT ;  /* 0x000000080400780c */ /* 0x040fe40003f24270 */
[----:B------:R-:W-:Y:S02]  /*3fa0*/  ISETP.GT.AND P6, PT, R4, 0x9, PT ;  /* 0x000000090400780c */ /* 0x000fe40003fc4270 */
[----:B------:R-:W-:Y:S02]  /*3fb0*/  FSEL R12, R16, -INF , P2 ;  /* 0xff800000100c7808 */ /* 0x000fe40001000000 */
[----:B------:R-:W-:-:S02]  /*3fc0*/  FSEL R9, R37, -INF , P0 ;  /* 0xff80000025097808 */ /* 0x000fc40000000000 */
[----:B------:R-:W-:Y:S02]  /*3fd0*/  FSEL R15, R15, -INF , P1 ;  /* 0xff8000000f0f7808 */ /* 0x000fe40000800000 */
[----:B----4-:R-:W-:Y:S02]  /*3fe0*/  FSEL R16, R13, -INF , P6 ;  /* 0xff8000000d107808 */ /* 0x010fe40003000000 */
[C---:B------:R-:W-:Y:S02]  /*3ff0*/  ISETP.GT.AND P0, PT, R4.reuse, 0x10, PT ;  /* 0x000000100400780c */ /* 0x040fe40003f04270 */
[C---:B------:R-:W-:Y:S02]  /*4000*/  ISETP.GT.AND P2, PT, R4.reuse, 0x11, PT ;  /* 0x000000110400780c */ /* 0x040fe40003f44270 */
[C---:B------:R-:W-:Y:S02]  /*4010*/  ISETP.GT.AND P1, PT, R4.reuse, 0x18, PT ;  /* 0x000000180400780c */ /* 0x040fe40003f24270 */
[----:B------:R-:W-:-:S02]  /*4020*/  ISETP.GT.AND P6, PT, R4, 0x19, PT ;  /* 0x000000190400780c */ /* 0x000fc40003fc4270 */
[----:B------:R-:W-:Y:S02]  /*4030*/  FSEL R31, R31, -INF , P0 ;  /* 0xff8000001f1f7808 */ /* 0x000fe40000000000 */
[----:B------:R-:W-:Y:S02]  /*4040*/  FSEL R33, R33, -INF , P2 ;  /* 0xff80000021217808 */ /* 0x000fe40001000000 */
[----:B------:R-:W-:Y:S02]  /*4050*/  FSEL R37, R35, -INF , P1 ;  /* 0xff80000023257808 */ /* 0x000fe40000800000 */
[----:B------:R-:W-:Y:S02]  /*4060*/  FSEL R38, R34, -INF , P6 ;  /* 0xff80000022267808 */ /* 0x000fe40003000000 */
[C---:B------:R-:W-:Y:S02]  /*4070*/  ISETP.GT.AND P0, PT, R4.reuse, 0x20, PT ;  /* 0x000000200400780c */ /* 0x040fe40003f04270 */
[----:B------:R-:W-:-:S02]  /*4080*/  ISETP.GT.AND P2, PT, R4, 0x21, PT ;  /* 0x000000210400780c */ /* 0x000fc40003f44270 */
[C---:B------:R-:W-:Y:S02]  /*4090*/  ISETP.GT.AND P1, PT, R4.reuse, 0x28, PT ;  /* 0x000000280400780c */ /* 0x040fe40003f24270 */
[----:B------:R-:W-:Y:S02]  /*40a0*/  ISETP.GT.AND P6, PT, R4, 0x29, PT ;  /* 0x000000290400780c */ /* 0x000fe40003fc4270 */
[----:B------:R-:W-:Y:S02]  /*40b0*/  FMNMX.FTZ R5, R9, R12, !PT ;  /* 0x0000000c09057209 */ /* 0x000fe40007810000 */
[----:B------:R-:W-:Y:S02]  /*40c0*/  FSEL R180, R32, -INF , P0 ;  /* 0xff80000020b47808 */ /* 0x000fe40000000000 */
[----:B------:R-:W-:Y:S02]  /*40d0*/  FSEL R182, R30, -INF , P2 ;  /* 0xff8000001eb67808 */ /* 0x000fe40001000000 */
[----:B------:R-:W-:-:S02]  /*40e0*/  FSEL R181, R25, -INF , P1 ;  /* 0xff80000019b57808 */ /* 0x000fc40000800000 */
[----:B------:R-:W-:Y:S02]  /*40f0*/  FSEL R183, R24, -INF , P6 ;  /* 0xff80000018b77808 */ /* 0x000fe40003000000 */
[C---:B------:R-:W-:Y:S02]  /*4100*/  ISETP.GT.AND P0, PT, R4.reuse, 0x30, PT ;  /* 0x000000300400780c */ /* 0x040fe40003f04270 */
[C---:B------:R-:W-:Y:S02]  /*4110*/  ISETP.GT.AND P2, PT, R4.reuse, 0x31, PT ;  /* 0x000000310400780c */ /* 0x040fe40003f44270 */
[C---:B------:R-:W-:Y:S02]  /*4120*/  ISETP.GT.AND P1, PT, R4.reuse, 0x38, PT ;  /* 0x000000380400780c */ /* 0x040fe40003f24270 */
[----:B------:R-:W-:Y:S02]  /*4130*/  ISETP.GT.AND P6, PT, R4, 0x39, PT ;  /* 0x000000390400780c */ /* 0x000fe40003fc4270 */
[----:B------:R-:W-:-:S02]  /*4140*/  FMNMX.FTZ R5, R15, R5, !PT ;  /* 0x000000050f057209 */ /* 0x000fc40007810000 */
[----:B------:R-:W-:Y:S01]  /*4150*/  IMNMX R4, R11, R6, PT ;  /* 0x000000060b047217 */ /* 0x000fe20003800200 */
[----:B------:R-:W-:Y:S01]  /*4160*/  FMUL.FTZ R6, R43, c[0x0][0x320] ;  /* 0x0000c8002b067a20 */ /* 0x000fe20000410000 */
[----:B------:R-:W-:Y:S02]  /*4170*/  FSEL R209, R21, -INF , P0 ;  /* 0xff80000015d17808 */ /* 0x000fe40000000000 */
[----:B------:R-:W-:Y:S01]  /*4180*/  FSEL R207, R17, -INF , P2 ;  /* 0xff80000011cf7808 */ /* 0x000fe20001000000 */
[----:B------:R2:W-:Y:S01]  /*4190*/  MUFU.TANH R138, R6 ;  /* 0x00000006008a7308 */ /* 0x0005e20000002400 */
[----:B------:R-:W-:Y:S02]  /*41a0*/  FMNMX.FTZ R5, R16, R5, !PT ;  /* 0x0000000510057209 */ /* 0x000fe40007810000 */
[C---:B------:R-:W-:Y:S02]  /*41b0*/  ISETP.GT.AND P0, PT, R4.reuse, RZ, PT ;  /* 0x000000ff0400720c */ /* 0x040fe40003f04270 */
[----:B------:R-:W-:-:S02]  /*41c0*/  ISETP.GT.AND P2, PT, R4, 0x1, PT ;  /* 0x000000010400780c */ /* 0x000fc40003f44270 */
[----:B------:R-:W-:Y:S02]  /*41d0*/  FSEL R62, R14, -INF , P1 ;  /* 0xff8000000e3e7808 */ /* 0x000fe40000800000 */
[----:B------:R-:W-:Y:S02]  /*41e0*/  FMNMX.FTZ R135, R31, R5, !PT ;  /* 0x000000051f877209 */ /* 0x000fe40007810000 */
[----:B------:R-:W-:Y:S01]  /*41f0*/  ISETP.GT.AND P1, PT, R4, 0x8, PT ;  /* 0x000000080400780c */ /* 0x000fe20003f24270 */
[----:B------:R-:W-:Y:S01]  /*4200*/  STL [R1+0x8], R62 ;  /* 0x0000083e01007387 */ /* 0x000fe20000100800 */
[----:B------:R-:W-:Y:S02]  /*4210*/  FSEL R14, R48, -INF , P0 ;  /* 0xff800000300e7808 */ /* 0x000fe40000000000 */
[----:B------:R-:W-:Y:S01]  /*4220*/  FSEL R17, R39, -INF , P2 ;  /* 0xff80000027117808 */ /* 0x000fe20001000000 */
[----:B--2---:R-:W-:Y:S01]  /*4230*/  FMUL.FTZ R6, R63, c[0x0][0x320] ;  /* 0x0000c8003f067a20 */ /* 0x004fe20000410000 */
[----:B------:R-:W-:-:S02]  /*4240*/  FMNMX.FTZ R135, R33, R135, !PT ;  /* 0x0000008721877209 */ /* 0x000fc40007810000 */
[----:B------:R-:W-:Y:S02]  /*4250*/  ISETP.GT.AND P0, PT, R4, 0x9, PT ;  /* 0x000000090400780c */ /* 0x000fe40003f04270 */
[----:B------:R-:W-:Y:S02]  /*4260*/  FSEL R18, R18, -INF , P1 ;  /* 0xff80000012127808 */ /* 0x000fe40000800000 */
[----:B------:R-:W-:Y:S02]  /*4270*/  FMNMX.FTZ R5, R14, R17, !PT ;  /* 0x000000110e057209 */ /* 0x000fe40007810000 */
[----:B------:R-:W-:Y:S02]  /*4280*/  FMNMX.FTZ R135, R37, R135, !PT ;  /* 0x0000008725877209 */ /* 0x000fe40007810000 */
[----:B------:R-:W-:Y:S02]  /*4290*/  ISETP.GT.AND P2, PT, R4, 0x10, PT ;  /* 0x000000100400780c */ /* 0x000fe40003f44270 */
[----:B-1----:R-:W-:-:S02]  /*42a0*/  FSEL R19, R19, -INF , P0 ;  /* 0xff80000013137808 */ /* 0x002fc40000000000 */
        /* <DEDUP_REMOVED lines=29> */
[----:B------:R-:W-:-:S02]  /*4480*/  FSEL R20, R20, -INF , P6 ;  /* 0xff80000014147808 */ /* 0x000fc40003000000 */
[----:B------:R-:W-:Y:S02]  /*4490*/  FMNMX.FTZ R135, R62, R135, !PT ;  /* 0x000000873e877209 */ /* 0x000fe40007810000 */
[----:B------:R-:W-:Y:S01]  /*44a0*/  ISETP.GT.AND P1, PT, R4, 0x30, PT ;  /* 0x000000300400780c */ /* 0x000fe20003f24270 */
[----:B------:R-:W-:Y:S01]  /*44b0*/  STL [R1+0x4], R20 ;  /* 0x0000041401007387 */ /* 0x000fe20000100800 */
[----:B------:R-:W-:Y:S02]  /*44c0*/  FSEL R176, R41, -INF , P0 ;  /* 0xff80000029b07808 */ /* 0x000fe40000000000 */
[----:B------:R-:W-:Y:S02]  /*44d0*/  FMNMX.FTZ R5, R177, R5, !PT ;  /* 0x00000005b1057209 */ /* 0x000fe40007810000 */
[----:B------:R-:W-:Y:S02]  /*44e0*/  FMNMX.FTZ R135, R20, R135, !PT ;  /* 0x0000008714877209 */ /* 0x000fe40007810000 */
[----:B------:R-:W-:-:S02]  /*44f0*/  ISETP.GT.AND P0, PT, R4, 0x31, PT ;  /* 0x000000310400780c */ /* 0x000fc40003f04270 */
[----:B------:R-:W-:Y:S01]  /*4500*/  FSEL R208, R40, -INF , P1 ;  /* 0xff80000028d07808 */ /* 0x000fe20000800000 */
[----:B------:R-:W1:Y:S01]  /*4510*/  SHFL.BFLY PT, R7, R135, 0x2, 0x1f ;  /* 0x0c401f0087077f89 */ /* 0x000e6200000e0000 */
[----:B------:R-:W-:Y:S02]  /*4520*/  FMNMX.FTZ R5, R176, R5, !PT ;  /* 0x00000005b0057209 */ /* 0x000fe40007810000 */
[----:B------:R-:W-:Y:S02]  /*4530*/  ISETP.GT.AND P1, PT, R4, 0x38, PT ;  /* 0x000000380400780c */ /* 0x000fe40003f24270 */
[----:B------:R-:W-:Y:S02]  /*4540*/  FSEL R172, R36, -INF , P0 ;  /* 0xff80000024ac7808 */ /* 0x000fe40000000000 */
[----:B------:R-:W-:Y:S01]  /*4550*/  FMNMX.FTZ R5, R208, R5, !PT ;  /* 0x00000005d0057209 */ /* 0x000fe20007810000 */
[----:B------:R2:W-:Y:S01]  /*4560*/  MUFU.TANH R36, R6 ;  /* 0x0000000600247308 */ /* 0x0005e20000002400 */
[----:B------:R-:W-:-:S02]  /*4570*/  ISETP.GT.AND P0, PT, R4, 0x39, PT ;  /* 0x000000390400780c */ /* 0x000fc40003f04270 */
[----:B------:R-:W-:Y:S02]  /*4580*/  FSEL R13, R29, -INF , P1 ;  /* 0xff8000001d0d7808 */ /* 0x000fe40000800000 */
[----:B------:R-:W-:Y:S01]  /*4590*/  FMNMX.FTZ R4, R172, R5, !PT ;  /* 0x00000005ac047209 */ /* 0x000fe20007810000 */
[----:B------:R-:W-:Y:S01]  /*45a0*/  FMUL.FTZ R5, R58, c[0x0][0x320] ;  /* 0x0000c8003a057a20 */ /* 0x000fe20000410000 */
[----:B------:R-:W-:Y:S01]  /*45b0*/  FSEL R245, R28, -INF , P0 ;  /* 0xff8000001cf57808 */ /* 0x000fe20000000000 */
[----:B------:R-:W-:Y:S01]  /*45c0*/  STL [R1], R13 ;  /* 0x0000000d01007387 */ /* 0x000fe20000100800 */
[----:B------:R-:W-:Y:S01]  /*45d0*/  FMNMX.FTZ R4, R13, R4, !PT ;  /* 0x000000040d047209 */ /* 0x000fe20007810000 */
[----:B------:R3:W-:Y:S02]  /*45e0*/  MUFU.TANH R24, R5 ;  /* 0x0000000500187308 */ /* 0x0007e40000002400 */
[----:B------:R-:W-:Y:S01]  /*45f0*/  STL [R1+0xa0], R245 ;  /* 0x0000a0f501007387 */ /* 0x000fe20000100800 */
[----:B------:R-:W-:-:S02]  /*4600*/  FMNMX.FTZ R4, R245, R4, !PT ;  /* 0x00000004f5047209 */ /* 0x000fc40007810000 */
[----:B-1----:R-:W-:-:S03]  /*4610*/  FMNMX.FTZ R135, R135, R7, !PT ;  /* 0x0000000787877209 */ /* 0x002fc60007810000 */
[----:B--2---:R-:W1:Y:S04]  /*4620*/  SHFL.BFLY PT, R6, R4, 0x2, 0x1f ;  /* 0x0c401f0004067f89 */ /* 0x004e6800000e0000 */
[----:B------:R-:W2:Y:S01]  /*4630*/  SHFL.BFLY PT, R7, R135, 0x1, 0x1f ;  /* 0x0c201f0087077f89 */ /* 0x000ea200000e0000 */
[----:B---3--:R-:W-:-:S04]  /*4640*/  FMUL.FTZ R5, R46, c[0x0][0x320] ;  /* 0x0000c8002e057a20 */ /* 0x008fc80000410000 */
[----:B------:R3:W-:Y:S01]  /*4650*/  MUFU.TANH R133, R5 ;  /* 0x0000000500857308 */ /* 0x0007e20000002400 */
[----:B-1----:R-:W-:Y:S02]  /*4660*/  FMNMX.FTZ R4, R4, R6, !PT ;  /* 0x0000000604047209 */ /* 0x002fe40007810000 */
[----:B------:R-:W-:Y:S01]  /*4670*/  SHFL.IDX PT, R6, R8, 0x1, 0x1c1f ;  /* 0x003c1f0008067f89 */ /* 0x000fe200000e0000 */
[----:B---3--:R-:W-:Y:S01]  /*4680*/  FMUL.FTZ R5, R47, c[0x0][0x320] ;  /* 0x0000c8002f057a20 */ /* 0x008fe20000410000 */
[----:B--2---:R-:W-:Y:S02]  /*4690*/  FMNMX.FTZ R135, R135, R7, !PT ;  /* 0x0000000787877209 */ /* 0x004fe40007810000 */
[----:B------:R-:W1:Y:S01]  /*46a0*/  SHFL.BFLY PT, R134, R4, 0x1, 0x1f ;  /* 0x0c201f0004867f89 */ /* 0x000e6200000e0000 */
[----:B------:R2:W-:Y:S01]  /*46b0*/  MUFU.TANH R132, R5 ;  /* 0x0000000500847308 */ /* 0x0005e20000002400 */
[C---:B------:R-:W-:Y:S02]  /*46c0*/  FSETP.NEU.FTZ.AND P0, PT, R135.reuse, -INF , PT ;  /* 0xff8000008700780b */ /* 0x040fe40003f1d000 */
[----:B------:R-:W3:Y:S01]  /*46d0*/  SHFL.IDX PT, R7, R8, RZ, 0x1c1f ;  /* 0x001c1fff08077589 */ /* 0x000ee200000e0000 */
[----:B------:R-:W-:-:S03]  /*46e0*/  FMUL.FTZ R13, R135, c[0x0][0x2d0] ;  /* 0x0000b400870d7a20 */ /* 0x000fc60000410000 */
[----:B------:R-:W-:Y:S02]  /*46f0*/  LDSM.16.MT88.4 R44, [R225+0x900] ;  /* 0x00090000e12c783b */ /* 0x000fe40000004200 */
[----:B------:R-:W-:Y:S02]  /*4700*/  FSEL R13, R13, RZ, P0 ;  /* 0x000000ff0d0d7208 */ /* 0x000fe40000000000 */
[----:B------:R-:W-:Y:S01]  /*4710*/  STL [R1+0xa4], R135 ;  /* 0x0000a48701007387 */ /* 0x000fe20000100800 */
[----:B--2---:R-:W-:-:S04]  /*4720*/  FMUL.FTZ R5, R59, c[0x0][0x320] ;  /* 0x0000c8003b057a20 */ /* 0x004fc80000410000 */
[----:B------:R2:W-:Y:S01]  /*4730*/  MUFU.TANH R21, R5 ;  /* 0x0000000500157308 */ /* 0x0005e20000002400 */
[----:B-1----:R-:W-:Y:S01]  /*4740*/  FMNMX.FTZ R134, R4, R134, !PT ;  /* 0x0000008604867209 */ /* 0x002fe20007810000 */
[----:B------:R-:W-:-:S03]  /*4750*/  FFMA.FTZ R4, R15, c[0x0][0x2d0], -R13 ;  /* 0x0000b4000f047a23 */ /* 0x000fc6000001080d */
[----:B------:R-:W-:Y:S01]  /*4760*/  FSETP.NEU.FTZ.AND P0, PT, R134, -INF , PT ;  /* 0xff8000008600780b */ /* 0x000fe20003f1d000 */
[----:B------:R-:W-:Y:S01]  /*4770*/  STL [R1+0xa8], R134 ;  /* 0x0000a88601007387 */ /* 0x000fe20000100800 */
[----:B---3--:R-:W-:Y:S01]  /*4780*/  IADD3 R8, R10, R7, RZ ;  /* 0x000000070a087210 */ /* 0x008fe20007ffe0ff */
[----:B------:R1:W-:Y:S03]  /*4790*/  MUFU.EX2 R233, R4 ;  /* 0x0000000400e97308 */ /* 0x0003e60000000800 */
[----:B------:R-:W-:Y:S01]  /*47a0*/  IMNMX R8, R11, R8, PT ;  /* 0x000000080b087217 */ /* 0x000fe20003800200 */
[----:B--2---:R-:W-:-:S03]  /*47b0*/  FMUL.FTZ R5, R26, c[0x0][0x320] ;  /* 0x0000c8001a057a20 */ /* 0x004fc60000410000 */
[C---:B------:R-:W-:Y:S02]  /*47c0*/  ISETP.GT.AND P6, PT, R8.reuse, RZ, PT ;  /* 0x000000ff0800720c */ /* 0x040fe40003fc4270 */
[C---:B------:R-:W-:Y:S01]  /*47d0*/  ISETP.GT.AND P2, PT, R8.reuse, 0x1, PT ;  /* 0x000000010800780c */ /* 0x040fe20003f44270 */
[----:B------:R2:W-:Y:S01]  /*47e0*/  MUFU.TANH R186, R5 ;  /* 0x0000000500ba7308 */ /* 0x0005e20000002400 */
[----:B------:R-:W-:Y:S02]  /*47f0*/  ISETP.GT.AND P1, PT, R8, 0x8, PT ;  /* 0x000000080800780c */ /* 0x000fe40003f24270 */
[----:B------:R-:W-:Y:S01]  /*4800*/  FSEL R20, R70, -INF , P2 ;  /* 0xff80000046147808 */ /* 0x000fe20001000000 */
[----:B-1----:R-:W-:Y:S01]  /*4810*/  FFMA.FTZ R4, R16, c[0x0][0x2d0], -R13 ;  /* 0x0000b40010047a23 */ /* 0x002fe2000001080d */
[----:B------:R-:W-:Y:S02]  /*4820*/  FSEL R16, R71, -INF , P6 ;  /* 0xff80000047107808 */ /* 0x000fe40003000000 */
[C---:B------:R-:W-:Y:S01]  /*4830*/  ISETP.GT.AND P6, PT, R8.reuse, 0x10, PT ;  /* 0x000000100800780c */ /* 0x040fe20003fc4270 */
[----:B------:R-:W1:Y:S01]  /*4840*/  MUFU.EX2 R238, R4 ;  /* 0x0000000400ee7308 */ /* 0x000e620000000800 */
[----:B------:R-:W-:-:S02]  /*4850*/  ISETP.GT.AND P2, PT, R8, 0x11, PT ;  /* 0x000000110800780c */ /* 0x000fc40003f44270 */
[----:B------:R-:W-:Y:S02]  /*4860*/  FSEL R26, R61, -INF , P6 ;  /* 0xff8000003d1a7808 */ /* 0x000fe40003000000 */
[----:B------:R-:W-:Y:S01]  /*4870*/  ISETP.GT.AND P6, PT, R8, 0x20, PT ;  /* 0x000000200800780c */ /* 0x000fe20003fc4270 */
[----:B--2---:R-:W-:Y:S01]  /*4880*/  FMUL.FTZ R5, R27, c[0x0][0x320] ;  /* 0x0000c8001b057a20 */ /* 0x004fe20000410000 */
[----:B------:R-:W-:Y:S02]  /*4890*/  FSEL R27, R60, -INF , P2 ;  /* 0xff8000003c1b7808 */ /* 0x000fe40001000000 */
[----:B------:R-:W-:Y:S01]  /*48a0*/  ISETP.GT.AND P2, PT, R8, 0x21, PT ;  /* 0x000000210800780c */ /* 0x000fe20003f44270 */
[----:B------:R2:W3:Y:S01]  /*48b0*/  MUFU.TANH R187, R5 ;  /* 0x0000000500bb7308 */ /* 0x0004e20000002400 */
[----:B------:R-:W-:Y:S02]  /*48c0*/  FSEL R168, R168, -INF , P6 ;  /* 0xff800000a8a87808 */ /* 0x000fe40003000000 */
[----:B------:R-:W-:-:S02]  /*48d0*/  FSEL R171, R171, -INF , P2 ;  /* 0xff800000abab7808 */ /* 0x000fc40001000000 */
[C---:B------:R-:W-:Y:S01]  /*48e0*/  ISETP.GT.AND P6, PT, R8.reuse, 0x30, PT ;  /* 0x000000300800780c */ /* 0x040fe20003fc4270 */
[----:B-1----:R-:W-:Y:S01]  /*48f0*/  STL [R1+0xac], R238 ;  /* 0x0000acee01007387 */ /* 0x002fe20000100800 */
[----:B------:R-:W-:Y:S02]  /*4900*/  ISETP.GT.AND P2, PT, R8, 0x31, PT ;  /* 0x000000310800780c */ /* 0x000fe40003f44270 */
[----:B------:R-:W-:Y:S02]  /*4910*/  FSEL R191, R191, -INF , P6 ;  /* 0xff800000bfbf7808 */ /* 0x000fe40003000000 */
[----:B------:R-:W-:Y:S01]  /*4920*/  FSEL R200, R200, -INF , P2 ;  /* 0xff800000c8c87808 */ /* 0x000fe20001000000 */
[----:B--2---:R-:W-:-:S04]  /*4930*/  FMUL.FTZ R5, R22, c[0x0][0x320] ;  /* 0x0000c80016057a20 */ /* 0x004fc80000410000 */
[----:B------:R1:W2:Y:S02]  /*4940*/  MUFU.TANH R188, R5 ;  /* 0x0000000500bc7308 */ /* 0x0002a40000002400 */
[----:B-1----:R-:W-:Y:S02]  /*4950*/  FFMA.FTZ R5, R9, c[0x0][0x2d0], -R13 ;  /* 0x0000b40009057a23 */ /* 0x002fe4000001080d */
[----:B------:R-:W-:-:S04]  /*4960*/  FMUL.FTZ R9, R23, c[0x0][0x320] ;  /* 0x0000c80017097a20 */ /* 0x000fc80000410000 */
[----:B------:R1:W-:Y:S08]  /*4970*/  MUFU.EX2 R205, R5 ;  /* 0x0000000500cd7308 */ /* 0x0003f00000000800 */
[----:B------:R-:W4:Y:S01]  /*4980*/  MUFU.TANH R185, R9 ;  /* 0x0000000900b97308 */ /* 0x000f220000002400 */
[----:B-1----:R-:W-:Y:S02]  /*4990*/  FFMA.FTZ R5, R12, c[0x0][0x2d0], -R13 ;  /* 0x0000b4000c057a23 */ /* 0x002fe4000001080d */
[----:B------:R-:W-:-:S05]  /*49a0*/  FMUL.FTZ R12, R134, c[0x0][0x2d0] ;  /* 0x0000b400860c7a20 */ /* 0x000fca0000410000 */
[----:B------:R1:W1:Y:S01]  /*49b0*/  MUFU.EX2 R206, R5 ;  /* 0x0000000500ce7308 */ /* 0x0002620000000800 */
[----:B------:R-:W-:Y:S02]  /*49c0*/  FSEL R12, R12, RZ, P0 ;  /* 0x000000ff0c0c7208 */ /* 0x000fe40000000000 */
[----:B------:R-:W-:-:S03]  /*49d0*/  ISETP.GT.AND P0, PT, R8, 0x9, PT ;  /* 0x000000090800780c */ /* 0x000fc60003f04270 */
[--C-:B------:R-:W-:Y:S01]  /*49e0*/  FFMA.FTZ R0, R18, c[0x0][0x2d0], -R12.reuse ;  /* 0x0000b40012007a23 */ /* 0x100fe2000001080c */
[----:B------:R-:W-:Y:S01]  /*49f0*/  FSEL R25, R68, -INF , P0 ;  /* 0xff80000044197808 */ /* 0x000fe20000000000 */
[--C-:B------:R-:W-:Y:S01]  /*4a00*/  FFMA.FTZ R3, R17, c[0x0][0x2d0], -R12.reuse ;  /* 0x0000b40011037a23 */ /* 0x100fe2000001080c */
[----:B------:R-:W-:Y:S01]  /*4a10*/  ISETP.GT.AND P0, PT, R8, 0x19, PT ;  /* 0x000000190800780c */ /* 0x000fe20003f04270 */
[----:B------:R2:W-:Y:S01]  /*4a20*/  MUFU.EX2 R234, R0 ;  /* 0x0000000000ea7308 */ /* 0x0005e20000000800 */
[----:B------:R-:W-:Y:S02]  /*4a30*/  FFMA.FTZ R4, R14, c[0x0][0x2d0], -R12 ;  /* 0x0000b4000e047a23 */ /* 0x000fe4000001080c */
[----:B------:R-:W-:Y:S01]  /*4a40*/  FSEL R30, R56, -INF , P0 ;  /* 0xff800000381e7808 */ /* 0x000fe20000000000 */
[----:B-1----:R-:W-:Y:S01]  /*4a50*/  IMAD.IADD R5, R10, 0x1, R6 ;  /* 0x000000010a057824 */ /* 0x002fe200078e0206 */
[----:B------:R-:W-:Y:S02]  /*4a60*/  ISETP.GT.AND P0, PT, R8, 0x29, PT ;  /* 0x000000290800780c */ /* 0x000fe40003f04270 */
[----:B------:R-:W-:Y:S01]  /*4a70*/  F2FP.PACK_AB R6, R238, R233 ;  /* 0x000000e9ee06723e */ /* 0x000fe200000000ff */
[----:B------:R1:W-:Y:S01]  /*4a80*/  MUFU.EX2 R203, R3 ;  /* 0x0000000300cb7308 */ /* 0x0003e20000000800 */
[----:B------:R-:W-:-:S02]  /*4a90*/  IMNMX R2, R11, R5, PT ;  /* 0x000000050b027217 */ /* 0x000fc40003800200 */
[----:B------:R-:W-:Y:S02]  /*4aa0*/  FSEL R169, R169, -INF , P0 ;  /* 0xff800000a9a97808 */ /* 0x000fe40000000000 */
[C---:B------:R-:W-:Y:S02]  /*4ab0*/  ISETP.GT.AND P6, PT, R2.reuse, RZ, PT ;  /* 0x000000ff0200720c */ /* 0x040fe40003fc4270 */
[----:B------:R-:W-:Y:S01]  /*4ac0*/  ISETP.GT.AND P2, PT, R2, 0x1, PT ;  /* 0x000000010200780c */ /* 0x000fe20003f44270 */
[----:B--2---:R-:W-:Y:S01]  /*4ad0*/  FFMA.FTZ R0, R19, c[0x0][0x2d0], -R12 ;  /* 0x0000b40013007a23 */ /* 0x004fe2000001080c */
[----:B------:R-:W-:Y:S01]  /*4ae0*/  FSEL R19, R69, -INF , P1 ;  /* 0xff80000045137808 */ /* 0x000fe20000800000 */
[----:B------:R-:W2:Y:S01]  /*4af0*/  MUFU.EX2 R173, R4 ;  /* 0x0000000400ad7308 */ /* 0x000ea20000000800 */
[C---:B------:R-:W-:Y:S01]  /*4b00*/  ISETP.GT.AND P1, PT, R8.reuse, 0x18, PT ;  /* 0x000000180800780c */ /* 0x040fe20003f24270 */
[----:B------:R-:W-:Y:S01]  /*4b10*/  LDSM.16.MT88.4 R68, [R226+0x900] ;  /* 0x00090000e244783b */ /* 0x000fe20000004200 */
[----:B------:R-:W-:-:S02]  /*4b20*/  ISETP.GT.AND P0, PT, R8, 0x39, PT ;  /* 0x000000390800780c */ /* 0x000fc40003f04270 */
[----:B------:R-:W-:Y:S01]  /*4b30*/  FSEL R29, R57, -INF , P1 ;  /* 0xff800000391d7808 */ /* 0x000fe20000800000 */
[----:B-1----:R-:W-:Y:S01]  /*4b40*/  FFMA.FTZ R3, R31, c[0x0][0x2d0], -R13 ;  /* 0x0000b4001f037a23 */ /* 0x002fe2000001080d */
[----:B------:R-:W-:Y:S01]  /*4b50*/  ISETP.GT.AND P1, PT, R8, 0x28, PT ;  /* 0x000000280800780c */ /* 0x000fe20003f24270 */
[----:B------:R1:W1:Y:S01]  /*4b60*/  MUFU.EX2 R174, R0 ;  /* 0x0000000000ae7308 */ /* 0x0002620000000800 */
[----:B------:R-:W-:Y:S01]  /*4b70*/  FSEL R18, R50, -INF , P6 ;  /* 0xff80000032127808 */ /* 0x000fe20003000000 */
[----:B------:R-:W-:Y:S01]  /*4b80*/  LDSM.16.MT88.4 R56, [R228+0x900] ;  /* 0x00090000e438783b */ /* 0x000fe20000004200 */
[----:B------:R-:W-:Y:S02]  /*4b90*/  FSEL R170, R170, -INF , P1 ;  /* 0xff800000aaaa7808 */ /* 0x000fe40000800000 */
[----:B------:R-:W-:Y:S02]  /*4ba0*/  ISETP.GT.AND P1, PT, R8, 0x38, PT ;  /* 0x000000380800780c */ /* 0x000fe40003f24270 */
[----:B------:R-:W-:Y:S01]  /*4bb0*/  FSEL R17, R36, -INF , P2 ;  /* 0xff80000024117808 */ /* 0x000fe20001000000 */
[----:B------:R2:W-:Y:S01]  /*4bc0*/  MUFU.EX2 R210, R3 ;  /* 0x0000000300d27308 */ /* 0x0005e20000000800 */
[----:B------:R-:W-:-:S02]  /*4bd0*/  FSEL R201, R201, -INF , P1 ;  /* 0xff800000c9c97808 */ /* 0x000fc40000800000 */
[----:B------:R-:W-:Y:S02]  /*4be0*/  ISETP.GT.AND P1, PT, R2, 0x8, PT ;  /* 0x000000080200780c */ /* 0x000fe40003f24270 */
[----:B------:R-:W-:Y:S02]  /*4bf0*/  FSEL R202, R202, -INF , P0 ;  /* 0xff800000caca7808 */ /* 0x000fe40000000000 */
[----:B------:R-:W-:Y:S02]  /*4c00*/  ISETP.GT.AND P0, PT, R2, 0x9, PT ;  /* 0x000000090200780c */ /* 0x000fe40003f04270 */
[----:B-1----:R-:W-:Y:S02]  /*4c10*/  FMNMX.FTZ R0, R16, R20, !PT ;  /* 0x0000001410007209 */ /* 0x002fe40007810000 */
[----:B------:R-:W-:Y:S02]  /*4c20*/  FSEL R24, R24, -INF , P1 ;  /* 0xff80000018187808 */ /* 0x000fe40000800000 */
[----:B------:R-:W-:-:S02]  /*4c30*/  FMNMX.FTZ R0, R19, R0, !PT ;  /* 0x0000000013007209 */ /* 0x000fc40007810000 */
[----:B------:R-:W-:Y:S01]  /*4c40*/  FMNMX.FTZ R8, R18, R17, !PT ;  /* 0x0000001112087209 */ /* 0x000fe20007810000 */
[----:B--2---:R-:W-:Y:S01]  /*4c50*/  FFMA.FTZ R3, R33, c[0x0][0x2d0], -R13 ;  /* 0x0000b40021037a23 */ /* 0x004fe2000001080d */
[----:B------:R-:W-:Y:S02]  /*4c60*/  FMNMX.FTZ R0, R25, R0, !PT ;  /* 0x0000000019007209 */ /* 0x000fe40007810000 */
[----:B------:R-:W-:Y:S01]  /*4c70*/  ISETP.GT.AND P6, PT, R2, 0x10, PT ;  /* 0x000000100200780c */ /* 0x000fe20003fc4270 */
[----:B------:R1:W2:Y:S01]  /*4c80*/  MUFU.EX2 R229, R3 ;  /* 0x0000000300e57308 */ /* 0x0002a20000000800 */
[----:B------:R-:W-:Y:S02]  /*4c90*/  FMNMX.FTZ R0, R26, R0, !PT ;  /* 0x000000001a007209 */ /* 0x000fe40007810000 */
[----:B------:R-:W-:Y:S02]  /*4ca0*/  FSEL R23, R21, -INF , P0 ;  /* 0xff80000015177808 */ /* 0x000fe40000000000 */
[----:B------:R-:W-:-:S02]  /*4cb0*/  FMNMX.FTZ R0, R27, R0, !PT ;  /* 0x000000001b007209 */ /* 0x000fc40007810000 */
[----:B------:R-:W-:Y:S02]  /*4cc0*/  FMNMX.FTZ R8, R24, R8, !PT ;  /* 0x0000000818087209 */ /* 0x000fe40007810000 */
[----:B------:R-:W-:Y:S02]  /*4cd0*/  FMNMX.FTZ R0, R29, R0, !PT ;  /* 0x000000001d007209 */ /* 0x000fe40007810000 */
[----:B------:R-:W-:Y:S02]  /*4ce0*/  ISETP.GT.AND P2, PT, R2, 0x11, PT ;  /* 0x000000110200780c */ /* 0x000fe40003f44270 */
[----:B------:R-:W-:Y:S02]  /*4cf0*/  FMNMX.FTZ R0, R30, R0, !PT ;  /* 0x000000001e007209 */ /* 0x000fe40007810000 */
[----:B------:R-:W-:Y:S02]  /*4d00*/  FSEL R22, R72, -INF , P6 ;  /* 0xff80000048167808 */ /* 0x000fe40003000000 */
[----:B------:R-:W-:Y:S01]  /*4d10*/  FMNMX.FTZ R0, R168, R0, !PT ;  /* 0x00000000a8007209 */ /* 0x000fe20007810000 */
[----:B------:R-:W-:Y:S01]  /*4d20*/  LDSM.16.MT88.4 R72, [R226+0x2900] ;  /* 0x00290000e248783b */ /* 0x000fe20000004200 */
[----:B-1----:R-:W-:Y:S01]  /*4d30*/  FMNMX.FTZ R3, R23, R8, !PT ;  /* 0x0000000817037209 */ /* 0x002fe20007810000 */
[----:B------:R-:W-:Y:S01]  /*4d40*/  FFMA.FTZ R8, R37, c[0x0][0x2d0], -R13 ;  /* 0x0000b40025087a23 */ /* 0x000fe2000001080d */
[----:B------:R-:W-:-:S02]  /*4d50*/  FMNMX.FTZ R0, R171, R0, !PT ;  /* 0x00000000ab007209 */ /* 0x000fc40007810000 */
[----:B------:R-:W-:Y:S01]  /*4d60*/  ISETP.GT.AND P1, PT, R2, 0x18, PT ;  /* 0x000000180200780c */ /* 0x000fe20003f24270 */
[----:B------:R1:W-:Y:S01]  /*4d70*/  MUFU.EX2 R204, R8 ;  /* 0x0000000800cc7308 */ /* 0x0003e20000000800 */
[----:B------:R-:W-:Y:S02]  /*4d80*/  FMNMX.FTZ R0, R170, R0, !PT ;  /* 0x00000000aa007209 */ /* 0x000fe40007810000 */
[----:B------:R-:W-:Y:S02]  /*4d90*/  FSEL R21, R55, -INF , P2 ;  /* 0xff80000037157808 */ /* 0x000fe40001000000 */
[----:B------:R-:W-:Y:S02]  /*4da0*/  FMNMX.FTZ R0, R169, R0, !PT ;  /* 0x00000000a9007209 */ /* 0x000fe40007810000 */
[----:B------:R-:W-:Y:S02]  /*4db0*/  FMNMX.FTZ R3, R22, R3, !PT ;  /* 0x0000000316037209 */ /* 0x000fe40007810000 */
[----:B------:R-:W-:-:S02]  /*4dc0*/  FMNMX.FTZ R0, R191, R0, !PT ;  /* 0x00000000bf007209 */ /* 0x000fc40007810000 */
[----:B------:R-:W-:Y:S02]  /*4dd0*/  ISETP.GT.AND P0, PT, R2, 0x19, PT ;  /* 0x000000190200780c */ /* 0x000fe40003f04270 */
[----:B------:R-:W-:Y:S02]  /*4de0*/  FMNMX.FTZ R0, R200, R0, !PT ;  /* 0x00000000c8007209 */ /* 0x000fe40007810000 */
[----:B------:R-:W-:Y:S01]  /*4df0*/  FSEL R28, R54, -INF , P1 ;  /* 0xff800000361c7808 */ /* 0x000fe20000800000 */
[----:B-1----:R-:W-:Y:S01]  /*4e00*/  FFMA.FTZ R8, R38, c[0x0][0x2d0], -R13 ;  /* 0x0000b40026087a23 */ /* 0x002fe2000001080d */
[----:B------:R-:W-:Y:S01]  /*4e10*/  FMNMX.FTZ R0, R201, R0, !PT ;  /* 0x00000000c9007209 */ /* 0x000fe20007810000 */
[----:B------:R-:W-:Y:S01]  /*4e20*/  LDSM.16.MT88.4 R52, [R227+0x900] ;  /* 0x00090000e334783b */ /* 0x000fe20000004200 */
[----:B------:R-:W-:Y:S01]  /*4e30*/  FMNMX.FTZ R3, R21, R3, !PT ;  /* 0x0000000315037209 */ /* 0x000fe20007810000 */
[----:B------:R1:W1:Y:S01]  /*4e40*/  MUFU.EX2 R232, R8 ;  /* 0x0000000800e87308 */ /* 0x0002620000000800 */
[----:B------:R-:W-:-:S02]  /*4e50*/  FMNMX.FTZ R0, R202, R0, !PT ;  /* 0x00000000ca007209 */ /* 0x000fc40007810000 */
[----:B------:R-:W-:Y:S02]  /*4e60*/  ISETP.GT.AND P6, PT, R2, 0x20, PT ;  /* 0x000000200200780c */ /* 0x000fe40003fc4270 */
[----:B------:R-:W-:Y:S01]  /*4e70*/  FSEL R36, R51, -INF , P0 ;  /* 0xff80000033247808 */ /* 0x000fe20000000000 */
[----:B------:R-:W2:Y:S01]  /*4e80*/  SHFL.BFLY PT, R9, R0, 0x2, 0x1f ;  /* 0x0c401f0000097f89 */ /* 0x000ea200000e0000 */
[----:B------:R-:W-:Y:S02]  /*4e90*/  FMNMX.FTZ R3, R28, R3, !PT ;  /* 0x000000031c037209 */ /* 0x000fe40007810000 */
[----:B------:R-:W-:Y:S02]  /*4ea0*/  ISETP.GT.AND P2, PT, R2, 0x21, PT ;  /* 0x000000210200780c */ /* 0x000fe40003f44270 */
[----:B------:R-:W-:Y:S02]  /*4eb0*/  FSEL R139, R139, -INF , P6 ;  /* 0xff8000008b8b7808 */ /* 0x000fe40003000000 */
[----:B------:R-:W-:-:S02]  /*4ec0*/  FMNMX.FTZ R3, R36, R3, !PT ;  /* 0x0000000324037209 */ /* 0x000fc40007810000 */
[----:B------:R-:W-:Y:S01]  /*4ed0*/  ISETP.GT.AND P1, PT, R2, 0x28, PT ;  /* 0x000000280200780c */ /* 0x000fe20003f24270 */
[----:B-1----:R-:W-:Y:S01]  /*4ee0*/  FFMA.FTZ R8, R32, c[0x0][0x2d0], -R12 ;  /* 0x0000b40020087a23 */ /* 0x002fe2000001080c */
[----:B------:R-:W-:Y:S02]  /*4ef0*/  FSEL R138, R138, -INF , P2 ;  /* 0xff8000008a8a7808 */ /* 0x000fe40001000000 */
[----:B------:R-:W-:Y:S01]  /*4f00*/  FMNMX.FTZ R3, R139, R3, !PT ;  /* 0x000000038b037209 */ /* 0x000fe20007810000 */
[----:B------:R1:W-:Y:S01]  /*4f10*/  MUFU.EX2 R231, R8 ;  /* 0x0000000800e77308 */ /* 0x0003e20000000800 */
[----:B------:R-:W-:Y:S02]  /*4f20*/  ISETP.GT.AND P0, PT, R2, 0x29, PT ;  /* 0x000000290200780c */ /* 0x000fe40003f04270 */
[----:B------:R-:W-:Y:S02]  /*4f30*/  FSEL R133, R133, -INF , P1 ;  /* 0xff80000085857808 */ /* 0x000fe40000800000 */
[----:B------:R-:W-:-:S02]  /*4f40*/  FMNMX.FTZ R3, R138, R3, !PT ;  /* 0x000000038a037209 */ /* 0x000fc40007810000 */
[----:B------:R-:W-:Y:S02]  /*4f50*/  ISETP.GT.AND P6, PT, R2, 0x30, PT ;  /* 0x000000300200780c */ /* 0x000fe40003fc4270 */
[----:B------:R-:W-:Y:S02]  /*4f60*/  FSEL R132, R132, -INF , P0 ;  /* 0xff80000084847808 */ /* 0x000fe40000000000 */
[----:B------:R-:W-:Y:S02]  /*4f70*/  FMNMX.FTZ R3, R133, R3, !PT ;  /* 0x0000000385037209 */ /* 0x000fe40007810000 */
[----:B------:R-:W-:Y:S02]  /*4f80*/  ISETP.GT.AND P2, PT, R2, 0x31, PT ;  /* 0x000000310200780c */ /* 0x000fe40003f44270 */
[----:B------:R-:W-:Y:S02]  /*4f90*/  FSEL R186, R186, -INF , P6 ;  /* 0xff800000baba7808 */ /* 0x000fe40003000000 */
[----:B------:R-:W-:-:S02]  /*4fa0*/  FMNMX.FTZ R3, R132, R3, !PT ;  /* 0x0000000384037209 */ /* 0x000fc40007810000 */
[----:B--2---:R-:W-:Y:S02]  /*4fb0*/  FMNMX.FTZ R0, R0, R9, !PT ;  /* 0x0000000900007209 */ /* 0x004fe40007810000 */
[----:B------:R-:W-:Y:S02]  /*4fc0*/  ISETP.GT.AND P1, PT, R2, 0x38, PT ;  /* 0x000000380200780c */ /* 0x000fe40003f24270 */
[----:B---3--:R-:W-:Y:S01]  /*4fd0*/  FSEL R187, R187, -INF , P2 ;  /* 0xff800000bbbb7808 */ /* 0x008fe20001000000 */
[----:B------:R-:W2:Y:S01]  /*4fe0*/  SHFL.BFLY PT, R15, R0, 0x1, 0x1f ;  /* 0x0c201f00000f7f89 */ /* 0x000ea200000e0000 */
[----:B------:R-:W-:Y:S02]  /*4ff0*/  FMNMX.FTZ R3, R186, R3, !PT ;  /* 0x00000003ba037209 */ /* 0x000fe40007810000 */
[----:B------:R-:W-:Y:S01]  /*5000*/  ISETP.GT.AND P0, PT, R2, 0x39, PT ;  /* 0x000000390200780c */ /* 0x000fe20003f04270 */
[----:B------:R-:W-:Y:S01]  /*5010*/  FFMA.FTZ R2, R35, c[0x0][0x2d0], -R12 ;  /* 0x0000b40023027a23 */ /* 0x000fe2000001080c */
[----:B------:R-:W-:-:S02]  /*5020*/  FSEL R188, R188, -INF , P1 ;  /* 0xff800000bcbc7808 */ /* 0x000fc40000800000 */
[----:B------:R-:W-:Y:S01]  /*5030*/  FMNMX.FTZ R3, R187, R3, !PT ;  /* 0x00000003bb037209 */ /* 0x000fe20007810000 */
[----:B------:R3:W2:Y:S01]  /*5040*/  MUFU.EX2 R224, R2 ;  /* 0x0000000200e07308 */ /* 0x0006a20000000800 */
[----:B----4-:R-:W-:Y:S02]  /*5050*/  FSEL R185, R185, -INF , P0 ;  /* 0xff800000b9b97808 */ /* 0x010fe40000000000 */
[----:B------:R-:W-:Y:S02]  /*5060*/  FMNMX.FTZ R3, R188, R3, !PT ;  /* 0x00000003bc037209 */ /* 0x000fe40007810000 */
[----:B------:R-:W-:Y:S02]  /*5070*/  F2FP.PACK_AB R4, R206, R205 ;  /* 0x000000cdce04723e */ /* 0x000fe400000000ff */
[----:B------:R-:W-:Y:S02]  /*5080*/  FMNMX.FTZ R3, R185, R3, !PT ;  /* 0x00000003b9037209 */ /* 0x000fe40007810000 */
[----:B------:R-:W-:-:S02]  /*5090*/  F2FP.PACK_AB R5, R203, R173 ;  /* 0x000000adcb05723e */ /* 0x000fc400000000ff */
[----:B------:R-:W-:Y:S01]  /*50a0*/  F2FP.PACK_AB R7, R174, R234 ;  /* 0x000000eaae07723e */ /* 0x000fe200000000ff */
[----:B------:R-:W4:Y:S01]  /*50b0*/  SHFL.BFLY PT, R14, R3, 0x2, 0x1f ;  /* 0x0c401f00030e7f89 */ /* 0x000f2200000e0000 */
[----:B-1----:R-:W-:Y:S02]  /*50c0*/  F2FP.PACK_AB R8, R229, R210 ;  /* 0x000000d2e508723e */ /* 0x002fe400000000ff */
[----:B------:R-:W-:Y:S01]  /*50d0*/  F2FP.PACK_AB R10, R232, R204 ;  /* 0x000000cce80a723e */ /* 0x000fe200000000ff */
[----:B---3--:R-:W-:Y:S01]  /*50e0*/  FFMA.FTZ R2, R34, c[0x0][0x2d0], -R12 ;  /* 0x0000b40022027a23 */ /* 0x008fe2000001080c */
[----:B--2---:R-:W-:Y:S01]  /*50f0*/  FMNMX.FTZ R137, R0, R15, !PT ;  /* 0x0000000f00897209 */ /* 0x004fe20007810000 */
[----:B------:R-:W-:Y:S01]  /*5100*/  HMMA.16816.F32 R152, R4, R112, RZ ;  /* 0x000000700498723c */ /* 0x000fe200000018ff */
[----:B------:R-:W-:Y:S01]  /*5110*/  F2FP.PACK_AB R9, R224, R231 ;  /* 0x000000e7e009723e */ /* 0x000fe200000000ff */
[----:B------:R1:W-:Y:S01]  /*5120*/  MUFU.EX2 R236, R2 ;  /* 0x0000000200ec7308 */ /* 0x0003e20000000800 */
[----:B------:R-:W-:-:S05]  /*5130*/  FSETP.NEU.FTZ.AND P0, PT, R137, -INF , PT ;  /* 0xff8000008900780b */ /* 0x000fca0003f1d000 */
[C---:B------:R-:W-:Y:S08]  /*5140*/  HMMA.16816.F32 R60, R4.reuse, R88, RZ ;  /* 0x00000058043c723c */ /* 0x040ff000000018ff */
[----:B------:R-:W-:Y:S01]  /*5150*/  HMMA.16816.F32 R164, R4, R92, RZ ;  /* 0x0000005c04a4723c */ /* 0x000fe200000018ff */
[----:B-1----:R-:W-:Y:S01]  /*5160*/  FFMA.FTZ R2, R39, c[0x0][0x2d0], -R12 ;  /* 0x0000b40027027a23 */ /* 0x002fe2000001080c */
[----:B----4-:R-:W-:-:S03]  /*5170*/  FMNMX.FTZ R0, R3, R14, !PT ;  /* 0x0000000e03007209 */ /* 0x010fc60007810000 */
[----:B------:R1:W2:Y:S03]  /*5180*/  MUFU.EX2 R235, R2 ;  /* 0x0000000200eb7308 */ /* 0x0002a60000000800 */
[C---:B------:R-:W-:Y:S08]  /*5190*/  HMMA.16816.F32 R160, R4.reuse, R96, RZ ;  /* 0x0000006004a0723c */ /* 0x040ff000000018ff */
[----:B------:R-:W-:Y:S01]  /*51a0*/  HMMA.16816.F32 R156, R4, R100, RZ ;  /* 0x00000064049c723c */ /* 0x000fe200000018ff */
[----:B-1----:R-:W-:Y:S01]  /*51b0*/  FMUL.FTZ R2, R137, c[0x0][0x2d0] ;  /* 0x0000b40089027a20 */ /* 0x002fe20000410000 */
[----:B--2---:R-:W-:-:S06]  /*51c0*/  F2FP.PACK_AB R11, R235, R236 ;  /* 0x000000eceb0b723e */ /* 0x004fcc00000000ff */
[----:B------:R-:W-:Y:S01]  /*51d0*/  HMMA.16816.F32 R148, R4, R120, RZ ;  /* 0x000000780494723c */ /* 0x000fe200000018ff */
[----:B------:R-:W-:-:S05]  /*51e0*/  FSEL R2, R2, RZ, P0 ;  /* 0x000000ff02027208 */ /* 0x000fca0000000000 */
[--C-:B------:R-:W-:Y:S02]  /*51f0*/  FFMA.FTZ R3, R16, c[0x0][0x2d0], -R2.reuse ;  /* 0x0000b40010037a23 */ /* 0x100fe40000010802 */
[C---:B------:R-:W-:Y:S02]  /*5200*/  HMMA.16816.F32 R144, R4.reuse, R108, RZ ;  /* 0x0000006c0490723c */ /* 0x040fe400000018ff */
[----:B------:R1:W-:Y:S06]  /*5210*/  MUFU.EX2 R189, R3 ;  /* 0x0000000300bd7308 */ /* 0x0003ec0000000800 */
        /* <DEDUP_REMOVED lines=15> */
[----:B------:R-:W3:Y:S01]  /*5310*/  SHFL.BFLY PT, R4, R0, 0x1, 0x1f ;  /* 0x0c201f0000047f89 */ /* 0x000ee200000e0000 */
[----:B-1----:R-:W-:-:S06]  /*5320*/  FFMA.FTZ R3, R26, c[0x0][0x2d0], -R2 ;  /* 0x0000b4001a037a23 */ /* 0x002fcc0000010802 */
[C---:B------:R-:W-:Y:S01]  /*5330*/  HMMA.16816.F32 R192, R8.reuse, R76, R152 ;  /* 0x0000004c08c0723c */ /* 0x040fe20000001898 */
[----:B------:R1:W-:Y:S06]  /*5340*/  MUFU.EX2 R7, R3 ;  /* 0x0000000300077308 */ /* 0x0003ec0000000800 */
[----:B------:R-:W-:Y:S01]  /*5350*/  MOV R155, R174 ;  /* 0x000000ae009b7202 */ /* 0x000fe20000000f00 */
[----:B------:R-:W-:Y:S01]  /*5360*/  HMMA.16816.F32 R220, R8, R56, R160 ;  /* 0x0000003808dc723c */ /* 0x000fe200000018a0 */
[----:B------:R-:W-:Y:S02]  /*5370*/  IMAD.MOV.U32 R154, RZ, RZ, R173 ;  /* 0x000000ffff9a7224 */ /* 0x000fe400078e00ad */
[----:B------:R-:W-:-:S05]  /*5380*/  IMAD.MOV.U32 R153, RZ, RZ, R172 ;  /* 0x000000ffff997224 */ /* 0x000fca00078e00ac */
[----:B------:R-:W-:Y:S01]  /*5390*/  HMMA.16816.F32 R196, R8, R54, R84 ;  /* 0x0000003608c4723c */ /* 0x000fe20000001854 */
[----:B---3--:R-:W-:Y:S01]  /*53a0*/  FMNMX.FTZ R136, R0, R4, !PT ;  /* 0x0000000400887209 */ /* 0x008fe20007810000 */
[----:B-1----:R-:W-:-:S03]  /*53b0*/  FFMA.FTZ R3, R27, c[0x0][0x2d0], -R2 ;  /* 0x0000b4001b037a23 */ /* 0x002fc60000010802 */
[C---:B------:R-:W-:Y:S01]  /*53c0*/  FSETP.NEU.FTZ.AND P0, PT, R136.reuse, -INF , PT ;  /* 0xff8000008800780b */ /* 0x040fe20003f1d000 */
[----:B------:R-:W-:Y:S01]  /*53d0*/  FMUL.FTZ R0, R136, c[0x0][0x2d0] ;  /* 0x0000b40088007a20 */ /* 0x000fe20000410000 */
[----:B------:R1:W-:Y:S01]  /*53e0*/  MUFU.EX2 R230, R3 ;  /* 0x0000000300e67308 */ /* 0x0003e20000000800 */
[----:B------:R-:W-:Y:S01]  /*53f0*/  MOV R162, R193 ;  /* 0x000000c100a27202 */ /* 0x000fe20000000f00 */
[----:B------:R-:W-:Y:S01]  /*5400*/  IMAD.MOV.U32 R161, RZ, RZ, R194 ;  /* 0x000000ffffa17224 */ /* 0x000fe200078e00c2 */
[----:B------:R-:W-:Y:S01]  /*5410*/  MOV R15, R192 ;  /* 0x000000c0000f7202 */ /* 0x000fe20000000f00 */
[----:B------:R-:W-:Y:S01]  /*5420*/  IMAD.MOV.U32 R160, RZ, RZ, R195 ;  /* 0x000000ffffa07224 */ /* 0x000fe200078e00c3 */
[----:B------:R-:W-:Y:S01]  /*5430*/  FSEL R0, R0, RZ, P0 ;  /* 0x000000ff00007208 */ /* 0x000fe20000000000 */
[C---:B------:R-:W-:Y:S07]  /*5440*/  HMMA.16816.F32 R192, R8.reuse, R58, R104 ;  /* 0x0000003a08c0723c */ /* 0x040fee0000001868 */
[----:B--2---:R-:W-:Y:S01]  /*5450*/  IMAD.MOV.U32 R107, RZ, RZ, R19 ;  /* 0x000000ffff6b7224 */ /* 0x004fe200078e0013 */
[----:B------:R-:W-:Y:S01]  /*5460*/  HMMA.16816.F32 R148, R8, R72, R148 ;  /* 0x000000480894723c */ /* 0x000fe20000001894 */
[----:B-1----:R-:W-:-:S04]  /*5470*/  FFMA.FTZ R3, R29, c[0x0][0x2d0], -R2 ;  /* 0x0000b4001d037a23 */ /* 0x002fc80000010802 */
[----:B------:R1:W-:Y:S03]  /*5480*/  MUFU.EX2 R4, R3 ;  /* 0x0000000300047308 */ /* 0x0003e60000000800 */
[C---:B------:R-:W-:Y:S01]  /*5490*/  HMMA.16816.F32 R212, R8.reuse, R44, R60 ;  /* 0x0000002c08d4723c */ /* 0x040fe2000000183c */
[----:B------:R-:W2:Y:S07]  /*54a0*/  LDSM.16.MT88.4 R60, [R227+0x2900] ;  /* 0x00290000e33c783b */ /* 0x000eae0000004200 */
[----:B------:R-:W-:Y:S01]  /*54b0*/  HMMA.16816.F32 R216, R8, R68, R164 ;  /* 0x0000004408d8723c */ /* 0x000fe200000018a4 */
[----:B-1----:R-:W-:-:S07]  /*54c0*/  FFMA.FTZ R3, R30, c[0x0][0x2d0], -R2 ;  /* 0x0000b4001e037a23 */ /* 0x002fce0000010802 */
[----:B------:R-:W-:Y:S01]  /*54d0*/  IMAD.MOV.U32 R6, RZ, RZ, R149 ;  /* 0x000000ffff067224 */ /* 0x000fe200078e0095 */
[----:B------:R-:W-:Y:S01]  /*54e0*/  MOV R163, R151 ;  /* 0x0000009700a37202 */ /* 0x000fe20000000f00 */
[----:B------:R1:W3:Y:S01]  /*54f0*/  MUFU.EX2 R16, R3 ;  /* 0x0000000300107308 */ /* 0x0002e20000000800 */
[----:B------:R-:W-:Y:S01]  /*5500*/  IMAD.MOV.U32 R211, RZ, RZ, R150 ;  /* 0x000000ffffd37224 */ /* 0x000fe200078e0096 */
[----:B------:R-:W-:Y:S01]  /*5510*/  HMMA.16816.F32 R248, R8, R52, R156 ;  /* 0x0000003408f8723c */ /* 0x000fe2000000189c */
[----:B------:R-:W-:-:S07]  /*5520*/  IMAD.MOV.U32 R14, RZ, RZ, R148 ;  /* 0x000000ffff0e7224 */ /* 0x000fce00078e0094 */
[----:B------:R-:W-:Y:S01]  /*5530*/  HMMA.16816.F32 R148, R8, R64, R144 ;  /* 0x000000400894723c */ /* 0x000fe20000001890 */
[----:B-1----:R-:W-:-:S06]  /*5540*/  FFMA.FTZ R3, R18, c[0x0][0x2d0], -R0 ;  /* 0x0000b40012037a23 */ /* 0x002fcc0000010800 */
[----:B------:R-:W-:Y:S01]  /*5550*/  MOV R147, R6 ;  /* 0x0000000600937202 */ /* 0x000fe20000000f00 */
[----:B---3--:R-:W-:Y:S01]  /*5560*/  IMAD.MOV.U32 R86, RZ, RZ, R16 ;  /* 0x000000ffff567224 */ /* 0x008fe200078e0010 */
[C---:B------:R-:W-:Y:S01]  /*5570*/  HMMA.16816.F32 R164, R8.reuse, R70, R124 ;  /* 0x0000004608a4723c */ /* 0x040fe2000000187c */
[----:B------:R1:W-:Y:S07]  /*5580*/  MUFU.EX2 R104, R3 ;  /* 0x0000000300687308 */ /* 0x0003ee0000000800 */
[----:B--2---:R-:W-:Y:S07]  /*5590*/  HMMA.16816.F32 R140, R8, R60, R140 ;  /* 0x0000003c088c723c */ /* 0x004fee000000188c */
[----:B------:R-:W-:Y:S01]  /*55a0*/  IMAD.MOV.U32 R5, RZ, RZ, R150 ;  /* 0x000000ffff057224 */ /* 0x000fe200078e0096 */
[----:B------:R-:W-:Y:S01]  /*55b0*/  MOV R146, R151 ;  /* 0x0000009700927202 */ /* 0x000fe20000000f00 */
[----:B-1----:R-:W-:-:S02]  /*55c0*/  FFMA.FTZ R3, R17, c[0x0][0x2d0], -R0 ;  /* 0x0000b40011037a23 */ /* 0x002fc40000010800 */
[----:B------:R-:W-:Y:S01]  /*55d0*/  HMMA.16816.F32 R16, R8, R78, R80 ;  /* 0x0000004e0810723c */ /* 0x000fe20000001850 */
[----:B------:R-:W-:Y:S01]  /*55e0*/  IMAD.MOV.U32 R145, RZ, RZ, R149 ;  /* 0x000000ffff917224 */ /* 0x000fe200078e0095 */
[----:B------:R1:W2:Y:S01]  /*55f0*/  MUFU.EX2 R84, R3 ;  /* 0x0000000300547308 */ /* 0x0002a20000000800 */
[----:B------:R-:W-:-:S05]  /*5600*/  IMAD.MOV.U32 R144, RZ, RZ, R148 ;  /* 0x000000ffff907224 */ /* 0x000fca00078e0094 */
[----:B------:R-:W-:Y:S05]  /*5610*/  HMMA.16816.F32 R148, R8, R46, R128 ;  /* 0x0000002e0894723c */ /* 0x000fea0000001880 */
[----:B------:R-:W-:Y:S01]  /*5620*/  MOV R238, R140 ;  /* 0x0000008c00ee7202 */ /* 0x000fe20000000f00 */
[----:B------:R-:W-:Y:S01]  /*5630*/  IMAD.MOV.U32 R134, RZ, RZ, R141 ;  /* 0x000000ffff867224 */ /* 0x000fe200078e008d */
[----:B------:R-:W-:Y:S01]  /*5640*/  MOV R245, R143 ;  /* 0x0000008f00f57202 */ /* 0x000fe20000000f00 */
[----:B------:R-:W-:Y:S02]  /*5650*/  IMAD.MOV.U32 R135, RZ, RZ, R142 ;  /* 0x000000ffff877224 */ /* 0x000fe400078e008e */
[----:B-1----:R-:W-:-:S04]  /*5660*/  FFMA.FTZ R3, R24, c[0x0][0x2d0], -R0 ;  /* 0x0000b40018037a23 */ /* 0x002fc80000010800 */
[----:B------:R1:W-:Y:S02]  /*5670*/  MUFU.EX2 R239, R3 ;  /* 0x0000000300ef7308 */ /* 0x0003e40000000800 */
[----:B------:R-:W-:Y:S01]  /*5680*/  MOV R243, R16 ;  /* 0x0000001000f37202 */ /* 0x000fe20000000f00 */
[----:B------:R-:W-:Y:S01]  /*5690*/  IMAD.MOV.U32 R242, RZ, RZ, R17 ;  /* 0x000000fffff27224 */ /* 0x000fe200078e0011 */
[----:B------:R-:W-:Y:S01]  /*56a0*/  MOV R240, R19 ;  /* 0x0000001300f07202 */ /* 0x000fe20000000f00 */
[----:B------:R-:W-:Y:S02]  /*56b0*/  IMAD.MOV.U32 R241, RZ, RZ, R18 ;  /* 0x000000fffff17224 */ /* 0x000fe400078e0012 */
[----:B------:R-:W-:Y:S01]  /*56c0*/  HMMA.16816.F32 R16, R8, R74, R48 ;  /* 0x0000004a0810723c */ /* 0x000fe20000001830 */
[----:B-1----:R-:W-:-:S04]  /*56d0*/  FFMA.FTZ R3, R23, c[0x0][0x2d0], -R0 ;  /* 0x0000b40017037a23 */ /* 0x002fc80000010800 */
[----:B------:R1:W3:Y:S11]  /*56e0*/  MUFU.EX2 R105, R3 ;  /* 0x0000000300697308 */ /* 0x0002f60000000800 */
[----:B------:R-:W-:Y:S08]  /*56f0*/  @!UPT UIADD3 URZ, URZ, URZ, URZ ;  /* 0x0000003f3f3ff290 */ /* 0x000ff0000fffe03f */
[----:B------:R-:W-:Y:S01]  /*5700*/  IMAD.MOV.U32 R51, RZ, RZ, R17 ;  /* 0x000000ffff337224 */ /* 0x000fe200078e0011 */
[----:B------:R-:W-:Y:S01]  /*5710*/  MOV R49, R18 ;  /* 0x0000001200317202 */ /* 0x000fe20000000f00 */
[----:B------:R-:W-:Y:S02]  /*5720*/  IMAD.MOV.U32 R50, RZ, RZ, R19 ;  /* 0x000000ffff327224 */ /* 0x000fe400078e0013 */
[----:B------:R-:W-:Y:S02]  /*5730*/  IMAD.MOV.U32 R48, RZ, RZ, R16 ;  /* 0x000000ffff307224 */ /* 0x000fe400078e0010 */
[----:B------:R-:W-:Y:S01]  /*5740*/  HMMA.16816.F32 R16, R8, R66, R40 ;  /* 0x000000420810723c */ /* 0x000fe20000001828 */
[----:B-1----:R-:W-:-:S04]  /*5750*/  FFMA.FTZ R3, R22, c[0x0][0x2d0], -R0 ;  /* 0x0000b40016037a23 */ /* 0x002fc80000010800 */
[----:B------:R1:W-:Y:S03]  /*5760*/  MUFU.EX2 R252, R3 ;  /* 0x0000000300fc7308 */ /* 0x0003e60000000800 */
[----:B------:R-:W-:Y:S01]  /*5770*/  HMMA.16816.F32 R8, R8, R62, R32 ;  /* 0x0000003e0808723c */ /* 0x000fe20000001820 */
[----:B-1----:R-:W-:Y:S11]  /*5780*/  FFMA.FTZ R3, R21, c[0x0][0x2d0], -R0 ;  /* 0x0000b40015037a23 */ /* 0x002ff60000010800 */
[----:B------:R-:W-:Y:S04]  /*5790*/  @!UPT UIADD3 URZ, URZ, URZ, URZ ;  /* 0x0000003f3f3ff290 */ /* 0x000fe8000fffe03f */
[----:B------:R-:W-:Y:S01]  /*57a0*/  IMAD.MOV.U32 R40, RZ, RZ, R17 ;  /* 0x000000ffff287224 */ /* 0x000fe200078e0011 */
[----:B------:R1:W4:Y:S01]  /*57b0*/  MUFU.EX2 R247, R3 ;  /* 0x0000000300f77308 */ /* 0x0003220000000800 */
[----:B------:R-:W-:Y:S01]  /*57c0*/  MOV R39, R18 ;  /* 0x0000001200277202 */ /* 0x000fe20000000f00 */
[----:B------:R-:W-:Y:S02]  /*57d0*/  IMAD.MOV.U32 R38, RZ, RZ, R19 ;  /* 0x000000ffff267224 */ /* 0x000fe400078e0013 */
[----:B------:R-:W-:-:S03]  /*57e0*/  IMAD.MOV.U32 R37, RZ, RZ, R16 ;  /* 0x000000ffff257224 */ /* 0x000fc600078e0010 */
[----:B------:R-:W-:Y:S01]  /*57f0*/  MOV R237, R8 ;  /* 0x0000000800ed7202 */ /* 0x000fe20000000f00 */
[----:B------:R-:W-:Y:S01]  /*5800*/  IMAD.MOV.U32 R106, RZ, RZ, R9 ;  /* 0x000000ffff6a7224 */ /* 0x000fe200078e0009 */
[----:B------:R-:W-:Y:S01]  /*5810*/  MOV R85, R11 ;  /* 0x0000000b00557202 */ /* 0x000fe20000000f00 */
[----:B------:R-:W-:Y:S01]  /*5820*/  IMAD.MOV.U32 R87, RZ, RZ, R10 ;  /* 0x000000ffff577224 */ /* 0x000fe200078e000a */
[----:B------:R-:W-:Y:S02]  /*5830*/  F2FP.PACK_AB R8, R184, R189 ;  /* 0x000000bdb808723e */ /* 0x000fe400000000ff */
[----:B------:R-:W-:Y:S02]  /*5840*/  F2FP.PACK_AB R10, R107, R190 ;  /* 0x000000be6b0a723e */ /* 0x000fe400000000ff */
[----:B--2---:R-:W-:Y:S01]  /*5850*/  F2FP.PACK_AB R9, R84, R104 ;  /* 0x000000685409723e */ /* 0x004fe200000000ff */
[----:B-1----:R-:W-:Y:S01]  /*5860*/  FFMA.FTZ R3, R28, c[0x0][0x2d0], -R0 ;  /* 0x0000b4001c037a23 */ /* 0x002fe20000010800 */
[----:B---3--:R-:W-:-:S03]  /*5870*/  F2FP.PACK_AB R11, R105, R239 ;  /* 0x000000ef690b723e */ /* 0x008fc600000000ff */
[----:B------:R1:W-:Y:S04]  /*5880*/  MUFU.EX2 R246, R3 ;  /* 0x0000000300f67308 */ /* 0x0003e80000000800 */
[C---:B------:R-:W-:Y:S07]  /*5890*/  HMMA.16816.F32 R20, R8.reuse, R96, RZ ;  /* 0x000000600814723c */ /* 0x040fee00000018ff */
[----:B------:R-:W-:Y:S01]  /*58a0*/  IMAD.MOV.U32 R97, RZ, RZ, R7 ;  /* 0x000000ffff617224 */ /* 0x000fe200078e0007 */
[----:B------:R-:W-:Y:S01]  /*58b0*/  HMMA.16816.F32 R16, R8, R100, RZ ;  /* 0x000000640810723c */ /* 0x000fe200000018ff */
[----:B------:R-:W-:-:S02]  /*58c0*/  IMAD.MOV.U32 R96, RZ, RZ, R209 ;  /* 0x000000ffff607224 */ /* 0x000fc400078e00d1 */
[----:B-1----:R-:W-:-:S04]  /*58d0*/  FFMA.FTZ R3, R36, c[0x0][0x2d0], -R0 ;  /* 0x0000b40024037a23 */ /* 0x002fc80000010800 */
[----:B------:R-:W-:Y:S01]  /*58e0*/  IMAD.MOV.U32 R100, RZ, RZ, R4 ;  /* 0x000000ffff647224 */ /* 0x000fe200078e0004 */
[----:B------:R-:W1:Y:S01]  /*58f0*/  MUFU.EX2 R244, R3 ;  /* 0x0000000300f47308 */ /* 0x000e620000000800 */
[----:B------:R-:W-:Y:S01]  /*5900*/  HMMA.16816.F32 R28, R8, R88, RZ ;  /* 0x00000058081c723c */ /* 0x000fe200000018ff */
[----:B------:R-:W-:Y:S01]  /*5910*/  F2FP.PACK_AB R4, R230, R97 ;  /* 0x00000061e604723e */ /* 0x000fe200000000ff */
[----:B------:R-:W-:Y:S01]  /*5920*/  IMAD.MOV.U32 R101, RZ, RZ, R155 ;  /* 0x000000ffff657224 */ /* 0x000fe200078e009b */
[----:B------:R-:W-:-:S04]  /*5930*/  F2FP.PACK_AB R6, R86, R100 ;  /* 0x000000645606723e */ /* 0x000fc800000000ff */
[----:B------:R-:W-:Y:S01]  /*5940*/  IMAD.MOV.U32 R89, RZ, RZ, R5 ;  /* 0x000000ffff597224 */ /* 0x000fe200078e0005 */
[----:B----4-:R-:W-:Y:S01]  /*5950*/  F2FP.PACK_AB R5, R247, R252 ;  /* 0x000000fcf705723e */ /* 0x010fe200000000ff */
[----:B------:R-:W-:Y:S01]  /*5960*/  HMMA.16816.F32 R32, R8, R90, RZ ;  /* 0x0000005a0820723c */ /* 0x000fe200000018ff */
[----:B------:R-:W-:Y:S02]  /*5970*/  IMAD.MOV.U32 R88, RZ, RZ, R14 ;  /* 0x000000ffff587224 */ /* 0x000fe400078e000e */
[----:B------:R-:W-:Y:S01]  /*5980*/  IMAD.MOV.U32 R14, RZ, RZ, R208 ;  /* 0x000000ffff0e7224 */ /* 0x000fe200078e00d0 */
[----:B-1----:R-:W-:Y:S01]  /*5990*/  F2FP.PACK_AB R7, R244, R246 ;  /* 0x000000f6f407723e */ /* 0x002fe200000000ff */
[----:B------:R-:W-:-:S03]  /*59a0*/  FFMA.FTZ R3, R168, c[0x0][0x2d0], -R2 ;  /* 0x0000b400a8037a23 */ /* 0x000fc60000010802 */
[----:B------:R-:W-:Y:S01]  /*59b0*/  HMMA.16816.F32 R24, R8, R92, RZ ;  /* 0x0000005c0818723c */ /* 0x000fe200000018ff */
[----:B------:R-:W-:Y:S01]  /*59c0*/  MOV R90, R211 ;  /* 0x000000d3005a7202 */ /* 0x000fe20000000f00 */
[----:B------:R-:W-:Y:S01]  /*59d0*/  IMAD.MOV.U32 R91, RZ, RZ, R163 ;  /* 0x000000ffff5b7224 */ /* 0x000fe200078e00a3 */
[----:B------:R1:W-:Y:S04]  /*59e0*/  MUFU.EX2 R208, R3 ;  /* 0x0000000300d07308 */ /* 0x0003e80000000800 */
[----:B------:R-:W-:Y:S01]  /*59f0*/  IMAD.MOV.U32 R93, RZ, RZ, R51 ;  /* 0x000000ffff5d7224 */ /* 0x000fe200078e0033 */
[----:B------:R-:W-:Y:S01]  /*5a00*/  HMMA.16816.F32 R172, R4, R56, R20 ;  /* 0x0000003804ac723c */ /* 0x000fe20000001814 */
[----:B------:R-:W-:-:S07]  /*5a10*/  IMAD.MOV.U32 R92, RZ, RZ, R48 ;  /* 0x000000ffff5c7224 */ /* 0x000fce00078e0030 */
[----:B------:R-:W-:Y:S01]  /*5a20*/  HMMA.16816.F32 R20, R8, R108, RZ ;  /* 0x0000006c0814723c */ /* 0x000fe200000018ff */
[----:B-1----:R-:W-:-:S06]  /*5a30*/  FFMA.FTZ R3, R171, c[0x0][0x2d0], -R2 ;  /* 0x0000b400ab037a23 */ /* 0x002fcc0000010802 */
[----:B------:R-:W-:Y:S01]  /*5a40*/  MOV R109, R40 ;  /* 0x00000028006d7202 */ /* 0x000fe20000000f00 */
[----:B------:R-:W-:Y:S01]  /*5a50*/  HMMA.16816.F32 R140, R4, R44, R28 ;  /* 0x0000002c048c723c */ /* 0x000fe2000000181c */
[----:B------:R-:W-:Y:S01]  /*5a60*/  MOV R108, R37 ;  /* 0x00000025006c7202 */ /* 0x000fe20000000f00 */
[----:B------:R1:W2:Y:S05]  /*5a70*/  MUFU.EX2 R209, R3 ;  /* 0x0000000300d17308 */ /* 0x0002aa0000000800 */
[----:B------:R-:W-:Y:S01]  /*5a80*/  MOV R45, R210 ;  /* 0x000000d2002d7202 */ /* 0x000fe20000000f00 */
[----:B------:R-:W-:Y:S01]  /*5a90*/  HMMA.16816.F32 R28, R8, R112, RZ ;  /* 0x00000070081c723c */ /* 0x000fe200000018ff */
[----:B------:R-:W-:-:S06]  /*5aa0*/  MOV R44, R205 ;  /* 0x000000cd002c7202 */ /* 0x000fcc0000000f00 */
[----:B------:R-:W-:Y:S01]  /*5ab0*/  MOV R113, R154 ;  /* 0x0000009a00717202 */ /* 0x000fe20000000f00 */
[----:B------:R-:W-:Y:S01]  /*5ac0*/  HMMA.16816.F32 R40, R4, R46, R32 ;  /* 0x0000002e0428723c */ /* 0x000fe20000001820 */
[----:B------:R-:W-:Y:S02]  /*5ad0*/  IMAD.MOV.U32 R112, RZ, RZ, R206 ;  /* 0x000000ffff707224 */ /* 0x000fe400078e00ce */
[----:B-1----:R-:W-:-:S04]  /*5ae0*/  FFMA.FTZ R3, R170, c[0x0][0x2d0], -R2 ;  /* 0x0000b400aa037a23 */ /* 0x002fc80000010802 */
[----:B------:R-:W-:Y:S01]  /*5af0*/  IMAD.MOV.U32 R46, RZ, RZ, R39 ;  /* 0x000000ffff2e7224 */ /* 0x000fe200078e0027 */
[C---:B------:R-:W-:Y:S01]  /*5b00*/  HMMA.16816.F32 R156, R4.reuse, R68, R24 ;  /* 0x00000044049c723c */ /* 0x040fe20000001818 */
[----:B------:R-:W-:Y:S01]  /*5b10*/  IMAD.MOV.U32 R47, RZ, RZ, R38 ;  /* 0x000000ffff2f7224 */ /* 0x000fe200078e0026 */
[----:B------:R1:W-:Y:S06]  /*5b20*/  MUFU.EX2 R210, R3 ;  /* 0x0000000300d27308 */ /* 0x0003ec0000000800 */
[----:B------:R-:W-:Y:S08]  /*5b30*/  HMMA.16816.F32 R124, R4, R64, R20 ;  /* 0x00000040047c723c */ /* 0x000ff00000001814 */
[----:B------:R-:W-:Y:S01]  /*5b40*/  HMMA.16816.F32 R36, R8, R94, RZ ;  /* 0x0000005e0824723c */ /* 0x000fe200000018ff */
[----:B-1----:R-:W-:-:S04]  /*5b50*/  FFMA.FTZ R3, R169, c[0x0][0x2d0], -R2 ;  /* 0x0000b400a9037a23 */ /* 0x002fc80000010802 */
[----:B------:R1:W-:Y:S02]  /*5b60*/  MUFU.EX2 R211, R3 ;  /* 0x0000000300d37308 */ /* 0x0003e40000000800 */
[----:B------:R-:W-:Y:S01]  /*5b70*/  IMAD.MOV.U32 R94, RZ, RZ, R89 ;  /* 0x000000ffff5e7224 */ /* 0x000fe200078e0059 */
[----:B------:R-:W-:Y:S01]  /*5b80*/  HMMA.16816.F32 R24, R8, R120, RZ ;  /* 0x000000780818723c */ /* 0x000fe200000018ff */
[----:B------:R-:W-:Y:S02]  /*5b90*/  IMAD.MOV.U32 R95, RZ, RZ, R146 ;  /* 0x000000ffff5f7224 */ /* 0x000fe400078e0092 */
[----:B------:R-:W-:-:S04]  /*5ba0*/  IMAD.MOV.U32 R89, RZ, RZ, R147 ;  /* 0x000000ffff597224 */ /* 0x000fc800078e0093 */
[----:B------:R-:W-:Y:S01]  /*5bb0*/  MOV R120, R50 ;  /* 0x0000003200787202 */ /* 0x000fe20000000f00 */
[----:B------:R-:W-:Y:S01]  /*5bc0*/  HMMA.16816.F32 R20, R8, R122, RZ ;  /* 0x0000007a0814723c */ /* 0x000fe200000018ff */
[----:B------:R-:W-:Y:S02]  /*5bd0*/  IMAD.MOV.U32 R121, RZ, RZ, R153 ;  /* 0x000000ffff797224 */ /* 0x000fe400078e0099 */
[----:B-1----:R-:W-:-:S05]  /*5be0*/  FFMA.FTZ R3, R139, c[0x0][0x2d0], -R0 ;  /* 0x0000b4008b037a23 */ /* 0x002fca0000010800 */
[----:B------:R-:W-:Y:S01]  /*5bf0*/  HMMA.16816.F32 R80, R4, R52, R16 ;  /* 0x000000340450723c */ /* 0x000fe20000001810 */
[----:B------:R1:W-:Y:S07]  /*5c00*/  MUFU.EX2 R139, R3 ;  /* 0x00000003008b7308 */ /* 0x0003ee0000000800 */
[C---:B------:R-:W-:Y:S07]  /*5c10*/  HMMA.16816.F32 R16, R8.reuse, R116, RZ ;  /* 0x000000740810723c */ /* 0x040fee00000018ff */
[----:B------:R-:W-:Y:S01]  /*5c20*/  IMAD.MOV.U32 R117, RZ, RZ, R49 ;  /* 0x000000ffff757224 */ /* 0x000fe200078e0031 */
[----:B------:R-:W-:Y:S01]  /*5c30*/  HMMA.16816.F32 R32, R8, R98, RZ ;  /* 0x000000620820723c */ /* 0x000fe200000018ff */
[----:B------:R-:W-:-:S02]  /*5c40*/  IMAD.MOV.U32 R116, RZ, RZ, R207 ;  /* 0x000000ffff747224 */ /* 0x000fc400078e00cf */
[----:B-1----:R-:W-:-:S04]  /*5c50*/  FFMA.FTZ R3, R138, c[0x0][0x2d0], -R0 ;  /* 0x0000b4008a037a23 */ /* 0x002fc80000010800 */
[----:B------:R-:W-:Y:S01]  /*5c60*/  MOV R99, R145 ;  /* 0x0000009100637202 */ /* 0x000fe20000000f00 */
[----:B------:R-:W-:Y:S01]  /*5c70*/  HMMA.16816.F32 R48, R4, R76, R28 ;  /* 0x0000004c0430723c */ /* 0x000fe2000000181c */
[----:B------:R-:W-:-:S07]  /*5c80*/  IMAD.MOV.U32 R98, RZ, RZ, R144 ;  /* 0x000000ffff627224 */ /* 0x000fce00078e0090 */
[----:B------:R-:W-:Y:S07]  /*5c90*/  HMMA.16816.F32 R28, R8, R102, RZ ;  /* 0x00000066081c723c */ /* 0x000fee00000018ff */
[----:B------:R-:W-:Y:S01]  /*5ca0*/  IMAD.MOV.U32 R102, RZ, RZ, R161 ;  /* 0x000000ffff667224 */ /* 0x000fe200078e00a1 */
[----:B------:R-:W-:Y:S01]  /*5cb0*/  HMMA.16816.F32 R68, R4, R70, R36 ;  /* 0x000000460444723c */ /* 0x000fe20000001824 */
[----:B------:R-:W-:-:S07]  /*5cc0*/  IMAD.MOV.U32 R103, RZ, RZ, R160 ;  /* 0x000000ffff677224 */ /* 0x000fce00078e00a0 */
[C---:B------:R-:W-:Y:S07]  /*5cd0*/  HMMA.16816.F32 R128, R4.reuse, R72, R24 ;  /* 0x000000480480723c */ /* 0x040fee0000001818 */
[----:B------:R-:W-:Y:S01]  /*5ce0*/  MOV R72, R15 ;  /* 0x0000000f00487202 */ /* 0x000fe20000000f00 */
[----:B------:R-:W-:Y:S01]  /*5cf0*/  HMMA.16816.F32 R36, R4, R74, R20 ;  /* 0x0000004a0424723c */ /* 0x000fe20000001814 */
[----:B------:R-:W-:Y:S01]  /*5d00*/  IMAD.MOV.U32 R15, RZ, RZ, R204 ;  /* 0x000000ffff0f7224 */ /* 0x000fe200078e00cc */
[----:B------:R-:W-:Y:S01]  /*5d10*/  MOV R73, R162 ;  /* 0x000000a200497202 */ /* 0x000fe20000000f00 */
[----:B------:R1:W3:Y:S01]  /*5d20*/  MUFU.EX2 R204, R3 ;  /* 0x0000000300cc7308 */ /* 0x0002e20000000800 */
[----:B------:R-:W2:Y:S03]  /*5d30*/  LDSM.16.MT88.4 R20, [R225+0x1100] ;  /* 0x00110000e114783b */ /* 0x000ea60000004200 */
[----:B------:R-:W-:Y:S01]  /*5d40*/  MOV R74, R102 ;  /* 0x00000066004a7202 */ /* 0x000fe20000000f00 */
[----:B------:R-:W-:Y:S01]  /*5d50*/  HMMA.16816.F32 R24, R8, R114, RZ ;  /* 0x000000720818723c */ /* 0x000fe200000018ff */
[----:B------:R-:W-:-:S02]  /*5d60*/  IMAD.MOV.U32 R75, RZ, RZ, R103 ;  /* 0x000000ffff4b7224 */ /* 0x000fc400078e0067 */
        /* <DEDUP_REMOVED lines=13> */
[----:B------:R-:W4:Y:S01]  /*5e40*/  LDL.LU R238, [R1+0xac] ;  /* 0x0000ac0001ee7983 */ /* 0x000f220000300800 */
[----:B------:R-:W-:Y:S01]  /*5e50*/  IMAD.MOV.U32 R46, RZ, RZ, R135 ;  /* 0x000000ffff2e7224 */ /* 0x000fe200078e0087 */
[C---:B------:R-:W-:Y:S01]  /*5e60*/  HMMA.16816.F32 R16, R8.reuse, R110, RZ ;  /* 0x0000006e0810723c */ /* 0x040fe200000018ff */
[----:B-1----:R-:W-:Y:S01]  /*5e70*/  FFMA.FTZ R3, R133, c[0x0][0x2d0], -R0 ;  /* 0x0000b40085037a23 */ /* 0x002fe20000010800 */
[----:B------:R1:W5:Y:S01]  /*5e80*/  LDL.LU R134, [R1+0xa8] ;  /* 0x0000a80001867983 */ /* 0x0003620000300800 */
[----:B------:R-:W-:Y:S01]  /*5e90*/  MOV R123, R103 ;  /* 0x00000067007b7202 */ /* 0x000fe20000000f00 */
[----:B------:R-:W-:Y:S01]  /*5ea0*/  IMAD.MOV.U32 R103, RZ, RZ, R47 ;  /* 0x000000ffff677224 */ /* 0x000fe200078e002f */
[----:B------:R2:W-:Y:S01]  /*5eb0*/  MUFU.EX2 R206, R3 ;  /* 0x0000000300ce7308 */ /* 0x0005e20000000800 */
[----:B------:R1:W5:Y:S01]  /*5ec0*/  LDL.LU R135, [R1+0xa4] ;  /* 0x0000a40001877983 */ /* 0x0003620000300800 */
[----:B------:R-:W-:Y:S01]  /*5ed0*/  MOV R110, R114 ;  /* 0x00000072006e7202 */ /* 0x000fe20000000f00 */
[----:B------:R-:W-:Y:S01]  /*5ee0*/  IMAD.MOV.U32 R114, RZ, RZ, R98 ;  /* 0x000000ffff727224 */ /* 0x000fe200078e0062 */
[----:B------:R-:W-:Y:S01]  /*5ef0*/  HMMA.16816.F32 R8, R8, R118, RZ ;  /* 0x000000760808723c */ /* 0x000fe200000018ff */
[----:B------:R-:W4:Y:S01]  /*5f00*/  LDL.LU R245, [R1+0xa0] ;  /* 0x0000a00001f57983 */ /* 0x000f220000300800 */
[----:B------:R-:W-:-:S03]  /*5f10*/  IMAD.MOV.U32 R98, RZ, RZ, R112 ;  /* 0x000000ffff627224 */ /* 0x000fc600078e0070 */
[----:B------:R-:W4:Y:S03]  /*5f20*/  LDL.LU R47, [R1+0x4] ;  /* 0x00000400012f7983 */ /* 0x000f260000300800 */
[C---:B------:R-:W-:Y:S01]  /*5f30*/  HMMA.16816.F32 R56, R4.reuse, R58, R32 ;  /* 0x0000003a0438723c */ /* 0x040fe20000001820 */
[----:B------:R-:W4:Y:S01]  /*5f40*/  LDL.LU R112, [R1+0x8] ;  /* 0x0000080001707983 */ /* 0x000f220000300800 */
[----:B------:R-:W-:Y:S01]  /*5f50*/  IMAD.MOV.U32 R122, RZ, RZ, R102 ;  /* 0x000000ffff7a7224 */ /* 0x000fe200078e0066 */
[----:B------:R-:W-:Y:S01]  /*5f60*/  MOV R102, R46 ;  /* 0x0000002e00667202 */ /* 0x000fe20000000f00 */
[----:B------:R-:W-:Y:S02]  /*5f70*/  IMAD.MOV.U32 R46, RZ, RZ, R15 ;  /* 0x000000ffff2e7224 */ /* 0x000fe400078e000f */
[----:B------:R-:W4:Y:S01]  /*5f80*/  LDL.LU R15, [R1] ;  /* 0x00000000010f7983 */ /* 0x000f220000300800 */
[----:B--2---:R-:W-:Y:S01]  /*5f90*/  FFMA.FTZ R3, R132, c[0x0][0x2d0], -R0 ;  /* 0x0000b40084037a23 */ /* 0x004fe20000010800 */
[C---:B------:R-:W-:Y:S02]  /*5fa0*/  HMMA.16816.F32 R64, R4.reuse, R66, R16 ;  /* 0x000000420440723c */ /* 0x040fe40000001810 */
[----:B------:R-:W2:Y:S01]  /*5fb0*/  LDSM.16.MT88.4 R16, [R226+0x1100] ;  /* 0x00110000e210783b */ /* 0x000ea20000004200 */
[----:B------:R1:W1:Y:S05]  /*5fc0*/  MUFU.EX2 R207, R3 ;  /* 0x0000000300cf7308 */ /* 0x00026a0000000800 */
[C---:B------:R-:W-:Y:S07]  /*5fd0*/  HMMA.16816.F32 R32, R4.reuse, R62, R8 ;  /* 0x0000003e0420723c */ /* 0x040fee0000001808 */
[----:B------:R-:W-:Y:S01]  /*5fe0*/  F2FP.PACK_AB R8, R209, R208 ;  /* 0x000000d0d108723e */ /* 0x000fe200000000ff */
[----:B------:R-:W-:Y:S01]  /*5ff0*/  HMMA.16816.F32 R52, R4, R54, R28 ;  /* 0x000000360434723c */ /* 0x000fe2000000181c */
[----:B---3--:R-:W-:Y:S01]  /*6000*/  F2FP.PACK_AB R9, R204, R139 ;  /* 0x0000008bcc09723e */ /* 0x008fe200000000ff */
[----:B------:R-:W3:Y:S01]  /*6010*/  LDSM.16.MT88.4 R28, [R228+0x1100] ;  /* 0x00110000e41c783b */ /* 0x000ee20000004200 */
[----:B-1----:R-:W-:Y:S01]  /*6020*/  FFMA.FTZ R3, R180, c[0x0][0x2d0], -R13 ;  /* 0x0000b400b4037a23 */ /* 0x002fe2000001080d */
[----:B------:R-:W-:-:S02]  /*6030*/  F2FP.PACK_AB R10, R211, R210 ;  /* 0x000000d2d30a723e */ /* 0x000fc400000000ff */
[----:B------:R-:W-:Y:S01]  /*6040*/  F2FP.PACK_AB R11, R207, R206 ;  /* 0x000000cecf0b723e */ /* 0x000fe200000000ff */
[----:B------:R1:W-:Y:S01]  /*6050*/  MUFU.EX2 R62, R3 ;  /* 0x00000003003e7308 */ /* 0x0003e20000000800 */
[----:B------:R-:W-:Y:S01]  /*6060*/  HMMA.16816.F32 R76, R4, R78, R24 ;  /* 0x0000004e044c723c */ /* 0x000fe20000001818 */
[----:B------:R-:W-:Y:S07]  /*6070*/  LDSM.16.MT88.4 R24, [R225+0x3100] ;  /* 0x00310000e118783b */ /* 0x000fee0000004200 */
[----:B------:R-:W-:Y:S01]  /*6080*/  HMMA.16816.F32 R140, R8, R20, R140 ;  /* 0x00000014088c723c */ /* 0x000fe2000000188c */
[----:B-1----:R-:W-:-:S07]  /*6090*/  FFMA.FTZ R3, R182, c[0x0][0x2d0], -R13 ;  /* 0x0000b400b6037a23 */ /* 0x002fce000001080d */
[C---:B------:R-:W-:Y:S01]  /*60a0*/  HMMA.16816.F32 R40, R8.reuse, R22, R40 ;  /* 0x000000160828723c */ /* 0x040fe20000001828 */
[----:B------:R1:W1:Y:S07]  /*60b0*/  MUFU.EX2 R132, R3 ;  /* 0x0000000300847308 */ /* 0x00026e0000000800 */
[C---:B--2---:R-:W-:Y:S08]  /*60c0*/  HMMA.16816.F32 R156, R8.reuse, R16, R156 ;  /* 0x00000010089c723c */ /* 0x044ff0000000189c */
[----:B------:R-:W-:Y:S01]  /*60d0*/  HMMA.16816.F32 R68, R8, R18, R68 ;  /* 0x000000120844723c */ /* 0x000fe20000001844 */
[----:B-1----:R-:W-:Y:S01]  /*60e0*/  FFMA.FTZ R3, R181, c[0x0][0x2d0], -R13 ;  /* 0x0000b400b5037a23 */ /* 0x002fe2000001080d */
[----:B------:R-:W-:-:S03]  /*60f0*/  F2FP.PACK_AB R4, R132, R62 ;  /* 0x0000003e8404723e */ /* 0x000fc600000000ff */
[----:B------:R1:W-:Y:S03]  /*6100*/  MUFU.EX2 R138, R3 ;  /* 0x00000003008a7308 */ /* 0x0003e60000000800 */
[C---:B---3--:R-:W-:Y:S08]  /*6110*/  HMMA.16816.F32 R172, R8.reuse, R28, R172 ;  /* 0x0000001c08ac723c */ /* 0x048ff000000018ac */
        /* <DEDUP_REMOVED lines=9> */
[----:B--2---:R-:W-:-:S05]  /*61b0*/  F2FP.PACK_AB R5, R61, R60 ;  /* 0x0000003c3d05723e */ /* 0x004fca00000000ff */
[----:B------:R1:W-:Y:S02]  /*61c0*/  MUFU.EX2 R63, R3 ;  /* 0x00000003003f7308 */ /* 0x0003e40000000800 */
[----:B-1----:R-:W-:-:S06]  /*61d0*/  FFMA.FTZ R3, R176, c[0x0][0x2d0], -R12 ;  /* 0x0000b400b0037a23 */ /* 0x002fcc000001080c */
[----:B------:R-:W1:Y:S02]  /*61e0*/  MUFU.EX2 R133, R3 ;  /* 0x0000000300857308 */ /* 0x000e640000000800 */
[----:B-1----:R-:W-:-:S07]  /*61f0*/  F2FP.PACK_AB R7, R133, R63 ;  /* 0x0000003f8507723e */ /* 0x002fce00000000ff */
[C---:B------:R-:W-:Y:S08]  /*6200*/  HMMA.16816.F32 R160, R4.reuse, R16, R216 ;  /* 0x0000001004a0723c */ /* 0x040ff000000018d8 */
[C---:B------:R-:W-:Y:S01]  /*6210*/  HMMA.16816.F32 R164, R4.reuse, R18, R164 ;  /* 0x0000001204a4723c */ /* 0x040fe200000018a4 */
[----:B------:R-:W1:Y:S07]  /*6220*/  LDSM.16.MT88.4 R16, [R227+0x1100] ;  /* 0x00110000e310783b */ /* 0x000e6e0000004200 */
[C---:B------:R-:W-:Y:S08]  /*6230*/  HMMA.16816.F32 R180, R4.reuse, R30, R192 ;  /* 0x0000001e04b4723c */ /* 0x040ff000000018c0 */
[C---:B------:R-:W-:Y:S08]  /*6240*/  HMMA.16816.F32 R144, R4.reuse, R20, R212 ;  /* 0x000000140490723c */ /* 0x040ff000000018d4 */
[C---:B------:R-:W-:Y:S01]  /*6250*/  HMMA.16816.F32 R148, R4.reuse, R22, R148 ;  /* 0x000000160494723c */ /* 0x040fe20000001894 */
[----:B------:R-:W-:Y:S07]  /*6260*/  LDSM.16.MT88.4 R20, [R226+0x3100] ;  /* 0x00310000e214783b */ /* 0x000fee0000004200 */
[C---:B------:R-:W-:Y:S01]  /*6270*/  HMMA.16816.F32 R176, R4.reuse, R28, R220 ;  /* 0x0000001c04b0723c */ /* 0x040fe200000018dc */
[----:B------:R-:W-:Y:S07]  /*6280*/  LDSM.16.MT88.4 R28, [R227+0x3100] ;  /* 0x00310000e31c783b */ /* 0x000fee0000004200 */
[-C--:B-1----:R-:W-:Y:S08]  /*6290*/  HMMA.16816.F32 R192, R4, R16.reuse, R248 ;  /* 0x0000001004c0723c */ /* 0x082ff000000018f8 */
[----:B------:R-:W-:Y:S08]  /*62a0*/  HMMA.16816.F32 R168, R8, R16, R80 ;  /* 0x0000001008a8723c */ /* 0x000ff00000001850 */
[-C--:B------:R-:W-:Y:S08]  /*62b0*/  HMMA.16816.F32 R196, R4, R18.reuse, R196 ;  /* 0x0000001204c4723c */ /* 0x080ff000000018c4 */
[----:B------:R-:W-:Y:S01]  /*62c0*/  HMMA.16816.F32 R248, R8, R18, R52 ;  /* 0x0000001208f8723c */ /* 0x000fe20000001834 */
[----:B------:R-:W1:Y:S01]  /*62d0*/  LDSM.16.MT88.4 R16, [R228+0x3100] ;  /* 0x00310000e410783b */ /* 0x000e620000004200 */
[----:B------:R-:W-:-:S02]  /*62e0*/  IMAD.MOV.U32 R111, RZ, RZ, R115 ;  /* 0x000000ffff6f7224 */ /* 0x000fc400078e0073 */
[----:B------:R-:W-:Y:S01]  /*62f0*/  IMAD.MOV.U32 R115, RZ, RZ, R99 ;  /* 0x000000ffff737224 */ /* 0x000fe200078e0063 */
[----:B------:R-:W-:-:S03]  /*6300*/  MOV R99, R44 ;  /* 0x0000002c00637202 */ /* 0x000fc60000000f00 */
        /* <DEDUP_REMOVED lines=13> */
[----:B----4-:R-:W-:Y:S02]  /*63e0*/  IMAD.MOV.U32 R44, RZ, RZ, R245 ;  /* 0x000000ffff2c7224 */ /* 0x010fe400078e00f5 */
[----:B------:R-:W-:Y:S01]  /*63f0*/  IMAD.MOV.U32 R115, RZ, RZ, R98 ;  /* 0x000000ffff737224 */ /* 0x000fe200078e0062 */
[----:B------:R-:W-:Y:S01]  /*6400*/  HMMA.16816.F32 R220, R8, R24, R48 ;  /* 0x0000001808dc723c */ /* 0x000fe20000001830 */
        /* <DEDUP_REMOVED lines=11> */
[----:B-1----:R-:W-:Y:S01]  /*64c0*/  HMMA.16816.F32 R48, R4, R16, R168 ;  /* 0x000000100430723c */ /* 0x002fe200000018a8 */
[----:B------:R-:W-:Y:S01]  /*64d0*/  IMAD.MOV.U32 R97, RZ, RZ, R241 ;  /* 0x000000ffff617224 */ /* 0x000fe200078e00f1 */
[----:B------:R-:W-:Y:S01]  /*64e0*/  UIMAD.WIDE.U32 UR6, UR17, UR4, URZ ;  /* 0x00000004110672a5 */ /* 0x000fe2000f8e003f */
        /* <DEDUP_REMOVED lines=10> */
[----:B------:R-:W-:Y:S01]  /*6590*/  HMMA.16816.F32 R72, R4, R24, R72 ;  /* 0x000000180448723c */ /* 0x000fe20000001848 */
[----:B------:R-:W-:Y:S01]  /*65a0*/  IMAD.MOV.U32 R122, RZ, RZ, R123 ;  /* 0x000000ffff7a7224 */ /* 0x000fe200078e007b */
[----:B------:R1:W5:Y:S01]  /*65b0*/  LDL.LU R245, [R1+0x9c] ;  /* 0x00009c0001f57983 */ /* 0x0003620000300800 */
[----:B------:R-:W-:Y:S02]  /*65c0*/  IMAD.MOV.U32 R102, RZ, RZ, R46 ;  /* 0x000000ffff667224 */ /* 0x000fe400078e002e */
[----:B------:R-:W-:-:S02]  /*65d0*/  IMAD.MOV.U32 R99, RZ, RZ, R47 ;  /* 0x000000ffff637224 */ /* 0x000fc400078e002f */
[----:B------:R-:W-:Y:S02]  /*65e0*/  IMAD.MOV.U32 R215, RZ, RZ, R231 ;  /* 0x000000ffffd77224 */ /* 0x000fe400078e00e7 */
[----:B------:R-:W-:Y:S01]  /*65f0*/  IMAD.MOV.U32 R44, RZ, RZ, R45 ;  /* 0x000000ffff2c7224 */ /* 0x000fe200078e002d */
[----:B------:R-:W-:Y:S01]  /*6600*/  MOV R45, R96 ;  /* 0x00000060002d7202 */ /* 0x000fe20000000f00 */
[----:B------:R-:W-:Y:S01]  /*6610*/  IMAD.MOV.U32 R123, RZ, RZ, R114 ;  /* 0x000000ffff7b7224 */ /* 0x000fe200078e0072 */
[----:B------:R-:W-:Y:S01]  /*6620*/  HMMA.16816.F32 R88, R4, R20, R88 ;  /* 0x000000140458723c */ /* 0x000fe20000001858 */
[----:B------:R-:W-:-:S07]  /*6630*/  IMAD.MOV.U32 R46, RZ, RZ, R97 ;  /* 0x000000ffff2e7224 */ /* 0x000fce00078e0061 */
[----:B------:R-:W-:Y:S01]  /*6640*/  HMMA.16816.F32 R92, R4, R22, R92 ;  /* 0x00000016045c723c */ /* 0x000fe2000000185c */
[----:B------:R-:W-:Y:S01]  /*6650*/  IMAD.MOV.U32 R47, RZ, RZ, R240 ;  /* 0x000000ffff2f7224 */ /* 0x000fe200078e00f0 */
[----:B------:R-:W-:-:S06]  /*6660*/  MOV R171, R115 ;  /* 0x0000007300ab7202 */ /* 0x000fcc0000000f00 */
[C---:B------:R-:W-:Y:S08]  /*6670*/  HMMA.16816.F32 R108, R4.reuse, R18, R108 ;  /* 0x00000012046c723c */ /* 0x040ff0000000186c */
[----:B------:R-:W-:Y:S01]  /*6680*/  HMMA.16816.F32 R52, R4, R30, R216 ;  /* 0x0000001e0434723c */ /* 0x000fe200000018d8 */
[----:B------:R-:W-:-:S07]  /*6690*/  IMAD.MOV.U32 R170, RZ, RZ, R224 ;  /* 0x000000ffffaa7224 */ /* 0x000fce00078e00e0 */
[----:B------:R-:W-:Y:S01]  /*66a0*/  HMMA.16816.F32 R36, R8, R22, R36 ;  /* 0x000000160824723c */ /* 0x000fe20000001824 */
[----:B------:R-:W-:Y:S02]  /*66b0*/  IMAD.MOV.U32 R25, RZ, RZ, R168 ;  /* 0x000000ffff197224 */ /* 0x000fe400078e00a8 */
[----:B------:R-:W-:-:S05]  /*66c0*/  IMAD.MOV.U32 R169, RZ, RZ, R229 ;  /* 0x000000ffffa97224 */ /* 0x000fca00078e00e5 */
[C---:B------:R-:W-:Y:S08]  /*66d0*/  HMMA.16816.F32 R64, R8.reuse, R18, R64 ;  /* 0x000000120840723c */ /* 0x040ff00000001840 */
[----:B------:R-:W-:Y:S01]  /*66e0*/  HMMA.16816.F32 R32, R8, R30, R32 ;  /* 0x0000001e0820723c */ /* 0x000fe20000001820 */
[----:B------:R-:W-:Y:S01]  /*66f0*/  IMAD.MOV.U32 R106, RZ, RZ, R234 ;  /* 0x000000ffff6a7224 */ /* 0x000fe200078e00ea */
[----:B------:R-:W-:Y:S01]  /*6700*/  @UP1 USHF.R.U32.HI UR17, URZ, UR5, UR7 ;  /* 0x000000053f111299 */ /* 0x000fe20008011607 */
[----:B------:R-:W-:Y:S01]  /*6710*/  IMAD.MOV.U32 R85, RZ, RZ, R235 ;  /* 0x000000ffff557224 */ /* 0x000fe200078e00eb */
[----:B------:R1:W5:Y:S04]  /*6720*/  LDL.LU R243, [R1+0x98] ;  /* 0x0000980001f37983 */ /* 0x0003680000300800 */
[C---:B------:R-:W-:Y:S08]  /*6730*/  HMMA.16816.F32 R120, R4.reuse, R28, R120 ;  /* 0x0000001c0478723c */ /* 0x040ff00000001878 */
[----:B------:R-:W-:Y:S01]  /*6740*/  HMMA.16816.F32 R44, R4, R26, R44 ;  /* 0x0000001a042c723c */ /* 0x000fe2000000182c */
[----:B------:R-:W-:-:S07]  /*6750*/  IMAD.MOV.U32 R168, RZ, RZ, R102 ;  /* 0x000000ffffa87224 */ /* 0x000fce00078e0066 */
[C---:B------:R-:W-:Y:S01]  /*6760*/  HMMA.16816.F32 R216, R8.reuse, R26, R76 ;  /* 0x0000001a08d8723c */ /* 0x040fe2000000184c */
[----:B------:R-:W-:Y:S01]  /*6770*/  IMAD.MOV.U32 R6, RZ, RZ, R3 ;  /* 0x000000ffff067224 */ /* 0x000fe200078e0003 */
[----:B------:R-:W-:Y:S01]  /*6780*/  MOV R114, R233 ;  /* 0x000000e900727202 */ /* 0x000fe20000000f00 */
[----:B------:R-:W-:Y:S01]  /*6790*/  FFMA.FTZ R3, R191, c[0x0][0x2d0], -R2 ;  /* 0x0000b400bf037a23 */ /* 0x000fe20000010802 */
[----:B------:R-:W-:Y:S02]  /*67a0*/  MOV R7, R215 ;  /* 0x000000d700077202 */ /* 0x000fe40000000f00 */
[----:B------:R-:W-:Y:S01]  /*67b0*/  MOV R97, R239 ;  /* 0x000000ef00617202 */ /* 0x000fe20000000f00 */
[----:B------:R-:W-:Y:S01]  /*67c0*/  IMAD.MOV.U32 R96, RZ, RZ, R238 ;  /* 0x000000ffff607224 */ /* 0x000fe200078e00ee */
[----:B------:R-:W-:Y:S01]  /*67d0*/  HMMA.16816.F32 R212, R8, R20, R128 ;  /* 0x0000001408d4723c */ /* 0x000fe20000001880 */
[----:B------:R2:W-:Y:S01]  /*67e0*/  MUFU.EX2 R21, R3 ;  /* 0x0000000300157308 */ /* 0x0005e20000000800 */
[----:B------:R-:W-:Y:S01]  /*67f0*/  MOV R4, R170 ;  /* 0x000000aa00047202 */ /* 0x000fe20000000f00 */
[----:B------:R-:W-:Y:S01]  /*6800*/  IMAD.MOV.U32 R77, RZ, RZ, R171 ;  /* 0x000000ffff4d7224 */ /* 0x000fe200078e00ab */
[----:B------:R-:W-:-:S02]  /*6810*/  MOV R170, R113 ;  /* 0x0000007100aa7202 */ /* 0x000fc40000000f00 */
[----:B------:R-:W-:Y:S01]  /*6820*/  MOV R115, R236 ;  /* 0x000000ec00737202 */ /* 0x000fe20000000f00 */
[----:B------:R-:W-:Y:S01]  /*6830*/  IMAD.MOV.U32 R87, RZ, RZ, R232 ;  /* 0x000000ffff577224 */ /* 0x000fe200078e00e8 */
[----:B------:R-:W-:Y:S01]  /*6840*/  UIADD3 UR17, UR17, UR8, -UR11 ;  /* 0x0000000811117290 */ /* 0x000fe2000fffe80b */
[----:B------:R1:W5:Y:S01]  /*6850*/  LDL.LU R242, [R1+0x94] ;  /* 0x0000940001f27983 */ /* 0x0003620000300800 */
[----:B--2---:R-:W-:Y:S01]  /*6860*/  FFMA.FTZ R3, R200, c[0x0][0x2d0], -R2 ;  /* 0x0000b400c8037a23 */ /* 0x004fe20000010802 */
[----:B------:R-:W-:Y:S01]  /*6870*/  MOV R78, R103 ;  /* 0x00000067004e7202 */ /* 0x000fe20000000f00 */
[----:B------:R-:W-:Y:S02]  /*6880*/  IMAD.MOV.U32 R171, RZ, RZ, R100 ;  /* 0x000000ffffab7224 */ /* 0x000fe400078e0064 */
[----:B------:R-:W-:Y:S01]  /*6890*/  IMAD.MOV.U32 R5, RZ, RZ, R169 ;  /* 0x000000ffff057224 */ /* 0x000fe200078e00a9 */
[----:B------:R2:W3:Y:S01]  /*68a0*/  MUFU.EX2 R23, R3 ;  /* 0x0000000300177308 */ /* 0x0004e20000000800 */
[----:B------:R-:W-:-:S02]  /*68b0*/  IMAD.MOV.U32 R113, RZ, RZ, R101 ;  /* 0x000000ffff717224 */ /* 0x000fc400078e0065 */
[----:B------:R-:W-:Y:S01]  /*68c0*/  IMAD.MOV.U32 R79, RZ, RZ, R116 ;  /* 0x000000ffff4f7224 */ /* 0x000fe200078e0074 */
[C---:B------:R-:W-:Y:S01]  /*68d0*/  HMMA.16816.F32 R100, R8.reuse, R16, R124 ;  /* 0x000000100864723c */ /* 0x040fe2000000187c */
[----:B------:R-:W-:Y:S01]  /*68e0*/  IMAD.MOV.U32 R27, RZ, RZ, R119 ;  /* 0x000000ffff1b7224 */ /* 0x000fe200078e0077 */
[----:B------:R-:W-:Y:S02]  /*68f0*/  MOV R76, R118 ;  /* 0x00000076004c7202 */ /* 0x000fe40000000f00 */
[----:B------:R-:W-:Y:S01]  /*6900*/  MOV R191, R80 ;  /* 0x0000005000bf7202 */ /* 0x000fe20000000f00 */
[----:B------:R-:W-:Y:S01]  /*6910*/  FADD.FTZ R25, R25, R77 ;  /* 0x0000004d19197221 */ /* 0x000fe20000010000 */
[----:B------:R-:W-:Y:S01]  /*6920*/  MOV R26, R98 ;  /* 0x00000062001a7202 */ /* 0x000fe20000000f00 */
[----:B------:R1:W5:Y:S01]  /*6930*/  LDL.LU R241, [R1+0x90] ;  /* 0x0000900001f17983 */ /* 0x0003620000300800 */
[--C-:B--2---:R-:W-:Y:S02]  /*6940*/  FFMA.FTZ R3, R201, c[0x0][0x2d0], -R2.reuse ;  /* 0x0000b400c9037a23 */ /* 0x104fe40000010802 */
[----:B------:R-:W-:Y:S01]  /*6950*/  IMAD.MOV.U32 R169, RZ, RZ, R117 ;  /* 0x000000ffffa97224 */ /* 0x000fe200078e0075 */
[----:B---3--:R-:W-:Y:S01]  /*6960*/  F2FP.PACK_AB R128, R23, R21 ;  /* 0x000000151780723e */ /* 0x008fe200000000ff */
[----:B------:R-:W-:Y:S01]  /*6970*/  FFMA.FTZ R2, R202, c[0x0][0x2d0], -R2 ;  /* 0x0000b400ca027a23 */ /* 0x000fe20000010802 */
[----:B------:R-:W-:Y:S01]  /*6980*/  MOV R31, R26 ;  /* 0x0000001a001f7202 */ /* 0x000fe20000000f00 */
[----:B------:R-:W-:Y:S01]  /*6990*/  USHF.R.S32.HI UR4, URZ, 0x1f, UR17 ;  /* 0x0000001f3f047899 */ /* 0x000fe20008011411 */
[----:B------:R1:W5:Y:S01]  /*69a0*/  LDL.LU R240, [R1+0x8c] ;  /* 0x00008c0001f07983 */ /* 0x0003620000300800 */
[----:B------:R2:W-:Y:S01]  /*69b0*/  MUFU.EX2 R22, R2 ;  /* 0x0000000200167308 */ /* 0x0005e20000000800 */
[----:B------:R-:W-:Y:S02]  /*69c0*/  HMMA.16816.F32 R116, R8, R28, R152 ;  /* 0x0000001c0874723c */ /* 0x000fe40000001898 */
[----:B------:R-:W3:Y:S05]  /*69d0*/  LDSM.16.MT88.4 R152, [R225+0x1900] ;  /* 0x00190000e198783b */ /* 0x000eea0000004200 */
[----:B------:R4:W1:Y:S01]  /*69e0*/  MUFU.EX2 R24, R3 ;  /* 0x0000000300187308 */ /* 0x0008620000000800 */
[----:B------:R-:W-:Y:S01]  /*69f0*/  MOV R26, R87 ;  /* 0x00000057001a7202 */ /* 0x000fe20000000f00 */
[----:B------:R1:W5:Y:S01]  /*6a00*/  LDL.LU R239, [R1+0x88] ;  /* 0x0000880001ef7983 */ /* 0x0003620000300800 */
[----:B--2---:R-:W-:Y:S01]  /*6a10*/  FFMA.FTZ R2, R186, c[0x0][0x2d0], -R0 ;  /* 0x0000b400ba027a23 */ /* 0x004fe20000010800 */
[----:B------:R-:W-:-:S02]  /*6a20*/  MOV R29, R114 ;  /* 0x00000072001d7202 */ /* 0x000fc40000000f00 */
[----:B------:R2:W5:Y:S02]  /*6a30*/  LDL.LU R238, [R1+0x84] ;  /* 0x0000840001ee7983 */ /* 0x0005640000300800 */
[----:B------:R1:W-:Y:S01]  /*6a40*/  MUFU.EX2 R17, R2 ;  /* 0x0000000200117308 */ /* 0x0003e20000000800 */
[----:B------:R-:W-:Y:S01]  /*6a50*/  ULEA.HI UR4, UR4, UR17, URZ, 0x6 ;  /* 0x0000001104047291 */ /* 0x000fe2000f8f303f */
[----:B------:R2:W5:Y:S01]  /*6a60*/  LDL.LU R237, [R1+0x80] ;  /* 0x0000800001ed7983 */ /* 0x0005620000300800 */
[----:B----4-:R-:W-:Y:S02]  /*6a70*/  FADD.FTZ R3, R189, R184 ;  /* 0x000000b8bd037221 */ /* 0x010fe40000010000 */
[--C-:B-1----:R-:W-:Y:S01]  /*6a80*/  FFMA.FTZ R2, R187, c[0x0][0x2d0], -R0.reuse ;  /* 0x0000b400bb027a23 */ /* 0x102fe20000010800 */
[----:B------:R-:W-:Y:S01]  /*6a90*/  F2FP.PACK_AB R130, R22, R24 ;  /* 0x000000181682723e */ /* 0x000fe200000000ff */
[----:B------:R2:W5:Y:S02]  /*6aa0*/  LDL.LU R236, [R1+0x7c] ;  /* 0x00007c0001ec7983 */ /* 0x0005640000300800 */
[----:B------:R1:W4:Y:S01]  /*6ab0*/  MUFU.EX2 R18, R2 ;  /* 0x0000000200127308 */ /* 0x0003220000000800 */
[----:B------:R-:W-:Y:S01]  /*6ac0*/  FADD.FTZ R8, R190, R3 ;  /* 0x00000003be087221 */ /* 0x000fe20000010000 */
[----:B------:R-:W-:Y:S01]  /*6ad0*/  MOV R189, R82 ;  /* 0x0000005200bd7202 */ /* 0x000fe20000000f00 */
[----:B------:R2:W5:Y:S01]  /*6ae0*/  LDL.LU R235, [R1+0x78] ;  /* 0x0000780001eb7983 */ /* 0x0005620000300800 */
[--C-:B-1----:R-:W-:Y:S01]  /*6af0*/  FFMA.FTZ R2, R188, c[0x0][0x2d0], -R0.reuse ;  /* 0x0000b400bc027a23 */ /* 0x102fe20000010800 */
[----:B----4-:R-:W-:Y:S01]  /*6b00*/  F2FP.PACK_AB R129, R18, R17 ;  /* 0x000000111281723e */ /* 0x010fe200000000ff */
[----:B------:R-:W-:Y:S01]  /*6b10*/  FFMA.FTZ R0, R185, c[0x0][0x2d0], -R0 ;  /* 0x0000b400b9007a23 */ /* 0x000fe20000010800 */
[----:B------:R2:W5:Y:S03]  /*6b20*/  LDL.LU R234, [R1+0x74] ;  /* 0x0000740001ea7983 */ /* 0x0005660000300800 */
[----:B------:R1:W-:Y:S01]  /*6b30*/  MUFU.EX2 R19, R0 ;  /* 0x0000000000137308 */ /* 0x0003e20000000800 */
[----:B------:R-:W-:Y:S01]  /*6b40*/  IMAD.MOV.U32 R188, RZ, RZ, R83 ;  /* 0x000000ffffbc7224 */ /* 0x000fe200078e0053 */
[----:B------:R-:W4:Y:S01]  /*6b50*/  LDSM.16.MT88.4 R184, [R228+0x1900] ;  /* 0x00190000e4b8783b */ /* 0x000f220000004200 */
[----:B------:R-:W-:-:S03]  /*6b60*/  IMAD.MOV.U32 R190, RZ, RZ, R81 ;  /* 0x000000ffffbe7224 */ /* 0x000fc600078e0051 */
[----:B------:R-:W2:Y:S02]  /*6b70*/  LDSM.16.MT88.4 R80, [R225+0x3900] ;  /* 0x00390000e150783b */ /* 0x000ea40000004200 */
[----:B------:R-:W3:Y:S01]  /*6b80*/  MUFU.EX2 R20, R2 ;  /* 0x0000000200147308 */ /* 0x000ee20000000800 */
[----:B------:R-:W-:Y:S01]  /*6b90*/  IMAD.MOV.U32 R3, RZ, RZ, R97 ;  /* 0x000000ffff037224 */ /* 0x000fe200078e0061 */
[----:B------:R2:W5:Y:S01]  /*6ba0*/  LDL.LU R233, [R1+0x70] ;  /* 0x0000700001e97983 */ /* 0x0005620000300800 */
[----:B------:R-:W-:-:S03]  /*6bb0*/  USHF.R.S32.HI UR24, URZ, 0x6, UR4 ;  /* 0x000000063f187899 */ /* 0x000fc60008011404 */
[----:B------:R2:W5:Y:S01]  /*6bc0*/  LDL.LU R232, [R1+0x6c] ;  /* 0x00006c0001e87983 */ /* 0x0005620000300800 */
[----:B-1----:R-:W-:Y:S01]  /*6bd0*/  FFMA.FTZ R0, R78, c[0x0][0x2d0], -R13 ;  /* 0x0000b4004e007a23 */ /* 0x002fe2000001080d */
[----:B------:R-:W-:Y:S02]  /*6be0*/  MOV R78, R14 ;  /* 0x0000000e004e7202 */ /* 0x000fe40000000f00 */
[----:B------:R1:W5:Y:S01]  /*6bf0*/  LDL.LU R231, [R1+0x68] ;  /* 0x0000680001e77983 */ /* 0x0003620000300800 */
[----:B------:R1:W-:Y:S01]  /*6c00*/  MUFU.EX2 R14, R0 ;  /* 0x00000000000e7308 */ /* 0x0003e20000000800 */
[----:B---3--:R-:W-:Y:S02]  /*6c10*/  F2FP.PACK_AB R131, R19, R20 ;  /* 0x000000141383723e */ /* 0x008fe400000000ff */
[----:B------:R3:W5:Y:S01]  /*6c20*/  LDL.LU R230, [R1+0x64] ;  /* 0x0000640001e67983 */ /* 0x0007620000300800 */
[----:B------:R-:W-:-:S03]  /*6c30*/  UISETP.LT.AND UP0, UPT, URZ, UR24, UPT ;  /* 0x000000183f00728c */ /* 0x000fc6000bf01270 */
[----:B------:R3:W5:Y:S01]  /*6c40*/  LDL.LU R229, [R1+0x60] ;  /* 0x0000600001e57983 */ /* 0x0007620000300800 */
[----:B-1----:R-:W-:Y:S01]  /*6c50*/  FFMA.FTZ R0, R79, c[0x0][0x2d0], -R13 ;  /* 0x0000b4004f007a23 */ /* 0x002fe2000001080d */
[----:B------:R-:W-:Y:S01]  /*6c60*/  HMMA.16816.F32 R140, R128, R152, R140 ;  /* 0x00000098808c723c */ /* 0x000fe2000000188c */
[----:B------:R-:W-:Y:S01]  /*6c70*/  IMAD.MOV.U32 R79, RZ, RZ, R169 ;  /* 0x000000ffff4f7224 */ /* 0x000fe200078e00a9 */
[----:B------:R-:W-:Y:S01]  /*6c80*/  MOV R169, R170 ;  /* 0x000000aa00a97202 */ /* 0x000fe20000000f00 */
[----:B------:R-:W-:Y:S01]  /*6c90*/  IMAD.MOV.U32 R170, RZ, RZ, R171 ;  /* 0x000000ffffaa7224 */ /* 0x000fe200078e00ab */
[----:B------:R-:W-:Y:S01]  /*6ca0*/  MOV R171, R15 ;  /* 0x0000000f00ab7202 */ /* 0x000fe20000000f00 */
[----:B------:R3:W5:Y:S01]  /*6cb0*/  LDL.LU R224, [R1+0x5c] ;  /* 0x00005c0001e07983 */ /* 0x0007620000300800 */
[----:B------:R1:W1:Y:S02]  /*6cc0*/  MUFU.EX2 R15, R0 ;  /* 0x00000000000f7308 */ /* 0x0002640000000800 */
[----:B-1----:R-:W-:-:S06]  /*6cd0*/  FFMA.FTZ R0, R27, c[0x0][0x2d0], -R13 ;  /* 0x0000b4001b007a23 */ /* 0x002fcc000001080d */
[----:B------:R1:W-:Y:S01]  /*6ce0*/  MUFU.EX2 R16, R0 ;  /* 0x0000000000107308 */ /* 0x0003e20000000800 */
[----:B------:R-:W-:Y:S02]  /*6cf0*/  FFMA.FTZ R2, R171, c[0x0][0x2d0], -R12 ;  /* 0x0000b400ab027a23 */ /* 0x000fe4000001080c */
[----:B-1----:R-:W-:-:S05]  /*6d00*/  FFMA.FTZ R0, R76, c[0x0][0x2d0], -R13 ;  /* 0x0000b4004c007a23 */ /* 0x002fca000001080d */
[----:B------:R1:W-:Y:S02]  /*6d10*/  MUFU.EX2 R13, R0 ;  /* 0x00000000000d7308 */ /* 0x0003e40000000800 */
[----:B-1----:R-:W-:-:S06]  /*6d20*/  FFMA.FTZ R0, R78, c[0x0][0x2d0], -R12 ;  /* 0x0000b4004e007a23 */ /* 0x002fcc000001080c */
[----:B------:R1:W-:Y:S02]  /*6d30*/  MUFU.EX2 R9, R0 ;  /* 0x0000000000097308 */ /* 0x0003e40000000800 */
[----:B-1----:R-:W-:-:S06]  /*6d40*/  FFMA.FTZ R0, R79, c[0x0][0x2d0], -R12 ;  /* 0x0000b4004f007a23 */ /* 0x002fcc000001080c */
[----:B------:R1:W1:Y:S08]  /*6d50*/  MUFU.EX2 R10, R0 ;  /* 0x00000000000a7308 */ /* 0x0002700000000800 */
[----:B------:R-:W-:Y:S01]  /*6d60*/  MUFU.EX2 R11, R2 ;  /* 0x00000002000b7308 */ /* 0x000fe20000000800 */
[----:B-1----:R-:W-:-:S07]  /*6d70*/  FFMA.FTZ R0, R168, c[0x0][0x2d0], -R12 ;  /* 0x0000b400a8007a23 */ /* 0x002fce000001080c */
[----:B------:R-:W1:Y:S01]  /*6d80*/  MUFU.EX2 R12, R0 ;  /* 0x00000000000c7308 */ /* 0x000e620000000800 */
[----:B------:R-:W-:Y:S02]  /*6d90*/  F2FP.PACK_AB R124, R15, R14 ;  /* 0x0000000e0f7c723e */ /* 0x000fe400000000ff */
[----:B------:R-:W-:Y:S02]  /*6da0*/  F2FP.PACK_AB R125, R10, R9 ;  /* 0x000000090a7d723e */ /* 0x000fe400000000ff */
[----:B------:R-:W-:Y:S02]  /*6db0*/  F2FP.PACK_AB R126, R13, R16 ;  /* 0x000000100d7e723e */ /* 0x000fe400000000ff */
[----:B-1----:R-:W-:-:S07]  /*6dc0*/  F2FP.PACK_AB R127, R12, R11 ;  /* 0x0000000b0c7f723e */ /* 0x002fce00000000ff */
[C---:B------:R-:W-:Y:S08]  /*6dd0*/  HMMA.16816.F32 R144, R124.reuse, R152, R144 ;  /* 0x000000987c90723c */ /* 0x040ff00000001890 */
[-C--:B------:R-:W-:Y:S08]  /*6de0*/  HMMA.16816.F32 R148, R124, R154.reuse, R148 ;  /* 0x0000009a7c94723c */ /* 0x080ff00000001894 */
[----:B------:R-:W-:Y:S07]  /*6df0*/  HMMA.16816.F32 R152, R128, R154, R40 ;  /* 0x0000009a8098723c */ /* 0x000fee0000001828 */
[----:B------:R-:W-:Y:S01]  /*6e00*/  MOV R43, R4 ;  /* 0x00000004002b7202 */ /* 0x000fe20000000f00 */
[----:B------:R-:W-:Y:S01]  /*6e10*/  IMAD.MOV.U32 R42, RZ, RZ, R5 ;  /* 0x000000ffff2a7224 */ /* 0x000fe200078e0005 */
[----:B------:R-:W-:Y:S01]  /*6e20*/  MOV R41, R6 ;  /* 0x0000000600297202 */ /* 0x000fe20000000f00 */
[----:B------:R-:W-:-:S02]  /*6e30*/  IMAD.MOV.U32 R40, RZ, RZ, R7 ;  /* 0x000000ffff287224 */ /* 0x000fc400078e0007 */
[----:B------:R-:W1:Y:S01]  /*6e40*/  LDSM.16.MT88.4 R4, [R227+0x3900] ;  /* 0x00390000e304783b */ /* 0x000e620000004200 */
[----:B------:R-:W-:Y:S01]  /*6e50*/  MOV R79, R170 ;  /* 0x000000aa004f7202 */ /* 0x000fe20000000f00 */
[----:B------:R-:W-:Y:S01]  /*6e60*/  IMAD.MOV.U32 R78, RZ, RZ, R169 ;  /* 0x000000ffff4e7224 */ /* 0x000fe200078e00a9 */
[----:B----4-:R-:W-:Y:S01]  /*6e70*/  HMMA.16816.F32 R172, R128, R184, R172 ;  /* 0x000000b880ac723c */ /* 0x010fe200000018ac */
[----:B------:R-:W-:Y:S01]  /*6e80*/  FADD.FTZ R2, R104, R84 ;  /* 0x0000005468027221 */ /* 0x000fe20000010000 */
[----:B------:R-:W4:Y:S01]  /*6e90*/  LDSM.16.MT88.4 R168, [R226+0x1900] ;  /* 0x00190000e2a8783b */ /* 0x000f220000004200 */
[----:B------:R-:W-:Y:S02]  /*6ea0*/  FADD.FTZ R0, R78, R203 ;  /* 0x000000cb4e007221 */ /* 0x000fe40000010000 */
[----:B------:R-:W-:Y:S01]  /*6eb0*/  IMAD.MOV.U32 R30, RZ, RZ, R79 ;  /* 0x000000ffff1e7224 */ /* 0x000fe200078e004f */
[----:B------:R-:W1:Y:S02]  /*6ec0*/  LDSM.16.MT88.4 R200, [R227+0x1900] ;  /* 0x00190000e3c8783b */ /* 0x000e640000004200 */
[----:B--2---:R-:W-:Y:S01]  /*6ed0*/  HMMA.16816.F32 R76, R124, R82, R44 ;  /* 0x000000527c4c723c */ /* 0x004fe2000000182c */
[----:B------:R-:W-:-:S06]  /*6ee0*/  FADD.FTZ R3, R3, R2 ;  /* 0x0000000203037221 */ /* 0x000fcc0000010000 */
[----:B------:R-:W-:Y:S01]  /*6ef0*/  IMAD.MOV.U32 R45, RZ, RZ, R106 ;  /* 0x000000ffff2d7224 */ /* 0x000fe200078e006a */
[----:B------:R-:W-:Y:S01]  /*6f00*/  MOV R46, R107 ;  /* 0x0000006b002e7202 */ /* 0x000fe20000000f00 */
[----:B------:R-:W-:Y:S01]  /*6f10*/  HMMA.16816.F32 R176, R124, R184, R176 ;  /* 0x000000b87cb0723c */ /* 0x000fe200000018b0 */
[----:B------:R-:W-:Y:S01]  /*6f20*/  MOV R44, R29 ;  /* 0x0000001d002c7202 */ /* 0x000fe20000000f00 */
[----:B------:R-:W-:Y:S02]  /*6f30*/  FADD.FTZ R0, R45, R0 ;  /* 0x000000002d007221 */ /* 0x000fe40000010000 */
[----:B------:R-:W-:-:S04]  /*6f40*/  FADD.FTZ R8, R46, R8 ;  /* 0x000000082e087221 */ /* 0x000fc80000010000 */
[----:B------:R-:W-:Y:S01]  /*6f50*/  HMMA.16816.F32 R180, R124, R186, R180 ;  /* 0x000000ba7cb4723c */ /* 0x000fe200000018b4 */
[----:B------:R-:W-:Y:S02]  /*6f60*/  IMAD.MOV.U32 R47, RZ, RZ, R105 ;  /* 0x000000ffff2f7224 */ /* 0x000fe400078e0069 */
[----:B------:R-:W-:-:S05]  /*6f70*/  FADD.FTZ R2, R44, R25 ;  /* 0x000000192c027221 */ /* 0x000fca0000010000 */
[----:B------:R-:W-:Y:S01]  /*6f80*/  HMMA.16816.F32 R184, R128, R186, R56 ;  /* 0x000000ba80b8723c */ /* 0x000fe20000001838 */
[----:B------:R-:W-:-:S06]  /*6f90*/  FADD.FTZ R3, R47, R3 ;  /* 0x000000032f037221 */ /* 0x000fcc0000010000 */
[----:B------:R-:W-:Y:S01]  /*6fa0*/  MOV R58, R112 ;  /* 0x00000070003a7202 */ /* 0x000fe20000000f00 */
[----:B------:R-:W-:Y:S01]  /*6fb0*/  IMAD.MOV.U32 R57, RZ, RZ, R113 ;  /* 0x000000ffff397224 */ /* 0x000fe200078e0071 */
[----:B------:R-:W-:-:S03]  /*6fc0*/  MOV R56, R96 ;  /* 0x0000006000387202 */ /* 0x000fc60000000f00 */
[----:B------:R-:W-:Y:S02]  /*6fd0*/  FADD.FTZ R0, R57, R0 ;  /* 0x0000000039007221 */ /* 0x000fe40000010000 */
[----:B------:R-:W-:Y:S01]  /*6fe0*/  FADD.FTZ R8, R58, R8 ;  /* 0x000000083a087221 */ /* 0x000fe20000010000 */
[-C--:B-1----:R-:W-:Y:S01]  /*6ff0*/  HMMA.16816.F32 R120, R124, R4.reuse, R120 ;  /* 0x000000047c78723c */ /* 0x082fe20000001878 */
[----:B------:R-:W-:Y:S02]  /*7000*/  IMAD.MOV.U32 R59, RZ, RZ, R99 ;  /* 0x000000ffff3b7224 */ /* 0x000fe400078e0063 */
[----:B------:R-:W-:Y:S01]  /*7010*/  FADD.FTZ R2, R56, R2 ;  /* 0x0000000238027221 */ /* 0x000fe20000010000 */
[----:B------:R-:W1:Y:S04]  /*7020*/  LDSM.16.MT88.4 R96, [R226+0x3900] ;  /* 0x00390000e260783b */ /* 0x000e680000004200 */
[----:B------:R-:W-:Y:S01]  /*7030*/  HMMA.16816.F32 R116, R128, R4, R116 ;  /* 0x000000048074723c */ /* 0x000fe20000001874 */
[----:B------:R-:W-:-:S02]  /*7040*/  IMAD.MOV.U32 R27, RZ, RZ, R115 ;  /* 0x000000ffff1b7224 */ /* 0x000fc400078e0073 */
[----:B------:R-:W-:Y:S01]  /*7050*/  IMAD.MOV.U32 R29, RZ, RZ, R86 ;  /* 0x000000ffff1d7224 */ /* 0x000fe200078e0056 */
[----:B------:R-:W2:Y:S03]  /*7060*/  LDSM.16.MT88.4 R112, [R228+0x3900] ;  /* 0x00390000e470783b */ /* 0x000ea60000004200 */
[----:B------:R-:W-:Y:S02]  /*7070*/  FADD.FTZ R4, R40, R0 ;  /* 0x0000000028047221 */ /* 0x000fe40000010000 */
[----:B------:R-:W-:Y:S02]  /*7080*/  FADD.FTZ R0, R41, R8 ;  /* 0x0000000829007221 */ /* 0x000fe40000010000 */
[----:B------:R-:W-:Y:S02]  /*7090*/  FADD.FTZ R5, R252, R3 ;  /* 0x00000003fc057221 */ /* 0x000fe40000010000 */
[----:B------:R-:W-:-:S02]  /*70a0*/  FADD.FTZ R3, R59, R2 ;  /* 0x000000023b037221 */ /* 0x000fc40000010000 */
[----:B------:R-:W-:Y:S02]  /*70b0*/  FADD.FTZ R0, R30, R0 ;  /* 0x000000001e007221 */ /* 0x000fe40000010000 */
[----:B------:R-:W-:Y:S02]  /*70c0*/  FADD.FTZ R2, R247, R5 ;  /* 0x00000005f7027221 */ /* 0x000fe40000010000 */
[----:B------:R-:W-:Y:S02]  /*70d0*/  IMAD.MOV.U32 R28, RZ, RZ, R27 ;  /* 0x000000ffff1c7224 */ /* 0x000fe400078e001b */
[----:B------:R-:W-:Y:S02]  /*70e0*/  FADD.FTZ R4, R43, R4 ;  /* 0x000000042b047221 */ /* 0x000fe40000010000 */
[----:B------:R-:W-:Y:S01]  /*70f0*/  FADD.FTZ R3, R42, R3 ;  /* 0x000000032a037221 */ /* 0x000fe20000010000 */
[----:B------:R-:W-:Y:S01]  /*7100*/  MOV R27, R85 ;  /* 0x00000055001b7202 */ /* 0x000fe20000000f00 */
        /* <DEDUP_REMOVED lines=35> */
[----:B------:R-:W-:Y:S01]  /*7340*/  FADD.FTZ R3, R16, R3 ;  /* 0x0000000310037221 */ /* 0x000fe20000010000 */
[----:B------:R1:W-:Y:S01]  /*7350*/  STL [R1+0x10], R0 ;  /* 0x0000100001007387 */ /* 0x0003e20000100800 */
[----:B------:R-:W-:Y:S01]  /*7360*/  FADD.FTZ R5, R19, R2 ;  /* 0x0000000213057221 */ /* 0x000fe20000010000 */
[----:B------:R-:W-:Y:S01]  /*7370*/  USEL UR24, URZ, UR24, !UP0 ;  /* 0x000000183f187287 */ /* 0x000fe2000c000000 */
[----:B------:R-:W-:-:S03]  /*7380*/  FADD.FTZ R2, R13, R3 ;  /* 0x000000030d027221 */ /* 0x000fc60000010000 */
[----:B------:R3:W-:Y:S01]  /*7390*/  STL [R1+0x18], R5 ;  /* 0x0000180501007387 */ /* 0x0007e20000100800 */
[----:B------:R-:W-:-:S06]  /*73a0*/  UISETP.GE.AND UP0, UPT, UR25, UR24, UPT ;  /* 0x000000181900728c */ /* 0x000fcc000bf06270 */
[----:B------:R-:W-:Y:S01]  /*73b0*/  PLOP3.LUT P0, PT, PT, PT, UP0, 0x80, 0x0 ;  /* 0x000000000000781c */ /* 0x000fe20003f0f008 */
[----:B-1----:R-:W-:-:S05]  /*73c0*/  FADD.FTZ R0, R12, R4 ;  /* 0x000000040c007221 */ /* 0x002fca0000010000 */
[----:B------:R3:W-:Y:S04]  /*73d0*/  STL [R1+0x1c], R0 ;  /* 0x00001c0001007387 */ /* 0x0007e80000100800 */
[----:B------:R3:W-:Y:S01]  /*73e0*/  STL [R1+0x14], R2 ;  /* 0x0000140201007387 */ /* 0x0007e20000100800 */
[-C--:B----4-:R-:W-:Y:S08]  /*73f0*/  HMMA.16816.F32 R156, R128, R168.reuse, R156 ;  /* 0x000000a8809c723c */ /* 0x090ff0000000189c */
[C---:B------:R-:W-:Y:S08]  /*7400*/  HMMA.16816.F32 R160, R124.reuse, R168, R160 ;  /* 0x000000a87ca0723c */ /* 0x040ff000000018a0 */
[-C--:B------:R-:W-:Y:S08]  /*7410*/  HMMA.16816.F32 R164, R124, R170.reuse, R164 ;  /* 0x000000aa7ca4723c */ /* 0x080ff000000018a4 */
[----:B------:R-:W-:Y:S08]  /*7420*/  HMMA.16816.F32 R168, R128, R170, R68 ;  /* 0x000000aa80a8723c */ /* 0x000ff00000001844 */
        /* <DEDUP_REMOVED lines=17> */
[----:B------:R-:W-:Y:S07]  /*7540*/  @!P0 BRA `(.L_x_1489) ;  /* 0x0000554000008947 */ /* 0x000fee0003800000 */
[----:B---3--:R-:W2:Y:S04]  /*7550*/  LDL.64 R42, [R1+0x50] ;  /* 0x00005000012a7983 */ /* 0x008ea80000100a00 */
[----:B------:R-:W3:Y:S04]  /*7560*/  LDL.64 R30, [R1+0x48] ;  /* 0x00004800011e7983 */ /* 0x000ee80000100a00 */
[----:B------:R-:W4:Y:S04]  /*7570*/  LDL R41, [R1+0x30] ;  /* 0x0000300001297983 */ /* 0x000f280000100800 */
[----:B------:R-:W4:Y:S04]  /*7580*/  LDL.64 R28, [R1+0x40] ;  /* 0x00004000011c7983 */ /* 0x000f280000100a00 */
[----:B------:R-:W4:Y:S01]  /*7590*/  LDL.64 R26, [R1+0x38] ;  /* 0x00003800011a7983 */ /* 0x000f220000100a00 */
[----:B------:R-:W-:Y:S01]  /*75a0*/  IMAD.MOV.U32 R133, RZ, RZ, R136 ;  /* 0x000000ffff857224 */ /* 0x000fe200078e0088 */
[----:B-----5:R-:W-:Y:S01]  /*75b0*/  MOV R139, R134 ;  /* 0x00000086008b7202 */ /* 0x020fe20000000f00 */
[----:B------:R-:W-:Y:S01]  /*75c0*/  IMAD.MOV.U32 R132, RZ, RZ, R137 ;  /* 0x000000ffff847224 */ /* 0x000fe200078e0089 */
[----:B------:R-:W-:Y:S01]  /*75d0*/  UMOV UR26, UR25 ;  /* 0x00000019001a7c82 */ /* 0x000fe20008000000 */
[----:B------:R-:W-:Y:S01]  /*75e0*/  IMAD.MOV.U32 R138, RZ, RZ, R135 ;  /* 0x000000ffff8a7224 */ /* 0x000fe200078e0087 */
[----:B------:R-:W-:-:S02]  /*75f0*/  UMOV UR17, 0xffffffc0 ;  /* 0xffffffc000117882 */ /* 0x000fc40000000000 */
[----:B------:R-:W-:Y:S02]  /*7600*/  ULDC.64 UR6, c[0x0][0x208] ;  /* 0x0000820000067ab9 */ /* 0x000fe40000000a00 */
[----:B------:R-:W-:Y:S01]  /*7610*/  ULDC.64 UR4, c[0x0][0x1e0] ;  /* 0x0000780000047ab9 */ /* 0x000fe20000000a00 */
[----:B--2---:R-:W-:Y:S02]  /*7620*/  IADD3 R3, P1, R42, 0x40, RZ ;  /* 0x000000402a037810 */ /* 0x004fe40007f3e0ff */
[----:B---3--:R-:W-:Y:S01]  /*7630*/  IADD3 R2, P0, R30, 0x40, RZ ;  /* 0x000000401e027810 */ /* 0x008fe20007f1e0ff */
[----:B----4-:R-:W-:Y:S02]  /*7640*/  @P3 IMAD.HI.U32 R0, R41, c[0x0][0x2c8], RZ ;  /* 0x0000b20029003a27 */ /* 0x010fe400078e00ff */
[----:B------:R1:W-:Y:S04]  /*7650*/  STL [R1+0x2c], R3 ;  /* 0x00002c0301007387 */ /* 0x0003e80000100800 */
[----:B------:R2:W-:Y:S01]  /*7660*/  STL [R1+0x28], R2 ;  /* 0x0000280201007387 */ /* 0x0005e20000100800 */
[----:B-1----:R-:W-:Y:S01]  /*7670*/  @P3 SHF.R.U32.HI R3, RZ, c[0x0][0x2cc], R0 ;  /* 0x0000b300ff033a19 */ /* 0x002fe20000011600 */
[----:B------:R-:W-:Y:S01]  /*7680*/  IMAD.X R0, RZ, RZ, R27, P0 ;  /* 0x000000ffff007224 */ /* 0x000fe200000e061b */
[----:B--2---:R-:W-:-:S03]  /*7690*/  IADD3.X R2, RZ, R29, RZ, P1, !PT ;  /* 0x0000001dff027210 */ /* 0x004fc60000ffe4ff */
[----:B------:R1:W-:Y:S04]  /*76a0*/  @P3 STL [R1+0xc], R3 ;  /* 0x00000c0301003387 */ /* 0x0003e80000100800 */
[----:B------:R1:W-:Y:S04]  /*76b0*/  STL [R1+0x24], R2 ;  /* 0x0000240201007387 */ /* 0x0003e80000100800 */
[----:B------:R1:W-:Y:S02]  /*76c0*/  STL [R1+0x20], R0 ;  /* 0x0000200001007387 */ /* 0x0003e40000100800 */
.L_x_1490:
[----:B------:R-:W2:Y:S01]  /*76d0*/  LDL.64 R134, [R1+0x50] ;  /* 0x0000500001867983 */ /* 0x000ea20000100a00 */
[----:B------:R-:W-:Y:S04]  /*76e0*/  DEPBAR.LE SB0, 0x0 ;  /* 0x000080000000791a */ /* 0x000fe80000000000 */
[----:B------:R-:W-:Y:S01]  /*76f0*/  UISETP.GE.AND UP0, UPT, UR26, URZ, UPT ;  /* 0x0000003f1a00728c */ /* 0x000fe2000bf06270 */
[----:B------:R-:W3:Y:S01]  /*7700*/  LDL.64 R136, [R1+0x40] ;  /* 0x0000400001887983 */ /* 0x000ee20000100a00 */
        /* <DEDUP_REMOVED lines=12> */
[----:B-----5:R-:W-:Y:S08]  /*77d0*/  LDSM.16.M88.4 R64, [R231+0x8100] ;  /* 0x00810000e740783b */ /* 0x020ff00000000200 */
[----:B-1----:R-:W4:Y:S04]  /*77e0*/  LDL R3, [R1+0x2c] ;  /* 0x00002c0001037983 */ /* 0x002f280000100800 */
[----:B------:R-:W4:Y:S04]  /*77f0*/  LDL R220, [R1+0x24] ;  /* 0x0000240001dc7983 */ /* 0x000f280000100800 */
        /* <DEDUP_REMOVED lines=12> */
[----:B------:R1:W-:Y:S04]  /*78c0*/  STL [R1+0x80], R131 ;  /* 0x0000808301007387 */ /* 0x0003e80000100800 */
[----:B------:R1:W-:Y:S01]  /*78d0*/  STL [R1+0x5c], R235 ;  /* 0x00005ceb01007387 */ /* 0x0003e20000100800 */
[-C--:B------:R-:W-:Y:S03]  /*78e0*/  HMMA.16816.F32 R20, R64, R32.reuse, RZ ;  /* 0x000000204014723c */ /* 0x080fe600000018ff */
[----:B------:R-:W-:Y:S04]  /*78f0*/  STL [R1+0x60], R243 ;  /* 0x000060f301007387 */ /* 0x000fe80000100800 */
[----:B------:R-:W-:Y:S01]  /*7900*/  STL [R1+0x64], R242 ;  /* 0x000064f201007387 */ /* 0x000fe20000100800 */
[C---:B------:R-:W-:Y:S03]  /*7910*/  HMMA.16816.F32 R24, R60.reuse, R32, RZ ;  /* 0x000000203c18723c */ /* 0x040fe600000018ff */
[----:B------:R-:W-:Y:S05]  /*7920*/  STL [R1+0x68], R241 ;  /* 0x000068f101007387 */ /* 0x000fea0000100800 */
[-C--:B------:R-:W-:Y:S01]  /*7930*/  HMMA.16816.F32 R28, R60, R34.reuse, RZ ;  /* 0x000000223c1c723c */ /* 0x080fe200000018ff */
[----:B-1----:R-:W4:Y:S04]  /*7940*/  LDL R131, [R1+0x34] ;  /* 0x0000340001837983 */ /* 0x002f280000100800 */
[----:B------:R-:W4:Y:S03]  /*7950*/  LDL R235, [R1+0xc] ;  /* 0x00000c0001eb7983 */ /* 0x000f260000100800 */
[C---:B------:R-:W-:Y:S01]  /*7960*/  HMMA.16816.F32 R32, R64.reuse, R34, RZ ;  /* 0x000000224020723c */ /* 0x040fe200000018ff */
[----:B------:R-:W-:Y:S04]  /*7970*/  STL [R1+0x6c], R231 ;  /* 0x00006ce701007387 */ /* 0x000fe80000100800 */
[----:B------:R-:W-:Y:S03]  /*7980*/  STL [R1+0x70], R224 ;  /* 0x000070e001007387 */ /* 0x000fe60000100800 */
[-C--:B------:R-:W-:Y:S01]  /*7990*/  HMMA.16816.F32 R36, R64, R48.reuse, RZ ;  /* 0x000000304024723c */ /* 0x080fe200000018ff */
[----:B------:R-:W-:Y:S04]  /*79a0*/  STL [R1+0x74], R240 ;  /* 0x000074f001007387 */ /* 0x000fe80000100800 */
[----:B------:R-:W-:Y:S03]  /*79b0*/  STL [R1+0x78], R233 ;  /* 0x000078e901007387 */ /* 0x000fe60000100800 */
[C---:B------:R-:W-:Y:S01]  /*79c0*/  HMMA.16816.F32 R40, R60.reuse, R48, RZ ;  /* 0x000000303c28723c */ /* 0x040fe200000018ff */
[----:B------:R-:W-:Y:S07]  /*79d0*/  STL [R1+0x7c], R239 ;  /* 0x00007cef01007387 */ /* 0x000fee0000100800 */
[-C--:B------:R-:W-:Y:S08]  /*79e0*/  HMMA.16816.F32 R44, R60, R50.reuse, RZ ;  /* 0x000000323c2c723c */ /* 0x080ff000000018ff */
[C---:B------:R-:W-:Y:S08]  /*79f0*/  HMMA.16816.F32 R48, R64.reuse, R50, RZ ;  /* 0x000000324030723c */ /* 0x040ff000000018ff */
[-C--:B------:R-:W-:Y:S08]  /*7a00*/  HMMA.16816.F32 R52, R64, R204.reuse, RZ ;  /* 0x000000cc4034723c */ /* 0x080ff000000018ff */
[C---:B------:R-:W-:Y:S08]  /*7a10*/  HMMA.16816.F32 R56, R60.reuse, R204, RZ ;  /* 0x000000cc3c38723c */ /* 0x040ff000000018ff */
[-C--:B------:R-:W-:Y:S08]  /*7a20*/  HMMA.16816.F32 R60, R60, R206.reuse, RZ ;  /* 0x000000ce3c3c723c */ /* 0x080ff000000018ff */
[----:B------:R-:W-:Y:S01]  /*7a30*/  HMMA.16816.F32 R64, R64, R206, RZ ;  /* 0x000000ce4040723c */ /* 0x000fe200000018ff */
[----:B------:R-:W1:Y:S07]  /*7a40*/  LDSM.16.M88.4 R204, [R243] ;  /* 0x00000000f3cc783b */ /* 0x000e6e0000000200 */
[-C--:B------:R-:W-:Y:S08]  /*7a50*/  HMMA.16816.F32 R4, R208, R212.reuse, R4 ;  /* 0x000000d4d004723c */ /* 0x080ff00000001804 */
[C---:B------:R-:W-:Y:S08]  /*7a60*/  HMMA.16816.F32 R8, R216.reuse, R212, R8 ;  /* 0x000000d4d808723c */ /* 0x040ff00000001808 */
[-C--:B------:R-:W-:Y:S08]  /*7a70*/  HMMA.16816.F32 R12, R216, R214.reuse, R12 ;  /* 0x000000d6d80c723c */ /* 0x080ff0000000180c */
[C---:B------:R-:W-:Y:S01]  /*7a80*/  HMMA.16816.F32 R16, R208.reuse, R214, R16 ;  /* 0x000000d6d010723c */ /* 0x040fe20000001810 */
[----:B------:R-:W2:Y:S07]  /*7a90*/  LDSM.16.M88.4 R212, [R242] ;  /* 0x00000000f2d4783b */ /* 0x000eae0000000200 */
[-C--:B-1----:R-:W-:Y:S08]  /*7aa0*/  HMMA.16816.F32 R20, R208, R204.reuse, R20 ;  /* 0x000000ccd014723c */ /* 0x082ff00000001814 */
[C---:B------:R-:W-:Y:S08]  /*7ab0*/  HMMA.16816.F32 R24, R216.reuse, R204, R24 ;  /* 0x000000ccd818723c */ /* 0x040ff00000001818 */
[-C--:B------:R-:W-:Y:S08]  /*7ac0*/  HMMA.16816.F32 R28, R216, R206.reuse, R28 ;  /* 0x000000ced81c723c */ /* 0x080ff0000000181c */
[C---:B------:R-:W-:Y:S01]  /*7ad0*/  HMMA.16816.F32 R32, R208.reuse, R206, R32 ;  /* 0x000000ced020723c */ /* 0x040fe20000001820 */
[----:B------:R-:W1:Y:S07]  /*7ae0*/  LDSM.16.M88.4 R204, [R241] ;  /* 0x00000000f1cc783b */ /* 0x000e6e0000000200 */
[-C--:B--2---:R-:W-:Y:S08]  /*7af0*/  HMMA.16816.F32 R36, R208, R212.reuse, R36 ;  /* 0x000000d4d024723c */ /* 0x084ff00000001824 */
[C---:B------:R-:W-:Y:S04]  /*7b00*/  HMMA.16816.F32 R40, R216.reuse, R212, R40 ;  /* 0x000000d4d828723c */ /* 0x040fe80000001828 */
[----:B------:R-:W-:Y:S04]  /*7b10*/  @P0 IADD3 R0, P1, R134, UR21, RZ ;  /* 0x0000001586000c10 */ /* 0x000fe8000ff3e0ff */
[-C--:B------:R-:W-:Y:S04]  /*7b20*/  HMMA.16816.F32 R44, R216, R214.reuse, R44 ;  /* 0x000000d6d82c723c */ /* 0x080fe8000000182c */
[C---:B------:R-:W-:Y:S02]  /*7b30*/  @P0 LEA R134, P2, R0.reuse, c[0x0][0x1f8], 0x1 ;  /* 0x00007e0000860a11 */ /* 0x040fe400078408ff */
[----:B---3--:R-:W-:Y:S02]  /*7b40*/  @P0 IADD3.X R2, R137, UR20, RZ, P1, !PT ;  /* 0x0000001489020c10 */ /* 0x008fe40008ffe4ff */
[C---:B------:R-:W-:Y:S04]  /*7b50*/  HMMA.16816.F32 R48, R208.reuse, R214, R48 ;  /* 0x000000d6d030723c */ /* 0x040fe80000001830 */
[----:B------:R-:W-:Y:S04]  /*7b60*/  @P0 LEA.HI.X R135, R0, c[0x0][0x1fc], R2, 0x1, P2 ;  /* 0x00007f0000870a11 */ /* 0x000fe800010f0c02 */
[-C--:B-1----:R-:W-:Y:S01]  /*7b70*/  HMMA.16816.F32 R52, R208, R204.reuse, R52 ;  /* 0x000000ccd034723c */ /* 0x082fe20000001834 */
[----:B------:R-:W-:Y:S01]  /*7b80*/  @!PT LDS RZ, [RZ] ;  /* 0x00000000fffff984 */ /* 0x000fe20000000800 */
[----:B------:R-:W-:Y:S01]  /*7b90*/  @!PT LDS RZ, [RZ] ;  /* 0x00000000fffff984 */ /* 0x000fe20000000800 */
[----:B------:R-:W-:Y:S01]  /*7ba0*/  @!PT LDS RZ, [RZ] ;  /* 0x00000000fffff984 */ /* 0x000fe20000000800 */
[----:B------:R1:W-:Y:S07]  /*7bb0*/  @P0 LDGSTS.E.BYPASS.LTC128B.128 [R245+0x100], [R134.64], !P5 ;  /* 0x0010000086f50fae */ /* 0x0003ee000e901d52 */
[C---:B------:R-:W-:Y:S08]  /*7bc0*/  HMMA.16816.F32 R56, R216.reuse, R204, R56 ;  /* 0x000000ccd838723c */ /* 0x040ff00000001838 */
[-C--:B------:R-:W-:Y:S08]  /*7bd0*/  HMMA.16816.F32 R60, R216, R206.reuse, R60 ;  /* 0x000000ced83c723c */ /* 0x080ff0000000183c */
[----:B------:R-:W-:Y:S04]  /*7be0*/  HMMA.16816.F32 R64, R208, R206, R64 ;  /* 0x000000ced040723c */ /* 0x000fe80000001840 */
[----:B----4-:R-:W-:Y:S01]  /*7bf0*/  @P0 IADD3 R3, P1, R3, UR21, RZ ;  /* 0x0000001503030c10 */ /* 0x010fe2000ff3e0ff */
[----:B------:R-:W-:Y:S03]  /*7c00*/  UIMAD UR21, UR26, UR17, 0x1 ;  /* 0x000000011a1574a4 */ /* 0x000fe6000f8e0211 */
[C---:B------:R-:W-:Y:S04]  /*7c10*/  @P0 LEA R136, P2, R3.reuse, c[0x0][0x1f8], 0x1 ;  /* 0x00007e0003880a11 */ /* 0x040fe800078408ff */
[----:B------:R-:W-:Y:S01]  /*7c20*/  @P0 IADD3.X R0, R220, UR20, RZ, P1, !PT ;  /* 0x00000014dc000c10 */ /* 0x000fe20008ffe4ff */
[----:B------:R-:W-:Y:S01]  /*7c30*/  @UP1 USHF.R.S32.HI UR20, URZ, 0x1f, UR25 ;  /* 0x0000001f3f141899 */ /* 0x000fe20008011419 */
[----:B------:R-:W-:Y:S02]  /*7c40*/  @P0 IADD3 R2, P1, R134, UR10, RZ ;  /* 0x0000000a86020c10 */ /* 0x000fe4000ff3e0ff */
[----:B------:R-:W-:Y:S01]  /*7c50*/  @P0 LEA.HI.X R137, R3, c[0x0][0x1fc], R0, 0x1, P2 ;  /* 0x00007f0003890a11 */ /* 0x000fe200010f0c00 */
[----:B------:R-:W-:Y:S01]  /*7c60*/  @UP1 UIMAD UR20, UR20, UR4, URZ ;  /* 0x00000004141412a4 */ /* 0x000fe2000f8e023f */
[----:B------:R-:W-:Y:S01]  /*7c70*/  @P0 IADD3.X R3, R135, UR14, RZ, P1, !PT ;  /* 0x0000000e87030c10 */ /* 0x000fe20008ffe4ff */
[----:B------:R2:W3:Y:S01]  /*7c80*/  LDL R0, [R1+0x30] ;  /* 0x0000300001007983 */ /* 0x0004e20000100800 */
[C---:B-1----:R-:W-:Y:S01]  /*7c90*/  @P0 IADD3 R134, P1, R2.reuse, UR10, RZ ;  /* 0x0000000a02860c10 */ /* 0x042fe2000ff3e0ff */
[----:B------:R-:W-:Y:S01]  /*7ca0*/  @UP1 UIMAD UR20, UR25, UR5, UR20 ;  /* 0x00000005191412a4 */ /* 0x000fe2000f8e0214 */
[----:B------:R-:W-:Y:S01]  /*7cb0*/  @P0 IADD3 R204, P6, R2, UR16, RZ ;  /* 0x0000001002cc0c10 */ /* 0x000fe2000ffde0ff */
[----:B------:R1:W-:Y:S01]  /*7cc0*/  @P0 LDGSTS.E.BYPASS.LTC128B.128 [R245+0x2100], [R136.64], !P4 ;  /* 0x0210000088f50fae */ /* 0x0003e2000e101d52 */
[C---:B------:R-:W-:Y:S01]  /*7cd0*/  @P0 IADD3.X R135, R3.reuse, UR14, RZ, P1, !PT ;  /* 0x0000000e03870c10 */ /* 0x040fe20008ffe4ff */
[----:B------:R-:W-:Y:S01]  /*7ce0*/  @UP1 UIADD3 UR20, UR23, UR20, URZ ;  /* 0x0000001417141290 */ /* 0x000fe2000fffe03f */
[----:B------:R-:W-:Y:S01]  /*7cf0*/  @P0 IADD3.X R205, R3, UR15, RZ, P6, !PT ;  /* 0x0000000f03cd0c10 */ /* 0x000fe2000b7fe4ff */
[----:B------:R-:W-:Y:S01]  /*7d00*/  @UP1 USHF.L.U64.HI UR23, UR4, 0x5, UR5 ;  /* 0x0000000504171899 */ /* 0x000fe20008010205 */
[----:B------:R-:W-:Y:S01]  /*7d10*/  PLOP3.LUT P6, PT, PT, PT, UP1, 0x80, 0x0 ;  /* 0x000000000000781c */ /* 0x000fe20003fcf018 */
[----:B------:R-:W-:Y:S02]  /*7d20*/  @UP1 USHF.L.U64.HI UR20, UR22, 0x6, UR20 ;  /* 0x0000000616141899 */ /* 0x000fe40008010214 */
[----:B------:R4:W-:Y:S08]  /*7d30*/  @P0 LDGSTS.E.BYPASS.LTC128B.128 [R245+0x900], [R2.64], !P5 ;  /* 0x0090000002f50fae */ /* 0x0009f0000e901d52 */
[----:B------:R4:W-:Y:S08]  /*7d40*/  @P0 LDGSTS.E.BYPASS.LTC128B.128 [R245+0x2900], [R2.64+0x80], !P4 ;  /* 0x0290008002f50fae */ /* 0x0009f0000e101d52 */
[----:B------:R2:W-:Y:S01]  /*7d50*/  @P0 LDGSTS.E.BYPASS.LTC128B.128 [R245+0x1100], [R134.64], !P5 ;  /* 0x0110000086f50fae */ /* 0x0005e2000e901d52 */
[C---:B-1----:R-:W-:Y:S04]  /*7d60*/  @P0 IADD3 R136, P2, R134.reuse, UR10, RZ ;  /* 0x0000000a86880c10 */ /* 0x042fe8000ff5e0ff */
[C---:B------:R-:W-:Y:S03]  /*7d70*/  @P0 IADD3.X R137, R135.reuse, UR14, RZ, P2, !PT ;  /* 0x0000000e87890c10 */ /* 0x040fe600097fe4ff */
[----:B------:R1:W-:Y:S08]  /*7d80*/  @P0 LDGSTS.E.BYPASS.LTC128B.128 [R245+0x3100], [R204.64], !P4 ;  /* 0x03100000ccf50fae */ /* 0x0003f0000e101d52 */
[----:B------:R1:W-:Y:S01]  /*7d90*/  @P0 LDGSTS.E.BYPASS.LTC128B.128 [R245+0x1900], [R136.64], !P5 ;  /* 0x0190000088f50fae */ /* 0x0003e2000e901d52 */
[----:B----4-:R-:W-:Y:S04]  /*7da0*/  @P0 IADD3 R2, P1, R134, UR16, RZ ;  /* 0x0000001086020c10 */ /* 0x010fe8000ff3e0ff */
[----:B------:R-:W-:Y:S05]  /*7db0*/  @P0 IADD3.X R3, R135, UR15, RZ, P1, !PT ;  /* 0x0000000f87030c10 */ /* 0x000fea0008ffe4ff */
[----:B------:R4:W-:Y:S08]  /*7dc0*/  @P0 LDGSTS.E.BYPASS.LTC128B.128 [R245+0x3900], [R2.64], !P4 ;  /* 0x0390000002f50fae */ /* 0x0009f0000e101d52 */
[----:B------:R-:W-:Y:S08]  /*7dd0*/  LDSM.16.M88.4 R212, [R232+0x8100] ;  /* 0x00810000e8d4783b */ /* 0x000ff00000000200 */
[----:B------:R-:W2:Y:S08]  /*7de0*/  LDSM.16.M88.4 R216, [R230+0x4100] ;  /* 0x00410000e6d8783b */ /* 0x000eb00000000200 */
[----:B-1----:R-:W1:Y:S08]  /*7df0*/  LDSM.16.M88.4 R204, [R232+0xa100] ;  /* 0x00a10000e8cc783b */ /* 0x002e700000000200 */
[----:B------:R-:W4:Y:S08]  /*7e00*/  LDSM.16.M88.4 R208, [R230+0x4900] ;  /* 0x00490000e6d0783b */ /* 0x000f300000000200 */
[----:B------:R-:W0:Y:S01]  /*7e10*/  LDGDEPBAR ;  /* 0x00000000000079af */ /* 0x000e220000000000 */
[-C--:B--2---:R-:W-:Y:S08]  /*7e20*/  HMMA.16816.F32 R4, R212, R216.reuse, R4 ;  /* 0x000000d8d404723c */ /* 0x084ff00000001804 */
        /* <DEDUP_REMOVED lines=14> */
[-C--:B--2---:R-:W-:Y:S08]  /*7f10*/  HMMA.16816.F32 R52, R212, R208.reuse, R52 ;  /* 0x000000d0d434723c */ /* 0x084ff00000001834 */
[C---:B------:R-:W-:Y:S08]  /*7f20*/  HMMA.16816.F32 R56, R204.reuse, R208, R56 ;  /* 0x000000d0cc38723c */ /* 0x040ff00000001838 */
[-C--:B------:R-:W-:Y:S01]  /*7f30*/  HMMA.16816.F32 R60, R204, R210.reuse, R60 ;  /* 0x000000d2cc3c723c */ /* 0x080fe2000000183c */
[----:B------:R-:W1:Y:S07]  /*7f40*/  LDSM.16.M88.4 R204, [R234+0x8100] ;  /* 0x00810000eacc783b */ /* 0x000e6e0000000200 */
[----:B------:R-:W-:Y:S01]  /*7f50*/  HMMA.16816.F32 R64, R212, R210, R64 ;  /* 0x000000d2d440723c */ /* 0x000fe20000001840 */
[----:B------:R-:W2:Y:S08]  /*7f60*/  LDSM.16.M88.4 R208, [R234+0xa100] ;  /* 0x00a10000ead0783b */ /* 0x000eb00000000200 */
[----:B------:R-:W4:Y:S01]  /*7f70*/  LDSM.16.M88.4 R212, [R229+0x800] ;  /* 0x00080000e5d4783b */ /* 0x000f220000000200 */
[-C--:B-1----:R-:W-:Y:S08]  /*7f80*/  HMMA.16816.F32 R4, R204, R216.reuse, R4 ;  /* 0x000000d8cc04723c */ /* 0x082ff00000001804 */
[C---:B--2---:R-:W-:Y:S08]  /*7f90*/  HMMA.16816.F32 R8, R208.reuse, R216, R8 ;  /* 0x000000d8d008723c */ /* 0x044ff00000001808 */
[-C--:B------:R-:W-:Y:S08]  /*7fa0*/  HMMA.16816.F32 R12, R208, R218.reuse, R12 ;  /* 0x000000dad00c723c */ /* 0x080ff0000000180c */
[C---:B------:R-:W-:Y:S01]  /*7fb0*/  HMMA.16816.F32 R16, R204.reuse, R218, R16 ;  /* 0x000000dacc10723c */ /* 0x040fe20000001810 */
[----:B------:R-:W1:Y:S07]  /*7fc0*/  LDSM.16.M88.4 R216, [R229+0x1000] ;  /* 0x00100000e5d8783b */ /* 0x000e6e0000000200 */
[-C--:B----4-:R-:W-:Y:S04]  /*7fd0*/  HMMA.16816.F32 R20, R204, R212.reuse, R20 ;  /* 0x000000d4cc14723c */ /* 0x090fe80000001814 */
[----:B---3--:R-:W-:Y:S04]  /*7fe0*/  @P3 MOV R0, R235 ;  /* 0x000000eb00003202 */ /* 0x008fe80000000f00 */
[C---:B------:R-:W-:Y:S01]  /*7ff0*/  HMMA.16816.F32 R24, R208.reuse, R212, R24 ;  /* 0x000000d4d018723c */ /* 0x040fe20000001818 */
[----:B------:R-:W-:Y:S07]  /*8000*/  SHFL.IDX PT, R2, R0, 0x1, 0x1c1f ;  /* 0x003c1f0000027f89 */ /* 0x000fee00000e0000 */
[-C--:B------:R-:W-:Y:S01]  /*8010*/  HMMA.16816.F32 R28, R208, R214.reuse, R28 ;  /* 0x000000d6d01c723c */ /* 0x080fe2000000181c */
[----:B------:R-:W-:Y:S07]  /*8020*/  SHFL.IDX PT, R3, R0, RZ, 0x1c1f ;  /* 0x001c1fff00037589 */ /* 0x000fee00000e0000 */
[C---:B------:R-:W-:Y:S01]  /*8030*/  HMMA.16816.F32 R32, R204.reuse, R214, R32 ;  /* 0x000000d6cc20723c */ /* 0x040fe20000001820 */
[----:B------:R-:W2:Y:S07]  /*8040*/  LDSM.16.M88.4 R212, [R229+0x1800] ;  /* 0x00180000e5d4783b */ /* 0x000eae0000000200 */
[-C--:B-1----:R-:W-:Y:S08]  /*8050*/  HMMA.16816.F32 R36, R204, R216.reuse, R36 ;  /* 0x000000d8cc24723c */ /* 0x082ff00000001824 */
[C---:B------:R-:W-:Y:S08]  /*8060*/  HMMA.16816.F32 R40, R208.reuse, R216, R40 ;  /* 0x000000d8d028723c */ /* 0x040ff00000001828 */
[-C--:B------:R-:W-:Y:S08]  /*8070*/  HMMA.16816.F32 R44, R208, R218.reuse, R44 ;  /* 0x000000dad02c723c */ /* 0x080ff0000000182c */
[C---:B------:R-:W-:Y:S01]  /*8080*/  HMMA.16816.F32 R48, R204.reuse, R218, R48 ;  /* 0x000000dacc30723c */ /* 0x040fe20000001830 */
[----:B------:R-:W-:Y:S07]  /*8090*/  LDSM.16.M88.4 R216, [R224+0x6100] ;  /* 0x00610000e0d8783b */ /* 0x000fee0000000200 */
[-C--:B--2---:R-:W-:Y:S08]  /*80a0*/  HMMA.16816.F32 R52, R204, R212.reuse, R52 ;  /* 0x000000d4cc34723c */ /* 0x084ff00000001834 */
[C---:B------:R-:W-:Y:S08]  /*80b0*/  HMMA.16816.F32 R56, R208.reuse, R212, R56 ;  /* 0x000000d4d038723c */ /* 0x040ff00000001838 */
[-C--:B------:R-:W-:Y:S01]  /*80c0*/  HMMA.16816.F32 R60, R208, R214.reuse, R60 ;  /* 0x000000d6d03c723c */ /* 0x080fe2000000183c */
[----:B------:R-:W1:Y:S07]  /*80d0*/  LDSM.16.M88.4 R208, [R231+0xc100] ;  /* 0x00c10000e7d0783b */ /* 0x000e6e0000000200 */
[----:B------:R-:W-:Y:S01]  /*80e0*/  HMMA.16816.F32 R64, R204, R214, R64 ;  /* 0x000000d6cc40723c */ /* 0x000fe20000001840 */
[----:B------:R-:W2:Y:S08]  /*80f0*/  LDSM.16.M88.4 R204, [R231+0xe100] ;  /* 0x00e10000e7cc783b */ /* 0x000eb00000000200 */
[----:B------:R-:W3:Y:S01]  /*8100*/  LDSM.16.M88.4 R212, [R224+0x6900] ;  /* 0x00690000e0d4783b */ /* 0x000ee20000000200 */
[-C--:B-1----:R-:W-:Y:S08]  /*8110*/  HMMA.16816.F32 R4, R208, R216.reuse, R4 ;  /* 0x000000d8d004723c */ /* 0x082ff00000001804 */
[C---:B--2---:R-:W-:Y:S08]  /*8120*/  HMMA.16816.F32 R8, R204.reuse, R216, R8 ;  /* 0x000000d8cc08723c */ /* 0x044ff00000001808 */
[-C--:B------:R-:W-:Y:S08]  /*8130*/  HMMA.16816.F32 R12, R204, R218.reuse, R12 ;  /* 0x000000dacc0c723c */ /* 0x080ff0000000180c */
[C---:B------:R-:W-:Y:S01]  /*8140*/  HMMA.16816.F32 R16, R208.reuse, R218, R16 ;  /* 0x000000dad010723c */ /* 0x040fe20000001810 */
[----:B------:R-:W1:Y:S07]  /*8150*/  LDSM.16.M88.4 R216, [R224+0x7100] ;  /* 0x00710000e0d8783b */ /* 0x000e6e0000000200 */
[-C--:B---3--:R-:W-:Y:S08]  /*8160*/  HMMA.16816.F32 R20, R208, R212.reuse, R20 ;  /* 0x000000d4d014723c */ /* 0x088ff00000001814 */
        /* <DEDUP_REMOVED lines=15> */
[----:B------:R-:W3:Y:S01]  /*8260*/  LDSM.16.M88.4 R212, [R239] ;  /* 0x00000000efd4783b */ /* 0x000ee20000000200 */
[-C--:B-1----:R-:W-:Y:S08]  /*8270*/  HMMA.16816.F32 R4, R204, R216.reuse, R4 ;  /* 0x000000d8cc04723c */ /* 0x082ff00000001804 */
[C---:B--2---:R-:W-:Y:S08]  /*8280*/  HMMA.16816.F32 R8, R208.reuse, R216, R8 ;  /* 0x000000d8d008723c */ /* 0x044ff00000001808 */
[-C--:B------:R-:W-:Y:S08]  /*8290*/  HMMA.16816.F32 R12, R208, R218.reuse, R12 ;  /* 0x000000dad00c723c */ /* 0x080ff0000000180c */
[C---:B------:R-:W-:Y:S01]  /*82a0*/  HMMA.16816.F32 R16, R204.reuse, R218, R16 ;  /* 0x000000dacc10723c */ /* 0x040fe20000001810 */
[----:B------:R-:W1:Y:S07]  /*82b0*/  LDSM.16.M88.4 R216, [R238] ;  /* 0x00000000eed8783b */ /* 0x000e6e0000000200 */
[-C--:B---3--:R-:W-:Y:S08]  /*82c0*/  HMMA.16816.F32 R20, R204, R212.reuse, R20 ;  /* 0x000000d4cc14723c */ /* 0x088ff00000001814 */
        /* <DEDUP_REMOVED lines=36> */
[----:B------:R-:W2:Y:S07]  /*8510*/  LDSM.16.M88.4 R208, [R236+0xe100] ;  /* 0x00e10000ecd0783b */ /* 0x000eae0000000200 */
[-C--:B-1----:R-:W-:Y:S08]  /*8520*/  HMMA.16816.F32 R4, R216, R204.reuse, R4 ;  /* 0x000000ccd804723c */ /* 0x082ff00000001804 */
[C---:B--2---:R-:W-:Y:S08]  /*8530*/  HMMA.16816.F32 R8, R208.reuse, R204, R8 ;  /* 0x000000ccd008723c */ /* 0x044ff00000001808 */
        /* <DEDUP_REMOVED lines=22> */
[----:B------:R4:W1:Y:S10]  /*86a0*/  MUFU.TANH R223, R7 ;  /* 0x0000000700df7308 */ /* 0x0008740000002400 */
[----:B------:R-:W-:Y:S01]  /*86b0*/  MUFU.TANH R135, R17 ;  /* 0x0000001100877308 */ /* 0x000fe20000002400 */
[----:B---3--:R-:W3:Y:S09]  /*86c0*/  LDL R13, [R1+0x28] ;  /* 0x00002800010d7983 */ /* 0x008ef20000100800 */
[----:B------:R-:W-:Y:S01]  /*86d0*/  MUFU.TANH R222, R8 ;  /* 0x0000000800de7308 */ /* 0x000fe20000002400 */
[----:B----4-:R-:W4:Y:S09]  /*86e0*/  LDSM.16.M88.4 R4, [R229+0x2800] ;  /* 0x00280000e504783b */ /* 0x010f320000000200 */
[----:B------:R-:W-:Y:S10]  /*86f0*/  MUFU.TANH R17, R18 ;  /* 0x0000001200117308 */ /* 0x000ff40000002400 */
[----:B------:R-:W1:Y:S10]  /*8700*/  MUFU.TANH R221, R9 ;  /* 0x0000000900dd7308 */ /* 0x000e740000002400 */
[----:B------:R-:W1:Y:S10]  /*8710*/  MUFU.TANH R220, R10 ;  /* 0x0000000a00dc7308 */ /* 0x000e740000002400 */
[----:B------:R1:W-:Y:S01]  /*8720*/  MUFU.TANH R215, R11 ;  /* 0x0000000b00d77308 */ /* 0x0003e20000002400 */
[-C--:B----4-:R-:W-:Y:S09]  /*8730*/  HMMA.16816.F32 R20, R216, R4.reuse, R20 ;  /* 0x00000004d814723c */ /* 0x090ff20000001814 */
[----:B------:R-:W-:Y:S01]  /*8740*/  MUFU.TANH R212, R14 ;  /* 0x0000000e00d47308 */ /* 0x000fe20000002400 */
[C---:B------:R-:W-:Y:S09]  /*8750*/  HMMA.16816.F32 R24, R208.reuse, R4, R24 ;  /* 0x00000004d018723c */ /* 0x040ff20000001818 */
[----:B------:R4:W-:Y:S01]  /*8760*/  MUFU.TANH R213, R15 ;  /* 0x0000000f00d57308 */ /* 0x0009e20000002400 */
[-C--:B------:R-:W-:Y:S01]  /*8770*/  HMMA.16816.F32 R28, R208, R6.reuse, R28 ;  /* 0x00000006d01c723c */ /* 0x080fe2000000181c */
[----:B-1----:R-:W1:Y:S03]  /*8780*/  LDSM.16.M88.4 R8, [R229+0x3000] ;  /* 0x00300000e508783b */ /* 0x002e660000000200 */
[----:B------:R-:W-:Y:S04]  /*8790*/  FMUL.FTZ R20, R20, c[0x0][0x320] ;  /* 0x0000c80014147a20 */ /* 0x000fe80000410000 */
[C---:B------:R-:W-:Y:S01]  /*87a0*/  HMMA.16816.F32 R32, R216.reuse, R6, R32 ;  /* 0x00000006d820723c */ /* 0x040fe20000001820 */
[----:B------:R2:W1:Y:S01]  /*87b0*/  MUFU.TANH R214, R12 ;  /* 0x0000000c00d67308 */ /* 0x0004620000002400 */
[----:B------:R-:W1:Y:S02]  /*87c0*/  LDSM.16.M88.4 R4, [R229+0x3800] ;  /* 0x00380000e504783b */ /* 0x000e640000000200 */
[----:B------:R-:W-:Y:S02]  /*87d0*/  FMUL.FTZ R21, R21, c[0x0][0x320] ;  /* 0x0000c80015157a20 */ /* 0x000fe40000410000 */
[----:B------:R-:W-:Y:S02]  /*87e0*/  FMUL.FTZ R22, R22, c[0x0][0x320] ;  /* 0x0000c80016167a20 */ /* 0x000fe40000410000 */
[----:B------:R-:W-:Y:S04]  /*87f0*/  DEPBAR.LE SB0, 0x0 ;  /* 0x000080000000791a */ /* 0x000fe80000000000 */
[----:B------:R-:W1:Y:S01]  /*8800*/  MUFU.TANH R136, R16 ;  /* 0x0000001000887308 */ /* 0x000e620000002400 */
[----:B------:R-:W-:Y:S01]  /*8810*/  FMUL.FTZ R24, R24, c[0x0][0x320] ;  /* 0x0000c80018187a20 */ /* 0x000fe20000410000 */
[----:B------:R-:W-:Y:S01]  /*8820*/  BAR.SYNC.DEFER_BLOCKING 0x0 ;  /* 0x0000000000007b1d */ /* 0x000fe20000010000 */
[----:B------:R-:W-:Y:S02]  /*8830*/  FMUL.FTZ R23, R23, c[0x0][0x320] ;  /* 0x0000c80017177a20 */ /* 0x000fe40000410000 */
[----:B------:R-:W-:Y:S02]  /*8840*/  FMUL.FTZ R31, R31, c[0x0][0x320] ;  /* 0x0000c8001f1f7a20 */ /* 0x000fe40000410000 */
[----:B------:R-:W-:Y:S02]  /*8850*/  FMUL.FTZ R28, R28, c[0x0][0x320] ;  /* 0x0000c8001c1c7a20 */ /* 0x000fe40000410000 */
[----:B------:R-:W-:Y:S01]  /*8860*/  FMUL.FTZ R25, R25, c[0x0][0x320] ;  /* 0x0000c80019197a20 */ /* 0x000fe20000410000 */
[----:B------:R-:W3:Y:S01]  /*8870*/  MUFU.TANH R134, R19 ;  /* 0x0000001300867308 */ /* 0x000ee20000002400 */
[----:B----4-:R-:W4:Y:S01]  /*8880*/  LDL.64 R14, [R1+0x38] ;  /* 0x00003800010e7983 */ /* 0x010f220000100a00 */
[----:B------:R-:W-:Y:S02]  /*8890*/  FMUL.FTZ R34, R34, c[0x0][0x320] ;  /* 0x0000c80022227a20 */ /* 0x000fe40000410000 */
[----:B------:R-:W-:Y:S02]  /*88a0*/  FMUL.FTZ R27, R27, c[0x0][0x320] ;  /* 0x0000c8001b1b7a20 */ /* 0x000fe40000410000 */
[----:B------:R-:W-:Y:S01]  /*88b0*/  FMUL.FTZ R26, R26, c[0x0][0x320] ;  /* 0x0000c8001a1a7a20 */ /* 0x000fe20000410000 */
[----:B--2---:R-:W2:Y:S01]  /*88c0*/  LDL R12, [R1+0x20] ;  /* 0x00002000010c7983 */ /* 0x004ea20000100800 */
[----:B------:R-:W-:Y:S02]  /*88d0*/  FMUL.FTZ R32, R32, c[0x0][0x320] ;  /* 0x0000c80020207a20 */ /* 0x000fe40000410000 */
[----:B------:R-:W-:Y:S01]  /*88e0*/  MUFU.TANH R28, R28 ;  /* 0x0000001c001c7308 */ /* 0x000fe20000002400 */
[----:B------:R-:W-:Y:S01]  /*88f0*/  FMUL.FTZ R29, R29, c[0x0][0x320] ;  /* 0x0000c8001d1d7a20 */ /* 0x000fe20000410000 */
[-C--:B-1----:R-:W-:Y:S05]  /*8900*/  HMMA.16816.F32 R36, R216, R8.reuse, R36 ;  /* 0x00000008d824723c */ /* 0x082fea0000001824 */
[----:B------:R-:W-:Y:S03]  /*8910*/  FMUL.FTZ R33, R33, c[0x0][0x320] ;  /* 0x0000c80021217a20 */ /* 0x000fe60000410000 */
[----:B------:R-:W1:Y:S01]  /*8920*/  MUFU.TANH R21, R21 ;  /* 0x0000001500157308 */ /* 0x000e620000002400 */
[C---:B------:R-:W-:Y:S01]  /*8930*/  HMMA.16816.F32 R40, R208.reuse, R8, R40 ;  /* 0x00000008d028723c */ /* 0x040fe20000001828 */
[----:B------:R-:W1:Y:S03]  /*8940*/  SHFL.IDX PT, R9, R0, 0x2, 0x1c1f ;  /* 0x005c1f0000097f89 */ /* 0x000e6600000e0000 */
[----:B------:R-:W-:Y:S02]  /*8950*/  FMUL.FTZ R30, R30, c[0x0][0x320] ;  /* 0x0000c8001e1e7a20 */ /* 0x000fe40000410000 */
[----:B------:R-:W-:Y:S02]  /*8960*/  FMUL.FTZ R35, R35, c[0x0][0x320] ;  /* 0x0000c80023237a20 */ /* 0x000fe40000410000 */
[-C--:B------:R-:W-:Y:S01]  /*8970*/  HMMA.16816.F32 R44, R208, R10.reuse, R44 ;  /* 0x0000000ad02c723c */ /* 0x080fe2000000182c */
[----:B------:R-:W-:Y:S07]  /*8980*/  MUFU.TANH R244, R34 ;  /* 0x0000002200f47308 */ /* 0x000fee0000002400 */
[C---:B------:R-:W-:Y:S01]  /*8990*/  HMMA.16816.F32 R48, R216.reuse, R10, R48 ;  /* 0x0000000ad830723c */ /* 0x040fe20000001830 */
[----:B------:R-:W2:Y:S02]  /*89a0*/  LDL.64 R10, [R1+0x48] ;  /* 0x00004800010a7983 */ /* 0x000ea40000100a00 */
[----:B------:R-:W-:Y:S01]  /*89b0*/  MUFU.TANH R20, R20 ;  /* 0x0000001400147308 */ /* 0x000fe20000002400 */
[----:B------:R-:W-:Y:S02]  /*89c0*/  FMUL.FTZ R36, R36, c[0x0][0x320] ;  /* 0x0000c80024247a20 */ /* 0x000fe40000410000 */
[----:B------:R-:W-:Y:S02]  /*89d0*/  FMUL.FTZ R38, R38, c[0x0][0x320] ;  /* 0x0000c80026267a20 */ /* 0x000fe40000410000 */
[-C--:B------:R-:W-:Y:S04]  /*89e0*/  HMMA.16816.F32 R52, R216, R4.reuse, R52 ;  /* 0x00000004d834723c */ /* 0x080fe80000001834 */
[----:B------:R-:W-:Y:S01]  /*89f0*/  FMUL.FTZ R42, R42, c[0x0][0x320] ;  /* 0x0000c8002a2a7a20 */ /* 0x000fe20000410000 */
[----:B------:R-:W1:Y:S01]  /*8a00*/  MUFU.TANH R22, R22 ;  /* 0x0000001600167308 */ /* 0x000e620000002400 */
[----:B------:R-:W-:Y:S02]  /*8a10*/  FMUL.FTZ R40, R40, c[0x0][0x320] ;  /* 0x0000c80028287a20 */ /* 0x000fe40000410000 */
[C---:B------:R-:W-:Y:S01]  /*8a20*/  HMMA.16816.F32 R56, R208.reuse, R4, R56 ;  /* 0x00000004d038723c */ /* 0x040fe20000001838 */
[----:B------:R1:W1:Y:S03]  /*8a30*/  SHFL.IDX PT, R5, R0, 0x3, 0x1c1f ;  /* 0x007c1f0000057f89 */ /* 0x00026600000e0000 */
[----:B------:R-:W-:Y:S02]  /*8a40*/  FMUL.FTZ R45, R45, c[0x0][0x320] ;  /* 0x0000c8002d2d7a20 */ /* 0x000fe40000410000 */
[----:B------:R-:W-:Y:S01]  /*8a50*/  FMUL.FTZ R39, R39, c[0x0][0x320] ;  /* 0x0000c80027277a20 */ /* 0x000fe20000410000 */
[----:B------:R-:W2:Y:S01]  /*8a60*/  MUFU.TANH R24, R24 ;  /* 0x0000001800187308 */ /* 0x000ea20000002400 */
[-C--:B------:R-:W-:Y:S04]  /*8a70*/  HMMA.16816.F32 R60, R208, R6.reuse, R60 ;  /* 0x00000006d03c723c */ /* 0x080fe8000000183c */
[----:B------:R-:W-:Y:S02]  /*8a80*/  FMUL.FTZ R44, R44, c[0x0][0x320] ;  /* 0x0000c8002c2c7a20 */ /* 0x000fe40000410000 */
[----:B------:R-:W-:Y:S02]  /*8a90*/  FMUL.FTZ R43, R43, c[0x0][0x320] ;  /* 0x0000c8002b2b7a20 */ /* 0x000fe40000410000 */
[----:B------:R-:W-:Y:S01]  /*8aa0*/  HMMA.16816.F32 R64, R216, R6, R64 ;  /* 0x00000006d840723c */ /* 0x000fe20000001840 */
[----:B------:R-:W-:Y:S03]  /*8ab0*/  MUFU.TANH R34, R45 ;  /* 0x0000002d00227308 */ /* 0x000fe60000002400 */
[----:B------:R-:W-:Y:S02]  /*8ac0*/  FMUL.FTZ R54, R54, c[0x0][0x320] ;  /* 0x0000c80036367a20 */ /* 0x000fe40000410000 */
[----:B------:R-:W-:Y:S02]  /*8ad0*/  FMUL.FTZ R55, R55, c[0x0][0x320] ;  /* 0x0000c80037377a20 */ /* 0x000fe40000410000 */
[----:B-1----:R-:W-:Y:S03]  /*8ae0*/  IMAD.U32 R0, RZ, RZ, UR8 ;  /* 0x00000008ff007e24 */ /* 0x002fe6000f8e00ff */
[----:B------:R-:W-:Y:S01]  /*8af0*/  MUFU.TANH R23, R23 ;  /* 0x0000001700177308 */ /* 0x000fe20000002400 */
[----:B------:R-:W-:Y:S01]  /*8b00*/  FMUL.FTZ R57, R57, c[0x0][0x320] ;  /* 0x0000c80039397a20 */ /* 0x000fe20000410000 */
[----:B------:R-:W-:Y:S01]  /*8b10*/  IADD3 R0, R0, UR21, -R131 ;  /* 0x0000001500007c10 */ /* 0x000fe2000fffe883 */
[----:B------:R-:W-:Y:S01]  /*8b20*/  @UP1 USHF.L.U32 UR21, UR22, 0x6, URZ ;  /* 0x0000000616151899 */ /* 0x000fe2000800063f */
[----:B------:R-:W-:Y:S01]  /*8b30*/  FMUL.FTZ R59, R59, c[0x0][0x320] ;  /* 0x0000c8003b3b7a20 */ /* 0x000fe20000410000 */
[----:B------:R-:W-:Y:S01]  /*8b40*/  @UP1 USHF.L.U32 UR22, UR4, 0x5, URZ ;  /* 0x0000000504161899 */ /* 0x000fe2000800063f */
[----:B------:R-:W-:Y:S01]  /*8b50*/  IADD3 R4, R0, -UR11, RZ ;  /* 0x8000000b00047c10 */ /* 0x000fe2000fffe0ff */
[----:B------:R-:W-:Y:S02]  /*8b60*/  FMUL.FTZ R53, R53, c[0x0][0x320] ;  /* 0x0000c80035357a20 */ /* 0x000fe40000410000 */
[----:B------:R-:W-:Y:S01]  /*8b70*/  FMUL.FTZ R56, R56, c[0x0][0x320] ;  /* 0x0000c80038387a20 */ /* 0x000fe20000410000 */
[----:B------:R-:W1:Y:S01]  /*8b80*/  MUFU.TANH R25, R25 ;  /* 0x0000001900197308 */ /* 0x000e620000002400 */
[C---:B------:R-:W-:Y:S01]  /*8b90*/  IADD3 R0, R4.reuse, R9, RZ ;  /* 0x0000000904007210 */ /* 0x040fe20007ffe0ff */
[C---:B------:R-:W-:Y:S01]  /*8ba0*/  IMAD.IADD R2, R4.reuse, 0x1, R2 ;  /* 0x0000000104027824 */ /* 0x040fe200078e0202 */
[C---:B------:R-:W-:Y:S01]  /*8bb0*/  IADD3 R3, R4.reuse, R3, RZ ;  /* 0x0000000304037210 */ /* 0x040fe20007ffe0ff */
[----:B------:R-:W-:Y:S02]  /*8bc0*/  IMAD.IADD R4, R4, 0x1, R5 ;  /* 0x0000000104047824 */ /* 0x000fe400078e0205 */
[----:B------:R-:W-:Y:S01]  /*8bd0*/  FMUL.FTZ R60, R60, c[0x0][0x320] ;  /* 0x0000c8003c3c7a20 */ /* 0x000fe20000410000 */
[----:B------:R-:W-:Y:S01]  /*8be0*/  ISETP.GT.AND P2, PT, R3, 0x1, PT ;  /* 0x000000010300780c */ /* 0x000fe20003f44270 */
        /* <DEDUP_REMOVED lines=9> */
[----:B------:R-:W-:Y:S07]  /*8c80*/  FMUL.FTZ R58, R58, c[0x0][0x320] ;  /* 0x0000c8003a3a7a20 */ /* 0x000fee0000410000 */
[----:B------:R-:W1:Y:S10]  /*8c90*/  MUFU.TANH R32, R32 ;  /* 0x0000002000207308 */ /* 0x000e740000002400 */
[----:B------:R-:W1:Y:S10]  /*8ca0*/  MUFU.TANH R29, R29 ;  /* 0x0000001d001d7308 */ /* 0x000e740000002400 */
[----:B------:R-:W1:Y:S10]  /*8cb0*/  MUFU.TANH R33, R33 ;  /* 0x0000002100217308 */ /* 0x000e740000002400 */
[----:B------:R-:W1:Y:S10]  /*8cc0*/  MUFU.TANH R36, R36 ;  /* 0x0000002400247308 */ /* 0x000e740000002400 */
[----:B------:R1:W1:Y:S10]  /*8cd0*/  MUFU.TANH R18, R37 ;  /* 0x0000002500127308 */ /* 0x0002740000002400 */
[----:B------:R-:W-:Y:S10]  /*8ce0*/  MUFU.TANH R251, R43 ;  /* 0x0000002b00fb7308 */ /* 0x000ff40000002400 */
[----:B------:R-:W-:Y:S01]  /*8cf0*/  MUFU.TANH R43, R65 ;  /* 0x00000041002b7308 */ /* 0x000fe20000002400 */
[----:B-1----:R-:W-:Y:S09]  /*8d00*/  FMUL.FTZ R37, R51, c[0x0][0x320] ;  /* 0x0000c80033257a20 */ /* 0x002ff20000410000 */
[----:B------:R-:W-:Y:S10]  /*8d10*/  MUFU.TANH R19, R44 ;  /* 0x0000002c00137308 */ /* 0x000ff40000002400 */
        /* <DEDUP_REMOVED lines=10> */
[----:B------:R-:W-:Y:S01]  /*8dc0*/  MUFU.TANH R37, R37 ;  /* 0x0000002500257308 */ /* 0x000fe20000002400 */
[----:B--2---:R-:W-:Y:S04]  /*8dd0*/  @P6 IADD3 R8, P1, R10, UR21, RZ ;  /* 0x000000150a086c10 */ /* 0x004fe8000ff3e0ff */
[----:B------:R-:W-:Y:S02]  /*8de0*/  @P6 LEA R10, P0, R8, c[0x0][0x1c8], 0x1 ;  /* 0x00007200080a6a11 */ /* 0x000fe400078008ff */
[----:B----4-:R-:W-:Y:S01]  /*8df0*/  @P6 IADD3.X R9, R15, UR20, RZ, P1, !PT ;  /* 0x000000140f096c10 */ /* 0x010fe20008ffe4ff */
[----:B------:R-:W-:Y:S01]  /*8e00*/  FMUL.FTZ R15, R50, c[0x0][0x320] ;  /* 0x0000c800320f7a20 */ /* 0x000fe20000410000 */
[----:B---3--:R-:W-:Y:S01]  /*8e10*/  @P6 IADD3 R5, P1, R13, UR21, RZ ;  /* 0x000000150d056c10 */ /* 0x008fe2000ff3e0ff */
[----:B------:R-:W-:Y:S01]  /*8e20*/  @UP1 UIADD3 UR21, UP0, UR12, 0x80, URZ ;  /* 0x000000800c151890 */ /* 0x000fe2000ff1e03f */
[----:B------:R-:W-:Y:S01]  /*8e30*/  @P6 LEA.HI.X R11, R8, c[0x0][0x1cc], R9, 0x1, P0 ;  /* 0x00007300080b6a11 */ /* 0x000fe200000f0c09 */
[----:B------:R-:W-:Y:S01]  /*8e40*/  FMUL.FTZ R9, R48, c[0x0][0x320] ;  /* 0x0000c80030097a20 */ /* 0x000fe20000410000 */
[----:B------:R-:W-:Y:S01]  /*8e50*/  @P6 LEA R204, P0, R5, c[0x0][0x1c8], 0x1 ;  /* 0x0000720005cc6a11 */ /* 0x000fe200078008ff */
[----:B------:R1:W-:Y:S01]  /*8e60*/  MUFU.TANH R38, R15 ;  /* 0x0000000f00267308 */ /* 0x0003e20000002400 */
[----:B------:R-:W-:Y:S01]  /*8e70*/  @P6 IADD3.X R8, R12, UR20, RZ, P1, !PT ;  /* 0x000000140c086c10 */ /* 0x000fe20008ffe4ff */
[----:B------:R-:W-:Y:S01]  /*8e80*/  FMUL.FTZ R12, R49, c[0x0][0x320] ;  /* 0x0000c800310c7a20 */ /* 0x000fe20000410000 */
[----:B------:R-:W-:Y:S01]  /*8e90*/  ISETP.GT.AND P1, PT, R3, RZ, PT ;  /* 0x000000ff0300720c */ /* 0x000fe20003f24270 */
[----:B------:R-:W-:Y:S01]  /*8ea0*/  @!PT LDS RZ, [RZ] ;  /* 0x00000000fffff984 */ /* 0x000fe20000000800 */
[----:B------:R2:W-:Y:S01]  /*8eb0*/  @P6 LDGSTS.E.BYPASS.LTC128B.128 [R245+0x4100], [R10.64], !P5 ;  /* 0x041000000af56fae */ /* 0x0005e2000e901d52 */
[----:B------:R-:W-:Y:S01]  /*8ec0*/  @P6 LEA.HI.X R205, R5, c[0x0][0x1cc], R8, 0x1, P0 ;  /* 0x0000730005cd6a11 */ /* 0x000fe200000f0c08 */
[----:B------:R-:W-:Y:S01]  /*8ed0*/  @UP1 UIADD3.X UR20, URZ, UR9, URZ, UP0, !UPT ;  /* 0x000000093f141290 */ /* 0x000fe200087fe43f */
[----:B------:R-:W-:Y:S01]  /*8ee0*/  ISETP.GT.AND P0, PT, R2, RZ, PT ;  /* 0x000000ff0200720c */ /* 0x000fe20003f04270 */
[----:B------:R-:W-:Y:S01]  /*8ef0*/  UISETP.GT.AND UP0, UPT, UR26, UR24, UPT ;  /* 0x000000181a00728c */ /* 0x000fe2000bf04270 */
[----:B------:R-:W-:Y:S01]  /*8f00*/  FSEL R8, R250, -INF , P1 ;  /* 0xff800000fa087808 */ /* 0x000fe20000800000 */
[----:B------:R-:W3:Y:S01]  /*8f10*/  MUFU.TANH R16, R9 ;  /* 0x0000000900107308 */ /* 0x000ee20000002400 */
[----:B------:R-:W-:Y:S01]  /*8f20*/  ISETP.GT.AND P1, PT, R2, 0x1, PT ;  /* 0x000000010200780c */ /* 0x000fe20003f24270 */
[----:B------:R4:W-:Y:S01]  /*8f30*/  @P6 LDGSTS.E.BYPASS.LTC128B.128 [R245+0x6100], [R204.64], !P4 ;  /* 0x06100000ccf56fae */ /* 0x0009e2000e101d52 */
[----:B------:R-:W-:Y:S01]  /*8f40*/  FSEL R13, R246, -INF , P0 ;  /* 0xff800000f60d7808 */ /* 0x000fe20000000000 */
[----:B------:R-:W-:Y:S01]  /*8f50*/  UMOV UR26, UR25 ;  /* 0x00000019001a7c82 */ /* 0x000fe20008000000 */
[----:B------:R-:W-:Y:S02]  /*8f60*/  ISETP.GT.AND P0, PT, R0, 0x1, PT ;  /* 0x000000010000780c */ /* 0x000fe40003f04270 */
[----:B------:R-:W-:Y:S02]  /*8f70*/  FSEL R14, R223, -INF , P1 ;  /* 0xff800000df0e7808 */ /* 0x000fe40000800000 */
[----:B------:R-:W-:Y:S01]  /*8f80*/  FSEL R49, R221, -INF , P0 ;  /* 0xff800000dd317808 */ /* 0x000fe20000000000 */
[----:B------:R2:W2:Y:S01]  /*8f90*/  MUFU.TANH R9, R12 ;  /* 0x0000000c00097308 */ /* 0x0004a20000002400 */
[----:B------:R-:W-:Y:S02]  /*8fa0*/  ISETP.GT.AND P1, PT, R4, RZ, PT ;  /* 0x000000ff0400720c */ /* 0x000fe40003f24270 */
[C---:B------:R-:W-:Y:S01]  /*8fb0*/  ISETP.GT.AND P0, PT, R0.reuse, 0x8, PT ;  /* 0x000000080000780c */ /* 0x040fe20003f04270 */
[----:B-1----:R-:W-:Y:S01]  /*8fc0*/  FMUL.FTZ R15, R47, c[0x0][0x320] ;  /* 0x0000c8002f0f7a20 */ /* 0x002fe20000410000 */
[----:B------:R-:W-:Y:S02]  /*8fd0*/  FSEL R5, R249, -INF , P2 ;  /* 0xff800000f9057808 */ /* 0x000fe40001000000 */
[----:B------:R-:W-:Y:S02]  /*8fe0*/  ISETP.GT.AND P2, PT, R0, RZ, PT ;  /* 0x000000ff0000720c */ /* 0x000fe40003f44270 */
[----:B------:R-:W-:Y:S01]  /*8ff0*/  FSEL R207, R220, -INF , P1 ;  /* 0xff800000dccf7808 */ /* 0x000fe20000800000 */
[----:B------:R-:W-:Y:S01]  /*9000*/  MUFU.TANH R246, R46 ;  /* 0x0000002e00f67308 */ /* 0x000fe20000002400 */
[----:B------:R-:W-:Y:S02]  /*9010*/  FSEL R48, R222, -INF , P2 ;  /* 0xff800000de307808 */ /* 0x000fe40001000000 */
[----:B------:R-:W-:Y:S02]  /*9020*/  ISETP.GT.AND P2, PT, R4, 0x1, PT ;  /* 0x000000010400780c */ /* 0x000fe40003f44270 */
[----:B------:R-:W-:Y:S02]  /*9030*/  ISETP.GT.AND P1, PT, R0, 0x9, PT ;  /* 0x000000090000780c */ /* 0x000fe40003f24270 */
[----:B------:R-:W-:Y:S02]  /*9040*/  FSEL R50, R214, -INF , P0 ;  /* 0xff800000d6327808 */ /* 0x000fe40000000000 */
[----:B------:R-:W-:Y:S01]  /*9050*/  ISETP.GT.AND P0, PT, R4, 0x9, PT ;  /* 0x000000090400780c */ /* 0x000fe20003f04270 */
[----:B------:R1:W1:Y:S01]  /*9060*/  MUFU.TANH R46, R53 ;  /* 0x00000035002e7308 */ /* 0x0002620000002400 */
[----:B------:R-:W-:Y:S02]  /*9070*/  FSEL R206, R206, -INF , P1 ;  /* 0xff800000cece7808 */ /* 0x000fe40000800000 */
[----:B------:R-:W-:Y:S02]  /*9080*/  FSEL R213, R213, -INF , P0 ;  /* 0xff800000d5d57808 */ /* 0x000fe40000000000 */
[----:B------:R-:W-:Y:S02]  /*9090*/  ISETP.GT.AND P0, PT, R2, 0x8, PT ;  /* 0x000000080200780c */ /* 0x000fe40003f04270 */
[----:B------:R-:W-:Y:S02]  /*90a0*/  FSEL R208, R215, -INF , P2 ;  /* 0xff800000d7d07808 */ /* 0x000fe40001000000 */
[----:B------:R-:W-:Y:S01]  /*90b0*/  ISETP.GT.AND P2, PT, R4, 0x8, PT ;  /* 0x000000080400780c */ /* 0x000fe20003f44270 */
[----:B------:R-:W-:Y:S01]  /*90c0*/  MUFU.TANH R15, R15 ;  /* 0x0000000f000f7308 */ /* 0x000fe20000002400 */
[----:B------:R-:W-:Y:S02]  /*90d0*/  ISETP.GT.AND P1, PT, R3, 0x8, PT ;  /* 0x000000080300780c */ /* 0x000fe40003f24270 */
[----:B------:R-:W-:Y:S02]  /*90e0*/  FMNMX.FTZ R7, R8, R132, !PT ;  /* 0x0000008408077209 */ /* 0x000fe40007810000 */
[----:B------:R-:W-:Y:S02]  /*90f0*/  FSEL R17, R17, -INF , P0 ;  /* 0xff80000011117808 */ /* 0x000fe40000000000 */
[----:B------:R-:W-:Y:S02]  /*9100*/  FSEL R212, R212, -INF , P2 ;  /* 0xff800000d4d47808 */ /* 0x000fe40001000000 */
[----:B------:R-:W-:Y:S02]  /*9110*/  FSEL R6, R136, -INF , P1 ;  /* 0xff80000088067808 */ /* 0x000fe40000800000 */
[----:B------:R-:W-:Y:S02]  /*9120*/  ISETP.GT.AND P1, PT, R2, 0x9, PT ;  /* 0x000000090200780c */ /* 0x000fe40003f24270 */
[C---:B------:R-:W-:Y:S02]  /*9130*/  ISETP.GT.AND P2, PT, R3.reuse, 0x9, PT ;  /* 0x000000090300780c */ /* 0x040fe40003f44270 */
[----:B------:R-:W-:Y:S02]  /*9140*/  ISETP.GT.AND P0, PT, R3, 0x11, PT ;  /* 0x000000110300780c */ /* 0x000fe40003f04270 */
[----:B------:R-:W-:Y:S02]  /*9150*/  FMNMX.FTZ R7, R5, R7, !PT ;  /* 0x0000000705077209 */ /* 0x000fe40007810000 */
[----:B--2---:R-:W-:Y:S02]  /*9160*/  FSEL R12, R135, -INF , P2 ;  /* 0xff800000870c7808 */ /* 0x004fe40001000000 */
[----:B------:R-:W-:Y:S02]  /*9170*/  ISETP.GT.AND P2, PT, R3, 0x10, PT ;  /* 0x000000100300780c */ /* 0x000fe40003f44270 */
[----:B------:R-:W-:Y:S02]  /*9180*/  FMNMX.FTZ R7, R6, R7, !PT ;  /* 0x0000000706077209 */ /* 0x000fe40007810000 */
[----:B------:R-:W-:Y:S02]  /*9190*/  FSEL R45, R134, -INF , P1 ;  /* 0xff800000862d7808 */ /* 0x000fe40000800000 */
[----:B------:R-:W-:Y:S02]  /*91a0*/  ISETP.GT.AND P1, PT, R2, 0x10, PT ;  /* 0x000000100200780c */ /* 0x000fe40003f24270 */
[----:B------:R-:W-:Y:S01]  /*91b0*/  FSEL R216, R21, -INF , P0 ;  /* 0xff80000015d87808 */ /* 0x000fe20000000000 */
[----:B------:R-:W-:Y:S01]  /*91c0*/  FMUL.FTZ R21, R66, c[0x0][0x320] ;  /* 0x0000c80042157a20 */ /* 0x000fe20000410000 */
[----:B------:R-:W-:Y:S02]  /*91d0*/  ISETP.GT.AND P0, PT, R0, 0x10, PT ;  /* 0x000000100000780c */ /* 0x000fe40003f04270 */
[----:B------:R-:W-:Y:S02]  /*91e0*/  FMNMX.FTZ R7, R12, R7, !PT ;  /* 0x000000070c077209 */ /* 0x000fe40007810000 */
[----:B------:R-:W-:Y:S01]  /*91f0*/  FSEL R215, R22, -INF , P1 ;  /* 0xff80000016d77808 */ /* 0x000fe20000800000 */
[----:B------:R-:W-:Y:S01]  /*9200*/  MUFU.TANH R21, R21 ;  /* 0x0000001500157308 */ /* 0x000fe20000002400 */
[----:B------:R-:W-:Y:S02]  /*9210*/  ISETP.GT.AND P1, PT, R0, 0x11, PT ;  /* 0x000000110000780c */ /* 0x000fe40003f24270 */
[----:B------:R-:W-:Y:S02]  /*9220*/  FSEL R223, R24, -INF , P0 ;  /* 0xff80000018df7808 */ /* 0x000fe40000000000 */
[----:B------:R-:W-:Y:S02]  /*9230*/  ISETP.GT.AND P0, PT, R4, 0x11, PT ;  /* 0x000000110400780c */ /* 0x000fe40003f04270 */
[----:B------:R-:W-:Y:S01]  /*9240*/  FSEL R217, R20, -INF , P2 ;  /* 0xff80000014d97808 */ /* 0x000fe20001000000 */
[----:B------:R-:W-:Y:S01]  /*9250*/  FMUL.FTZ R20, R67, c[0x0][0x320] ;  /* 0x0000c80043147a20 */ /* 0x000fe20000410000 */
[----:B------:R-:W-:Y:S01]  /*9260*/  ISETP.GT.AND P2, PT, R2, 0x11, PT ;  /* 0x000000110200780c */ /* 0x000fe20003f44270 */
[----:B------:R-:W-:Y:S01]  /*9270*/  MUFU.TANH R22, R55 ;  /* 0x0000003700167308 */ /* 0x000fe20000002400 */
[----:B------:R-:W-:Y:S02]  /*9280*/  FSEL R220, R25, -INF , P1 ;  /* 0xff80000019dc7808 */ /* 0x000fe40000800000 */
[----:B------:R-:W-:Y:S02]  /*9290*/  ISETP.GT.AND P1, PT, R0, 0x18, PT ;  /* 0x000000180000780c */ /* 0x000fe40003f24270 */
[----:B------:R-:W-:Y:S02]  /*92a0*/  FSEL R221, R27, -INF , P0 ;  /* 0xff8000001bdd7808 */ /* 0x000fe40000000000 */
[----:B------:R-:W-:Y:S02]  /*92b0*/  FSEL R214, R23, -INF , P2 ;  /* 0xff80000017d67808 */ /* 0x000fe40001000000 */
[----:B------:R-:W-:Y:S01]  /*92c0*/  ISETP.GT.AND P2, PT, R4, 0x10, PT ;  /* 0x000000100400780c */ /* 0x000fe20003f44270 */
[----:B------:R-:W2:Y:S01]  /*92d0*/  MUFU.TANH R23, R54 ;  /* 0x0000003600177308 */ /* 0x000ea20000002400 */
[----:B------:R-:W-:Y:S02]  /*92e0*/  ISETP.GT.AND P0, PT, R3, 0x18, PT ;  /* 0x000000180300780c */ /* 0x000fe40003f04270 */
[----:B------:R-:W-:Y:S02]  /*92f0*/  FMNMX.FTZ R7, R217, R7, !PT ;  /* 0x00000007d9077209 */ /* 0x000fe40007810000 */
[----:B------:R-:W-:Y:S02]  /*9300*/  FSEL R222, R26, -INF , P2 ;  /* 0xff8000001ade7808 */ /* 0x000fe40001000000 */
[----:B------:R-:W-:Y:S02]  /*9310*/  ISETP.GT.AND P2, PT, R0, 0x19, PT ;  /* 0x000000190000780c */ /* 0x000fe40003f44270 */
[----:B------:R-:W-:Y:S01]  /*9320*/  FSEL R219, R28, -INF , P1 ;  /* 0xff8000001cdb7808 */ /* 0x000fe20000800000 */
[----:B------:R-:W1:Y:S01]  /*9330*/  MUFU.TANH R20, R20 ;  /* 0x0000001400147308 */ /* 0x000e620000002400 */
[----:B------:R-:W-:Y:S02]  /*9340*/  FSEL R211, R32, -INF , P0 ;  /* 0xff80000020d37808 */ /* 0x000fe40000000000 */
[----:B------:R-:W-:Y:S02]  /*9350*/  ISETP.GT.AND P1, PT, R3, 0x19, PT ;  /* 0x000000190300780c */ /* 0x000fe40003f24270 */
[----:B------:R-:W-:Y:S02]  /*9360*/  FMNMX.FTZ R7, R216, R7, !PT ;  /* 0x00000007d8077209 */ /* 0x000fe40007810000 */
[----:B------:R-:W-:Y:S02]  /*9370*/  FSEL R218, R29, -INF , P2 ;  /* 0xff8000001dda7808 */ /* 0x000fe40001000000 */
[----:B------:R-:W-:Y:S01]  /*9380*/  FSEL R210, R33, -INF , P1 ;  /* 0xff80000021d27808 */ /* 0x000fe20000800000 */
[----:B------:R-:W-:Y:S01]  /*9390*/  MUFU.TANH R26, R57 ;  /* 0x00000039001a7308 */ /* 0x000fe20000002400 */
[----:B------:R-:W-:Y:S02]  /*93a0*/  FMNMX.FTZ R7, R211, R7, !PT ;  /* 0x00000007d3077209 */ /* 0x000fe40007810000 */
[C---:B------:R-:W-:Y:S02]  /*93b0*/  ISETP.GT.AND P2, PT, R3.reuse, 0x20, PT ;  /* 0x000000200300780c */ /* 0x040fe40003f44270 */
[----:B------:R-:W-:Y:S02]  /*93c0*/  FMNMX.FTZ R7, R210, R7, !PT ;  /* 0x00000007d2077209 */ /* 0x000fe40007810000 */
[----:B------:R-:W-:Y:S02]  /*93d0*/  FSEL R209, R36, -INF , P2 ;  /* 0xff80000024d17808 */ /* 0x000fe40001000000 */
[C---:B------:R-:W-:Y:S01]  /*93e0*/  ISETP.GT.AND P0, PT, R3.reuse, 0x21, PT ;  /* 0x000000210300780c */ /* 0x040fe20003f04270 */
[----:B------:R-:W2:Y:S01]  /*93f0*/  MUFU.TANH R33, R56 ;  /* 0x0000003800217308 */ /* 0x000ea20000002400 */
[C---:B------:R-:W-:Y:S02]  /*9400*/  ISETP.GT.AND P2, PT, R3.reuse, 0x29, PT ;  /* 0x000000290300780c */ /* 0x040fe40003f44270 */
[----:B------:R-:W-:Y:S02]  /*9410*/  ISETP.GT.AND P1, PT, R3, 0x28, PT ;  /* 0x000000280300780c */ /* 0x000fe40003f24270 */
[----:B------:R-:W-:Y:S01]  /*9420*/  FSEL R65, R18, -INF , P0 ;  /* 0xff80000012417808 */ /* 0x000fe20000000000 */
[----:B------:R-:W-:Y:S01]  /*9430*/  FMUL.FTZ R18, R62, c[0x0][0x320] ;  /* 0x0000c8003e127a20 */ /* 0x000fe20000410000 */
[----:B------:R-:W-:Y:S02]  /*9440*/  FMNMX.FTZ R7, R209, R7, !PT ;  /* 0x00000007d1077209 */ /* 0x000fe40007810000 */
[----:B------:R-:W-:Y:S01]  /*9450*/  ISETP.GT.AND P0, PT, R3, 0x30, PT ;  /* 0x000000300300780c */ /* 0x000fe20003f04270 */
[----:B------:R-:W2:Y:S01]  /*9460*/  MUFU.TANH R25, R60 ;  /* 0x0000003c00197308 */ /* 0x000ea20000002400 */
[----:B---3--:R-:W-:Y:S02]  /*9470*/  FSEL R64, R16, -INF , P1 ;  /* 0xff80000010407808 */ /* 0x008fe40000800000 */
[----:B-1----:R-:W-:Y:S02]  /*9480*/  FSEL R53, R9, -INF , P2 ;  /* 0xff80000009357808 */ /* 0x002fe40001000000 */
[----:B------:R-:W-:Y:S02]  /*9490*/  FSEL R52, R52, -INF , P0 ;  /* 0xff80000034347808 */ /* 0x000fe40000000000 */
[C---:B------:R-:W-:Y:S02]  /*94a0*/  ISETP.GT.AND P1, PT, R3.reuse, 0x31, PT ;  /* 0x000000310300780c */ /* 0x040fe40003f24270 */
[C---:B------:R-:W-:Y:S01]  /*94b0*/  ISETP.GT.AND P0, PT, R3.reuse, 0x39, PT ;  /* 0x000000390300780c */ /* 0x040fe20003f04270 */
[----:B------:R-:W1:Y:S01]  /*94c0*/  MUFU.TANH R24, R61 ;  /* 0x0000003d00187308 */ /* 0x000e620000002400 */
[----:B------:R-:W-:Y:S02]  /*94d0*/  ISETP.GT.AND P2, PT, R3, 0x38, PT ;  /* 0x000000380300780c */ /* 0x000fe40003f44270 */
[----:B------:R-:W-:Y:S02]  /*94e0*/  FMNMX.FTZ R3, R65, R7, !PT ;  /* 0x0000000741037209 */ /* 0x000fe40007810000 */
[----:B------:R-:W-:Y:S02]  /*94f0*/  FMNMX.FTZ R7, R13, R133, !PT ;  /* 0x000000850d077209 */ /* 0x000fe40007810000 */
[----:B------:R-:W-:Y:S02]  /*9500*/  FSEL R46, R46, -INF , P1 ;  /* 0xff8000002e2e7808 */ /* 0x000fe40000800000 */
[----:B------:R-:W-:Y:S01]  /*9510*/  FMNMX.FTZ R7, R14, R7, !PT ;  /* 0x000000070e077209 */ /* 0x000fe20007810000 */
[----:B------:R-:W3:Y:S01]  /*9520*/  MUFU.TANH R27, R58 ;  /* 0x0000003a001b7308 */ /* 0x000ee20000002400 */
[----:B------:R-:W-:Y:S02]  /*9530*/  ISETP.GT.AND P1, PT, R4, 0x18, PT ;  /* 0x000000180400780c */ /* 0x000fe40003f24270 */
[----:B------:R-:W-:Y:S02]  /*9540*/  FMNMX.FTZ R7, R17, R7, !PT ;  /* 0x0000000711077209 */ /* 0x000fe40007810000 */
[----:B------:R-:W-:Y:S02]  /*9550*/  FSEL R43, R43, -INF , P0 ;  /* 0xff8000002b2b7808 */ /* 0x000fe40000000000 */
[----:B------:R-:W-:Y:S02]  /*9560*/  FMNMX.FTZ R7, R45, R7, !PT ;  /* 0x000000072d077209 */ /* 0x000fe40007810000 */
[----:B------:R-:W-:Y:S01]  /*9570*/  ISETP.GT.AND P0, PT, R2, 0x18, PT ;  /* 0x000000180200780c */ /* 0x000fe20003f04270 */
[----:B------:R-:W-:Y:S01]  /*9580*/  MUFU.TANH R18, R18 ;  /* 0x0000001200127308 */ /* 0x000fe20000002400 */
[----:B------:R-:W-:Y:S02]  /*9590*/  FMNMX.FTZ R7, R215, R7, !PT ;  /* 0x00000007d7077209 */ /* 0x000fe40007810000 */
[----:B------:R-:W-:Y:S02]  /*95a0*/  FMNMX.FTZ R3, R64, R3, !PT ;  /* 0x0000000340037209 */ /* 0x000fe40007810000 */
[----:B------:R-:W-:Y:S02]  /*95b0*/  FSEL R42, R244, -INF , P0 ;  /* 0xff800000f42a7808 */ /* 0x000fe40000000000 */
[----:B------:R-:W-:Y:S02]  /*95c0*/  FSEL R44, R44, -INF , P2 ;  /* 0xff8000002c2c7808 */ /* 0x000fe40001000000 */
[----:B------:R-:W-:Y:S02]  /*95d0*/  ISETP.GT.AND P2, PT, R4, 0x19, PT ;  /* 0x000000190400780c */ /* 0x000fe40003f44270 */
[----:B------:R-:W-:Y:S02]  /*95e0*/  FSEL R51, R248, -INF , P1 ;  /* 0xff800000f8337808 */ /* 0x000fe40000800000 */
[----:B------:R-:W-:Y:S02]  /*95f0*/  ISETP.GT.AND P1, PT, R2, 0x19, PT ;  /* 0x000000190200780c */ /* 0x000fe40003f24270 */
[----:B------:R-:W-:Y:S02]  /*9600*/  FMNMX.FTZ R7, R214, R7, !PT ;  /* 0x00000007d6077209 */ /* 0x000fe40007810000 */
[----:B------:R-:W-:Y:S02]  /*9610*/  FMNMX.FTZ R3, R53, R3, !PT ;  /* 0x0000000335037209 */ /* 0x000fe40007810000 */
[----:B------:R-:W-:Y:S02]  /*9620*/  FSEL R47, R247, -INF , P2 ;  /* 0xff800000f72f7808 */ /* 0x000fe40001000000 */
[----:B------:R-:W-:Y:S02]  /*9630*/  ISETP.GT.AND P2, PT, R2, 0x20, PT ;  /* 0x000000200200780c */ /* 0x000fe40003f44270 */
[----:B------:R-:W-:Y:S02]  /*9640*/  FSEL R41, R137, -INF , P1 ;  /* 0xff80000089297808 */ /* 0x000fe40000800000 */
[----:B------:R-:W-:Y:S02]  /*9650*/  FMNMX.FTZ R7, R42, R7, !PT ;  /* 0x000000072a077209 */ /* 0x000fe40007810000 */
[----:B------:R-:W-:Y:S02]  /*9660*/  FMNMX.FTZ R3, R52, R3, !PT ;  /* 0x0000000334037209 */ /* 0x000fe40007810000 */
[----:B------:R-:W-:Y:S02]  /*9670*/  ISETP.GT.AND P0, PT, R2, 0x21, PT ;  /* 0x000000210200780c */ /* 0x000fe40003f04270 */
[----:B------:R-:W-:Y:S02]  /*9680*/  FSEL R40, R30, -INF , P2 ;  /* 0xff8000001e287808 */ /* 0x000fe40001000000 */
[----:B------:R-:W-:Y:S02]  /*9690*/  FMNMX.FTZ R7, R41, R7, !PT ;  /* 0x0000000729077209 */ /* 0x000fe40007810000 */
[----:B------:R-:W-:Y:S02]  /*96a0*/  FMNMX.FTZ R3, R46, R3, !PT ;  /* 0x000000032e037209 */ /* 0x000fe40007810000 */
[----:B------:R-:W-:Y:S02]  /*96b0*/  FSEL R39, R39, -INF , P0 ;  /* 0xff80000027277808 */ /* 0x000fe40000000000 */
[C---:B------:R-:W-:Y:S02]  /*96c0*/  ISETP.GT.AND P1, PT, R2.reuse, 0x28, PT ;  /* 0x000000280200780c */ /* 0x040fe40003f24270 */
[C---:B------:R-:W-:Y:S02]  /*96d0*/  ISETP.GT.AND P2, PT, R2.reuse, 0x29, PT ;  /* 0x000000290200780c */ /* 0x040fe40003f44270 */
[----:B------:R-:W-:Y:S02]  /*96e0*/  ISETP.GT.AND P0, PT, R2, 0x30, PT ;  /* 0x000000300200780c */ /* 0x000fe40003f04270 */
[----:B------:R-:W-:Y:S02]  /*96f0*/  FMNMX.FTZ R7, R40, R7, !PT ;  /* 0x0000000728077209 */ /* 0x000fe40007810000 */
[----:B------:R-:W-:Y:S02]  /*9700*/  FMNMX.FTZ R3, R44, R3, !PT ;  /* 0x000000032c037209 */ /* 0x000fe40007810000 */
[----:B------:R-:W-:Y:S02]  /*9710*/  FSEL R38, R38, -INF , P1 ;  /* 0xff80000026267808 */ /* 0x000fe40000800000 */
[----:B------:R-:W-:Y:S02]  /*9720*/  FSEL R37, R37, -INF , P2 ;  /* 0xff80000025257808 */ /* 0x000fe40001000000 */
[----:B--2---:R-:W-:Y:S02]  /*9730*/  FSEL R23, R23, -INF , P0 ;  /* 0xff80000017177808 */ /* 0x004fe40000000000 */
[C---:B------:R-:W-:Y:S02]  /*9740*/  ISETP.GT.AND P1, PT, R2.reuse, 0x31, PT ;  /* 0x000000310200780c */ /* 0x040fe40003f24270 */
[C---:B------:R-:W-:Y:S02]  /*9750*/  ISETP.GT.AND P2, PT, R2.reuse, 0x38, PT ;  /* 0x000000380200780c */ /* 0x040fe40003f44270 */
[----:B------:R-:W-:Y:S02]  /*9760*/  ISETP.GT.AND P0, PT, R2, 0x39, PT ;  /* 0x000000390200780c */ /* 0x000fe40003f04270 */
[----:B------:R-:W-:Y:S02]  /*9770*/  FMNMX.FTZ R2, R39, R7, !PT ;  /* 0x0000000727027209 */ /* 0x000fe40007810000 */
[----:B------:R-:W-:Y:S02]  /*9780*/  FMNMX.FTZ R3, R43, R3, !PT ;  /* 0x000000032b037209 */ /* 0x000fe40007810000 */
[----:B------:R-:W-:Y:S02]  /*9790*/  FMNMX.FTZ R2, R38, R2, !PT ;  /* 0x0000000226027209 */ /* 0x000fe40007810000 */
[----:B------:R-:W-:Y:S01]  /*97a0*/  FMNMX.FTZ R7, R48, R138, !PT ;  /* 0x0000008a30077209 */ /* 0x000fe20007810000 */
[----:B------:R-:W2:Y:S01]  /*97b0*/  SHFL.BFLY PT, R9, R3, 0x2, 0x1f ;  /* 0x0c401f0003097f89 */ /* 0x000ea200000e0000 */
[----:B------:R-:W-:Y:S02]  /*97c0*/  FMNMX.FTZ R2, R37, R2, !PT ;  /* 0x0000000225027209 */ /* 0x000fe40007810000 */
[----:B------:R-:W-:Y:S02]  /*97d0*/  FMNMX.FTZ R7, R49, R7, !PT ;  /* 0x0000000731077209 */ /* 0x000fe40007810000 */
[----:B------:R-:W-:Y:S02]  /*97e0*/  FSEL R22, R22, -INF , P1 ;  /* 0xff80000016167808 */ /* 0x000fe40000800000 */
        /* <DEDUP_REMOVED lines=8> */
[----:B------:R-:W-:Y:S02]  /*9870*/  FMNMX.FTZ R136, R20, R2, !PT ;  /* 0x0000000214887209 */ /* 0x000fe40007810000 */
[----:B------:R-:W-:Y:S02]  /*9880*/  FMNMX.FTZ R2, R220, R7, !PT ;  /* 0x00000007dc027209 */ /* 0x000fe40007810000 */
[C---:B------:R-:W-:Y:S01]  /*9890*/  ISETP.GT.AND P1, PT, R0.reuse, 0x20, PT ;  /* 0x000000200000780c */ /* 0x040fe20003f24270 */
[----:B------:R-:W1:Y:S01]  /*98a0*/  SHFL.BFLY PT, R7, R136, 0x2, 0x1f ;  /* 0x0c401f0088077f89 */ /* 0x000e6200000e0000 */
[C---:B------:R-:W-:Y:S02]  /*98b0*/  ISETP.GT.AND P2, PT, R0.reuse, 0x21, PT ;  /* 0x000000210000780c */ /* 0x040fe40003f44270 */
[----:B------:R-:W-:Y:S02]  /*98c0*/  FMNMX.FTZ R2, R219, R2, !PT ;  /* 0x00000002db027209 */ /* 0x000fe40007810000 */
[----:B--2---:R-:W-:Y:S01]  /*98d0*/  FMNMX.FTZ R3, R3, R9, !PT ;  /* 0x0000000903037209 */ /* 0x004fe20007810000 */
[----:B------:R-:W-:Y:S01]  /*98e0*/  FMUL.FTZ R9, R63, c[0x0][0x320] ;  /* 0x0000c8003f097a20 */ /* 0x000fe20000410000 */
[----:B------:R-:W-:Y:S02]  /*98f0*/  FSEL R36, R31, -INF , P1 ;  /* 0xff8000001f247808 */ /* 0x000fe40000800000 */
[C---:B------:R-:W-:Y:S01]  /*9900*/  ISETP.GT.AND P0, PT, R0.reuse, 0x28, PT ;  /* 0x000000280000780c */ /* 0x040fe20003f04270 */
[----:B------:R-:W2:Y:S01]  /*9910*/  SHFL.BFLY PT, R137, R3, 0x1, 0x1f ;  /* 0x0c201f0003897f89 */ /* 0x000ea200000e0000 */
[----:B------:R-:W-:Y:S01]  /*9920*/  ISETP.GT.AND P1, PT, R0, 0x29, PT ;  /* 0x000000290000780c */ /* 0x000fe20003f24270 */
[----:B------:R-:W-:Y:S01]  /*9930*/  MUFU.TANH R9, R9 ;  /* 0x0000000900097308 */ /* 0x000fe20000002400 */
[----:B------:R-:W-:Y:S02]  /*9940*/  FMNMX.FTZ R2, R218, R2, !PT ;  /* 0x00000002da027209 */ /* 0x000fe40007810000 */
[----:B------:R-:W-:Y:S02]  /*9950*/  FSEL R35, R35, -INF , P2 ;  /* 0xff80000023237808 */ /* 0x000fe40001000000 */
[C---:B------:R-:W-:Y:S02]  /*9960*/  ISETP.GT.AND P2, PT, R0.reuse, 0x30, PT ;  /* 0x000000300000780c */ /* 0x040fe40003f44270 */
[----:B------:R-:W-:Y:S02]  /*9970*/  FSEL R32, R19, -INF , P0 ;  /* 0xff80000013207808 */ /* 0x000fe40000000000 */
[----:B------:R-:W-:Y:S01]  /*9980*/  ISETP.GT.AND P0, PT, R0, 0x31, PT ;  /* 0x000000310000780c */ /* 0x000fe20003f04270 */
[----:B------:R-:W1:Y:S01]  /*9990*/  MUFU.TANH R19, R59 ;  /* 0x0000003b00137308 */ /* 0x000e620000002400 */
[----:B------:R-:W-:Y:S02]  /*99a0*/  FSEL R34, R34, -INF , P1 ;  /* 0xff80000022227808 */ /* 0x000fe40000800000 */
[C---:B------:R-:W-:Y:S02]  /*99b0*/  ISETP.GT.AND P1, PT, R0.reuse, 0x38, PT ;  /* 0x000000380000780c */ /* 0x040fe40003f24270 */
[----:B------:R-:W-:Y:S02]  /*99c0*/  FSEL R33, R33, -INF , P2 ;  /* 0xff80000021217808 */ /* 0x000fe40001000000 */
[----:B------:R-:W-:Y:S02]  /*99d0*/  ISETP.GT.AND P2, PT, R0, 0x39, PT ;  /* 0x000000390000780c */ /* 0x000fe40003f44270 */
[----:B------:R-:W-:Y:S02]  /*99e0*/  FMNMX.FTZ R0, R36, R2, !PT ;  /* 0x0000000224007209 */ /* 0x000fe40007810000 */
[----:B------:R-:W-:Y:S02]  /*99f0*/  FMNMX.FTZ R2, R207, R139, !PT ;  /* 0x0000008bcf027209 */ /* 0x000fe40007810000 */
[----:B------:R-:W-:Y:S02]  /*9a00*/  FMNMX.FTZ R0, R35, R0, !PT ;  /* 0x0000000023007209 */ /* 0x000fe40007810000 */
[----:B------:R-:W-:Y:S02]  /*9a10*/  FMNMX.FTZ R2, R208, R2, !PT ;  /* 0x00000002d0027209 */ /* 0x000fe40007810000 */
[----:B------:R-:W-:Y:S02]  /*9a20*/  FMNMX.FTZ R0, R32, R0, !PT ;  /* 0x0000000020007209 */ /* 0x000fe40007810000 */
[----:B------:R-:W-:Y:S02]  /*9a30*/  FMNMX.FTZ R2, R212, R2, !PT ;  /* 0x00000002d4027209 */ /* 0x000fe40007810000 */
[----:B------:R-:W-:Y:S02]  /*9a40*/  FMNMX.FTZ R0, R34, R0, !PT ;  /* 0x0000000022007209 */ /* 0x000fe40007810000 */
[----:B------:R-:W-:Y:S02]  /*9a50*/  FSEL R26, R26, -INF , P0 ;  /* 0xff8000001a1a7808 */ /* 0x000fe40000000000 */
[----:B------:R-:W-:Y:S02]  /*9a60*/  FMNMX.FTZ R0, R33, R0, !PT ;  /* 0x0000000021007209 */ /* 0x000fe40007810000 */
[----:B------:R-:W-:Y:S02]  /*9a70*/  FMNMX.FTZ R2, R213, R2, !PT ;  /* 0x00000002d5027209 */ /* 0x000fe40007810000 */
[----:B------:R-:W-:Y:S02]  /*9a80*/  FSEL R25, R25, -INF , P1 ;  /* 0xff80000019197808 */ /* 0x000fe40000800000 */
[----:B------:R-:W-:Y:S02]  /*9a90*/  FMNMX.FTZ R0, R26, R0, !PT ;  /* 0x000000001a007209 */ /* 0x000fe40007810000 */
[----:B-1----:R-:W-:Y:S02]  /*9aa0*/  FMNMX.FTZ R136, R136, R7, !PT ;  /* 0x0000000788887209 */ /* 0x002fe40007810000 */
[----:B------:R-:W-:Y:S02]  /*9ab0*/  FMNMX.FTZ R2, R222, R2, !PT ;  /* 0x00000002de027209 */ /* 0x000fe40007810000 */
[----:B--2---:R-:W-:Y:S02]  /*9ac0*/  FMNMX.FTZ R137, R3, R137, !PT ;  /* 0x0000008903897209 */ /* 0x004fe40007810000 */
[----:B------:R-:W-:Y:S01]  /*9ad0*/  FSEL R24, R24, -INF , P2 ;  /* 0xff80000018187808 */ /* 0x000fe20001000000 */
[----:B------:R-:W1:Y:S01]  /*9ae0*/  SHFL.BFLY PT, R3, R136, 0x1, 0x1f ;  /* 0x0c201f0088037f89 */ /* 0x000e6200000e0000 */
[----:B------:R-:W-:Y:S01]  /*9af0*/  FMNMX.FTZ R0, R25, R0, !PT ;  /* 0x0000000019007209 */ /* 0x000fe20007810000 */
[----:B------:R-:W-:Y:S01]  /*9b00*/  FMUL.FTZ R7, R137, c[0x0][0x2d0] ;  /* 0x0000b40089077a20 */ /* 0x000fe20000410000 */
[----:B------:R-:W-:Y:S02]  /*9b10*/  FMNMX.FTZ R2, R221, R2, !PT ;  /* 0x00000002dd027209 */ /* 0x000fe40007810000 */
[----:B------:R-:W-:Y:S02]  /*9b20*/  ISETP.GT.AND P0, PT, R4, 0x20, PT ;  /* 0x000000200400780c */ /* 0x000fe40003f04270 */
[----:B------:R-:W-:Y:S02]  /*9b30*/  FMNMX.FTZ R0, R24, R0, !PT ;  /* 0x0000000018007209 */ /* 0x000fe40007810000 */
[----:B------:R-:W-:Y:S02]  /*9b40*/  FMNMX.FTZ R2, R51, R2, !PT ;  /* 0x0000000233027209 */ /* 0x000fe40007810000 */
[----:B------:R-:W-:Y:S01]  /*9b50*/  FSEL R31, R252, -INF , P0 ;  /* 0xff800000fc1f7808 */ /* 0x000fe20000000000 */
[----:B------:R-:W2:Y:S01]  /*9b60*/  SHFL.BFLY PT, R135, R0, 0x2, 0x1f ;  /* 0x0c401f0000877f89 */ /* 0x000ea200000e0000 */
[----:B------:R-:W-:Y:S02]  /*9b70*/  FSETP.NEU.FTZ.AND P0, PT, R137, -INF , PT ;  /* 0xff8000008900780b */ /* 0x000fe40003f1d000 */
[C---:B------:R-:W-:Y:S02]  /*9b80*/  ISETP.GT.AND P1, PT, R4.reuse, 0x21, PT ;  /* 0x000000210400780c */ /* 0x040fe40003f24270 */
[----:B------:R-:W-:Y:S02]  /*9b90*/  FMNMX.FTZ R2, R47, R2, !PT ;  /* 0x000000022f027209 */ /* 0x000fe40007810000 */
[----:B------:R-:W-:Y:S02]  /*9ba0*/  FSEL R7, R7, RZ, P0 ;  /* 0x000000ff07077208 */ /* 0x000fe40000000000 */
[----:B------:R-:W-:Y:S02]  /*9bb0*/  ISETP.GT.AND P2, PT, R4, 0x28, PT ;  /* 0x000000280400780c */ /* 0x000fe40003f44270 */
[----:B------:R-:W-:Y:S01]  /*9bc0*/  FSEL R30, R251, -INF , P1 ;  /* 0xff800000fb1e7808 */ /* 0x000fe20000800000 */
[--C-:B------:R-:W-:Y:S01]  /*9bd0*/  FFMA.FTZ R8, R8, c[0x0][0x2d0], -R7.reuse ;  /* 0x0000b40008087a23 */ /* 0x100fe20000010807 */
[----:B------:R-:W-:Y:S01]  /*9be0*/  FMNMX.FTZ R2, R31, R2, !PT ;  /* 0x000000021f027209 */ /* 0x000fe20007810000 */
[--C-:B------:R-:W-:Y:S01]  /*9bf0*/  FFMA.FTZ R5, R5, c[0x0][0x2d0], -R7.reuse ;  /* 0x0000b40005057a23 */ /* 0x100fe20000010807 */
[----:B------:R-:W-:Y:S01]  /*9c00*/  ISETP.GT.AND P1, PT, R4, 0x29, PT ;  /* 0x000000290400780c */ /* 0x000fe20003f24270 */
[----:B------:R4:W-:Y:S01]  /*9c10*/  MUFU.EX2 R249, R8 ;  /* 0x0000000800f97308 */ /* 0x0009e20000000800 */
[----:B------:R-:W-:Y:S01]  /*9c20*/  FMNMX.FTZ R2, R30, R2, !PT ;  /* 0x000000021e027209 */ /* 0x000fe20007810000 */
[--C-:B------:R-:W-:Y:S01]  /*9c30*/  FFMA.FTZ R53, R53, c[0x0][0x2d0], -R7.reuse ;  /* 0x0000b40035357a23 */ /* 0x100fe20000010807 */
[----:B------:R-:W-:Y:S01]  /*9c40*/  FSEL R29, R246, -INF , P2 ;  /* 0xff800000f61d7808 */ /* 0x000fe20001000000 */
[--C-:B------:R-:W-:Y:S01]  /*9c50*/  FFMA.FTZ R52, R52, c[0x0][0x2d0], -R7.reuse ;  /* 0x0000b40034347a23 */ /* 0x100fe20000010807 */
[----:B------:R-:W-:Y:S01]  /*9c60*/  ISETP.GT.AND P2, PT, R4, 0x30, PT ;  /* 0x000000300400780c */ /* 0x000fe20003f44270 */
[--C-:B------:R-:W-:Y:S01]  /*9c70*/  FFMA.FTZ R54, R46, c[0x0][0x2d0], -R7.reuse ;  /* 0x0000b4002e367a23 */ /* 0x100fe20000010807 */
[----:B------:R-:W-:Y:S01]  /*9c80*/  FSEL R28, R15, -INF , P1 ;  /* 0xff8000000f1c7808 */ /* 0x000fe20000800000 */
[--C-:B------:R-:W-:Y:S01]  /*9c90*/  FFMA.FTZ R217, R217, c[0x0][0x2d0], -R7.reuse ;  /* 0x0000b400d9d97a23 */ /* 0x100fe20000010807 */
[----:B------:R-:W-:Y:S01]  /*9ca0*/  FMNMX.FTZ R2, R29, R2, !PT ;  /* 0x000000021d027209 */ /* 0x000fe20007810000 */
[----:B------:R4:W4:Y:S01]  /*9cb0*/  MUFU.EX2 R250, R5 ;  /* 0x0000000500fa7308 */ /* 0x0009220000000800 */
[----:B------:R-:W-:Y:S01]  /*9cc0*/  ISETP.GT.AND P1, PT, R4, 0x31, PT ;  /* 0x000000310400780c */ /* 0x000fe20003f24270 */
[--C-:B------:R-:W-:Y:S01]  /*9cd0*/  FFMA.FTZ R216, R216, c[0x0][0x2d0], -R7.reuse ;  /* 0x0000b400d8d87a23 */ /* 0x100fe20000010807 */
[----:B---3--:R-:W-:Y:S01]  /*9ce0*/  FSEL R27, R27, -INF , P2 ;  /* 0xff8000001b1b7808 */ /* 0x008fe20001000000 */
[--C-:B------:R-:W-:Y:S01]  /*9cf0*/  FFMA.FTZ R66, R210, c[0x0][0x2d0], -R7.reuse ;  /* 0x0000b400d2427a23 */ /* 0x100fe20000010807 */
[----:B------:R-:W-:Y:S01]  /*9d00*/  FMNMX.FTZ R2, R28, R2, !PT ;  /* 0x000000021c027209 */ /* 0x000fe20007810000 */
[--C-:B------:R-:W-:Y:S01]  /*9d10*/  FFMA.FTZ R61, R209, c[0x0][0x2d0], -R7.reuse ;  /* 0x0000b400d13d7a23 */ /* 0x100fe20000010807 */
[----:B-1----:R-:W-:Y:S01]  /*9d20*/  FMNMX.FTZ R136, R136, R3, !PT ;  /* 0x0000000388887209 */ /* 0x002fe20007810000 */
[--C-:B------:R-:W-:Y:S01]  /*9d30*/  FFMA.FTZ R3, R12, c[0x0][0x2d0], -R7.reuse ;  /* 0x0000b4000c037a23 */ /* 0x100fe20000010807 */
[----:B------:R-:W-:Y:S01]  /*9d40*/  FSEL R19, R19, -INF , P1 ;  /* 0xff80000013137808 */ /* 0x000fe20000800000 */
[--C-:B------:R-:W-:Y:S01]  /*9d50*/  FFMA.FTZ R65, R65, c[0x0][0x2d0], -R7.reuse ;  /* 0x0000b40041417a23 */ /* 0x100fe20000010807 */
[----:B------:R-:W-:Y:S01]  /*9d60*/  FMNMX.FTZ R2, R27, R2, !PT ;  /* 0x000000021b027209 */ /* 0x000fe20007810000 */
[----:B------:R1:W-:Y:S01]  /*9d70*/  MUFU.EX2 R56, R3 ;  /* 0x0000000300387308 */ /* 0x0003e20000000800 */
[----:B--2---:R-:W-:Y:S01]  /*9d80*/  FMNMX.FTZ R135, R0, R135, !PT ;  /* 0x0000008700877209 */ /* 0x004fe20007810000 */
[----:B----4-:R-:W-:Y:S01]  /*9d90*/  FMUL.FTZ R8, R136, c[0x0][0x2d0] ;  /* 0x0000b40088087a20 */ /* 0x010fe20000410000 */
[----:B------:R-:W-:Y:S01]  /*9da0*/  FMNMX.FTZ R0, R19, R2, !PT ;  /* 0x0000000213007209 */ /* 0x000fe20007810000 */
[--C-:B------:R-:W-:Y:S01]  /*9db0*/  FFMA.FTZ R2, R6, c[0x0][0x2d0], -R7.reuse ;  /* 0x0000b40006027a23 */ /* 0x100fe20000010807 */
[----:B------:R-:W-:Y:S01]  /*9dc0*/  ISETP.GT.AND P2, PT, R4, 0x38, PT ;  /* 0x000000380400780c */ /* 0x000fe20003f44270 */
[--C-:B------:R-:W-:Y:S01]  /*9dd0*/  FFMA.FTZ R64, R64, c[0x0][0x2d0], -R7.reuse ;  /* 0x0000b40040407a23 */ /* 0x100fe20000010807 */
[----:B------:R-:W-:Y:S01]  /*9de0*/  ISETP.GT.AND P1, PT, R4, 0x39, PT ;  /* 0x000000390400780c */ /* 0x000fe20003f24270 */
[--C-:B------:R-:W-:Y:S01]  /*9df0*/  FFMA.FTZ R44, R44, c[0x0][0x2d0], -R7.reuse ;  /* 0x0000b4002c2c7a23 */ /* 0x100fe20000010807 */
[----:B------:R-:W-:Y:S01]  /*9e00*/  FSEL R18, R18, -INF , P2 ;  /* 0xff80000012127808 */ /* 0x000fe20001000000 */
[----:B------:R2:W-:Y:S01]  /*9e10*/  MUFU.EX2 R58, R2 ;  /* 0x00000002003a7308 */ /* 0x0005e20000000800 */
[----:B------:R-:W-:Y:S01]  /*9e20*/  FSETP.NEU.FTZ.AND P2, PT, R136, -INF , PT ;  /* 0xff8000008800780b */ /* 0x000fe20003f5d000 */
[----:B------:R-:W-:Y:S01]  /*9e30*/  FFMA.FTZ R43, R43, c[0x0][0x2d0], -R7 ;  /* 0x0000b4002b2b7a23 */ /* 0x000fe20000010807 */
[----:B------:R-:W-:Y:S02]  /*9e40*/  FSEL R6, R9, -INF , P1 ;  /* 0xff80000009067808 */ /* 0x000fe40000800000 */
[----:B------:R-:W-:Y:S01]  /*9e50*/  FSEL R8, R8, RZ, P2 ;  /* 0x000000ff08087208 */ /* 0x000fe20001000000 */
[----:B------:R-:W3:Y:S01]  /*9e60*/  SHFL.BFLY PT, R9, R135, 0x1, 0x1f ;  /* 0x0c201f0087097f89 */ /* 0x000ee200000e0000 */
[----:B------:R-:W-:Y:S02]  /*9e70*/  FMNMX.FTZ R0, R18, R0, !PT ;  /* 0x0000000012007209 */ /* 0x000fe40007810000 */
[----:B------:R-:W-:Y:S01]  /*9e80*/  @P6 IADD3 R4, P1, R10, UR22, RZ ;  /* 0x000000160a046c10 */ /* 0x000fe2000ff3e0ff */
[--C-:B------:R-:W-:Y:S01]  /*9e90*/  FFMA.FTZ R59, R23, c[0x0][0x2d0], -R8.reuse ;  /* 0x0000b400173b7a23 */ /* 0x100fe20000010808 */
[----:B------:R-:W-:Y:S01]  /*9ea0*/  FMNMX.FTZ R0, R6, R0, !PT ;  /* 0x0000000006007209 */ /* 0x000fe20007810000 */
[--C-:B------:R-:W-:Y:S01]  /*9eb0*/  FFMA.FTZ R62, R22, c[0x0][0x2d0], -R8.reuse ;  /* 0x0000b400163e7a23 */ /* 0x100fe20000010808 */
[----:B------:R-:W-:Y:S01]  /*9ec0*/  @P6 IADD3.X R5, R11, UR23, RZ, P1, !PT ;  /* 0x000000170b056c10 */ /* 0x000fe20008ffe4ff */
[--C-:B-1----:R-:W-:Y:S01]  /*9ed0*/  FFMA.FTZ R3, R13, c[0x0][0x2d0], -R8.reuse ;  /* 0x0000b4000d037a23 */ /* 0x102fe20000010808 */
[----:B------:R-:W-:Y:S01]  /*9ee0*/  @P6 IADD3 R10, P1, R4, UR22, RZ ;  /* 0x00000016040a6c10 */ /* 0x000fe2000ff3e0ff */
[--C-:B------:R-:W-:Y:S01]  /*9ef0*/  FFMA.FTZ R67, R21, c[0x0][0x2d0], -R8.reuse ;  /* 0x0000b40015437a23 */ /* 0x100fe20000010808 */
[----:B------:R-:W-:Y:S01]  /*9f00*/  F2FP.PACK_AB R204, R250, R249 ;  /* 0x000000f9facc723e */ /* 0x000fe200000000ff */
[----:B------:R1:W-:Y:S01]  /*9f10*/  MUFU.EX2 R247, R3 ;  /* 0x0000000300f77308 */ /* 0x0003e20000000800 */
[----:B------:R4:W-:Y:S01]  /*9f20*/  @P6 LDGSTS.E.BYPASS.LTC128B.128 [R245+0x4900], [R4.64], !P5 ;  /* 0x0490000004f56fae */ /* 0x0009e2000e901d52 */
[----:B------:R-:W-:Y:S01]  /*9f30*/  @P6 IADD3.X R11, R5, UR23, RZ, P1, !PT ;  /* 0x00000017050b6c10 */ /* 0x000fe20008ffe4ff */
[--C-:B------:R-:W-:Y:S02]  /*9f40*/  FFMA.FTZ R57, R20, c[0x0][0x2d0], -R8.reuse ;  /* 0x0000b40014397a23 */ /* 0x100fe40000010808 */
[--C-:B------:R-:W-:Y:S02]  /*9f50*/  FFMA.FTZ R215, R215, c[0x0][0x2d0], -R8.reuse ;  /* 0x0000b400d7d77a23 */ /* 0x100fe40000010808 */
[--C-:B------:R-:W-:Y:S02]  /*9f60*/  FFMA.FTZ R214, R214, c[0x0][0x2d0], -R8.reuse ;  /* 0x0000b400d6d67a23 */ /* 0x100fe40000010808 */
[----:B--2---:R-:W2:Y:S01]  /*9f70*/  SHFL.BFLY PT, R2, R0, 0x2, 0x1f ;  /* 0x0c401f0000027f89 */ /* 0x004ea200000e0000 */
[--C-:B------:R-:W-:Y:S01]  /*9f80*/  FFMA.FTZ R40, R40, c[0x0][0x2d0], -R8.reuse ;  /* 0x0000b40028287a23 */ /* 0x100fe20000010808 */
[----:B---3--:R-:W-:Y:S01]  /*9f90*/  FMNMX.FTZ R135, R135, R9, !PT ;  /* 0x0000000987877209 */ /* 0x008fe20007810000 */
[--C-:B------:R-:W-:Y:S05]  /*9fa0*/  FFMA.FTZ R41, R41, c[0x0][0x2d0], -R8.reuse ;  /* 0x0000b40029297a23 */ /* 0x100fea0000010808 */
[----:B------:R4:W-:Y:S01]  /*9fb0*/  @P6 LDGSTS.E.BYPASS.LTC128B.128 [R245+0x6900], [R4.64+0x80], !P4 ;  /* 0x0690008004f56fae */ /* 0x0009e2000e101d52 */
[--C-:B-1----:R-:W-:Y:S07]  /*9fc0*/  FFMA.FTZ R3, R14, c[0x0][0x2d0], -R8.reuse ;  /* 0x0000b4000e037a23 */ /* 0x102fee0000010808 */
[----:B------:R1:W-:Y:S01]  /*9fd0*/  @P6 LDGSTS.E.BYPASS.LTC128B.128 [R245+0x5100], [R10.64], !P5 ;  /* 0x051000000af56fae */ /* 0x0003e2000e901d52 */
[----:B------:R-:W-:Y:S01]  /*9fe0*/  @P6 IADD3 R14, P1, R4, UR21, RZ ;  /* 0x00000015040e6c10 */ /* 0x000fe2000ff3e0ff */
[----:B------:R-:W3:Y:S03]  /*9ff0*/  MUFU.EX2 R248, R3 ;  /* 0x0000000300f87308 */ /* 0x000ee60000000800 */
[----:B------:R-:W-:Y:S02]  /*a000*/  @P6 IADD3.X R15, R5, UR20, RZ, P1, !PT ;  /* 0x00000014050f6c10 */ /* 0x000fe40008ffe4ff */
[----:B------:R-:W-:Y:S02]  /*a010*/  @P6 IADD3 R16, P1, R10, UR22, RZ ;  /* 0x000000160a106c10 */ /* 0x000fe4000ff3e0ff */
[----:B--2---:R-:W-:Y:S01]  /*a020*/  FMNMX.FTZ R0, R0, R2, !PT ;  /* 0x0000000200007209 */ /* 0x004fe20007810000 */
[----:B------:R-:W-:Y:S01]  /*a030*/  FFMA.FTZ R2, R17, c[0x0][0x2d0], -R8 ;  /* 0x0000b40011027a23 */ /* 0x000fe20000010808 */
[C---:B------:R-:W-:Y:S01]  /*a040*/  @P6 IADD3.X R17, R11.reuse, UR23, RZ, P1, !PT ;  /* 0x000000170b116c10 */ /* 0x040fe20008ffe4ff */
[----:B------:R2:W-:Y:S01]  /*a050*/  @P6 LDGSTS.E.BYPASS.LTC128B.128 [R245+0x7100], [R14.64], !P4 ;  /* 0x071000000ef56fae */ /* 0x0005e2000e101d52 */
[----:B------:R-:W-:Y:S01]  /*a060*/  @P6 IADD3 R12, P1, R10, UR21, RZ ;  /* 0x000000150a0c6c10 */ /* 0x000fe2000ff3e0ff */
[----:B------:R2:W-:Y:S03]  /*a070*/  MUFU.EX2 R55, R2 ;  /* 0x0000000200377308 */ /* 0x0005e60000000800 */
[----:B------:R-:W-:Y:S02]  /*a080*/  @P6 IADD3.X R13, R11, UR20, RZ, P1, !PT ;  /* 0x000000140b0d6c10 */ /* 0x000fe40008ffe4ff */
[----:B------:R-:W-:Y:S01]  /*a090*/  FSETP.NEU.FTZ.AND P1, PT, R135, -INF , PT ;  /* 0xff8000008700780b */ /* 0x000fe20003f3d000 */
[----:B------:R2:W-:Y:S01]  /*a0a0*/  @P6 LDGSTS.E.BYPASS.LTC128B.128 [R245+0x5900], [R16.64], !P5 ;  /* 0x0590000010f56fae */ /* 0x0005e2000e901d52 */
[----:B----4-:R-:W-:Y:S05]  /*a0b0*/  FSEL R4, R137, RZ, P0 ;  /* 0x000000ff89047208 */ /* 0x010fea0000000000 */
[----:B------:R-:W-:Y:S01]  /*a0c0*/  FADD.FTZ R5, -R4, R132 ;  /* 0x0000008404057221 */ /* 0x000fe20000010100 */
[----:B---3--:R-:W-:Y:S01]  /*a0d0*/  F2FP.PACK_AB R205, R248, R247 ;  /* 0x000000f7f8cd723e */ /* 0x008fe200000000ff */
[--C-:B------:R-:W-:Y:S01]  /*a0e0*/  FFMA.FTZ R3, R45, c[0x0][0x2d0], -R8.reuse ;  /* 0x0000b4002d037a23 */ /* 0x100fe20000010808 */
[----:B------:R3:W-:Y:S01]  /*a0f0*/  @P6 LDGSTS.E.BYPASS.LTC128B.128 [R245+0x7900], [R12.64], !P4 ;  /* 0x079000000cf56fae */ /* 0x0007e2000e101d52 */
[----:B-1----:R-:W-:Y:S02]  /*a100*/  FMUL.FTZ R10, R135, c[0x0][0x2d0] ;  /* 0x0000b400870a7a20 */ /* 0x002fe40000410000 */
[----:B------:R1:W4:Y:S03]  /*a110*/  MUFU.EX2 R131, R3 ;  /* 0x0000000300837308 */ /* 0x0003260000000800 */
[----:B------:R-:W-:Y:S02]  /*a120*/  FSEL R10, R10, RZ, P1 ;  /* 0x000000ff0a0a7208 */ /* 0x000fe40000800000 */
[----:B------:R-:W-:Y:S01]  /*a130*/  LDSM.16.MT88.4 R20, [R225+0x100] ;  /* 0x00010000e114783b */ /* 0x000fe20000004200 */
[----:B--2---:R-:W-:Y:S02]  /*a140*/  FFMA.FTZ R14, R39, c[0x0][0x2d0], -R8 ;  /* 0x0000b400270e7a23 */ /* 0x004fe40000010808 */
[--C-:B------:R-:W-:Y:S02]  /*a150*/  FFMA.FTZ R223, R223, c[0x0][0x2d0], -R10.reuse ;  /* 0x0000b400dfdf7a23 */ /* 0x100fe4000001080a */
[--C-:B------:R-:W-:Y:S03]  /*a160*/  FFMA.FTZ R220, R220, c[0x0][0x2d0], -R10.reuse ;  /* 0x0000b400dcdc7a23 */ /* 0x100fe6000001080a */
[----:B------:R-:W2:Y:S01]  /*a170*/  SHFL.BFLY PT, R2, R0, 0x1, 0x1f ;  /* 0x0c201f0000027f89 */ /* 0x000ea200000e0000 */
[--C-:B------:R-:W-:Y:S02]  /*a180*/  FFMA.FTZ R219, R219, c[0x0][0x2d0], -R10.reuse ;  /* 0x0000b400dbdb7a23 */ /* 0x100fe4000001080a */
[--C-:B------:R-:W-:Y:S02]  /*a190*/  FFMA.FTZ R218, R218, c[0x0][0x2d0], -R10.reuse ;  /* 0x0000b400dada7a23 */ /* 0x100fe4000001080a */
[--C-:B------:R-:W-:Y:S02]  /*a1a0*/  FFMA.FTZ R239, R26, c[0x0][0x2d0], -R10.reuse ;  /* 0x0000b4001aef7a23 */ /* 0x100fe4000001080a */
[--C-:B------:R-:W-:Y:S01]  /*a1b0*/  FFMA.FTZ R224, R25, c[0x0][0x2d0], -R10.reuse ;  /* 0x0000b40019e07a23 */ /* 0x100fe2000001080a */
[----:B------:R-:W0:Y:S01]  /*a1c0*/  LDGDEPBAR ;  /* 0x00000000000079af */ /* 0x000e220000000000 */
[--C-:B------:R-:W-:Y:S02]  /*a1d0*/  FFMA.FTZ R231, R24, c[0x0][0x2d0], -R10.reuse ;  /* 0x0000b40018e77a23 */ /* 0x100fe4000001080a */
[--C-:B-1----:R-:W-:Y:S01]  /*a1e0*/  FFMA.FTZ R3, R48, c[0x0][0x2d0], -R10.reuse ;  /* 0x0000b40030037a23 */ /* 0x102fe2000001080a */
[----:B----4-:R-:W-:Y:S01]  /*a1f0*/  MOV R15, R131 ;  /* 0x00000083000f7202 */ /* 0x010fe20000000f00 */
[--C-:B------:R-:W-:Y:S02]  /*a200*/  FFMA.FTZ R48, R36, c[0x0][0x2d0], -R10.reuse ;  /* 0x0000b40024307a23 */ /* 0x100fe4000001080a */
[----:B------:R1:W-:Y:S01]  /*a210*/  MUFU.EX2 R246, R3 ;  /* 0x0000000300f67308 */ /* 0x0003e20000000800 */
[--C-:B------:R-:W-:Y:S02]  /*a220*/  FFMA.FTZ R32, R32, c[0x0][0x2d0], -R10.reuse ;  /* 0x0000b40020207a23 */ /* 0x100fe4000001080a */
[--C-:B------:R-:W-:Y:S02]  /*a230*/  FFMA.FTZ R60, R34, c[0x0][0x2d0], -R10.reuse ;  /* 0x0000b400223c7a23 */ /* 0x100fe4000001080a */
[--C-:B------:R-:W-:Y:S02]  /*a240*/  FFMA.FTZ R35, R35, c[0x0][0x2d0], -R10.reuse ;  /* 0x0000b40023237a23 */ /* 0x100fe4000001080a */
[--C-:B------:R-:W-:Y:S01]  /*a250*/  FFMA.FTZ R33, R33, c[0x0][0x2d0], -R10.reuse ;  /* 0x0000b40021217a23 */ /* 0x100fe2000001080a */
[----:B--2---:R-:W-:Y:S01]  /*a260*/  FMNMX.FTZ R134, R0, R2, !PT ;  /* 0x0000000200867209 */ /* 0x004fe20007810000 */
[--C-:B------:R-:W-:Y:S01]  /*a270*/  FFMA.FTZ R0, R206, c[0x0][0x2d0], -R10.reuse ;  /* 0x0000b400ce007a23 */ /* 0x100fe2000001080a */
[----:B------:R-:W-:Y:S02]  /*a280*/  FSEL R2, R135, RZ, P1 ;  /* 0x000000ff87027208 */ /* 0x000fe40000800000 */
[C---:B------:R-:W-:Y:S01]  /*a290*/  FSETP.NEU.FTZ.AND P0, PT, R134.reuse, -INF , PT ;  /* 0xff8000008600780b */ /* 0x040fe20003f1d000 */
[----:B------:R2:W-:Y:S01]  /*a2a0*/  MUFU.EX2 R242, R0 ;  /* 0x0000000000f27308 */ /* 0x0005e20000000800 */
[----:B------:R-:W-:Y:S01]  /*a2b0*/  FMUL.FTZ R9, R134, c[0x0][0x2d0] ;  /* 0x0000b40086097a20 */ /* 0x000fe20000410000 */
[----:B------:R-:W-:Y:S04]  /*a2c0*/  F2FP.PACK_AB R206, R56, R58 ;  /* 0x0000003a38ce723e */ /* 0x000fe800000000ff */
[----:B------:R-:W-:Y:S01]  /*a2d0*/  FSEL R9, R9, RZ, P0 ;  /* 0x000000ff09097208 */ /* 0x000fe20000000000 */
[----:B-1----:R-:W-:Y:S04]  /*a2e0*/  FFMA.FTZ R3, R49, c[0x0][0x2d0], -R10 ;  /* 0x0000b40031037a23 */ /* 0x002fe8000001080a */
[--C-:B------:R-:W-:Y:S01]  /*a2f0*/  FFMA.FTZ R11, R212, c[0x0][0x2d0], -R9.reuse ;  /* 0x0000b400d40b7a23 */ /* 0x100fe20000010809 */
[----:B------:R1:W4:Y:S01]  /*a300*/  MUFU.EX2 R63, R3 ;  /* 0x00000003003f7308 */ /* 0x0003220000000800 */
[--C-:B------:R-:W-:Y:S02]  /*a310*/  FFMA.FTZ R235, R6, c[0x0][0x2d0], -R9.reuse ;  /* 0x0000b40006eb7a23 */ /* 0x100fe40000010809 */
[----:B------:R-:W-:Y:S02]  /*a320*/  FFMA.FTZ R49, R37, c[0x0][0x2d0], -R8 ;  /* 0x0000b40025317a23 */ /* 0x000fe40000010808 */
[--C-:B------:R-:W-:Y:S02]  /*a330*/  FFMA.FTZ R222, R222, c[0x0][0x2d0], -R9.reuse ;  /* 0x0000b400dede7a23 */ /* 0x100fe40000010809 */
[--C-:B------:R-:W-:Y:S02]  /*a340*/  FFMA.FTZ R221, R221, c[0x0][0x2d0], -R9.reuse ;  /* 0x0000b400dddd7a23 */ /* 0x100fe40000010809 */
[--C-:B------:R-:W-:Y:S01]  /*a350*/  FFMA.FTZ R131, R30, c[0x0][0x2d0], -R9.reuse ;  /* 0x0000b4001e837a23 */ /* 0x100fe20000010809 */
[----:B------:R-:W-:Y:S01]  /*a360*/  MUFU.EX2 R212, R11 ;  /* 0x0000000b00d47308 */ /* 0x000fe20000000800 */
[--C-:B--2---:R-:W-:Y:S01]  /*a370*/  FFMA.FTZ R0, R207, c[0x0][0x2d0], -R9.reuse ;  /* 0x0000b400cf007a23 */ /* 0x104fe20000010809 */
[----:B------:R-:W-:Y:S01]  /*a380*/  F2FP.PACK_AB R207, R15, R55 ;  /* 0x000000370fcf723e */ /* 0x000fe200000000ff */
[--C-:B------:R-:W-:Y:S02]  /*a390*/  FFMA.FTZ R233, R27, c[0x0][0x2d0], -R9.reuse ;  /* 0x0000b4001be97a23 */ /* 0x100fe40000010809 */
[--C-:B------:R-:W-:Y:S02]  /*a3a0*/  FFMA.FTZ R240, R19, c[0x0][0x2d0], -R9.reuse ;  /* 0x0000b40013f07a23 */ /* 0x100fe40000010809 */
[--C-:B------:R-:W-:Y:S02]  /*a3b0*/  FFMA.FTZ R241, R18, c[0x0][0x2d0], -R9.reuse ;  /* 0x0000b40012f17a23 */ /* 0x100fe40000010809 */
[--C-:B------:R-:W-:Y:S01]  /*a3c0*/  FFMA.FTZ R29, R29, c[0x0][0x2d0], -R9.reuse ;  /* 0x0000b4001d1d7a23 */ /* 0x100fe20000010809 */
[----:B------:R2:W-:Y:S01]  /*a3d0*/  MUFU.EX2 R244, R0 ;  /* 0x0000000000f47308 */ /* 0x0005e20000000800 */
[--C-:B------:R-:W-:Y:S02]  /*a3e0*/  FFMA.FTZ R31, R31, c[0x0][0x2d0], -R9.reuse ;  /* 0x0000b4001f1f7a23 */ /* 0x100fe40000010809 */
[--C-:B------:R-:W-:Y:S02]  /*a3f0*/  FFMA.FTZ R45, R28, c[0x0][0x2d0], -R9.reuse ;  /* 0x0000b4001c2d7a23 */ /* 0x100fe40000010809 */
[----:B-1----:R-:W-:Y:S02]  /*a400*/  FFMA.FTZ R3, R50, c[0x0][0x2d0], -R10 ;  /* 0x0000b40032037a23 */ /* 0x002fe4000001080a */
[----:B------:R-:W-:Y:S02]  /*a410*/  FFMA.FTZ R50, R38, c[0x0][0x2d0], -R8 ;  /* 0x0000b40026327a23 */ /* 0x000fe40000010808 */
[----:B------:R-:W1:Y:S01]  /*a420*/  LDSM.16.MT88.4 R36, [R226+0x100] ;  /* 0x00010000e224783b */ /* 0x000e620000004200 */
[----:B------:R3:W3:Y:S01]  /*a430*/  MUFU.EX2 R252, R3 ;  /* 0x0000000300fc7308 */ /* 0x0006e20000000800 */
[----:B--2---:R-:W-:Y:S01]  /*a440*/  FFMA.FTZ R0, R208, c[0x0][0x2d0], -R9 ;  /* 0x0000b400d0007a23 */ /* 0x004fe20000010809 */
[----:B----4-:R-:W-:Y:S08]  /*a450*/  F2FP.PACK_AB R208, R63, R246 ;  /* 0x000000f63fd0723e */ /* 0x010ff000000000ff */
[----:B------:R2:W4:Y:S01]  /*a460*/  MUFU.EX2 R251, R0 ;  /* 0x0000000000fb7308 */ /* 0x0005220000000800 */
[----:B---3--:R-:W-:Y:S02]  /*a470*/  FSEL R3, R136, RZ, P2 ;  /* 0x000000ff88037208 */ /* 0x008fe40001000000 */
[----:B------:R-:W-:Y:S03]  /*a480*/  F2FP.PACK_AB R210, R242, R252 ;  /* 0x000000fcf2d2723e */ /* 0x000fe600000000ff */
[----:B------:R-:W-:Y:S02]  /*a490*/  FADD.FTZ R4, -R3, R133 ;  /* 0x0000008503047221 */ /* 0x000fe40000010100 */
[----:B------:R-:W-:Y:S02]  /*a4a0*/  FADD.FTZ R3, -R2, R138 ;  /* 0x0000008a02037221 */ /* 0x000fe40000010100 */
[----:B------:R-:W-:Y:S01]  /*a4b0*/  FFMA.FTZ R138, R51, c[0x0][0x2d0], -R9 ;  /* 0x0000b400338a7a23 */ /* 0x000fe20000010809 */
[----:B--2---:R-:W-:Y:S02]  /*a4c0*/  FSEL R0, R134, RZ, P0 ;  /* 0x000000ff86007208 */ /* 0x004fe40000000000 */
[----:B----4-:R-:W-:Y:S02]  /*a4d0*/  F2FP.PACK_AB R209, R251, R244 ;  /* 0x000000f4fbd1723e */ /* 0x010fe400000000ff */
[----:B------:R-:W-:Y:S01]  /*a4e0*/  PLOP3.LUT P0, PT, PT, PT, UP0, 0x80, 0x0 ;  /* 0x000000000000781c */ /* 0x000fe20003f0f008 */
[----:B------:R-:W-:Y:S02]  /*a4f0*/  FADD.FTZ R2, -R0, R139 ;  /* 0x0000008b00027221 */ /* 0x000fe40000010100 */
[----:B------:R-:W-:Y:S02]  /*a500*/  FFMA.FTZ R0, R213, c[0x0][0x2d0], -R9 ;  /* 0x0000b400d5007a23 */ /* 0x000fe40000010809 */
[----:B------:R-:W-:Y:S02]  /*a510*/  FFMA.FTZ R139, R211, c[0x0][0x2d0], -R7 ;  /* 0x0000b400d38b7a23 */ /* 0x000fe40000010807 */
[----:B------:R2:W3:Y:S01]  /*a520*/  MUFU.EX2 R243, R0 ;  /* 0x0000000000f37308 */ /* 0x0004e20000000800 */
[----:B------:R-:W-:Y:S02]  /*a530*/  FFMA.FTZ R213, R42, c[0x0][0x2d0], -R8 ;  /* 0x0000b4002ad57a23 */ /* 0x000fe40000010808 */
[----:B--2---:R-:W-:Y:S01]  /*a540*/  FMUL.FTZ R0, R5, c[0x0][0x2d0] ;  /* 0x0000b40005007a20 */ /* 0x004fe20000410000 */
[----:B---3--:R-:W-:Y:S06]  /*a550*/  F2FP.PACK_AB R211, R243, R212 ;  /* 0x000000d4f3d3723e */ /* 0x008fec00000000ff */
[----:B------:R2:W3:Y:S02]  /*a560*/  MUFU.EX2 R133, R0 ;  /* 0x0000000000857308 */ /* 0x0004e40000000800 */
[----:B--2---:R-:W-:Y:S02]  /*a570*/  FMUL.FTZ R0, R4, c[0x0][0x2d0] ;  /* 0x0000b40004007a20 */ /* 0x004fe40000410000 */
[C---:B---3--:R-:W-:Y:S06]  /*a580*/  FMUL.FTZ R4, R133.reuse, R140 ;  /* 0x0000008c85047220 */ /* 0x048fec0000410000 */
[----:B------:R2:W3:Y:S01]  /*a590*/  MUFU.EX2 R132, R0 ;  /* 0x0000000000847308 */ /* 0x0004e20000000800 */
[C---:B------:R-:W-:Y:S02]  /*a5a0*/  FMUL.FTZ R5, R133.reuse, R141 ;  /* 0x0000008d85057220 */ /* 0x040fe40000410000 */
[C---:B------:R-:W-:Y:S01]  /*a5b0*/  FMUL.FTZ R16, R133.reuse, R152 ;  /* 0x0000009885107220 */ /* 0x040fe20000410000 */
[----:B------:R-:W-:Y:S01]  /*a5c0*/  MOV R152, R64 ;  /* 0x0000004000987202 */ /* 0x000fe20000000f00 */
        /* <DEDUP_REMOVED lines=11> */
[----:B--2---:R-:W-:Y:S02]  /*a680*/  FMUL.FTZ R0, R3, c[0x0][0x2d0] ;  /* 0x0000b40003007a20 */ /* 0x004fe40000410000 */
[C---:B---3--:R-:W-:Y:S02]  /*a690*/  FMUL.FTZ R6, R132.reuse, R142 ;  /* 0x0000008e84067220 */ /* 0x048fe40000410000 */
[----:B------:R2:W3:Y:S01]  /*a6a0*/  MUFU.EX2 R3, R0 ;  /* 0x0000000000037308 */ /* 0x0004e20000000800 */
[C---:B------:R-:W-:Y:S02]  /*a6b0*/  FMUL.FTZ R7, R132.reuse, R143 ;  /* 0x0000008f84077220 */ /* 0x040fe40000410000 */
[----:B------:R-:W-:Y:S01]  /*a6c0*/  LDSM.16.MT88.4 R140, [R227+0x100] ;  /* 0x00010000e38c783b */ /* 0x000fe20000004200 */
[C---:B------:R-:W-:Y:S02]  /*a6d0*/  FMUL.FTZ R18, R132.reuse, R154 ;  /* 0x0000009a84127220 */ /* 0x040fe40000410000 */
[----:B------:R-:W-:Y:S02]  /*a6e0*/  IMAD.MOV.U32 R154, RZ, RZ, R57 ;  /* 0x000000ffff9a7224 */ /* 0x000fe400078e0039 */
[-C--:B------:R-:W-:Y:S05]  /*a6f0*/  HMMA.16816.F32 R4, R204, R20.reuse, R4 ;  /* 0x00000014cc04723c */ /* 0x080fea0000001804 */
[C---:B------:R-:W-:Y:S01]  /*a700*/  FMUL.FTZ R19, R132.reuse, R155 ;  /* 0x0000009b84137220 */ /* 0x040fe20000410000 */
[----:B------:R-:W-:Y:S01]  /*a710*/  MOV R155, R56 ;  /* 0x00000038009b7202 */ /* 0x000fe20000000f00 */
[C---:B------:R-:W-:Y:S01]  /*a720*/  FMUL.FTZ R34, R132.reuse, R170 ;  /* 0x000000aa84227220 */ /* 0x040fe20000410000 */
[----:B------:R-:W-:Y:S01]  /*a730*/  MOV R170, R58 ;  /* 0x0000003a00aa7202 */ /* 0x000fe20000000f00 */
[C---:B------:R-:W-:Y:S03]  /*a740*/  FMUL.FTZ R51, R132.reuse, R187 ;  /* 0x000000bb84337220 */ /* 0x040fe60000410000 */
[C---:B------:R-:W-:Y:S02]  /*a750*/  FMUL.FTZ R70, R132.reuse, R70 ;  /* 0x0000004684467220 */ /* 0x040fe40000410000 */
[----:B------:R-:W-:Y:S02]  /*a760*/  FMUL.FTZ R71, R132, R71 ;  /* 0x0000004784477220 */ /* 0x000fe40000410000 */
[----:B--2---:R-:W-:Y:S02]  /*a770*/  FMUL.FTZ R0, R2, c[0x0][0x2d0] ;  /* 0x0000b40002007a20 */ /* 0x004fe40000410000 */
[----:B------:R-:W-:Y:S02]  /*a780*/  FFMA.FTZ R2, R47, c[0x0][0x2d0], -R9 ;  /* 0x0000b4002f027a23 */ /* 0x000fe40000010809 */
[C---:B---3--:R-:W-:Y:S02]  /*a790*/  FMUL.FTZ R8, R3.reuse, R144 ;  /* 0x0000009003087220 */ /* 0x048fe40000410000 */
[----:B------:R-:W2:Y:S01]  /*a7a0*/  MUFU.EX2 R0, R0 ;  /* 0x0000000000007308 */ /* 0x000ea20000000800 */
[C---:B------:R-:W-:Y:S01]  /*a7b0*/  FMUL.FTZ R9, R3.reuse, R145 ;  /* 0x0000009103097220 */ /* 0x040fe20000410000 */
[----:B------:R-:W-:Y:S01]  /*a7c0*/  MOV R145, R40 ;  /* 0x0000002800917202 */ /* 0x000fe20000000f00 */
[C---:B------:R-:W-:Y:S02]  /*a7d0*/  FMUL.FTZ R12, R3.reuse, R148 ;  /* 0x00000094030c7220 */ /* 0x040fe40000410000 */
[C---:B------:R-:W-:Y:S02]  /*a7e0*/  FMUL.FTZ R13, R3.reuse, R149 ;  /* 0x00000095030d7220 */ /* 0x040fe40000410000 */
[----:B------:R-:W-:Y:S02]  /*a7f0*/  IMAD.MOV.U32 R149, RZ, RZ, R15 ;  /* 0x000000ffff957224 */ /* 0x000fe400078e000f */
[C---:B------:R-:W-:Y:S01]  /*a800*/  FMUL.FTZ R24, R3.reuse, R160 ;  /* 0x000000a003187220 */ /* 0x040fe20000410000 */
[----:B------:R-:W-:Y:S01]  /*a810*/  MOV R160, R29 ;  /* 0x0000001d00a07202 */ /* 0x000fe20000000f00 */
[C---:B------:R-:W-:Y:S02]  /*a820*/  FMUL.FTZ R29, R3.reuse, R165 ;  /* 0x000000a5031d7220 */ /* 0x040fe40000410000 */
[----:B------:R-:W-:Y:S02]  /*a830*/  IMAD.MOV.U32 R165, RZ, RZ, R54 ;  /* 0x000000ffffa57224 */ /* 0x000fe400078e0036 */
[C---:B------:R-:W-:Y:S01]  /*a840*/  FMUL.FTZ R25, R3.reuse, R161 ;  /* 0x000000a103197220 */ /* 0x040fe20000410000 */
[----:B------:R-:W-:Y:S01]  /*a850*/  MOV R161, R48 ;  /* 0x0000003000a17202 */ /* 0x000fe20000000f00 */
[C---:B------:R-:W-:Y:S02]  /*a860*/  FMUL.FTZ R28, R3.reuse, R164 ;  /* 0x000000a4031c7220 */ /* 0x040fe40000410000 */
[----:B------:R-:W-:Y:S02]  /*a870*/  FMUL.FTZ R40, R3, R176 ;  /* 0x000000b003287220 */ /* 0x000fe40000410000 */
[----:B------:R-:W-:Y:S01]  /*a880*/  FMUL.FTZ R48, R133, R184 ;  /* 0x000000b885307220 */ /* 0x000fe20000410000 */
[----:B------:R-:W-:Y:S01]  /*a890*/  MUFU.EX2 R176, R217 ;  /* 0x000000d900b07308 */ /* 0x000fe20000000800 */
[----:B------:R-:W-:Y:S02]  /*a8a0*/  IMAD.MOV.U32 R164, RZ, RZ, R59 ;  /* 0x000000ffffa47224 */ /* 0x000fe400078e003b */
[C---:B--2---:R-:W-:Y:S02]  /*a8b0*/  FMUL.FTZ R10, R0.reuse, R146 ;  /* 0x00000092000a7220 */ /* 0x044fe40000410000 */
[C---:B------:R-:W-:Y:S01]  /*a8c0*/  FMUL.FTZ R11, R0.reuse, R147 ;  /* 0x00000093000b7220 */ /* 0x040fe20000410000 */
[----:B------:R-:W-:Y:S01]  /*a8d0*/  MOV R147, R14 ;  /* 0x0000000e00937202 */ /* 0x000fe20000000f00 */
[----:B------:R-:W-:Y:S02]  /*a8e0*/  IMAD.MOV.U32 R146, RZ, RZ, R32 ;  /* 0x000000ffff927224 */ /* 0x000fe400078e0020 */
[----:B------:R-:W-:Y:S02]  /*a8f0*/  IMAD.MOV.U32 R144, RZ, RZ, R65 ;  /* 0x000000ffff907224 */ /* 0x000fe400078e0041 */
[C---:B------:R-:W-:Y:S01]  /*a900*/  FMUL.FTZ R15, R0.reuse, R151 ;  /* 0x00000097000f7220 */ /* 0x040fe20000410000 */
[C---:B------:R-:W-:Y:S04]  /*a910*/  HMMA.16816.F32 R8, R208.reuse, R20, R8 ;  /* 0x00000014d008723c */ /* 0x040fe80000001808 */
[C---:B------:R-:W-:Y:S01]  /*a920*/  FMUL.FTZ R14, R0.reuse, R150 ;  /* 0x00000096000e7220 */ /* 0x040fe20000410000 */
[----:B------:R-:W-:Y:S01]  /*a930*/  MOV R150, R33 ;  /* 0x0000002100967202 */ /* 0x000fe20000000f00 */
[----:B------:R-:W-:Y:S02]  /*a940*/  IMAD.MOV.U32 R151, RZ, RZ, R53 ;  /* 0x000000ffff977224 */ /* 0x000fe400078e0035 */
[C---:B------:R-:W-:Y:S01]  /*a950*/  FMUL.FTZ R30, R0.reuse, R166 ;  /* 0x000000a6001e7220 */ /* 0x040fe20000410000 */
[----:B------:R-:W-:Y:S02]  /*a960*/  MOV R166, R52 ;  /* 0x0000003400a67202 */ /* 0x000fe40000000f00 */
[-C--:B------:R-:W-:Y:S03]  /*a970*/  HMMA.16816.F32 R12, R208, R22.reuse, R12 ;  /* 0x00000016d00c723c */ /* 0x080fe6000000180c */
[----:B------:R-:W-:Y:S02]  /*a980*/  FMUL.FTZ R42, R0, R178 ;  /* 0x000000b2002a7220 */ /* 0x000fe40000410000 */
[----:B------:R-:W-:Y:S01]  /*a990*/  MUFU.EX2 R178, R215 ;  /* 0x000000d700b27308 */ /* 0x000fe20000000800 */
[----:B------:R-:W-:Y:S02]  /*a9a0*/  FMUL.FTZ R56, R3, R192 ;  /* 0x000000c003387220 */ /* 0x000fe40000410000 */
[C---:B------:R-:W-:Y:S04]  /*a9b0*/  HMMA.16816.F32 R16, R204.reuse, R22, R16 ;  /* 0x00000016cc10723c */ /* 0x040fe80000001810 */
[C---:B------:R-:W-:Y:S01]  /*a9c0*/  FMUL.FTZ R20, R133.reuse, R156 ;  /* 0x0000009c85147220 */ /* 0x040fe20000410000 */
[----:B------:R-:W-:Y:S01]  /*a9d0*/  MOV R156, R50 ;  /* 0x00000032009c7202 */ /* 0x000fe20000000f00 */
[----:B------:R-:W-:Y:S02]  /*a9e0*/  FMUL.FTZ R21, R133, R157 ;  /* 0x0000009d85157220 */ /* 0x000fe40000410000 */
[C---:B------:R-:W-:Y:S01]  /*a9f0*/  FMUL.FTZ R22, R132.reuse, R158 ;  /* 0x0000009e84167220 */ /* 0x040fe20000410000 */
[----:B------:R-:W-:Y:S03]  /*aa00*/  MOV R158, R43 ;  /* 0x0000002b009e7202 */ /* 0x000fe60000000f00 */
[----:B------:R-:W-:Y:S02]  /*aa10*/  FMUL.FTZ R23, R132, R159 ;  /* 0x0000009f84177220 */ /* 0x000fe40000410000 */
[----:B------:R-:W-:Y:S02]  /*aa20*/  FMUL.FTZ R26, R0, R162 ;  /* 0x000000a2001a7220 */ /* 0x000fe40000410000 */
[----:B------:R-:W-:Y:S02]  /*aa30*/  IMAD.MOV.U32 R162, RZ, RZ, R35 ;  /* 0x000000ffffa27224 */ /* 0x000fe400078e0023 */
[----:B------:R-:W-:Y:S01]  /*aa40*/  FMUL.FTZ R35, R132, R171 ;  /* 0x000000ab84237220 */ /* 0x000fe20000410000 */
[-C--:B-1----:R-:W-:Y:S03]  /*aa50*/  HMMA.16816.F32 R20, R204, R36.reuse, R20 ;  /* 0x00000024cc14723c */ /* 0x082fe60000001814 */
[----:B------:R-:W-:Y:S01]  /*aa60*/  MOV R171, R55 ;  /* 0x0000003700ab7202 */ /* 0x000fe20000000f00 */
[----:B------:R-:W-:Y:S01]  /*aa70*/  FMUL.FTZ R27, R0, R163 ;  /* 0x000000a3001b7220 */ /* 0x000fe20000410000 */
[----:B------:R-:W1:Y:S01]  /*aa80*/  LDSM.16.MT88.4 R52, [R228+0x100] ;  /* 0x00010000e434783b */ /* 0x000e620000004200 */
[----:B------:R-:W-:Y:S01]  /*aa90*/  IMAD.MOV.U32 R157, RZ, RZ, R49 ;  /* 0x000000ffff9d7224 */ /* 0x000fe200078e0031 */
[----:B------:R-:W-:Y:S01]  /*aaa0*/  MOV R163, R31 ;  /* 0x0000001f00a37202 */ /* 0x000fe20000000f00 */
[----:B------:R-:W-:Y:S03]  /*aab0*/  FMUL.FTZ R50, R132, R186 ;  /* 0x000000ba84327220 */ /* 0x000fe60000410000 */
[C---:B------:R-:W-:Y:S04]  /*aac0*/  HMMA.16816.F32 R24, R208.reuse, R36, R24 ;  /* 0x00000024d018723c */ /* 0x040fe80000001818 */
[C---:B------:R-:W-:Y:S01]  /*aad0*/  FMUL.FTZ R31, R0.reuse, R167 ;  /* 0x000000a7001f7220 */ /* 0x040fe20000410000 */
[----:B------:R-:W-:Y:S01]  /*aae0*/  MOV R167, R45 ;  /* 0x0000002d00a77202 */ /* 0x000fe20000000f00 */
[----:B------:R-:W-:Y:S02]  /*aaf0*/  FMUL.FTZ R57, R3, R193 ;  /* 0x000000c103397220 */ /* 0x000fe40000410000 */
[C---:B------:R-:W-:Y:S03]  /*ab00*/  FMUL.FTZ R58, R0.reuse, R194 ;  /* 0x000000c2003a7220 */ /* 0x040fe60000410000 */
[-C--:B------:R-:W-:Y:S03]  /*ab10*/  HMMA.16816.F32 R28, R208, R38.reuse, R28 ;  /* 0x00000026d01c723c */ /* 0x080fe6000000181c */
[C---:B------:R-:W-:Y:S01]  /*ab20*/  FMUL.FTZ R32, R133.reuse, R168 ;  /* 0x000000a885207220 */ /* 0x040fe20000410000 */
[----:B------:R-:W-:Y:S01]  /*ab30*/  MOV R168, R63 ;  /* 0x0000003f00a87202 */ /* 0x000fe20000000f00 */
[C---:B------:R-:W-:Y:S02]  /*ab40*/  FMUL.FTZ R33, R133.reuse, R169 ;  /* 0x000000a985217220 */ /* 0x040fe40000410000 */
[----:B------:R-:W-:Y:S02]  /*ab50*/  FMUL.FTZ R59, R0, R195 ;  /* 0x000000c3003b7220 */ /* 0x000fe40000410000 */
[----:B------:R2:W-:Y:S03]  /*ab60*/  MUFU.EX2 R195, R139 ;  /* 0x0000008b00c37308 */ /* 0x0005e60000000800 */
[C---:B------:R-:W-:Y:S04]  /*ab70*/  HMMA.16816.F32 R32, R204.reuse, R38, R32 ;  /* 0x00000026cc20723c */ /* 0x040fe80000001820 */
[C---:B------:R-:W-:Y:S01]  /*ab80*/  FMUL.FTZ R36, R133.reuse, R172 ;  /* 0x000000ac85247220 */ /* 0x040fe20000410000 */
[----:B------:R-:W-:Y:S01]  /*ab90*/  MOV R172, R44 ;  /* 0x0000002c00ac7202 */ /* 0x000fe20000000f00 */
[----:B------:R-:W-:Y:S01]  /*aba0*/  FMUL.FTZ R37, R133, R173 ;  /* 0x000000ad85257220 */ /* 0x000fe20000410000 */
[----:B------:R-:W-:Y:S01]  /*abb0*/  MOV R173, R41 ;  /* 0x0000002900ad7202 */ /* 0x000fe20000000f00 */
[C---:B------:R-:W-:Y:S01]  /*abc0*/  FMUL.FTZ R38, R132.reuse, R174 ;  /* 0x000000ae84267220 */ /* 0x040fe20000410000 */
[----:B------:R-:W-:Y:S03]  /*abd0*/  MOV R174, R66 ;  /* 0x0000004200ae7202 */ /* 0x000fe60000000f00 */
[----:B------:R-:W-:Y:S01]  /*abe0*/  FMUL.FTZ R39, R132, R175 ;  /* 0x000000af84277220 */ /* 0x000fe20000410000 */
[----:B------:R3:W-:Y:S01]  /*abf0*/  MUFU.EX2 R217, R174 ;  /* 0x000000ae00d97308 */ /* 0x0007e20000000800 */
[----:B------:R-:W-:Y:S01]  /*ac00*/  IMAD.MOV.U32 R148, RZ, RZ, R61 ;  /* 0x000000ffff947224 */ /* 0x000fe200078e003d */
[----:B------:R-:W-:Y:S01]  /*ac10*/  MOV R175, R170 ;  /* 0x000000aa00af7202 */ /* 0x000fe20000000f00 */
[C---:B------:R-:W-:Y:S01]  /*ac20*/  FMUL.FTZ R60, R3.reuse, R196 ;  /* 0x000000c4033c7220 */ /* 0x040fe20000410000 */
[----:B------:R-:W-:Y:S01]  /*ac30*/  MOV R170, R162 ;  /* 0x000000a200aa7202 */ /* 0x000fe20000000f00 */
[C---:B------:R-:W-:Y:S01]  /*ac40*/  FMUL.FTZ R61, R3.reuse, R197 ;  /* 0x000000c5033d7220 */ /* 0x040fe20000410000 */
[-C--:B-1----:R-:W-:Y:S03]  /*ac50*/  HMMA.16816.F32 R36, R204, R52.reuse, R36 ;  /* 0x00000034cc24723c */ /* 0x082fe60000001824 */
[C---:B------:R-:W-:Y:S01]  /*ac60*/  FMUL.FTZ R41, R3.reuse, R177 ;  /* 0x000000b103297220 */ /* 0x040fe20000410000 */
[----:B------:R-:W-:Y:S01]  /*ac70*/  MOV R162, R149 ;  /* 0x0000009500a27202 */ /* 0x000fe20000000f00 */
[C---:B------:R-:W-:Y:S01]  /*ac80*/  FMUL.FTZ R43, R0.reuse, R179 ;  /* 0x000000b3002b7220 */ /* 0x040fe20000410000 */
[----:B------:R-:W-:Y:S01]  /*ac90*/  MUFU.EX2 R196, R213 ;  /* 0x000000d500c47308 */ /* 0x000fe20000000800 */
[----:B------:R-:W-:Y:S01]  /*aca0*/  IMAD.MOV.U32 R149, RZ, RZ, R131 ;  /* 0x000000ffff957224 */ /* 0x000fe200078e0083 */
[----:B------:R-:W-:Y:S01]  /*acb0*/  MOV R177, R171 ;  /* 0x000000ab00b17202 */ /* 0x000fe20000000f00 */
[----:B------:R-:W4:Y:S03]  /*acc0*/  LDL.LU R131, [R1+0x80] ;  /* 0x0000800001837983 */ /* 0x000f260000300800 */
[C---:B------:R-:W-:Y:S01]  /*acd0*/  HMMA.16816.F32 R40, R208.reuse, R52, R40 ;  /* 0x00000034d028723c */ /* 0x040fe20000001828 */
[----:B--2---:R-:W2:Y:S03]  /*ace0*/  LDL.LU R139, [R1+0x10] ;  /* 0x00001000018b7983 */ /* 0x004ea60000300800 */
[C---:B------:R-:W-:Y:S01]  /*acf0*/  FMUL.FTZ R44, R3.reuse, R180 ;  /* 0x000000b4032c7220 */ /* 0x040fe20000410000 */
[----:B------:R-:W-:Y:S01]  /*ad00*/  MOV R184, R177 ;  /* 0x000000b100b87202 */ /* 0x000fe20000000f00 */
[----:B------:R-:W-:Y:S01]  /*ad10*/  FMUL.FTZ R45, R3, R181 ;  /* 0x000000b5032d7220 */ /* 0x000fe20000410000 */
[----:B------:R-:W-:Y:S01]  /*ad20*/  MUFU.EX2 R177, R221 ;  /* 0x000000dd00b17308 */ /* 0x000fe20000000800 */
[C---:B------:R-:W-:Y:S01]  /*ad30*/  FMUL.FTZ R46, R0.reuse, R182 ;  /* 0x000000b6002e7220 */ /* 0x040fe20000410000 */
[----:B------:R-:W-:Y:S03]  /*ad40*/  MOV R182, R173 ;  /* 0x000000ad00b67202 */ /* 0x000fe60000000f00 */
[C---:B------:R-:W-:Y:S01]  /*ad50*/  FMUL.FTZ R47, R0.reuse, R183 ;  /* 0x000000b7002f7220 */ /* 0x040fe20000410000 */
[----:B------:R-:W-:Y:S01]  /*ad60*/  MOV R173, R168 ;  /* 0x000000a800ad7202 */ /* 0x000fe20000000f00 */
[C---:B------:R-:W-:Y:S02]  /*ad70*/  FMUL.FTZ R52, R133.reuse, R188 ;  /* 0x000000bc85347220 */ /* 0x040fe40000410000 */
[C---:B------:R-:W-:Y:S01]  /*ad80*/  FMUL.FTZ R53, R133.reuse, R189 ;  /* 0x000000bd85357220 */ /* 0x040fe20000410000 */
[----:B------:R-:W-:Y:S01]  /*ad90*/  MUFU.EX2 R180, R214 ;  /* 0x000000d600b47308 */ /* 0x000fe20000000800 */
[----:B------:R-:W-:Y:S01]  /*ada0*/  FMUL.FTZ R63, R0, R199 ;  /* 0x000000c7003f7220 */ /* 0x000fe20000410000 */
[-C--:B------:R-:W-:Y:S03]  /*adb0*/  HMMA.16816.F32 R44, R208, R54.reuse, R44 ;  /* 0x00000036d02c723c */ /* 0x080fe6000000182c */
[C---:B------:R-:W-:Y:S01]  /*adc0*/  FMUL.FTZ R49, R133.reuse, R185 ;  /* 0x000000b985317220 */ /* 0x040fe20000410000 */
[----:B------:R-:W-:Y:S01]  /*add0*/  MOV R185, R173 ;  /* 0x000000ad00b97202 */ /* 0x000fe20000000f00 */
[----:B------:R-:W-:Y:S02]  /*ade0*/  IMAD.MOV.U32 R159, RZ, RZ, R67 ;  /* 0x000000ffff9f7224 */ /* 0x000fe400078e0043 */
[----:B------:R-:W-:Y:S01]  /*adf0*/  FMUL.FTZ R65, R133, R201 ;  /* 0x000000c985417220 */ /* 0x000fe20000410000 */
[----:B------:R1:W-:Y:S01]  /*ae00*/  MUFU.EX2 R214, R182 ;  /* 0x000000b600d67308 */ /* 0x0003e20000000800 */
[----:B------:R-:W-:Y:S01]  /*ae10*/  FMUL.FTZ R66, R132, R202 ;  /* 0x000000ca84427220 */ /* 0x000fe20000410000 */
[C---:B------:R-:W-:Y:S04]  /*ae20*/  HMMA.16816.F32 R48, R204.reuse, R54, R48 ;  /* 0x00000036cc30723c */ /* 0x040fe80000001830 */
[----:B------:R-:W-:Y:S01]  /*ae30*/  IMAD.MOV.U32 R169, RZ, RZ, R62 ;  /* 0x000000ffffa97224 */ /* 0x000fe200078e003e */
[----:B------:R-:W-:Y:S01]  /*ae40*/  MOV R201, R148 ;  /* 0x0000009400c97202 */ /* 0x000fe20000000f00 */
[----:B------:R-:W-:Y:S02]  /*ae50*/  FMUL.FTZ R62, R0, R198 ;  /* 0x000000c6003e7220 */ /* 0x000fe40000410000 */
[C---:B------:R-:W-:Y:S01]  /*ae60*/  FMUL.FTZ R54, R132.reuse, R190 ;  /* 0x000000be84367220 */ /* 0x040fe20000410000 */
[----:B------:R-:W-:Y:S03]  /*ae70*/  MUFU.EX2 R173, R223 ;  /* 0x000000df00ad7308 */ /* 0x000fe60000000800 */
[C---:B------:R-:W-:Y:S01]  /*ae80*/  FMUL.FTZ R55, R132.reuse, R191 ;  /* 0x000000bf84377220 */ /* 0x040fe20000410000 */
[----:B------:R-:W-:Y:S01]  /*ae90*/  MOV R190, R185 ;  /* 0x000000b900be7202 */ /* 0x000fe20000000f00 */
[----:B------:R-:W-:Y:S02]  /*aea0*/  FMUL.FTZ R67, R132, R203 ;  /* 0x000000cb84437220 */ /* 0x000fe40000410000 */
[C---:B------:R-:W-:Y:S02]  /*aeb0*/  FMUL.FTZ R72, R3.reuse, R72 ;  /* 0x0000004803487220 */ /* 0x040fe40000410000 */
[C---:B------:R-:W-:Y:S01]  /*aec0*/  FMUL.FTZ R73, R3.reuse, R73 ;  /* 0x0000004903497220 */ /* 0x040fe20000410000 */
[-C--:B------:R-:W-:Y:S01]  /*aed0*/  HMMA.16816.F32 R52, R204, R140.reuse, R52 ;  /* 0x0000008ccc34723c */ /* 0x080fe20000001834 */
[----:B------:R-:W-:Y:S02]  /*aee0*/  MUFU.EX2 R202, R201 ;  /* 0x000000c900ca7308 */ /* 0x000fe40000000800 */
[C---:B------:R-:W-:Y:S02]  /*aef0*/  FMUL.FTZ R74, R0.reuse, R74 ;  /* 0x0000004a004a7220 */ /* 0x040fe40000410000 */
[C---:B------:R-:W-:Y:S02]  /*af00*/  FMUL.FTZ R75, R0.reuse, R75 ;  /* 0x0000004b004b7220 */ /* 0x040fe40000410000 */
[C---:B------:R-:W-:Y:S01]  /*af10*/  FMUL.FTZ R76, R3.reuse, R76 ;  /* 0x0000004c034c7220 */ /* 0x040fe20000410000 */
[C---:B------:R-:W-:Y:S03]  /*af20*/  HMMA.16816.F32 R56, R208.reuse, R140, R56 ;  /* 0x0000008cd038723c */ /* 0x040fe60000001838 */
[----:B------:R-:W-:Y:S01]  /*af30*/  MUFU.EX2 R199, R138 ;  /* 0x0000008a00c77308 */ /* 0x000fe20000000800 */
[C---:B------:R-:W-:Y:S02]  /*af40*/  FMUL.FTZ R77, R3.reuse, R77 ;  /* 0x0000004d034d7220 */ /* 0x040fe40000410000 */
[C---:B------:R-:W-:Y:S02]  /*af50*/  FMUL.FTZ R78, R0.reuse, R78 ;  /* 0x0000004e004e7220 */ /* 0x040fe40000410000 */
[-C--:B------:R-:W-:Y:S04]  /*af60*/  HMMA.16816.F32 R60, R208, R142.reuse, R60 ;  /* 0x0000008ed03c723c */ /* 0x080fe8000000183c */
[----:B------:R-:W-:Y:S01]  /*af70*/  FMUL.FTZ R79, R0, R79 ;  /* 0x0000004f004f7220 */ /* 0x000fe20000410000 */
[----:B------:R1:W-:Y:S01]  /*af80*/  MUFU.EX2 R179, R216 ;  /* 0x000000d800b37308 */ /* 0x0003e20000000800 */
[C---:B------:R-:W-:Y:S02]  /*af90*/  FMUL.FTZ R82, R132.reuse, R82 ;  /* 0x0000005284527220 */ /* 0x040fe40000410000 */
[C---:B------:R-:W-:Y:S01]  /*afa0*/  HMMA.16816.F32 R64, R204.reuse, R142, R64 ;  /* 0x0000008ecc40723c */ /* 0x040fe20000001840 */
[----:B------:R-:W1:Y:S03]  /*afb0*/  LDSM.16.MT88.4 R140, [R225+0x2100] ;  /* 0x00210000e18c783b */ /* 0x000e660000004200 */
[C---:B------:R-:W-:Y:S02]  /*afc0*/  FMUL.FTZ R83, R132.reuse, R83 ;  /* 0x0000005384537220 */ /* 0x040fe40000410000 */
[C---:B------:R-:W-:Y:S02]  /*afd0*/  FMUL.FTZ R86, R132.reuse, R86 ;  /* 0x0000005684567220 */ /* 0x040fe40000410000 */
[----:B------:R-:W-:Y:S04]  /*afe0*/  FMUL.FTZ R87, R132, R87 ;  /* 0x0000005784577220 */ /* 0x000fe80000410000 */
        /* <DEDUP_REMOVED lines=9> */
[C---:B------:R-:W-:Y:S02]  /*b080*/  FMUL.FTZ R99, R132.reuse, R99 ;  /* 0x0000006384637220 */ /* 0x040fe40000410000 */
[C---:B------:R-:W-:Y:S02]  /*b090*/  FMUL.FTZ R100, R133.reuse, R100 ;  /* 0x0000006485647220 */ /* 0x040fe40000410000 */
[----:B------:R-:W-:Y:S02]  /*b0a0*/  FMUL.FTZ R101, R133, R101 ;  /* 0x0000006585657220 */ /* 0x000fe40000410000 */
[C---:B------:R-:W-:Y:S02]  /*b0b0*/  FMUL.FTZ R102, R132.reuse, R102 ;  /* 0x0000006684667220 */ /* 0x040fe40000410000 */
[----:B------:R-:W-:Y:S02]  /*b0c0*/  FMUL.FTZ R103, R132, R103 ;  /* 0x0000006784677220 */ /* 0x000fe40000410000 */
[C---:B------:R-:W-:Y:S01]  /*b0d0*/  FMUL.FTZ R104, R3.reuse, R104 ;  /* 0x0000006803687220 */ /* 0x040fe20000410000 */
[-C--:B-1----:R-:W-:Y:S03]  /*b0e0*/  HMMA.16816.F32 R68, R204, R140.reuse, R68 ;  /* 0x0000008ccc44723c */ /* 0x082fe60000001844 */
[C---:B------:R-:W-:Y:S02]  /*b0f0*/  FMUL.FTZ R105, R3.reuse, R105 ;  /* 0x0000006903697220 */ /* 0x040fe40000410000 */
[C---:B------:R-:W-:Y:S02]  /*b100*/  FMUL.FTZ R106, R0.reuse, R106 ;  /* 0x0000006a006a7220 */ /* 0x040fe40000410000 */
[C---:B------:R-:W-:Y:S01]  /*b110*/  FMUL.FTZ R107, R0.reuse, R107 ;  /* 0x0000006b006b7220 */ /* 0x040fe20000410000 */
[C---:B------:R-:W-:Y:S04]  /*b120*/  HMMA.16816.F32 R72, R208.reuse, R140, R72 ;  /* 0x0000008cd048723c */ /* 0x040fe80000001848 */
[C---:B------:R-:W-:Y:S02]  /*b130*/  FMUL.FTZ R108, R3.reuse, R108 ;  /* 0x0000006c036c7220 */ /* 0x040fe40000410000 */
[----:B------:R-:W-:Y:S02]  /*b140*/  FMUL.FTZ R109, R3, R109 ;  /* 0x0000006d036d7220 */ /* 0x000fe40000410000 */
[-C--:B------:R-:W-:Y:S04]  /*b150*/  HMMA.16816.F32 R76, R208, R142.reuse, R76 ;  /* 0x0000008ed04c723c */ /* 0x080fe8000000184c */
[C---:B------:R-:W-:Y:S02]  /*b160*/  FMUL.FTZ R110, R0.reuse, R110 ;  /* 0x0000006e006e7220 */ /* 0x040fe40000410000 */
[----:B------:R-:W-:Y:S02]  /*b170*/  FMUL.FTZ R111, R0, R111 ;  /* 0x0000006f006f7220 */ /* 0x000fe40000410000 */
[C---:B------:R-:W-:Y:S01]  /*b180*/  HMMA.16816.F32 R80, R204.reuse, R142, R80 ;  /* 0x0000008ecc50723c */ /* 0x040fe20000001850 */
[----:B------:R-:W1:Y:S03]  /*b190*/  LDSM.16.MT88.4 R140, [R226+0x2100] ;  /* 0x00210000e28c783b */ /* 0x000e660000004200 */
[C---:B------:R-:W-:Y:S02]  /*b1a0*/  FMUL.FTZ R112, R133.reuse, R112 ;  /* 0x0000007085707220 */ /* 0x040fe40000410000 */
[C---:B------:R-:W-:Y:S02]  /*b1b0*/  FMUL.FTZ R113, R133.reuse, R113 ;  /* 0x0000007185717220 */ /* 0x040fe40000410000 */
[C---:B------:R-:W-:Y:S04]  /*b1c0*/  FMUL.FTZ R114, R132.reuse, R114 ;  /* 0x0000007284727220 */ /* 0x040fe80000410000 */
[C---:B------:R-:W-:Y:S02]  /*b1d0*/  FMUL.FTZ R115, R132.reuse, R115 ;  /* 0x0000007384737220 */ /* 0x040fe40000410000 */
[C---:B------:R-:W-:Y:S02]  /*b1e0*/  FMUL.FTZ R118, R132.reuse, R118 ;  /* 0x0000007684767220 */ /* 0x040fe40000410000 */
[C---:B------:R-:W-:Y:S02]  /*b1f0*/  FMUL.FTZ R119, R132.reuse, R119 ;  /* 0x0000007784777220 */ /* 0x040fe40000410000 */
[----:B------:R-:W-:Y:S02]  /*b200*/  FMUL.FTZ R130, R132, R130 ;  /* 0x0000008284827220 */ /* 0x000fe40000410000 */
[----:B------:R-:W-:Y:S01]  /*b210*/  IMAD.MOV.U32 R181, RZ, RZ, R172 ;  /* 0x000000ffffb57224 */ /* 0x000fe200078e00ac */
[----:B------:R-:W-:Y:S01]  /*b220*/  MOV R172, R167 ;  /* 0x000000a700ac7202 */ /* 0x000fe20000000f00 */
[----:B---3--:R-:W-:Y:S01]  /*b230*/  IMAD.MOV.U32 R174, RZ, RZ, R169 ;  /* 0x000000ffffae7224 */ /* 0x008fe200078e00a9 */
        /* <DEDUP_REMOVED lines=8> */
[----:B------:R-:W3:Y:S01]  /*b2c0*/  MUFU.EX2 R175, R220 ;  /* 0x000000dc00af7308 */ /* 0x000ee20000000800 */
[----:B------:R-:W-:Y:S01]  /*b2d0*/  MOV R183, R181 ;  /* 0x000000b500b77202 */ /* 0x000fe20000000f00 */
[----:B------:R-:W-:Y:S01]  /*b2e0*/  IMAD.MOV.U32 R192, RZ, RZ, R190 ;  /* 0x000000ffffc07224 */ /* 0x000fe200078e00be */
[----:B------:R-:W-:Y:S01]  /*b2f0*/  MOV R182, R174 ;  /* 0x000000ae00b67202 */ /* 0x000fe20000000f00 */
[C---:B------:R-:W-:Y:S01]  /*b300*/  FMUL.FTZ R116, R133.reuse, R116 ;  /* 0x0000007485747220 */ /* 0x040fe20000410000 */
[----:B------:R-:W-:Y:S01]  /*b310*/  MOV R185, R169 ;  /* 0x000000a900b97202 */ /* 0x000fe20000000f00 */
[----:B------:R-:W-:Y:S01]  /*b320*/  FMUL.FTZ R117, R133, R117 ;  /* 0x0000007585757220 */ /* 0x000fe20000410000 */
[----:B------:R-:W-:Y:S01]  /*b330*/  MOV R169, R155 ;  /* 0x0000009b00a97202 */ /* 0x000fe20000000f00 */
[C---:B------:R-:W-:Y:S01]  /*b340*/  FMUL.FTZ R120, R3.reuse, R120 ;  /* 0x0000007803787220 */ /* 0x040fe20000410000 */
[----:B------:R-:W-:Y:S01]  /*b350*/  MOV R200, R150 ;  /* 0x0000009600c87202 */ /* 0x000fe20000000f00 */
[-C--:B-1----:R-:W-:Y:S01]  /*b360*/  HMMA.16816.F32 R84, R204, R140.reuse, R84 ;  /* 0x0000008ccc54723c */ /* 0x082fe20000001854 */
[----:B------:R1:W1:Y:S02]  /*b370*/  MUFU.EX2 R174, R222 ;  /* 0x000000de00ae7308 */ /* 0x0002640000000800 */
[----:B------:R-:W-:Y:S01]  /*b380*/  MOV R197, R185 ;  /* 0x000000b900c57202 */ /* 0x000fe20000000f00 */
[----:B------:R-:W-:Y:S01]  /*b390*/  FMUL.FTZ R121, R3, R121 ;  /* 0x0000007903797220 */ /* 0x000fe20000410000 */
[----:B------:R-:W-:Y:S01]  /*b3a0*/  MOV R216, R192 ;  /* 0x000000c000d87202 */ /* 0x000fe20000000f00 */
[C---:B------:R-:W-:Y:S01]  /*b3b0*/  FMUL.FTZ R122, R0.reuse, R122 ;  /* 0x0000007a007a7220 */ /* 0x040fe20000410000 */
[----:B------:R-:W-:Y:S01]  /*b3c0*/  MOV R188, R172 ;  /* 0x000000ac00bc7202 */ /* 0x000fe20000000f00 */
[C---:B------:R-:W-:Y:S03]  /*b3d0*/  HMMA.16816.F32 R88, R208.reuse, R140, R88 ;  /* 0x0000008cd058723c */ /* 0x040fe60000001858 */
[----:B------:R-:W-:Y:S01]  /*b3e0*/  MUFU.EX2 R181, R219 ;  /* 0x000000db00b57308 */ /* 0x000fe20000000800 */
[C---:B------:R-:W-:Y:S01]  /*b3f0*/  FMUL.FTZ R123, R0.reuse, R123 ;  /* 0x0000007b007b7220 */ /* 0x040fe20000410000 */
[----:B---3--:R-:W-:Y:S01]  /*b400*/  F2FP.PACK_AB R148, R175, R173 ;  /* 0x000000adaf94723e */ /* 0x008fe200000000ff */
[C---:B------:R-:W-:Y:S02]  /*b410*/  FMUL.FTZ R124, R3.reuse, R124 ;  /* 0x0000007c037c7220 */ /* 0x040fe40000410000 */
[-C--:B------:R-:W-:Y:S04]  /*b420*/  HMMA.16816.F32 R92, R208, R142.reuse, R92 ;  /* 0x0000008ed05c723c */ /* 0x080fe8000000185c */
[----:B------:R-:W-:Y:S01]  /*b430*/  FMUL.FTZ R125, R3, R125 ;  /* 0x0000007d037d7220 */ /* 0x000fe20000410000 */
[----:B------:R-:W-:Y:S01]  /*b440*/  MUFU.EX2 R203, R200 ;  /* 0x000000c800cb7308 */ /* 0x000fe20000000800 */
[C---:B------:R-:W-:Y:S02]  /*b450*/  FMUL.FTZ R126, R0.reuse, R126 ;  /* 0x0000007e007e7220 */ /* 0x040fe40000410000 */
[C---:B------:R-:W-:Y:S01]  /*b460*/  HMMA.16816.F32 R96, R204.reuse, R142, R96 ;  /* 0x0000008ecc60723c */ /* 0x040fe20000001860 */
[----:B------:R-:W3:Y:S03]  /*b470*/  LDSM.16.MT88.4 R140, [R228+0x2100] ;  /* 0x00210000e48c783b */ /* 0x000ee60000004200 */
[----:B------:R-:W-:Y:S02]  /*b480*/  FMUL.FTZ R127, R0, R127 ;  /* 0x0000007f007f7220 */ /* 0x000fe40000410000 */
[----:B------:R-:W-:Y:S01]  /*b490*/  IMAD.MOV.U32 R171, RZ, RZ, R163 ;  /* 0x000000ffffab7224 */ /* 0x000fe200078e00a3 */
[----:B------:R-:W-:Y:S01]  /*b4a0*/  MUFU.EX2 R201, R197 ;  /* 0x000000c500c97308 */ /* 0x000fe20000000800 */
[----:B------:R-:W-:Y:S01]  /*b4b0*/  MOV R163, R151 ;  /* 0x0000009700a37202 */ /* 0x000fe20000000f00 */
[----:B-1----:R-:W-:Y:S03]  /*b4c0*/  LDSM.16.MT88.4 R220, [R228+0x3900] ;  /* 0x00390000e4dc783b */ /* 0x002fe60000004200 */
[----:B------:R-:W-:Y:S01]  /*b4d0*/  MOV R151, R145 ;  /* 0x0000009100977202 */ /* 0x000fe20000000f00 */
[----:B------:R-:W-:Y:S01]  /*b4e0*/  IMAD.MOV.U32 R187, RZ, RZ, R171 ;  /* 0x000000ffffbb7224 */ /* 0x000fe200078e00ab */
[----:B------:R-:W-:Y:S01]  /*b4f0*/  MOV R171, R167 ;  /* 0x000000a700ab7202 */ /* 0x000fe20000000f00 */
[----:B------:R-:W-:Y:S01]  /*b500*/  IMAD.MOV.U32 R167, RZ, RZ, R154 ;  /* 0x000000ffffa77224 */ /* 0x000fe200078e009a */
[----:B------:R-:W-:Y:S01]  /*b510*/  MOV R198, R151 ;  /* 0x0000009700c67202 */ /* 0x000fe20000000f00 */
[----:B------:R-:W-:Y:S01]  /*b520*/  LDSM.16.MT88.4 R144, [R225+0x900] ;  /* 0x00090000e190783b */ /* 0x000fe20000004200 */
[----:B------:R-:W-:Y:S01]  /*b530*/  MUFU.EX2 R192, R160 ;  /* 0x000000a000c07308 */ /* 0x000fe20000000800 */
[----:B------:R-:W-:Y:S01]  /*b540*/  MOV R193, R187 ;  /* 0x000000bb00c17202 */ /* 0x000fe20000000f00 */
[C---:B------:R-:W-:Y:S01]  /*b550*/  FMUL.FTZ R128, R133.reuse, R128 ;  /* 0x0000008085807220 */ /* 0x040fe20000410000 */
[----:B------:R-:W-:Y:S01]  /*b560*/  MOV R187, R157 ;  /* 0x0000009d00bb7202 */ /* 0x000fe20000000f00 */
[----:B------:R-:W-:Y:S01]  /*b570*/  FMUL.FTZ R129, R133, R129 ;  /* 0x0000008185817220 */ /* 0x000fe20000410000 */
[----:B------:R-:W-:Y:S01]  /*b580*/  MOV R194, R171 ;  /* 0x000000ab00c27202 */ /* 0x000fe20000000f00 */
[----:B------:R-:W-:Y:S02]  /*b590*/  IMAD.MOV.U32 R171, RZ, RZ, R156 ;  /* 0x000000ffffab7224 */ /* 0x000fe400078e009c */
[----:B------:R-:W-:Y:S01]  /*b5a0*/  IMAD.MOV.U32 R189, RZ, RZ, R186 ;  /* 0x000000ffffbd7224 */ /* 0x000fe200078e00ba */
[----:B------:R-:W-:Y:S01]  /*b5b0*/  MOV R186, R170 ;  /* 0x000000aa00ba7202 */ /* 0x000fe20000000f00 */
[----:B------:R1:W-:Y:S01]  /*b5c0*/  MUFU.EX2 R200, R198 ;  /* 0x000000c600c87308 */ /* 0x0003e20000000800 */
[----:B------:R-:W-:Y:S01]  /*b5d0*/  MOV R170, R163 ;  /* 0x000000a300aa7202 */ /* 0x000fe20000000f00 */
[----:B------:R-:W-:Y:S01]  /*b5e0*/  IMAD.MOV.U32 R163, RZ, RZ, R159 ;  /* 0x000000ffffa37224 */ /* 0x000fe200078e009f */
[----:B------:R-:W-:Y:S01]  /*b5f0*/  MOV R159, R153 ;  /* 0x00000099009f7202 */ /* 0x000fe20000000f00 */
[----:B------:R-:W-:Y:S01]  /*b600*/  IMAD.MOV.U32 R172, RZ, RZ, R168 ;  /* 0x000000ffffac7224 */ /* 0x000fe200078e00a8 */
[----:B------:R-:W-:Y:S02]  /*b610*/  MOV R168, R158 ;  /* 0x0000009e00a87202 */ /* 0x000fe40000000f00 */
[----:B------:R-:W-:Y:S01]  /*b620*/  MOV R158, R152 ;  /* 0x00000098009e7202 */ /* 0x000fe20000000f00 */
[----:B------:R-:W-:Y:S01]  /*b630*/  IMAD.MOV.U32 R190, RZ, RZ, R172 ;  /* 0x000000ffffbe7224 */ /* 0x000fe200078e00ac */
[----:B------:R-:W-:Y:S01]  /*b640*/  LDSM.16.MT88.4 R152, [R226+0x900] ;  /* 0x00090000e298783b */ /* 0x000fe20000004200 */
[----:B------:R-:W-:Y:S01]  /*b650*/  MUFU.EX2 R187, R187 ;  /* 0x000000bb00bb7308 */ /* 0x000fe20000000800 */
[----:B------:R-:W-:Y:S01]  /*b660*/  MOV R185, R158 ;  /* 0x0000009e00b97202 */ /* 0x000fe20000000f00 */
[----:B------:R-:W-:Y:S01]  /*b670*/  IMAD.MOV.U32 R172, RZ, RZ, R149 ;  /* 0x000000ffffac7224 */ /* 0x000fe200078e0095 */
[-C--:B---3--:R-:W-:Y:S03]  /*b680*/  HMMA.16816.F32 R100, R204, R140.reuse, R100 ;  /* 0x0000008ccc64723c */ /* 0x088fe60000001864 */
[----:B------:R-:W-:Y:S02]  /*b690*/  F2FP.PACK_AB R149, R177, R174 ;  /* 0x000000aeb195723e */ /* 0x000fe400000000ff */
[----:B------:R-:W-:Y:S01]  /*b6a0*/  MOV R191, R170 ;  /* 0x000000aa00bf7202 */ /* 0x000fe20000000f00 */
[----:B------:R-:W-:Y:S01]  /*b6b0*/  IMAD.MOV.U32 R170, RZ, RZ, R159 ;  /* 0x000000ffffaa7224 */ /* 0x000fe200078e009f */
[----:B------:R-:W-:Y:S01]  /*b6c0*/  MUFU.EX2 R185, R185 ;  /* 0x000000b900b97308 */ /* 0x000fe20000000800 */
[C---:B------:R-:W-:Y:S01]  /*b6d0*/  HMMA.16816.F32 R104, R208.reuse, R140, R104 ;  /* 0x0000008cd068723c */ /* 0x040fe20000001868 */
[----:B------:R-:W-:Y:S03]  /*b6e0*/  LDSM.16.MT88.4 R156, [R228+0x900] ;  /* 0x00090000e49c783b */ /* 0x000fe60000004200 */
[----:B-1----:R-:W-:Y:S01]  /*b6f0*/  IMAD.MOV.U32 R198, RZ, RZ, R189 ;  /* 0x000000ffffc67224 */ /* 0x002fe200078e00bd */
[----:B------:R-:W-:Y:S03]  /*b700*/  MOV R197, R184 ;  /* 0x000000b800c57202 */ /* 0x000fe60000000f00 */
[-C--:B------:R-:W-:Y:S01]  /*b710*/  HMMA.16816.F32 R108, R208, R142.reuse, R108 ;  /* 0x0000008ed06c723c */ /* 0x080fe2000000186c */
[----:B------:R1:W-:Y:S07]  /*b720*/  MUFU.EX2 R184, R172 ;  /* 0x000000ac00b87308 */ /* 0x0003ee0000000800 */
[C---:B------:R-:W-:Y:S01]  /*b730*/  HMMA.16816.F32 R112, R204.reuse, R142, R112 ;  /* 0x0000008ecc70723c */ /* 0x040fe20000001870 */
[----:B------:R-:W3:Y:S02]  /*b740*/  LDSM.16.MT88.4 R140, [R227+0x2100] ;  /* 0x00210000e38c783b */ /* 0x000ee40000004200 */
[----:B------:R-:W-:Y:S10]  /*b750*/  MUFU.EX2 R186, R186 ;  /* 0x000000ba00ba7308 */ /* 0x000ff40000000800 */
[----:B------:R2:W-:Y:S01]  /*b760*/  MUFU.EX2 R189, R170 ;  /* 0x000000aa00bd7308 */ /* 0x0005e20000000800 */
[----:B-1----:R-:W-:Y:S02]  /*b770*/  MOV R172, R169 ;  /* 0x000000a900ac7202 */ /* 0x002fe40000000f00 */
[----:B------:R-:W-:Y:S07]  /*b780*/  MOV R169, R162 ;  /* 0x000000a200a97202 */ /* 0x000fee0000000f00 */
[----:B------:R-:W-:Y:S01]  /*b790*/  MUFU.EX2 R191, R191 ;  /* 0x000000bf00bf7308 */ /* 0x000fe20000000800 */
[----:B----4-:R-:W-:Y:S09]  /*b7a0*/  FMUL.FTZ R131, R132, R131 ;  /* 0x0000008384837220 */ /* 0x010ff20000410000 */
[----:B------:R-:W-:Y:S01]  /*b7b0*/  MUFU.EX2 R194, R194 ;  /* 0x000000c200c27308 */ /* 0x000fe20000000800 */
[----:B--2---:R-:W-:Y:S01]  /*b7c0*/  FFMA.FTZ R133, R133, R139, R249 ;  /* 0x0000008b85857223 */ /* 0x004fe200000100f9 */
[----:B------:R-:W-:Y:S01]  /*b7d0*/  MOV R170, R163 ;  /* 0x000000a300aa7202 */ /* 0x000fe20000000f00 */
[-C--:B---3--:R-:W-:Y:S07]  /*b7e0*/  HMMA.16816.F32 R116, R204, R140.reuse, R116 ;  /* 0x0000008ccc74723c */ /* 0x088fee0000001874 */
[----:B------:R-:W-:Y:S01]  /*b7f0*/  MUFU.EX2 R190, R190 ;  /* 0x000000be00be7308 */ /* 0x000fe20000000800 */
[C---:B------:R-:W-:Y:S09]  /*b800*/  HMMA.16816.F32 R120, R208.reuse, R140, R120 ;  /* 0x0000008cd078723c */ /* 0x040ff20000001878 */
[----:B------:R-:W-:Y:S03]  /*b810*/  MUFU.EX2 R188, R188 ;  /* 0x000000bc00bc7308 */ /* 0x000fe60000000800 */
[----:B------:R-:W-:Y:S01]  /*b820*/  F2FP.PACK_AB R140, R179, R176 ;  /* 0x000000b0b38c723e */ /* 0x000fe200000000ff */
[-C--:B------:R-:W-:Y:S03]  /*b830*/  HMMA.16816.F32 R124, R208, R142.reuse, R124 ;  /* 0x0000008ed07c723c */ /* 0x080fe6000000187c */
[----:B------:R-:W-:Y:S03]  /*b840*/  F2FP.PACK_AB R141, R180, R178 ;  /* 0x000000b2b48d723e */ /* 0x000fe600000000ff */
[----:B------:R1:W2:Y:S02]  /*b850*/  MUFU.EX2 R210, R2 ;  /* 0x0000000200d27308 */ /* 0x0002a40000000800 */
[----:B------:R-:W-:Y:S07]  /*b860*/  HMMA.16816.F32 R128, R204, R142, R128 ;  /* 0x0000008ecc80723c */ /* 0x000fee0000001880 */
[----:B------:R-:W-:Y:S01]  /*b870*/  F2FP.PACK_AB R142, R217, R195 ;  /* 0x000000c3d98e723e */ /* 0x000fe200000000ff */
[----:B------:R-:W3:Y:S01]  /*b880*/  MUFU.EX2 R211, R218 ;  /* 0x000000da00d37308 */ /* 0x000ee20000000800 */
[----:B------:R-:W-:Y:S07]  /*b890*/  F2FP.PACK_AB R143, R214, R196 ;  /* 0x000000c4d68f723e */ /* 0x000fee00000000ff */
[-C--:B------:R-:W-:Y:S02]  /*b8a0*/  HMMA.16816.F32 R4, R140, R144.reuse, R4 ;  /* 0x000000908c04723c */ /* 0x080fe40000001804 */
[----:B------:R-:W4:Y:S01]  /*b8b0*/  MUFU.EX2 R209, R193 ;  /* 0x000000c100d17308 */ /* 0x000f220000000800 */
[----:B-1----:R-:W4:Y:S02]  /*b8c0*/  LDL.LU R2, [R1+0x18] ;  /* 0x0000180001027983 */ /* 0x002f240000300800 */
[----:B--2---:R-:W-:Y:S07]  /*b8d0*/  F2FP.PACK_AB R151, R210, R199 ;  /* 0x000000c7d297723e */ /* 0x004fee00000000ff */
[----:B------:R1:W2:Y:S01]  /*b8e0*/  MUFU.EX2 R193, R171 ;  /* 0x000000ab00c17308 */ /* 0x0002a20000000800 */
[----:B---3--:R-:W-:Y:S07]  /*b8f0*/  F2FP.PACK_AB R150, R211, R181 ;  /* 0x000000b5d396723e */ /* 0x008fee00000000ff */
[C---:B------:R-:W-:Y:S08]  /*b900*/  HMMA.16816.F32 R8, R148.reuse, R144, R8 ;  /* 0x000000909408723c */ /* 0x040ff00000001808 */
[-C--:B------:R-:W-:Y:S04]  /*b910*/  HMMA.16816.F32 R12, R148, R146.reuse, R12 ;  /* 0x00000092940c723c */ /* 0x080fe8000000180c */
[----:B-1----:R-:W-:Y:S02]  /*b920*/  IMAD.MOV.U32 R171, RZ, RZ, R168 ;  /* 0x000000ffffab7224 */ /* 0x002fe400078e00a8 */
[----:B------:R-:W-:Y:S02]  /*b930*/  IMAD.MOV.U32 R168, RZ, RZ, R161 ;  /* 0x000000ffffa87224 */ /* 0x000fe400078e00a1 */
[C---:B------:R-:W-:Y:S01]  /*b940*/  HMMA.16816.F32 R16, R140.reuse, R146, R16 ;  /* 0x000000928c10723c */ /* 0x040fe20000001810 */
[----:B------:R-:W1:Y:S01]  /*b950*/  LDSM.16.MT88.4 R144, [R227+0x900] ;  /* 0x00090000e390783b */ /* 0x000e620000004200 */
[----:B------:R-:W-:Y:S06]  /*b960*/  MUFU.EX2 R208, R171 ;  /* 0x000000ab00d07308 */ /* 0x000fec0000000800 */
[-C--:B------:R-:W-:Y:S01]  /*b970*/  HMMA.16816.F32 R20, R140, R152.reuse, R20 ;  /* 0x000000988c14723c */ /* 0x080fe20000001814 */
[----:B------:R-:W-:Y:S03]  /*b980*/  LDSM.16.MT88.4 R160, [R226+0x1100] ;  /* 0x00110000e2a0783b */ /* 0x000fe60000004200 */
[----:B------:R-:W-:Y:S04]  /*b990*/  MUFU.EX2 R249, R168 ;  /* 0x000000a800f97308 */ /* 0x000fe80000000800 */
        /* <DEDUP_REMOVED lines=8> */
[----:B------:R-:W2:Y:S07]  /*ba20*/  LDSM.16.MT88.4 R156, [R226+0x2900] ;  /* 0x00290000e29c783b */ /* 0x000eae0000004200 */
[-C--:B-1----:R-:W-:Y:S08]  /*ba30*/  HMMA.16816.F32 R52, R140, R144.reuse, R52 ;  /* 0x000000908c34723c */ /* 0x082ff00000001834 */
[C---:B------:R-:W-:Y:S08]  /*ba40*/  HMMA.16816.F32 R56, R148.reuse, R144, R56 ;  /* 0x000000909438723c */ /* 0x040ff00000001838 */
[-C--:B------:R-:W-:Y:S08]  /*ba50*/  HMMA.16816.F32 R60, R148, R146.reuse, R60 ;  /* 0x00000092943c723c */ /* 0x080ff0000000183c */
[C---:B------:R-:W-:Y:S01]  /*ba60*/  HMMA.16816.F32 R64, R140.reuse, R146, R64 ;  /* 0x000000928c40723c */ /* 0x040fe20000001840 */
[----:B------:R-:W1:Y:S07]  /*ba70*/  LDSM.16.MT88.4 R144, [R228+0x2900] ;  /* 0x00290000e490783b */ /* 0x000e6e0000004200 */
[-C--:B---3--:R-:W-:Y:S08]  /*ba80*/  HMMA.16816.F32 R68, R140, R152.reuse, R68 ;  /* 0x000000988c44723c */ /* 0x088ff00000001844 */
[C---:B------:R-:W-:Y:S08]  /*ba90*/  HMMA.16816.F32 R72, R148.reuse, R152, R72 ;  /* 0x000000989448723c */ /* 0x040ff00000001848 */
[-C--:B------:R-:W-:Y:S08]  /*baa0*/  HMMA.16816.F32 R76, R148, R154.reuse, R76 ;  /* 0x0000009a944c723c */ /* 0x080ff0000000184c */
[C---:B------:R-:W-:Y:S01]  /*bab0*/  HMMA.16816.F32 R80, R140.reuse, R154, R80 ;  /* 0x0000009a8c50723c */ /* 0x040fe20000001850 */
[----:B------:R-:W3:Y:S07]  /*bac0*/  LDSM.16.MT88.4 R152, [R227+0x2900] ;  /* 0x00290000e398783b */ /* 0x000eee0000004200 */
[-C--:B--2---:R-:W-:Y:S08]  /*bad0*/  HMMA.16816.F32 R84, R140, R156.reuse, R84 ;  /* 0x0000009c8c54723c */ /* 0x084ff00000001854 */
[C---:B------:R-:W-:Y:S08]  /*bae0*/  HMMA.16816.F32 R88, R148.reuse, R156, R88 ;  /* 0x0000009c9458723c */ /* 0x040ff00000001858 */
[-C--:B------:R-:W-:Y:S08]  /*baf0*/  HMMA.16816.F32 R92, R148, R158.reuse, R92 ;  /* 0x0000009e945c723c */ /* 0x080ff0000000185c */
[C---:B------:R-:W-:Y:S01]  /*bb00*/  HMMA.16816.F32 R96, R140.reuse, R158, R96 ;  /* 0x0000009e8c60723c */ /* 0x040fe20000001860 */
[----:B------:R-:W2:Y:S07]  /*bb10*/  LDSM.16.MT88.4 R156, [R225+0x1100] ;  /* 0x00110000e19c783b */ /* 0x000eae0000004200 */
[-C--:B-1----:R-:W-:Y:S08]  /*bb20*/  HMMA.16816.F32 R100, R140, R144.reuse, R100 ;  /* 0x000000908c64723c */ /* 0x082ff00000001864 */
[C---:B------:R-:W-:Y:S07]  /*bb30*/  HMMA.16816.F32 R104, R148.reuse, R144, R104 ;  /* 0x000000909468723c */ /* 0x040fee0000001868 */
[----:B------:R-:W-:Y:S01]  /*bb40*/  F2FP.PACK_AB R144, R186, R201 ;  /* 0x000000c9ba90723e */ /* 0x000fe200000000ff */
[-C--:B------:R-:W-:Y:S04]  /*bb50*/  HMMA.16816.F32 R108, R148, R146.reuse, R108 ;  /* 0x00000092946c723c */ /* 0x080fe8000000186c */
[----:B----4-:R-:W-:Y:S04]  /*bb60*/  F2FP.PACK_AB R145, R184, R209 ;  /* 0x000000d1b891723e */ /* 0x010fe800000000ff */
[C---:B------:R-:W-:Y:S07]  /*bb70*/  HMMA.16816.F32 R112, R140.reuse, R146, R112 ;  /* 0x000000928c70723c */ /* 0x040fee0000001870 */
[----:B------:R-:W-:Y:S01]  /*bb80*/  F2FP.PACK_AB R146, R189, R193 ;  /* 0x000000c1bd92723e */ /* 0x000fe200000000ff */
[-C--:B---3--:R-:W-:Y:S04]  /*bb90*/  HMMA.16816.F32 R116, R140, R152.reuse, R116 ;  /* 0x000000988c74723c */ /* 0x088fe80000001874 */
[----:B------:R-:W-:Y:S04]  /*bba0*/  F2FP.PACK_AB R147, R188, R192 ;  /* 0x000000c0bc93723e */ /* 0x000fe800000000ff */
[C---:B------:R-:W-:Y:S08]  /*bbb0*/  HMMA.16816.F32 R120, R148.reuse, R152, R120 ;  /* 0x000000989478723c */ /* 0x040ff00000001878 */
[-C--:B------:R-:W-:Y:S01]  /*bbc0*/  HMMA.16816.F32 R124, R148, R154.reuse, R124 ;  /* 0x0000009a947c723c */ /* 0x080fe2000000187c */
[----:B------:R-:W1:Y:S07]  /*bbd0*/  LDSM.16.MT88.4 R148, [R228+0x1100] ;  /* 0x00110000e494783b */ /* 0x000e6e0000004200 */
[----:B------:R-:W-:Y:S01]  /*bbe0*/  HMMA.16816.F32 R128, R140, R154, R128 ;  /* 0x0000009a8c80723c */ /* 0x000fe20000001880 */
[----:B------:R-:W3:Y:S06]  /*bbf0*/  LDSM.16.MT88.4 R152, [R227+0x1100] ;  /* 0x00110000e398783b */ /* 0x000eec0000004200 */
[----:B------:R-:W-:Y:S02]  /*bc00*/  F2FP.PACK_AB R140, R203, R202 ;  /* 0x000000cacb8c723e */ /* 0x000fe400000000ff */
[----:B------:R-:W-:Y:S03]  /*bc10*/  F2FP.PACK_AB R141, R187, R200 ;  /* 0x000000c8bb8d723e */ /* 0x000fe600000000ff */
[----:B------:R-:W-:Y:S02]  /*bc20*/  F2FP.PACK_AB R142, R191, R185 ;  /* 0x000000b9bf8e723e */ /* 0x000fe400000000ff */
[----:B------:R-:W-:Y:S07]  /*bc30*/  F2FP.PACK_AB R143, R190, R194 ;  /* 0x000000c2be8f723e */ /* 0x000fee00000000ff */
[-C--:B--2---:R-:W-:Y:S08]  /*bc40*/  HMMA.16816.F32 R4, R140, R156.reuse, R4 ;  /* 0x0000009c8c04723c */ /* 0x084ff00000001804 */
[C---:B------:R-:W-:Y:S08]  /*bc50*/  HMMA.16816.F32 R8, R144.reuse, R156, R8 ;  /* 0x0000009c9008723c */ /* 0x040ff00000001808 */
[-C--:B------:R-:W-:Y:S04]  /*bc60*/  HMMA.16816.F32 R12, R144, R158.reuse, R12 ;  /* 0x0000009e900c723c */ /* 0x080fe8000000180c */
[----:B------:R-:W-:Y:S04]  /*bc70*/  FFMA.FTZ R132, R132, R2, R247 ;  /* 0x0000000284847223 */ /* 0x000fe800000100f7 */
[C---:B------:R-:W-:Y:S01]  /*bc80*/  HMMA.16816.F32 R16, R140.reuse, R158, R16 ;  /* 0x0000009e8c10723c */ /* 0x040fe20000001810 */
[----:B------:R-:W2:Y:S01]  /*bc90*/  LDL.LU R2, [R1+0x14] ;  /* 0x0000140001027983 */ /* 0x000ea20000300800 */
[----:B------:R-:W-:Y:S03]  /*bca0*/  MUFU.EX2 R247, R233 ;  /* 0x000000e900f77308 */ /* 0x000fe60000000800 */
[----:B------:R-:W4:Y:S03]  /*bcb0*/  LDSM.16.MT88.4 R156, [R225+0x3100] ;  /* 0x00310000e19c783b */ /* 0x000f260000004200 */
        /* <DEDUP_REMOVED lines=8> */
[C---:B------:R-:W-:Y:S01]  /*bd40*/  HMMA.16816.F32 R48, R140.reuse, R150, R48 ;  /* 0x000000968c30723c */ /* 0x040fe20000001830 */
[----:B------:R-:W-:Y:S07]  /*bd50*/  LDSM.16.MT88.4 R148, [R227+0x3100] ;  /* 0x00310000e394783b */ /* 0x000fee0000004200 */
[-C--:B---3--:R-:W-:Y:S08]  /*bd60*/  HMMA.16816.F32 R52, R140, R152.reuse, R52 ;  /* 0x000000988c34723c */ /* 0x088ff00000001834 */
[C---:B------:R-:W-:Y:S08]  /*bd70*/  HMMA.16816.F32 R56, R144.reuse, R152, R56 ;  /* 0x000000989038723c */ /* 0x040ff00000001838 */
[-C--:B------:R-:W-:Y:S08]  /*bd80*/  HMMA.16816.F32 R60, R144, R154.reuse, R60 ;  /* 0x0000009a903c723c */ /* 0x080ff0000000183c */
[C---:B------:R-:W-:Y:S01]  /*bd90*/  HMMA.16816.F32 R64, R140.reuse, R154, R64 ;  /* 0x0000009a8c40723c */ /* 0x040fe20000001840 */
[----:B------:R-:W-:Y:S07]  /*bda0*/  LDSM.16.MT88.4 R152, [R225+0x1900] ;  /* 0x00190000e198783b */ /* 0x000fee0000004200 */
[-C--:B----4-:R-:W-:Y:S08]  /*bdb0*/  HMMA.16816.F32 R68, R140, R156.reuse, R68 ;  /* 0x0000009c8c44723c */ /* 0x090ff00000001844 */
[C---:B------:R-:W-:Y:S07]  /*bdc0*/  HMMA.16816.F32 R72, R144.reuse, R156, R72 ;  /* 0x0000009c9048723c */ /* 0x040fee0000001848 */
[----:B------:R-:W-:Y:S01]  /*bdd0*/  MOV R157, R203 ;  /* 0x000000cb009d7202 */ /* 0x000fe20000000f00 */
[-C--:B------:R-:W-:Y:S08]  /*bde0*/  HMMA.16816.F32 R76, R144, R158.reuse, R76 ;  /* 0x0000009e904c723c */ /* 0x080ff0000000184c */
[C---:B------:R-:W-:Y:S08]  /*bdf0*/  HMMA.16816.F32 R80, R140.reuse, R158, R80 ;  /* 0x0000009e8c50723c */ /* 0x040ff00000001850 */
[-C--:B------:R-:W-:Y:S08]  /*be00*/  HMMA.16816.F32 R84, R140, R160.reuse, R84 ;  /* 0x000000a08c54723c */ /* 0x080ff00000001854 */
[C---:B------:R-:W-:Y:S08]  /*be10*/  HMMA.16816.F32 R88, R144.reuse, R160, R88 ;  /* 0x000000a09058723c */ /* 0x040ff00000001858 */
[-C--:B------:R-:W-:Y:S08]  /*be20*/  HMMA.16816.F32 R92, R144, R162.reuse, R92 ;  /* 0x000000a2905c723c */ /* 0x080ff0000000185c */
[C---:B------:R-:W-:Y:S04]  /*be30*/  HMMA.16816.F32 R96, R140.reuse, R162, R96 ;  /* 0x000000a28c60723c */ /* 0x040fe80000001860 */
[----:B--2---:R-:W-:Y:S02]  /*be40*/  FFMA.FTZ R139, R3, R2, R246 ;  /* 0x00000002038b7223 */ /* 0x004fe400000100f6 */
[----:B------:R-:W2:Y:S01]  /*be50*/  LDL.LU R2, [R1+0x1c] ;  /* 0x00001c0001027983 */ /* 0x000ea20000300800 */
[----:B------:R-:W-:Y:S01]  /*be60*/  FADD.FTZ R3, R250, R133 ;  /* 0x00000085fa037221 */ /* 0x000fe20000010000 */
[----:B------:R-:W-:Y:S04]  /*be70*/  MUFU.EX2 R246, R240 ;  /* 0x000000f000f67308 */ /* 0x000fe80000000800 */
[----:B------:R-:W-:Y:S04]  /*be80*/  FADD.FTZ R3, R198, R3 ;  /* 0x00000003c6037221 */ /* 0x000fe80000010000 */
[----:B------:R-:W-:Y:S02]  /*be90*/  FADD.FTZ R172, R172, R3 ;  /* 0x00000003acac7221 */ /* 0x000fe40000010000 */
[----:B------:R-:W-:Y:S10]  /*bea0*/  MUFU.EX2 R198, R165 ;  /* 0x000000a500c67308 */ /* 0x000ff40000000800 */
[----:B------:R-:W-:Y:S01]  /*beb0*/  MUFU.EX2 R133, R235 ;  /* 0x000000eb00857308 */ /* 0x000fe20000000800 */
[----:B--2---:R-:W-:Y:S02]  /*bec0*/  FFMA.FTZ R138, R0, R2, R244 ;  /* 0x00000002008a7223 */ /* 0x004fe400000100f4 */
[----:B------:R-:W-:Y:S07]  /*bed0*/  FADD.FTZ R2, R248, R132 ;  /* 0x00000084f8027221 */ /* 0x000fee0000010000 */
[----:B------:R-:W-:Y:S01]  /*bee0*/  MUFU.EX2 R244, R224 ;  /* 0x000000e000f47308 */ /* 0x000fe20000000800 */
[----:B------:R-:W-:Y:S01]  /*bef0*/  FADD.FTZ R0, R216, R139 ;  /* 0x0000008bd8007221 */ /* 0x000fe20000010000 */
[----:B------:R-:W-:Y:S01]  /*bf00*/  MOV R216, R183 ;  /* 0x000000b700d87202 */ /* 0x000fe20000000f00 */
[----:B------:R-:W-:Y:S01]  /*bf10*/  FADD.FTZ R2, R197, R2 ;  /* 0x00000002c5027221 */ /* 0x000fe20000010000 */
[----:B------:R-:W-:Y:S01]  /*bf20*/  MOV R197, R182 ;  /* 0x000000b600c57202 */ /* 0x000fe20000000f00 */
[----:B------:R-:W-:Y:S02]  /*bf30*/  FADD.FTZ R132, R251, R138 ;  /* 0x0000008afb847221 */ /* 0x000fe40000010000 */
[----:B------:R-:W-:Y:S02]  /*bf40*/  FADD.FTZ R3, R169, R2 ;  /* 0x00000002a9037221 */ /* 0x000fe40000010000 */
[----:B------:R-:W-:Y:S01]  /*bf50*/  IMAD.MOV.U32 R169, RZ, RZ, R167 ;  /* 0x000000ffffa97224 */ /* 0x000fe200078e00a7 */
[----:B------:R-:W1:Y:S01]  /*bf60*/  MUFU.EX2 R183, R166 ;  /* 0x000000a600b77308 */ /* 0x000e620000000800 */
[----:B------:R-:W-:Y:S02]  /*bf70*/  FADD.FTZ R0, R252, R0 ;  /* 0x00000000fc007221 */ /* 0x000fe40000010000 */
[----:B------:R-:W-:Y:S02]  /*bf80*/  FADD.FTZ R132, R212, R132 ;  /* 0x00000084d4847221 */ /* 0x000fe40000010000 */
[----:B------:R-:W-:Y:S02]  /*bf90*/  FADD.FTZ R0, R242, R0 ;  /* 0x00000000f2007221 */ /* 0x000fe40000010000 */
[----:B------:R-:W-:Y:S02]  /*bfa0*/  FADD.FTZ R2, R243, R132 ;  /* 0x00000084f3027221 */ /* 0x000fe40000010000 */
[----:B------:R-:W-:Y:S01]  /*bfb0*/  FADD.FTZ R0, R173, R0 ;  /* 0x00000000ad007221 */ /* 0x000fe20000010000 */
[----:B------:R2:W-:Y:S01]  /*bfc0*/  MUFU.EX2 R182, R164 ;  /* 0x000000a400b67308 */ /* 0x0005e20000000800 */
[----:B------:R-:W-:Y:S01]  /*bfd0*/  FADD.FTZ R2, R174, R2 ;  /* 0x00000002ae027221 */ /* 0x000fe20000010000 */
[----:B------:R-:W-:Y:S01]  /*bfe0*/  MOV R173, R210 ;  /* 0x000000d200ad7202 */ /* 0x000fe20000000f00 */
[----:B------:R-:W-:Y:S02]  /*bff0*/  IMAD.MOV.U32 R174, RZ, RZ, R202 ;  /* 0x000000ffffae7224 */ /* 0x000fe400078e00ca */
[----:B------:R-:W-:Y:S01]  /*c000*/  FADD.FTZ R132, R176, R172 ;  /* 0x000000acb0847221 */ /* 0x000fe20000010000 */
[----:B------:R-:W-:Y:S01]  /*c010*/  MOV R172, R217 ;  /* 0x000000d900ac7202 */ /* 0x000fe20000000f00 */
[----:B------:R-:W-:Y:S01]  /*c020*/  FADD.FTZ R3, R178, R3 ;  /* 0x00000003b2037221 */ /* 0x000fe20000010000 */
[----:B------:R-:W-:Y:S01]  /*c030*/  MOV R176, R214 ;  /* 0x000000d600b07202 */ /* 0x000fe20000000f00 */
[----:B------:R-:W-:Y:S01]  /*c040*/  FADD.FTZ R179, R179, R132 ;  /* 0x00000084b3b37221 */ /* 0x000fe20000010000 */
[----:B------:R3:W-:Y:S01]  /*c050*/  MUFU.EX2 R248, R239 ;  /* 0x000000ef00f87308 */ /* 0x0007e20000000800 */
[----:B------:R-:W-:Y:S01]  /*c060*/  LDSM.16.MT88.4 R212, [R225+0x3900] ;  /* 0x00390000e1d4783b */ /* 0x000fe20000004200 */
[----:B------:R-:W-:Y:S01]  /*c070*/  FADD.FTZ R132, R175, R0 ;  /* 0x00000000af847221 */ /* 0x000fe20000010000 */
[----:B------:R-:W-:Y:S01]  /*c080*/  MOV R175, R201 ;  /* 0x000000c900af7202 */ /* 0x000fe20000000f00 */
[----:B------:R-:W-:Y:S01]  /*c090*/  IMAD.MOV.U32 R0, RZ, RZ, R200 ;  /* 0x000000ffff007224 */ /* 0x000fe200078e00c8 */
[----:B-1----:R-:W-:Y:S01]  /*c0a0*/  F2FP.PACK_AB R204, R198, R183 ;  /* 0x000000b7c6cc723e */ /* 0x002fe200000000ff */
[----:B------:R-:W-:Y:S02]  /*c0b0*/  IMAD.MOV.U32 R178, RZ, RZ, R211 ;  /* 0x000000ffffb27224 */ /* 0x000fe400078e00d3 */
[----:B------:R-:W-:Y:S01]  /*c0c0*/  FADD.FTZ R180, R180, R3 ;  /* 0x00000003b4b47221 */ /* 0x000fe20000010000 */
[----:B------:R-:W-:Y:S01]  /*c0d0*/  LDSM.16.MT88.4 R200, [R227+0x1900] ;  /* 0x00190000e3c8783b */ /* 0x000fe20000004200 */
[----:B------:R-:W1:Y:S01]  /*c0e0*/  MUFU.EX2 R139, R231 ;  /* 0x000000e7008b7308 */ /* 0x000e620000000800 */
[----:B------:R-:W-:Y:S01]  /*c0f0*/  FADD.FTZ R3, R177, R2 ;  /* 0x00000002b1037221 */ /* 0x000fe20000010000 */
[----:B------:R-:W-:Y:S02]  /*c100*/  MOV R2, R208 ;  /* 0x000000d000027202 */ /* 0x000fe40000000f00 */
[----:B------:R-:W-:Y:S02]  /*c110*/  MOV R177, R209 ;  /* 0x000000d100b17202 */ /* 0x000fe40000000f00 */
[----:B------:R-:W-:Y:S01]  /*c120*/  F2FP.PACK_AB R209, R246, R247 ;  /* 0x000000f7f6d1723e */ /* 0x000fe200000000ff */
[----:B--2---:R-:W2:Y:S03]  /*c130*/  LDSM.16.MT88.4 R164, [R228+0x3100] ;  /* 0x00310000e4a4783b */ /* 0x004ea60000004200 */
[----:B------:R-:W-:Y:S05]  /*c140*/  MUFU.EX2 R252, R170 ;  /* 0x000000aa00fc7308 */ /* 0x000fea0000000800 */
[----:B---3--:R3:W5:Y:S04]  /*c150*/  LDL.LU R239, [R1+0x7c] ;  /* 0x00007c0001ef7983 */ /* 0x0087680000300800 */
[----:B------:R3:W5:Y:S01]  /*c160*/  LDL.LU R233, [R1+0x78] ;  /* 0x0000780001e97983 */ /* 0x0007620000300800 */
[----:B------:R4:W3:Y:S03]  /*c170*/  MUFU.EX2 R250, R169 ;  /* 0x000000a900fa7308 */ /* 0x0008e60000000800 */
[----:B------:R2:W5:Y:S01]  /*c180*/  LDL.LU R240, [R1+0x74] ;  /* 0x0000740001f07983 */ /* 0x0005620000300800 */
[----:B-1----:R-:W-:Y:S03]  /*c190*/  F2FP.PACK_AB R210, R139, R244 ;  /* 0x000000f48bd2723e */ /* 0x002fe600000000ff */
[----:B------:R1:W5:Y:S03]  /*c1a0*/  LDL.LU R224, [R1+0x70] ;  /* 0x0000700001e07983 */ /* 0x0003660000300800 */
[----:B------:R1:W1:Y:S01]  /*c1b0*/  MUFU.EX2 R251, R216 ;  /* 0x000000d800fb7308 */ /* 0x0002620000000800 */
[----:B------:R1:W5:Y:S09]  /*c1c0*/  LDL.LU R231, [R1+0x6c] ;  /* 0x00006c0001e77983 */ /* 0x0003720000300800 */
[----:B------:R1:W-:Y:S01]  /*c1d0*/  MUFU.EX2 R138, R241 ;  /* 0x000000f1008a7308 */ /* 0x0003e20000000800 */
[----:B----4-:R-:W4:Y:S01]  /*c1e0*/  LDSM.16.MT88.4 R168, [R226+0x1900] ;  /* 0x00190000e2a8783b */ /* 0x010f220000004200 */
[----:B---3--:R-:W-:Y:S01]  /*c1f0*/  F2FP.PACK_AB R207, R250, R252 ;  /* 0x000000fcfacf723e */ /* 0x008fe200000000ff */
[-C--:B--2---:R-:W-:Y:S07]  /*c200*/  HMMA.16816.F32 R100, R140, R164.reuse, R100 ;  /* 0x000000a48c64723c */ /* 0x084fee0000001864 */
[----:B------:R-:W2:Y:S01]  /*c210*/  MUFU.EX2 R197, R197 ;  /* 0x000000c500c57308 */ /* 0x000ea20000000800 */
[----:B-1----:R-:W-:Y:S01]  /*c220*/  LDSM.16.MT88.4 R216, [R226+0x3900] ;  /* 0x00390000e2d8783b */ /* 0x002fe20000004200 */
[C---:B------:R-:W-:Y:S04]  /*c230*/  HMMA.16816.F32 R104, R144.reuse, R164, R104 ;  /* 0x000000a49068723c */ /* 0x040fe80000001868 */
[----:B------:R-:W-:Y:S02]  /*c240*/  F2FP.PACK_AB R206, R208, R251 ;  /* 0x000000fbd0ce723e */ /* 0x000fe400000000ff */
[----:B------:R-:W-:Y:S02]  /*c250*/  F2FP.PACK_AB R208, R248, R249 ;  /* 0x000000f9f8d0723e */ /* 0x000fe400000000ff */
[-C--:B------:R-:W-:Y:S01]  /*c260*/  HMMA.16816.F32 R108, R144, R166.reuse, R108 ;  /* 0x000000a6906c723c */ /* 0x080fe2000000186c */
[----:B------:R1:W5:Y:S03]  /*c270*/  LDL.LU R241, [R1+0x68] ;  /* 0x0000680001f17983 */ /* 0x0003660000300800 */
[----:B------:R-:W-:Y:S01]  /*c280*/  MOV R165, R187 ;  /* 0x000000bb00a57202 */ /* 0x000fe20000000f00 */
[----:B------:R1:W5:Y:S01]  /*c290*/  LDL.LU R242, [R1+0x64] ;  /* 0x0000640001f27983 */ /* 0x0003620000300800 */
[----:B------:R-:W-:Y:S02]  /*c2a0*/  MOV R164, R186 ;  /* 0x000000ba00a47202 */ /* 0x000fe40000000f00 */
[C---:B------:R-:W-:Y:S01]  /*c2b0*/  HMMA.16816.F32 R112, R140.reuse, R166, R112 ;  /* 0x000000a68c70723c */ /* 0x040fe20000001870 */
[----:B------:R1:W5:Y:S03]  /*c2c0*/  LDL.LU R243, [R1+0x60] ;  /* 0x0000600001f37983 */ /* 0x0003660000300800 */
[----:B--2---:R-:W-:Y:S01]  /*c2d0*/  F2FP.PACK_AB R205, R197, R182 ;  /* 0x000000b6c5cd723e */ /* 0x004fe200000000ff */
[----:B------:R1:W5:Y:S01]  /*c2e0*/  LDL.LU R235, [R1+0x5c] ;  /* 0x00005c0001eb7983 */ /* 0x0003620000300800 */
[----:B------:R-:W-:Y:S01]  /*c2f0*/  F2FP.PACK_AB R211, R133, R138 ;  /* 0x0000008a85d3723e */ /* 0x000fe200000000ff */
[----:B------:R-:W-:Y:S01]  /*c300*/  IMAD.MOV.U32 R166, RZ, RZ, R185 ;  /* 0x000000ffffa67224 */ /* 0x000fe200078e00b9 */
[-C--:B------:R-:W-:Y:S04]  /*c310*/  HMMA.16816.F32 R116, R140, R148.reuse, R116 ;  /* 0x000000948c74723c */ /* 0x080fe80000001874 */
[----:B------:R-:W-:Y:S02]  /*c320*/  MOV R167, R184 ;  /* 0x000000b800a77202 */ /* 0x000fe40000000f00 */
[----:B------:R-:W2:Y:S02]  /*c330*/  LDSM.16.MT88.4 R184, [R228+0x1900] ;  /* 0x00190000e4b8783b */ /* 0x000ea40000004200 */
[C---:B------:R-:W-:Y:S08]  /*c340*/  HMMA.16816.F32 R120, R144.reuse, R148, R120 ;  /* 0x000000949078723c */ /* 0x040ff00000001878 */
[-C--:B------:R-:W-:Y:S08]  /*c350*/  HMMA.16816.F32 R124, R144, R150.reuse, R124 ;  /* 0x00000096907c723c */ /* 0x080ff0000000187c */
[----:B------:R-:W-:Y:S08]  /*c360*/  HMMA.16816.F32 R128, R140, R150, R128 ;  /* 0x000000968c80723c */ /* 0x000ff00000001880 */
[-C--:B------:R-:W-:Y:S01]  /*c370*/  HMMA.16816.F32 R140, R204, R152.reuse, R4 ;  /* 0x00000098cc8c723c */ /* 0x080fe20000001804 */
[----:B------:R-:W3:Y:S07]  /*c380*/  LDSM.16.MT88.4 R4, [R227+0x3900] ;  /* 0x00390000e304783b */ /* 0x000eee0000004200 */
[C---:B------:R-:W-:Y:S07]  /*c390*/  HMMA.16816.F32 R144, R208.reuse, R152, R8 ;  /* 0x00000098d090723c */ /* 0x040fee0000001808 */
[----:B------:R-:W-:Y:S01]  /*c3a0*/  IMAD.MOV.U32 R11, RZ, RZ, R157 ;  /* 0x000000ffff0b7224 */ /* 0x000fe200078e009d */
[-C--:B------:R-:W-:Y:S04]  /*c3b0*/  HMMA.16816.F32 R148, R208, R154.reuse, R12 ;  /* 0x0000009ad094723c */ /* 0x080fe8000000180c */
[----:B------:R-:W-:Y:S01]  /*c3c0*/  MOV R9, R174 ;  /* 0x000000ae00097202 */ /* 0x000fe20000000f00 */
[----:B------:R-:W-:Y:S01]  /*c3d0*/  IMAD.MOV.U32 R8, RZ, RZ, R0 ;  /* 0x000000ffff087224 */ /* 0x000fe200078e0000 */
[----:B------:R-:W-:Y:S01]  /*c3e0*/  MOV R10, R173 ;  /* 0x000000ad000a7202 */ /* 0x000fe20000000f00 */
[----:B------:R-:W-:Y:S01]  /*c3f0*/  IMAD.MOV.U32 R0, RZ, RZ, R196 ;  /* 0x000000ffff007224 */ /* 0x000fe200078e00c4 */
[C---:B------:R-:W-:Y:S04]  /*c400*/  HMMA.16816.F32 R152, R204.reuse, R154, R16 ;  /* 0x0000009acc98723c */ /* 0x040fe80000001810 */
[----:B------:R-:W-:Y:S02]  /*c410*/  MOV R15, R2 ;  /* 0x00000002000f7202 */ /* 0x000fe40000000f00 */
[----:B------:R-:W-:Y:S01]  /*c420*/  MOV R13, R198 ;  /* 0x000000c6000d7202 */ /* 0x000fe20000000f00 */
[----:B------:R-:W-:Y:S01]  /*c430*/  IMAD.MOV.U32 R16, RZ, RZ, R190 ;  /* 0x000000ffff107224 */ /* 0x000fe200078e00be */
[-C--:B----4-:R-:W-:Y:S04]  /*c440*/  HMMA.16816.F32 R156, R204, R168.reuse, R20 ;  /* 0x000000a8cc9c723c */ /* 0x090fe80000001814 */
[----:B------:R-:W-:Y:S02]  /*c450*/  MOV R14, R197 ;  /* 0x000000c5000e7202 */ /* 0x000fe40000000f00 */
[----:B------:R-:W-:Y:S01]  /*c460*/  MOV R19, R183 ;  /* 0x000000b700137202 */ /* 0x000fe20000000f00 */
[----:B------:R-:W-:Y:S01]  /*c470*/  IMAD.MOV.U32 R21, RZ, RZ, R193 ;  /* 0x000000ffff157224 */ /* 0x000fe200078e00c1 */
[C---:B------:R-:W-:Y:S04]  /*c480*/  HMMA.16816.F32 R160, R208.reuse, R168, R24 ;  /* 0x000000a8d0a0723c */ /* 0x040fe80000001818 */
[----:B------:R-:W-:Y:S02]  /*c490*/  MOV R12, R182 ;  /* 0x000000b6000c7202 */ /* 0x000fe40000000f00 */
[----:B------:R-:W-:Y:S01]  /*c4a0*/  MOV R17, R189 ;  /* 0x000000bd00117202 */ /* 0x000fe20000000f00 */
[----:B------:R-:W-:Y:S01]  /*c4b0*/  IMAD.MOV.U32 R25, RZ, RZ, R164 ;  /* 0x000000ffff197224 */ /* 0x000fe200078e00a4 */
        /* <DEDUP_REMOVED lines=10> */
[----:B------:R-:W-:Y:S01]  /*c560*/  MOV R31, R11 ;  /* 0x0000000b001f7202 */ /* 0x000fe20000000f00 */
[----:B------:R-:W-:Y:S01]  /*c570*/  IMAD.MOV.U32 R28, RZ, RZ, R178 ;  /* 0x000000ffff1c7224 */ /* 0x000fe200078e00b2 */
[----:B------:R-:W-:Y:S01]  /*c580*/  MOV R34, R172 ;  /* 0x000000ac00227202 */ /* 0x000fe20000000f00 */
[----:B------:R-:W-:Y:S01]  /*c590*/  IMAD.MOV.U32 R33, RZ, RZ, R199 ;  /* 0x000000ffff217224 */ /* 0x000fe200078e00c7 */
[-C--:B--2---:R-:W-:Y:S03]  /*c5a0*/  HMMA.16816.F32 R172, R204, R184.reuse, R36 ;  /* 0x000000b8ccac723c */ /* 0x084fe60000001824 */
[----:B------:R-:W-:Y:S01]  /*c5b0*/  MOV R35, R176 ;  /* 0x000000b000237202 */ /* 0x000fe20000000f00 */
[----:B------:R-:W-:Y:S01]  /*c5c0*/  IMAD.MOV.U32 R32, RZ, RZ, R180 ;  /* 0x000000ffff207224 */ /* 0x000fe200078e00b4 */
[----:B------:R-:W-:Y:S01]  /*c5d0*/  MOV R22, R192 ;  /* 0x000000c000167202 */ /* 0x000fe20000000f00 */
[----:B------:R-:W-:Y:S01]  /*c5e0*/  IMAD.MOV.U32 R11, RZ, RZ, R181 ;  /* 0x000000ffff0b7224 */ /* 0x000fe200078e00b5 */
[----:B------:R-:W-:Y:S01]  /*c5f0*/  MOV R39, R179 ;  /* 0x000000b300277202 */ /* 0x000fe20000000f00 */
[----:B------:R-:W-:Y:S01]  /*c600*/  FADD.FTZ R3, R33, R3 ;  /* 0x0000000321037221 */ /* 0x000fe20000010000 */
[C---:B------:R-:W-:Y:S04]  /*c610*/  HMMA.16816.F32 R176, R208.reuse, R184, R40 ;  /* 0x000000b8d0b0723c */ /* 0x040fe80000001828 */
[----:B------:R-:W-:Y:S01]  /*c620*/  FADD.FTZ R10, R10, R3 ;  /* 0x000000030a0a7221 */ /* 0x000fe20000010000 */
[----:B------:R-:W-:Y:S01]  /*c630*/  MOV R2, R195 ;  /* 0x000000c300027202 */ /* 0x000fe20000000f00 */
        /* <DEDUP_REMOVED lines=14> */
[----:B------:R-:W-:Y:S01]  /*c720*/  FADD.FTZ R11, R11, R132 ;  /* 0x000000840b0b7221 */ /* 0x000fe20000010000 */
[----:B------:R-:W-:Y:S03]  /*c730*/  MOV R132, R137 ;  /* 0x0000008900847202 */ /* 0x000fe60000000f00 */
[C---:B------:R-:W-:Y:S04]  /*c740*/  HMMA.16816.F32 R200, R204.reuse, R202, R64 ;  /* 0x000000caccc8723c */ /* 0x040fe80000001840 */
[----:B------:R-:W-:Y:S04]  /*c750*/  FADD.FTZ R11, R28, R11 ;  /* 0x0000000b1c0b7221 */ /* 0x000fe80000010000 */
        /* <DEDUP_REMOVED lines=47> */
[----:B------:R-:W-:Y:S01]  /*ca50*/  MOV R138, R135 ;  /* 0x00000087008a7202 */ /* 0x000fe20000000f00 */
[----:B------:R-:W-:Y:S03]  /*ca60*/  IMAD.MOV.U32 R133, RZ, RZ, R136 ;  /* 0x000000ffff857224 */ /* 0x000fe600078e0088 */
[----:B------:R1:W-:Y:S01]  /*ca70*/  STL [R1+0x1c], R0 ;  /* 0x00001c0001007387 */ /* 0x0003e20000100800 */
[----:B------:R-:W-:-:S05]  /*ca80*/  @P0 BRA `(.L_x_1490) ;  /* 0xffffac4000000947 */ /* 0x000fca000383ffff */
.L_x_1489:
[----:B---3--:R-:W-:-:S13]  /*ca90*/  ISETP.LE.AND P0, PT, RZ, UR25, PT ;  /* 0x00000019ff007c0c */ /* 0x008fda000bf03270 */
[----:B------:R-:W-:Y:S05]  /*caa0*/  @!P0 BRA `(.L_x_1491) ;  /* 0x00004a9000008947 */ /* 0x000fea0003800000 */
[----:B------:R-:W2:Y:S01]  /*cab0*/  LDL.64 R12, [R1+0x48] ;  /* 0x00004800010c7983 */ /* 0x000ea20000100a00 */
[----:B------:R-:W-:-:S03]  /*cac0*/  ULDC.64 UR4, c[0x0][0x1e0] ;  /* 0x0000780000047ab9 */ /* 0x000fc60000000a00 */
[----:B------:R-:W3:Y:S04]  /*cad0*/  LDL.64 R6, [R1+0x50] ;  /* 0x0000500001067983 */ /* 0x000ee80000100a00 */
[----:B------:R-:W4:Y:S04]  /*cae0*/  LDL.64 R8, [R1+0x38] ;  /* 0x0000380001087983 */ /* 0x000f280000100a00 */
[----:B-1----:R-:W4:Y:S01]  /*caf0*/  LDL.64 R4, [R1+0x40] ;  /* 0x0000400001047983 */ /* 0x002f220000100a00 */
[----:B------:R-:W-:Y:S01]  /*cb00*/  UIADD3 UR12, UP0, UR12, 0x80, URZ ;  /* 0x000000800c0c7890 */ /* 0x000fe2000ff1e03f */
[----:B------:R-:W-:Y:S01]  /*cb10*/  IMAD.MOV.U32 R3, RZ, RZ, R136 ;  /* 0x000000ffff037224 */ /* 0x000fe200078e0088 */
[----:B------:R-:W-:Y:S01]  /*cb20*/  USHF.L.U64.HI UR6, UR4, 0x5, UR5 ;  /* 0x0000000504067899 */ /* 0x000fe20008010205 */
[----:B------:R-:W-:Y:S01]  /*cb30*/  MOV R2, R137 ;  /* 0x0000008900027202 */ /* 0x000fe20000000f00 */
[----:B------:R-:W-:Y:S01]  /*cb40*/  USHF.L.U32 UR8, UR4, 0x5, URZ ;  /* 0x0000000504087899 */ /* 0x000fe2000800063f */
[----:B-----5:R-:W-:Y:S01]  /*cb50*/  IMAD.MOV.U32 R138, RZ, RZ, R134 ;  /* 0x000000ffff8a7224 */ /* 0x020fe200078e0086 */
[----:B------:R-:W-:Y:S01]  /*cb60*/  MOV R132, R135 ;  /* 0x0000008700847202 */ /* 0x000fe20000000f00 */
[----:B------:R-:W-:-:S02]  /*cb70*/  UMOV UR7, 0x6 ;  /* 0x0000000600077882 */ /* 0x000fc40000000000 */
[----:B------:R-:W-:Y:S02]  /*cb80*/  ULDC.64 UR4, c[0x0][0x208] ;  /* 0x0000820000047ab9 */ /* 0x000fe40000000a00 */
[----:B------:R-:W-:Y:S02]  /*cb90*/  USHF.L.U64.HI UR7, UR4, UR7, UR5 ;  /* 0x0000000704077299 */ /* 0x000fe40008010205 */
[----:B------:R-:W-:Y:S02]  /*cba0*/  USHF.L.U32 UR11, UR4, 0x6, URZ ;  /* 0x00000006040b7899 */ /* 0x000fe4000800063f */
[----:B------:R-:W-:Y:S01]  /*cbb0*/  UIADD3.X UR9, URZ, UR9, URZ, UP0, !UPT ;  /* 0x000000093f097290 */ /* 0x000fe200087fe43f */
[----:B--2---:R-:W-:Y:S02]  /*cbc0*/  IADD3 R0, P0, R12, 0x40, RZ ;  /* 0x000000400c007810 */ /* 0x004fe40007f1e0ff */
[----:B---3--:R-:W-:-:S03]  /*cbd0*/  IADD3 R10, P1, R6, 0x40, RZ ;  /* 0x00000040060a7810 */ /* 0x008fc60007f3e0ff */
[----:B------:R1:W-:Y:S02]  /*cbe0*/  STL [R1+0x2c], R0 ;  /* 0x00002c0001007387 */ /* 0x0003e40000100800 */
[----:B----4-:R-:W-:Y:S02]  /*cbf0*/  IMAD.X R11, RZ, RZ, R5, P1 ;  /* 0x000000ffff0b7224 */ /* 0x010fe400008e0605 */
[----:B------:R-:W-:Y:S01]  /*cc00*/  IMAD.MOV.U32 R4, RZ, RZ, R6 ;  /* 0x000000ffff047224 */ /* 0x000fe200078e0006 */
[----:B-1----:R-:W-:-:S05]  /*cc10*/  IADD3.X R0, RZ, R9, RZ, P0, !PT ;  /* 0x00000009ff007210 */ /* 0x002fca00007fe4ff */
[----:B------:R1:W-:Y:S04]  /*cc20*/  STL [R1+0x28], R0 ;  /* 0x0000280001007387 */ /* 0x0003e80000100800 */
[----:B------:R1:W-:Y:S04]  /*cc30*/  STL.64 [R1+0x20], R10 ;  /* 0x0000200a01007387 */ /* 0x0003e80000100a00 */
[----:B------:R1:W-:Y:S02]  /*cc40*/  STL.64 [R1+0x40], R4 ;  /* 0x0000400401007387 */ /* 0x0003e40000100a00 */
.L_x_1492:
[----:B------:R-:W2:Y:S01]  /*cc50*/  LDL.64 R134, [R1+0x40] ;  /* 0x0000400001867983 */ /* 0x000ea20000100a00 */
[----:B------:R-:W-:Y:S04]  /*cc60*/  DEPBAR.LE SB0, 0x0 ;  /* 0x000080000000791a */ /* 0x000fe80000000000 */
[----:B------:R-:W-:Y:S01]  /*cc70*/  USHF.R.S32.HI UR5, URZ, 0x1f, UR25 ;  /* 0x0000001f3f057899 */ /* 0x000fe20008011419 */
[----:B------:R-:W3:Y:S01]  /*cc80*/  LDL.64 R246, [R1+0x20] ;  /* 0x0000200001f67983 */ /* 0x000ee20000100a00 */
[----:B------:R-:W-:Y:S01]  /*cc90*/  UIMAD UR4, UR7, UR25, URZ ;  /* 0x00000019070472a4 */ /* 0x000fe2000f8e023f */
[----:B------:R-:W-:Y:S01]  /*cca0*/  MOV R133, UR11 ;  /* 0x0000000b00857c02 */ /* 0x000fe20008000f00 */
[----:B------:R-:W-:Y:S02]  /*ccb0*/  UISETP.GT.AND UP0, UPT, UR25, URZ, UPT ;  /* 0x0000003f1900728c */ /* 0x000fe4000bf04270 */
[----:B------:R-:W-:Y:S01]  /*ccc0*/  UIMAD UR4, UR5, UR11, UR4 ;  /* 0x0000000b050472a4 */ /* 0x000fe2000f8e0204 */
[----:B------:R-:W-:Y:S08]  /*ccd0*/  BAR.SYNC.DEFER_BLOCKING 0x0 ;  /* 0x0000000000007b1d */ /* 0x000ff00000010000 */
[----:B------:R-:W-:Y:S04]  /*cce0*/  STL [R1+0x80], R128 ;  /* 0x0000808001007387 */ /* 0x000fe80000100800 */
[----:B------:R-:W-:Y:S04]  /*ccf0*/  STL [R1+0x7c], R129 ;  /* 0x00007c8101007387 */ /* 0x000fe80000100800 */
[----:B------:R-:W-:Y:S04]  /*cd00*/  STL [R1+0x78], R130 ;  /* 0x0000788201007387 */ /* 0x000fe80000100800 */
[----:B------:R-:W-:Y:S04]  /*cd10*/  STL [R1+0x74], R131 ;  /* 0x0000748301007387 */ /* 0x000fe80000100800 */
[----:B-----5:R-:W-:Y:S08]  /*cd20*/  LDSM.16.M88.4 R64, [R231+0x8100] ;  /* 0x00810000e740783b */ /* 0x020ff00000000200 */
[----:B----4-:R-:W4:Y:S08]  /*cd30*/  LDSM.16.M88.4 R16, [R224+0x4100] ;  /* 0x00410000e010783b */ /* 0x010f300000000200 */
[----:B------:R-:W1:Y:S08]  /*cd40*/  LDSM.16.M88.4 R60, [R231+0xa100] ;  /* 0x00a10000e73c783b */ /* 0x000e700000000200 */
[----:B------:R-:W1:Y:S08]  /*cd50*/  LDSM.16.M88.4 R32, [R224+0x4900] ;  /* 0x00490000e020783b */ /* 0x000e700000000200 */
[----:B------:R-:W1:Y:S08]  /*cd60*/  LDSM.16.M88.4 R48, [R224+0x5100] ;  /* 0x00510000e030783b */ /* 0x000e700000000200 */
[----:B------:R-:W1:Y:S02]  /*cd70*/  LDSM.16.M88.4 R204, [R224+0x5900] ;  /* 0x00590000e0cc783b */ /* 0x000e640000000200 */
[-C--:B-1--4-:R-:W-:Y:S06]  /*cd80*/  HMMA.16816.F32 R4, R64, R16.reuse, RZ ;  /* 0x000000104004723c */ /* 0x092fec00000018ff */
[----:B------:R-:W-:Y:S02]  /*cd90*/  LDSM.16.M88.4 R208, [R233+0x8100] ;  /* 0x00810000e9d0783b */ /* 0x000fe40000000200 */
[C---:B------:R-:W-:Y:S06]  /*cda0*/  HMMA.16816.F32 R8, R60.reuse, R16, RZ ;  /* 0x000000103c08723c */ /* 0x040fec00000018ff */
[----:B------:R-:W1:Y:S02]  /*cdb0*/  LDSM.16.M88.4 R212, [R235] ;  /* 0x00000000ebd4783b */ /* 0x000e640000000200 */
[-C--:B------:R-:W-:Y:S06]  /*cdc0*/  HMMA.16816.F32 R12, R60, R18.reuse, RZ ;  /* 0x000000123c0c723c */ /* 0x080fec00000018ff */
[----:B------:R-:W4:Y:S02]  /*cdd0*/  LDSM.16.M88.4 R216, [R233+0xa100] ;  /* 0x00a10000e9d8783b */ /* 0x000f240000000200 */
[C---:B------:R-:W-:Y:S06]  /*cde0*/  HMMA.16816.F32 R16, R64.reuse, R18, RZ ;  /* 0x000000124010723c */ /* 0x040fec00000018ff */
[----:B------:R-:W-:Y:S02]  /*cdf0*/  LDSM.16.M88.4 R220, [R242] ;  /* 0x00000000f2dc783b */ /* 0x000fe40000000200 */
[-C--:B------:R-:W-:Y:S06]  /*ce00*/  HMMA.16816.F32 R20, R64, R32.reuse, RZ ;  /* 0x000000204014723c */ /* 0x080fec00000018ff */
        /* <DEDUP_REMOVED lines=21> */
[C---:B------:R-:W-:Y:S08]  /*cf60*/  HMMA.16816.F32 R16, R208.reuse, R214, R16 ;  /* 0x000000d6d010723c */ /* 0x040ff00000001810 */
[-C--:B------:R-:W-:Y:S08]  /*cf70*/  HMMA.16816.F32 R20, R208, R204.reuse, R20 ;  /* 0x000000ccd014723c */ /* 0x080ff00000001814 */
[C---:B------:R-:W-:Y:S08]  /*cf80*/  HMMA.16816.F32 R24, R216.reuse, R204, R24 ;  /* 0x000000ccd818723c */ /* 0x040ff00000001818 */
[-C--:B------:R-:W-:Y:S08]  /*cf90*/  HMMA.16816.F32 R28, R216, R206.reuse, R28 ;  /* 0x000000ced81c723c */ /* 0x080ff0000000181c */
[C---:B------:R-:W-:Y:S01]  /*cfa0*/  HMMA.16816.F32 R32, R208.reuse, R206, R32 ;  /* 0x000000ced020723c */ /* 0x040fe20000001820 */
[----:B------:R-:W1:Y:S07]  /*cfb0*/  LDSM.16.M88.4 R204, [R241] ;  /* 0x00000000f1cc783b */ /* 0x000e6e0000000200 */
[-C--:B------:R-:W-:Y:S08]  /*cfc0*/  HMMA.16816.F32 R36, R208, R220.reuse, R36 ;  /* 0x000000dcd024723c */ /* 0x080ff00000001824 */
[C---:B------:R-:W-:Y:S08]  /*cfd0*/  HMMA.16816.F32 R40, R216.reuse, R220, R40 ;  /* 0x000000dcd828723c */ /* 0x040ff00000001828 */
[-C--:B------:R-:W-:Y:S04]  /*cfe0*/  HMMA.16816.F32 R44, R216, R222.reuse, R44 ;  /* 0x000000ded82c723c */ /* 0x080fe8000000182c */
[----:B--2---:R-:W-:Y:S04]  /*cff0*/  IMAD.WIDE.U32 R136, R133, UR25, R134 ;  /* 0x0000001985887c25 */ /* 0x004fe8000f8e0086 */
[C---:B------:R-:W-:Y:S04]  /*d000*/  HMMA.16816.F32 R48, R208.reuse, R222, R48 ;  /* 0x000000ded030723c */ /* 0x040fe80000001830 */
[----:B------:R-:W-:Y:S02]  /*d010*/  IADD3 R0, R137, UR4, RZ ;  /* 0x0000000489007c10 */ /* 0x000fe4000fffe0ff */
[C---:B------:R-:W-:Y:S02]  /*d020*/  LEA R134, P0, R136.reuse, c[0x0][0x1f8], 0x1 ;  /* 0x00007e0088867a11 */ /* 0x040fe400078008ff */
[-C--:B-1----:R-:W-:Y:S04]  /*d030*/  HMMA.16816.F32 R52, R208, R204.reuse, R52 ;  /* 0x000000ccd034723c */ /* 0x082fe80000001834 */
[----:B------:R-:W-:Y:S01]  /*d040*/  LEA.HI.X R135, R136, c[0x0][0x1fc], R0, 0x1, P0 ;  /* 0x00007f0088877a11 */ /* 0x000fe200000f0c00 */
[----:B---3--:R-:W-:Y:S01]  /*d050*/  IMAD.WIDE.U32 R136, R133, UR25, R246 ;  /* 0x0000001985887c25 */ /* 0x008fe2000f8e00f6 */
[----:B------:R-:W-:Y:S02]  /*d060*/  UIADD3 UR25, UR25, -0x1, URZ ;  /* 0xffffffff19197890 */ /* 0x000fe4000fffe03f */
[C---:B------:R-:W-:Y:S01]  /*d070*/  HMMA.16816.F32 R56, R216.reuse, R204, R56 ;  /* 0x000000ccd838723c */ /* 0x040fe20000001838 */
[----:B------:R-:W-:Y:S01]  /*d080*/  @!PT LDS RZ, [RZ] ;  /* 0x00000000fffff984 */ /* 0x000fe20000000800 */
[----:B------:R-:W-:Y:S01]  /*d090*/  @!PT LDS RZ, [RZ] ;  /* 0x00000000fffff984 */ /* 0x000fe20000000800 */
[----:B------:R-:W-:Y:S01]  /*d0a0*/  @!PT LDS RZ, [RZ] ;  /* 0x00000000fffff984 */ /* 0x000fe20000000800 */
[----:B------:R1:W-:Y:S01]  /*d0b0*/  LDGSTS.E.BYPASS.LTC128B.128 [R245+0x100], [R134.64], !P5 ;  /* 0x0010000086f57fae */ /* 0x0003e2000e901d52 */
[----:B------:R-:W-:Y:S02]  /*d0c0*/  @UP0 USHF.R.S32.HI UR13, URZ, 0x1f, UR25 ;  /* 0x0000001f3f0d0899 */ /* 0x000fe40008011419 */
[----:B------:R-:W-:Y:S01]  /*d0d0*/  IADD3 R0, R137, UR4, RZ ;  /* 0x0000000489007c10 */ /* 0x000fe2000fffe0ff */
[----:B------:R-:W-:Y:S01]  /*d0e0*/  ULDC.64 UR4, c[0x0][0x1e0] ;  /* 0x0000780000047ab9 */ /* 0x000fe20000000a00 */
[C---:B------:R-:W-:Y:S02]  /*d0f0*/  LEA R212, P0, R136.reuse, c[0x0][0x1f8], 0x1 ;  /* 0x00007e0088d47a11 */ /* 0x040fe400078008ff */
[-C--:B------:R-:W-:Y:S03]  /*d100*/  HMMA.16816.F32 R60, R216, R206.reuse, R60 ;  /* 0x000000ced83c723c */ /* 0x080fe6000000183c */
[----:B------:R-:W-:Y:S01]  /*d110*/  @UP0 UIMAD UR13, UR13, UR4, URZ ;  /* 0x000000040d0d02a4 */ /* 0x000fe2000f8e023f */
[----:B------:R-:W-:Y:S01]  /*d120*/  LEA.HI.X R213, R136, c[0x0][0x1fc], R0, 0x1, P0 ;  /* 0x00007f0088d57a11 */ /* 0x000fe200000f0c00 */
[----:B------:R-:W-:Y:S02]  /*d130*/  @UP0 UIMAD.WIDE.U32 UR20, UR25, UR4, URZ ;  /* 0x00000004191402a5 */ /* 0x000fe4000f8e003f */
[----:B------:R-:W-:Y:S01]  /*d140*/  @UP0 UIMAD UR13, UR25, UR5, UR13 ;  /* 0x00000005190d02a4 */ /* 0x000fe2000f8e020d */
[----:B------:R-:W-:Y:S01]  /*d150*/  HMMA.16816.F32 R64, R208, R206, R64 ;  /* 0x000000ced040723c */ /* 0x000fe20000001840 */
[----:B------:R2:W-:Y:S01]  /*d160*/  LDGSTS.E.BYPASS.LTC128B.128 [R245+0x2100], [R212.64], !P4 ;  /* 0x02100000d4f57fae */ /* 0x0005e2000e101d52 */
[----:B------:R-:W-:Y:S02]  /*d170*/  @UP0 USHF.L.U32 UR4, UR20, 0x6, URZ ;  /* 0x0000000614040899 */ /* 0x000fe4000800063f */
[----:B------:R-:W-:Y:S04]  /*d180*/  @UP0 UIADD3 UR13, UR21, UR13, URZ ;  /* 0x0000000d150d0290 */ /* 0x000fe8000fffe03f */
[----:B------:R-:W-:Y:S01]  /*d190*/  @UP0 USHF.L.U64.HI UR13, UR20, 0x6, UR13 ;  /* 0x00000006140d0899 */ /* 0x000fe2000801020d */
[----:B-1----:R-:W-:Y:S04]  /*d1a0*/  IADD3 R134, P0, R134, UR10, RZ ;  /* 0x0000000a86867c10 */ /* 0x002fe8000ff1e0ff */
[----:B------:R-:W-:Y:S02]  /*d1b0*/  IADD3.X R135, R135, UR14, RZ, P0, !PT ;  /* 0x0000000e87877c10 */ /* 0x000fe400087fe4ff */
[----:B------:R-:W-:Y:S03]  /*d1c0*/  IADD3 R136, P1, R134, UR10, RZ ;  /* 0x0000000a86887c10 */ /* 0x000fe6000ff3e0ff */
[----:B------:R1:W-:Y:S01]  /*d1d0*/  LDGSTS.E.BYPASS.LTC128B.128 [R245+0x900], [R134.64], !P5 ;  /* 0x0090000086f57fae */ /* 0x0003e2000e901d52 */
[----:B------:R-:W-:Y:S02]  /*d1e0*/  IADD3.X R137, R135, UR14, RZ, P1, !PT ;  /* 0x0000000e87897c10 */ /* 0x000fe40008ffe4ff */
[----:B------:R-:W-:Y:S02]  /*d1f0*/  IADD3 R204, P1, R136, UR10, RZ ;  /* 0x0000000a88cc7c10 */ /* 0x000fe4000ff3e0ff */
[----:B--2---:R-:W-:Y:S03]  /*d200*/  IADD3 R212, P0, R134, UR16, RZ ;  /* 0x0000001086d47c10 */ /* 0x004fe6000ff1e0ff */
[----:B------:R1:W-:Y:S01]  /*d210*/  LDGSTS.E.BYPASS.LTC128B.128 [R245+0x2900], [R134.64+0x80], !P4 ;  /* 0x0290008086f57fae */ /* 0x0003e2000e101d52 */
[----:B------:R-:W-:Y:S02]  /*d220*/  IADD3.X R205, R137, UR14, RZ, P1, !PT ;  /* 0x0000000e89cd7c10 */ /* 0x000fe40008ffe4ff */
[----:B------:R-:W-:Y:S05]  /*d230*/  IADD3.X R213, R135, UR15, RZ, P0, !PT ;  /* 0x0000000f87d57c10 */ /* 0x000fea00087fe4ff */
[----:B------:R2:W-:Y:S08]  /*d240*/  LDGSTS.E.BYPASS.LTC128B.128 [R245+0x1100], [R136.64], !P5 ;  /* 0x0110000088f57fae */ /* 0x0005f0000e901d52 */
        /* <DEDUP_REMOVED lines=8> */
[----:B------:R-:W1:Y:S08]  /*d2d0*/  LDSM.16.M88.4 R220, [R232+0xa100] ;  /* 0x00a10000e8dc783b */ /* 0x000e700000000200 */
[----:B----4-:R-:W4:Y:S08]  /*d2e0*/  LDSM.16.M88.4 R204, [R230+0x4900] ;  /* 0x00490000e6cc783b */ /* 0x010f300000000200 */
[----:B------:R-:W0:Y:S08]  /*d2f0*/  LDGDEPBAR ;  /* 0x00000000000079af */ /* 0x000e300000000000 */
[----:B------:R-:W2:Y:S01]  /*d300*/  LDSM.16.M88.4 R208, [R230+0x5100] ;  /* 0x00510000e6d0783b */ /* 0x000ea20000000200 */
[-C--:B---3--:R-:W-:Y:S08]  /*d310*/  HMMA.16816.F32 R4, R212, R216.reuse, R4 ;  /* 0x000000d8d404723c */ /* 0x088ff00000001804 */
        /* <DEDUP_REMOVED lines=13> */
[----:B------:R-:W2:Y:S07]  /*d3f0*/  LDSM.16.M88.4 R208, [R229] ;  /* 0x00000000e5d0783b */ /* 0x000eae0000000200 */
[-C--:B-1----:R-:W-:Y:S08]  /*d400*/  HMMA.16816.F32 R52, R212, R216.reuse, R52 ;  /* 0x000000d8d434723c */ /* 0x082ff00000001834 */
[C---:B------:R-:W-:Y:S08]  /*d410*/  HMMA.16816.F32 R56, R220.reuse, R216, R56 ;  /* 0x000000d8dc38723c */ /* 0x040ff00000001838 */
[-C--:B------:R-:W-:Y:S01]  /*d420*/  HMMA.16816.F32 R60, R220, R218.reuse, R60 ;  /* 0x000000dadc3c723c */ /* 0x080fe2000000183c */
[----:B------:R-:W1:Y:S07]  /*d430*/  LDSM.16.M88.4 R220, [R234+0xa100] ;  /* 0x00a10000eadc783b */ /* 0x000e6e0000000200 */
[----:B------:R-:W-:Y:S01]  /*d440*/  HMMA.16816.F32 R64, R212, R218, R64 ;  /* 0x000000dad440723c */ /* 0x000fe20000001840 */
[----:B------:R-:W3:Y:S07]  /*d450*/  LDSM.16.M88.4 R212, [R229+0x800] ;  /* 0x00080000e5d4783b */ /* 0x000eee0000000200 */
[-C--:B--2---:R-:W-:Y:S01]  /*d460*/  HMMA.16816.F32 R4, R204, R208.reuse, R4 ;  /* 0x000000d0cc04723c */ /* 0x084fe20000001804 */
[----:B------:R-:W-:Y:S07]  /*d470*/  LDSM.16.M88.4 R216, [R229+0x1800] ;  /* 0x00180000e5d8783b */ /* 0x000fee0000000200 */
[C---:B-1----:R-:W-:Y:S08]  /*d480*/  HMMA.16816.F32 R8, R220.reuse, R208, R8 ;  /* 0x000000d0dc08723c */ /* 0x042ff00000001808 */
[-C--:B------:R-:W-:Y:S08]  /*d490*/  HMMA.16816.F32 R12, R220, R210.reuse, R12 ;  /* 0x000000d2dc0c723c */ /* 0x080ff0000000180c */
[C---:B------:R-:W-:Y:S01]  /*d4a0*/  HMMA.16816.F32 R16, R204.reuse, R210, R16 ;  /* 0x000000d2cc10723c */ /* 0x040fe20000001810 */
[----:B------:R-:W1:Y:S07]  /*d4b0*/  LDSM.16.M88.4 R208, [R229+0x1000] ;  /* 0x00100000e5d0783b */ /* 0x000e6e0000000200 */
[-C--:B---3--:R-:W-:Y:S08]  /*d4c0*/  HMMA.16816.F32 R20, R204, R212.reuse, R20 ;  /* 0x000000d4cc14723c */ /* 0x088ff00000001814 */
[C---:B------:R-:W-:Y:S08]  /*d4d0*/  HMMA.16816.F32 R24, R220.reuse, R212, R24 ;  /* 0x000000d4dc18723c */ /* 0x040ff00000001818 */
        /* <DEDUP_REMOVED lines=11> */
[----:B------:R-:W2:Y:S07]  /*d590*/  LDSM.16.M88.4 R220, [R231+0xe100] ;  /* 0x00e10000e7dc783b */ /* 0x000eae0000000200 */
[----:B------:R-:W-:Y:S01]  /*d5a0*/  HMMA.16816.F32 R64, R204, R218, R64 ;  /* 0x000000dacc40723c */ /* 0x000fe20000001840 */
[----:B------:R-:W3:Y:S07]  /*d5b0*/  LDSM.16.M88.4 R204, [R224+0x6900] ;  /* 0x00690000e0cc783b */ /* 0x000eee0000000200 */
[-C--:B-1----:R-:W-:Y:S01]  /*d5c0*/  HMMA.16816.F32 R4, R208, R212.reuse, R4 ;  /* 0x000000d4d004723c */ /* 0x082fe20000001804 */
[----:B------:R-:W-:Y:S07]  /*d5d0*/  LDSM.16.M88.4 R216, [R224+0x7900] ;  /* 0x00790000e0d8783b */ /* 0x000fee0000000200 */
        /* <DEDUP_REMOVED lines=13> */
[----:B------:R-:W1:Y:S07]  /*d6b0*/  LDSM.16.M88.4 R212, [R240] ;  /* 0x00000000f0d4783b */ /* 0x000e6e0000000200 */
[-C--:B------:R-:W-:Y:S08]  /*d6c0*/  HMMA.16816.F32 R52, R208, R216.reuse, R52 ;  /* 0x000000d8d034723c */ /* 0x080ff00000001834 */
[C---:B------:R-:W-:Y:S08]  /*d6d0*/  HMMA.16816.F32 R56, R220.reuse, R216, R56 ;  /* 0x000000d8dc38723c */ /* 0x040ff00000001838 */
[-C--:B------:R-:W-:Y:S01]  /*d6e0*/  HMMA.16816.F32 R60, R220, R218.reuse, R60 ;  /* 0x000000dadc3c723c */ /* 0x080fe2000000183c */
[----:B------:R-:W2:Y:S07]  /*d6f0*/  LDSM.16.M88.4 R220, [R233+0xe100] ;  /* 0x00e10000e9dc783b */ /* 0x000eae0000000200 */
[----:B------:R-:W-:Y:S01]  /*d700*/  HMMA.16816.F32 R64, R208, R218, R64 ;  /* 0x000000dad040723c */ /* 0x000fe20000001840 */
[----:B------:R-:W3:Y:S07]  /*d710*/  LDSM.16.M88.4 R208, [R239] ;  /* 0x00000000efd0783b */ /* 0x000eee0000000200 */
[-C--:B-1----:R-:W-:Y:S01]  /*d720*/  HMMA.16816.F32 R4, R204, R212.reuse, R4 ;  /* 0x000000d4cc04723c */ /* 0x082fe20000001804 */
[----:B------:R-:W-:Y:S07]  /*d730*/  LDSM.16.M88.4 R216, [R237] ;  /* 0x00000000edd8783b */ /* 0x000fee0000000200 */
        /* <DEDUP_REMOVED lines=40> */
[----:B------:R-:W-:Y:S08]  /*d9c0*/  HMMA.16816.F32 R64, R208, R218, R64 ;  /* 0x000000dad040723c */ /* 0x000ff00000001840 */
[-C--:B-1----:R-:W-:Y:S11]  /*d9d0*/  HMMA.16816.F32 R4, R204, R212.reuse, R4 ;  /* 0x000000d4cc04723c */ /* 0x082ff60000001804 */
[----:B------:R-:W-:Y:S11]  /*d9e0*/  @!UPT UIADD3 URZ, URZ, URZ, URZ ;  /* 0x0000003f3f3ff290 */ /* 0x000ff6000fffe03f */
[----:B------:R-:W-:Y:S02]  /*d9f0*/  @!UPT UIADD3 URZ, URZ, URZ, URZ ;  /* 0x0000003f3f3ff290 */ /* 0x000fe4000fffe03f */
[----:B------:R-:W-:Y:S01]  /*da00*/  FMUL.FTZ R4, R4, c[0x0][0x320] ;  /* 0x0000c80004047a20 */ /* 0x000fe20000410000 */
[C---:B--2---:R-:W-:Y:S03]  /*da10*/  HMMA.16816.F32 R8, R220.reuse, R212, R8 ;  /* 0x000000d4dc08723c */ /* 0x044fe60000001808 */
[----:B------:R-:W1:Y:S01]  /*da20*/  MUFU.TANH R209, R4 ;  /* 0x0000000400d17308 */ /* 0x000e620000002400 */
[----:B------:R-:W-:Y:S02]  /*da30*/  FMUL.FTZ R5, R5, c[0x0][0x320] ;  /* 0x0000c80005057a20 */ /* 0x000fe40000410000 */
[----:B------:R-:W-:Y:S02]  /*da40*/  FMUL.FTZ R6, R6, c[0x0][0x320] ;  /* 0x0000c80006067a20 */ /* 0x000fe40000410000 */
[----:B------:R-:W-:Y:S01]  /*da50*/  FMUL.FTZ R7, R7, c[0x0][0x320] ;  /* 0x0000c80007077a20 */ /* 0x000fe20000410000 */
[-C--:B------:R-:W-:Y:S04]  /*da60*/  HMMA.16816.F32 R12, R220, R214.reuse, R12 ;  /* 0x000000d6dc0c723c */ /* 0x080fe8000000180c */
[----:B------:R-:W2:Y:S04]  /*da70*/  MUFU.TANH R208, R5 ;  /* 0x0000000500d07308 */ /* 0x000ea80000002400 */
[C---:B------:R-:W-:Y:S06]  /*da80*/  HMMA.16816.F32 R16, R204.reuse, R214, R16 ;  /* 0x000000d6cc10723c */ /* 0x040fec0000001810 */
[----:B------:R-:W2:Y:S01]  /*da90*/  MUFU.TANH R211, R6 ;  /* 0x0000000600d37308 */ /* 0x000ea20000002400 */
[----:B------:R-:W-:Y:S02]  /*daa0*/  FMUL.FTZ R8, R8, c[0x0][0x320] ;  /* 0x0000c80008087a20 */ /* 0x000fe40000410000 */
[----:B------:R-:W-:Y:S03]  /*dab0*/  FMUL.FTZ R9, R9, c[0x0][0x320] ;  /* 0x0000c80009097a20 */ /* 0x000fe60000410000 */
[----:B------:R-:W-:Y:S02]  /*dac0*/  FMUL.FTZ R10, R10, c[0x0][0x320] ;  /* 0x0000c8000a0a7a20 */ /* 0x000fe40000410000 */
[----:B------:R-:W-:Y:S02]  /*dad0*/  FMUL.FTZ R11, R11, c[0x0][0x320] ;  /* 0x0000c8000b0b7a20 */ /* 0x000fe40000410000 */
        /* <DEDUP_REMOVED lines=9> */
[----:B------:R-:W-:Y:S05]  /*db70*/  FMUL.FTZ R19, R19, c[0x0][0x320] ;  /* 0x0000c80013137a20 */ /* 0x000fea0000410000 */
[----:B------:R-:W-:Y:S01]  /*db80*/  MUFU.TANH R213, R9 ;  /* 0x0000000900d57308 */ /* 0x000fe20000002400 */
[----:B----4-:R-:W4:Y:S09]  /*db90*/  LDSM.16.M88.4 R4, [R229+0x2800] ;  /* 0x00280000e504783b */ /* 0x010f320000000200 */
[----:B------:R-:W-:Y:S10]  /*dba0*/  MUFU.TANH R216, R10 ;  /* 0x0000000a00d87308 */ /* 0x000ff40000002400 */
[----:B------:R1:W-:Y:S10]  /*dbb0*/  MUFU.TANH R217, R11 ;  /* 0x0000000b00d97308 */ /* 0x0003f40000002400 */
[----:B------:R-:W2:Y:S10]  /*dbc0*/  MUFU.TANH R16, R16 ;  /* 0x0000001000107308 */ /* 0x000eb40000002400 */
        /* <DEDUP_REMOVED lines=8> */
[----:B------:R-:W-:Y:S01]  /*dc50*/  MUFU.TANH R19, R19 ;  /* 0x0000001300137308 */ /* 0x000fe20000002400 */
[----:B------:R-:W4:Y:S01]  /*dc60*/  LDSM.16.M88.4 R4, [R229+0x3800] ;  /* 0x00380000e504783b */ /* 0x000f220000000200 */
[----:B------:R-:W-:Y:S04]  /*dc70*/  DEPBAR.LE SB0, 0x0 ;  /* 0x000080000000791a */ /* 0x000fe80000000000 */
[----:B------:R-:W-:Y:S02]  /*dc80*/  FMUL.FTZ R20, R20, c[0x0][0x320] ;  /* 0x0000c80014147a20 */ /* 0x000fe40000410000 */
[----:B------:R-:W-:Y:S02]  /*dc90*/  FMUL.FTZ R21, R21, c[0x0][0x320] ;  /* 0x0000c80015157a20 */ /* 0x000fe40000410000 */
[----:B------:R-:W-:Y:S01]  /*dca0*/  MUFU.TANH R246, R20 ;  /* 0x0000001400f67308 */ /* 0x000fe20000002400 */
        /* <DEDUP_REMOVED lines=9> */
[----:B------:R-:W-:Y:S01]  /*dd40*/  MUFU.TANH R218, R32 ;  /* 0x0000002000da7308 */ /* 0x000fe20000002400 */
[-C--:B------:R-:W-:Y:S03]  /*dd50*/  HMMA.16816.F32 R44, R220, R10.reuse, R44 ;  /* 0x0000000adc2c723c */ /* 0x080fe6000000182c */
[----:B------:R-:W-:Y:S02]  /*dd60*/  FMUL.FTZ R33, R33, c[0x0][0x320] ;  /* 0x0000c80021217a20 */ /* 0x000fe40000410000 */
[----:B------:R-:W-:Y:S02]  /*dd70*/  FMUL.FTZ R35, R35, c[0x0][0x320] ;  /* 0x0000c80023237a20 */ /* 0x000fe40000410000 */
[----:B------:R-:W-:Y:S01]  /*dd80*/  FMUL.FTZ R36, R36, c[0x0][0x320] ;  /* 0x0000c80024247a20 */ /* 0x000fe20000410000 */
[C---:B------:R-:W-:Y:S01]  /*dd90*/  HMMA.16816.F32 R48, R204.reuse, R10, R48 ;  /* 0x0000000acc30723c */ /* 0x040fe20000001830 */
[----:B------:R-:W-:Y:S01]  /*dda0*/  MUFU.TANH R219, R33 ;  /* 0x0000002100db7308 */ /* 0x000fe20000002400 */
[----:B------:R-:W3:Y:S02]  /*ddb0*/  LDL R11, [R1+0x2c] ;  /* 0x00002c00010b7983 */ /* 0x000ee40000100800 */
[----:B------:R-:W-:Y:S02]  /*ddc0*/  FMUL.FTZ R37, R37, c[0x0][0x320] ;  /* 0x0000c80025257a20 */ /* 0x000fe40000410000 */
[----:B------:R-:W3:Y:S01]  /*ddd0*/  LDL R10, [R1+0x28] ;  /* 0x00002800010a7983 */ /* 0x000ee20000100800 */
[----:B------:R-:W-:Y:S01]  /*dde0*/  FMUL.FTZ R41, R41, c[0x0][0x320] ;  /* 0x0000c80029297a20 */ /* 0x000fe20000410000 */
[-C--:B----4-:R-:W-:Y:S03]  /*ddf0*/  HMMA.16816.F32 R52, R204, R4.reuse, R52 ;  /* 0x00000004cc34723c */ /* 0x090fe60000001834 */
[----:B------:R-:W1:Y:S01]  /*de00*/  MUFU.TANH R0, R36 ;  /* 0x0000002400007308 */ /* 0x000e620000002400 */
[----:B------:R-:W-:Y:S02]  /*de10*/  FMUL.FTZ R38, R38, c[0x0][0x320] ;  /* 0x0000c80026267a20 */ /* 0x000fe40000410000 */
[----:B------:R-:W-:Y:S02]  /*de20*/  FMUL.FTZ R39, R39, c[0x0][0x320] ;  /* 0x0000c80027277a20 */ /* 0x000fe40000410000 */
[C---:B------:R-:W-:Y:S04]  /*de30*/  HMMA.16816.F32 R56, R220.reuse, R4, R56 ;  /* 0x00000004dc38723c */ /* 0x040fe80000001838 */
[----:B------:R-:W-:Y:S01]  /*de40*/  FMUL.FTZ R44, R44, c[0x0][0x320] ;  /* 0x0000c8002c2c7a20 */ /* 0x000fe20000410000 */
[----:B------:R1:W-:Y:S01]  /*de50*/  MUFU.TANH R129, R41 ;  /* 0x0000002900817308 */ /* 0x0003e20000002400 */
[----:B------:R-:W-:Y:S01]  /*de60*/  FMUL.FTZ R42, R42, c[0x0][0x320] ;  /* 0x0000c8002a2a7a20 */ /* 0x000fe20000410000 */
[----:B------:R-:W-:Y:S01]  /*de70*/  FMNMX.FTZ R5, R209, R2, !PT ;  /* 0x00000002d1057209 */ /* 0x000fe20007810000 */
[-C--:B------:R-:W-:Y:S04]  /*de80*/  HMMA.16816.F32 R60, R220, R6.reuse, R60 ;  /* 0x00000006dc3c723c */ /* 0x080fe8000000183c */
[----:B------:R-:W-:Y:S01]  /*de90*/  FMUL.FTZ R51, R51, c[0x0][0x320] ;  /* 0x0000c80033337a20 */ /* 0x000fe20000410000 */
[----:B--2---:R-:W-:Y:S01]  /*dea0*/  FMNMX.FTZ R5, R208, R5, !PT ;  /* 0x00000005d0057209 */ /* 0x004fe20007810000 */
[----:B------:R-:W-:Y:S01]  /*deb0*/  FMUL.FTZ R49, R49, c[0x0][0x320] ;  /* 0x0000c80031317a20 */ /* 0x000fe20000410000 */
[----:B------:R-:W-:Y:S01]  /*dec0*/  MUFU.TANH R9, R42 ;  /* 0x0000002a00097308 */ /* 0x000fe20000002400 */
[----:B------:R-:W-:Y:S04]  /*ded0*/  HMMA.16816.F32 R64, R204, R6, R64 ;  /* 0x00000006cc40723c */ /* 0x000fe80000001840 */
[----:B------:R-:W-:Y:S01]  /*dee0*/  FMUL.FTZ R52, R52, c[0x0][0x320] ;  /* 0x0000c80034347a20 */ /* 0x000fe20000410000 */
[----:B------:R-:W-:Y:S01]  /*def0*/  FMNMX.FTZ R4, R211, R3, !PT ;  /* 0x00000003d3047209 */ /* 0x000fe20007810000 */
[----:B------:R-:W-:Y:S01]  /*df00*/  FMUL.FTZ R53, R53, c[0x0][0x320] ;  /* 0x0000c80035357a20 */ /* 0x000fe20000410000 */
[----:B------:R-:W-:Y:S01]  /*df10*/  FMNMX.FTZ R5, R16, R5, !PT ;  /* 0x0000000510057209 */ /* 0x000fe20007810000 */
[----:B------:R-:W-:Y:S01]  /*df20*/  FMUL.FTZ R57, R57, c[0x0][0x320] ;  /* 0x0000c80039397a20 */ /* 0x000fe20000410000 */
[----:B------:R-:W2:Y:S03]  /*df30*/  MUFU.TANH R249, R22 ;  /* 0x0000001600f97308 */ /* 0x000ea60000002400 */
[----:B------:R-:W-:Y:S01]  /*df40*/  FMUL.FTZ R54, R54, c[0x0][0x320] ;  /* 0x0000c80036367a20 */ /* 0x000fe20000410000 */
[----:B------:R-:W-:Y:S01]  /*df50*/  FMNMX.FTZ R5, R17, R5, !PT ;  /* 0x0000000511057209 */ /* 0x000fe20007810000 */
[----:B------:R-:W-:Y:S01]  /*df60*/  FMUL.FTZ R55, R55, c[0x0][0x320] ;  /* 0x0000c80037377a20 */ /* 0x000fe20000410000 */
[----:B-1----:R-:W-:Y:S01]  /*df70*/  MOV R41, R0 ;  /* 0x0000000000297202 */ /* 0x002fe20000000f00 */
[----:B------:R-:W-:Y:S01]  /*df80*/  FMUL.FTZ R59, R59, c[0x0][0x320] ;  /* 0x0000c8003b3b7a20 */ /* 0x000fe20000410000 */
[----:B------:R-:W-:Y:S01]  /*df90*/  FMNMX.FTZ R5, R246, R5, !PT ;  /* 0x00000005f6057209 */ /* 0x000fe20007810000 */
[----:B------:R-:W-:Y:S01]  /*dfa0*/  FMUL.FTZ R23, R23, c[0x0][0x320] ;  /* 0x0000c80017177a20 */ /* 0x000fe20000410000 */
[----:B------:R-:W1:Y:S01]  /*dfb0*/  MUFU.TANH R133, R37 ;  /* 0x0000002500857308 */ /* 0x000e620000002400 */
[----:B------:R-:W-:Y:S01]  /*dfc0*/  FMUL.FTZ R29, R29, c[0x0][0x320] ;  /* 0x0000c8001d1d7a20 */ /* 0x000fe20000410000 */
[----:B------:R-:W-:Y:S01]  /*dfd0*/  FMNMX.FTZ R5, R244, R5, !PT ;  /* 0x00000005f4057209 */ /* 0x000fe20007810000 */
[----:B------:R-:W-:Y:S01]  /*dfe0*/  FMUL.FTZ R50, R50, c[0x0][0x320] ;  /* 0x0000c80032327a20 */ /* 0x000fe20000410000 */
[----:B------:R-:W-:Y:S01]  /*dff0*/  FMNMX.FTZ R0, R212, R132, !PT ;  /* 0x00000084d4007209 */ /* 0x000fe20007810000 */
[----:B------:R-:W-:Y:S01]  /*e000*/  FMUL.FTZ R66, R66, c[0x0][0x320] ;  /* 0x0000c80042427a20 */ /* 0x000fe20000410000 */
[----:B------:R-:W-:Y:S01]  /*e010*/  FMNMX.FTZ R5, R218, R5, !PT ;  /* 0x00000005da057209 */ /* 0x000fe20007810000 */
[----:B------:R-:W-:Y:S01]  /*e020*/  FMUL.FTZ R64, R64, c[0x0][0x320] ;  /* 0x0000c80040407a20 */ /* 0x000fe20000410000 */
[----:B------:R-:W-:Y:S01]  /*e030*/  FMNMX.FTZ R6, R210, R4, !PT ;  /* 0x00000004d2067209 */ /* 0x000fe20007810000 */
[----:B------:R-:W-:Y:S01]  /*e040*/  FMUL.FTZ R65, R65, c[0x0][0x320] ;  /* 0x0000c80041417a20 */ /* 0x000fe20000410000 */
[----:B------:R-:W-:Y:S01]  /*e050*/  MUFU.TANH R22, R51 ;  /* 0x0000003300167308 */ /* 0x000fe20000002400 */
        /* <DEDUP_REMOVED lines=9> */
[----:B------:R1:W-:Y:S01]  /*e0f0*/  MUFU.TANH R51, R66 ;  /* 0x0000004200337308 */ /* 0x0003e20000002400 */
[----:B------:R-:W-:Y:S01]  /*e100*/  FMUL.FTZ R25, R25, c[0x0][0x320] ;  /* 0x0000c80019197a20 */ /* 0x000fe20000410000 */
[----:B------:R-:W-:Y:S01]  /*e110*/  FMNMX.FTZ R0, R19, R0, !PT ;  /* 0x0000000013007209 */ /* 0x000fe20007810000 */
[----:B------:R-:W-:Y:S02]  /*e120*/  FMUL.FTZ R24, R24, c[0x0][0x320] ;  /* 0x0000c80018187a20 */ /* 0x000fe40000410000 */
[----:B------:R-:W-:Y:S01]  /*e130*/  FMUL.FTZ R28, R28, c[0x0][0x320] ;  /* 0x0000c8001c1c7a20 */ /* 0x000fe20000410000 */
[----:B--2---:R-:W-:Y:S01]  /*e140*/  FMNMX.FTZ R0, R249, R0, !PT ;  /* 0x00000000f9007209 */ /* 0x004fe20007810000 */
        /* <DEDUP_REMOVED lines=10> */
[----:B------:R-:W-:Y:S01]  /*e1f0*/  FMUL.FTZ R26, R26, c[0x0][0x320] ;  /* 0x0000c8001a1a7a20 */ /* 0x000fe20000410000 */
[----:B-1----:R-:W-:Y:S01]  /*e200*/  MOV R66, R133 ;  /* 0x0000008500427202 */ /* 0x002fe20000000f00 */
[----:B------:R-:W-:Y:S03]  /*e210*/  FMUL.FTZ R27, R27, c[0x0][0x320] ;  /* 0x0000c8001b1b7a20 */ /* 0x000fe60000410000 */
[----:B------:R-:W-:Y:S02]  /*e220*/  FMNMX.FTZ R5, R66, R5, !PT ;  /* 0x0000000542057209 */ /* 0x000fe40007810000 */
[----:B------:R2:W-:Y:S10]  /*e230*/  MUFU.TANH R30, R64 ;  /* 0x00000040001e7308 */ /* 0x0005f40000002400 */
[----:B------:R-:W-:Y:S10]  /*e240*/  MUFU.TANH R20, R44 ;  /* 0x0000002c00147308 */ /* 0x000ff40000002400 */
[----:B------:R-:W1:Y:S01]  /*e250*/  MUFU.TANH R44, R48 ;  /* 0x00000030002c7308 */ /* 0x000e620000002400 */
[----:B--2---:R-:W-:Y:S09]  /*e260*/  MOV R64, R128 ;  /* 0x0000008000407202 */ /* 0x004ff20000000f00 */
[----:B------:R-:W2:Y:S10]  /*e270*/  MUFU.TANH R33, R49 ;  /* 0x0000003100217308 */ /* 0x000eb40000002400 */
[----:B------:R-:W4:Y:S01]  /*e280*/  MUFU.TANH R32, R52 ;  /* 0x0000003400207308 */ /* 0x000f220000002400 */
[----:B-1----:R-:W-:Y:S09]  /*e290*/  FMNMX.FTZ R5, R44, R5, !PT ;  /* 0x000000052c057209 */ /* 0x002ff20007810000 */
[----:B------:R-:W-:Y:S01]  /*e2a0*/  MUFU.TANH R241, R31 ;  /* 0x0000001f00f17308 */ /* 0x000fe20000002400 */
[----:B--2---:R-:W-:Y:S09]  /*e2b0*/  FMNMX.FTZ R5, R33, R5, !PT ;  /* 0x0000000521057209 */ /* 0x004ff20007810000 */
[----:B------:R-:W1:Y:S01]  /*e2c0*/  MUFU.TANH R31, R53 ;  /* 0x00000035001f7308 */ /* 0x000e620000002400 */
[----:B----4-:R-:W-:Y:S09]  /*e2d0*/  FMNMX.FTZ R5, R32, R5, !PT ;  /* 0x0000000520057209 */ /* 0x010ff20007810000 */
[----:B------:R-:W2:Y:S10]  /*e2e0*/  MUFU.TANH R128, R65 ;  /* 0x0000004100807308 */ /* 0x000eb40000002400 */
[----:B------:R-:W-:Y:S01]  /*e2f0*/  MUFU.TANH R248, R34 ;  /* 0x0000002200f87308 */ /* 0x000fe20000002400 */
[----:B-1----:R-:W-:Y:S04]  /*e300*/  FMNMX.FTZ R5, R31, R5, !PT ;  /* 0x000000051f057209 */ /* 0x002fe80007810000 */
[----:B------:R-:W-:Y:S05]  /*e310*/  FMNMX.FTZ R5, R30, R5, !PT ;  /* 0x000000051e057209 */ /* 0x000fea0007810000 */
[----:B------:R1:W-:Y:S01]  /*e320*/  MUFU.TANH R247, R35 ;  /* 0x0000002300f77308 */ /* 0x0003e20000002400 */
[----:B--2---:R-:W-:Y:S05]  /*e330*/  FMNMX.FTZ R5, R128, R5, !PT ;  /* 0x0000000580057209 */ /* 0x004fea0007810000 */
[----:B------:R-:W2:Y:S04]  /*e340*/  SHFL.BFLY PT, R8, R5, 0x2, 0x1f ;  /* 0x0c401f0005087f89 */ /* 0x000ea800000e0000 */
[----:B------:R-:W-:Y:S10]  /*e350*/  MUFU.TANH R251, R25 ;  /* 0x0000001900fb7308 */ /* 0x000ff40000002400 */
[----:B------:R4:W-:Y:S01]  /*e360*/  MUFU.TANH R25, R59 ;  /* 0x0000003b00197308 */ /* 0x0009e20000002400 */
[----:B-1----:R-:W3:Y:S09]  /*e370*/  LDL.64 R34, [R1+0x48] ;  /* 0x0000480001227983 */ /* 0x002ef20000100a00 */
[----:B------:R-:W1:Y:S01]  /*e380*/  MUFU.TANH R13, R13 ;  /* 0x0000000d000d7308 */ /* 0x000e620000002400 */
[----:B--2---:R-:W-:Y:S09]  /*e390*/  FMNMX.FTZ R5, R5, R8, !PT ;  /* 0x0000000805057209 */ /* 0x004ff20007810000 */
[----:B------:R-:W2:Y:S01]  /*e3a0*/  MUFU.TANH R252, R23 ;  /* 0x0000001700fc7308 */ /* 0x000ea20000002400 */
[----:B----4-:R-:W-:Y:S02]  /*e3b0*/  MOV R59, R9 ;  /* 0x00000009003b7202 */ /* 0x010fe40000000f00 */
[----:B------:R-:W4:Y:S07]  /*e3c0*/  LDL.64 R8, [R1+0x38] ;  /* 0x0000380001087983 */ /* 0x000f2e0000100a00 */
[----:B------:R-:W2:Y:S01]  /*e3d0*/  MUFU.TANH R243, R24 ;  /* 0x0000001800f37308 */ /* 0x000ea20000002400 */
[----:B-1----:R-:W-:Y:S09]  /*e3e0*/  FMNMX.FTZ R6, R13, R4, !PT ;  /* 0x000000040d067209 */ /* 0x002ff20007810000 */
[----:B------:R-:W1:Y:S01]  /*e3f0*/  MUFU.TANH R250, R28 ;  /* 0x0000001c00fa7308 */ /* 0x000e620000002400 */
[----:B--2---:R-:W-:Y:S04]  /*e400*/  FMNMX.FTZ R0, R252, R0, !PT ;  /* 0x00000000fc007209 */ /* 0x004fe80007810000 */
[----:B------:R-:W-:Y:S05]  /*e410*/  FMNMX.FTZ R0, R248, R0, !PT ;  /* 0x00000000f8007209 */ /* 0x000fea0007810000 */
[----:B------:R-:W2:Y:S01]  /*e420*/  MUFU.TANH R21, R29 ;  /* 0x0000001d00157308 */ /* 0x000ea20000002400 */
[----:B------:R-:W-:Y:S02]  /*e430*/  FMNMX.FTZ R0, R247, R0, !PT ;  /* 0x00000000f7007209 */ /* 0x000fe40007810000 */
[----:B------:R-:W-:Y:S04]  /*e440*/  FMNMX.FTZ R6, R243, R6, !PT ;  /* 0x00000006f3067209 */ /* 0x000fe80007810000 */
[----:B------:R-:W-:Y:S03]  /*e450*/  FMNMX.FTZ R6, R251, R6, !PT ;  /* 0x00000006fb067209 */ /* 0x000fe60007810000 */
[----:B------:R-:W2:Y:S01]  /*e460*/  MUFU.TANH R130, R38 ;  /* 0x0000002600827308 */ /* 0x000ea20000002400 */
[----:B-1----:R-:W-:Y:S09]  /*e470*/  FMNMX.FTZ R6, R250, R6, !PT ;  /* 0x00000006fa067209 */ /* 0x002ff20007810000 */
[----:B------:R-:W1:Y:S01]  /*e480*/  MUFU.TANH R23, R39 ;  /* 0x0000002700177308 */ /* 0x000e620000002400 */
[----:B--2---:R-:W-:Y:S09]  /*e490*/  FMNMX.FTZ R6, R21, R6, !PT ;  /* 0x0000000615067209 */ /* 0x004ff20007810000 */
[----:B------:R-:W-:Y:S01]  /*e4a0*/  MUFU.TANH R24, R27 ;  /* 0x0000001b00187308 */ /* 0x000fe20000002400 */
[----:B------:R-:W-:Y:S09]  /*e4b0*/  FMNMX.FTZ R0, R130, R0, !PT ;  /* 0x0000000082007209 */ /* 0x000ff20007810000 */
[----:B------:R-:W2:Y:S01]  /*e4c0*/  MUFU.TANH R27, R40 ;  /* 0x00000028001b7308 */ /* 0x000ea20000002400 */
[----:B-1----:R-:W-:Y:S09]  /*e4d0*/  FMNMX.FTZ R0, R23, R0, !PT ;  /* 0x0000000017007209 */ /* 0x002ff20007810000 */
[----:B------:R-:W1:Y:S10]  /*e4e0*/  MUFU.TANH R235, R50 ;  /* 0x0000003200eb7308 */ /* 0x000e740000002400 */
[----:B------:R-:W1:Y:S01]  /*e4f0*/  MUFU.TANH R131, R45 ;  /* 0x0000002d00837308 */ /* 0x000e620000002400 */
[----:B--2---:R-:W-:Y:S02]  /*e500*/  FMNMX.FTZ R6, R27, R6, !PT ;  /* 0x000000061b067209 */ /* 0x004fe40007810000 */
[----:B------:R-:W-:Y:S02]  /*e510*/  MOV R40, R241 ;  /* 0x000000f100287202 */ /* 0x000fe40000000f00 */
[----:B------:R-:W-:Y:S05]  /*e520*/  FMNMX.FTZ R6, R129, R6, !PT ;  /* 0x0000000681067209 */ /* 0x000fea0007810000 */
[----:B------:R-:W2:Y:S01]  /*e530*/  MUFU.TANH R49, R54 ;  /* 0x0000003600317308 */ /* 0x000ea20000002400 */
[----:B------:R-:W-:Y:S02]  /*e540*/  FMNMX.FTZ R6, R20, R6, !PT ;  /* 0x0000000614067209 */ /* 0x000fe40007810000 */
[----:B-1----:R-:W-:Y:S04]  /*e550*/  FMNMX.FTZ R0, R235, R0, !PT ;  /* 0x00000000eb007209 */ /* 0x002fe80007810000 */
[----:B------:R-:W-:Y:S03]  /*e560*/  FMNMX.FTZ R0, R22, R0, !PT ;  /* 0x0000000016007209 */ /* 0x000fe60007810000 */
[----:B------:R-:W-:Y:S01]  /*e570*/  MUFU.TANH R29, R60 ;  /* 0x0000003c001d7308 */ /* 0x000fe20000002400 */
[----:B------:R-:W-:Y:S02]  /*e580*/  FMNMX.FTZ R6, R131, R6, !PT ;  /* 0x0000000683067209 */ /* 0x000fe40007810000 */
[----:B------:R-:W-:Y:S07]  /*e590*/  MOV R45, R242 ;  /* 0x000000f2002d7202 */ /* 0x000fee0000000f00 */
[----:B------:R-:W1:Y:S01]  /*e5a0*/  MUFU.TANH R137, R56 ;  /* 0x0000003800897308 */ /* 0x000e620000002400 */
[----:B--2---:R-:W-:Y:S09]  /*e5b0*/  FMNMX.FTZ R0, R49, R0, !PT ;  /* 0x0000000031007209 */ /* 0x004ff20007810000 */
[----:B------:R-:W2:Y:S10]  /*e5c0*/  MUFU.TANH R50, R55 ;  /* 0x0000003700327308 */ /* 0x000eb40000002400 */
[----:B------:R-:W2:Y:S01]  /*e5d0*/  MUFU.TANH R65, R61 ;  /* 0x0000003d00417308 */ /* 0x000ea20000002400 */
[----:B-1----:R-:W-:Y:S02]  /*e5e0*/  MOV R60, R137 ;  /* 0x00000089003c7202 */ /* 0x002fe40000000f00 */
[----:B------:R-:W1:Y:S07]  /*e5f0*/  SHFL.BFLY PT, R137, R5, 0x1, 0x1f ;  /* 0x0c201f0005897f89 */ /* 0x000e6e00000e0000 */
[----:B------:R-:W1:Y:S01]  /*e600*/  MUFU.TANH R14, R14 ;  /* 0x0000000e000e7308 */ /* 0x000e620000002400 */
[----:B--2---:R-:W-:Y:S02]  /*e610*/  FMNMX.FTZ R4, R50, R0, !PT ;  /* 0x0000000032047209 */ /* 0x004fe40007810000 */
[----:B------:R-:W-:Y:S02]  /*e620*/  FMNMX.FTZ R0, R60, R6, !PT ;  /* 0x000000063c007209 */ /* 0x000fe40007810000 */
[----:B------:R-:W-:Y:S05]  /*e630*/  FMNMX.FTZ R6, R216, R138, !PT ;  /* 0x0000008ad8067209 */ /* 0x000fea0007810000 */
[----:B------:R-:W2:Y:S01]  /*e640*/  MUFU.TANH R15, R15 ;  /* 0x0000000f000f7308 */ /* 0x000ea20000002400 */
[----:B------:R-:W-:Y:S02]  /*e650*/  FMNMX.FTZ R0, R64, R0, !PT ;  /* 0x0000000040007209 */ /* 0x000fe40007810000 */
[----:B------:R-:W-:Y:S02]  /*e660*/  FMNMX.FTZ R6, R217, R6, !PT ;  /* 0x00000006d9067209 */ /* 0x000fe40007810000 */
[----:B------:R-:W-:Y:S02]  /*e670*/  FMNMX.FTZ R0, R29, R0, !PT ;  /* 0x000000001d007209 */ /* 0x000fe40007810000 */
[----:B------:R-:W-:Y:S02]  /*e680*/  FMNMX.FTZ R4, R51, R4, !PT ;  /* 0x0000000433047209 */ /* 0x000fe40007810000 */
[----:B------:R-:W-:Y:S01]  /*e690*/  FMNMX.FTZ R0, R65, R0, !PT ;  /* 0x0000000041007209 */ /* 0x000fe20007810000 */
[----:B------:R-:W2:Y:S01]  /*e6a0*/  MUFU.TANH R139, R26 ;  /* 0x0000001a008b7308 */ /* 0x000ea20000002400 */
[----:B-1----:R-:W-:Y:S02]  /*e6b0*/  FMNMX.FTZ R137, R5, R137, !PT ;  /* 0x0000008905897209 */ /* 0x002fe40007810000 */
[----:B------:R-:W-:Y:S01]  /*e6c0*/  MOV R61, R33 ;  /* 0x00000021003d7202 */ /* 0x000fe20000000f00 */
[----:B------:R-:W1:Y:S01]  /*e6d0*/  SHFL.BFLY PT, R135, R0, 0x2, 0x1f ;  /* 0x0c401f0000877f89 */ /* 0x000e6200000e0000 */
[----:B------:R-:W-:Y:S01]  /*e6e0*/  FMNMX.FTZ R6, R14, R6, !PT ;  /* 0x000000060e067209 */ /* 0x000fe20007810000 */
[----:B------:R-:W-:Y:S04]  /*e6f0*/  FMUL.FTZ R207, R137, c[0x0][0x2d0] ;  /* 0x0000b40089cf7a20 */ /* 0x000fe80000410000 */
[----:B------:R-:W1:Y:S01]  /*e700*/  MUFU.TANH R56, R67 ;  /* 0x0000004300387308 */ /* 0x000e620000002400 */
[----:B--2---:R-:W-:Y:S09]  /*e710*/  FMNMX.FTZ R6, R15, R6, !PT ;  /* 0x000000060f067209 */ /* 0x004ff20007810000 */
[----:B------:R-:W2:Y:S01]  /*e720*/  MUFU.TANH R67, R43 ;  /* 0x0000002b00437308 */ /* 0x000ea20000002400 */
[----:B------:R-:W-:Y:S04]  /*e730*/  MOV R28, R139 ;  /* 0x0000008b001c7202 */ /* 0x000fe80000000f00 */
[----:B------:R-:W-:Y:S02]  /*e740*/  FMNMX.FTZ R6, R28, R6, !PT ;  /* 0x000000061c067209 */ /* 0x000fe40007810000 */
[----:B-1----:R-:W-:Y:S03]  /*e750*/  FMNMX.FTZ R135, R0, R135, !PT ;  /* 0x0000008700877209 */ /* 0x002fe60007810000 */
[----:B------:R-:W1:Y:S01]  /*e760*/  MUFU.TANH R26, R46 ;  /* 0x0000002e001a7308 */ /* 0x000e620000002400 */
[----:B------:R-:W-:Y:S02]  /*e770*/  FMNMX.FTZ R6, R24, R6, !PT ;  /* 0x0000000618067209 */ /* 0x000fe40007810000 */
[----:B------:R-:W-:Y:S02]  /*e780*/  FMNMX.FTZ R4, R56, R4, !PT ;  /* 0x0000000438047209 */ /* 0x000fe40007810000 */
[----:B------:R-:W-:Y:S03]  /*e790*/  FMNMX.FTZ R6, R45, R6, !PT ;  /* 0x000000062d067209 */ /* 0x000fe60007810000 */
[----:B------:R-:W1:Y:S01]  /*e7a0*/  SHFL.BFLY PT, R7, R4, 0x2, 0x1f ;  /* 0x0c401f0004077f89 */ /* 0x000e6200000e0000 */
[----:B------:R-:W-:Y:S01]  /*e7b0*/  FMNMX.FTZ R0, R40, R6, !PT ;  /* 0x0000000628007209 */ /* 0x000fe20007810000 */
[----:B------:R1:W1:Y:S03]  /*e7c0*/  MUFU.TANH R57, R47 ;  /* 0x0000002f00397308 */ /* 0x0002660000002400 */
[----:B------:R-:W-:Y:S01]  /*e7d0*/  FMNMX.FTZ R6, R59, R0, !PT ;  /* 0x000000003b067209 */ /* 0x000fe20007810000 */
[----:B------:R-:W-:Y:S01]  /*e7e0*/  FMUL.FTZ R0, R63, c[0x0][0x320] ;  /* 0x0000c8003f007a20 */ /* 0x000fe20000410000 */
[----:B------:R-:W-:Y:S02]  /*e7f0*/  MOV R63, R21 ;  /* 0x00000015003f7202 */ /* 0x000fe40000000f00 */
[----:B--2---:R-:W-:Y:S03]  /*e800*/  FMNMX.FTZ R6, R67, R6, !PT ;  /* 0x0000000643067209 */ /* 0x004fe60007810000 */
[----:B------:R2:W-:Y:S01]  /*e810*/  MUFU.TANH R139, R0 ;  /* 0x00000000008b7308 */ /* 0x0005e20000002400 */
[----:B-1----:R-:W-:Y:S09]  /*e820*/  FMNMX.FTZ R5, R26, R6, !PT ;  /* 0x000000061a057209 */ /* 0x002ff20007810000 */
[----:B------:R-:W1:Y:S01]  /*e830*/  MUFU.TANH R48, R58 ;  /* 0x0000003a00307308 */ /* 0x000e620000002400 */
[----:B------:R-:W-:Y:S02]  /*e840*/  FMNMX.FTZ R4, R4, R7, !PT ;  /* 0x0000000704047209 */ /* 0x000fe40007810000 */
[----:B------:R-:W1:Y:S01]  /*e850*/  SHFL.BFLY PT, R7, R135, 0x1, 0x1f ;  /* 0x0c201f0087077f89 */ /* 0x000e6200000e0000 */
[----:B------:R-:W-:Y:S06]  /*e860*/  MOV R47, R27 ;  /* 0x0000001b002f7202 */ /* 0x000fec0000000f00 */
[----:B------:R1:W-:Y:S01]  /*e870*/  MUFU.TANH R204, R62 ;  /* 0x0000003e00cc7308 */ /* 0x0003e20000002400 */
[----:B------:R-:W1:Y:S01]  /*e880*/  SHFL.BFLY PT, R136, R4, 0x1, 0x1f ;  /* 0x0c201f0004887f89 */ /* 0x000e6200000e0000 */
[----:B--2---:R-:W-:Y:S01]  /*e890*/  FADD.FTZ R0, -R137, R2 ;  /* 0x0000000289007221 */ /* 0x004fe20000010100 */
[----:B------:R-:W-:Y:S03]  /*e8a0*/  FMNMX.FTZ R2, R57, R5, !PT ;  /* 0x0000000539027209 */ /* 0x000fe60007810000 */
[----:B------:R-:W-:Y:S04]  /*e8b0*/  FMUL.FTZ R0, R0, c[0x0][0x2d0] ;  /* 0x0000b40000007a20 */ /* 0x000fe80000410000 */
[----:B------:R2:W2:Y:S01]  /*e8c0*/  MUFU.EX2 R134, R0 ;  /* 0x0000000000867308 */ /* 0x0004a20000000800 */
[----:B-1----:R-:W-:Y:S02]  /*e8d0*/  FMNMX.FTZ R2, R48, R2, !PT ;  /* 0x0000000230027209 */ /* 0x002fe40007810000 */
[----:B------:R-:W-:Y:S02]  /*e8e0*/  MOV R58, R23 ;  /* 0x00000017003a7202 */ /* 0x000fe40000000f00 */
[----:B------:R-:W-:Y:S05]  /*e8f0*/  FMNMX.FTZ R135, R135, R7, !PT ;  /* 0x0000000787877209 */ /* 0x000fea0007810000 */
[----:B------:R-:W-:Y:S01]  /*e900*/  FMUL.FTZ R205, R135, c[0x0][0x2d0] ;  /* 0x0000b40087cd7a20 */ /* 0x000fe20000410000 */
[----:B------:R-:W-:Y:S02]  /*e910*/  MOV R62, R22 ;  /* 0x00000016003e7202 */ /* 0x000fe40000000f00 */
[----:B------:R-:W-:Y:S01]  /*e920*/  FMNMX.FTZ R136, R4, R136, !PT ;  /* 0x0000008804887209 */ /* 0x000fe20007810000 */
[----:B------:R-:W-:Y:S02]  /*e930*/  FFMA.FTZ R7, R212, c[0x0][0x2d0], -R205 ;  /* 0x0000b400d4077a23 */ /* 0x000fe400000108cd */
[----:B------:R-:W-:Y:S02]  /*e940*/  FFMA.FTZ R4, R209, c[0x0][0x2d0], -R207 ;  /* 0x0000b400d1047a23 */ /* 0x000fe400000108cf */
[C---:B------:R-:W-:Y:S01]  /*e950*/  FMUL.FTZ R206, R136.reuse, c[0x0][0x2d0] ;  /* 0x0000b40088ce7a20 */ /* 0x040fe20000410000 */
[----:B------:R-:W-:Y:S01]  /*e960*/  MUFU.EX2 R212, R7 ;  /* 0x0000000700d47308 */ /* 0x000fe20000000800 */
[----:B--2---:R-:W-:Y:S01]  /*e970*/  FMNMX.FTZ R0, R25, R2, !PT ;  /* 0x0000000219007209 */ /* 0x004fe20007810000 */
[----:B------:R-:W-:Y:S02]  /*e980*/  FADD.FTZ R2, -R136, R3 ;  /* 0x0000000388027221 */ /* 0x000fe40000010100 */
[----:B------:R-:W-:Y:S01]  /*e990*/  FMUL.FTZ R33, R134, R169 ;  /* 0x000000a986217220 */ /* 0x000fe20000410000 */
[----:B------:R-:W-:Y:S01]  /*e9a0*/  FMNMX.FTZ R0, R204, R0, !PT ;  /* 0x00000000cc007209 */ /* 0x000fe20007810000 */
[----:B------:R-:W-:Y:S04]  /*e9b0*/  FMUL.FTZ R2, R2, c[0x0][0x2d0] ;  /* 0x0000b40002027a20 */ /* 0x000fe80000410000 */
[----:B------:R3:W-:Y:S01]  /*e9c0*/  MUFU.EX2 R215, R4 ;  /* 0x0000000400d77308 */ /* 0x0007e20000000800 */
[C---:B------:R-:W-:Y:S01]  /*e9d0*/  FMUL.FTZ R68, R134.reuse, R68 ;  /* 0x0000004486447220 */ /* 0x040fe20000410000 */
[----:B------:R-:W-:Y:S01]  /*e9e0*/  FMNMX.FTZ R0, R139, R0, !PT ;  /* 0x000000008b007209 */ /* 0x000fe20007810000 */
[C---:B------:R-:W-:Y:S02]  /*e9f0*/  FMUL.FTZ R69, R134.reuse, R69 ;  /* 0x0000004586457220 */ /* 0x040fe40000410000 */
[C---:B------:R-:W-:Y:S02]  /*ea00*/  FMUL.FTZ R80, R134.reuse, R80 ;  /* 0x0000005086507220 */ /* 0x040fe40000410000 */
[----:B------:R-:W1:Y:S01]  /*ea10*/  SHFL.BFLY PT, R3, R0, 0x2, 0x1f ;  /* 0x0c401f0000037f89 */ /* 0x000e6200000e0000 */
[C---:B------:R-:W-:Y:S02]  /*ea20*/  FMUL.FTZ R81, R134.reuse, R81 ;  /* 0x0000005186517220 */ /* 0x040fe40000410000 */
[----:B------:R2:W2:Y:S01]  /*ea30*/  MUFU.EX2 R133, R2 ;  /* 0x0000000200857308 */ /* 0x0004a20000000800 */
[C---:B------:R-:W-:Y:S02]  /*ea40*/  FMUL.FTZ R84, R134.reuse, R84 ;  /* 0x0000005486547220 */ /* 0x040fe40000410000 */
[C---:B------:R-:W-:Y:S02]  /*ea50*/  FMUL.FTZ R85, R134.reuse, R85 ;  /* 0x0000005586557220 */ /* 0x040fe40000410000 */
[C---:B------:R-:W-:Y:S02]  /*ea60*/  FMUL.FTZ R96, R134.reuse, R96 ;  /* 0x0000006086607220 */ /* 0x040fe40000410000 */
[C---:B------:R-:W-:Y:S02]  /*ea70*/  FMUL.FTZ R97, R134.reuse, R97 ;  /* 0x0000006186617220 */ /* 0x040fe40000410000 */
[C---:B------:R-:W-:Y:S02]  /*ea80*/  FMUL.FTZ R100, R134.reuse, R100 ;  /* 0x0000006486647220 */ /* 0x040fe40000410000 */
[C---:B------:R-:W-:Y:S02]  /*ea90*/  FMUL.FTZ R101, R134.reuse, R101 ;  /* 0x0000006586657220 */ /* 0x040fe40000410000 */
[C---:B------:R-:W-:Y:S01]  /*eaa0*/  FMUL.FTZ R112, R134.reuse, R112 ;  /* 0x0000007086707220 */ /* 0x040fe20000410000 */
[----:B---3--:R-:W-:Y:S01]  /*eab0*/  @P0 IADD3 R4, P2, R11, UR4, RZ ;  /* 0x000000040b040c10 */ /* 0x008fe2000ff5e0ff */
[C---:B------:R-:W-:Y:S02]  /*eac0*/  FMUL.FTZ R113, R134.reuse, R113 ;  /* 0x0000007186717220 */ /* 0x040fe40000410000 */
[C---:B------:R-:W-:Y:S02]  /*ead0*/  FMUL.FTZ R116, R134.reuse, R116 ;  /* 0x0000007486747220 */ /* 0x040fe40000410000 */
[----:B------:R-:W-:Y:S01]  /*eae0*/  FMUL.FTZ R117, R134, R117 ;  /* 0x0000007586757220 */ /* 0x000fe20000410000 */
[----:B-1----:R-:W-:Y:S01]  /*eaf0*/  FMNMX.FTZ R0, R0, R3, !PT ;  /* 0x0000000300007209 */ /* 0x002fe20007810000 */
[--C-:B------:R-:W-:Y:S02]  /*eb00*/  FFMA.FTZ R3, R17, c[0x0][0x2d0], -R207.reuse ;  /* 0x0000b40011037a23 */ /* 0x100fe400000108cf */
[----:B--2---:R-:W-:Y:S02]  /*eb10*/  FADD.FTZ R2, -R135, R132 ;  /* 0x0000008487027221 */ /* 0x004fe40000010100 */
[----:B------:R1:W-:Y:S01]  /*eb20*/  MUFU.EX2 R241, R3 ;  /* 0x0000000300f17308 */ /* 0x0003e20000000800 */
[----:B------:R-:W-:Y:S01]  /*eb30*/  FMUL.FTZ R17, R134, R153 ;  /* 0x0000009986117220 */ /* 0x000fe20000410000 */
[----:B------:R-:W-:Y:S01]  /*eb40*/  MOV R153, R24 ;  /* 0x0000001800997202 */ /* 0x000fe20000000f00 */
[----:B------:R-:W-:Y:S02]  /*eb50*/  FMUL.FTZ R2, R2, c[0x0][0x2d0] ;  /* 0x0000b40002027a20 */ /* 0x000fe40000410000 */
[C---:B------:R-:W-:Y:S01]  /*eb60*/  FMUL.FTZ R35, R133.reuse, R171 ;  /* 0x000000ab85237220 */ /* 0x040fe20000410000 */
[----:B------:R-:W-:Y:S01]  /*eb70*/  MOV R171, R44 ;  /* 0x0000002c00ab7202 */ /* 0x000fe20000000f00 */
        /* <DEDUP_REMOVED lines=14> */
[C---:B------:R-:W-:Y:S02]  /*ec60*/  FMUL.FTZ R115, R133.reuse, R115 ;  /* 0x0000007385737220 */ /* 0x040fe40000410000 */
[--C-:B--2---:R-:W-:Y:S02]  /*ec70*/  FFMA.FTZ R2, R208, c[0x0][0x2d0], -R207.reuse ;  /* 0x0000b400d0027a23 */ /* 0x104fe400000108cf */
[C---:B---3--:R-:W-:Y:S01]  /*ec80*/  FMUL.FTZ R24, R132.reuse, R160 ;  /* 0x000000a084187220 */ /* 0x048fe20000410000 */
[----:B------:R-:W-:Y:S01]  /*ec90*/  MOV R160, R57 ;  /* 0x0000003900a07202 */ /* 0x000fe20000000f00 */
        /* <DEDUP_REMOVED lines=14> */
[----:B--2---:R-:W-:Y:S02]  /*ed80*/  FFMA.FTZ R2, R16, c[0x0][0x2d0], -R207 ;  /* 0x0000b40010027a23 */ /* 0x004fe400000108cf */
[----:B------:R-:W-:Y:S01]  /*ed90*/  FMUL.FTZ R16, R134, R152 ;  /* 0x0000009886107220 */ /* 0x000fe20000410000 */
        /* <DEDUP_REMOVED lines=11> */
[C---:B------:R-:W-:Y:S01]  /*ee50*/  FMUL.FTZ R18, R133.reuse, R154 ;  /* 0x0000009a85127220 */ /* 0x040fe20000410000 */
[----:B------:R-:W-:Y:S01]  /*ee60*/  MOV R154, R65 ;  /* 0x00000041009a7202 */ /* 0x000fe20000000f00 */
[----:B------:R1:W-:Y:S01]  /*ee70*/  MUFU.EX2 R231, R3 ;  /* 0x0000000300e77308 */ /* 0x0003e20000000800 */
[----:B------:R-:W-:Y:S02]  /*ee80*/  FMUL.FTZ R65, R134, R201 ;  /* 0x000000c986417220 */ /* 0x000fe40000410000 */
[----:B------:R-:W-:Y:S01]  /*ee90*/  FMUL.FTZ R125, R132, R125 ;  /* 0x0000007d847d7220 */ /* 0x000fe20000410000 */
[----:B--2---:R-:W2:Y:S01]  /*eea0*/  SHFL.BFLY PT, R2, R0, 0x1, 0x1f ;  /* 0x0c201f0000027f89 */ /* 0x004ea200000e0000 */
[----:B-1----:R-:W-:Y:S01]  /*eeb0*/  @P0 IADD3 R3, P1, R34, UR4, RZ ;  /* 0x0000000422030c10 */ /* 0x002fe2000ff3e0ff */
[----:B------:R-:W-:Y:S01]  /*eec0*/  FMUL.FTZ R34, R133, R170 ;  /* 0x000000aa85227220 */ /* 0x000fe20000410000 */
[----:B------:R-:W-:Y:S02]  /*eed0*/  MOV R170, R59 ;  /* 0x0000003b00aa7202 */ /* 0x000fe40000000f00 */
[----:B------:R-:W-:Y:S02]  /*eee0*/  @P0 LEA R6, P3, R3, c[0x0][0x1c8], 0x1 ;  /* 0x0000720003060a11 */ /* 0x000fe400078608ff */
[----:B----4-:R-:W-:Y:S02]  /*eef0*/  @P0 IADD3.X R5, R9, UR13, RZ, P1, !PT ;  /* 0x0000000d09050c10 */ /* 0x010fe40008ffe4ff */
[----:B------:R-:W-:Y:S02]  /*ef00*/  @P0 LEA R8, P1, R4, c[0x0][0x1c8], 0x1 ;  /* 0x0000720004080a11 */ /* 0x000fe400078208ff */
[----:B------:R-:W-:Y:S01]  /*ef10*/  @P0 LEA.HI.X R7, R3, c[0x0][0x1cc], R5, 0x1, P3 ;  /* 0x0000730003070a11 */ /* 0x000fe200018f0c05 */
[----:B------:R-:W-:Y:S01]  /*ef20*/  FFMA.FTZ R3, R213, c[0x0][0x2d0], -R205 ;  /* 0x0000b400d5037a23 */ /* 0x000fe200000108cd */
[----:B------:R-:W-:Y:S02]  /*ef30*/  @P0 IADD3.X R9, R10, UR13, RZ, P2, !PT ;  /* 0x0000000d0a090c10 */ /* 0x000fe400097fe4ff */
[----:B--2---:R-:W-:Y:S01]  /*ef40*/  FMNMX.FTZ R2, R0, R2, !PT ;  /* 0x0000000200027209 */ /* 0x004fe20007810000 */
[----:B------:R1:W-:Y:S01]  /*ef50*/  @P0 LDGSTS.E.BYPASS.LTC128B.128 [R245+0x4100], [R6.64], !P5 ;  /* 0x0410000006f50fae */ /* 0x0003e2000e901d52 */
[----:B------:R-:W-:Y:S01]  /*ef60*/  @P0 LEA.HI.X R9, R4, c[0x0][0x1cc], R9, 0x1, P1 ;  /* 0x0000730004090a11 */ /* 0x000fe200008f0c09 */
[----:B------:R2:W-:Y:S01]  /*ef70*/  MUFU.EX2 R213, R3 ;  /* 0x0000000300d57308 */ /* 0x0005e20000000800 */
[----:B------:R-:W-:Y:S01]  /*ef80*/  @P0 IADD3 R4, P2, R6, UR8, RZ ;  /* 0x0000000806040c10 */ /* 0x000fe2000ff5e0ff */
[----:B------:R-:W-:Y:S02]  /*ef90*/  FFMA.FTZ R0, R19, c[0x0][0x2d0], -R206 ;  /* 0x0000b40013007a23 */ /* 0x000fe400000108ce */
[----:B------:R-:W-:Y:S01]  /*efa0*/  FMUL.FTZ R19, R133, R155 ;  /* 0x0000009b85137220 */ /* 0x000fe20000410000 */
[----:B------:R-:W-:Y:S01]  /*efb0*/  @P0 IADD3.X R5, R7, UR6, RZ, P2, !PT ;  /* 0x0000000607050c10 */ /* 0x000fe200097fe4ff */
[----:B------:R3:W-:Y:S04]  /*efc0*/  @P0 LDGSTS.E.BYPASS.LTC128B.128 [R245+0x6100], [R8.64], !P4 ;  /* 0x0610000008f50fae */ /* 0x0007e8000e101d52 */
[----:B------:R4:W4:Y:S04]  /*efd0*/  MUFU.EX2 R242, R0 ;  /* 0x0000000000f27308 */ /* 0x0009280000000800 */
[----:B------:R4:W-:Y:S08]  /*efe0*/  @P0 LDGSTS.E.BYPASS.LTC128B.128 [R245+0x4900], [R4.64], !P5 ;  /* 0x0490000004f50fae */ /* 0x0009f0000e901d52 */
[----:B------:R4:W-:Y:S01]  /*eff0*/  @P0 LDGSTS.E.BYPASS.LTC128B.128 [R245+0x6900], [R4.64+0x80], !P4 ;  /* 0x0690008004f50fae */ /* 0x0009e2000e101d52 */
[--C-:B--2---:R-:W-:Y:S01]  /*f000*/  FFMA.FTZ R3, R12, c[0x0][0x2d0], -R205.reuse ;  /* 0x0000b4000c037a23 */ /* 0x104fe200000108cd */
[----:B-1----:R-:W-:Y:S01]  /*f010*/  @P0 IADD3 R6, P1, R4, UR8, RZ ;  /* 0x0000000804060c10 */ /* 0x002fe2000ff3e0ff */
[----:B------:R-:W-:Y:S01]  /*f020*/  FMUL.FTZ R12, R132, R148 ;  /* 0x00000094840c7220 */ /* 0x000fe20000410000 */
[----:B------:R-:W-:Y:S01]  /*f030*/  MOV R148, R31 ;  /* 0x0000001f00947202 */ /* 0x000fe20000000f00 */
[----:B------:R1:W-:Y:S01]  /*f040*/  MUFU.EX2 R220, R3 ;  /* 0x0000000300dc7308 */ /* 0x0003e20000000800 */
[C---:B------:R-:W-:Y:S02]  /*f050*/  @P0 IADD3.X R7, R5.reuse, UR6, RZ, P1, !PT ;  /* 0x0000000605070c10 */ /* 0x040fe40008ffe4ff */
[----:B------:R-:W-:Y:S02]  /*f060*/  @P0 IADD3 R10, P1, R4, UR12, RZ ;  /* 0x0000000c040a0c10 */ /* 0x000fe4000ff3e0ff */
[----:B---3--:R-:W-:Y:S01]  /*f070*/  @P0 IADD3 R8, P2, R6, UR8, RZ ;  /* 0x0000000806080c10 */ /* 0x008fe2000ff5e0ff */
[----:B------:R2:W-:Y:S01]  /*f080*/  @P0 LDGSTS.E.BYPASS.LTC128B.128 [R245+0x5100], [R6.64], !P5 ;  /* 0x0510000006f50fae */ /* 0x0005e2000e901d52 */
[----:B------:R-:W-:Y:S01]  /*f090*/  @P0 IADD3.X R11, R5, UR9, RZ, P1, !PT ;  /* 0x00000009050b0c10 */ /* 0x000fe20008ffe4ff */
[----:B----4-:R-:W-:Y:S01]  /*f0a0*/  FADD.FTZ R0, -R2, R138 ;  /* 0x0000008a02007221 */ /* 0x010fe20000010100 */
[----:B------:R-:W-:Y:S02]  /*f0b0*/  @P0 IADD3.X R9, R7, UR6, RZ, P2, !PT ;  /* 0x0000000607090c10 */ /* 0x000fe400097fe4ff */
[----:B------:R-:W-:Y:S01]  /*f0c0*/  MOV R138, R20 ;  /* 0x00000014008a7202 */ /* 0x000fe20000000f00 */
[----:B------:R-:W-:Y:S02]  /*f0d0*/  FMUL.FTZ R0, R0, c[0x0][0x2d0] ;  /* 0x0000b40000007a20 */ /* 0x000fe40000410000 */
[----:B------:R3:W-:Y:S04]  /*f0e0*/  @P0 LDGSTS.E.BYPASS.LTC128B.128 [R245+0x7100], [R10.64], !P4 ;  /* 0x071000000af50fae */ /* 0x0007e8000e101d52 */
[----:B------:R-:W3:Y:S01]  /*f0f0*/  MUFU.EX2 R0, R0 ;  /* 0x0000000000007308 */ /* 0x000ee20000000800 */
[----:B------:R-:W-:Y:S03]  /*f100*/  @P0 IADD3 R4, P1, R6, UR12, RZ ;  /* 0x0000000c06040c10 */ /* 0x000fe6000ff3e0ff */
[----:B------:R4:W-:Y:S01]  /*f110*/  @P0 LDGSTS.E.BYPASS.LTC128B.128 [R245+0x5900], [R8.64], !P5 ;  /* 0x0590000008f50fae */ /* 0x0009e2000e901d52 */
[----:B-1----:R-:W-:Y:S01]  /*f120*/  FFMA.FTZ R3, R13, c[0x0][0x2d0], -R205 ;  /* 0x0000b4000d037a23 */ /* 0x002fe200000108cd */
[----:B------:R-:W-:Y:S01]  /*f130*/  @P0 IADD3.X R5, R7, UR9, RZ, P1, !PT ;  /* 0x0000000907050c10 */ /* 0x000fe20008ffe4ff */
[----:B------:R-:W-:Y:S01]  /*f140*/  FMUL.FTZ R13, R132, R149 ;  /* 0x00000095840d7220 */ /* 0x000fe20000410000 */
[----:B------:R-:W-:Y:S02]  /*f150*/  MOV R149, R30 ;  /* 0x0000001e00957202 */ /* 0x000fe40000000f00 */
[----:B------:R-:W1:Y:S02]  /*f160*/  MUFU.EX2 R221, R3 ;  /* 0x0000000300dd7308 */ /* 0x000e640000000800 */
[----:B------:R1:W-:Y:S01]  /*f170*/  @P0 LDGSTS.E.BYPASS.LTC128B.128 [R245+0x7900], [R4.64], !P4 ;  /* 0x0790000004f50fae */ /* 0x0003e2000e101d52 */
[----:B--2---:R-:W-:Y:S01]  /*f180*/  FMUL.FTZ R7, R133, R143 ;  /* 0x0000008f85077220 */ /* 0x004fe20000410000 */
[----:B------:R-:W-:Y:S06]  /*f190*/  F2FP.PACK_AB R143, R242, R231 ;  /* 0x000000e7f28f723e */ /* 0x000fec00000000ff */
[----:B------:R-:W2:Y:S01]  /*f1a0*/  LDSM.16.MT88.4 R20, [R225+0x100] ;  /* 0x00010000e114783b */ /* 0x000ea20000004200 */
[C---:B---3--:R-:W-:Y:S02]  /*f1b0*/  FMUL.FTZ R10, R0.reuse, R146 ;  /* 0x00000092000a7220 */ /* 0x048fe40000410000 */
[C---:B------:R-:W-:Y:S05]  /*f1c0*/  FMUL.FTZ R11, R0.reuse, R147 ;  /* 0x00000093000b7220 */ /* 0x040fea0000410000 */
[----:B------:R-:W3:Y:S01]  /*f1d0*/  LDSM.16.MT88.4 R36, [R226+0x100] ;  /* 0x00010000e224783b */ /* 0x000ee20000004200 */
[----:B------:R-:W-:Y:S02]  /*f1e0*/  FMUL.FTZ R42, R0, R178 ;  /* 0x000000b2002a7220 */ /* 0x000fe40000410000 */
[C---:B----4-:R-:W-:Y:S01]  /*f1f0*/  FMUL.FTZ R8, R132.reuse, R144 ;  /* 0x0000009084087220 */ /* 0x050fe20000410000 */
[----:B------:R-:W-:Y:S01]  /*f200*/  F2FP.PACK_AB R144, R213, R212 ;  /* 0x000000d4d590723e */ /* 0x000fe200000000ff */
[----:B------:R-:W-:Y:S01]  /*f210*/  FMUL.FTZ R9, R132, R145 ;  /* 0x0000009184097220 */ /* 0x000fe20000410000 */
[----:B-1----:R-:W-:Y:S01]  /*f220*/  F2FP.PACK_AB R146, R221, R220 ;  /* 0x000000dcdd92723e */ /* 0x002fe200000000ff */
[----:B------:R-:W-:Y:S01]  /*f230*/  FMUL.FTZ R3, R2, c[0x0][0x2d0] ;  /* 0x0000b40002037a20 */ /* 0x000fe20000410000 */
[----:B------:R-:W1:Y:S01]  /*f240*/  LDSM.16.MT88.4 R52, [R228+0x100] ;  /* 0x00010000e434783b */ /* 0x000e620000004200 */
[----:B------:R-:W-:Y:S01]  /*f250*/  FMUL.FTZ R26, R0, R162 ;  /* 0x000000a2001a7220 */ /* 0x000fe20000410000 */
[----:B------:R-:W-:Y:S01]  /*f260*/  MOV R162, R51 ;  /* 0x0000003300a27202 */ /* 0x000fe20000000f00 */
[--C-:B------:R-:W-:Y:S01]  /*f270*/  FFMA.FTZ R4, R217, c[0x0][0x2d0], -R3.reuse ;  /* 0x0000b400d9047a23 */ /* 0x100fe20000010803 */
[----:B------:R-:W-:Y:S01]  /*f280*/  MOV R217, R32 ;  /* 0x0000002000d97202 */ /* 0x000fe20000000f00 */
[--C-:B------:R-:W-:Y:S01]  /*f290*/  FFMA.FTZ R6, R216, c[0x0][0x2d0], -R3.reuse ;  /* 0x0000b400d8067a23 */ /* 0x100fe20000010803 */
[----:B------:R-:W-:Y:S01]  /*f2a0*/  MOV R216, R25 ;  /* 0x0000001900d87202 */ /* 0x000fe20000000f00 */
[----:B------:R4:W-:Y:S01]  /*f2b0*/  MUFU.EX2 R209, R4 ;  /* 0x0000000400d17308 */ /* 0x0009e20000000800 */
[----:B------:R-:W-:Y:S01]  /*f2c0*/  FMUL.FTZ R5, R134, R141 ;  /* 0x0000008d86057220 */ /* 0x000fe20000410000 */
[----:B------:R-:W-:Y:S01]  /*f2d0*/  F2FP.PACK_AB R141, R222, R214 ;  /* 0x000000d6de8d723e */ /* 0x000fe200000000ff */
[----:B------:R-:W-:Y:S01]  /*f2e0*/  FMUL.FTZ R25, R132, R161 ;  /* 0x000000a184197220 */ /* 0x000fe20000410000 */
[----:B------:R-:W-:Y:S01]  /*f2f0*/  MOV R169, R217 ;  /* 0x000000d900a97202 */ /* 0x000fe20000000f00 */
[C---:B------:R-:W-:Y:S01]  /*f300*/  FMUL.FTZ R27, R0.reuse, R163 ;  /* 0x000000a3001b7220 */ /* 0x040fe20000410000 */
[----:B------:R-:W-:Y:S01]  /*f310*/  MOV R163, R50 ;  /* 0x0000003200a37202 */ /* 0x000fe20000000f00 */
[----:B------:R-:W-:Y:S01]  /*f320*/  FMUL.FTZ R43, R0, R179 ;  /* 0x000000b3002b7220 */ /* 0x000fe20000410000 */
[----:B------:R-:W-:Y:S01]  /*f330*/  MOV R179, R45 ;  /* 0x0000002d00b37202 */ /* 0x000fe20000000f00 */
[----:B------:R-:W-:Y:S01]  /*f340*/  FMUL.FTZ R45, R132, R181 ;  /* 0x000000b5842d7220 */ /* 0x000fe20000410000 */
[----:B------:R1:W1:Y:S01]  /*f350*/  MUFU.EX2 R208, R6 ;  /* 0x0000000600d07308 */ /* 0x0002620000000800 */
[C---:B------:R-:W-:Y:S01]  /*f360*/  FMUL.FTZ R59, R0.reuse, R195 ;  /* 0x000000c3003b7220 */ /* 0x040fe20000410000 */
[----:B------:R-:W-:Y:S01]  /*f370*/  MOV R217, R48 ;  /* 0x0000003000d97202 */ /* 0x000fe20000000f00 */
[C---:B------:R-:W-:Y:S01]  /*f380*/  FMUL.FTZ R30, R0.reuse, R166 ;  /* 0x000000a6001e7220 */ /* 0x040fe20000410000 */
[----:B------:R-:W-:Y:S01]  /*f390*/  MOV R166, R66 ;  /* 0x0000004200a67202 */ /* 0x000fe20000000f00 */
[----:B------:R-:W-:Y:S01]  /*f3a0*/  FMUL.FTZ R31, R0, R167 ;  /* 0x000000a7001f7220 */ /* 0x000fe20000410000 */
[----:B------:R-:W-:Y:S01]  /*f3b0*/  MOV R167, R149 ;  /* 0x0000009500a77202 */ /* 0x000fe20000000f00 */
[----:B------:R-:W-:Y:S01]  /*f3c0*/  FMUL.FTZ R32, R134, R168 ;  /* 0x000000a886207220 */ /* 0x000fe20000410000 */
[----:B------:R-:W-:Y:S01]  /*f3d0*/  MOV R168, R148 ;  /* 0x0000009400a87202 */ /* 0x000fe20000000f00 */
[C---:B------:R-:W-:Y:S01]  /*f3e0*/  FMUL.FTZ R46, R0.reuse, R182 ;  /* 0x000000b6002e7220 */ /* 0x040fe20000410000 */
[----:B------:R-:W-:Y:S01]  /*f3f0*/  MOV R182, R153 ;  /* 0x0000009900b67202 */ /* 0x000fe20000000f00 */
[C---:B------:R-:W-:Y:S01]  /*f400*/  FMUL.FTZ R50, R133.reuse, R186 ;  /* 0x000000ba85327220 */ /* 0x040fe20000410000 */
[----:B------:R-:W-:Y:S01]  /*f410*/  MOV R153, R47 ;  /* 0x0000002f00997202 */ /* 0x000fe20000000f00 */
[----:B------:R-:W-:Y:S01]  /*f420*/  FMUL.FTZ R47, R0, R183 ;  /* 0x000000b7002f7220 */ /* 0x000fe20000410000 */
[----:B------:R-:W-:Y:S01]  /*f430*/  MOV R161, R56 ;  /* 0x0000003800a17202 */ /* 0x000fe20000000f00 */
[--C-:B----4-:R-:W-:Y:S01]  /*f440*/  FFMA.FTZ R4, R14, c[0x0][0x2d0], -R3.reuse ;  /* 0x0000b4000e047a23 */ /* 0x110fe20000010803 */
[----:B------:R-:W0:Y:S01]  /*f450*/  LDGDEPBAR ;  /* 0x00000000000079af */ /* 0x000e220000000000 */
[----:B------:R-:W-:Y:S01]  /*f460*/  FMUL.FTZ R14, R0, R150 ;  /* 0x00000096000e7220 */ /* 0x000fe20000410000 */
[----:B------:R-:W-:Y:S01]  /*f470*/  MOV R150, R29 ;  /* 0x0000001d00967202 */ /* 0x000fe20000000f00 */
[----:B------:R4:W-:Y:S01]  /*f480*/  MUFU.EX2 R210, R4 ;  /* 0x0000000400d27308 */ /* 0x0009e20000000800 */
[----:B------:R-:W-:Y:S01]  /*f490*/  FMUL.FTZ R29, R132, R165 ;  /* 0x000000a5841d7220 */ /* 0x000fe20000410000 */
[----:B------:R-:W-:Y:S01]  /*f4a0*/  MOV R165, R49 ;  /* 0x0000003100a57202 */ /* 0x000fe20000000f00 */
[C---:B------:R-:W-:Y:S01]  /*f4b0*/  FMUL.FTZ R49, R134.reuse, R185 ;  /* 0x000000b986317220 */ /* 0x040fe20000410000 */
[----:B------:R-:W-:Y:S01]  /*f4c0*/  MOV R185, R243 ;  /* 0x000000f300b97202 */ /* 0x000fe20000000f00 */
[----:B-1----:R-:W-:Y:S01]  /*f4d0*/  FMUL.FTZ R6, R133, R142 ;  /* 0x0000008e85067220 */ /* 0x002fe20000410000 */
[----:B------:R-:W-:Y:S01]  /*f4e0*/  F2FP.PACK_AB R142, R241, R224 ;  /* 0x000000e0f18e723e */ /* 0x000fe200000000ff */
[----:B------:R-:W-:Y:S01]  /*f4f0*/  FMUL.FTZ R48, R134, R184 ;  /* 0x000000b886307220 */ /* 0x000fe20000410000 */
[----:B------:R-:W-:Y:S01]  /*f500*/  F2FP.PACK_AB R145, R209, R208 ;  /* 0x000000d0d191723e */ /* 0x000fe200000000ff */
[C---:B------:R-:W-:Y:S01]  /*f510*/  FMUL.FTZ R51, R133.reuse, R187 ;  /* 0x000000bb85337220 */ /* 0x040fe20000410000 */
[----:B------:R-:W-:Y:S01]  /*f520*/  MOV R184, R63 ;  /* 0x0000003f00b87202 */ /* 0x000fe20000000f00 */
[----:B------:R-:W-:Y:S01]  /*f530*/  FMUL.FTZ R63, R0, R199 ;  /* 0x000000c7003f7220 */ /* 0x000fe20000410000 */
[----:B------:R-:W-:Y:S01]  /*f540*/  MOV R155, R150 ;  /* 0x00000096009b7202 */ /* 0x000fe20000000f00 */
[----:B------:R-:W-:Y:S01]  /*f550*/  FMUL.FTZ R56, R132, R192 ;  /* 0x000000c084387220 */ /* 0x000fe20000410000 */
[----:B------:R-:W-:Y:S01]  /*f560*/  MOV R187, R184 ;  /* 0x000000b800bb7202 */ /* 0x000fe20000000f00 */
[----:B------:R-:W-:Y:S01]  /*f570*/  FMUL.FTZ R66, R133, R202 ;  /* 0x000000ca85427220 */ /* 0x000fe20000410000 */
[----:B------:R-:W-:Y:S01]  /*f580*/  MOV R184, R179 ;  /* 0x000000b300b87202 */ /* 0x000fe20000000f00 */
[C---:B------:R-:W-:Y:S02]  /*f590*/  FMUL.FTZ R74, R0.reuse, R74 ;  /* 0x0000004a004a7220 */ /* 0x040fe40000410000 */
[C---:B------:R-:W-:Y:S02]  /*f5a0*/  FMUL.FTZ R75, R0.reuse, R75 ;  /* 0x0000004b004b7220 */ /* 0x040fe40000410000 */
[C---:B------:R-:W-:Y:S02]  /*f5b0*/  FMUL.FTZ R78, R0.reuse, R78 ;  /* 0x0000004e004e7220 */ /* 0x040fe40000410000 */
[C---:B------:R-:W-:Y:S02]  /*f5c0*/  FMUL.FTZ R79, R0.reuse, R79 ;  /* 0x0000004f004f7220 */ /* 0x040fe40000410000 */
[----:B----4-:R-:W-:Y:S02]  /*f5d0*/  FFMA.FTZ R4, R15, c[0x0][0x2d0], -R3 ;  /* 0x0000b4000f047a23 */ /* 0x010fe40000010803 */
[----:B------:R-:W-:Y:S01]  /*f5e0*/  FMUL.FTZ R15, R0, R151 ;  /* 0x00000097000f7220 */ /* 0x000fe20000410000 */
[----:B------:R-:W-:Y:S01]  /*f5f0*/  MOV R151, R28 ;  /* 0x0000001c00977202 */ /* 0x000fe20000000f00 */
[----:B------:R-:W1:Y:S01]  /*f600*/  MUFU.EX2 R211, R4 ;  /* 0x0000000400d37308 */ /* 0x000e620000000800 */
[----:B------:R-:W-:Y:S01]  /*f610*/  FMUL.FTZ R28, R132, R164 ;  /* 0x000000a4841c7220 */ /* 0x000fe20000410000 */
[----:B------:R-:W-:Y:S01]  /*f620*/  MOV R164, R138 ;  /* 0x0000008a00a47202 */ /* 0x000fe20000000f00 */
[----:B------:R-:W-:Y:S01]  /*f630*/  FFMA.FTZ R138, R246, c[0x0][0x2d0], -R207 ;  /* 0x0000b400f68a7a23 */ /* 0x000fe200000108cf */
[----:B------:R-:W-:Y:S01]  /*f640*/  MOV R183, R151 ;  /* 0x0000009700b77202 */ /* 0x000fe20000000f00 */
[C---:B------:R-:W-:Y:S01]  /*f650*/  FMUL.FTZ R90, R0.reuse, R90 ;  /* 0x0000005a005a7220 */ /* 0x040fe20000410000 */
[----:B------:R-:W4:Y:S01]  /*f660*/  LDSM.16.MT88.4 R148, [R227+0x100] ;  /* 0x00010000e394783b */ /* 0x000f220000004200 */
[C---:B------:R-:W-:Y:S01]  /*f670*/  FMUL.FTZ R91, R0.reuse, R91 ;  /* 0x0000005b005b7220 */ /* 0x040fe20000410000 */
        /* <DEDUP_REMOVED lines=10> */
[----:B-1----:R-:W-:Y:S01]  /*f720*/  F2FP.PACK_AB R147, R211, R210 ;  /* 0x000000d2d393723e */ /* 0x002fe200000000ff */
[----:B------:R-:W-:Y:S01]  /*f730*/  FMUL.FTZ R4, R134, R140 ;  /* 0x0000008c86047220 */ /* 0x000fe20000410000 */
[----:B------:R-:W-:Y:S01]  /*f740*/  F2FP.PACK_AB R140, R223, R215 ;  /* 0x000000d7df8c723e */ /* 0x000fe200000000ff */
[----:B------:R-:W-:Y:S02]  /*f750*/  FFMA.FTZ R246, R217, c[0x0][0x2d0], -R3 ;  /* 0x0000b400d9f67a23 */ /* 0x000fe40000010803 */
[C---:B------:R-:W-:Y:S02]  /*f760*/  FMUL.FTZ R126, R0.reuse, R126 ;  /* 0x0000007e007e7220 */ /* 0x040fe40000410000 */
[----:B------:R-:W-:Y:S02]  /*f770*/  FMUL.FTZ R127, R0, R127 ;  /* 0x0000007f007f7220 */ /* 0x000fe40000410000 */
[-C--:B--2---:R-:W-:Y:S01]  /*f780*/  HMMA.16816.F32 R4, R140, R20.reuse, R4 ;  /* 0x000000148c04723c */ /* 0x084fe20000001804 */
[----:B------:R-:W-:Y:S04]  /*f790*/  MUFU.EX2 R246, R246 ;  /* 0x000000f600f67308 */ /* 0x000fe80000000800 */
[----:B---3--:R-:W-:Y:S02]  /*f7a0*/  FFMA.FTZ R138, R244, c[0x0][0x2d0], -R207 ;  /* 0x0000b400f48a7a23 */ /* 0x008fe400000108cf */
[--C-:B------:R-:W-:Y:S01]  /*f7b0*/  FFMA.FTZ R244, R216, c[0x0][0x2d0], -R3.reuse ;  /* 0x0000b400d8f47a23 */ /* 0x100fe20000010803 */
[C---:B------:R-:W-:Y:S04]  /*f7c0*/  HMMA.16816.F32 R8, R144.reuse, R20, R8 ;  /* 0x000000149008723c */ /* 0x040fe80000001808 */
[----:B------:R-:W-:Y:S01]  /*f7d0*/  FFMA.FTZ R204, R204, c[0x0][0x2d0], -R3 ;  /* 0x0000b400cccc7a23 */ /* 0x000fe20000010803 */
[----:B------:R-:W-:Y:S02]  /*f7e0*/  MUFU.EX2 R244, R244 ;  /* 0x000000f400f47308 */ /* 0x000fe40000000800 */
[C---:B------:R-:W-:Y:S01]  /*f7f0*/  FMUL.FTZ R20, R134.reuse, R156 ;  /* 0x0000009c86147220 */ /* 0x040fe20000410000 */
[-C--:B------:R-:W-:Y:S04]  /*f800*/  HMMA.16816.F32 R12, R144, R22.reuse, R12 ;  /* 0x00000016900c723c */ /* 0x080fe8000000180c */
[----:B------:R-:W-:Y:S01]  /*f810*/  MOV R156, R152 ;  /* 0x00000098009c7202 */ /* 0x000fe20000000f00 */
[----:B------:R-:W-:Y:S01]  /*f820*/  FMUL.FTZ R21, R134, R157 ;  /* 0x0000009d86157220 */ /* 0x000fe20000410000 */
[----:B------:R-:W-:Y:S01]  /*f830*/  MOV R157, R67 ;  /* 0x00000043009d7202 */ /* 0x000fe20000000f00 */
[C---:B------:R-:W-:Y:S01]  /*f840*/  FMUL.FTZ R67, R133.reuse, R203 ;  /* 0x000000cb85437220 */ /* 0x040fe20000410000 */
[C---:B------:R-:W-:Y:S04]  /*f850*/  HMMA.16816.F32 R16, R140.reuse, R22, R16 ;  /* 0x000000168c10723c */ /* 0x040fe80000001810 */
[--C-:B------:R-:W-:Y:S03]  /*f860*/  FFMA.FTZ R152, R252, c[0x0][0x2d0], -R206.reuse ;  /* 0x0000b400fc987a23 */ /* 0x100fe600000108ce */
[C---:B------:R-:W-:Y:S01]  /*f870*/  FMUL.FTZ R22, R133.reuse, R158 ;  /* 0x0000009e85167220 */ /* 0x040fe20000410000 */
[----:B------:R-:W-:Y:S01]  /*f880*/  MOV R158, R64 ;  /* 0x00000040009e7202 */ /* 0x000fe20000000f00 */
[C---:B------:R-:W-:Y:S01]  /*f890*/  FMUL.FTZ R23, R133.reuse, R159 ;  /* 0x0000009f85177220 */ /* 0x040fe20000410000 */
[----:B------:R-:W-:Y:S02]  /*f8a0*/  MUFU.EX2 R243, R152 ;  /* 0x0000009800f37308 */ /* 0x000fe40000000800 */
[----:B------:R-:W-:Y:S01]  /*f8b0*/  MOV R159, R60 ;  /* 0x0000003c009f7202 */ /* 0x000fe20000000f00 */
[----:B------:R-:W-:Y:S02]  /*f8c0*/  FMUL.FTZ R60, R132, R196 ;  /* 0x000000c4843c7220 */ /* 0x000fe40000410000 */
[C---:B------:R-:W-:Y:S01]  /*f8d0*/  FMUL.FTZ R64, R134.reuse, R200 ;  /* 0x000000c886407220 */ /* 0x040fe20000410000 */
[-C--:B------:R-:W-:Y:S08]  /*f8e0*/  HMMA.16816.F32 R20, R140, R36.reuse, R20 ;  /* 0x000000248c14723c */ /* 0x080ff00000001814 */
[C---:B------:R-:W-:Y:S07]  /*f8f0*/  HMMA.16816.F32 R24, R144.reuse, R36, R24 ;  /* 0x000000249018723c */ /* 0x040fee0000001818 */
[----:B------:R-:W-:Y:S01]  /*f900*/  FMUL.FTZ R37, R134, R173 ;  /* 0x000000ad86257220 */ /* 0x000fe20000410000 */
[-C--:B------:R-:W-:Y:S04]  /*f910*/  HMMA.16816.F32 R28, R144, R38.reuse, R28 ;  /* 0x00000026901c723c */ /* 0x080fe8000000181c */
[----:B------:R-:W-:Y:S01]  /*f920*/  MOV R173, R58 ;  /* 0x0000003a00ad7202 */ /* 0x000fe20000000f00 */
[----:B------:R-:W-:Y:S02]  /*f930*/  FMUL.FTZ R58, R0, R194 ;  /* 0x000000c2003a7220 */ /* 0x000fe40000410000 */
[----:B------:R1:W-:Y:S01]  /*f940*/  MUFU.EX2 R194, R138 ;  /* 0x0000008a00c27308 */ /* 0x0003e20000000800 */
        /* <DEDUP_REMOVED lines=9> */
[----:B------:R-:W-:Y:S01]  /*f9e0*/  FMUL.FTZ R38, R133, R174 ;  /* 0x000000ae85267220 */ /* 0x000fe20000410000 */
[----:B------:R-:W-:Y:S01]  /*f9f0*/  MOV R174, R62 ;  /* 0x0000003e00ae7202 */ /* 0x000fe20000000f00 */
[----:B------:R-:W-:Y:S01]  /*fa00*/  FMUL.FTZ R62, R0, R198 ;  /* 0x000000c6003e7220 */ /* 0x000fe20000410000 */
[----:B------:R-:W-:Y:S04]  /*fa10*/  MOV R183, R176 ;  /* 0x000000b000b77202 */ /* 0x000fe80000000f00 */
        /* <DEDUP_REMOVED lines=8> */
[----:B-1----:R-:W-:Y:S03]  /*faa0*/  FFMA.FTZ R138, R219, c[0x0][0x2d0], -R207 ;  /* 0x0000b400db8a7a23 */ /* 0x002fe600000108cf */
[C---:B------:R-:W-:Y:S01]  /*fab0*/  FMUL.FTZ R54, R133.reuse, R190 ;  /* 0x000000be85367220 */ /* 0x040fe20000410000 */
[----:B------:R-:W-:Y:S01]  /*fac0*/  LDSM.16.MT88.4 R216, [R226+0x3900] ;  /* 0x00390000e2d8783b */ /* 0x000fe20000004200 */
[----:B------:R1:W-:Y:S03]  /*fad0*/  MUFU.EX2 R195, R138 ;  /* 0x0000008a00c37308 */ /* 0x0003e60000000800 */
[----:B------:R-:W-:Y:S07]  /*fae0*/  FMUL.FTZ R55, R133, R191 ;  /* 0x000000bf85377220 */ /* 0x000fee0000410000 */
[-C--:B----4-:R-:W-:Y:S08]  /*faf0*/  HMMA.16816.F32 R52, R140, R148.reuse, R52 ;  /* 0x000000948c34723c */ /* 0x090ff00000001834 */
[C---:B------:R-:W-:Y:S08]  /*fb00*/  HMMA.16816.F32 R56, R144.reuse, R148, R56 ;  /* 0x000000949038723c */ /* 0x040ff00000001838 */
[-C--:B------:R-:W-:Y:S04]  /*fb10*/  HMMA.16816.F32 R60, R144, R150.reuse, R60 ;  /* 0x00000096903c723c */ /* 0x080fe8000000183c */
[--C-:B-1----:R-:W-:Y:S04]  /*fb20*/  FFMA.FTZ R138, R249, c[0x0][0x2d0], -R206.reuse ;  /* 0x0000b400f98a7a23 */ /* 0x102fe800000108ce */
[C---:B------:R-:W-:Y:S01]  /*fb30*/  HMMA.16816.F32 R64, R140.reuse, R150, R64 ;  /* 0x000000968c40723c */ /* 0x040fe20000001840 */
[----:B------:R1:W-:Y:S01]  /*fb40*/  MUFU.EX2 R177, R138 ;  /* 0x0000008a00b17308 */ /* 0x0003e20000000800 */
[----:B------:R-:W2:Y:S02]  /*fb50*/  LDSM.16.MT88.4 R148, [R225+0x2100] ;  /* 0x00210000e194783b */ /* 0x000ea40000004200 */
[--C-:B-1----:R-:W-:Y:S07]  /*fb60*/  FFMA.FTZ R138, R248, c[0x0][0x2d0], -R206.reuse ;  /* 0x0000b400f88a7a23 */ /* 0x102fee00000108ce */
[----:B------:R1:W-:Y:S01]  /*fb70*/  MUFU.EX2 R180, R138 ;  /* 0x0000008a00b47308 */ /* 0x0003e20000000800 */
[-C--:B--2---:R-:W-:Y:S08]  /*fb80*/  HMMA.16816.F32 R68, R140, R148.reuse, R68 ;  /* 0x000000948c44723c */ /* 0x084ff00000001844 */
[C---:B------:R-:W-:Y:S04]  /*fb90*/  HMMA.16816.F32 R72, R144.reuse, R148, R72 ;  /* 0x000000949048723c */ /* 0x040fe80000001848 */
[--C-:B-1----:R-:W-:Y:S04]  /*fba0*/  FFMA.FTZ R138, R247, c[0x0][0x2d0], -R206.reuse ;  /* 0x0000b400f78a7a23 */ /* 0x102fe800000108ce */
[-C--:B------:R-:W-:Y:S01]  /*fbb0*/  HMMA.16816.F32 R76, R144, R150.reuse, R76 ;  /* 0x00000096904c723c */ /* 0x080fe2000000184c */
[----:B------:R1:W-:Y:S07]  /*fbc0*/  MUFU.EX2 R198, R138 ;  /* 0x0000008a00c67308 */ /* 0x0003ee0000000800 */
[C---:B------:R-:W-:Y:S01]  /*fbd0*/  HMMA.16816.F32 R80, R140.reuse, R150, R80 ;  /* 0x000000968c50723c */ /* 0x040fe20000001850 */
[----:B------:R-:W2:Y:S03]  /*fbe0*/  LDSM.16.MT88.4 R148, [R226+0x2100] ;  /* 0x00210000e294783b */ /* 0x000ea60000004200 */
[--C-:B-1----:R-:W-:Y:S01]  /*fbf0*/  FFMA.FTZ R138, R185, c[0x0][0x2d0], -R205.reuse ;  /* 0x0000b400b98a7a23 */ /* 0x102fe200000108cd */
[----:B------:R-:W-:Y:S02]  /*fc00*/  MOV R185, R182 ;  /* 0x000000b600b97202 */ /* 0x000fe40000000f00 */
[----:B------:R-:W-:Y:S01]  /*fc10*/  MOV R182, R175 ;  /* 0x000000af00b67202 */ /* 0x000fe20000000f00 */
[----:B------:R1:W-:Y:S01]  /*fc20*/  MUFU.EX2 R176, R138 ;  /* 0x0000008a00b07308 */ /* 0x0003e20000000800 */
[----:B------:R-:W-:Y:S01]  /*fc30*/  MOV R175, R235 ;  /* 0x000000eb00af7202 */ /* 0x000fe20000000f00 */
[-C--:B--2---:R-:W-:Y:S03]  /*fc40*/  HMMA.16816.F32 R84, R140, R148.reuse, R84 ;  /* 0x000000948c54723c */ /* 0x084fe60000001854 */
[--C-:B-1----:R-:W-:Y:S05]  /*fc50*/  FFMA.FTZ R138, R251, c[0x0][0x2d0], -R205.reuse ;  /* 0x0000b400fb8a7a23 */ /* 0x102fea00000108cd */
[C---:B------:R-:W-:Y:S01]  /*fc60*/  HMMA.16816.F32 R88, R144.reuse, R148, R88 ;  /* 0x000000949058723c */ /* 0x040fe20000001858 */
[----:B------:R1:W2:Y:S07]  /*fc70*/  MUFU.EX2 R235, R138 ;  /* 0x0000008a00eb7308 */ /* 0x0002ae0000000800 */
[-C--:B------:R-:W-:Y:S08]  /*fc80*/  HMMA.16816.F32 R92, R144, R150.reuse, R92 ;  /* 0x00000096905c723c */ /* 0x080ff0000000185c */
[C---:B------:R-:W-:Y:S01]  /*fc90*/  HMMA.16816.F32 R96, R140.reuse, R150, R96 ;  /* 0x000000968c60723c */ /* 0x040fe20000001860 */
[----:B------:R-:W3:Y:S03]  /*fca0*/  LDSM.16.MT88.4 R148, [R228+0x2100] ;  /* 0x00210000e494783b */ /* 0x000ee60000004200 */
[--C-:B-1----:R-:W-:Y:S04]  /*fcb0*/  FFMA.FTZ R138, R250, c[0x0][0x2d0], -R205.reuse ;  /* 0x0000b400fa8a7a23 */ /* 0x102fe800000108cd */
[----:B------:R1:W-:Y:S04]  /*fcc0*/  MUFU.EX2 R179, R138 ;  /* 0x0000008a00b37308 */ /* 0x0003e80000000800 */
[--C-:B-1----:R-:W-:Y:S01]  /*fcd0*/  FFMA.FTZ R138, R187, c[0x0][0x2d0], -R205.reuse ;  /* 0x0000b400bb8a7a23 */ /* 0x102fe200000108cd */
[----:B------:R-:W-:Y:S02]  /*fce0*/  MOV R187, R186 ;  /* 0x000000ba00bb7202 */ /* 0x000fe40000000f00 */
[----:B------:R-:W-:Y:S01]  /*fcf0*/  MOV R186, R185 ;  /* 0x000000b900ba7202 */ /* 0x000fe20000000f00 */
[-C--:B---3--:R-:W-:Y:S02]  /*fd00*/  HMMA.16816.F32 R100, R140, R148.reuse, R100 ;  /* 0x000000948c64723c */ /* 0x088fe40000001864 */
[----:B------:R1:W-:Y:S01]  /*fd10*/  MUFU.EX2 R199, R138 ;  /* 0x0000008a00c77308 */ /* 0x0003e20000000800 */
[----:B------:R-:W-:Y:S02]  /*fd20*/  MOV R185, R184 ;  /* 0x000000b800b97202 */ /* 0x000fe40000000f00 */
[----:B------:R-:W-:Y:S02]  /*fd30*/  MOV R184, R183 ;  /* 0x000000b700b87202 */ /* 0x000fe40000000f00 */
[----:B------:R-:W-:Y:S01]  /*fd40*/  MOV R183, R182 ;  /* 0x000000b600b77202 */ /* 0x000fe20000000f00 */
[C---:B------:R-:W-:Y:S04]  /*fd50*/  HMMA.16816.F32 R104, R144.reuse, R148, R104 ;  /* 0x000000949068723c */ /* 0x040fe80000001868 */
[----:B------:R-:W-:Y:S02]  /*fd60*/  MOV R182, R175 ;  /* 0x000000af00b67202 */ /* 0x000fe40000000f00 */
[----:B------:R-:W-:Y:S02]  /*fd70*/  MOV R175, R174 ;  /* 0x000000ae00af7202 */ /* 0x000fe40000000f00 */
[-C--:B------:R-:W-:Y:S04]  /*fd80*/  HMMA.16816.F32 R108, R144, R150.reuse, R108 ;  /* 0x00000096906c723c */ /* 0x080fe8000000186c */
[----:B------:R-:W-:Y:S01]  /*fd90*/  MOV R174, R173 ;  /* 0x000000ad00ae7202 */ /* 0x000fe20000000f00 */
[--C-:B------:R-:W-:Y:S01]  /*fda0*/  FFMA.FTZ R152, R175, c[0x0][0x2d0], -R206.reuse ;  /* 0x0000b400af987a23 */ /* 0x100fe200000108ce */
[----:B------:R-:W-:Y:S01]  /*fdb0*/  MOV R173, R172 ;  /* 0x000000ac00ad7202 */ /* 0x000fe20000000f00 */
[----:B------:R-:W-:Y:S01]  /*fdc0*/  FFMA.FTZ R175, R155, c[0x0][0x2d0], -R205 ;  /* 0x0000b4009baf7a23 */ /* 0x000fe200000108cd */
[C---:B------:R-:W-:Y:S01]  /*fdd0*/  HMMA.16816.F32 R112, R140.reuse, R150, R112 ;  /* 0x000000968c70723c */ /* 0x040fe20000001870 */
[----:B------:R-:W3:Y:S02]  /*fde0*/  LDSM.16.MT88.4 R148, [R227+0x2100] ;  /* 0x00210000e394783b */ /* 0x000ee40000004200 */
[----:B------:R-:W-:Y:S01]  /*fdf0*/  MUFU.EX2 R252, R175 ;  /* 0x000000af00fc7308 */ /* 0x000fe20000000800 */
[----:B------:R-:W-:Y:S01]  /*fe00*/  MOV R172, R166 ;  /* 0x000000a600ac7202 */ /* 0x000fe20000000f00 */
[--C-:B-1----:R-:W-:Y:S01]  /*fe10*/  FFMA.FTZ R138, R187, c[0x0][0x2d0], -R3.reuse ;  /* 0x0000b400bb8a7a23 */ /* 0x102fe20000010803 */
[----:B------:R-:W-:Y:S02]  /*fe20*/  MOV R187, R185 ;  /* 0x000000b900bb7202 */ /* 0x000fe40000000f00 */
[----:B------:R-:W-:Y:S04]  /*fe30*/  MOV R185, R183 ;  /* 0x000000b700b97202 */ /* 0x000fe80000000f00 */
[----:B------:R-:W-:Y:S02]  /*fe40*/  MOV R183, R174 ;  /* 0x000000ae00b77202 */ /* 0x000fe40000000f00 */
[----:B------:R-:W-:Y:S02]  /*fe50*/  MOV R174, R172 ;  /* 0x000000ac00ae7202 */ /* 0x000fe40000000f00 */
[----:B------:R-:W-:Y:S02]  /*fe60*/  MOV R172, R164 ;  /* 0x000000a400ac7202 */ /* 0x000fe40000000f00 */
[----:B------:R1:W-:Y:S01]  /*fe70*/  MUFU.EX2 R164, R138 ;  /* 0x0000008a00a47308 */ /* 0x0003e20000000800 */
[----:B------:R-:W-:Y:S02]  /*fe80*/  MOV R166, R128 ;  /* 0x0000008000a67202 */ /* 0x000fe40000000f00 */
[----:B------:R-:W4:Y:S01]  /*fe90*/  LDL.LU R128, [R1+0x80] ;  /* 0x0000800001807983 */ /* 0x000f220000300800 */
[----:B------:R-:W-:Y:S02]  /*fea0*/  MOV R188, R186 ;  /* 0x000000ba00bc7202 */ /* 0x000fe40000000f00 */
[----:B------:R-:W-:Y:S02]  /*feb0*/  MOV R186, R184 ;  /* 0x000000b800ba7202 */ /* 0x000fe40000000f00 */
[----:B------:R-:W-:Y:S02]  /*fec0*/  MOV R184, R173 ;  /* 0x000000ad00b87202 */ /* 0x000fe40000000f00 */
[----:B------:R-:W-:Y:S02]  /*fed0*/  MOV R173, R129 ;  /* 0x0000008100ad7202 */ /* 0x000fe40000000f00 */
[----:B------:R-:W4:Y:S01]  /*fee0*/  LDL.LU R129, [R1+0x7c] ;  /* 0x00007c0001817983 */ /* 0x000f220000300800 */
[-C--:B---3--:R-:W-:Y:S03]  /*fef0*/  HMMA.16816.F32 R116, R140, R148.reuse, R116 ;  /* 0x000000948c74723c */ /* 0x088fe60000001874 */
[--C-:B-1----:R-:W-:Y:S01]  /*ff00*/  FFMA.FTZ R138, R188, c[0x0][0x2d0], -R3.reuse ;  /* 0x0000b400bc8a7a23 */ /* 0x102fe20000010803 */
[----:B------:R-:W-:Y:S02]  /*ff10*/  MOV R188, R187 ;  /* 0x000000bb00bc7202 */ /* 0x000fe40000000f00 */
[----:B------:R-:W-:Y:S01]  /*ff20*/  MOV R187, R186 ;  /* 0x000000ba00bb7202 */ /* 0x000fe20000000f00 */
[----:B------:R1:W3:Y:S01]  /*ff30*/  MUFU.EX2 R201, R138 ;  /* 0x0000008a00c97308 */ /* 0x0002e20000000800 */
[C---:B------:R-:W-:Y:S04]  /*ff40*/  HMMA.16816.F32 R120, R144.reuse, R148, R120 ;  /* 0x000000949078723c */ /* 0x040fe80000001878 */
[----:B------:R-:W-:Y:S02]  /*ff50*/  MOV R186, R185 ;  /* 0x000000b900ba7202 */ /* 0x000fe40000000f00 */
[----:B------:R-:W-:Y:S02]  /*ff60*/  MOV R185, R174 ;  /* 0x000000ae00b97202 */ /* 0x000fe40000000f00 */
[-C--:B------:R-:W-:Y:S01]  /*ff70*/  HMMA.16816.F32 R124, R144, R150.reuse, R124 ;  /* 0x00000096907c723c */ /* 0x080fe2000000187c */
[----:B------:R-:W4:Y:S03]  /*ff80*/  LDSM.16.MT88.4 R144, [R225+0x900] ;  /* 0x00090000e190783b */ /* 0x000f260000004200 */
[----:B------:R-:W-:Y:S02]  /*ff90*/  MOV R174, R153 ;  /* 0x0000009900ae7202 */ /* 0x000fe40000000f00 */
[----:B------:R-:W-:Y:S02]  /*ffa0*/  MOV R153, R130 ;  /* 0x0000008200997202 */ /* 0x000fe40000000f00 */
[----:B------:R-:W-:Y:S01]  /*ffb0*/  MOV R189, R186 ;  /* 0x000000ba00bd7202 */ /* 0x000fe20000000f00 */
[----:B------:R-:W4:Y:S03]  /*ffc0*/  LDL.LU R130, [R1+0x78] ;  /* 0x0000780001827983 */ /* 0x000f260000300800 */
[----:B------:R-:W-:Y:S01]  /*ffd0*/  MOV R186, R171 ;  /* 0x000000ab00ba7202 */ /* 0x000fe20000000f00 */
[--C-:B------:R-:W-:Y:S01]  /*ffe0*/  FFMA.FTZ R153, R153, c[0x0][0x2d0], -R206.reuse ;  /* 0x0000b40099997a23 */ /* 0x100fe200000108ce */
[----:B------:R-:W-:Y:S01]  /*fff0*/  MOV R171, R131 ;  /* 0x0000008300ab7202 */ /* 0x000fe20000000f00 */
[--C-:B-1----:R-:W-:Y:S01]  /*10000*/  FFMA.FTZ R138, R188, c[0x0][0x2d0], -R3.reuse ;  /* 0x0000b400bc8a7a23 */ /* 0x102fe20000010803 */
[----:B------:R-:W4:Y:S01]  /*10010*/  LDL.LU R131, [R1+0x74] ;  /* 0x0000740001837983 */ /* 0x000f220000300800 */
[----:B--2---:R-:W-:Y:S02]  /*10020*/  F2FP.PACK_AB R148, R235, R176 ;  /* 0x000000b0eb94723e */ /* 0x004fe400000000ff */
[----:B------:R1:W-:Y:S01]  /*10030*/  MUFU.EX2 R188, R138 ;  /* 0x0000008a00bc7308 */ /* 0x0003e20000000800 */
[----:B---3--:R-:W-:Y:S01]  /*10040*/  F2FP.PACK_AB R149, R201, R164 ;  /* 0x000000a4c995723e */ /* 0x008fe200000000ff */
[----:B-1----:R-:W-:Y:S08]  /*10050*/  FFMA.FTZ R138, R189, c[0x0][0x2d0], -R3 ;  /* 0x0000b400bd8a7a23 */ /* 0x002ff00000010803 */
[----:B------:R1:W2:Y:S02]  /*10060*/  MUFU.EX2 R200, R138 ;  /* 0x0000008a00c87308 */ /* 0x0002a40000000800 */
[--C-:B-1----:R-:W-:Y:S08]  /*10070*/  FFMA.FTZ R138, R187, c[0x0][0x2d0], -R207.reuse ;  /* 0x0000b400bb8a7a23 */ /* 0x102ff000000108cf */
[----:B------:R-:W-:Y:S10]  /*10080*/  MUFU.EX2 R187, R153 ;  /* 0x0000009900bb7308 */ /* 0x000ff40000000800 */
[----:B------:R1:W-:Y:S02]  /*10090*/  MUFU.EX2 R202, R138 ;  /* 0x0000008a00ca7308 */ /* 0x0003e40000000800 */
[--C-:B-1----:R-:W-:Y:S08]  /*100a0*/  FFMA.FTZ R138, R185, c[0x0][0x2d0], -R207.reuse ;  /* 0x0000b400b98a7a23 */ /* 0x102ff000000108cf */
[----:B------:R1:W3:Y:S02]  /*100b0*/  MUFU.EX2 R185, R138 ;  /* 0x0000008a00b97308 */ /* 0x0002e40000000800 */
[--C-:B-1----:R-:W-:Y:S08]  /*100c0*/  FFMA.FTZ R138, R186, c[0x0][0x2d0], -R207.reuse ;  /* 0x0000b400ba8a7a23 */ /* 0x102ff000000108cf */
[----:B------:R1:W-:Y:S02]  /*100d0*/  MUFU.EX2 R192, R138 ;  /* 0x0000008a00c07308 */ /* 0x0003e40000000800 */
[----:B-1----:R-:W-:Y:S08]  /*100e0*/  FFMA.FTZ R138, R184, c[0x0][0x2d0], -R207 ;  /* 0x0000b400b88a7a23 */ /* 0x002ff000000108cf */
[----:B------:R1:W-:Y:S02]  /*100f0*/  MUFU.EX2 R189, R138 ;  /* 0x0000008a00bd7308 */ /* 0x0003e40000000800 */
[--C-:B-1----:R-:W-:Y:S08]  /*10100*/  FFMA.FTZ R138, R183, c[0x0][0x2d0], -R206.reuse ;  /* 0x0000b400b78a7a23 */ /* 0x102ff000000108ce */
[----:B------:R-:W-:Y:S10]  /*10110*/  MUFU.EX2 R183, R152 ;  /* 0x0000009800b77308 */ /* 0x000ff40000000800 */
[----:B------:R1:W-:Y:S02]  /*10120*/  MUFU.EX2 R184, R138 ;  /* 0x0000008a00b87308 */ /* 0x0003e40000000800 */
[--C-:B-1----:R-:W-:Y:S08]  /*10130*/  FFMA.FTZ R138, R182, c[0x0][0x2d0], -R206.reuse ;  /* 0x0000b400b68a7a23 */ /* 0x102ff000000108ce */
[----:B------:R1:W-:Y:S02]  /*10140*/  MUFU.EX2 R191, R138 ;  /* 0x0000008a00bf7308 */ /* 0x0003e40000000800 */
[--C-:B-1----:R-:W-:Y:S02]  /*10150*/  FFMA.FTZ R138, R174, c[0x0][0x2d0], -R205.reuse ;  /* 0x0000b400ae8a7a23 */ /* 0x102fe400000108cd */
[--C-:B------:R-:W-:Y:S06]  /*10160*/  FFMA.FTZ R174, R158, c[0x0][0x2d0], -R205.reuse ;  /* 0x0000b4009eae7a23 */ /* 0x100fec00000108cd */
[----:B------:R1:W-:Y:S01]  /*10170*/  MUFU.EX2 R186, R138 ;  /* 0x0000008a00ba7308 */ /* 0x0003e20000000800 */
[C---:B----4-:R-:W-:Y:S09]  /*10180*/  FMUL.FTZ R128, R134.reuse, R128 ;  /* 0x0000008086807220 */ /* 0x050ff20000410000 */
[----:B------:R-:W-:Y:S01]  /*10190*/  MUFU.EX2 R174, R174 ;  /* 0x000000ae00ae7308 */ /* 0x000fe20000000800 */
[----:B------:R-:W-:Y:S02]  /*101a0*/  FMUL.FTZ R129, R134, R129 ;  /* 0x0000008186817220 */ /* 0x000fe40000410000 */
[----:B-1----:R-:W-:Y:S02]  /*101b0*/  FFMA.FTZ R138, R173, c[0x0][0x2d0], -R205 ;  /* 0x0000b400ad8a7a23 */ /* 0x002fe400000108cd */
[----:B------:R-:W-:Y:S05]  /*101c0*/  FFMA.FTZ R173, R169, c[0x0][0x2d0], -R207 ;  /* 0x0000b400a9ad7a23 */ /* 0x000fea00000108cf */
[----:B------:R1:W-:Y:S01]  /*101d0*/  MUFU.EX2 R193, R138 ;  /* 0x0000008a00c17308 */ /* 0x0003e20000000800 */
[--C-:B------:R-:W-:Y:S02]  /*101e0*/  FFMA.FTZ R169, R165, c[0x0][0x2d0], -R206.reuse ;  /* 0x0000b400a5a97a23 */ /* 0x100fe400000108ce */
[--C-:B------:R-:W-:Y:S07]  /*101f0*/  FFMA.FTZ R165, R159, c[0x0][0x2d0], -R205.reuse ;  /* 0x0000b4009fa57a23 */ /* 0x100fee00000108cd */
[----:B------:R-:W-:Y:S10]  /*10200*/  MUFU.EX2 R196, R169 ;  /* 0x000000a900c47308 */ /* 0x000ff40000000800 */
[----:B------:R-:W-:Y:S01]  /*10210*/  MUFU.EX2 R197, R165 ;  /* 0x000000a500c57308 */ /* 0x000fe20000000800 */
[----:B------:R-:W-:Y:S02]  /*10220*/  FMUL.FTZ R130, R133, R130 ;  /* 0x0000008285827220 */ /* 0x000fe40000410000 */
[----:B-1----:R-:W-:Y:S02]  /*10230*/  FFMA.FTZ R138, R172, c[0x0][0x2d0], -R205 ;  /* 0x0000b400ac8a7a23 */ /* 0x002fe400000108cd */
[----:B------:R-:W-:Y:S02]  /*10240*/  FFMA.FTZ R172, R168, c[0x0][0x2d0], -R207 ;  /* 0x0000b400a8ac7a23 */ /* 0x000fe400000108cf */
[--C-:B------:R-:W-:Y:S02]  /*10250*/  FFMA.FTZ R168, R163, c[0x0][0x2d0], -R206.reuse ;  /* 0x0000b400a3a87a23 */ /* 0x100fe400000108ce */
[----:B------:R-:W-:Y:S01]  /*10260*/  FMUL.FTZ R131, R133, R131 ;  /* 0x0000008385837220 */ /* 0x000fe20000410000 */
[----:B------:R1:W-:Y:S06]  /*10270*/  MUFU.EX2 R190, R138 ;  /* 0x0000008a00be7308 */ /* 0x0003ec0000000800 */
[----:B------:R-:W-:Y:S04]  /*10280*/  HMMA.16816.F32 R128, R140, R150, R128 ;  /* 0x000000968c80723c */ /* 0x000fe80000001880 */
[----:B------:R-:W4:Y:S03]  /*10290*/  MUFU.EX2 R168, R168 ;  /* 0x000000a800a87308 */ /* 0x000f260000000800 */
[----:B------:R-:W-:Y:S02]  /*102a0*/  F2FP.PACK_AB R141, R243, R177 ;  /* 0x000000b1f38d723e */ /* 0x000fe400000000ff */
[----:B------:R-:W-:Y:S03]  /*102b0*/  F2FP.PACK_AB R140, R194, R178 ;  /* 0x000000b2c28c723e */ /* 0x000fe600000000ff */
[----:B------:R-:W-:Y:S02]  /*102c0*/  F2FP.PACK_AB R142, R195, R181 ;  /* 0x000000b5c38e723e */ /* 0x000fe400000000ff */
[----:B------:R-:W-:Y:S01]  /*102d0*/  F2FP.PACK_AB R143, R198, R180 ;  /* 0x000000b4c68f723e */ /* 0x000fe200000000ff */
[----:B------:R-:W-:Y:S01]  /*102e0*/  MUFU.EX2 R173, R173 ;  /* 0x000000ad00ad7308 */ /* 0x000fe20000000800 */
[----:B------:R-:W-:Y:S02]  /*102f0*/  F2FP.PACK_AB R150, R199, R179 ;  /* 0x000000b3c796723e */ /* 0x000fe400000000ff */
[----:B--2---:R-:W-:Y:S01]  /*10300*/  F2FP.PACK_AB R151, R200, R188 ;  /* 0x000000bcc897723e */ /* 0x004fe200000000ff */
[--C-:B-1----:R-:W-:Y:S01]  /*10310*/  FFMA.FTZ R138, R171, c[0x0][0x2d0], -R205.reuse ;  /* 0x0000b400ab8a7a23 */ /* 0x102fe200000108cd */
[----:B---3--:R-:W-:Y:S01]  /*10320*/  MOV R165, R185 ;  /* 0x000000b900a57202 */ /* 0x008fe20000000f00 */
[-C--:B------:R-:W-:Y:S03]  /*10330*/  HMMA.16816.F32 R4, R140, R144.reuse, R4 ;  /* 0x000000908c04723c */ /* 0x080fe60000001804 */
[----:B------:R-:W-:Y:S01]  /*10340*/  FFMA.FTZ R205, R154, c[0x0][0x2d0], -R205 ;  /* 0x0000b4009acd7a23 */ /* 0x000fe200000108cd */
[----:B------:R1:W2:Y:S01]  /*10350*/  MUFU.EX2 R182, R138 ;  /* 0x0000008a00b67308 */ /* 0x0002a20000000800 */
[----:B------:R-:W-:Y:S01]  /*10360*/  LDSM.16.MT88.4 R152, [R226+0x1100] ;  /* 0x00110000e298783b */ /* 0x000fe20000004200 */
[----:B------:R-:W-:Y:S01]  /*10370*/  FFMA.FTZ R171, R167, c[0x0][0x2d0], -R207 ;  /* 0x0000b400a7ab7a23 */ /* 0x000fe200000108cf */
[----:B----4-:R-:W-:Y:S01]  /*10380*/  MOV R175, R168 ;  /* 0x000000a800af7202 */ /* 0x010fe20000000f00 */
[C---:B------:R-:W-:Y:S04]  /*10390*/  HMMA.16816.F32 R8, R148.reuse, R144, R8 ;  /* 0x000000909408723c */ /* 0x040fe80000001808 */
[--C-:B------:R-:W-:Y:S02]  /*103a0*/  FFMA.FTZ R167, R162, c[0x0][0x2d0], -R206.reuse ;  /* 0x0000b400a2a77a23 */ /* 0x100fe400000108ce */
[----:B------:R3:W-:Y:S02]  /*103b0*/  MUFU.EX2 R251, R205 ;  /* 0x000000cd00fb7308 */ /* 0x0007e40000000800 */
[-C--:B------:R-:W-:Y:S08]  /*103c0*/  HMMA.16816.F32 R12, R148, R146.reuse, R12 ;  /* 0x00000092940c723c */ /* 0x080ff0000000180c */
[C---:B------:R-:W-:Y:S01]  /*103d0*/  HMMA.16816.F32 R16, R140.reuse, R146, R16 ;  /* 0x000000928c10723c */ /* 0x040fe20000001810 */
[----:B------:R-:W4:Y:S01]  /*103e0*/  LDSM.16.MT88.4 R144, [R226+0x900] ;  /* 0x00090000e290783b */ /* 0x000f220000004200 */
[----:B------:R-:W-:Y:S02]  /*103f0*/  MUFU.EX2 R172, R172 ;  /* 0x000000ac00ac7308 */ /* 0x000fe40000000800 */
[----:B-1----:R-:W-:Y:S02]  /*10400*/  FFMA.FTZ R138, R170, c[0x0][0x2d0], -R3 ;  /* 0x0000b400aa8a7a23 */ /* 0x002fe40000010803 */
[----:B------:R-:W-:Y:S02]  /*10410*/  FFMA.FTZ R170, R166, c[0x0][0x2d0], -R207 ;  /* 0x0000b400a6aa7a23 */ /* 0x000fe400000108cf */
[----:B------:R-:W-:Y:S04]  /*10420*/  FFMA.FTZ R166, R161, c[0x0][0x2d0], -R206 ;  /* 0x0000b400a1a67a23 */ /* 0x000fe800000108ce */
[----:B------:R-:W-:Y:S01]  /*10430*/  MUFU.EX2 R206, R171 ;  /* 0x000000ab00ce7308 */ /* 0x000fe20000000800 */
[----:B---3--:R-:W-:Y:S09]  /*10440*/  F2FP.PACK_AB R205, R175, R196 ;  /* 0x000000c4afcd723e */ /* 0x008ff200000000ff */
[----:B------:R1:W-:Y:S10]  /*10450*/  MUFU.EX2 R248, R138 ;  /* 0x0000008a00f87308 */ /* 0x0003f40000000800 */
[----:B------:R-:W-:Y:S01]  /*10460*/  MUFU.EX2 R166, R166 ;  /* 0x000000a600a67308 */ /* 0x000fe20000000800 */
[-C--:B----4-:R-:W-:Y:S03]  /*10470*/  HMMA.16816.F32 R20, R140, R144.reuse, R20 ;  /* 0x000000908c14723c */ /* 0x090fe60000001814 */
[--C-:B-1----:R-:W-:Y:S02]  /*10480*/  FFMA.FTZ R138, R157, c[0x0][0x2d0], -R3.reuse ;  /* 0x0000b4009d8a7a23 */ /* 0x102fe40000010803 */
[----:B------:R-:W3:Y:S03]  /*10490*/  LDL.LU R157, [R1+0x10] ;  /* 0x00001000019d7983 */ /* 0x000ee60000300800 */
[C---:B------:R-:W-:Y:S01]  /*104a0*/  HMMA.16816.F32 R24, R148.reuse, R144, R24 ;  /* 0x000000909418723c */ /* 0x040fe20000001818 */
[----:B------:R1:W-:Y:S07]  /*104b0*/  MUFU.EX2 R249, R138 ;  /* 0x0000008a00f97308 */ /* 0x0003ee0000000800 */
[-C--:B------:R-:W-:Y:S08]  /*104c0*/  HMMA.16816.F32 R28, R148, R146.reuse, R28 ;  /* 0x00000092941c723c */ /* 0x080ff0000000181c */
[C---:B------:R-:W-:Y:S01]  /*104d0*/  HMMA.16816.F32 R32, R140.reuse, R146, R32 ;  /* 0x000000928c20723c */ /* 0x040fe20000001820 */
[----:B------:R-:W4:Y:S03]  /*104e0*/  LDSM.16.MT88.4 R144, [R228+0x900] ;  /* 0x00090000e490783b */ /* 0x000f260000004200 */
[--C-:B-1----:R-:W-:Y:S05]  /*104f0*/  FFMA.FTZ R138, R156, c[0x0][0x2d0], -R3.reuse ;  /* 0x0000b4009c8a7a23 */ /* 0x102fea0000010803 */
[----:B------:R-:W2:Y:S01]  /*10500*/  LDL.LU R156, [R1+0x18] ;  /* 0x00001800019c7983 */ /* 0x000ea20000300800 */
[----:B------:R1:W-:Y:S02]  /*10510*/  MUFU.EX2 R247, R138 ;  /* 0x0000008a00f77308 */ /* 0x0003e40000000800 */
[--C-:B-1----:R-:W-:Y:S02]  /*10520*/  FFMA.FTZ R138, R160, c[0x0][0x2d0], -R3.reuse ;  /* 0x0000b400a08a7a23 */ /* 0x102fe40000010803 */
[----:B------:R-:W-:Y:S01]  /*10530*/  LDSM.16.MT88.4 R160, [R227+0x1100] ;  /* 0x00110000e3a0783b */ /* 0x000fe20000004200 */
[----:B------:R-:W-:Y:S01]  /*10540*/  FFMA.FTZ R3, R139, c[0x0][0x2d0], -R3 ;  /* 0x0000b4008b037a23 */ /* 0x000fe20000010803 */
[-C--:B----4-:R-:W-:Y:S04]  /*10550*/  HMMA.16816.F32 R36, R140, R144.reuse, R36 ;  /* 0x000000908c24723c */ /* 0x090fe80000001824 */
[----:B------:R2:W1:Y:S04]  /*10560*/  MUFU.EX2 R250, R138 ;  /* 0x0000008a00fa7308 */ /* 0x0004680000000800 */
[C---:B------:R-:W-:Y:S08]  /*10570*/  HMMA.16816.F32 R40, R148.reuse, R144, R40 ;  /* 0x000000909428723c */ /* 0x040ff00000001828 */
[-C--:B------:R-:W-:Y:S08]  /*10580*/  HMMA.16816.F32 R44, R148, R146.reuse, R44 ;  /* 0x00000092942c723c */ /* 0x080ff0000000182c */
[C---:B------:R-:W-:Y:S01]  /*10590*/  HMMA.16816.F32 R48, R140.reuse, R146, R48 ;  /* 0x000000928c30723c */ /* 0x040fe20000001830 */
[----:B------:R-:W4:Y:S07]  /*105a0*/  LDSM.16.MT88.4 R144, [R227+0x900] ;  /* 0x00090000e390783b */ /* 0x000f2e0000004200 */
[-C--:B----4-:R-:W-:Y:S08]  /*105b0*/  HMMA.16816.F32 R52, R140, R144.reuse, R52 ;  /* 0x000000908c34723c */ /* 0x090ff00000001834 */
        /* <DEDUP_REMOVED lines=13> */
[----:B------:R-:W4:Y:S03]  /*10690*/  LDSM.16.MT88.4 R144, [R228+0x2900] ;  /* 0x00290000e490783b */ /* 0x000f260000004200 */
[----:B---3--:R-:W-:Y:S04]  /*106a0*/  FFMA.FTZ R139, R134, R157, R215 ;  /* 0x0000009d868b7223 */ /* 0x008fe800000100d7 */
[-C--:B----4-:R-:W-:Y:S08]  /*106b0*/  HMMA.16816.F32 R100, R140, R144.reuse, R100 ;  /* 0x000000908c64723c */ /* 0x090ff00000001864 */
[C---:B------:R-:W-:Y:S04]  /*106c0*/  HMMA.16816.F32 R104, R148.reuse, R144, R104 ;  /* 0x000000909468723c */ /* 0x040fe80000001868 */
[----:B--2---:R-:W-:Y:S02]  /*106d0*/  FFMA.FTZ R138, R133, R156, R214 ;  /* 0x0000009c858a7223 */ /* 0x004fe400000100d6 */
[----:B------:R-:W-:Y:S02]  /*106e0*/  LDSM.16.MT88.4 R156, [R228+0x1100] ;  /* 0x00110000e49c783b */ /* 0x000fe40000004200 */
[-C--:B------:R-:W-:Y:S08]  /*106f0*/  HMMA.16816.F32 R108, R148, R146.reuse, R108 ;  /* 0x00000092946c723c */ /* 0x080ff0000000186c */
[C---:B------:R-:W-:Y:S01]  /*10700*/  HMMA.16816.F32 R112, R140.reuse, R146, R112 ;  /* 0x000000928c70723c */ /* 0x040fe20000001870 */
[----:B------:R-:W2:Y:S07]  /*10710*/  LDSM.16.MT88.4 R144, [R227+0x2900] ;  /* 0x00290000e390783b */ /* 0x000eae0000004200 */
[-C--:B--2---:R-:W-:Y:S08]  /*10720*/  HMMA.16816.F32 R116, R140, R144.reuse, R116 ;  /* 0x000000908c74723c */ /* 0x084ff00000001874 */
[C---:B------:R-:W-:Y:S01]  /*10730*/  HMMA.16816.F32 R120, R148.reuse, R144, R120 ;  /* 0x000000909478723c */ /* 0x040fe20000001878 */
[----:B------:R-:W2:Y:S04]  /*10740*/  LDL.LU R145, [R1+0x14] ;  /* 0x0000140001917983 */ /* 0x000ea80000300800 */
[----:B------:R-:W3:Y:S03]  /*10750*/  LDL.LU R144, [R1+0x1c] ;  /* 0x00001c0001907983 */ /* 0x000ee60000300800 */
[-C--:B------:R-:W-:Y:S01]  /*10760*/  HMMA.16816.F32 R124, R148, R146.reuse, R124 ;  /* 0x00000092947c723c */ /* 0x080fe2000000187c */
[----:B------:R-:W4:Y:S07]  /*10770*/  LDSM.16.MT88.4 R148, [R225+0x1100] ;  /* 0x00110000e194783b */ /* 0x000f2e0000004200 */
[----:B------:R-:W-:Y:S07]  /*10780*/  HMMA.16816.F32 R128, R140, R146, R128 ;  /* 0x000000928c80723c */ /* 0x000fee0000001880 */
[----:B------:R-:W-:Y:S02]  /*10790*/  F2FP.PACK_AB R140, R185, R202 ;  /* 0x000000cab98c723e */ /* 0x000fe400000000ff */
[----:B------:R-:W-:Y:S03]  /*107a0*/  F2FP.PACK_AB R141, R184, R187 ;  /* 0x000000bbb88d723e */ /* 0x000fe600000000ff */
[----:B------:R-:W-:Y:S02]  /*107b0*/  F2FP.PACK_AB R142, R189, R192 ;  /* 0x000000c0bd8e723e */ /* 0x000fe400000000ff */
[----:B------:R-:W-:Y:S02]  /*107c0*/  F2FP.PACK_AB R143, R183, R191 ;  /* 0x000000bfb78f723e */ /* 0x000fe400000000ff */
[----:B------:R-:W-:Y:S02]  /*107d0*/  F2FP.PACK_AB R146, R182, R190 ;  /* 0x000000beb692723e */ /* 0x000fe400000000ff */
[----:B-1----:R-:W-:Y:S03]  /*107e0*/  F2FP.PACK_AB R147, R250, R247 ;  /* 0x000000f7fa93723e */ /* 0x002fe600000000ff */
[-C--:B----4-:R-:W-:Y:S03]  /*107f0*/  HMMA.16816.F32 R4, R140, R148.reuse, R4 ;  /* 0x000000948c04723c */ /* 0x090fe60000001804 */
[----:B--2---:R-:W-:Y:S01]  /*10800*/  FFMA.FTZ R133, R132, R145, R212 ;  /* 0x0000009184857223 */ /* 0x004fe200000100d4 */
[----:B------:R-:W-:Y:S01]  /*10810*/  F2FP.PACK_AB R145, R249, R248 ;  /* 0x000000f8f991723e */ /* 0x000fe200000000ff */
[----:B------:R1:W2:Y:S01]  /*10820*/  MUFU.EX2 R132, R170 ;  /* 0x000000aa00847308 */ /* 0x0002a20000000800 */
[----:B---3--:R-:W-:Y:S01]  /*10830*/  FFMA.FTZ R134, R0, R144, R208 ;  /* 0x0000009000867223 */ /* 0x008fe200000100d0 */
[----:B------:R-:W-:Y:S01]  /*10840*/  F2FP.PACK_AB R144, R193, R186 ;  /* 0x000000bac190723e */ /* 0x000fe200000000ff */
[----:B------:R-:W-:Y:S01]  /*10850*/  FADD.FTZ R0, R222, R138 ;  /* 0x0000008ade007221 */ /* 0x000fe20000010000 */
[----:B------:R-:W-:Y:S03]  /*10860*/  F2FP.PACK_AB R208, R174, R197 ;  /* 0x000000c5aed0723e */ /* 0x000fe600000000ff */
[----:B------:R-:W-:Y:S02]  /*10870*/  FADD.FTZ R133, R213, R133 ;  /* 0x00000085d5857221 */ /* 0x000fe40000010000 */
[----:B------:R-:W-:Y:S01]  /*10880*/  LDSM.16.MT88.4 R212, [R225+0x3900] ;  /* 0x00390000e1d4783b */ /* 0x000fe20000004200 */
[----:B------:R-:W-:Y:S01]  /*10890*/  FADD.FTZ R0, R231, R0 ;  /* 0x00000000e7007221 */ /* 0x000fe20000010000 */
[C---:B------:R-:W-:Y:S01]  /*108a0*/  HMMA.16816.F32 R8, R144.reuse, R148, R8 ;  /* 0x000000949008723c */ /* 0x040fe20000001808 */
[----:B------:R3:W-:Y:S03]  /*108b0*/  MUFU.EX2 R138, R3 ;  /* 0x00000003008a7308 */ /* 0x0007e60000000800 */
[----:B------:R-:W-:Y:S02]  /*108c0*/  FADD.FTZ R133, R220, R133 ;  /* 0x00000085dc857221 */ /* 0x000fe40000010000 */
[----:B------:R-:W-:Y:S01]  /*108d0*/  FADD.FTZ R134, R209, R134 ;  /* 0x00000086d1867221 */ /* 0x000fe20000010000 */
[----:B------:R-:W-:Y:S01]  /*108e0*/  F2FP.PACK_AB R209, R244, R246 ;  /* 0x000000f6f4d1723e */ /* 0x000fe200000000ff */
[-C--:B------:R-:W-:Y:S04]  /*108f0*/  HMMA.16816.F32 R12, R144, R150.reuse, R12 ;  /* 0x00000096900c723c */ /* 0x080fe8000000180c */
[----:B------:R-:W-:Y:S01]  /*10900*/  FADD.FTZ R134, R210, R134 ;  /* 0x00000086d2867221 */ /* 0x000fe20000010000 */
[----:B------:R-:W-:Y:S01]  /*10910*/  F2FP.PACK_AB R210, R251, R252 ;  /* 0x000000fcfbd2723e */ /* 0x000fe200000000ff */
[----:B-1----:R-:W-:Y:S02]  /*10920*/  LDSM.16.MT88.4 R168, [R226+0x1900] ;  /* 0x00190000e2a8783b */ /* 0x002fe40000004200 */
[C---:B------:R-:W-:Y:S04]  /*10930*/  HMMA.16816.F32 R16, R140.reuse, R150, R16 ;  /* 0x000000968c10723c */ /* 0x040fe80000001810 */
[----:B------:R-:W-:Y:S02]  /*10940*/  FADD.FTZ R134, R211, R134 ;  /* 0x00000086d3867221 */ /* 0x000fe40000010000 */
[----:B------:R-:W1:Y:S02]  /*10950*/  LDSM.16.MT88.4 R148, [R225+0x3100] ;  /* 0x00310000e194783b */ /* 0x000e640000004200 */
[-C--:B------:R-:W-:Y:S04]  /*10960*/  HMMA.16816.F32 R20, R140, R152.reuse, R20 ;  /* 0x000000988c14723c */ /* 0x080fe80000001814 */
[----:B---3--:R-:W-:Y:S02]  /*10970*/  FADD.FTZ R3, R242, R0 ;  /* 0x00000000f2037221 */ /* 0x008fe40000010000 */
[----:B------:R-:W-:Y:S01]  /*10980*/  FADD.FTZ R0, R221, R133 ;  /* 0x00000085dd007221 */ /* 0x000fe20000010000 */
[----:B------:R-:W-:Y:S01]  /*10990*/  MOV R133, R166 ;  /* 0x000000a600857202 */ /* 0x000fe20000000f00 */
[C---:B------:R-:W-:Y:S04]  /*109a0*/  HMMA.16816.F32 R24, R144.reuse, R152, R24 ;  /* 0x000000989018723c */ /* 0x040fe80000001818 */
[----:B------:R-:W-:Y:S01]  /*109b0*/  MOV R166, R184 ;  /* 0x000000b800a67202 */ /* 0x000fe20000000f00 */
[----:B------:R-:W-:Y:S01]  /*109c0*/  FADD.FTZ R0, R176, R0 ;  /* 0x00000000b0007221 */ /* 0x000fe20000010000 */
[----:B------:R-:W-:Y:S01]  /*109d0*/  MOV R176, R206 ;  /* 0x000000ce00b07202 */ /* 0x000fe20000000f00 */
[----:B------:R-:W-:Y:S01]  /*109e0*/  FADD.FTZ R3, R177, R3 ;  /* 0x00000003b1037221 */ /* 0x000fe20000010000 */
[-C--:B------:R-:W-:Y:S04]  /*109f0*/  HMMA.16816.F32 R28, R144, R154.reuse, R28 ;  /* 0x0000009a901c723c */ /* 0x080fe8000000181c */
[----:B------:R-:W-:Y:S01]  /*10a00*/  MOV R177, R200 ;  /* 0x000000c800b17202 */ /* 0x000fe20000000f00 */
[----:B------:R-:W-:Y:S02]  /*10a10*/  FADD.FTZ R3, R243, R3 ;  /* 0x00000003f3037221 */ /* 0x000fe40000010000 */
[----:B------:R-:W-:Y:S01]  /*10a20*/  FADD.FTZ R0, R235, R0 ;  /* 0x00000000eb007221 */ /* 0x000fe20000010000 */
[C---:B------:R-:W-:Y:S01]  /*10a30*/  HMMA.16816.F32 R32, R140.reuse, R154, R32 ;  /* 0x0000009a8c20723c */ /* 0x040fe20000001820 */
[----:B------:R-:W3:Y:S03]  /*10a40*/  LDSM.16.MT88.4 R152, [R226+0x3100] ;  /* 0x00310000e298783b */ /* 0x000ee60000004200 */
[----:B------:R-:W-:Y:S04]  /*10a50*/  FADD.FTZ R134, R164, R134 ;  /* 0x00000086a4867221 */ /* 0x000fe80000010000 */
        /* <DEDUP_REMOVED lines=9> */
[----:B------:R-:W2:Y:S07]  /*10af0*/  LDSM.16.MT88.4 R160, [R227+0x3100] ;  /* 0x00310000e3a0783b */ /* 0x000eae0000004200 */
[-C--:B-1----:R-:W-:Y:S08]  /*10b00*/  HMMA.16816.F32 R68, R140, R148.reuse, R68 ;  /* 0x000000948c44723c */ /* 0x082ff00000001844 */
[C---:B------:R-:W-:Y:S01]  /*10b10*/  HMMA.16816.F32 R72, R144.reuse, R148, R72 ;  /* 0x000000949048723c */ /* 0x040fe20000001848 */
[----:B------:R1:W1:Y:S06]  /*10b20*/  MUFU.EX2 R149, R167 ;  /* 0x000000a700957308 */ /* 0x00026c0000000800 */
[----:B------:R-:W-:Y:S01]  /*10b30*/  MOV R148, R202 ;  /* 0x000000ca00947202 */ /* 0x000fe20000000f00 */
[-C--:B------:R-:W-:Y:S08]  /*10b40*/  HMMA.16816.F32 R76, R144, R150.reuse, R76 ;  /* 0x00000096904c723c */ /* 0x080ff0000000184c */
[C---:B------:R-:W-:Y:S07]  /*10b50*/  HMMA.16816.F32 R80, R140.reuse, R150, R80 ;  /* 0x000000968c50723c */ /* 0x040fee0000001850 */
[----:B------:R-:W-:Y:S01]  /*10b60*/  MOV R151, R187 ;  /* 0x000000bb00977202 */ /* 0x000fe20000000f00 */
[-C--:B---3--:R-:W-:Y:S04]  /*10b70*/  HMMA.16816.F32 R84, R140, R152.reuse, R84 ;  /* 0x000000988c54723c */ /* 0x088fe80000001854 */
[----:B-1----:R-:W-:Y:S02]  /*10b80*/  MOV R167, R186 ;  /* 0x000000ba00a77202 */ /* 0x002fe40000000f00 */
[----:B------:R-:W-:Y:S01]  /*10b90*/  LDSM.16.MT88.4 R184, [R228+0x1900] ;  /* 0x00190000e4b8783b */ /* 0x000fe20000004200 */
[----:B--2---:R-:W-:Y:S01]  /*10ba0*/  MOV R150, R132 ;  /* 0x0000008400967202 */ /* 0x004fe20000000f00 */
[C---:B------:R-:W-:Y:S04]  /*10bb0*/  HMMA.16816.F32 R88, R144.reuse, R152, R88 ;  /* 0x000000989058723c */ /* 0x040fe80000001858 */
[----:B------:R-:W-:Y:S01]  /*10bc0*/  FADD.FTZ R132, R223, R139 ;  /* 0x0000008bdf847221 */ /* 0x000fe20000010000 */
[----:B------:R-:W-:Y:S01]  /*10bd0*/  F2FP.PACK_AB R206, R150, R176 ;  /* 0x000000b096ce723e */ /* 0x000fe200000000ff */
[----:B------:R-:W-:Y:S01]  /*10be0*/  LDSM.16.MT88.4 R220, [R228+0x3900] ;  /* 0x00390000e4dc783b */ /* 0x000fe20000004200 */
[----:B------:R-:W-:Y:S01]  /*10bf0*/  F2FP.PACK_AB R207, R133, R149 ;  /* 0x0000009585cf723e */ /* 0x000fe200000000ff */
[-C--:B------:R-:W-:Y:S01]  /*10c00*/  HMMA.16816.F32 R92, R144, R154.reuse, R92 ;  /* 0x0000009a905c723c */ /* 0x080fe2000000185c */
[----:B------:R1:W2:Y:S03]  /*10c10*/  MUFU.EX2 R139, R204 ;  /* 0x000000cc008b7308 */ /* 0x0002a60000000800 */
[----:B------:R-:W-:Y:S02]  /*10c20*/  FADD.FTZ R132, R224, R132 ;  /* 0x00000084e0847221 */ /* 0x000fe40000010000 */
[----:B------:R3:W5:Y:S02]  /*10c30*/  LDL.LU R224, [R1+0x70] ;  /* 0x0000700001e07983 */ /* 0x0007640000300800 */
[C---:B------:R-:W-:Y:S02]  /*10c40*/  HMMA.16816.F32 R96, R140.reuse, R154, R96 ;  /* 0x0000009a8c60723c */ /* 0x040fe40000001860 */
[----:B------:R-:W3:Y:S02]  /*10c50*/  LDSM.16.MT88.4 R152, [R225+0x1900] ;  /* 0x00190000e198783b */ /* 0x000ee40000004200 */
[----:B------:R-:W-:Y:S04]  /*10c60*/  FADD.FTZ R132, R241, R132 ;  /* 0x00000084f1847221 */ /* 0x000fe80000010000 */
[-C--:B----4-:R-:W-:Y:S02]  /*10c70*/  HMMA.16816.F32 R100, R140, R156.reuse, R100 ;  /* 0x0000009c8c64723c */ /* 0x090fe40000001864 */
[----:B------:R4:W5:Y:S02]  /*10c80*/  LDL.LU R231, [R1+0x6c] ;  /* 0x00006c0001e77983 */ /* 0x0009640000300800 */
[----:B------:R-:W-:Y:S01]  /*10c90*/  FADD.FTZ R132, R178, R132 ;  /* 0x00000084b2847221 */ /* 0x000fe20000010000 */
[----:B------:R-:W-:Y:S01]  /*10ca0*/  MOV R178, R201 ;  /* 0x000000c900b27202 */ /* 0x000fe20000000f00 */
[----:B------:R4:W5:Y:S02]  /*10cb0*/  LDL.LU R241, [R1+0x68] ;  /* 0x0000680001f17983 */ /* 0x0009640000300800 */
[C---:B------:R-:W-:Y:S02]  /*10cc0*/  HMMA.16816.F32 R104, R144.reuse, R156, R104 ;  /* 0x0000009c9068723c */ /* 0x040fe40000001868 */
[----:B------:R-:W3:Y:S02]  /*10cd0*/  LDSM.16.MT88.4 R200, [R227+0x1900] ;  /* 0x00190000e3c8783b */ /* 0x000ee40000004200 */
[----:B-1----:R-:W-:Y:S02]  /*10ce0*/  F2FP.PACK_AB R204, R172, R173 ;  /* 0x000000adaccc723e */ /* 0x002fe400000000ff */
[----:B--2---:R-:W-:Y:S02]  /*10cf0*/  F2FP.PACK_AB R211, R138, R139 ;  /* 0x0000008b8ad3723e */ /* 0x004fe400000000ff */
[-C--:B------:R-:W-:Y:S02]  /*10d00*/  HMMA.16816.F32 R108, R144, R158.reuse, R108 ;  /* 0x0000009e906c723c */ /* 0x080fe4000000186c */
[----:B------:R4:W5:Y:S04]  /*10d10*/  LDL.LU R242, [R1+0x64] ;  /* 0x0000640001f27983 */ /* 0x0009680000300800 */
[----:B------:R4:W5:Y:S02]  /*10d20*/  LDL.LU R243, [R1+0x60] ;  /* 0x0000600001f37983 */ /* 0x0009640000300800 */
[C---:B------:R-:W-:Y:S02]  /*10d30*/  HMMA.16816.F32 R112, R140.reuse, R158, R112 ;  /* 0x0000009e8c70723c */ /* 0x040fe40000001870 */
[----:B------:R4:W5:Y:S06]  /*10d40*/  LDL.LU R235, [R1+0x5c] ;  /* 0x00005c0001eb7983 */ /* 0x00096c0000300800 */
[-C--:B------:R-:W-:Y:S08]  /*10d50*/  HMMA.16816.F32 R116, R140, R160.reuse, R116 ;  /* 0x000000a08c74723c */ /* 0x080ff00000001874 */
[C---:B------:R-:W-:Y:S08]  /*10d60*/  HMMA.16816.F32 R120, R144.reuse, R160, R120 ;  /* 0x000000a09078723c */ /* 0x040ff00000001878 */
[-C--:B------:R-:W-:Y:S08]  /*10d70*/  HMMA.16816.F32 R124, R144, R162.reuse, R124 ;  /* 0x000000a2907c723c */ /* 0x080ff0000000187c */
[----:B------:R-:W-:Y:S08]  /*10d80*/  HMMA.16816.F32 R128, R140, R162, R128 ;  /* 0x000000a28c80723c */ /* 0x000ff00000001880 */
[-C--:B---3--:R-:W-:Y:S01]  /*10d90*/  HMMA.16816.F32 R140, R204, R152.reuse, R4 ;  /* 0x00000098cc8c723c */ /* 0x088fe20000001804 */
[----:B------:R-:W1:Y:S07]  /*10da0*/  LDSM.16.MT88.4 R4, [R227+0x3900] ;  /* 0x00390000e304783b */ /* 0x000e6e0000004200 */
[C---:B------:R-:W-:Y:S07]  /*10db0*/  HMMA.16816.F32 R144, R208.reuse, R152, R8 ;  /* 0x00000098d090723c */ /* 0x040fee0000001808 */
[----:B------:R-:W-:Y:S02]  /*10dc0*/  MOV R8, R150 ;  /* 0x0000009600087202 */ /* 0x000fe40000000f00 */
[----:B------:R-:W-:Y:S03]  /*10dd0*/  MOV R11, R149 ;  /* 0x00000095000b7202 */ /* 0x000fe60000000f00 */
[----:B------:R-:W-:Y:S02]  /*10de0*/  MOV R9, R151 ;  /* 0x0000009700097202 */ /* 0x000fe40000000f00 */
[----:B------:R-:W-:Y:S02]  /*10df0*/  MOV R10, R148 ;  /* 0x00000094000a7202 */ /* 0x000fe40000000f00 */
[-C--:B------:R-:W-:Y:S07]  /*10e00*/  HMMA.16816.F32 R148, R208, R154.reuse, R12 ;  /* 0x0000009ad094723c */ /* 0x080fee000000180c */
[----:B------:R-:W-:Y:S01]  /*10e10*/  MOV R15, R167 ;  /* 0x000000a7000f7202 */ /* 0x000fe20000000f00 */
        /* <DEDUP_REMOVED lines=22> */
[----:B------:R-:W-:Y:S01]  /*10f80*/  MOV R21, R182 ;  /* 0x000000b600157202 */ /* 0x000fe20000000f00 */
[----:B------:R-:W-:Y:S01]  /*10f90*/  FADD.FTZ R0, R39, R0 ;  /* 0x0000000027007221 */ /* 0x000fe20000010000 */
[----:B------:R-:W-:Y:S01]  /*10fa0*/  MOV R38, R180 ;  /* 0x000000b400267202 */ /* 0x000fe20000000f00 */
[----:B------:R-:W-:Y:S01]  /*10fb0*/  FADD.FTZ R12, R12, R134 ;  /* 0x000000860c0c7221 */ /* 0x000fe20000010000 */
[----:B------:R-:W-:Y:S02]  /*10fc0*/  MOV R37, R181 ;  /* 0x000000b500257202 */ /* 0x000fe40000000f00 */
[-C--:B------:R-:W-:Y:S03]  /*10fd0*/  HMMA.16816.F32 R180, R208, R186.reuse, R44 ;  /* 0x000000bad0b4723c */ /* 0x080fe6000000182c */
[----:B------:R-:W-:Y:S01]  /*10fe0*/  MOV R30, R14 ;  /* 0x0000000e001e7202 */ /* 0x000fe20000000f00 */
[----:B------:R-:W-:Y:S01]  /*10ff0*/  FADD.FTZ R3, R38, R3 ;  /* 0x0000000326037221 */ /* 0x000fe20000010000 */
[----:B------:R-:W-:Y:S02]  /*11000*/  MOV R14, R11 ;  /* 0x0000000b000e7202 */ /* 0x000fe40000000f00 */
        /* <DEDUP_REMOVED lines=10> */
[----:B------:R-:W-:Y:S02]  /*110b0*/  MOV R11, R195 ;  /* 0x000000c3000b7202 */ /* 0x000fe40000000f00 */
[----:B------:R-:W-:Y:S02]  /*110c0*/  MOV R8, R194 ;  /* 0x000000c200087202 */ /* 0x000fe40000000f00 */
[C---:B------:R-:W-:Y:S04]  /*110d0*/  HMMA.16816.F32 R192, R208.reuse, R200, R56 ;  /* 0x000000c8d0c0723c */ /* 0x040fe80000001838 */
[----:B------:R-:W-:Y:S01]  /*110e0*/  MOV R35, R9 ;  /* 0x0000000900237202 */ /* 0x000fe20000000f00 */
[----:B------:R-:W-:Y:S01]  /*110f0*/  FADD.FTZ R8, R8, R132 ;  /* 0x0000008408087221 */ /* 0x000fe20000010000 */
[----:B------:R-:W-:Y:S02]  /*11100*/  MOV R34, R10 ;  /* 0x0000000a00227202 */ /* 0x000fe40000000f00 */
[----:B------:R-:W-:Y:S01]  /*11110*/  MOV R9, R199 ;  /* 0x000000c700097202 */ /* 0x000fe20000000f00 */
[----:B------:R-:W-:Y:S03]  /*11120*/  FADD.FTZ R8, R37, R8 ;  /* 0x0000000825087221 */ /* 0x000fe60000010000 */
[----:B------:R-:W-:Y:S01]  /*11130*/  MOV R10, R198 ;  /* 0x000000c6000a7202 */ /* 0x000fe20000000f00 */
[----:B------:R-:W-:Y:S01]  /*11140*/  FADD.FTZ R11, R11, R8 ;  /* 0x000000080b0b7221 */ /* 0x000fe20000010000 */
[-C--:B------:R-:W-:Y:S03]  /*11150*/  HMMA.16816.F32 R196, R208, R202.reuse, R60 ;  /* 0x000000cad0c4723c */ /* 0x080fe6000000183c */
[----:B------:R-:W-:Y:S01]  /*11160*/  FADD.FTZ R10, R10, R3 ;  /* 0x000000030a0a7221 */ /* 0x000fe20000010000 */
[-C--:B------:R-:W-:Y:S01]  /*11170*/  MOV R134, R2.reuse ;  /* 0x0000000200867202 */ /* 0x080fe20000000f00 */
        /* <DEDUP_REMOVED lines=55> */
[----:B------:R1:W-:Y:S01]  /*114f0*/  STL [R1+0x14], R3 ;  /* 0x0000140301007387 */ /* 0x0003e20000100800 */
[----:B------:R-:W-:Y:S03]  /*11500*/  MOV R2, R137 ;  /* 0x0000008900027202 */ /* 0x000fe60000000f00 */
[----:B------:R4:W-:Y:S01]  /*11510*/  STL [R1+0x1c], R0 ;  /* 0x00001c0001007387 */ /* 0x0009e20000100800 */
[----:B-1----:R-:W-:Y:S01]  /*11520*/  MOV R3, R136 ;  /* 0x0000008800037202 */ /* 0x002fe20000000f00 */
[----:B------:R-:W-:-:S05]  /*11530*/  @P0 BRA `(.L_x_1492) ;  /* 0xffffb71000000947 */ /* 0x000fca000383ffff */
.L_x_1491:
[----:B-1--4-:R-:W2:Y:S04]  /*11540*/  LDL.LU R0, [R1+0x10] ;  /* 0x0000100001007983 */ /* 0x012ea80000300800 */
        /* <DEDUP_REMOVED lines=184> */
.L_x_1473:
        /* <DEDUP_REMOVED lines=184> */
.L_x_1494:
        /* <DEDUP_REMOVED lines=151> */
.L_x_1496:
[----:B--234-:R-:W-:Y:S05]  /*135c0*/  BSYNC B0 ;  /* 0x0000000000007941 */ /* 0x01cfea0003800000 */
.L_x_1495:
        /* <DEDUP_REMOVED lines=16> */
.L_x_1498:
[----:B------:R-:W-:Y:S05]  /*136d0*/  BSYNC B0 ;  /* 0x0000000000007941 */ /* 0x000fea0003800000 */
.L_x_1497:
        /* <DEDUP_REMOVED lines=16> */
.L_x_1500:
[----:B------:R-:W-:Y:S05]  /*137e0*/  BSYNC B0 ;  /* 0x0000000000007941 */ /* 0x000fea0003800000 */
.L_x_1499:
        /* <DEDUP_REMOVED lines=16> */
.L_x_1502:
[----:B------:R-:W-:Y:S05]  /*138f0*/  BSYNC B0 ;  /* 0x0000000000007941 */ /* 0x000fea0003800000 */
.L_x_1501:
        /* <DEDUP_REMOVED lines=16> */
.L_x_1504:
[----:B------:R-:W-:Y:S05]  /*13a00*/  BSYNC B0 ;  /* 0x0000000000007941 */ /* 0x000fea0003800000 */
.L_x_1503:
        /* <DEDUP_REMOVED lines=16> */
.L_x_1506:
[----:B------:R-:W-:Y:S05]  /*13b10*/  BSYNC B0 ;  /* 0x0000000000007941 */ /* 0x000fea0003800000 */
.L_x_1505:
        /* <DEDUP_REMOVED lines=16> */
.L_x_1508:
[----:B------:R-:W-:Y:S05]  /*13c20*/  BSYNC B0 ;  /* 0x0000000000007941 */ /* 0x000fea0003800000 */
.L_x_1507:
        /* <DEDUP_REMOVED lines=17> */
.L_x_1493:
        /* <DEDUP_REMOVED lines=19> */
.L_x_1509:
        /* <DEDUP_REMOVED lines=42> */
.L_x_1511:
[----:B------:R-:W-:Y:S05]  /*14110*/  BSYNC B0 ;  /* 0x0000000000007941 */ /* 0x000fea0003800000 */
.L_x_1510:
        /* <DEDUP_REMOVED lines=59> */
.L_x_1513:
[----:B------:R-:W-:Y:S05]  /*144d0*/  BSYNC B0 ;  /* 0x0000000000007941 */ /* 0x000fea0003800000 */
.L_x_1512:
        /* <DEDUP_REMOVED lines=15> */
.L_x_1515:
[----:B------:R-:W-:Y:S05]  /*145d0*/  BSYNC B0 ;  /* 0x0000000000007941 */ /* 0x000fea0003800000 */
.L_x_1514:
        /* <DEDUP_REMOVED lines=15> */
.L_x_1517:
[----:B------:R-:W-:Y:S05]  /*146d0*/  BSYNC B0 ;  /* 0x0000000000007941 */ /* 0x000fea0003800000 */
.L_x_1516:
        /* <DEDUP_REMOVED lines=15> */
.L_x_1519:
[----:B------:R-:W-:Y:S05]  /*147d0*/  BSYNC B0 ;  /* 0x0000000000007941 */ /* 0x000fea0003800000 */
.L_x_1518:
        /* <DEDUP_REMOVED lines=15> */
.L_x_1521:
[----:B------:R-:W-:Y:S05]  /*148d0*/  BSYNC B0 ;  /* 0x0000000000007941 */ /* 0x000fea0003800000 */
.L_x_1520:
        /* <DEDUP_REMOVED lines=15> */
.L_x_1523:
[----:B------:R-:W-:Y:S05]  /*149d0*/  BSYNC B0 ;  /* 0x0000000000007941 */ /* 0x000fea0003800000 */
.L_x_1522:
        /* <DEDUP_REMOVED lines=15> */
.L_x_1525:
[----:B------:R-:W-:Y:S05]  /*14ad0*/  BSYNC B0 ;  /* 0x0000000000007941 */ /* 0x000fea0003800000 */
.L_x_1524:
        /* <DEDUP_REMOVED lines=16> */
.L_x_1526:
        /* <DEDUP_REMOVED lines=10> */
.L_x_1732:


//--------------------- .text._ZN7cutlass13device_kernelIN5flash19enable_sm80_to_sm89INS1_16FlashAttnFwdSm80INS1_25CollectiveMainloopFwdSm80ILi4ELi1ELb0EN4cute5tupleIJNS5_1CILi128EEENS7_ILi64EEES8_EEELi128ENS_6half_tEfNS_4arch4Sm80ELb1ELb0ELb1ELb1ELb0ELb1ELb1ELb0EEENS1_21CollectiveEpilogueFwdINS6_IJS8_S8_S9_EEENS6_IJNS7_ILi1EEESH_SH_EEESB_SD_Li128ELb1ELb1ELb0ELb0EEENS1_19SingleTileSchedulerILb1ELb0ELb1ELi128EEEEEEEEEvNT_6ParamsE --------------------------
	.section	.text._ZN7cutlass13device_kernelIN5flash19enable_sm80_to_sm89INS1_16FlashAttnFwdSm80INS1_25CollectiveMainloopFwdSm80ILi4ELi1ELb0EN4cute5tupleIJNS5_1CILi128EEENS7_ILi64EEES8_EEELi128ENS_6half_tEfNS_4arch4Sm80ELb1ELb0ELb1ELb1ELb0ELb1ELb1ELb0EEENS1_21CollectiveEpilogueFwdINS6_IJS8_S8_S9_EEENS6_IJNS7_ILi1EEESH_SH_EEESB_SD_Li128ELb1ELb1ELb0ELb0EEENS1_19SingleTileSchedulerILb1ELb0ELb1ELi128EEEEEEEEEvNT_6ParamsE,"ax",@progbits
	.sectioninfo	@"SHI_REGISTERS=255"
	.align	128
.text._ZN7cutlass13device_kernelIN5flash19enable_sm80_to_sm89INS1_16FlashAttnFwdSm80INS1_25CollectiveMainloopFwdSm80ILi4ELi1ELb0EN4cute5tupleIJNS5_1CILi128EEENS7_ILi64EEES8_EEELi128ENS_6half_tEfNS_4arch4Sm80ELb1ELb0ELb1ELb1ELb0ELb1ELb1ELb0EEENS1_21CollectiveEpilogueFwdINS6_IJS8_S8_S9_EEENS6_IJNS7_ILi1EEESH_SH_EEESB_SD_Li128ELb1ELb1ELb0ELb0EEENS1_19SingleTileSchedulerILb1ELb0ELb1ELi128EEEEEEEEEvNT_6ParamsE:
        .type           _ZN7cutlass13device_kernelIN5flash19enable_sm80_to_sm89INS1_16FlashAttnFwdSm80INS1_25CollectiveMainloopFwdSm80ILi4ELi1ELb0EN4cute5tupleIJNS5_1CILi128EEENS7_ILi64EEES8_EEELi128ENS_6half_tEfNS_4arch4Sm80ELb1ELb0ELb1ELb1ELb0ELb1ELb1ELb0EEENS1_21CollectiveEpilogueFwdINS6_IJS8_S8_S9_EEENS6_IJNS7_ILi1EEESH_SH_EEESB_SD_Li128ELb1ELb1ELb0ELb0EEENS1_19SingleTileSchedulerILb1ELb0ELb1ELi128EEEEEEEEEvNT_6ParamsE,@function
        .size           _ZN7cutlass13device_kernelIN5flash19enable_sm80_to_sm89INS1_16FlashAttnFwdSm80INS1_25CollectiveMainloopFwdSm80ILi4ELi1ELb0EN4cute5tupleIJNS5_1CILi128EEENS7_ILi64EEES8_EEELi128ENS_6half_tEfNS_4arch4Sm80ELb1ELb0ELb1ELb1ELb0ELb1ELb1ELb0EEENS1_21CollectiveEpilogueFwdINS6_IJS8_S8_S9_EEENS6_IJNS7_ILi1EEESH_SH_EEESB_SD_Li128ELb1ELb1ELb0ELb0EEENS1_19SingleTileSchedulerILb1ELb0ELb1ELi128EEEEEEEEEvNT_6ParamsE,(.L_x_1733 - _ZN7cutlass13device_kernelIN5flash19enable_sm80_to_sm89INS1_16FlashAttnFwdSm80INS1_25CollectiveMainloopFwdSm80ILi4ELi1ELb0EN4cute5tupleIJNS5_1CILi128EEENS7_ILi64EEES8_EEELi128ENS_6half_tEfNS_4arch4Sm80ELb1ELb0ELb1ELb1ELb0ELb1ELb1ELb0EEENS1_21CollectiveEpilogueFwdINS6_IJS8_S8_S9_EEENS6_IJNS7_ILi1EEESH_SH_EEESB_SD_Li128ELb1ELb1ELb0ELb0EEENS1_19SingleTileSchedulerILb1ELb0ELb1ELi128EEEEEEEEEvNT_6ParamsE)
        .other          _ZN7cutlass13device_kernelIN5flash19enable_sm80_to_sm89INS1_16FlashAttnFwdSm80INS1_25CollectiveMainloopFwdSm80ILi4ELi1ELb0EN4cute5tupleIJNS5_1CILi128EEENS7_ILi64EEES8_EEELi128ENS_6half_tEfNS_4arch4Sm80ELb1ELb0ELb1ELb1ELb0ELb1ELb1ELb0EEENS1_21CollectiveEpilogueFwdINS6_IJS8_S8_S9_EEENS6_IJNS7_ILi1EEESH_SH_EEESB_SD_Li128ELb1ELb1ELb0ELb0EEENS1_19SingleTileSchedulerILb1ELb0ELb1ELi128EEEEEEEEEvNT_6ParamsE,@"STO_CUDA_ENTRY STV_DEFAULT"
_ZN7cutlass13device_kernelIN5flash19enable_sm80_to_sm89INS1_16FlashAttnFwdSm80INS1_25CollectiveMainloopFwdSm80ILi4ELi1ELb0EN4cute5tupleIJNS5_1CILi128EEENS7_ILi64EEES8_EEELi128ENS_6half_tEfNS_4arch4Sm80ELb1ELb0ELb1ELb1ELb0ELb1ELb1ELb0EEENS1_21CollectiveEpilogueFwdINS6_IJS8_S8_S9_EEENS6_IJNS7_ILi1EEESH_SH_EEESB_SD_Li128ELb1ELb1ELb0ELb0EEENS1_19SingleTileSchedulerILb1ELb0ELb1ELi128EEEEEEEEEvNT_6ParamsE:
[----:B------:R-:W-:Y:S02]  /*0000*/  MOV R1, c[0x0][0x28] ;  /* 0x00000a0000017a02 */ /* 0x000fe40000000f00 */
[----:B------:R-:W1:Y:S01]  /*0010*/  S2R R177, SR_TID.X ;  /* 0x0000000000b17919 */ /* 0x000e620000002100 */
[----:B------:R-:W-:Y:S01]  /*0020*/  IMAD.MOV.U32 R38, RZ, RZ, 0x4 ;  /* 0x00000004ff267424 */ /* 0x000fe200078e00ff */
[----:B------:R-:W2:Y:S01]  /*0030*/  S2UR UR18, SR_CTAID.X ;  /* 0x00000000001279c3 */ /* 0x000ea20000002500 */
[----:B------:R-:W-:Y:S01]  /*0040*/  ULDC.64 UR28, c[0x0][0x118] ;  /* 0x00004600001c7ab9 */ /* 0x000fe20000000a00 */
[----:B------:R-:W3:Y:S01]  /*0050*/  S2R R4, SR_CTAID.Z ;  /* 0x0000000000047919 */ /* 0x000ee20000002700 */
[----:B------:R-:W-:-:S05]  /*0060*/  IADD3 R1, R1, -0xa0, RZ ;  /* 0xffffff6001017810 */ /* 0x000fca0007ffe0ff */
[----:B------:R-:W4:Y:S01]  /*0070*/  S2UR UR26, SR_CTAID.Z ;  /* 0x00000000001a79c3 */ /* 0x000f220000002700 */
[----:B-1----:R-:W-:Y:S01]  /*0080*/  SHF.R.U32.HI R0, RZ, 0x5, R177 ;  /* 0x00000005ff007819 */ /* 0x002fe200000116b1 */
[----:B---3--:R-:W-:-:S05]  /*0090*/  IMAD.WIDE R2, R4, R38, c[0x0][0x568] ;  /* 0x00015a0004027625 */ /* 0x008fca00078e0226 */
[----:B------:R-:W1:Y:S02]  /*00a0*/  SHFL.IDX PT, R0, R0, RZ, 0x1f ;  /* 0x00001fff00007589 */ /* 0x000e6400000e0000 */
[----:B-1----:R-:W-:-:S13]  /*00b0*/  ISETP.NE.AND P0, PT, R0, RZ, PT ;  /* 0x000000ff0000720c */ /* 0x002fda0003f05270 */
[----:B--2-4-:R-:W-:Y:S05]  /*00c0*/  @!P0 BRA `(.L_x_1527) ;  /* 0x0000017000008947 */ /* 0x014fea0003800000 */
[----:B------:R-:W-:-:S04]  /*00d0*/  ISETP.NE.U32.AND P0, PT, RZ, c[0x0][0x568], PT ;  /* 0x00015a00ff007a0c */ /* 0x000fc80003f05070 */
[----:B------:R-:W-:-:S13]  /*00e0*/  ISETP.NE.AND.EX P0, PT, RZ, c[0x0][0x56c], PT, P0 ;  /* 0x00015b00ff007a0c */ /* 0x000fda0003f05300 */
[----:B------:R-:W-:Y:S05]  /*00f0*/  @!P0 BRA `(.L_x_1528) ;  /* 0x0000003000008947 */ /* 0x000fea0003800000 */
[----:B------:R-:W2:Y:S02]  /*0100*/  LDG.E R0, [R2.64] ;  /* 0x0000001c02007981 */ /* 0x000ea4000c1e1900 */
[----:B--2---:R1:W2:Y:S02]  /*0110*/  R2UR UR5, R0 ;  /* 0x00000000000573c2 */ /* 0x0042a400000e0000 */
[----:B-12---:R-:W-:Y:S05]  /*0120*/  BRA `(.L_x_1529) ;  /* 0x000000b000007947 */ /* 0x006fea0003800000 */
.L_x_1528:
[----:B------:R-:W-:-:S04]  /*0130*/  ISETP.NE.U32.AND P0, PT, RZ, c[0x0][0x560], PT ;  /* 0x00015800ff007a0c */ /* 0x000fc80003f05070 */
[----:B------:R-:W-:-:S13]  /*0140*/  ISETP.NE.AND.EX P0, PT, RZ, c[0x0][0x564], PT, P0 ;  /* 0x00015900ff007a0c */ /* 0x000fda0003f05300 */
[----:B------:R-:W-:Y:S05]  /*0150*/  @!P0 BRA `(.L_x_1530) ;  /* 0x0000007000008947 */ /* 0x000fea0003800000 */
[----:B------:R-:W-:-:S05]  /*0160*/  IMAD.WIDE R2, R4, R38, c[0x0][0x560] ;  /* 0x0001580004027625 */ /* 0x000fca00078e0226 */
[----:B------:R-:W2:Y:S04]  /*0170*/  LDG.E R4, [R2.64] ;  /* 0x0000001c02047981 */ /* 0x000ea8000c1e1900 */
[----:B------:R-:W3:Y:S01]  /*0180*/  LDG.E R0, [R2.64+0x4] ;  /* 0x0000041c02007981 */ /* 0x000ee2000c1e1900 */
[----:B--2---:R-:W1:Y:S08]  /*0190*/  R2UR UR4, R4 ;  /* 0x00000000040473c2 */ /* 0x004e7000000e0000 */
[----:B---3--:R-:W1:Y:S02]  /*01a0*/  R2UR UR5, R0 ;  /* 0x00000000000573c2 */ /* 0x008e6400000e0000 */
[----:B-1----:R-:W-:Y:S01]  /*01b0*/  UIADD3 UR5, -UR4, UR5, URZ ;  /* 0x0000000504057290 */ /* 0x002fe2000fffe13f */
[----:B------:R-:W-:Y:S05]  /*01c0*/  BRA `(.L_x_1529) ;  /* 0x0000001000007947 */ /* 0x000fea0003800000 */
.L_x_1530:
[----:B------:R-:W-:Y:S02]  /*01d0*/  ULDC UR5, c[0x0][0x54c] ;  /* 0x0001530000057ab9 */ /* 0x000fe40000000800 */
.L_x_1529:
[----:B------:R-:W-:Y:S02]  /*01e0*/  ULDC UR4, c[0x0][0x548] ;  /* 0x0001520000047ab9 */ /* 0x000fe40000000800 */
[----:B------:R-:W-:-:S02]  /*01f0*/  USHF.L.U32 UR18, UR18, 0x7, URZ ;  /* 0x0000000712127899 */ /* 0x000fc4000800063f */
[----:B------:R-:W-:-:S04]  /*0200*/  UIMAD UR4, UR5, UR4, URZ ;  /* 0x00000004050472a4 */ /* 0x000fc8000f8e023f */
[----:B------:R-:W-:-:S04]  /*0210*/  UISETP.GE.AND UP0, UPT, UR18, UR4, UPT ;  /* 0x000000041200728c */ /* 0x000fc8000bf06270 */
[----:B------:R-:W-:Y:S01]  /*0220*/  USEL UR26, UR26, 0xffffffff, !UP0 ;  /* 0xffffffff1a1a7887 */ /* 0x000fe2000c000000 */
[----:B------:R-:W-:Y:S05]  /*0230*/  BRA `(.L_x_1531) ;  /* 0x0000016000007947 */ /* 0x000fea0003800000 */
.L_x_1527:
[----:B------:R-:W-:-:S04]  /*0240*/  ISETP.NE.U32.AND P0, PT, RZ, c[0x0][0x568], PT ;  /* 0x00015a00ff007a0c */ /* 0x000fc80003f05070 */
[----:B------:R-:W-:-:S13]  /*0250*/  ISETP.NE.AND.EX P0, PT, RZ, c[0x0][0x56c], PT, P0 ;  /* 0x00015b00ff007a0c */ /* 0x000fda0003f05300 */
[----:B------:R-:W-:Y:S05]  /*0260*/  @!P0 BRA `(.L_x_1532) ;  /* 0x0000003000008947 */ /* 0x000fea0003800000 */
[----:B------:R-:W2:Y:S02]  /*0270*/  LDG.E R0, [R2.64] ;  /* 0x0000001c02007981 */ /* 0x000ea4000c1e1900 */
[----:B--2---:R1:W2:Y:S02]  /*0280*/  R2UR UR5, R0 ;  /* 0x00000000000573c2 */ /* 0x0042a400000e0000 */
[----:B-12---:R-:W-:Y:S05]  /*0290*/  BRA `(.L_x_1533) ;  /* 0x000000b000007947 */ /* 0x006fea0003800000 */
.L_x_1532:
        /* <DEDUP_REMOVED lines=10> */
.L_x_1534:
[----:B------:R-:W-:Y:S02]  /*0340*/  ULDC UR5, c[0x0][0x54c] ;  /* 0x0001530000057ab9 */ /* 0x000fe40000000800 */
.L_x_1533:
[----:B------:R-:W-:Y:S02]  /*0350*/  ULDC UR4, c[0x0][0x548] ;  /* 0x0001520000047ab9 */ /* 0x000fe40000000800 */
[----:B------:R-:W-:-:S02]  /*0360*/  USHF.L.U32 UR18, UR18, 0x7, URZ ;  /* 0x0000000712127899 */ /* 0x000fc4000800063f */
[----:B------:R-:W-:-:S04]  /*0370*/  UIMAD UR4, UR5, UR4, URZ ;  /* 0x00000004050472a4 */ /* 0x000fc8000f8e023f */
[----:B------:R-:W-:-:S04]  /*0380*/  UISETP.GE.AND UP0, UPT, UR18, UR4, UPT ;  /* 0x000000041200728c */ /* 0x000fc8000bf06270 */
[----:B------:R-:W-:-:S06]  /*0390*/  USEL UR26, UR26, 0xffffffff, !UP0 ;  /* 0xffffffff1a1a7887 */ /* 0x000fcc000c000000 */
.L_x_1531:
[----:B------:R-:W-:-:S13]  /*03a0*/  ISETP.LE.AND P0, PT, RZ, UR26, PT ;  /* 0x0000001aff007c0c */ /* 0x000fda000bf03270 */
[----:B------:R-:W-:Y:S05]  /*03b0*/  @!P0 EXIT ;  /* 0x000000000000894d */ /* 0x000fea0003800000 */
[----:B------:R-:W-:Y:S01]  /*03c0*/  ISETP.NE.U32.AND P0, PT, RZ, c[0x0][0x370], PT ;  /* 0x0000dc00ff007a0c */ /* 0x000fe20003f05070 */
[----:B------:R-:W-:Y:S01]  /*03d0*/  ULDC.64 UR4, c[0x0][0x358] ;  /* 0x0000d60000047ab9 */ /* 0x000fe20000000a00 */
[----:B------:R-:W-:Y:S01]  /*03e0*/  ISETP.NE.U32.AND P1, PT, RZ, c[0x0][0x360], PT ;  /* 0x0000d800ff007a0c */ /* 0x000fe20003f25070 */
[----:B------:R-:W-:Y:S01]  /*03f0*/  IMAD.U32 R0, RZ, RZ, UR26 ;  /* 0x0000001aff007e24 */ /* 0x000fe2000f8e00ff */
[----:B------:R-:W-:Y:S01]  /*0400*/  ISETP.NE.AND.EX P3, PT, RZ, c[0x0][0x374], PT, P0 ;  /* 0x0000dd00ff007a0c */ /* 0x000fe20003f65300 */
[----:B------:R-:W-:Y:S01]  /*0410*/  IMAD.U32 R4, RZ, RZ, UR26 ;  /* 0x0000001aff047e24 */ /* 0x000fe2000f8e00ff */
[----:B------:R-:W-:Y:S01]  /*0420*/  ISETP.NE.AND.EX P1, PT, RZ, c[0x0][0x364], PT, P1 ;  /* 0x0000d900ff007a0c */ /* 0x000fe20003f25310 */
[----:B------:R-:W-:Y:S01]  /*0430*/  UISETP.NE.U32.AND UP3, UPT, URZ, UR4, UPT ;  /* 0x000000043f00728c */ /* 0x000fe2000bf65070 */
[----:B------:R-:W-:Y:S02]  /*0440*/  ISETP.NE.U32.AND P2, PT, RZ, c[0x0][0x348], PT ;  /* 0x0000d200ff007a0c */ /* 0x000fe40003f45070 */
[----:B------:R-:W-:Y:S01]  /*0450*/  ISETP.NE.U32.AND P4, PT, RZ, c[0x0][0x350], PT ;  /* 0x0000d400ff007a0c */ /* 0x000fe20003f85070 */
[----:B------:R-:W-:Y:S01]  /*0460*/  UISETP.NE.AND.EX UP3, UPT, URZ, UR5, UPT, UP3 ;  /* 0x000000053f00728c */ /* 0x000fe2000bf65330 */
[----:B------:R-:W-:-:S02]  /*0470*/  ISETP.NE.AND.EX P2, PT, RZ, c[0x0][0x34c], PT, P2 ;  /* 0x0000d300ff007a0c */ /* 0x000fc40003f45320 */
[----:B------:R-:W-:Y:S02]  /*0480*/  ISETP.NE.AND.EX P4, PT, RZ, c[0x0][0x354], PT, P4 ;  /* 0x0000d500ff007a0c */ /* 0x000fe40003f85340 */
[----:B------:R-:W-:Y:S01]  /*0490*/  MOV R5, UR26 ;  /* 0x0000001a00057c02 */ /* 0x000fe20008000f00 */
[----:B------:R-:W-:Y:S01]  /*04a0*/  @P3 IMAD.WIDE R2, R38, R0, c[0x0][0x370] ;  /* 0x0000dc0026023625 */ /* 0x000fe200078e0200 */
[----:B------:R-:W-:-:S03]  /*04b0*/  PLOP3.LUT P0, PT, PT, PT, UP3, 0x80, 0x0 ;  /* 0x000000000000781c */ /* 0x000fc60003f0f038 */
[C---:B------:R-:W-:Y:S01]  /*04c0*/  @P1 IMAD.WIDE R6, R38.reuse, R4, c[0x0][0x360] ;  /* 0x0000d80026061625 */ /* 0x040fe200078e0204 */
[----:B------:R1:W2:Y:S03]  /*04d0*/  @P3 LDG.E R11, [R2.64] ;  /* 0x0000001c020b3981 */ /* 0x0002a6000c1e1900 */
[----:B------:R-:W-:Y:S01]  /*04e0*/  IMAD.WIDE R4, R38, R5, c[0x0][0x348] ;  /* 0x0000d20026047625 */ /* 0x000fe200078e0205 */
[----:B------:R-:W-:-:S04]  /*04f0*/  MOV R10, RZ ;  /* 0x000000ff000a7202 */ /* 0x000fc80000000f00 */
[----:B------:R-:W3:Y:S01]  /*0500*/  @P2 LDG.E R9, [R4.64] ;  /* 0x0000001c04092981 */ /* 0x000ee2000c1e1900 */
[----:B-1----:R-:W-:-:S03]  /*0510*/  IMAD.WIDE R2, R38, R0, c[0x0][0x350] ;  /* 0x0000d40026027625 */ /* 0x002fc600078e0200 */
[----:B------:R1:W4:Y:S04]  /*0520*/  @P1 LDG.E R0, [R6.64] ;  /* 0x0000001c06001981 */ /* 0x000328000c1e1900 */
[----:B------:R-:W4:Y:S01]  /*0530*/  @P4 LDG.E R8, [R2.64] ;  /* 0x0000001c02084981 */ /* 0x000f22000c1e1900 */
[----:B-1----:R-:W-:-:S04]  /*0540*/  IMAD.U32 R6, RZ, RZ, UR26 ;  /* 0x0000001aff067e24 */ /* 0x002fc8000f8e00ff */
[----:B------:R-:W-:-:S05]  /*0550*/  IMAD.WIDE R6, R38, R6, c[0x0][0x358] ;  /* 0x0000d60026067625 */ /* 0x000fca00078e0206 */
[----:B------:R1:W5:Y:S01]  /*0560*/  @P0 LDG.E R10, [R6.64] ;  /* 0x0000001c060a0981 */ /* 0x000362000c1e1900 */
[----:B------:R-:W1:Y:S01]  /*0570*/  S2UR UR16, SR_CTAID.Y ;  /* 0x00000000001079c3 */ /* 0x000e620000002600 */
[----:B------:R-:W-:Y:S02]  /*0580*/  UMOV UR21, URZ ;  /* 0x0000003f00157c82 */ /* 0x000fe40008000000 */
[----:B------:R-:W-:Y:S02]  /*0590*/  ULDC UR24, c[0x0][0x168] ;  /* 0x00005a0000187ab9 */ /* 0x000fe40000000800 */
[----:B------:R-:W-:Y:S02]  /*05a0*/  UMOV UR22, URZ ;  /* 0x0000003f00167c82 */ /* 0x000fe40008000000 */
[----:B------:R-:W-:Y:S02]  /*05b0*/  UMOV UR20, URZ ;  /* 0x0000003f00147c82 */ /* 0x000fe40008000000 */
[----:B------:R-:W-:-:S02]  /*05c0*/  ULDC UR7, c[0x0][0x1d0] ;  /* 0x0000740000077ab9 */ /* 0x000fc40000000800 */
[----:B------:R-:W-:Y:S02]  /*05d0*/  ULDC UR23, c[0x0][0x228] ;  /* 0x00008a0000177ab9 */ /* 0x000fe40000000800 */
[----:B-1----:R-:W-:Y:S01]  /*05e0*/  USHF.R.S32.HI UR15, URZ, 0x1f, UR16 ;  /* 0x0000001f3f0f7899 */ /* 0x002fe20008011410 */
[----:B--2---:R1:W2:Y:S08]  /*05f0*/  @P3 R2UR UR21, R11 ;  /* 0x000000000b1533c2 */ /* 0x0042b000000e0000 */
[----:B---3--:R1:W3:Y:S08]  /*0600*/  @P2 R2UR UR22, R9 ;  /* 0x00000000091623c2 */ /* 0x0082f000000e0000 */
[----:B----4-:R1:W4:Y:S08]  /*0610*/  @P1 R2UR UR24, R0 ;  /* 0x00000000001813c2 */ /* 0x01033000000e0000 */
[----:B------:R1:W1:Y:S01]  /*0620*/  @P4 R2UR UR20, R8 ;  /* 0x00000000081443c2 */ /* 0x00026200000e0000 */
[----:B------:R-:W-:Y:S05]  /*0630*/  @P1 BRA `(.L_x_1535) ;  /* 0x0000006000001947 */ /* 0x000fea0003800000 */
[----:B--23--:R-:W-:Y:S05]  /*0640*/  @!P2 BRA `(.L_x_1535) ;  /* 0x000000500000a947 */ /* 0x00cfea0003800000 */
[----:B-1----:R1:W2:Y:S04]  /*0650*/  LDG.E R0, [R4.64] ;  /* 0x0000001c04007981 */ /* 0x0022a8000c1e1900 */
[----:B-1----:R-:W3:Y:S01]  /*0660*/  LDG.E R4, [R4.64+0x4] ;  /* 0x0000041c04047981 */ /* 0x002ee2000c1e1900 */
[----:B--2-4-:R-:W1:Y:S08]  /*0670*/  R2UR UR24, R0 ;  /* 0x00000000001873c2 */ /* 0x014e7000000e0000 */
[----:B---3--:R-:W1:Y:S02]  /*0680*/  R2UR UR4, R4 ;  /* 0x00000000040473c2 */ /* 0x008e6400000e0000 */
[----:B-1----:R-:W-:-:S06]  /*0690*/  UIADD3 UR24, -UR24, UR4, URZ ;  /* 0x0000000418187290 */ /* 0x002fcc000fffe13f */
.L_x_1535:
[----:B--23--:R-:W-:-:S04]  /*06a0*/  ISETP.NE.U32.AND P1, PT, RZ, c[0x0][0x368], PT ;  /* 0x0000da00ff007a0c */ /* 0x00cfc80003f25070 */
[----:B------:R-:W-:-:S13]  /*06b0*/  ISETP.NE.AND.EX P1, PT, RZ, c[0x0][0x36c], PT, P1 ;  /* 0x0000db00ff007a0c */ /* 0x000fda0003f25310 */
[----:B------:R-:W-:Y:S05]  /*06c0*/  @!P1 BRA `(.L_x_1536) ;  /* 0x0000005000009947 */ /* 0x000fea0003800000 */
[----:B-1----:R-:W-:-:S05]  /*06d0*/  MOV R0, UR26 ;  /* 0x0000001a00007c02 */ /* 0x002fca0008000f00 */
[----:B------:R-:W-:-:S05]  /*06e0*/  IMAD.WIDE R2, R38, R0, c[0x0][0x368] ;  /* 0x0000da0026027625 */ /* 0x000fca00078e0200 */
[----:B------:R-:W2:Y:S02]  /*06f0*/  LDG.E R0, [R2.64] ;  /* 0x0000001c02007981 */ /* 0x000ea4000c1e1900 */
[----:B--2---:R1:W2:Y:S02]  /*0700*/  R2UR UR7, R0 ;  /* 0x00000000000773c2 */ /* 0x0042a400000e0000 */
[----:B-12---:R-:W-:Y:S05]  /*0710*/  BRA `(.L_x_1537) ;  /* 0x0000006000007947 */ /* 0x006fea0003800000 */
.L_x_1536:
[----:B------:R-:W-:Y:S05]  /*0720*/  @!P4 BRA `(.L_x_1537) ;  /* 0x000000500000c947 */ /* 0x000fea0003800000 */
[----:B-1----:R1:W2:Y:S04]  /*0730*/  LDG.E R0, [R2.64] ;  /* 0x0000001c02007981 */ /* 0x0022a8000c1e1900 */
[----:B-1----:R-:W3:Y:S01]  /*0740*/  LDG.E R2, [R2.64+0x4] ;  /* 0x0000041c02027981 */ /* 0x002ee2000c1e1900 */
[----:B--2---:R-:W1:Y:S08]  /*0750*/  R2UR UR7, R0 ;  /* 0x00000000000773c2 */ /* 0x004e7000000e0000 */
[----:B---3--:R-:W1:Y:S02]  /*0760*/  R2UR UR4, R2 ;  /* 0x00000000020473c2 */ /* 0x008e6400000e0000 */
[----:B-1----:R-:W-:-:S06]  /*0770*/  UIADD3 UR7, -UR7, UR4, URZ ;  /* 0x0000000407077290 */ /* 0x002fcc000fffe13f */
.L_x_1537:
[----:B------:R2:W3:Y:S04]  /*0780*/  @P0 LDG.E R4, [R6.64] ;  /* 0x0000001c06040981 */ /* 0x0004e8000c1e1900 */
[----:B--2---:R-:W2:Y:S01]  /*0790*/  @P0 LDG.E R6, [R6.64+0x4] ;  /* 0x0000041c06060981 */ /* 0x004ea2000c1e1900 */
[----:B------:R-:W-:Y:S01]  /*07a0*/  ISETP.NE.U32.AND P1, PT, RZ, c[0x0][0x378], PT ;  /* 0x0000de00ff007a0c */ /* 0x000fe20003f25070 */
[----:B-1----:R-:W-:-:S03]  /*07b0*/  IMAD.U32 R0, RZ, RZ, UR26 ;  /* 0x0000001aff007e24 */ /* 0x002fc6000f8e00ff */
[----:B------:R-:W-:-:S13]  /*07c0*/  ISETP.NE.AND.EX P1, PT, RZ, c[0x0][0x37c], PT, P1 ;  /* 0x0000df00ff007a0c */ /* 0x000fda0003f25310 */
[----:B------:R-:W-:-:S05]  /*07d0*/  @P1 IMAD.WIDE R2, R38, R0, c[0x0][0x378] ;  /* 0x0000de0026021625 */ /* 0x000fca00078e0200 */
[----:B----4-:R-:W4:Y:S01]  /*07e0*/  @P1 LDG.E R0, [R2.64] ;  /* 0x0000001c02001981 */ /* 0x010f22000c1e1900 */
[----:B------:R-:W-:Y:S02]  /*07f0*/  ULDC UR6, c[0x0][0x2c4] ;  /* 0x0000b10000067ab9 */ /* 0x000fe40000000800 */
[----:B------:R-:W-:Y:S02]  /*0800*/  UISETP.NE.AND UP2, UPT, UR6, 0x1, UPT ;  /* 0x000000010600788c */ /* 0x000fe4000bf45270 */
[----:B------:R-:W-:Y:S02]  /*0810*/  UIADD3 UR6, -UR21, UR7, URZ ;  /* 0x0000000715067290 */ /* 0x000fe4000fffe13f */
[----:B------:R-:W-:-:S07]  /*0820*/  UMOV UR19, UR7 ;  /* 0x0000000700137c82 */ /* 0x000fce0008000000 */
[----:B------:R-:W-:Y:S01]  /*0830*/  @UP2 UIADD3 UR8, UR18, 0x7f, URZ ;  /* 0x0000007f12082890 */ /* 0x000fe2000fffe03f */
[----:B---3--:R-:W1:Y:S08]  /*0840*/  @P0 R2UR UR4, R4 ;  /* 0x00000000040403c2 */ /* 0x008e7000000e0000 */
[----:B--2---:R-:W1:Y:S08]  /*0850*/  @P0 R2UR UR5, R6 ;  /* 0x00000000060503c2 */ /* 0x004e7000000e0000 */
[----:B----4-:R2:W3:Y:S01]  /*0860*/  @P1 R2UR UR19, R0 ;  /* 0x00000000001313c2 */ /* 0x0104e200000e0000 */
[----:B-1----:R-:W-:-:S03]  /*0870*/  @UP3 UIADD3 UR23, -UR4, UR5, URZ ;  /* 0x0000000504173290 */ /* 0x002fc6000fffe13f */
[----:B------:R-:W-:Y:S02]  /*0880*/  ULDC.64 UR4, c[0x0][0x2c8] ;  /* 0x0000b20000047ab9 */ /* 0x000fe40000000a00 */
[----:B------:R-:W-:Y:S02]  /*0890*/  UIMAD.WIDE.U32 UR8, UR8, UR4, URZ ;  /* 0x00000004080872a5 */ /* 0x000fe4000f8e003f */
[----:B------:R-:W-:Y:S02]  /*08a0*/  UIADD3 UR13, UR6, UR23, URZ ;  /* 0x00000017060d7290 */ /* 0x000fe4000fffe03f */
[----:B------:R-:W-:Y:S02]  /*08b0*/  UIADD3 UR4, UR18, 0x7f, URZ ;  /* 0x0000007f12047890 */ /* 0x000fe4000fffe03f */
[----:B------:R-:W-:Y:S02]  /*08c0*/  UIADD3 UR11, UR13, 0x40, -UR24 ;  /* 0x000000400d0b7890 */ /* 0x000fe4000fffe818 */
[----:B------:R-:W-:-:S02]  /*08d0*/  @UP2 USHF.R.U32.HI UR4, URZ, UR5, UR9 ;  /* 0x000000053f042299 */ /* 0x000fc40008011609 */
[----:B------:R-:W-:Y:S02]  /*08e0*/  UIADD3 UR9, UR13, 0x3f, URZ ;  /* 0x0000003f0d097890 */ /* 0x000fe4000fffe03f */
[----:B------:R-:W-:Y:S02]  /*08f0*/  UIADD3 UR5, UR11, UR4, URZ ;  /* 0x000000040b057290 */ /* 0x000fe4000fffe03f */
[----:B------:R-:W-:Y:S02]  /*0900*/  USHF.R.S32.HI UR8, URZ, 0x1f, UR9 ;  /* 0x0000001f3f087899 */ /* 0x000fe40008011409 */
[----:B------:R-:W-:Y:S02]  /*0910*/  USHF.R.S32.HI UR4, URZ, 0x1f, UR5 ;  /* 0x0000001f3f047899 */ /* 0x000fe40008011405 */
[----:B------:R-:W-:Y:S02]  /*0920*/  ULEA.HI UR8, UR8, UR9, URZ, 0x6 ;  /* 0x0000000908087291 */ /* 0x000fe4000f8f303f */
[----:B------:R-:W-:-:S02]  /*0930*/  ULEA.HI UR4, UR4, UR5, URZ, 0x6 ;  /* 0x0000000504047291 */ /* 0x000fc4000f8f303f */
[----:B------:R-:W-:Y:S02]  /*0940*/  USHF.R.S32.HI UR12, URZ, 0x6, UR8 ;  /* 0x000000063f0c7899 */ /* 0x000fe40008011408 */
[----:B------:R-:W-:-:S04]  /*0950*/  USHF.R.S32.HI UR4, URZ, 0x6, UR4 ;  /* 0x000000063f047899 */ /* 0x000fc80008011404 */
[----:B------:R-:W-:-:S04]  /*0960*/  UISETP.LT.AND UP0, UPT, UR12, UR4, UPT ;  /* 0x000000040c00728c */ /* 0x000fc8000bf01270 */
[----:B------:R-:W-:Y:S02]  /*0970*/  USEL UR5, UR12, UR4, UP0 ;  /* 0x000000040c057287 */ /* 0x000fe40008000000 */
[----:B------:R-:W-:Y:S02]  /*0980*/  UIADD3 UR4, -UR6, URZ, URZ ;  /* 0x0000003f06047290 */ /* 0x000fe4000fffe13f */
[----:B------:R-:W-:Y:S02]  /*0990*/  ULEA UR6, UR5, -UR6, 0x6 ;  /* 0x8000000605067291 */ /* 0x000fe4000f8e303f */
[----:B------:R-:W-:Y:S02]  /*09a0*/  UISETP.LT.AND UP1, UPT, URZ, UR4, UPT ;  /* 0x000000043f00728c */ /* 0x000fe4000bf21270 */
[----:B------:R-:W-:Y:S02]  /*09b0*/  UISETP.LT.AND UP0, UPT, UR6, UR23, UPT ;  /* 0x000000170600728c */ /* 0x000fe4000bf01270 */
[----:B------:R-:W-:-:S02]  /*09c0*/  USEL UR4, URZ, UR4, !UP1 ;  /* 0x000000043f047287 */ /* 0x000fc4000c800000 */
[----:B------:R-:W-:Y:S02]  /*09d0*/  USEL UR5, UR6, UR23, UP0 ;  /* 0x0000001706057287 */ /* 0x000fe40008000000 */
[----:B------:R-:W-:Y:S02]  /*09e0*/  USHF.R.U32.HI UR10, URZ, 0x6, UR4 ;  /* 0x000000063f0a7899 */ /* 0x000fe40008011604 */
[----:B------:R-:W-:-:S05]  /*09f0*/  UISETP.GT.AND UP0, UPT, UR5, UR4, UPT ;  /* 0x000000040500728c */ /* 0x000fca000bf04270 */
[----:B------:R-:W-:-:S06]  /*0a00*/  UMOV UR9, UR10 ;  /* 0x0000000a00097c82 */ /* 0x000fcc0008000000 */
[----:B------:R-:W-:-:S04]  /*0a10*/  @UP0 UIADD3 UR5, UR5, 0x3f, URZ ;  /* 0x0000003f05050890 */ /* 0x000fc8000fffe03f */
[----:B------:R-:W-:-:S04]  /*0a20*/  @UP0 USHF.R.S32.HI UR4, URZ, 0x1f, UR5 ;  /* 0x0000001f3f040899 */ /* 0x000fc80008011405 */
[----:B------:R-:W-:-:S04]  /*0a30*/  @UP0 ULEA.HI UR4, UR4, UR5, URZ, 0x6 ;  /* 0x0000000504040291 */ /* 0x000fc8000f8f303f */
[----:B------:R-:W-:-:S04]  /*0a40*/  @UP0 USHF.R.S32.HI UR9, URZ, 0x6, UR4 ;  /* 0x000000063f090899 */ /* 0x000fc80008011404 */
[----:B------:R-:W-:-:S06]  /*0a50*/  UISETP.GT.AND UP0, UPT, UR9, UR10, UPT ;  /* 0x0000000a0900728c */ /* 0x000fcc000bf04270 */
[----:B------:R-:W-:-:S13]  /*0a60*/  PLOP3.LUT P0, PT, PT, PT, UP0, 0x80, 0x0 ;  /* 0x000000000000781c */ /* 0x000fda0003f0f008 */
[----:B------:R-:W-:Y:S05]  /*0a70*/  @!P0 BRA `(.L_x_1538) ;  /* 0x0000793000008947 */ /* 0x000fea0003800000 */
[----:B--23--:R-:W-:Y:S01]  /*0a80*/  ISETP.NE.U32.AND P0, PT, RZ, c[0x0][0x340], PT ;  /* 0x0000d000ff007a0c */ /* 0x00cfe20003f05070 */
[----:B------:R-:W-:Y:S01]  /*0a90*/  IMAD.U32 R0, RZ, RZ, UR26 ;  /* 0x0000001aff007e24 */ /* 0x000fe2000f8e00ff */
[----:B------:R-:W-:Y:S01]  /*0aa0*/  SHF.R.S32.HI R4, RZ, 0x1f, R177 ;  /* 0x0000001fff047819 */ /* 0x000fe200000114b1 */
[----:B------:R-:W-:Y:S01]  /*0ab0*/  ULDC.64 UR4, c[0x0][0x240] ;  /* 0x0000900000047ab9 */ /* 0x000fe20000000a00 */
[----:B------:R-:W-:-:S13]  /*0ac0*/  ISETP.NE.AND.EX P3, PT, RZ, c[0x0][0x344], PT, P0 ;  /* 0x0000d100ff007a0c */ /* 0x000fda0003f65300 */
[----:B------:R-:W-:-:S05]  /*0ad0*/  @P3 IMAD.WIDE R2, R38, R0, c[0x0][0x340] ;  /* 0x0000d00026023625 */ /* 0x000fca00078e0200 */
[----:B------:R1:W2:Y:S01]  /*0ae0*/  @P3 LDG.E R18, [R2.64] ;  /* 0x0000001c02123981 */ /* 0x0002a2000c1e1900 */
[----:B------:R-:W-:Y:S01]  /*0af0*/  LEA.HI R0, R4, R177, RZ, 0x3 ;  /* 0x000000b104007211 */ /* 0x000fe200078f18ff */
[----:B------:R-:W-:Y:S01]  /*0b00*/  UIMAD UR4, UR15, UR4, URZ ;  /* 0x000000040f0472a4 */ /* 0x000fe2000f8e023f */
[----:B------:R-:W-:Y:S01]  /*0b10*/  IMAD.MOV.U32 R160, RZ, RZ, c[0x0][0x238] ;  /* 0x00008e00ffa07624 */ /* 0x000fe200078e00ff */
[----:B------:R-:W-:Y:S01]  /*0b20*/  USHF.R.S32.HI UR6, URZ, 0x1f, UR26 ;  /* 0x0000001f3f067899 */ /* 0x000fe2000801141a */
[----:B------:R-:W-:Y:S01]  /*0b30*/  SHF.R.S32.HI R93, RZ, 0x3, R0 ;  /* 0x00000003ff5d7819 */ /* 0x000fe20000011400 */
[----:B------:R-:W-:Y:S01]  /*0b40*/  UIMAD UR8, UR16, UR5, UR4 ;  /* 0x00000005100872a4 */ /* 0x000fe2000f8e0204 */
[----:B------:R-:W-:Y:S01]  /*0b50*/  LOP3.LUT R0, R0, 0xfffffff8, RZ, 0xc0, !PT ;  /* 0xfffffff800007812 */ /* 0x000fe200078ec0ff */
[----:B------:R-:W-:Y:S01]  /*0b60*/  USEL UR35, UR6, URZ, !UP3 ;  /* 0x0000003f06237287 */ /* 0x000fe2000d800000 */
[----:B------:R-:W-:Y:S01]  /*0b70*/  SHF.R.S32.HI R37, RZ, 0x1f, R93 ;  /* 0x0000001fff257819 */ /* 0x000fe2000001145d */
[----:B------:R-:W-:Y:S01]  /*0b80*/  ULDC.64 UR4, c[0x0][0x248] ;  /* 0x0000920000047ab9 */ /* 0x000fe20000000a00 */
[----:B-----5:R-:W-:Y:S01]  /*0b90*/  IADD3 R140, P0, R93, R10, RZ ;  /* 0x0000000a5d8c7210 */ /* 0x020fe20007f1e0ff */
[----:B------:R-:W-:Y:S01]  /*0ba0*/  IMAD.IADD R28, R177, 0x1, -R0 ;  /* 0x00000001b11c7824 */ /* 0x000fe200078e0a00 */
[----:B------:R-:W-:Y:S01]  /*0bb0*/  UIMAD UR4, UR35, UR4, URZ ;  /* 0x00000004230472a4 */ /* 0x000fe2000f8e023f */
[----:B------:R-:W-:Y:S01]  /*0bc0*/  IADD3 R123, -R93, UR23, RZ ;  /* 0x000000175d7b7c10 */ /* 0x000fe2000fffe1ff */
[----:B------:R-:W-:Y:S01]  /*0bd0*/  UIADD3 UR17, UR9, -0x1, URZ ;  /* 0xffffffff09117890 */ /* 0x000fe2000fffe03f */
[----:B------:R-:W-:Y:S01]  /*0be0*/  IMAD.SHL.U32 R32, R28, 0x8, RZ ;  /* 0x000000081c207824 */ /* 0x000fe200078e00ff */
[----:B------:R-:W-:Y:S01]  /*0bf0*/  LEA.HI.X.SX32 R153, R10, R37, 0x1, P0 ;  /* 0x000000250a997211 */ /* 0x000fe200000f0eff */
[----:B------:R-:W-:Y:S01]  /*0c00*/  USEL UR43, UR26, URZ, !UP3 ;  /* 0x0000003f1a2b7287 */ /* 0x000fe2000d800000 */
[----:B------:R-:W-:Y:S01]  /*0c10*/  LEA.HI R4, R4, R177, RZ, 0x6 ;  /* 0x000000b104047211 */ /* 0x000fe200078f30ff */
[----:B------:R-:W-:Y:S01]  /*0c20*/  UMOV UR37, 0x6 ;  /* 0x0000000600257882 */ /* 0x000fe20000000000 */
[----:B------:R-:W-:Y:S01]  /*0c30*/  SHF.R.S32.HI R33, RZ, 0x1f, R32 ;  /* 0x0000001fff217819 */ /* 0x000fe20000011420 */
[----:B------:R-:W-:Y:S01]  /*0c40*/  IMAD R0, R153, c[0x0][0x238], RZ ;  /* 0x00008e0099007a24 */ /* 0x000fe200078e02ff */
[----:B------:R-:W-:Y:S01]  /*0c50*/  USHF.R.S32.HI UR9, URZ, 0x1f, UR17 ;  /* 0x0000001f3f097899 */ /* 0x000fe20008011411 */
[----:B------:R-:W-:Y:S01]  /*0c60*/  IMAD.U32 R96, RZ, RZ, UR43 ;  /* 0x0000002bff607e24 */ /* 0x000fe2000f8e00ff */
[----:B------:R-:W-:Y:S01]  /*0c70*/  IADD3 R90, R32, 0x40, RZ ;  /* 0x00000040205a7810 */ /* 0x000fe20007ffe0ff */
[----:B------:R-:W-:Y:S01]  /*0c80*/  IMAD R0, R140, c[0x0][0x23c], R0 ;  /* 0x00008f008c007a24 */ /* 0x000fe200078e0200 */
[----:B------:R-:W-:Y:S01]  /*0c90*/  ISETP.GE.AND P6, PT, R32, c[0x0][0x1d4], PT ;  /* 0x0000750020007a0c */ /* 0x000fe20003fc6270 */
[----:B-1----:R-:W-:Y:S01]  /*0ca0*/  IMAD.WIDE.U32 R2, R140, c[0x0][0x238], R32 ;  /* 0x00008e008c027a25 */ /* 0x002fe200078e0020 */
[----:B------:R-:W-:Y:S01]  /*0cb0*/  ISETP.GE.AND P5, PT, R90, c[0x0][0x1d4], PT ;  /* 0x000075005a007a0c */ /* 0x000fe20003fa6270 */
[----:B------:R-:W-:Y:S01]  /*0cc0*/  USHF.R.S32.HI UR36, URZ, 0x1f, UR19 ;  /* 0x0000001f3f247899 */ /* 0x000fe20008011413 */
[----:B------:R-:W-:Y:S01]  /*0cd0*/  IADD3 R158, R93, 0x10, RZ ;  /* 0x000000105d9e7810 */ /* 0x000fe20007ffe0ff */
[----:B------:R-:W-:Y:S01]  /*0ce0*/  IMAD.IADD R3, R3, 0x1, R0 ;  /* 0x0000000103037824 */ /* 0x000fe200078e0200 */
[C---:B------:R-:W-:Y:S01]  /*0cf0*/  IADD3 R157, R93.reuse, 0x20, RZ ;  /* 0x000000205d9d7810 */ /* 0x040fe20007ffe0ff */
[----:B------:R-:W-:Y:S01]  /*0d00*/  IMAD.U32 R0, RZ, RZ, UR16 ;  /* 0x00000010ff007e24 */ /* 0x000fe2000f8e00ff */
[----:B------:R-:W-:Y:S01]  /*0d10*/  IADD3 R156, R93, 0x30, RZ ;  /* 0x000000305d9c7810 */ /* 0x000fe20007ffe0ff */
[----:B------:R-:W-:Y:S01]  /*0d20*/  IMAD.SHL.U32 R175, R160, 0x40, RZ ;  /* 0x00000040a0af7824 */ /* 0x000fe200078e00ff */
[----:B------:R-:W-:Y:S01]  /*0d30*/  ULDC UR27, c[0x0][0x1e4] ;  /* 0x00007900001b7ab9 */ /* 0x000fe20000000800 */
[----:B------:R-:W-:Y:S01]  /*0d40*/  IMAD.WIDE.U32 R2, R0, c[0x0][0x240], R2 ;  /* 0x0000900000027a25 */ /* 0x000fe200078e0002 */
[----:B------:R-:W-:Y:S01]  /*0d50*/  ULDC.U8 UR48, c[0x0][0x298] ;  /* 0x0000a60000307ab9 */ /* 0x000fe20000000000 */
[----:B------:R-:W-:Y:S01]  /*0d60*/  P2R R154, PR, RZ, 0x20 ;  /* 0x00000020ff9a7803 */ /* 0x000fe20000000000 */
[----:B------:R-:W-:Y:S01]  /*0d70*/  UMOV UR49, 0x30 ;  /* 0x0000003000317882 */ /* 0x000fe20000000000 */
[----:B------:R-:W-:Y:S01]  /*0d80*/  IMAD.U32 R0, RZ, RZ, UR17 ;  /* 0x00000011ff007e24 */ /* 0x000fe2000f8e00ff */
[----:B------:R-:W-:Y:S01]  /*0d90*/  IADD3 R3, R3, UR8, RZ ;  /* 0x0000000803037c10 */ /* 0x000fe2000fffe0ff */
[----:B------:R-:W-:Y:S01]  /*0da0*/  UIMAD UR8, UR43, UR5, UR4 ;  /* 0x000000052b0872a4 */ /* 0x000fe2000f8e0204 */
[----:B------:R-:W-:Y:S01]  /*0db0*/  IMAD.SHL.U32 R5, R93, 0x40, RZ ;  /* 0x000000405d057824 */ /* 0x000fe200078e00ff */
[----:B------:R-:W-:Y:S01]  /*0dc0*/  ULDC UR39, c[0x0][0x280] ;  /* 0x0000a00000277ab9 */ /* 0x000fe20000000800 */
[----:B------:R-:W-:Y:S01]  /*0dd0*/  IMAD R8, R0, -0x40, R123 ;  /* 0xffffffc000087824 */ /* 0x000fe200078e027b */
[----:B------:R-:W-:Y:S01]  /*0de0*/  ULDC.64 UR4, c[0x0][0x238] ;  /* 0x00008e0000047ab9 */ /* 0x000fe20000000a00 */
[----:B------:R-:W-:Y:S01]  /*0df0*/  IMAD.WIDE.U32 R128, R96, c[0x0][0x248], R2 ;  /* 0x0000920060807a25 */ /* 0x000fe200078e0002 */
[----:B------:R-:W-:Y:S01]  /*0e00*/  USHF.L.U64.HI UR14, UR4, UR37, UR5 ;  /* 0x00000025040e7299 */ /* 0x000fe20008010205 */
[----:B------:R-:W-:Y:S01]  /*0e10*/  LOP3.LUT R21, R5, 0x1c0, RZ, 0xc0, !PT ;  /* 0x000001c005157812 */ /* 0x000fe200078ec0ff */
[----:B------:R-:W-:Y:S01]  /*0e20*/  UIMAD.WIDE.U32 UR30, UR4, 0x20, URZ ;  /* 0x00000020041e78a5 */ /* 0x000fe2000f8e003f */
[C---:B------:R-:W-:Y:S01]  /*0e30*/  ISETP.GE.AND P0, PT, R8.reuse, 0x1, PT ;  /* 0x000000010800780c */ /* 0x040fe20003f06270 */
[----:B------:R-:W-:Y:S01]  /*0e40*/  UIMAD UR5, UR14, UR17, URZ ;  /* 0x000000110e0572a4 */ /* 0x000fe2000f8e023f */
[----:B------:R-:W-:Y:S01]  /*0e50*/  IADD3 R127, R129, UR8, RZ ;  /* 0x00000008817f7c10 */ /* 0x000fe2000fffe0ff */
[----:B------:R-:W-:Y:S01]  /*0e60*/  IMAD.MOV.U32 R126, RZ, RZ, R128 ;  /* 0x000000ffff7e7224 */ /* 0x000fe200078e0080 */
[----:B------:R-:W-:Y:S01]  /*0e70*/  ISETP.GE.AND P2, PT, R8, 0x11, PT ;  /* 0x000000110800780c */ /* 0x000fe20003f46270 */
[----:B------:R-:W-:Y:S01]  /*0e80*/  IMAD.SHL.U32 R4, R4, 0x8, RZ ;  /* 0x0000000804047824 */ /* 0x000fe200078e00ff */
[----:B------:R-:W-:Y:S01]  /*0e90*/  SHF.R.U32.HI R36, RZ, 0x3, R21 ;  /* 0x00000003ff247819 */ /* 0x000fe20000011615 */
[----:B------:R-:W-:Y:S01]  /*0ea0*/  IMAD.U32 R0, RZ, RZ, UR5 ;  /* 0x00000005ff007e24 */ /* 0x000fe2000f8e00ff */
[----:B------:R-:W-:Y:S01]  /*0eb0*/  ULDC.64 UR4, c[0x0][0x1e0] ;  /* 0x0000780000047ab9 */ /* 0x000fe20000000a00 */
[----:B------:R-:W-:Y:S01]  /*0ec0*/  IMAD.WIDE.U32 R2, R175, UR17, R126 ;  /* 0x00000011af027c25 */ /* 0x000fe2000f8e007e */
[----:B------:R-:W-:Y:S01]  /*0ed0*/  LOP3.LUT R31, R4, 0xfffffe00, RZ, 0xc0, !PT ;  /* 0xfffffe00041f7812 */ /* 0x000fe200078ec0ff */
[----:B------:R-:W-:Y:S01]  /*0ee0*/  ULDC UR40, c[0x0][0x290] ;  /* 0x0000a40000287ab9 */ /* 0x000fe20000000800 */
[----:B------:R-:W-:Y:S01]  /*0ef0*/  LOP3.LUT R4, R21, 0x38, R32, 0xf8, !PT ;  /* 0x0000003815047812 */ /* 0x000fe200078ef820 */
[----:B------:R-:W-:Y:S01]  /*0f00*/  IMAD R0, R175, UR9, R0 ;  /* 0x00000009af007c24 */ /* 0x000fe2000f8e0200 */
[C---:B------:R-:W-:Y:S01]  /*0f10*/  @P0 LEA R6, P1, R2.reuse, c[0x0][0x220], 0x1 ;  /* 0x0000880002060a11 */ /* 0x040fe200078208ff */
[----:B------:R-:W-:Y:S01]  /*0f20*/  IMAD.MOV.U32 R9, RZ, RZ, c[0x0][0x23c] ;  /* 0x00008f00ff097624 */ /* 0x000fe200078e00ff */
[----:B------:R-:W-:Y:S01]  /*0f30*/  LOP3.LUT R75, R31, R4, R36, 0xf6, !PT ;  /* 0x000000041f4b7212 */ /* 0x000fe200078ef624 */
[----:B------:R-:W-:Y:S01]  /*0f40*/  IMAD.IADD R3, R3, 0x1, R0 ;  /* 0x0000000103037824 */ /* 0x000fe200078e0200 */
[----:B------:R-:W-:Y:S01]  /*0f50*/  UIADD3 UR9, UR20, UR7, URZ ;  /* 0x0000000714097290 */ /* 0x000fe2000fffe03f */
[----:B------:R-:W-:Y:S01]  /*0f60*/  IMAD.SHL.U32 R121, R9, 0x20, RZ ;  /* 0x0000002009797824 */ /* 0x000fe200078e00ff */
[----:B------:R-:W-:Y:S01]  /*0f70*/  UIMAD.WIDE.U32 UR46, UR39, 0x30, URZ ;  /* 0x00000030272e78a5 */ /* 0x000fe2000f8e003f */
[----:B------:R-:W-:Y:S01]  /*0f80*/  IMAD.SHL.U32 R75, R75, 0x2, RZ ;  /* 0x000000024b4b7824 */ /* 0x000fe200078e00ff */
[----:B------:R-:W-:Y:S01]  /*0f90*/  @P0 LEA.HI.X R7, R2, c[0x0][0x224], R3, 0x1, P1 ;  /* 0x0000890002070a11 */ /* 0x000fe200008f0c03 */
[----:B------:R-:W-:Y:S01]  /*0fa0*/  IMAD.MOV.U32 R176, RZ, RZ, c[0x0][0x27c] ;  /* 0x00009f00ffb07624 */ /* 0x000fe200078e00ff */
[C---:B------:R-:W-:Y:S01]  /*0fb0*/  @P2 LEA R0, P1, R160.reuse, R2, 0x4 ;  /* 0x00000002a0002211 */ /* 0x040fe200078220ff */
[----:B------:R-:W-:Y:S01]  /*0fc0*/  USHF.R.S32.HI UR8, URZ, 0x1f, UR9 ;  /* 0x0000001f3f087899 */ /* 0x000fe20008011409 */
[----:B------:R-:W-:Y:S01]  /*0fd0*/  IADD3 R121, R121, UR31, RZ ;  /* 0x0000001f79797c10 */ /* 0x000fe2000fffe0ff */
[----:B------:R-:W-:Y:S01]  /*0fe0*/  @!PT LDS RZ, [RZ] ;  /* 0x00000000fffff984 */ /* 0x000fe20000000800 */
[----:B------:R-:W-:Y:S01]  /*0ff0*/  @!PT LDS RZ, [RZ] ;  /* 0x00000000fffff984 */ /* 0x000fe20000000800 */
[----:B------:R-:W-:Y:S01]  /*1000*/  @!PT LDS RZ, [RZ] ;  /* 0x00000000fffff984 */ /* 0x000fe20000000800 */
[----:B------:R1:W-:Y:S01]  /*1010*/  @P0 LDGSTS.E.BYPASS.LTC128B.128 [R75+0x4100], [R6.64], !P6 ;  /* 0x04100000064b0fae */ /* 0x0003e2000f101d5c */
[----:B------:R-:W-:Y:S01]  /*1020*/  @P2 LEA.HI.X R5, R160, R3, R9, 0x4, P1 ;  /* 0x00000003a0052211 */ /* 0x000fe200008f2409 */
[----:B------:R-:W-:Y:S01]  /*1030*/  UIMAD UR7, UR8, UR4, URZ ;  /* 0x00000004080772a4 */ /* 0x000fe2000f8e023f */
[----:B------:R-:W-:Y:S01]  /*1040*/  @P2 LEA R4, P1, R0, c[0x0][0x220], 0x1 ;  /* 0x0000880000042a11 */ /* 0x000fe200078208ff */
[----:B------:R1:W-:Y:S01]  /*1050*/  @P0 LDGSTS.E.BYPASS.LTC128B.128 [R75+0x6100], [R6.64+0x80], !P5 ;  /* 0x06100080064b0fae */ /* 0x0003e2000e901d5c */
[----:B------:R-:W-:Y:S01]  /*1060*/  ISETP.GT.AND P0, PT, R8, 0x30, PT ;  /* 0x000000300800780c */ /* 0x000fe20003f04270 */
[----:B------:R-:W-:Y:S01]  /*1070*/  UIMAD.WIDE.U32 UR32, UR9, UR4, URZ ;  /* 0x00000004092072a5 */ /* 0x000fe2000f8e003f */
[----:B------:R-:W-:Y:S01]  /*1080*/  @P2 LEA.HI.X R5, R0, c[0x0][0x224], R5, 0x1, P1 ;  /* 0x0000890000052a11 */ /* 0x000fe200008f0c05 */
[----:B------:R-:W-:Y:S01]  /*1090*/  UIMAD UR7, UR9, UR5, UR7 ;  /* 0x00000005090772a4 */ /* 0x000fe2000f8e0207 */
[----:B------:R-:W-:Y:S01]  /*10a0*/  ISETP.GE.AND P1, PT, R8, 0x21, PT ;  /* 0x000000210800780c */ /* 0x000fe20003f26270 */
[----:B------:R-:W-:Y:S01]  /*10b0*/  IMAD.SHL.U32 R28, R28, 0x4, RZ ;  /* 0x000000041c1c7824 */ /* 0x000fe200078e00ff */
[----:B------:R-:W-:Y:S01]  /*10c0*/  ULDC.64 UR4, c[0x0][0x1e8] ;  /* 0x00007a0000047ab9 */ /* 0x000fe20000000a00 */
[----:B------:R3:W-:Y:S01]  /*10d0*/  @P2 LDGSTS.E.BYPASS.LTC128B.128 [R75+0x4900], [R4.64], !P6 ;  /* 0x04900000044b2fae */ /* 0x0007e2000f101d5c */
[----:B------:R-:W-:Y:S01]  /*10e0*/  UIADD3 UR33, UR33, UR7, URZ ;  /* 0x0000000721217290 */ /* 0x000fe2000fffe03f */
[----:B------:R-:W-:Y:S01]  /*10f0*/  IMAD R8, R37, c[0x0][0x290], RZ ;  /* 0x0000a40025087a24 */ /* 0x000fe200078e02ff */
[----:B------:R-:W-:Y:S01]  /*1100*/  SHF.R.S32.HI R29, RZ, 0x1f, R28 ;  /* 0x0000001fff1d7819 */ /* 0x000fe2000001141c */
[----:B------:R3:W-:Y:S01]  /*1110*/  @P2 LDGSTS.E.BYPASS.LTC128B.128 [R75+0x6900], [R4.64+0x80], !P5 ;  /* 0x06900080044b2fae */ /* 0x0007e2000e901d5c */
[C---:B------:R-:W-:Y:S01]  /*1120*/  IMAD.WIDE.U32 R12, R93.reuse, c[0x0][0x280], R32 ;  /* 0x0000a0005d0c7a25 */ /* 0x040fe200078e0020 */
[----:B------:R-:W-:Y:S01]  /*1130*/  UIMAD.WIDE.U32 UR44, UR40, 0x30, URZ ;  /* 0x00000030282c78a5 */ /* 0x000fe2000f8e003f */
[----:B------:R-:W-:Y:S01]  /*1140*/  P2R R155, PR, RZ, 0x40 ;  /* 0x00000040ff9b7803 */ /* 0x000fe20000000000 */
[----:B------:R-:W-:Y:S01]  /*1150*/  USHF.L.U32 UR38, UR40, 0x6, URZ ;  /* 0x0000000628267899 */ /* 0x000fe2000800063f */
[C---:B------:R-:W-:Y:S01]  /*1160*/  IMAD R8, R93.reuse, c[0x0][0x294], R8 ;  /* 0x0000a5005d087a24 */ /* 0x040fe200078e0208 */
[----:B------:R-:W-:Y:S01]  /*1170*/  @P1 IADD3 R0, P2, R2, UR30, RZ ;  /* 0x0000001e02001c10 */ /* 0x000fe2000ff5e0ff */
[----:B------:R-:W-:-:S04]  /*1180*/  IMAD.WIDE.U32 R14, R93, c[0x0][0x290], R32 ;  /* 0x0000a4005d0e7a25 */ /* 0x000fc800078e0020 */
[----:B------:R-:W-:Y:S02]  /*1190*/  IMAD.U32 R16, RZ, RZ, UR16 ;  /* 0x00000010ff107e24 */ /* 0x000fe4000f8e00ff */
[----:B------:R-:W-:-:S04]  /*11a0*/  IMAD.WIDE.U32 R166, R93, c[0x0][0x1e0], RZ ;  /* 0x000078005da67a25 */ /* 0x000fc800078e00ff */
[----:B-1----:R-:W-:Y:S02]  /*11b0*/  @P0 IMAD R6, R9, 0x30, RZ ;  /* 0x0000003009060824 */ /* 0x002fe400078e02ff */
[----:B------:R-:W-:-:S04]  /*11c0*/  IMAD.WIDE.U32 R16, R16, c[0x0][0x210], R32 ;  /* 0x0000840010107a25 */ /* 0x000fc800078e0020 */
[----:B------:R-:W-:Y:S02]  /*11d0*/  IMAD.MOV.U32 R174, RZ, RZ, c[0x0][0x1e0] ;  /* 0x00007800ffae7624 */ /* 0x000fe400078e00ff */
[----:B------:R-:W-:Y:S02]  /*11e0*/  IMAD.MOV.U32 R161, RZ, RZ, c[0x0][0x290] ;  /* 0x0000a400ffa17624 */ /* 0x000fe400078e00ff */
[----:B---3--:R-:W-:Y:S01]  /*11f0*/  @P0 IMAD.WIDE.U32 R4, R160, 0x30, R2 ;  /* 0x00000030a0040825 */ /* 0x008fe200078e0002 */
[-C--:B------:R-:W-:Y:S02]  /*1200*/  SHF.L.U64.HI R165, R174, R38.reuse, c[0x0][0x1e4] ;  /* 0x00007900aea57619 */ /* 0x080fe40000010226 */
[----:B------:R-:W-:Y:S01]  /*1210*/  SHF.L.U64.HI R162, R161, R38, c[0x0][0x294] ;  /* 0x0000a500a1a27619 */ /* 0x000fe20000010226 */
[----:B------:R-:W-:Y:S01]  /*1220*/  @P1 IMAD.X R2, R121, 0x1, R3, P2 ;  /* 0x0000000179021824 */ /* 0x000fe200010e0603 */
[----:B------:R-:W-:Y:S01]  /*1230*/  @P0 LEA R24, P2, R4, c[0x0][0x220], 0x1 ;  /* 0x0000880004180a11 */ /* 0x000fe200078408ff */
[----:B------:R-:W-:-:S02]  /*1240*/  @P0 IMAD.IADD R3, R5, 0x1, R6 ;  /* 0x0000000105030824 */ /* 0x000fc400078e0206 */
[----:B------:R-:W-:-:S03]  /*1250*/  IMAD.WIDE.U32 R6, R93, c[0x0][0x290], R28 ;  /* 0x0000a4005d067a25 */ /* 0x000fc600078e001c */
[----:B------:R-:W-:Y:S01]  /*1260*/  @P0 LEA.HI.X R25, R4, c[0x0][0x224], R3, 0x1, P2 ;  /* 0x0000890004190a11 */ /* 0x000fe200010f0c03 */
[----:B------:R-:W-:Y:S01]  /*1270*/  IMAD.U32 R3, RZ, RZ, UR26 ;  /* 0x0000001aff037e24 */ /* 0x000fe2000f8e00ff */
[C---:B------:R-:W-:Y:S01]  /*1280*/  @P1 LEA R22, P2, R0.reuse, c[0x0][0x220], 0x1 ;  /* 0x0000880000161a11 */ /* 0x040fe200078408ff */
[----:B------:R-:W-:Y:S02]  /*1290*/  IMAD.IADD R7, R7, 0x1, R8 ;  /* 0x0000000107077824 */ /* 0x000fe400078e0208 */
[----:B------:R-:W-:Y:S01]  /*12a0*/  IMAD.MOV.U32 R159, RZ, RZ, 0x5 ;  /* 0x00000005ff9f7424 */ /* 0x000fe200078e00ff */
[----:B------:R-:W-:Y:S01]  /*12b0*/  @P1 LEA.HI.X R23, R0, c[0x0][0x224], R2, 0x1, P2 ;  /* 0x0000890000171a11 */ /* 0x000fe200010f0c02 */
[----:B------:R-:W-:Y:S01]  /*12c0*/  IMAD.U32 R2, RZ, RZ, UR6 ;  /* 0x00000006ff027e24 */ /* 0x000fe2000f8e00ff */
[----:B------:R-:W-:Y:S01]  /*12d0*/  ISETP.GE.AND P2, PT, R32, c[0x0][0x27c], PT ;  /* 0x00009f0020007a0c */ /* 0x000fe20003f46270 */
[----:B------:R-:W-:Y:S01]  /*12e0*/  IMAD.SHL.U32 R0, R176, 0x2, RZ ;  /* 0x00000002b0007824 */ /* 0x000fe200078e00ff */
[----:B------:R-:W-:Y:S01]  /*12f0*/  UIMAD UR6, UR15, UR4, URZ ;  /* 0x000000040f0672a4 */ /* 0x000fe2000f8e023f */
[----:B------:R1:W-:Y:S01]  /*1300*/  @P1 LDGSTS.E.BYPASS.LTC128B.128 [R75+0x5100], [R22.64], !P6 ;  /* 0x05100000164b1fae */ /* 0x0003e2000f101d5c */
[----:B------:R-:W-:Y:S01]  /*1310*/  SEL R4, RZ, c[0x0][0x27c], !P2 ;  /* 0x00009f00ff047a07 */ /* 0x000fe20005000000 */
[----:B------:R-:W-:Y:S01]  /*1320*/  IMAD.MOV.U32 R164, RZ, RZ, c[0x0][0x280] ;  /* 0x0000a000ffa47624 */ /* 0x000fe200078e00ff */
[----:B------:R-:W-:Y:S01]  /*1330*/  UIMAD UR5, UR16, UR5, UR6 ;  /* 0x00000005100572a4 */ /* 0x000fe2000f8e0206 */
[----:B------:R1:W-:Y:S01]  /*1340*/  @P1 LDGSTS.E.BYPASS.LTC128B.128 [R75+0x7100], [R22.64+0x80], !P5 ;  /* 0x07100080164b1fae */ /* 0x0003e2000e901d5c */
[----:B------:R-:W-:Y:S01]  /*1350*/  IADD3 R151, P1, R93, UR9, RZ ;  /* 0x000000095d977c10 */ /* 0x000fe2000ff3e0ff */
[----:B------:R-:W-:Y:S01]  /*1360*/  ULDC.64 UR6, c[0x0][0x260] ;  /* 0x0000980000067ab9 */ /* 0x000fe20000000a00 */
[----:B------:R-:W-:Y:S01]  /*1370*/  IMAD.WIDE.U32 R172, R158, c[0x0][0x1e0], RZ ;  /* 0x000078009eac7a25 */ /* 0x000fe200078e00ff */
[----:B------:R-:W-:Y:S01]  /*1380*/  UIMAD UR6, UR15, UR6, URZ ;  /* 0x000000060f0672a4 */ /* 0x000fe2000f8e023f */
[----:B------:R1:W-:Y:S01]  /*1390*/  @P0 LDGSTS.E.BYPASS.LTC128B.128 [R75+0x5900], [R24.64], !P6 ;  /* 0x05900000184b0fae */ /* 0x0003e2000f101d5c */
[----:B------:R-:W-:Y:S01]  /*13a0*/  @P2 IADD3 R0, -R0, c[0x0][0x1d4], RZ ;  /* 0x0000750000002a10 */ /* 0x000fe20007ffe1ff */
[----:B------:R-:W-:Y:S01]  /*13b0*/  IMAD.WIDE.U32 R170, R157, c[0x0][0x1e0], RZ ;  /* 0x000078009daa7a25 */ /* 0x000fe200078e00ff */
[----:B------:R-:W-:Y:S01]  /*13c0*/  ISETP.GE.AND P2, PT, R176, 0x1, PT ;  /* 0x00000001b000780c */ /* 0x000fe20003f46270 */
[----:B------:R-:W-:Y:S01]  /*13d0*/  UIMAD UR6, UR16, UR7, UR6 ;  /* 0x00000007100672a4 */ /* 0x000fe2000f8e0206 */
[----:B------:R1:W-:Y:S01]  /*13e0*/  @P0 LDGSTS.E.BYPASS.LTC128B.128 [R75+0x7900], [R24.64+0x80], !P5 ;  /* 0x07900080184b0fae */ /* 0x0003e2000e901d5c */
[----:B------:R-:W-:Y:S01]  /*13f0*/  IADD3.X R150, R37, UR8, RZ, P1, !PT ;  /* 0x0000000825967c10 */ /* 0x000fe20008ffe4ff */
[----:B------:R-:W-:Y:S01]  /*1400*/  IMAD.WIDE.U32 R168, R156, c[0x0][0x1e0], RZ ;  /* 0x000078009ca87a25 */ /* 0x000fe200078e00ff */
[-C--:B------:R-:W-:Y:S01]  /*1410*/  SHF.L.U64.HI R174, R174, R159.reuse, c[0x0][0x1e4] ;  /* 0x00007900aeae7619 */ /* 0x080fe2000001029f */
[----:B------:R-:W0:Y:S01]  /*1420*/  LDGDEPBAR ;  /* 0x00000000000079af */ /* 0x000e220000000000 */
[----:B------:R-:W-:-:S02]  /*1430*/  SHF.L.U64.HI R163, R164, R159, c[0x0][0x284] ;  /* 0x0000a100a4a37619 */ /* 0x000fc4000001029f */
[-C--:B------:R-:W-:Y:S02]  /*1440*/  SHF.L.U64.HI R161, R161, R159.reuse, c[0x0][0x294] ;  /* 0x0000a500a1a17619 */ /* 0x080fe4000001029f */
[C---:B------:R-:W-:Y:S01]  /*1450*/  SHF.L.U64.HI R159, R160.reuse, R159, c[0x0][0x23c] ;  /* 0x00008f00a09f7619 */ /* 0x040fe2000001029f */
[----:B------:R-:W-:Y:S01]  /*1460*/  IMAD.SHL.U32 R160, R160, 0x20, RZ ;  /* 0x00000020a0a07824 */ /* 0x000fe200078e00ff */
[----:B------:R-:W-:Y:S01]  /*1470*/  SHF.L.U64.HI R164, R164, R38, c[0x0][0x284] ;  /* 0x0000a100a4a47619 */ /* 0x000fe20000010226 */
[----:B------:R-:W-:Y:S01]  /*1480*/  BAR.SYNC.DEFER_BLOCKING 0x0 ;  /* 0x0000000000007b1d */ /* 0x000fe20000010000 */
[----:B------:R-:W-:Y:S02]  /*1490*/  ISETP.GE.AND P5, PT, R32, c[0x0][0x1d4], PT ;  /* 0x0000750020007a0c */ /* 0x000fe40003fa6270 */
[----:B--2---:R-:W-:Y:S01]  /*14a0*/  @P3 SHF.R.S32.HI R19, RZ, 0x1f, R18 ;  /* 0x0000001fff133819 */ /* 0x004fe20000011412 */
[----:B------:R-:W-:Y:S02]  /*14b0*/  @!P3 IMAD.MOV.U32 R19, RZ, RZ, R2 ;  /* 0x000000ffff13b224 */ /* 0x000fe400078e0002 */
[----:B------:R-:W-:-:S02]  /*14c0*/  IMAD.U32 R2, RZ, RZ, UR30 ;  /* 0x0000001eff027e24 */ /* 0x000fc4000f8e00ff */
[----:B------:R-:W-:Y:S01]  /*14d0*/  @!P3 IMAD.MOV.U32 R18, RZ, RZ, R3 ;  /* 0x000000ffff12b224 */ /* 0x000fe200078e0003 */
[----:B------:R-:W-:Y:S01]  /*14e0*/  ISETP.NE.AND P3, PT, RZ, UR48, PT ;  /* 0x00000030ff007c0c */ /* 0x000fe2000bf65270 */
[----:B------:R-:W-:Y:S01]  /*14f0*/  IMAD.U32 R3, RZ, RZ, UR31 ;  /* 0x0000001fff037e24 */ /* 0x000fe2000f8e00ff */
[----:B------:R-:W-:Y:S01]  /*1500*/  IADD3 R122, P2, R2, 0x80, RZ ;  /* 0x00000080027a7810 */ /* 0x000fe20007f5e0ff */
[----:B------:R-:W-:Y:S01]  /*1510*/  IMAD.IADD R2, R32, 0x1, R4 ;  /* 0x0000000120027824 */ /* 0x000fe200078e0204 */
[----:B------:R-:W-:Y:S01]  /*1520*/  SHF.R.S32.HI R3, RZ, 0x1f, R0 ;  /* 0x0000001fff037819 */ /* 0x000fe20000011400 */
[----:B------:R-:W-:Y:S01]  /*1530*/  UIMAD.WIDE.U32 UR30, UR16, UR4, UR32 ;  /* 0x00000004101e72a5 */ /* 0x000fe2000f8e0020 */
[----:B------:R-:W-:Y:S01]  /*1540*/  P2R R152, PR, RZ, 0x8 ;  /* 0x00000008ff987803 */ /* 0x000fe20000000000 */
[----:B------:R-:W-:Y:S01]  /*1550*/  IMAD.X R121, RZ, RZ, R121, P2 ;  /* 0x000000ffff797224 */ /* 0x000fe200010e0679 */
[----:B------:R-:W-:Y:S01]  /*1560*/  LEA.HI R34, R3, R0, RZ, 0x4 ;  /* 0x0000000003227211 */ /* 0x000fe200078f20ff */
[----:B------:R-:W-:Y:S01]  /*1570*/  UIADD3 UR25, UR31, UR5, URZ ;  /* 0x000000051f197290 */ /* 0x000fe2000fffe03f */
[----:B------:R-:W-:Y:S01]  /*1580*/  SHF.R.S32.HI R0, RZ, 0x1f, R2 ;  /* 0x0000001fff007819 */ /* 0x000fe20000011402 */
[----:B------:R-:W-:Y:S01]  /*1590*/  IMAD.U32 R4, RZ, RZ, UR30 ;  /* 0x0000001eff047e24 */ /* 0x000fe2000f8e00ff */
[----:B------:R-:W-:Y:S01]  /*15a0*/  ULDC.64 UR4, c[0x0][0x210] ;  /* 0x0000840000047ab9 */ /* 0x000fe20000000a00 */
[----:B------:R-:W-:Y:S01]  /*15b0*/  IMAD.U32 R5, RZ, RZ, UR31 ;  /* 0x0000001fff057e24 */ /* 0x000fe2000f8e00ff */
[CC--:B------:R-:W-:Y:S01]  /*15c0*/  LEA.HI R20, R0.reuse, R2.reuse, RZ, 0x3 ;  /* 0x0000000200147211 */ /* 0x0c0fe200078f18ff */
[----:B------:R-:W-:Y:S01]  /*15d0*/  IMAD.MOV.U32 R88, RZ, RZ, R4 ;  /* 0x000000ffff587224 */ /* 0x000fe200078e0004 */
[----:B------:R-:W-:Y:S01]  /*15e0*/  LEA.HI R35, R0, R2, RZ, 0x6 ;  /* 0x0000000200237211 */ /* 0x000fe200078f30ff */
[----:B------:R-:W-:Y:S01]  /*15f0*/  IMAD.U32 R2, RZ, RZ, UR16 ;  /* 0x00000010ff027e24 */ /* 0x000fe2000f8e00ff */
[----:B------:R-:W-:Y:S01]  /*1600*/  UIMAD UR4, UR15, UR4, URZ ;  /* 0x000000040f0472a4 */ /* 0x000fe2000f8e023f */
[----:B------:R-:W-:Y:S01]  /*1610*/  IMAD R0, R37, c[0x0][0x280], RZ ;  /* 0x0000a00025007a24 */ /* 0x000fe200078e02ff */
[----:B------:R-:W-:Y:S01]  /*1620*/  LOP3.LUT R110, R20, 0xfffffff8, RZ, 0xc0, !PT ;  /* 0xfffffff8146e7812 */ /* 0x000fe200078ec0ff */
[----:B------:R-:W-:Y:S01]  /*1630*/  IMAD.WIDE.U32 R2, R2, c[0x0][0x260], R32 ;  /* 0x0000980002027a25 */ /* 0x000fe200078e0020 */
[----:B------:R-:W-:-:S02]  /*1640*/  UIMAD UR4, UR16, UR5, UR4 ;  /* 0x00000005100472a4 */ /* 0x000fc4000f8e0204 */
[----:B------:R-:W-:Y:S01]  /*1650*/  SHF.R.S32.HI R120, RZ, 0x1f, R110 ;  /* 0x0000001fff787819 */ /* 0x000fe2000001146e */
[----:B------:R-:W-:Y:S01]  /*1660*/  IMAD R0, R93, c[0x0][0x284], R0 ;  /* 0x0000a1005d007a24 */ /* 0x000fe200078e0200 */
[----:B------:R-:W-:Y:S01]  /*1670*/  IADD3 R11, R3, UR6, RZ ;  /* 0x00000006030b7c10 */ /* 0x000fe2000fffe0ff */
[----:B------:R-:W-:Y:S01]  /*1680*/  IMAD.WIDE.U32 R4, R93, c[0x0][0x280], R28 ;  /* 0x0000a0005d047a25 */ /* 0x000fe200078e001c */
[----:B------:R-:W-:Y:S01]  /*1690*/  IADD3 R17, R17, UR4, RZ ;  /* 0x0000000411117c10 */ /* 0x000fe2000fffe0ff */
[----:B------:R-:W-:Y:S02]  /*16a0*/  ULDC.64 UR6, c[0x0][0x1e0] ;  /* 0x0000780000067ab9 */ /* 0x000fe40000000a00 */
[----:B------:R-:W-:Y:S01]  /*16b0*/  IMAD.IADD R9, R5, 0x1, R0 ;  /* 0x0000000105097824 */ /* 0x000fe200078e0200 */
[----:B------:R-:W-:Y:S01]  /*16c0*/  USHF.L.U32 UR30, UR6, 0x4, URZ ;  /* 0x00000004061e7899 */ /* 0x000fe2000800063f */
[----:B------:R-:W-:Y:S01]  /*16d0*/  IMAD.IADD R5, R0, 0x1, R13 ;  /* 0x0000000100057824 */ /* 0x000fe200078e020d */
[----:B------:R-:W-:Y:S01]  /*16e0*/  ULDC.64 UR4, c[0x0][0x280] ;  /* 0x0000a00000047ab9 */ /* 0x000fe20000000a00 */
[----:B------:R-:W-:Y:S01]  /*16f0*/  IMAD.IADD R3, R8, 0x1, R15 ;  /* 0x0000000108037824 */ /* 0x000fe200078e020f */
[----:B------:R-:W-:Y:S01]  /*1700*/  UIMAD UR4, UR36, UR4, URZ ;  /* 0x00000004240472a4 */ /* 0x000fe2000f8e023f */
[----:B------:R-:W-:Y:S01]  /*1710*/  IMAD.MOV.U32 R8, RZ, RZ, R4 ;  /* 0x000000ffff087224 */ /* 0x000fe200078e0004 */
[----:B------:R-:W-:Y:S01]  /*1720*/  UIMAD UR34, UR7, 0x30, URZ ;  /* 0x00000030072278a4 */ /* 0x000fe2000f8e023f */
[----:B------:R-:W-:Y:S01]  /*1730*/  IMAD.U32 R0, RZ, RZ, UR19 ;  /* 0x00000013ff007e24 */ /* 0x000fe2000f8e00ff */
[----:B------:R-:W-:Y:S01]  /*1740*/  USHF.L.U64.HI UR27, UR6, UR37, UR27 ;  /* 0x00000025061b7299 */ /* 0x000fe2000801021b */
[----:B------:R-:W-:Y:S01]  /*1750*/  IMAD.MOV.U32 R4, RZ, RZ, R12 ;  /* 0x000000ffff047224 */ /* 0x000fe200078e000c */
[----:B------:R-:W-:Y:S01]  /*1760*/  UIMAD.WIDE.U32 UR32, UR6, 0x30, URZ ;  /* 0x00000030062078a5 */ /* 0x000fe2000f8e003f */
[----:B------:R-:W-:Y:S01]  /*1770*/  IMAD.WIDE.U32 R104, R0, c[0x0][0x280], R8 ;  /* 0x0000a00000687a25 */ /* 0x000fe200078e0008 */
[----:B------:R-:W-:-:S02]  /*1780*/  USHF.L.U32 UR31, UR6, 0x6, URZ ;  /* 0x00000006061f7899 */ /* 0x000fc4000800063f */
[----:B------:R-:W-:Y:S01]  /*1790*/  UIMAD UR41, UR19, UR5, UR4 ;  /* 0x00000005132972a4 */ /* 0x000fe2000f8e0204 */
[----:B------:R-:W-:Y:S02]  /*17a0*/  IMAD.U32 R9, RZ, RZ, UR19 ;  /* 0x00000013ff097e24 */ /* 0x000fe4000f8e00ff */
[----:B------:R-:W-:Y:S01]  /*17b0*/  IMAD.U32 R8, RZ, RZ, UR19 ;  /* 0x00000013ff087e24 */ /* 0x000fe2000f8e00ff */
[----:B------:R-:W-:Y:S01]  /*17c0*/  ULDC.64 UR4, c[0x0][0x268] ;  /* 0x00009a0000047ab9 */ /* 0x000fe20000000a00 */
[----:B------:R-:W-:Y:S01]  /*17d0*/  IMAD.MOV.U32 R10, RZ, RZ, R2 ;  /* 0x000000ffff0a7224 */ /* 0x000fe200078e0002 */
[----:B------:R-:W-:Y:S01]  /*17e0*/  UIMAD UR4, UR35, UR4, URZ ;  /* 0x00000004230472a4 */ /* 0x000fe2000f8e023f */
[----:B------:R-:W-:Y:S01]  /*17f0*/  IMAD.MOV.U32 R2, RZ, RZ, R14 ;  /* 0x000000ffff027224 */ /* 0x000fe200078e000e */
[----:B------:R-:W-:Y:S01]  /*1800*/  IADD3 R118, R105, UR41, RZ ;  /* 0x0000002969767c10 */ /* 0x000fe2000fffe0ff */
[----:B------:R-:W-:Y:S01]  /*1810*/  IMAD.WIDE.U32 R102, R9, c[0x0][0x290], R6 ;  /* 0x0000a40009667a25 */ /* 0x000fe200078e0006 */
[----:B------:R-:W-:Y:S01]  /*1820*/  SHF.R.S32.HI R6, RZ, 0x1f, R158 ;  /* 0x0000001fff067819 */ /* 0x000fe2000001149e */
[----:B------:R-:W-:-:S02]  /*1830*/  UIMAD UR43, UR43, UR5, UR4 ;  /* 0x000000052b2b72a4 */ /* 0x000fc4000f8e0204 */
[----:B------:R-:W-:Y:S01]  /*1840*/  IMAD.WIDE.U32 R100, R8, c[0x0][0x280], R4 ;  /* 0x0000a00008647a25 */ /* 0x000fe200078e0004 */
[----:B------:R-:W-:Y:S01]  /*1850*/  SHF.R.S32.HI R5, RZ, 0x1f, R157 ;  /* 0x0000001fff057819 */ /* 0x000fe2000001149d */
[----:B------:R-:W-:Y:S01]  /*1860*/  ULDC UR35, c[0x0][0x284] ;  /* 0x0000a10000237ab9 */ /* 0x000fe20000000800 */
[----:B------:R-:W-:Y:S01]  /*1870*/  LEA.HI R6, R6, R158, RZ, 0x3 ;  /* 0x0000009e06067211 */ /* 0x000fe200078f18ff */
[----:B------:R-:W-:Y:S01]  /*1880*/  IMAD.WIDE.U32 R98, R0, c[0x0][0x290], R2 ;  /* 0x0000a40000627a25 */ /* 0x000fe200078e0002 */
[----:B------:R-:W-:Y:S01]  /*1890*/  SHF.R.S32.HI R0, RZ, 0x1f, R156 ;  /* 0x0000001fff007819 */ /* 0x000fe2000001149c */
[----:B------:R-:W-:Y:S01]  /*18a0*/  ULDC UR4, c[0x0][0x294] ;  /* 0x0000a50000047ab9 */ /* 0x000fe20000000800 */
[----:B------:R-:W-:Y:S01]  /*18b0*/  LEA.HI R5, R5, R157, RZ, 0x3 ;  /* 0x0000009d05057211 */ /* 0x000fe200078f18ff */
[----:B------:R-:W-:Y:S01]  /*18c0*/  IMAD.SHL.U32 R7, R6, 0x40, RZ ;  /* 0x0000004006077824 */ /* 0x000fe200078e00ff */
[----:B------:R-:W-:Y:S01]  /*18d0*/  LEA.HI R0, R0, R156, RZ, 0x3 ;  /* 0x0000009c00007211 */ /* 0x000fe200078f18ff */
[----:B------:R-:W-:Y:S01]  /*18e0*/  IMAD.SHL.U32 R4, R158, 0x40, RZ ;  /* 0x000000409e047824 */ /* 0x000fe200078e00ff */
[----:B------:R-:W-:Y:S01]  /*18f0*/  LOP3.LUT R8, R21, 0x38, R20, 0xf8, !PT ;  /* 0x0000003815087812 */ /* 0x000fe200078ef814 */
[----:B------:R-:W-:Y:S01]  /*1900*/  IMAD.SHL.U32 R6, R5, 0x40, RZ ;  /* 0x0000004005067824 */ /* 0x000fe200078e00ff */
[----:B------:R-:W-:Y:S01]  /*1910*/  SHF.R.S32.HI R5, RZ, 0x4, R34 ;  /* 0x00000004ff057819 */ /* 0x000fe20000011422 */
[----:B------:R-:W-:Y:S01]  /*1920*/  IMAD.SHL.U32 R3, R157, 0x40, RZ ;  /* 0x000000409d037824 */ /* 0x000fe200078e00ff */
[----:B------:R-:W-:Y:S01]  /*1930*/  LOP3.LUT R4, R4, 0x1c0, RZ, 0xc0, !PT ;  /* 0x000001c004047812 */ /* 0x000fe200078ec0ff */
[----:B------:R-:W-:Y:S01]  /*1940*/  IMAD.SHL.U32 R2, R156, 0x40, RZ ;  /* 0x000000409c027824 */ /* 0x000fe200078e00ff */
[----:B------:R-:W-:Y:S01]  /*1950*/  LEA.HI.SX32 R5, R20, R5, 0x1d ;  /* 0x0000000514057211 */ /* 0x000fe200078feaff */
[----:B------:R-:W-:Y:S01]  /*1960*/  IMAD.SHL.U32 R0, R0, 0x40, RZ ;  /* 0x0000004000007824 */ /* 0x000fe200078e00ff */
[----:B------:R-:W-:Y:S01]  /*1970*/  LOP3.LUT R3, R3, 0x1c0, RZ, 0xc0, !PT ;  /* 0x000001c003037812 */ /* 0x000fe200078ec0ff */
[----:B------:R-:W-:Y:S01]  /*1980*/  IMAD.WIDE.U32 R96, R96, c[0x0][0x268], R10 ;  /* 0x00009a0060607a25 */ /* 0x000fe200078e000a */
[----:B------:R-:W-:Y:S01]  /*1990*/  LOP3.LUT R2, R2, 0x1c0, RZ, 0xc0, !PT ;  /* 0x000001c002027812 */ /* 0x000fe200078ec0ff */
[----:B------:R-:W-:Y:S01]  /*19a0*/  USHF.L.U32 UR5, UR39, 0x5, URZ ;  /* 0x0000000527057899 */ /* 0x000fe2000800063f */
[----:B------:R-:W-:Y:S01]  /*19b0*/  LOP3.LUT R9, R0, 0xfffffe00, RZ, 0xc0, !PT ;  /* 0xfffffe0000097812 */ /* 0x000fe200078ec0ff */
[----:B------:R-:W-:Y:S01]  /*19c0*/  IMAD.SHL.U32 R0, R35, 0x40, RZ ;  /* 0x0000004023007824 */ /* 0x000fe200078e00ff */
[----:B------:R-:W-:Y:S01]  /*19d0*/  LOP3.LUT R11, R7, 0xfffffe00, RZ, 0xc0, !PT ;  /* 0xfffffe00070b7812 */ /* 0x000fe200078ec0ff */
[----:B------:R-:W-:Y:S01]  /*19e0*/  IMAD.SHL.U32 R92, R5, 0x8, RZ ;  /* 0x00000008055c7824 */ /* 0x000fe200078e00ff */
[----:B------:R-:W-:Y:S01]  /*19f0*/  LOP3.LUT R10, R6, 0xfffffe00, RZ, 0xc0, !PT ;  /* 0xfffffe00060a7812 */ /* 0x000fe200078ec0ff */
[----:B------:R-:W-:Y:S01]  /*1a00*/  IMAD.U32 R89, RZ, RZ, UR25 ;  /* 0x00000019ff597e24 */ /* 0x000fe2000f8e00ff */
[----:B------:R-:W-:Y:S01]  /*1a10*/  SHF.R.U32.HI R26, RZ, 0x3, R4 ;  /* 0x00000003ff1a7819 */ /* 0x000fe20000011604 */
[----:B------:R-:W-:Y:S01]  /*1a20*/  USHF.L.U32 UR25, UR6, 0x5, URZ ;  /* 0x0000000506197899 */ /* 0x000fe2000800063f */
[----:B------:R-:W-:-:S02]  /*1a30*/  LOP3.LUT R7, R4, 0x38, R20, 0xf8, !PT ;  /* 0x0000003804077812 */ /* 0x000fc400078ef814 */
[----:B------:R-:W-:Y:S01]  /*1a40*/  SHF.R.S32.HI R6, RZ, 0x1f, R5 ;  /* 0x0000001fff067819 */ /* 0x000fe20000011405 */
[----:B------:R-:W-:Y:S01]  /*1a50*/  ULDC.64 UR6, c[0x0][0x290] ;  /* 0x0000a40000067ab9 */ /* 0x000fe20000000a00 */
[----:B------:R-:W-:Y:S01]  /*1a60*/  SHF.R.U32.HI R27, RZ, 0x3, R3 ;  /* 0x00000003ff1b7819 */ /* 0x000fe20000011603 */
[----:B------:R-:W-:Y:S01]  /*1a70*/  UIMAD UR6, UR36, UR6, URZ ;  /* 0x00000006240672a4 */ /* 0x000fe2000f8e023f */
[----:B------:R-:W-:Y:S01]  /*1a80*/  SHF.R.U32.HI R30, RZ, 0x3, R2 ;  /* 0x00000003ff1e7819 */ /* 0x000fe20000011602 */
[----:B------:R-:W-:Y:S01]  /*1a90*/  USHF.L.U32 UR36, UR39, 0x6, URZ ;  /* 0x0000000627247899 */ /* 0x000fe2000800063f */
[--C-:B------:R-:W-:Y:S01]  /*1aa0*/  LOP3.LUT R12, R3, 0x38, R20.reuse, 0xf8, !PT ;  /* 0x00000038030c7812 */ /* 0x100fe200078ef814 */
[----:B------:R-:W-:Y:S01]  /*1ab0*/  UIMAD UR42, UR19, UR7, UR6 ;  /* 0x00000007132a72a4 */ /* 0x000fe2000f8e0206 */
[----:B------:R-:W-:Y:S01]  /*1ac0*/  LOP3.LUT R14, R2, 0x38, R20, 0xf8, !PT ;  /* 0x00000038020e7812 */ /* 0x000fe200078ef814 */
[----:B------:R-:W-:Y:S01]  /*1ad0*/  UIMAD UR7, UR49, UR35, URZ ;  /* 0x00000023310772a4 */ /* 0x000fe2000f8e023f */
[----:B------:R-:W-:Y:S01]  /*1ae0*/  LOP3.LUT R13, R8, R36, RZ, 0x3c, !PT ;  /* 0x00000024080d7212 */ /* 0x000fe200078e3cff */
[----:B------:R-:W-:Y:S01]  /*1af0*/  UIMAD UR49, UR49, UR4, URZ ;  /* 0x00000004313172a4 */ /* 0x000fe2000f8e023f */
[----:B------:R-:W-:Y:S01]  /*1b00*/  LOP3.LUT R0, R0, 0xfffff000, RZ, 0xc0, !PT ;  /* 0xfffff00000007812 */ /* 0x000fe200078ec0ff */
[----:B------:R-:W-:Y:S01]  /*1b10*/  USHF.L.U64.HI UR35, UR39, UR37, UR35 ;  /* 0x0000002527237299 */ /* 0x000fe20008010223 */
[----:B------:R-:W-:Y:S01]  /*1b20*/  LEA.HI R15, R6, R5, RZ, 0x3 ;  /* 0x00000005060f7211 */ /* 0x000fe200078f18ff */
[----:B------:R-:W-:Y:S01]  /*1b30*/  USHF.L.U64.HI UR37, UR40, UR37, UR4 ;  /* 0x0000002528257299 */ /* 0x000fe20008010204 */
[----:B------:R-:W-:Y:S01]  /*1b40*/  LOP3.LUT R8, R7, R26, RZ, 0x3c, !PT ;  /* 0x0000001a07087212 */ /* 0x000fe200078e3cff */
[----:B------:R-:W-:Y:S01]  /*1b50*/  USHF.L.U32 UR6, UR40, 0x5, URZ ;  /* 0x0000000528067899 */ /* 0x000fe2000800063f */
[----:B------:R-:W-:Y:S01]  /*1b60*/  LOP3.LUT R7, R12, R27, RZ, 0x3c, !PT ;  /* 0x0000001b0c077212 */ /* 0x000fe200078e3cff */
[----:B------:R-:W-:Y:S01]  /*1b70*/  UIADD3 UR4, UR33, UR34, URZ ;  /* 0x0000002221047290 */ /* 0x000fe2000fffe03f */
[----:B------:R-:W-:Y:S01]  /*1b80*/  LOP3.LUT R6, R14, R30, RZ, 0x3c, !PT ;  /* 0x0000001e0e067212 */ /* 0x000fe200078e3cff */
[----:B------:R-:W-:Y:S01]  /*1b90*/  USHF.L.U32 UR39, UR39, 0x4, URZ ;  /* 0x0000000427277899 */ /* 0x000fe2000800063f */
[-C--:B------:R-:W-:Y:S01]  /*1ba0*/  IADD3 R34, R13, R0.reuse, R31 ;  /* 0x000000000d227210 */ /* 0x080fe20007ffe01f */
[----:B------:R-:W-:Y:S01]  /*1bb0*/  USHF.L.U32 UR40, UR40, 0x4, URZ ;  /* 0x0000000428287899 */ /* 0x000fe2000800063f */
[-C--:B------:R-:W-:Y:S01]  /*1bc0*/  IADD3 R14, R8, R0.reuse, R11 ;  /* 0x00000000080e7210 */ /* 0x080fe20007ffe00b */
[----:B------:R-:W-:Y:S01]  /*1bd0*/  UIADD3 UR7, UR47, UR7, URZ ;  /* 0x000000072f077290 */ /* 0x000fe2000fffe03f */
[-C--:B------:R-:W-:Y:S01]  /*1be0*/  IADD3 R13, R7, R0.reuse, R10 ;  /* 0x00000000070d7210 */ /* 0x080fe20007ffe00a */
[----:B------:R-:W-:Y:S01]  /*1bf0*/  IMAD.SHL.U32 R144, R34, 0x2, RZ ;  /* 0x0000000222907824 */ /* 0x000fe200078e00ff */
[----:B------:R-:W-:Y:S01]  /*1c00*/  IADD3 R12, R6, R0, R9 ;  /* 0x00000000060c7210 */ /* 0x000fe20007ffe009 */
[----:B------:R-:W-:Y:S01]  /*1c10*/  IMAD.SHL.U32 R0, R15, 0x200, RZ ;  /* 0x000002000f007824 */ /* 0x000fe200078e00ff */
[--C-:B------:R-:W-:Y:S01]  /*1c20*/  LOP3.LUT R2, R2, 0x38, R92.reuse, 0xf8, !PT ;  /* 0x0000003802027812 */ /* 0x100fe200078ef85c */
[----:B------:R-:W-:Y:S01]  /*1c30*/  IMAD.SHL.U32 R143, R14, 0x2, RZ ;  /* 0x000000020e8f7824 */ /* 0x000fe200078e00ff */
[--C-:B------:R-:W-:Y:S01]  /*1c40*/  LOP3.LUT R5, R21, 0x38, R92.reuse, 0xf8, !PT ;  /* 0x0000003815057812 */ /* 0x100fe200078ef85c */
[----:B------:R-:W-:Y:S01]  /*1c50*/  IMAD.SHL.U32 R142, R13, 0x2, RZ ;  /* 0x000000020d8e7824 */ /* 0x000fe200078e00ff */
[----:B------:R-:W-:Y:S01]  /*1c60*/  LOP3.LUT R0, R0, 0xfffff000, RZ, 0xc0, !PT ;  /* 0xfffff00000007812 */ /* 0x000fe200078ec0ff */
[----:B------:R-:W-:Y:S01]  /*1c70*/  IMAD.SHL.U32 R141, R12, 0x2, RZ ;  /* 0x000000020c8d7824 */ /* 0x000fe200078e00ff */
[----:B------:R-:W-:Y:S01]  /*1c80*/  LOP3.LUT R2, R2, R30, RZ, 0x3c, !PT ;  /* 0x0000001e02027212 */ /* 0x000fe200078e3cff */
[----:B------:R-:W-:Y:S01]  /*1c90*/  UIADD3 UR34, UR45, UR49, URZ ;  /* 0x000000312d227290 */ /* 0x000fe2000fffe03f */
[----:B------:R-:W-:-:S02]  /*1ca0*/  LOP3.LUT R4, R4, 0x38, R92, 0xf8, !PT ;  /* 0x0000003804047812 */ /* 0x000fc400078ef85c */
[----:B------:R-:W-:Y:S02]  /*1cb0*/  LOP3.LUT R3, R3, 0x38, R92, 0xf8, !PT ;  /* 0x0000003803037812 */ /* 0x000fe400078ef85c */
[----:B------:R-:W-:Y:S02]  /*1cc0*/  IADD3 R9, R2, R0, R9 ;  /* 0x0000000002097210 */ /* 0x000fe40007ffe009 */
[----:B------:R-:W-:Y:S02]  /*1cd0*/  LOP3.LUT R5, R5, R36, RZ, 0x3c, !PT ;  /* 0x0000002405057212 */ /* 0x000fe400078e3cff */
[----:B------:R-:W-:Y:S01]  /*1ce0*/  LOP3.LUT R4, R4, R26, RZ, 0x3c, !PT ;  /* 0x0000001a04047212 */ /* 0x000fe200078e3cff */
[----:B------:R-:W-:Y:S01]  /*1cf0*/  IMAD.SHL.U32 R136, R9, 0x2, RZ ;  /* 0x0000000209887824 */ /* 0x000fe200078e00ff */
[----:B------:R-:W-:Y:S02]  /*1d00*/  LOP3.LUT R3, R3, R27, RZ, 0x3c, !PT ;  /* 0x0000001b03037212 */ /* 0x000fe400078e3cff */
[----:B------:R-:W-:-:S02]  /*1d10*/  SEL R2, R19, RZ, !P4 ;  /* 0x000000ff13027207 */ /* 0x000fc40006000000 */
[-C--:B------:R-:W-:Y:S02]  /*1d20*/  IADD3 R8, R5, R0.reuse, R31 ;  /* 0x0000000005087210 */ /* 0x080fe40007ffe01f */
[-C--:B------:R-:W-:Y:S02]  /*1d30*/  IADD3 R11, R4, R0.reuse, R11 ;  /* 0x00000000040b7210 */ /* 0x080fe40007ffe00b */
[----:B------:R-:W-:Y:S01]  /*1d40*/  IADD3 R10, R3, R0, R10 ;  /* 0x00000000030a7210 */ /* 0x000fe20007ffe00a */
[----:B------:R-:W-:Y:S01]  /*1d50*/  IMAD R3, R2, c[0x0][0x1f0], RZ ;  /* 0x00007c0002037a24 */ /* 0x000fe200078e02ff */
[----:B------:R-:W-:Y:S01]  /*1d60*/  SEL R0, R18, RZ, !P4 ;  /* 0x000000ff12007207 */ /* 0x000fe20006000000 */
[----:B------:R-:W-:Y:S01]  /*1d70*/  IMAD R2, R2, c[0x0][0x218], RZ ;  /* 0x0000860002027a24 */ /* 0x000fe200078e02ff */
[----:B------:R-:W-:Y:S01]  /*1d80*/  SHF.R.S32.HI R4, RZ, 0x1f, R158 ;  /* 0x0000001fff047819 */ /* 0x000fe2000001149e */
[----:B------:R-:W-:Y:S01]  /*1d90*/  IMAD.SHL.U32 R139, R8, 0x2, RZ ;  /* 0x00000002088b7824 */ /* 0x000fe200078e00ff */
[----:B------:R-:W-:Y:S01]  /*1da0*/  SHF.R.S32.HI R5, RZ, 0x1f, R157 ;  /* 0x0000001fff057819 */ /* 0x000fe2000001149d */
[C---:B------:R-:W-:Y:S01]  /*1db0*/  IMAD R91, R0.reuse, c[0x0][0x1f4], R3 ;  /* 0x00007d00005b7a24 */ /* 0x040fe200078e0203 */
[----:B------:R-:W-:Y:S01]  /*1dc0*/  SHF.R.S32.HI R7, RZ, 0x1f, R156 ;  /* 0x0000001fff077819 */ /* 0x000fe2000001149c */
[----:B------:R-:W-:Y:S01]  /*1dd0*/  IMAD R106, R0, c[0x0][0x21c], R2 ;  /* 0x00008700006a7a24 */ /* 0x000fe200078e0202 */
[----:B------:R-:W-:Y:S01]  /*1de0*/  IADD3 R31, R28, 0x20, RZ ;  /* 0x000000201c1f7810 */ /* 0x000fe20007ffe0ff */
[----:B------:R-:W-:Y:S01]  /*1df0*/  IMAD.WIDE.U32 R88, R0, c[0x0][0x1f0], R88 ;  /* 0x00007c0000587a25 */ /* 0x000fe200078e0058 */
[----:B------:R-:W-:-:S02]  /*1e00*/  IADD3 R107, R97, UR43, RZ ;  /* 0x0000002b616b7c10 */ /* 0x000fc4000fffe0ff */
[----:B------:R-:W-:Y:S01]  /*1e10*/  IADD3 R116, R101, UR41, RZ ;  /* 0x0000002965747c10 */ /* 0x000fe2000fffe0ff */
[----:B------:R-:W-:Y:S01]  /*1e20*/  IMAD.WIDE.U32 R94, R0, c[0x0][0x218], R16 ;  /* 0x00008600005e7a25 */ /* 0x000fe200078e0010 */
[----:B------:R-:W-:Y:S02]  /*1e30*/  IADD3 R0, P0, R93, 0x10, RZ ;  /* 0x000000105d007810 */ /* 0x000fe40007f1e0ff */
[----:B------:R-:W-:Y:S01]  /*1e40*/  IADD3 R117, R103, UR42, RZ ;  /* 0x0000002a67757c10 */ /* 0x000fe2000fffe0ff */
[----:B------:R-:W-:Y:S01]  /*1e50*/  IMAD R3, R37, c[0x0][0x1e0], RZ ;  /* 0x0000780025037a24 */ /* 0x000fe200078e02ff */
[----:B------:R-:W-:Y:S01]  /*1e60*/  IADD3 R115, R99, UR42, RZ ;  /* 0x0000002a63737c10 */ /* 0x000fe2000fffe0ff */
[----:B------:R-:W-:Y:S01]  /*1e70*/  IMAD.X R2, RZ, RZ, R37, P0 ;  /* 0x000000ffff027224 */ /* 0x000fe200000e0625 */
[----:B------:R-:W-:Y:S01]  /*1e80*/  IADD3 R134, P0, R32, R166, RZ ;  /* 0x000000a620867210 */ /* 0x000fe20007f1e0ff */
[----:B------:R-:W-:Y:S01]  /*1e90*/  IMAD.WIDE.U32 R124, R0, c[0x0][0x1e0], RZ ;  /* 0x00007800007c7a25 */ /* 0x000fe200078e00ff */
[----:B------:R-:W-:-:S03]  /*1ea0*/  SHF.R.S32.HI R119, RZ, 0x1f, R92 ;  /* 0x0000001fff777819 */ /* 0x000fc6000001145c */
[----:B------:R-:W-:Y:S01]  /*1eb0*/  IMAD R2, R2, c[0x0][0x1e0], RZ ;  /* 0x0000780002027a24 */ /* 0x000fe200078e02ff */
[----:B------:R-:W-:Y:S01]  /*1ec0*/  IADD3 R135, P1, R124, UR30, RZ ;  /* 0x0000001e7c877c10 */ /* 0x000fe2000ff3e0ff */
[----:B------:R-:W-:Y:S02]  /*1ed0*/  IMAD R3, R93, c[0x0][0x1e4], R3 ;  /* 0x000079005d037a24 */ /* 0x000fe400078e0203 */
[----:B------:R-:W-:Y:S02]  /*1ee0*/  IMAD R6, R0, c[0x0][0x1e4], R2 ;  /* 0x0000790000067a24 */ /* 0x000fe400078e0202 */
[----:B------:R-:W-:Y:S02]  /*1ef0*/  IMAD.IADD R133, R167, 0x1, R3 ;  /* 0x00000001a7857824 */ /* 0x000fe400078e0203 */
[----:B------:R-:W-:Y:S02]  /*1f00*/  IMAD.IADD R132, R125, 0x1, R6 ;  /* 0x000000017d847824 */ /* 0x000fe400078e0206 */
[----:B------:R-:W-:Y:S01]  /*1f10*/  IMAD.X R130, R33, 0x1, R133, P0 ;  /* 0x0000000121827824 */ /* 0x000fe200000e0685 */
[----:B------:R-:W-:Y:S01]  /*1f20*/  IADD3 R149, P0, R135, UR30, RZ ;  /* 0x0000001e87957c10 */ /* 0x000fe2000ff1e0ff */
[----:B------:R-:W-:-:S02]  /*1f30*/  IMAD.X R131, R165, 0x1, R132, P1 ;  /* 0x00000001a5837824 */ /* 0x000fc400008e0684 */
[----:B------:R-:W-:Y:S02]  /*1f40*/  IMAD.IADD R91, R89, 0x1, R91 ;  /* 0x00000001595b7824 */ /* 0x000fe400078e025b */
[----:B------:R-:W-:Y:S01]  /*1f50*/  IMAD.X R146, R165, 0x1, R131, P0 ;  /* 0x00000001a5927824 */ /* 0x000fe200000e0683 */
[----:B------:R-:W-:Y:S01]  /*1f60*/  IADD3 R109, P0, R134, R88, RZ ;  /* 0x00000058866d7210 */ /* 0x000fe20007f1e0ff */
[----:B------:R-:W-:Y:S02]  /*1f70*/  IMAD R2, R4, c[0x0][0x1e0], RZ ;  /* 0x0000780004027a24 */ /* 0x000fe400078e02ff */
[----:B------:R-:W-:Y:S02]  /*1f80*/  IMAD R0, R5, c[0x0][0x1e0], RZ ;  /* 0x0000780005007a24 */ /* 0x000fe400078e02ff */
[----:B------:R-:W-:Y:S01]  /*1f90*/  IMAD.X R108, R130, 0x1, R91, P0 ;  /* 0x00000001826c7824 */ /* 0x000fe200000e065b */
[----:B------:R-:W-:Y:S01]  /*1fa0*/  IADD3 R112, P0, R88, 0x40, RZ ;  /* 0x0000004058707810 */ /* 0x000fe20007f1e0ff */
[----:B------:R-:W-:-:S02]  /*1fb0*/  IMAD R4, R7, c[0x0][0x1e0], RZ ;  /* 0x0000780007047a24 */ /* 0x000fc400078e02ff */
[----:B------:R-:W-:Y:S02]  /*1fc0*/  IMAD R5, R158, c[0x0][0x1e4], R2 ;  /* 0x000079009e057a24 */ /* 0x000fe400078e0202 */
[----:B------:R-:W-:Y:S01]  /*1fd0*/  IMAD.X R111, RZ, RZ, R91, P0 ;  /* 0x000000ffff6f7224 */ /* 0x000fe200000e065b */
[----:B------:R-:W-:Y:S01]  /*1fe0*/  IADD3 R114, P0, R109, 0x40, RZ ;  /* 0x000000406d727810 */ /* 0x000fe20007f1e0ff */
[----:B------:R-:W-:Y:S02]  /*1ff0*/  IMAD R2, R157, c[0x0][0x1e4], R0 ;  /* 0x000079009d027a24 */ /* 0x000fe400078e0200 */
[----:B------:R-:W-:Y:S02]  /*2000*/  IMAD R0, R156, c[0x0][0x1e4], R4 ;  /* 0x000079009c007a24 */ /* 0x000fe400078e0204 */
[----:B------:R-:W-:Y:S02]  /*2010*/  IMAD.IADD R148, R173, 0x1, R5 ;  /* 0x00000001ad947824 */ /* 0x000fe400078e0205 */
[----:B------:R-:W-:-:S02]  /*2020*/  IMAD.IADD R147, R171, 0x1, R2 ;  /* 0x00000001ab937824 */ /* 0x000fc400078e0202 */
[----:B------:R-:W-:Y:S02]  /*2030*/  IMAD.IADD R145, R169, 0x1, R0 ;  /* 0x00000001a9917824 */ /* 0x000fe400078e0200 */
[----:B------:R-:W-:Y:S02]  /*2040*/  IMAD.IADD R106, R95, 0x1, R106 ;  /* 0x000000015f6a7824 */ /* 0x000fe400078e026a */
[----:B------:R-:W-:Y:S02]  /*2050*/  IMAD.X R113, RZ, RZ, R108, P0 ;  /* 0x000000ffff717224 */ /* 0x000fe400000e066c */
[----:B------:R-:W-:Y:S02]  /*2060*/  IMAD.SHL.U32 R138, R11, 0x2, RZ ;  /* 0x000000020b8a7824 */ /* 0x000fe400078e00ff */
[----:B-1----:R-:W-:Y:S02]  /*2070*/  IMAD.SHL.U32 R137, R10, 0x2, RZ ;  /* 0x000000020a897824 */ /* 0x002fe400078e00ff */
.L_x_1585:
[----:B------:R-:W-:Y:S01]  /*2080*/  USHF.R.S32.HI UR43, URZ, 0x1f, UR17 ;  /* 0x0000001f3f2b7899 */ /* 0x000fe20008011411 */
[----:B------:R-:W-:Y:S04]  /*2090*/  DEPBAR.LE SB0, 0x0 ;  /* 0x000080000000791a */ /* 0x000fe80000000000 */
[----:B------:R-:W-:Y:S01]  /*20a0*/  UIMAD UR42, UR27, UR17, URZ ;  /* 0x000000111b2a72a4 */ /* 0x000fe2000f8e023f */
[----:B------:R-:W-:Y:S01]  /*20b0*/  BAR.SYNC.DEFER_BLOCKING 0x0 ;  /* 0x0000000000007b1d */ /* 0x000fe20000010000 */
[----:B------:R-:W-:Y:S01]  /*20c0*/  UIMAD.WIDE.U32 UR52, UR31, UR17, URZ ;  /* 0x000000111f3472a5 */ /* 0x000fe2000f8e003f */
[----:B------:R-:W-:Y:S01]  /*20d0*/  ISETP.GE.AND P0, PT, R176, 0x1, PT ;  /* 0x00000001b000780c */ /* 0x000fe20003f06270 */
[----:B------:R-:W-:Y:S04]  /*20e0*/  UIMAD UR42, UR43, UR31, UR42 ;  /* 0x0000001f2b2a72a4 */ /* 0x000fe8000f8e022a */
[----:B------:R-:W-:Y:S01]  /*20f0*/  UIADD3 UR42, UR53, UR42, URZ ;  /* 0x0000002a352a7290 */ /* 0x000fe2000fffe03f */
[----:B------:R-:W-:Y:S07]  /*2100*/  BSSY B2, `(.L_x_1539) ;  /* 0x000053c000027945 */ /* 0x000fee0003800000 */
[----:B--2---:R-:W-:-:S05]  /*2110*/  @!P0 BRA `(.L_x_1540) ;  /* 0x00004e9000008947 */ /* 0x004fca0003800000 */
[----:B------:R-:W-:Y:S01]  /*2120*/  UIMAD UR41, UR35, UR17, URZ ;  /* 0x00000011232972a4 */ /* 0x000fe2000f8e023f */
[----:B------:R-:W-:Y:S01]  /*2130*/  ISETP.NE.AND P0, PT, R152, RZ, PT ;  /* 0x000000ff9800720c */ /* 0x000fe20003f05270 */
[----:B------:R-:W-:Y:S02]  /*2140*/  UIMAD UR9, UR37, UR17, URZ ;  /* 0x00000011250972a4 */ /* 0x000fe4000f8e023f */
[----:B------:R-:W-:Y:S02]  /*2150*/  UIMAD UR8, UR17, -0x40, UR23 ;  /* 0xffffffc0110878a4 */ /* 0x000fe4000f8e0217 */
[----:B------:R-:W-:Y:S02]  /*2160*/  UIMAD.WIDE.U32 UR50, UR36, UR17, URZ ;  /* 0x00000011243272a5 */ /* 0x000fe4000f8e003f */
[----:B------:R-:W-:Y:S02]  /*2170*/  UIMAD.WIDE.U32 UR48, UR38, UR17, URZ ;  /* 0x00000011263072a5 */ /* 0x000fe4000f8e003f */
[----:B------:R-:W-:Y:S02]  /*2180*/  UIMAD UR41, UR43, UR36, UR41 ;  /* 0x000000242b2972a4 */ /* 0x000fe4000f8e0229 */
[----:B------:R-:W-:Y:S02]  /*2190*/  UIMAD UR9, UR43, UR38, UR9 ;  /* 0x000000262b0972a4 */ /* 0x000fe4000f8e0209 */
[----:B------:R-:W-:Y:S02]  /*21a0*/  UISETP.LT.AND UP0, UPT, UR8, 0x40, UPT ;  /* 0x000000400800788c */ /* 0x000fe4000bf01270 */
[----:B------:R-:W-:Y:S02]  /*21b0*/  UIADD3 UR41, UR51, UR41, URZ ;  /* 0x0000002933297290 */ /* 0x000fe4000fffe03f */
[----:B------:R-:W-:Y:S02]  /*21c0*/  UIADD3 UR9, UR49, UR9, URZ ;  /* 0x0000000931097290 */ /* 0x000fe4000fffe03f */
[----:B------:R-:W-:Y:S01]  /*21d0*/  USEL UR8, UR8, 0x40, UP0 ;  /* 0x0000004008087887 */ /* 0x000fe20008000000 */
[----:B------:R-:W-:-:S05]  /*21e0*/  @!P0 BRA `(.L_x_1541) ;  /* 0x0000299000008947 */ /* 0x000fca0003800000 */
[----:B------:R-:W-:Y:S01]  /*21f0*/  ISETP.GE.AND P2, PT, R93, UR8, PT ;  /* 0x000000085d007c0c */ /* 0x000fe2000bf46270 */
[----:B------:R-:W-:Y:S01]  /*2200*/  BSSY B0, `(.L_x_1542) ;  /* 0x000001b000007945 */ /* 0x000fe20003800000 */
[----:B------:R-:W-:Y:S01]  /*2210*/  CS2R R48, SRZ ;  /* 0x0000000000307805 */ /* 0x000fe2000001ff00 */
[----:B------:R-:W-:Y:S01]  /*2220*/  CS2R R44, SRZ ;  /* 0x00000000002c7805 */ /* 0x000fe2000001ff00 */
[----:B------:R-:W-:Y:S01]  /*2230*/  CS2R R38, SRZ ;  /* 0x0000000000267805 */ /* 0x000fe2000001ff00 */
[----:B------:R-:W-:Y:S01]  /*2240*/  CS2R R12, SRZ ;  /* 0x00000000000c7805 */ /* 0x000fe2000001ff00 */
[----:B------:R-:W-:Y:S07]  /*2250*/  CS2R R2, SRZ ;  /* 0x0000000000027805 */ /* 0x000fee000001ff00 */
[----:B------:R-:W-:-:S05]  /*2260*/  @P2 BRA `(.L_x_1543) ;  /* 0x0000014000002947 */ /* 0x000fca0003800000 */
[----:B------:R-:W-:Y:S01]  /*2270*/  IADD3 R0, P0, R104, UR50, RZ ;  /* 0x0000003268007c10 */ /* 0x000fe2000ff1e0ff */
[----:B------:R-:W-:Y:S01]  /*2280*/  CS2R R38, SRZ ;  /* 0x0000000000267805 */ /* 0x000fe2000001ff00 */
[----:B------:R-:W-:Y:S01]  /*2290*/  CS2R R44, SRZ ;  /* 0x00000000002c7805 */ /* 0x000fe2000001ff00 */
[----:B------:R-:W-:Y:S01]  /*22a0*/  CS2R R12, SRZ ;  /* 0x00000000000c7805 */ /* 0x000fe2000001ff00 */
[----:B------:R-:W-:Y:S02]  /*22b0*/  IADD3.X R3, R118, UR41, RZ, P0, !PT ;  /* 0x0000002976037c10 */ /* 0x000fe400087fe4ff */
[----:B------:R-:W-:Y:S04]  /*22c0*/  IADD3 R2, P0, R102, UR48, RZ ;  /* 0x0000003066027c10 */ /* 0x000fe8000ff1e0ff */
[----:B------:R-:W-:Y:S02]  /*22d0*/  IADD3.X R5, R117, UR9, RZ, P0, !PT ;  /* 0x0000000975057c10 */ /* 0x000fe400087fe4ff */
        /* <DEDUP_REMOVED lines=13> */
.L_x_1543:
[----:B------:R-:W-:Y:S05]  /*23b0*/  BSYNC B0 ;  /* 0x0000000000007941 */ /* 0x000fea0003800000 */
.L_x_1542:
[----:B------:R-:W-:Y:S01]  /*23c0*/  ISETP.GE.AND P3, PT, R158, UR8, PT ;  /* 0x000000089e007c0c */ /* 0x000fe2000bf66270 */
        /* <DEDUP_REMOVED lines=19> */
[----:B------:R-:W-:Y:S01]  /*2500*/  IMAD.U32 R4, RZ, RZ, UR50 ;  /* 0x00000032ff047e24 */ /* 0x000fe2000f8e00ff */
[----:B------:R-:W-:Y:S01]  /*2510*/  CS2R R46, SRZ ;  /* 0x00000000002e7805 */ /* 0x000fe2000001ff00 */
[----:B------:R-:W-:Y:S01]  /*2520*/  CS2R R14, SRZ ;  /* 0x00000000000e7805 */ /* 0x000fe2000001ff00 */
[----:B------:R-:W-:Y:S01]  /*2530*/  CS2R R48, SRZ ;  /* 0x0000000000307805 */ /* 0x000fe2000001ff00 */
[----:B------:R-:W-:Y:S01]  /*2540*/  CS2R R16, SRZ ;  /* 0x0000000000107805 */ /* 0x000fe2000001ff00 */
[----:B------:R-:W-:Y:S01]  /*2550*/  IADD3 R0, P1, P0, R104, UR39, R4 ;  /* 0x0000002768007c10 */ /* 0x000fe2000f83e004 */
[----:B------:R-:W-:Y:S02]  /*2560*/  IMAD.U32 R4, RZ, RZ, UR48 ;  /* 0x00000030ff047e24 */ /* 0x000fe4000f8e00ff */
[----:B------:R-:W-:Y:S01]  /*2570*/  IMAD.U32 R5, RZ, RZ, UR51 ;  /* 0x00000033ff057e24 */ /* 0x000fe2000f8e00ff */
[----:B------:R-:W-:Y:S01]  /*2580*/  IADD3.X R6, R118, UR41, R164, P1, P0 ;  /* 0x0000002976067c10 */ /* 0x000fe20008fe04a4 */
[----:B------:R-:W-:Y:S01]  /*2590*/  IMAD.U32 R5, RZ, RZ, UR49 ;  /* 0x00000031ff057e24 */ /* 0x000fe2000f8e00ff */
        /* <DEDUP_REMOVED lines=14> */
.L_x_1545:
[----:B------:R-:W-:Y:S05]  /*2680*/  BSYNC B0 ;  /* 0x0000000000007941 */ /* 0x000fea0003800000 */
.L_x_1544:
[----:B------:R-:W-:Y:S01]  /*2690*/  ISETP.GE.AND P6, PT, R157, UR8, PT ;  /* 0x000000089d007c0c */ /* 0x000fe2000bfc6270 */
        /* <DEDUP_REMOVED lines=43> */
.L_x_1547:
[----:B------:R-:W-:Y:S05]  /*2950*/  BSYNC B0 ;  /* 0x0000000000007941 */ /* 0x000fea0003800000 */
.L_x_1546:
        /* <DEDUP_REMOVED lines=18> */
[----:B------:R-:W-:Y:S01]  /*2a80*/  IMAD.U32 R4, RZ, RZ, UR50 ;  /* 0x00000032ff047e24 */ /* 0x000fe2000f8e00ff */
[----:B------:R-:W-:Y:S01]  /*2a90*/  CS2R R54, SRZ ;  /* 0x0000000000367805 */ /* 0x000fe2000001ff00 */
[----:B------:R-:W-:Y:S01]  /*2aa0*/  IMAD.U32 R5, RZ, RZ, UR51 ;  /* 0x00000033ff057e24 */ /* 0x000fe2000f8e00ff */
[----:B------:R-:W-:Y:S01]  /*2ab0*/  CS2R R22, SRZ ;  /* 0x0000000000167805 */ /* 0x000fe2000001ff00 */
[----:B------:R-:W-:Y:S01]  /*2ac0*/  IMAD.U32 R5, RZ, RZ, UR41 ;  /* 0x00000029ff057e24 */ /* 0x000fe2000f8e00ff */
[----:B------:R-:W-:Y:S01]  /*2ad0*/  IADD3 R0, P1, P0, R104, UR46, R4 ;  /* 0x0000002e68007c10 */ /* 0x000fe2000f83e004 */
[----:B------:R-:W-:Y:S01]  /*2ae0*/  IMAD.U32 R4, RZ, RZ, UR48 ;  /* 0x00000030ff047e24 */ /* 0x000fe2000f8e00ff */
[----:B------:R-:W-:Y:S01]  /*2af0*/  CS2R R56, SRZ ;  /* 0x0000000000387805 */ /* 0x000fe2000001ff00 */
[----:B------:R-:W-:Y:S01]  /*2b00*/  CS2R R24, SRZ ;  /* 0x0000000000187805 */ /* 0x000fe2000001ff00 */
[----:B------:R-:W-:Y:S01]  /*2b10*/  IADD3.X R9, R118, UR7, R5, P1, P0 ;  /* 0x0000000776097c10 */ /* 0x000fe20008fe0405 */
[----:B------:R-:W-:Y:S01]  /*2b20*/  IMAD.U32 R5, RZ, RZ, UR49 ;  /* 0x00000031ff057e24 */ /* 0x000fe2000f8e00ff */
[----:B------:R-:W-:Y:S01]  /*2b30*/  IADD3 R5, P1, P0, R102, UR44, R4 ;  /* 0x0000002c66057c10 */ /* 0x000fe2000f83e004 */
[----:B------:R-:W-:Y:S05]  /*2b40*/  IMAD.U32 R6, RZ, RZ, UR9 ;  /* 0x00000009ff067e24 */ /* 0x000fea000f8e00ff */
        /* <DEDUP_REMOVED lines=13> */
.L_x_1549:
[----:B------:R-:W-:Y:S05]  /*2c20*/  BSYNC B0 ;  /* 0x0000000000007941 */ /* 0x000fea0003800000 */
.L_x_1548:
        /* <DEDUP_REMOVED lines=14> */
[----:B------:R-:W-:Y:S01]  /*2d10*/  IADD3 R65, P0, R134, UR52, RZ ;  /* 0x0000003486417c10 */ /* 0x000fe2000ff1e0ff */
[----:B------:R-:W-:Y:S03]  /*2d20*/  BSSY B0, `(.L_x_1552) ;  /* 0x000003b000007945 */ /* 0x000fe60003800000 */
[----:B------:R-:W-:Y:S01]  /*2d30*/  IADD3.X R68, R130, UR42, RZ, P0, !PT ;  /* 0x0000002a82447c10 */ /* 0x000fe200087fe4ff */
        /* <DEDUP_REMOVED lines=57> */
.L_x_1553:
[----:B------:R-:W-:Y:S05]  /*30d0*/  BSYNC B0 ;  /* 0x0000000000007941 */ /* 0x000fea0003800000 */
.L_x_1552:
        /* <DEDUP_REMOVED lines=59> */
.L_x_1551:
[----:B------:R-:W-:Y:S05]  /*3490*/  BSYNC B1 ;  /* 0x0000000000017941 */ /* 0x000fea0003800000 */
.L_x_1550:
[----:B------:R-:W-:Y:S01]  /*34a0*/  BSSY B1, `(.L_x_1554) ;  /* 0x000007a000017945 */ /* 0x000fe20003800000 */
[----:B------:R-:W-:-:S05]  /*34b0*/  @P3 BRA `(.L_x_1555) ;  /* 0x0000078000003947 */ /* 0x000fca0003800000 */
[----:B------:R-:W-:Y:S01]  /*34c0*/  IADD3 R40, P1, P0, R124, UR52, R32 ;  /* 0x000000347c287c10 */ /* 0x000fe2000f83e020 */
[----:B------:R-:W-:Y:S03]  /*34d0*/  BSSY B0, `(.L_x_1556) ;  /* 0x000003b000007945 */ /* 0x000fe60003800000 */
[----:B-1----:R-:W-:Y:S01]  /*34e0*/  IADD3.X R42, R132, UR42, R33, P1, P0 ;  /* 0x0000002a842a7c10 */ /* 0x002fe20008fe0421 */
        /* <DEDUP_REMOVED lines=57> */
.L_x_1557:
[----:B------:R-:W-:Y:S05]  /*3880*/  BSYNC B0 ;  /* 0x0000000000007941 */ /* 0x000fea0003800000 */
.L_x_1556:
        /* <DEDUP_REMOVED lines=59> */
.L_x_1555:
[----:B------:R-:W-:Y:S05]  /*3c40*/  BSYNC B1 ;  /* 0x0000000000017941 */ /* 0x000fea0003800000 */
.L_x_1554:
        /* <DEDUP_REMOVED lines=62> */
.L_x_1561:
[----:B------:R-:W-:Y:S05]  /*4030*/  BSYNC B0 ;  /* 0x0000000000007941 */ /* 0x000fea0003800000 */
.L_x_1560:
        /* <DEDUP_REMOVED lines=59> */
.L_x_1559:
[----:B------:R-:W-:Y:S05]  /*43f0*/  BSYNC B1 ;  /* 0x0000000000017941 */ /* 0x000fea0003800000 */
.L_x_1558:
[----:B------:R-:W-:-:S05]  /*4400*/  @P4 BRA `(.L_x_1562) ;  /* 0x000030b000004947 */ /* 0x000fca0003800000 */
[----:B-1----:R-:W-:Y:S01]  /*4410*/  IADD3 R26, P1, P0, R149, UR52, R32 ;  /* 0x00000034951a7c10 */ /* 0x002fe2000f83e020 */
[----:B------:R-:W-:Y:S03]  /*4420*/  BSSY B0, `(.L_x_1563) ;  /* 0x000003a000007945 */ /* 0x000fe60003800000 */
[----:B------:R-:W-:Y:S01]  /*4430*/  IADD3.X R27, R146, UR42, R33, P1, P0 ;  /* 0x0000002a921b7c10 */ /* 0x000fe20008fe0421 */
        /* <DEDUP_REMOVED lines=56> */
.L_x_1564:
[----:B------:R-:W-:Y:S05]  /*47c0*/  BSYNC B0 ;  /* 0x0000000000007941 */ /* 0x000fea0003800000 */
.L_x_1563:
        /* <DEDUP_REMOVED lines=59> */
.L_x_1541:
[----:B------:R-:W-:Y:S01]  /*4b80*/  ISETP.GE.AND P0, PT, R156, UR8, PT ;  /* 0x000000089c007c0c */ /* 0x000fe2000bf06270 */
[----:B------:R-:W-:Y:S01]  /*4b90*/  CS2R R18, SRZ ;  /* 0x0000000000127805 */ /* 0x000fe2000001ff00 */
[----:B------:R-:W-:Y:S01]  /*4ba0*/  CS2R R16, SRZ ;  /* 0x0000000000107805 */ /* 0x000fe2000001ff00 */
[----:B------:R-:W-:Y:S01]  /*4bb0*/  CS2R R62, SRZ ;  /* 0x00000000003e7805 */ /* 0x000fe2000001ff00 */
[----:B------:R-:W-:Y:S01]  /*4bc0*/  ISETP.GE.OR P4, PT, R32, c[0x0][0x27c], P0 ;  /* 0x00009f0020007a0c */ /* 0x000fe20000786670 */
[----:B------:R-:W-:Y:S01]  /*4bd0*/  IMAD.U32 R4, RZ, RZ, UR50 ;  /* 0x00000032ff047e24 */ /* 0x000fe2000f8e00ff */
[----:B------:R-:W-:Y:S01]  /*4be0*/  CS2R R60, SRZ ;  /* 0x00000000003c7805 */ /* 0x000fe2000001ff00 */
[----:B------:R-:W-:Y:S01]  /*4bf0*/  IMAD.U32 R0, RZ, RZ, UR41 ;  /* 0x00000029ff007e24 */ /* 0x000fe2000f8e00ff */
        /* <DEDUP_REMOVED lines=9> */
[----:B------:R-:W-:Y:S01]  /*4c90*/  @!P4 IADD3 R11, P1, P0, R100, UR46, R4 ;  /* 0x0000002e640bcc10 */ /* 0x000fe2000f83e004 */
[----:B------:R-:W-:Y:S01]  /*4ca0*/  IMAD.U32 R2, RZ, RZ, UR48 ;  /* 0x00000030ff027e24 */ /* 0x000fe2000f8e00ff */
[----:B------:R-:W-:Y:S01]  /*4cb0*/  CS2R R40, SRZ ;  /* 0x0000000000287805 */ /* 0x000fe2000001ff00 */
[----:B------:R-:W-:Y:S01]  /*4cc0*/  IMAD.U32 R5, RZ, RZ, UR51 ;  /* 0x00000033ff057e24 */ /* 0x000fe2000f8e00ff */
[----:B------:R-:W-:Y:S01]  /*4cd0*/  @!P4 IADD3.X R12, R116, UR7, R0, P1, P0 ;  /* 0x00000007740ccc10 */ /* 0x000fe20008fe0400 */
[----:B------:R-:W-:Y:S01]  /*4ce0*/  IMAD.U32 R0, RZ, RZ, UR9 ;  /* 0x00000009ff007e24 */ /* 0x000fe2000f8e00ff */
[----:B------:R-:W-:Y:S01]  /*4cf0*/  @!P4 IADD3 R13, P1, P0, R98, UR44, R2 ;  /* 0x0000002c620dcc10 */ /* 0x000fe2000f83e002 */
[----:B------:R-:W-:Y:S01]  /*4d00*/  IMAD.U32 R3, RZ, RZ, UR49 ;  /* 0x00000031ff037e24 */ /* 0x000fe2000f8e00ff */
[----:B------:R-:W-:Y:S02]  /*4d10*/  BSSY B0, `(.L_x_1565) ;  /* 0x00000cd000007945 */ /* 0x000fe40003800000 */
[C---:B------:R-:W-:Y:S02]  /*4d20*/  @!P4 IADD3.X R14, R115.reuse, UR34, R0, P1, P0 ;  /* 0x00000022730ecc10 */ /* 0x040fe40008fe0400 */
[----:B------:R-:W-:Y:S04]  /*4d30*/  ISETP.GE.AND P0, PT, R158, UR8, PT ;  /* 0x000000089e007c0c */ /* 0x000fe8000bf06270 */
[----:B------:R-:W-:Y:S11]  /*4d40*/  ISETP.GE.OR P3, PT, R32, c[0x0][0x27c], P0 ;  /* 0x00009f0020007a0c */ /* 0x000ff60000766670 */
[----:B------:R-:W-:Y:S02]  /*4d50*/  @!UPT UIADD3 URZ, URZ, URZ, URZ ;  /* 0x0000003f3f3ff290 */ /* 0x000fe4000fffe03f */
[----:B------:R-:W-:Y:S04]  /*4d60*/  @!P3 IADD3 R0, P1, P0, R100, UR39, R4 ;  /* 0x000000276400bc10 */ /* 0x000fe8000f83e004 */
[----:B------:R-:W-:Y:S02]  /*4d70*/  @!P3 IADD3.X R5, R116, UR41, R164, P1, P0 ;  /* 0x000000297405bc10 */ /* 0x000fe40008fe04a4 */
[----:B------:R-:W-:Y:S04]  /*4d80*/  @!P3 IADD3 R3, P1, P0, R98, UR40, R2 ;  /* 0x000000286203bc10 */ /* 0x000fe8000f83e002 */
[----:B------:R-:W-:Y:S02]  /*4d90*/  @!P3 IADD3.X R6, R115, UR9, R162, P1, P0 ;  /* 0x000000097306bc10 */ /* 0x000fe40008fe04a2 */
[----:B------:R-:W-:Y:S04]  /*4da0*/  ISETP.GE.AND P0, PT, R157, UR8, PT ;  /* 0x000000089d007c0c */ /* 0x000fe8000bf06270 */
        /* <DEDUP_REMOVED lines=23> */
[----:B------:R-:W-:Y:S04]  /*4f20*/  ISETP.GE.AND P0, PT, R93, UR8, PT ;  /* 0x000000085d007c0c */ /* 0x000fe8000bf06270 */
[----:B------:R-:W-:Y:S01]  /*4f30*/  ISETP.GE.OR P0, PT, R32, c[0x0][0x27c], P0 ;  /* 0x00009f0020007a0c */ /* 0x000fe20000706670 */
[----:B------:R-:W4:Y:S08]  /*4f40*/  @!P4 LDG.E.128 R68, [R10.64] ;  /* 0x0000001c0a44c981 */ /* 0x000f30000c1e1d00 */
[----:B------:R-:W4:Y:S01]  /*4f50*/  @!P4 LDG.E.128 R24, [R12.64] ;  /* 0x0000001c0c18c981 */ /* 0x000f22000c1e1d00 */
[----:B---3--:R-:W-:Y:S03]  /*4f60*/  CS2R R6, SRZ ;  /* 0x0000000000067805 */ /* 0x008fe6000001ff00 */
[----:B------:R-:W-:Y:S04]  /*4f70*/  @!P0 IADD3 R0, P1, R100, UR50, RZ ;  /* 0x0000003264008c10 */ /* 0x000fe8000ff3e0ff */
[----:B------:R-:W-:Y:S02]  /*4f80*/  @!P0 IADD3.X R2, R116, UR41, RZ, P1, !PT ;  /* 0x0000002974028c10 */ /* 0x000fe40008ffe4ff */
[C---:B------:R-:W-:Y:S04]  /*4f90*/  @!P0 LEA R14, P1, R0.reuse, c[0x0][0x270], 0x1 ;  /* 0x00009c00000e8a11 */ /* 0x040fe800078208ff */
[----:B------:R-:W-:Y:S02]  /*4fa0*/  @!P0 LEA.HI.X R15, R0, c[0x0][0x274], R2, 0x1, P1 ;  /* 0x00009d00000f8a11 */ /* 0x000fe400008f0c02 */
[----:B------:R-:W-:Y:S03]  /*4fb0*/  @!P0 IADD3 R0, P1, R98, UR48, RZ ;  /* 0x0000003062008c10 */ /* 0x000fe6000ff3e0ff */
[----:B------:R1:W5:Y:S01]  /*4fc0*/  @!P0 LDG.E.128 R40, [R14.64] ;  /* 0x0000001c0e288981 */ /* 0x000362000c1e1d00 */
[----:B------:R-:W-:Y:S02]  /*4fd0*/  @!P0 IADD3.X R3, R115, UR9, RZ, P1, !PT ;  /* 0x0000000973038c10 */ /* 0x000fe40008ffe4ff */
[C---:B------:R-:W-:Y:S04]  /*4fe0*/  @!P0 LEA R2, P1, R0.reuse, c[0x0][0x288], 0x1 ;  /* 0x0000a20000028a11 */ /* 0x040fe800078208ff */
[----:B------:R-:W-:Y:S02]  /*4ff0*/  @!P0 LEA.HI.X R3, R0, c[0x0][0x28c], R3, 0x1, P1 ;  /* 0x0000a30000038a11 */ /* 0x000fe400008f0c03 */
[----:B------:R-:W-:Y:S03]  /*5000*/  ISETP.GE.OR P1, PT, R93, UR8, P5 ;  /* 0x000000085d007c0c */ /* 0x000fe6000af26670 */
        /* <DEDUP_REMOVED lines=40> */
[----:B------:R-:W-:Y:S01]  /*5290*/  IADD3 R0, P1, R166, UR52, RZ ;  /* 0x00000034a6007c10 */ /* 0x000fe2000ff3e0ff */
[----:B------:R-:W1:Y:S01]  /*52a0*/  LDS.128 R56, [R139+0x4100] ;  /* 0x004100008b387984 */ /* 0x000e620000000c00 */
[----:B------:R-:W-:Y:S01]  /*52b0*/  @!P0 SHF.R.U32.HI R9, RZ, 0x10, R5 ;  /* 0x00000010ff098819 */ /* 0x000fe20000011605 */
[----:B------:R-:W-:Y:S01]  /*52c0*/  IMAD.MOV.U32 R50, RZ, RZ, R42 ;  /* 0x000000ffff327224 */ /* 0x000fe200078e002a */
[----:B------:R-:W-:Y:S02]  /*52d0*/  IADD3.X R2, R133, UR42, RZ, P1, !PT ;  /* 0x0000002a85027c10 */ /* 0x000fe40008ffe4ff */
[----:B------:R-:W-:Y:S02]  /*52e0*/  IADD3 R3, P2, P1, R88, R0, R110 ;  /* 0x0000000058037210 */ /* 0x000fe4000795e06e */
[--C-:B------:R-:W-:Y:S01]  /*52f0*/  @!P0 SHF.R.U64 R10, R6, 0x10, R7.reuse ;  /* 0x00000010060a8819 */ /* 0x100fe20000001207 */
[----:B------:R-:W2:Y:S01]  /*5300*/  LDS.128 R12, [R144+0x4100] ;  /* 0x00410000900c7984 */ /* 0x000ea20000000c00 */
[C---:B------:R-:W-:Y:S02]  /*5310*/  IADD3.X R8, R91.reuse, R2, R120, P2, P1 ;  /* 0x000000025b087210 */ /* 0x040fe400017e2478 */
[----:B------:R-:W-:Y:S02]  /*5320*/  ISETP.GE.AND P1, PT, R92, c[0x0][0x1d4], PT ;  /* 0x000075005c007a0c */ /* 0x000fe40003f26270 */
[----:B------:R-:W-:Y:S02]  /*5330*/  MOV R11, R7 ;  /* 0x00000007000b7202 */ /* 0x000fe40000000f00 */
[----:B------:R-:W-:Y:S02]  /*5340*/  @!P0 SHF.R.U32.HI R30, RZ, 0x10, R7 ;  /* 0x00000010ff1e8819 */ /* 0x000fe40000011607 */
[--C-:B------:R-:W-:Y:S02]  /*5350*/  @!P0 SHF.R.U64 R48, R40, 0x10, R41.reuse ;  /* 0x0000001028308819 */ /* 0x100fe40000001229 */
[----:B------:R-:W-:Y:S02]  /*5360*/  @!P0 SHF.R.U32.HI R47, RZ, 0x10, R41 ;  /* 0x00000010ff2f8819 */ /* 0x000fe40000011629 */
[--C-:B------:R-:W-:Y:S02]  /*5370*/  @!P0 SHF.R.U64 R49, R42, 0x10, R43.reuse ;  /* 0x000000102a318819 */ /* 0x100fe4000000122b */
[----:B------:R-:W-:Y:S02]  /*5380*/  MOV R51, R43 ;  /* 0x0000002b00337202 */ /* 0x000fe40000000f00 */
[----:B------:R-:W-:Y:S01]  /*5390*/  @!P1 IADD3 R0, P3, P2, R88, R0, R92 ;  /* 0x0000000058009210 */ /* 0x000fe20007a7e05c */
[----:B------:R-:W-:Y:S01]  /*53a0*/  @!P0 HADD2.F32 R49, -RZ, R49.H0_H0 ;  /* 0x20000031ff318230 */ /* 0x000fe20000004100 */
[----:B------:R-:W-:Y:S01]  /*53b0*/  @!P0 SHF.R.U32.HI R52, RZ, 0x10, R43 ;  /* 0x00000010ff348819 */ /* 0x000fe2000001162b */
[----:B------:R-:W-:Y:S01]  /*53c0*/  @!P0 HADD2.F32 R43, -RZ, R45.H0_H0 ;  /* 0x2000002dff2b8230 */ /* 0x000fe20000004100 */
[----:B------:R-:W-:Y:S02]  /*53d0*/  @!P1 IADD3.X R2, R91, R2, R119, P3, P2 ;  /* 0x000000025b029210 */ /* 0x000fe40001fe4477 */
[C---:B------:R-:W-:Y:S01]  /*53e0*/  LEA R80, P2, R3.reuse, c[0x0][0x1c8], 0x1 ;  /* 0x0000720003507a11 */ /* 0x040fe200078408ff */
[----:B------:R-:W-:Y:S03]  /*53f0*/  @!P0 HADD2.F32 R52, -RZ, R52.H0_H0 ;  /* 0x20000034ff348230 */ /* 0x000fe60000004100 */
[----:B------:R-:W-:Y:S01]  /*5400*/  LEA.HI.X R81, R3, c[0x0][0x1cc], R8, 0x1, P2 ;  /* 0x0000730003517a11 */ /* 0x000fe200010f0c08 */
[--C-:B------:R-:W-:Y:S01]  /*5410*/  IMAD.MOV.U32 R3, RZ, RZ, R5.reuse ;  /* 0x000000ffff037224 */ /* 0x100fe200078e0005 */
[----:B------:R-:W-:Y:S02]  /*5420*/  @!P1 LEA R78, P2, R0, c[0x0][0x1c8], 0x1 ;  /* 0x00007200004e9a11 */ /* 0x000fe400078408ff */
[----:B------:R-:W-:Y:S01]  /*5430*/  @!P0 SHF.R.U64 R5, R4, 0x10, R5 ;  /* 0x0000001004058819 */ /* 0x000fe20000001205 */
[----:B-1----:R-:W-:Y:S01]  /*5440*/  @!P0 IMAD.MOV.U32 R46, RZ, RZ, R56 ;  /* 0x000000ffff2e8224 */ /* 0x002fe200078e0038 */
[----:B------:R-:W-:Y:S01]  /*5450*/  @!P1 LEA.HI.X R79, R0, c[0x0][0x1cc], R2, 0x1, P2 ;  /* 0x00007300004f9a11 */ /* 0x000fe200010f0c02 */
[----:B------:R-:W-:Y:S01]  /*5460*/  @!P0 IMAD.MOV.U32 R44, RZ, RZ, R57 ;  /* 0x000000ffff2c8224 */ /* 0x000fe200078e0039 */
[----:B------:R-:W-:Y:S01]  /*5470*/  MOV R0, R4 ;  /* 0x0000000400007202 */ /* 0x000fe20000000f00 */
[----:B------:R-:W-:Y:S01]  /*5480*/  @!P0 HADD2.F32 R3, -RZ, R3.H0_H0 ;  /* 0x20000003ff038230 */ /* 0x000fe20000004100 */
[----:B------:R-:W-:Y:S01]  /*5490*/  MOV R4, R40 ;  /* 0x0000002800047202 */ /* 0x000fe20000000f00 */
[----:B------:R-:W-:Y:S01]  /*54a0*/  @!P0 HADD2.F32 R40, -RZ, R46.H0_H0 ;  /* 0x2000002eff288230 */ /* 0x000fe20000004100 */
[----:B--2---:R-:W-:Y:S01]  /*54b0*/  @!P0 MOV R8, R12 ;  /* 0x0000000c00088202 */ /* 0x004fe20000000f00 */
[----:B------:R-:W-:Y:S01]  /*54c0*/  @!P0 HADD2.F32 R0, -RZ, R0.H0_H0 ;  /* 0x20000000ff008230 */ /* 0x000fe20000004100 */
[----:B------:R-:W-:Y:S01]  /*54d0*/  @!P0 MOV R7, R13 ;  /* 0x0000000d00078202 */ /* 0x000fe20000000f00 */
[----:B------:R-:W-:Y:S02]  /*54e0*/  @!P0 HADD2.F32 R41, -RZ, R4.H0_H0 ;  /* 0x20000004ff298230 */ /* 0x000fe40000004100 */
[----:B------:R-:W-:Y:S01]  /*54f0*/  @!P0 HADD2.F32 R2, -RZ, R8.H0_H0 ;  /* 0x20000008ff028230 */ /* 0x000fe20000004100 */
[-C--:B------:R-:W-:Y:S01]  /*5500*/  @!P0 FMUL.FTZ R76, R40, R0.reuse ;  /* 0x00000000284c8220 */ /* 0x080fe20000410000 */
[--C-:B------:R-:W-:Y:S02]  /*5510*/  @!P0 HADD2.F32 R42, -RZ, R44.reuse.H0_H0 ;  /* 0x2000002cff2a8230 */ /* 0x100fe40000004100 */
        /* <DEDUP_REMOVED lines=12> */
[----:B------:R-:W-:Y:S01]  /*55e0*/  @!P0 HADD2.F32 R5, -RZ, R5.H0_H0 ;  /* 0x20000005ff058230 */ /* 0x000fe20000004100 */
[----:B------:R-:W-:Y:S01]  /*55f0*/  @!P0 IMAD.MOV.U32 R46, RZ, RZ, R58 ;  /* 0x000000ffff2e8224 */ /* 0x000fe200078e003a */
[----:B------:R-:W-:Y:S01]  /*5600*/  @!P0 HADD2.F32 R8, -RZ, R8.H1_H1 ;  /* 0x30000008ff088230 */ /* 0x000fe20000004100 */
[----:B------:R-:W-:Y:S01]  /*5610*/  @!P0 FMUL.FTZ R3, R4, R3 ;  /* 0x0000000304038220 */ /* 0x000fe20000410000 */
[----:B------:R-:W-:Y:S01]  /*5620*/  @!P0 HADD2.F32 R41, -RZ, R48.H0_H0 ;  /* 0x20000030ff298230 */ /* 0x000fe20000004100 */
        /* <DEDUP_REMOVED lines=40> */
[C---:B------:R-:W-:Y:S02]  /*58b0*/  @!P0 FFMA.FTZ R76, R10.reuse, R52, -R76 ;  /* 0x000000340a4c8223 */ /* 0x040fe4000001084c */
[C---:B------:R-:W-:Y:S02]  /*58c0*/  @!P0 FFMA.FTZ R77, R11.reuse, R50, -R8 ;  /* 0x000000320b4d8223 */ /* 0x040fe40000010808 */
        /* <DEDUP_REMOVED lines=17> */
.L_x_1566:
[----:B-1----:R-:W-:Y:S05]  /*59e0*/  BSYNC B0 ;  /* 0x0000000000007941 */ /* 0x002fea0003800000 */
.L_x_1565:
[----:B------:R-:W-:Y:S01]  /*59f0*/  ISETP.GE.OR P1, PT, R158, UR8, P5 ;  /* 0x000000089e007c0c */ /* 0x000fe2000af26670 */
[----:B------:R-:W-:Y:S01]  /*5a00*/  @!UPT UIADD3 URZ, URZ, URZ, URZ ;  /* 0x0000003f3f3ff290 */ /* 0x000fe2000fffe03f */
[----:B------:R-:W-:Y:S11]  /*5a10*/  BSSY B0, `(.L_x_1567) ;  /* 0x0000071000007945 */ /* 0x000ff60003800000 */
[----:B------:R-:W-:-:S05]  /*5a20*/  @P1 BRA `(.L_x_1568) ;  /* 0x000006f000001947 */ /* 0x000fca0003800000 */
[----:B------:R-:W-:Y:S01]  /*5a30*/  IADD3 R0, P1, R172, UR52, RZ ;  /* 0x00000034ac007c10 */ /* 0x000fe2000ff3e0ff */
[----:B------:R-:W1:Y:S01]  /*5a40*/  LDS.128 R48, [R138+0x4100] ;  /* 0x004100008a307984 */ /* 0x000e620000000c00 */
[--C-:B------:R-:W-:Y:S01]  /*5a50*/  @!P0 SHF.R.U32.HI R8, RZ, 0x10, R17.reuse ;  /* 0x00000010ff088819 */ /* 0x100fe20000011611 */
[----:B------:R-:W-:Y:S01]  /*5a60*/  @!P0 HADD2.F32 R44, -RZ, R54.H0_H0 ;  /* 0x20000036ff2c8230 */ /* 0x000fe20000004100 */
[----:B------:R-:W-:Y:S02]  /*5a70*/  IADD3.X R2, R148, UR42, RZ, P1, !PT ;  /* 0x0000002a94027c10 */ /* 0x000fe40008ffe4ff */
[----:B------:R-:W-:Y:S02]  /*5a80*/  IADD3 R3, P2, P1, R88, R0, R110 ;  /* 0x0000000058037210 */ /* 0x000fe4000795e06e */
[----:B-----5:R-:W-:Y:S01]  /*5a90*/  @!P0 SHF.R.U64 R5, R16, 0x10, R17 ;  /* 0x0000001010058819 */ /* 0x020fe20000001211 */
[----:B------:R-:W2:Y:S01]  /*5aa0*/  LDS.128 R12, [R143+0x4100] ;  /* 0x004100008f0c7984 */ /* 0x000ea20000000c00 */
[C---:B------:R-:W-:Y:S01]  /*5ab0*/  IADD3.X R4, R91.reuse, R2, R120, P2, P1 ;  /* 0x000000025b047210 */ /* 0x040fe200017e2478 */
        /* <DEDUP_REMOVED lines=16> */
[C---:B------:R-:W-:Y:S01]  /*5bc0*/  @!P1 LEA R56, P2, R0.reuse, c[0x0][0x1c8], 0x1 ;  /* 0x0000720000389a11 */ /* 0x040fe200078408ff */
[----:B-1----:R-:W-:Y:S01]  /*5bd0*/  @!P0 IMAD.MOV.U32 R17, RZ, RZ, R49 ;  /* 0x000000ffff118224 */ /* 0x002fe200078e0031 */
[----:B------:R-:W-:Y:S02]  /*5be0*/  @!P0 MOV R40, R48 ;  /* 0x0000003000288202 */ /* 0x000fe40000000f00 */
[----:B------:R-:W-:Y:S01]  /*5bf0*/  @!P1 LEA.HI.X R57, R0, c[0x0][0x1cc], R2, 0x1, P2 ;  /* 0x0000730000399a11 */ /* 0x000fe200010f0c02 */
[----:B------:R-:W-:Y:S02]  /*5c00*/  @!P0 HADD2.F32 R0, -RZ, R34.H0_H0 ;  /* 0x20000022ff008230 */ /* 0x000fe40000004100 */
[----:B------:R-:W-:Y:S01]  /*5c10*/  @!P0 HADD2.F32 R11, -RZ, R40.H0_H0 ;  /* 0x20000028ff0b8230 */ /* 0x000fe20000004100 */
[----:B--2---:R-:W-:Y:S01]  /*5c20*/  @!P0 MOV R7, R12 ;  /* 0x0000000c00078202 */ /* 0x004fe20000000f00 */
[----:B------:R-:W-:Y:S01]  /*5c30*/  @!P0 HADD2.F32 R18, -RZ, R17.H0_H0 ;  /* 0x20000011ff128230 */ /* 0x000fe20000004100 */
[----:B------:R-:W-:Y:S02]  /*5c40*/  @!P0 MOV R6, R13 ;  /* 0x0000000d00068202 */ /* 0x000fe40000000f00 */
[CC--:B------:R-:W-:Y:S01]  /*5c50*/  @!P0 FMUL.FTZ R34, R11.reuse, R0.reuse ;  /* 0x000000000b228220 */ /* 0x0c0fe20000410000 */
[--C-:B------:R-:W-:Y:S01]  /*5c60*/  @!P0 HADD2.F32 R2, -RZ, R7.reuse.H0_H0 ;  /* 0x20000007ff028230 */ /* 0x100fe20000004100 */
[----:B------:R-:W-:Y:S01]  /*5c70*/  @!P0 FMUL.FTZ R30, R18, R3 ;  /* 0x00000003121e8220 */ /* 0x000fe20000410000 */
[--C-:B------:R-:W-:Y:S02]  /*5c80*/  @!P0 HADD2.F32 R4, -RZ, R6.reuse.H0_H0 ;  /* 0x20000006ff048230 */ /* 0x100fe40000004100 */
[----:B------:R-:W-:Y:S01]  /*5c90*/  @!P0 HADD2.F32 R6, -RZ, R6.H1_H1 ;  /* 0x30000006ff068230 */ /* 0x000fe20000004100 */
[C---:B------:R-:W-:Y:S01]  /*5ca0*/  @!P0 FMUL.FTZ R0, R2.reuse, R0 ;  /* 0x0000000002008220 */ /* 0x040fe20000410000 */
[----:B------:R-:W-:Y:S01]  /*5cb0*/  @!P0 HADD2.F32 R7, -RZ, R7.H1_H1 ;  /* 0x30000007ff078230 */ /* 0x000fe20000004100 */
        /* <DEDUP_REMOVED lines=70> */
.L_x_1568:
[----:B------:R-:W-:Y:S05]  /*6120*/  BSYNC B0 ;  /* 0x0000000000007941 */ /* 0x000fea0003800000 */
.L_x_1567:
[----:B------:R-:W-:Y:S01]  /*6130*/  ISETP.GE.OR P1, PT, R157, UR8, P5 ;  /* 0x000000089d007c0c */ /* 0x000fe2000af26670 */
[----:B------:R-:W-:Y:S01]  /*6140*/  @!UPT UIADD3 URZ, URZ, URZ, URZ ;  /* 0x0000003f3f3ff290 */ /* 0x000fe2000fffe03f */
[----:B------:R-:W-:Y:S11]  /*6150*/  BSSY B0, `(.L_x_1569) ;  /* 0x0000071000007945 */ /* 0x000ff60003800000 */
[----:B------:R-:W-:-:S05]  /*6160*/  @P1 BRA `(.L_x_1570) ;  /* 0x000006f000001947 */ /* 0x000fca0003800000 */
[----:B------:R-:W-:Y:S01]  /*6170*/  IADD3 R0, P1, R170, UR52, RZ ;  /* 0x00000034aa007c10 */ /* 0x000fe2000ff3e0ff */
[----:B------:R-:W2:Y:S01]  /*6180*/  LDS.128 R44, [R137+0x4100] ;  /* 0x00410000892c7984 */ /* 0x000ea20000000c00 */
[----:B------:R-:W-:Y:S01]  /*6190*/  @!P0 SHF.R.U64 R10, R22, 0x10, R23 ;  /* 0x00000010160a8819 */ /* 0x000fe20000001217 */
[--C-:B------:R-:W-:Y:S01]  /*61a0*/  @!P0 HADD2.F32 R16, -RZ, R55.reuse.H0_H0 ;  /* 0x20000037ff108230 */ /* 0x100fe20000004100 */
[----:B------:R-:W-:Y:S01]  /*61b0*/  IADD3.X R2, R147, UR42, RZ, P1, !PT ;  /* 0x0000002a93027c10 */ /* 0x000fe20008ffe4ff */
[----:B------:R-:W-:Y:S01]  /*61c0*/  @!P0 HADD2.F32 R19, -RZ, R55.H1_H1 ;  /* 0x30000037ff138230 */ /* 0x000fe20000004100 */
[----:B------:R-:W-:Y:S02]  /*61d0*/  IADD3 R3, P2, P1, R88, R0, R110 ;  /* 0x0000000058037210 */ /* 0x000fe4000795e06e */
[--C-:B-----5:R-:W-:Y:S01]  /*61e0*/  @!P0 SHF.R.U32.HI R5, RZ, 0x10, R21.reuse ;  /* 0x00000010ff058819 */ /* 0x120fe20000011615 */
[----:B-1----:R-:W1:Y:S01]  /*61f0*/  LDS.128 R12, [R142+0x4100] ;  /* 0x004100008e0c7984 */ /* 0x002e620000000c00 */
[C---:B------:R-:W-:Y:S02]  /*6200*/  IADD3.X R4, R91.reuse, R2, R120, P2, P1 ;  /* 0x000000025b047210 */ /* 0x040fe400017e2478 */
        /* <DEDUP_REMOVED lines=16> */
[C---:B------:R-:W-:Y:S01]  /*6310*/  @!P1 LEA R50, P2, R0.reuse, c[0x0][0x1c8], 0x1 ;  /* 0x0000720000329a11 */ /* 0x040fe200078408ff */
[----:B--2---:R-:W-:Y:S01]  /*6320*/  @!P0 IMAD.MOV.U32 R17, RZ, RZ, R45 ;  /* 0x000000ffff118224 */ /* 0x004fe200078e002d */
[----:B------:R-:W-:Y:S02]  /*6330*/  @!P0 MOV R22, R44 ;  /* 0x0000002c00168202 */ /* 0x000fe40000000f00 */
[----:B------:R-:W-:Y:S01]  /*6340*/  @!P1 LEA.HI.X R51, R0, c[0x0][0x1cc], R2, 0x1, P2 ;  /* 0x0000730000339a11 */ /* 0x000fe200010f0c02 */
[----:B------:R-:W-:Y:S02]  /*6350*/  @!P0 HADD2.F32 R0, -RZ, R36.H0_H0 ;  /* 0x20000024ff008230 */ /* 0x000fe40000004100 */
[----:B------:R-:W-:Y:S01]  /*6360*/  @!P0 HADD2.F32 R11, -RZ, R22.H0_H0 ;  /* 0x20000016ff0b8230 */ /* 0x000fe20000004100 */
[----:B-1----:R-:W-:Y:S01]  /*6370*/  @!P0 MOV R7, R12 ;  /* 0x0000000c00078202 */ /* 0x002fe20000000f00 */
[----:B------:R-:W-:Y:S01]  /*6380*/  @!P0 HADD2.F32 R18, -RZ, R17.H0_H0 ;  /* 0x20000011ff128230 */ /* 0x000fe20000004100 */
[----:B------:R-:W-:Y:S02]  /*6390*/  @!P0 MOV R6, R13 ;  /* 0x0000000d00068202 */ /* 0x000fe40000000f00 */
[CC--:B------:R-:W-:Y:S01]  /*63a0*/  @!P0 FMUL.FTZ R35, R11.reuse, R0.reuse ;  /* 0x000000000b238220 */ /* 0x0c0fe20000410000 */
[----:B------:R-:W-:Y:S01]  /*63b0*/  @!P0 HADD2.F32 R36, -RZ, R72.H0_H0 ;  /* 0x20000048ff248230 */ /* 0x000fe20000004100 */
[----:B------:R-:W-:Y:S01]  /*63c0*/  @!P0 FMUL.FTZ R20, R18, R3 ;  /* 0x0000000312148220 */ /* 0x000fe20000410000 */
[--C-:B------:R-:W-:Y:S02]  /*63d0*/  @!P0 HADD2.F32 R2, -RZ, R7.reuse.H0_H0 ;  /* 0x20000007ff028230 */ /* 0x100fe40000004100 */
[--C-:B------:R-:W-:Y:S02]  /*63e0*/  @!P0 HADD2.F32 R4, -RZ, R6.reuse.H0_H0 ;  /* 0x20000006ff048230 */ /* 0x100fe40000004100 */
[----:B------:R-:W-:Y:S01]  /*63f0*/  @!P0 HADD2.F32 R6, -RZ, R6.H1_H1 ;  /* 0x30000006ff068230 */ /* 0x000fe20000004100 */
[C---:B------:R-:W-:Y:S01]  /*6400*/  @!P0 FMUL.FTZ R0, R2.reuse, R0 ;  /* 0x0000000002008220 */ /* 0x040fe20000410000 */
[----:B------:R-:W-:Y:S01]  /*6410*/  @!P0 HADD2.F32 R7, -RZ, R7.H1_H1 ;  /* 0x30000007ff078230 */ /* 0x000fe20000004100 */
        /* <DEDUP_REMOVED lines=68> */
.L_x_1570:
[----:B------:R-:W-:Y:S05]  /*6860*/  BSYNC B0 ;  /* 0x0000000000007941 */ /* 0x000fea0003800000 */
.L_x_1569:
[----:B-1----:R-:W-:Y:S04]  /*6870*/  IADD3 R53, P1, R168, UR52, RZ ;  /* 0x00000034a8357c10 */ /* 0x002fe8000ff3e0ff */
[----:B------:R-:W-:Y:S02]  /*6880*/  IADD3.X R54, R145, UR42, RZ, P1, !PT ;  /* 0x0000002a91367c10 */ /* 0x000fe40008ffe4ff */
[----:B------:R-:W-:Y:S11]  /*6890*/  ISETP.GE.OR P1, PT, R156, UR8, P5 ;  /* 0x000000089c007c0c */ /* 0x000ff6000af26670 */
[----:B------:R-:W-:Y:S02]  /*68a0*/  @!UPT UIADD3 URZ, URZ, URZ, URZ ;  /* 0x0000003f3f3ff290 */ /* 0x000fe4000fffe03f */
[----:B------:R-:W-:-:S05]  /*68b0*/  @P1 BRA `(.L_x_1562) ;  /* 0x00000c0000001947 */ /* 0x000fca0003800000 */
[----:B------:R-:W-:Y:S01]  /*68c0*/  IADD3 R0, P2, P1, R88, R53, R110 ;  /* 0x0000003558007210 */ /* 0x000fe2000795e06e */
[----:B-----5:R-:W1:Y:S01]  /*68d0*/  LDS.128 R40, [R136+0x4100] ;  /* 0x0041000088287984 */ /* 0x020e620000000c00 */
[----:B------:R-:W-:Y:S01]  /*68e0*/  @!P0 SHF.R.U32.HI R2, RZ, 0x10, R25 ;  /* 0x00000010ff028819 */ /* 0x000fe20000011619 */
[--C-:B------:R-:W-:Y:S01]  /*68f0*/  @!P0 HADD2.F32 R22, -RZ, R73.reuse.H0_H0 ;  /* 0x20000049ff168230 */ /* 0x100fe20000004100 */
[----:B------:R-:W-:Y:S01]  /*6900*/  IADD3.X R3, R91, R54, R120, P2, P1 ;  /* 0x000000365b037210 */ /* 0x000fe200017e2478 */
[----:B------:R-:W-:Y:S01]  /*6910*/  @!P0 HADD2.F32 R18, -RZ, R73.H1_H1 ;  /* 0x30000049ff128230 */ /* 0x000fe20000004100 */
[C---:B------:R-:W-:Y:S01]  /*6920*/  LEA R48, P1, R0.reuse, c[0x0][0x1c8], 0x1 ;  /* 0x0000720000307a11 */ /* 0x040fe200078208ff */
[----:B------:R-:W-:Y:S01]  /*6930*/  @!P0 HADD2.F32 R2, -RZ, R2.H0_H0 ;  /* 0x20000002ff028230 */ /* 0x000fe20000004100 */
[----:B------:R-:W-:Y:S01]  /*6940*/  @!P0 SHF.R.U32.HI R7, RZ, 0x10, R69 ;  /* 0x00000010ff078819 */ /* 0x000fe20000011645 */
[----:B------:R-:W2:Y:S01]  /*6950*/  LDS.128 R12, [R141+0x4100] ;  /* 0x004100008d0c7984 */ /* 0x000ea20000000c00 */
[----:B------:R-:W-:Y:S01]  /*6960*/  LEA.HI.X R49, R0, c[0x0][0x1cc], R3, 0x1, P1 ;  /* 0x0000730000317a11 */ /* 0x000fe200008f0c03 */
[----:B------:R-:W-:Y:S01]  /*6970*/  @!P0 HADD2.F32 R3, -RZ, R38.H0_H0 ;  /* 0x20000026ff038230 */ /* 0x000fe20000004100 */
[----:B------:R-:W-:Y:S01]  /*6980*/  @!P0 SHF.R.U64 R5, R24, 0x10, R25 ;  /* 0x0000001018058819 */ /* 0x000fe20000001219 */
[----:B------:R-:W-:Y:S01]  /*6990*/  @!P0 HADD2.F32 R24, -RZ, R7.H0_H0 ;  /* 0x20000007ff188230 */ /* 0x000fe20000004100 */
[----:B------:R-:W-:Y:S01]  /*69a0*/  @!P0 SHF.R.U64 R20, R68, 0x10, R69 ;  /* 0x0000001044148819 */ /* 0x000fe20000001245 */
[----:B------:R-:W-:Y:S01]  /*69b0*/  @!P0 HADD2.F32 R35, -RZ, R74.H0_H0 ;  /* 0x2000004aff238230 */ /* 0x000fe20000004100 */
[--C-:B------:R-:W-:Y:S01]  /*69c0*/  @!P0 SHF.R.U32.HI R8, RZ, 0x10, R27.reuse ;  /* 0x00000010ff088819 */ /* 0x100fe2000001161b */
[----:B------:R-:W-:Y:S01]  /*69d0*/  @!P0 HADD2.F32 R5, -RZ, R5.H0_H0 ;  /* 0x20000005ff058230 */ /* 0x000fe20000004100 */
[----:B------:R-:W-:Y:S01]  /*69e0*/  @!P0 SHF.R.U64 R10, R26, 0x10, R27 ;  /* 0x000000101a0a8819 */ /* 0x000fe2000000121b */
[----:B------:R-:W-:Y:S01]  /*69f0*/  @!P0 HADD2.F32 R20, -RZ, R20.H0_H0 ;  /* 0x20000014ff148230 */ /* 0x000fe20000004100 */
[--C-:B------:R-:W-:Y:S01]  /*6a00*/  @!P0 SHF.R.U32.HI R37, RZ, 0x10, R71.reuse ;  /* 0x00000010ff258819 */ /* 0x100fe20000011647 */
[----:B------:R-:W-:Y:S01]  /*6a10*/  @!P0 HADD2.F32 R26, -RZ, R74.H1_H1 ;  /* 0x3000004aff1a8230 */ /* 0x000fe20000004100 */
[----:B------:R-:W-:Y:S01]  /*6a20*/  @!P0 SHF.R.U64 R30, R70, 0x10, R71 ;  /* 0x00000010461e8819 */ /* 0x000fe20000001247 */
[----:B------:R-:W-:Y:S01]  /*6a30*/  @!P0 HADD2.F32 R16, -RZ, R8.H0_H0 ;  /* 0x20000008ff108230 */ /* 0x000fe20000004100 */
[----:B------:R-:W-:Y:S01]  /*6a40*/  ISETP.GE.AND P1, PT, R92, c[0x0][0x1d4], PT ;  /* 0x000075005c007a0c */ /* 0x000fe20003f26270 */
[----:B------:R-:W-:Y:S02]  /*6a50*/  @!P0 HADD2.F32 R8, -RZ, R10.H0_H0 ;  /* 0x2000000aff088230 */ /* 0x000fe40000004100 */
[----:B------:R-:W-:Y:S02]  /*6a60*/  @!P0 HADD2.F32 R37, -RZ, R37.H0_H0 ;  /* 0x20000025ff258230 */ /* 0x000fe40000004100 */
[----:B------:R-:W-:Y:S01]  /*6a70*/  @!P0 HADD2.F32 R30, -RZ, R30.H0_H0 ;  /* 0x2000001eff1e8230 */ /* 0x000fe20000004100 */
[----:B-1----:R-:W-:Y:S01]  /*6a80*/  @!P0 IMAD.MOV.U32 R27, RZ, RZ, R42 ;  /* 0x000000ffff1b8224 */ /* 0x002fe200078e002a */
[----:B------:R-:W-:Y:S02]  /*6a90*/  @!P0 MOV R6, R41 ;  /* 0x0000002900068202 */ /* 0x000fe40000000f00 */
[----:B------:R-:W-:Y:S03]  /*6aa0*/  @!P0 MOV R25, R43 ;  /* 0x0000002b00198202 */ /* 0x000fe60000000f00 */
[--C-:B------:R-:W-:Y:S01]  /*6ab0*/  @!P0 HADD2.F32 R21, -RZ, R6.reuse.H0_H0 ;  /* 0x20000006ff158230 */ /* 0x100fe20000004100 */
[----:B--2---:R-:W-:Y:S01]  /*6ac0*/  @!P0 MOV R0, R13 ;  /* 0x0000000d00008202 */ /* 0x004fe20000000f00 */
[----:B------:R-:W-:Y:S03]  /*6ad0*/  @!P0 HADD2.F32 R23, -RZ, R6.H1_H1 ;  /* 0x30000006ff178230 */ /* 0x000fe60000004100 */
[-C--:B------:R-:W-:Y:S01]  /*6ae0*/  @!P0 FMUL.FTZ R6, R21, R3.reuse ;  /* 0x0000000315068220 */ /* 0x080fe20000410000 */
[--C-:B------:R-:W-:Y:S01]  /*6af0*/  @!P0 HADD2.F32 R34, -RZ, R25.reuse.H0_H0 ;  /* 0x20000019ff228230 */ /* 0x100fe20000004100 */
[----:B------:R-:W-:Y:S01]  /*6b00*/  @!P0 FMUL.FTZ R7, R23, R2 ;  /* 0x0000000217078220 */ /* 0x000fe20000410000 */
[--C-:B------:R-:W-:Y:S02]  /*6b10*/  @!P0 HADD2.F32 R4, -RZ, R0.reuse.H0_H0 ;  /* 0x20000000ff048230 */ /* 0x100fe40000004100 */
[----:B------:R-:W-:Y:S02]  /*6b20*/  @!P0 HADD2.F32 R0, -RZ, R0.H1_H1 ;  /* 0x30000000ff008230 */ /* 0x000fe40000004100 */
[----:B------:R-:W-:Y:S01]  /*6b30*/  @!P0 HADD2.F32 R36, -RZ, R25.H1_H1 ;  /* 0x30000019ff248230 */ /* 0x000fe20000004100 */
[C---:B------:R-:W-:Y:S01]  /*6b40*/  @!P0 FFMA.FTZ R55, R4.reuse, R22, -R6 ;  /* 0x0000001604378223 */ /* 0x040fe20000010806 */
[----:B------:R-:W-:Y:S01]  /*6b50*/  @!P0 MOV R6, R40 ;  /* 0x0000002800068202 */ /* 0x000fe20000000f00 */
[----:B------:R-:W-:Y:S01]  /*6b60*/  @!P0 FMUL.FTZ R3, R4, R3 ;  /* 0x0000000304038220 */ /* 0x000fe20000410000 */
[--C-:B------:R-:W-:Y:S01]  /*6b70*/  @!P0 HADD2.F32 R25, -RZ, R27.reuse.H0_H0 ;  /* 0x2000001bff198230 */ /* 0x100fe20000004100 */
[C---:B------:R-:W-:Y:S01]  /*6b80*/  @!P0 FMUL.FTZ R4, R0.reuse, R2 ;  /* 0x0000000200048220 */ /* 0x040fe20000410000 */
[----:B------:R-:W-:Y:S01]  /*6b90*/  @!P0 MOV R2, R12 ;  /* 0x0000000c00028202 */ /* 0x000fe20000000f00 */
[----:B------:R-:W-:Y:S01]  /*6ba0*/  @!P0 FFMA.FTZ R52, R0, R24, -R7 ;  /* 0x0000001800348223 */ /* 0x000fe20000010807 */
[----:B------:R-:W-:Y:S02]  /*6bb0*/  @!P0 HADD2.F32 R17, -RZ, R6.H0_H0 ;  /* 0x20000006ff118230 */ /* 0x000fe40000004100 */
[----:B------:R-:W-:Y:S01]  /*6bc0*/  @!P0 HADD2.F32 R0, -RZ, R38.H1_H1 ;  /* 0x30000026ff008230 */ /* 0x000fe20000004100 */
[----:B------:R-:W-:Y:S01]  /*6bd0*/  @!P0 FMUL.FTZ R38, R36, R16 ;  /* 0x0000001024268220 */ /* 0x000fe20000410000 */
[----:B------:R-:W-:Y:S02]  /*6be0*/  @!P0 HADD2.F32 R19, -RZ, R6.H1_H1 ;  /* 0x30000006ff138230 */ /* 0x000fe40000004100 */
[--C-:B------:R-:W-:Y:S02]  /*6bf0*/  @!P0 HADD2.F32 R6, -RZ, R2.reuse.H1_H1 ;  /* 0x30000002ff068230 */ /* 0x100fe40000004100 */
[----:B------:R-:W-:Y:S01]  /*6c00*/  @!P0 HADD2.F32 R7, -RZ, R2.H0_H0 ;  /* 0x20000002ff078230 */ /* 0x000fe20000004100 */
[----:B------:R-:W-:Y:S01]  /*6c10*/  @!P0 FMUL.FTZ R2, R17, R0 ;  /* 0x0000000011028220 */ /* 0x000fe20000410000 */
[----:B------:R-:W-:Y:S01]  /*6c20*/  @!P0 HADD2.F32 R27, -RZ, R27.H1_H1 ;  /* 0x3000001bff1b8230 */ /* 0x000fe20000004100 */
[-C--:B------:R-:W-:Y:S02]  /*6c30*/  @!P0 FMUL.FTZ R9, R19, R5.reuse ;  /* 0x0000000513098220 */ /* 0x080fe40000410000 */
[C---:B------:R-:W-:Y:S02]  /*6c40*/  @!P0 FFMA.FTZ R51, R7.reuse, R18, -R2 ;  /* 0x0000001207338223 */ /* 0x040fe40000010802 */
[C---:B------:R-:W-:Y:S01]  /*6c50*/  @!P0 FMUL.FTZ R2, R6.reuse, R5 ;  /* 0x0000000506028220 */ /* 0x040fe20000410000 */
[----:B------:R-:W-:Y:S01]  /*6c60*/  @!P0 MOV R5, R15 ;  /* 0x0000000f00058202 */ /* 0x000fe20000000f00 */
[----:B------:R-:W-:Y:S01]  /*6c70*/  @!P0 FFMA.FTZ R50, R6, R20, -R9 ;  /* 0x0000001406328223 */ /* 0x000fe20000010809 */
[----:B------:R-:W-:Y:S01]  /*6c80*/  @!P0 MOV R6, R14 ;  /* 0x0000000e00068202 */ /* 0x000fe20000000f00 */
[----:B------:R-:W-:Y:S01]  /*6c90*/  @!P0 FMUL.FTZ R0, R7, R0 ;  /* 0x0000000007008220 */ /* 0x000fe20000410000 */
[--C-:B------:R-:W-:Y:S01]  /*6ca0*/  @!P0 HADD2.F32 R9, -RZ, R39.reuse.H0_H0 ;  /* 0x20000027ff098230 */ /* 0x100fe20000004100 */
[----:B------:R-:W-:Y:S01]  /*6cb0*/  @!P0 FMUL.FTZ R44, R27, R8 ;  /* 0x000000081b2c8220 */ /* 0x000fe20000410000 */
[----:B------:R-:W-:Y:S01]  /*6cc0*/  @!P0 HADD2.F32 R7, -RZ, R39.H1_H1 ;  /* 0x30000027ff078230 */ /* 0x000fe20000004100 */
[----:B------:R-:W-:Y:S01]  /*6cd0*/  @!P0 FFMA.FTZ R0, R17, R18, R0 ;  /* 0x0000001211008223 */ /* 0x000fe20000010000 */
[--C-:B------:R-:W-:Y:S01]  /*6ce0*/  @!P0 HADD2.F32 R11, -RZ, R5.reuse.H0_H0 ;  /* 0x20000005ff0b8230 */ /* 0x100fe20000004100 */
[----:B------:R-:W-:Y:S01]  /*6cf0*/  @!P0 FMUL.FTZ R39, R34, R9 ;  /* 0x0000000922278220 */ /* 0x000fe20000410000 */
[----:B------:R-:W-:Y:S01]  /*6d00*/  @!P0 HADD2.F32 R10, -RZ, R5.H1_H1 ;  /* 0x30000005ff0a8230 */ /* 0x000fe20000004100 */
[----:B------:R-:W-:Y:S01]  /*6d10*/  @!P0 FMUL.FTZ R45, R25, R7 ;  /* 0x00000007192d8220 */ /* 0x000fe20000410000 */
[--C-:B------:R-:W-:Y:S01]  /*6d20*/  @!P0 HADD2.F32 R5, -RZ, R6.reuse.H0_H0 ;  /* 0x20000006ff058230 */ /* 0x100fe20000004100 */
[----:B------:R-:W-:Y:S01]  /*6d30*/  @!P0 FFMA.FTZ R39, R11, R35, -R39 ;  /* 0x000000230b278223 */ /* 0x000fe20000010827 */
[----:B------:R-:W-:Y:S01]  /*6d40*/  @!P0 HADD2.F32 R6, -RZ, R6.H1_H1 ;  /* 0x30000006ff068230 */ /* 0x000fe20000004100 */
[----:B------:R-:W-:Y:S02]  /*6d50*/  @!P0 FFMA.FTZ R38, R10, R37, -R38 ;  /* 0x000000250a268223 */ /* 0x000fe40000010826 */
[----:B------:R-:W-:Y:S01]  /*6d60*/  @!P0 FFMA.FTZ R47, R5, R26, -R45 ;  /* 0x0000001a052f8223 */ /* 0x000fe2000001082d */
[----:B------:R-:W-:Y:S01]  /*6d70*/  @!P0 F2FP.PACK_AB R45, R52, R55 ;  /* 0x00000037342d823e */ /* 0x000fe200000000ff */
[----:B------:R-:W-:Y:S01]  /*6d80*/  @!P0 FFMA.FTZ R46, R6, R30, -R44 ;  /* 0x0000001e062e8223 */ /* 0x000fe2000001082c */
[----:B------:R-:W-:Y:S01]  /*6d90*/  @!P0 F2FP.PACK_AB R39, R38, R39 ;  /* 0x000000272627823e */ /* 0x000fe200000000ff */
[----:B------:R-:W-:Y:S01]  /*6da0*/  @!P0 FFMA.FTZ R2, R19, R20, R2 ;  /* 0x0000001413028223 */ /* 0x000fe20000010002 */
[----:B------:R-:W-:Y:S01]  /*6db0*/  @!P0 F2FP.PACK_AB R44, R50, R51 ;  /* 0x00000033322c823e */ /* 0x000fe200000000ff */
[----:B------:R-:W-:Y:S01]  /*6dc0*/  @!P0 FMUL.FTZ R5, R5, R7 ;  /* 0x0000000705058220 */ /* 0x000fe20000410000 */
[----:B------:R-:W-:Y:S01]  /*6dd0*/  @!P0 F2FP.PACK_AB R38, R46, R47 ;  /* 0x0000002f2e26823e */ /* 0x000fe200000000ff */
[----:B------:R-:W-:Y:S01]  /*6de0*/  @!P0 IMAD.MOV.U32 R15, RZ, RZ, R39 ;  /* 0x000000ffff0f8224 */ /* 0x000fe200078e0027 */
[----:B------:R-:W-:Y:S01]  /*6df0*/  @!P0 MOV R12, R44 ;  /* 0x0000002c000c8202 */ /* 0x000fe20000000f00 */
[----:B------:R-:W-:Y:S01]  /*6e00*/  @!P0 FFMA.FTZ R3, R21, R22, R3 ;  /* 0x0000001615038223 */ /* 0x000fe20000010003 */
[----:B------:R-:W-:Y:S01]  /*6e10*/  @!P0 MOV R13, R45 ;  /* 0x0000002d000d8202 */ /* 0x000fe20000000f00 */
[----:B------:R-:W-:Y:S01]  /*6e20*/  @!P0 FMUL.FTZ R6, R6, R8 ;  /* 0x0000000806068220 */ /* 0x000fe20000410000 */
[----:B------:R-:W-:Y:S01]  /*6e30*/  @!P0 MOV R14, R38 ;  /* 0x00000026000e8202 */ /* 0x000fe20000000f00 */
[----:B------:R-:W-:Y:S01]  /*6e40*/  @!P0 FFMA.FTZ R4, R23, R24, R4 ;  /* 0x0000001817048223 */ /* 0x000fe20000010004 */
[----:B------:R-:W-:Y:S01]  /*6e50*/  @!P0 F2FP.PACK_AB R0, R2, R0 ;  /* 0x000000000200823e */ /* 0x000fe200000000ff */
[----:B------:R-:W-:Y:S02]  /*6e60*/  @!P0 FMUL.FTZ R7, R11, R9 ;  /* 0x000000090b078220 */ /* 0x000fe40000410000 */
[----:B------:R1:W-:Y:S01]  /*6e70*/  STG.E.128 [R48.64], R12 ;  /* 0x0000000c30007986 */ /* 0x0003e2000c101d1c */
[----:B------:R-:W-:Y:S01]  /*6e80*/  @!P0 F2FP.PACK_AB R3, R4, R3 ;  /* 0x000000030403823e */ /* 0x000fe200000000ff */
[----:B------:R-:W-:Y:S01]  /*6e90*/  @!P0 FFMA.FTZ R5, R25, R26, R5 ;  /* 0x0000001a19058223 */ /* 0x000fe20000010005 */
[----:B------:R-:W-:Y:S01]  /*6ea0*/  @!P0 MOV R40, R0 ;  /* 0x0000000000288202 */ /* 0x000fe20000000f00 */
[----:B------:R-:W-:Y:S01]  /*6eb0*/  @!P0 FMUL.FTZ R8, R10, R16 ;  /* 0x000000100a088220 */ /* 0x000fe20000410000 */
[----:B------:R-:W-:Y:S01]  /*6ec0*/  @!P0 MOV R41, R3 ;  /* 0x0000000300298202 */ /* 0x000fe20000000f00 */
[----:B------:R-:W-:Y:S02]  /*6ed0*/  @!P0 FFMA.FTZ R6, R27, R30, R6 ;  /* 0x0000001e1b068223 */ /* 0x000fe40000010006 */
[----:B------:R-:W-:Y:S02]  /*6ee0*/  @!P0 FFMA.FTZ R7, R34, R35, R7 ;  /* 0x0000002322078223 */ /* 0x000fe40000010007 */
[----:B------:R-:W-:Y:S01]  /*6ef0*/  @!P0 FFMA.FTZ R8, R36, R37, R8 ;  /* 0x0000002524088223 */ /* 0x000fe20000010008 */
[----:B------:R-:W-:Y:S04]  /*6f00*/  @!P0 F2FP.PACK_AB R5, R6, R5 ;  /* 0x000000050605823e */ /* 0x000fe800000000ff */
        /* <DEDUP_REMOVED lines=10> */
.L_x_1540:
[----:B------:R-:W-:Y:S01]  /*6fb0*/  UIMAD UR8, UR17, -0x40, UR23 ;  /* 0xffffffc0110878a4 */ /* 0x000fe2000f8e0217 */
[----:B------:R-:W-:Y:S03]  /*6fc0*/  BSSY B0, `(.L_x_1571) ;  /* 0x0000013000007945 */ /* 0x000fe60003800000 */
[----:B------:R-:W-:Y:S04]  /*6fd0*/  UISETP.LT.AND UP0, UPT, UR8, 0x40, UPT ;  /* 0x000000400800788c */ /* 0x000fe8000bf01270 */
[----:B------:R-:W-:Y:S06]  /*6fe0*/  USEL UR8, UR8, 0x40, UP0 ;  /* 0x0000004008087887 */ /* 0x000fec0008000000 */
[----:B------:R-:W-:Y:S11]  /*6ff0*/  ISETP.GE.AND P0, PT, R93, UR8, PT ;  /* 0x000000085d007c0c */ /* 0x000ff6000bf06270 */
[----:B------:R-:W-:Y:S02]  /*7000*/  @!UPT UIADD3 URZ, URZ, URZ, URZ ;  /* 0x0000003f3f3ff290 */ /* 0x000fe4000fffe03f */
[----:B------:R-:W-:-:S05]  /*7010*/  @P0 BRA `(.L_x_1572) ;  /* 0x000000d000000947 */ /* 0x000fca0003800000 */
[----:B------:R-:W-:Y:S01]  /*7020*/  ISETP.GE.AND P1, PT, R90, c[0x0][0x1d4], PT ;  /* 0x000075005a007a0c */ /* 0x000fe20003f26270 */
[----:B------:R-:W1:Y:S01]  /*7030*/  @!P5 LDS.128 R12, [R75+0x4100] ;  /* 0x004100004b0cd984 */ /* 0x000e620000000c00 */
[----:B------:R-:W-:Y:S04]  /*7040*/  @!P5 IADD3 R0, P0, R109, UR52, RZ ;  /* 0x000000346d00dc10 */ /* 0x000fe8000ff1e0ff */
[----:B------:R-:W-:Y:S02]  /*7050*/  @!P5 IADD3.X R2, R108, UR42, RZ, P0, !PT ;  /* 0x0000002a6c02dc10 */ /* 0x000fe400087fe4ff */
[C---:B------:R-:W-:Y:S04]  /*7060*/  @!P5 LEA R4, P0, R0.reuse, c[0x0][0x1c8], 0x1 ;  /* 0x000072000004da11 */ /* 0x040fe800078008ff */
[----:B------:R-:W-:Y:S01]  /*7070*/  @!P5 LEA.HI.X R5, R0, c[0x0][0x1cc], R2, 0x1, P0 ;  /* 0x000073000005da11 */ /* 0x000fe200000f0c02 */
[----:B------:R-:W2:Y:S01]  /*7080*/  @!P1 LDS.128 R8, [R75+0x6100] ;  /* 0x006100004b089984 */ /* 0x000ea20000000c00 */
[----:B------:R-:W-:Y:S04]  /*7090*/  @!P1 IADD3 R0, P0, R114, UR52, RZ ;  /* 0x0000003472009c10 */ /* 0x000fe8000ff1e0ff */
[----:B------:R-:W-:Y:S02]  /*70a0*/  @!P1 IADD3.X R3, R113, UR42, RZ, P0, !PT ;  /* 0x0000002a71039c10 */ /* 0x000fe400087fe4ff */
[C---:B------:R-:W-:Y:S04]  /*70b0*/  @!P1 LEA R2, P0, R0.reuse, c[0x0][0x1c8], 0x1 ;  /* 0x0000720000029a11 */ /* 0x040fe800078008ff */
[----:B------:R-:W-:Y:S01]  /*70c0*/  @!P1 LEA.HI.X R3, R0, c[0x0][0x1cc], R3, 0x1, P0 ;  /* 0x0000730000039a11 */ /* 0x000fe200000f0c03 */
[----:B-1----:R1:W-:Y:S04]  /*70d0*/  @!P5 STG.E.128 [R4.64], R12 ;  /* 0x0000000c0400d986 */ /* 0x0023e8000c101d1c */
[----:B--2---:R1:W-:Y:S04]  /*70e0*/  @!P1 STG.E.128 [R2.64], R8 ;  /* 0x0000000802009986 */ /* 0x0043e8000c101d1c */
.L_x_1572:
[----:B------:R-:W-:Y:S05]  /*70f0*/  BSYNC B0 ;  /* 0x0000000000007941 */ /* 0x000fea0003800000 */
.L_x_1571:
[----:B------:R-:W-:Y:S01]  /*7100*/  ISETP.GE.AND P0, PT, R158, UR8, PT ;  /* 0x000000089e007c0c */ /* 0x000fe2000bf06270 */
[----:B------:R-:W-:Y:S01]  /*7110*/  @!UPT UIADD3 URZ, URZ, URZ, URZ ;  /* 0x0000003f3f3ff290 */ /* 0x000fe2000fffe03f */
[----:B------:R-:W-:Y:S11]  /*7120*/  BSSY B0, `(.L_x_1573) ;  /* 0x0000012000007945 */ /* 0x000ff60003800000 */
[----:B------:R-:W-:-:S05]  /*7130*/  @P0 BRA `(.L_x_1574) ;  /* 0x0000010000000947 */ /* 0x000fca0003800000 */
[----:B------:R-:W-:Y:S01]  /*7140*/  ISETP.GE.AND P1, PT, R90, c[0x0][0x1d4], PT ;  /* 0x000075005a007a0c */ /* 0x000fe20003f26270 */
[----:B-1----:R-:W1:Y:S01]  /*7150*/  @!P5 LDS.128 R12, [R75+0x4900] ;  /* 0x004900004b0cd984 */ /* 0x002e620000000c00 */
[----:B------:R-:W-:Y:S06]  /*7160*/  UIADD3 UR9, UP0, UR30, UR52, URZ ;  /* 0x000000341e097290 */ /* 0x000fec000ff1e03f */
[----:B------:R-:W-:Y:S04]  /*7170*/  PLOP3.LUT P0, PT, PT, PT, UP0, 0x80, 0x0 ;  /* 0x000000000000781c */ /* 0x000fe80003f0f008 */
[----:B------:R-:W-:Y:S01]  /*7180*/  IADD3.X R0, R165, UR42, RZ, P0, !PT ;  /* 0x0000002aa5007c10 */ /* 0x000fe200087fe4ff */
[----:B------:R-:W2:Y:S01]  /*7190*/  @!P1 LDS.128 R8, [R75+0x6900] ;  /* 0x006900004b089984 */ /* 0x000ea20000000c00 */
[----:B------:R-:W-:Y:S05]  /*71a0*/  @!P5 IADD3 R2, P0, R109, UR9, RZ ;  /* 0x000000096d02dc10 */ /* 0x000fea000ff1e0ff */
[----:B------:R-:W-:Y:S01]  /*71b0*/  @!P5 IMAD.X R3, R108, 0x1, R0, P0 ;  /* 0x000000016c03d824 */ /* 0x000fe200000e0600 */
[C---:B------:R-:W-:Y:S04]  /*71c0*/  @!P5 LEA R4, P0, R2.reuse, c[0x0][0x1c8], 0x1 ;  /* 0x000072000204da11 */ /* 0x040fe800078008ff */
[----:B------:R-:W-:Y:S02]  /*71d0*/  @!P5 LEA.HI.X R5, R2, c[0x0][0x1cc], R3, 0x1, P0 ;  /* 0x000073000205da11 */ /* 0x000fe400000f0c03 */
[----:B------:R-:W-:Y:S05]  /*71e0*/  @!P1 IADD3 R3, P0, R114, UR9, RZ ;  /* 0x0000000972039c10 */ /* 0x000fea000ff1e0ff */
[----:B------:R-:W-:Y:S01]  /*71f0*/  @!P1 IMAD.X R0, R0, 0x1, R113, P0 ;  /* 0x0000000100009824 */ /* 0x000fe200000e0671 */
[C---:B------:R-:W-:Y:S04]  /*7200*/  @!P1 LEA R2, P0, R3.reuse, c[0x0][0x1c8], 0x1 ;  /* 0x0000720003029a11 */ /* 0x040fe800078008ff */
[----:B------:R-:W-:Y:S01]  /*7210*/  @!P1 LEA.HI.X R3, R3, c[0x0][0x1cc], R0, 0x1, P0 ;  /* 0x0000730003039a11 */ /* 0x000fe200000f0c00 */
[----:B-1----:R1:W-:Y:S04]  /*7220*/  @!P5 STG.E.128 [R4.64], R12 ;  /* 0x0000000c0400d986 */ /* 0x0023e8000c101d1c */
[----:B--2---:R1:W-:Y:S04]  /*7230*/  @!P1 STG.E.128 [R2.64], R8 ;  /* 0x0000000802009986 */ /* 0x0043e8000c101d1c */
.L_x_1574:
[----:B------:R-:W-:Y:S05]  /*7240*/  BSYNC B0 ;  /* 0x0000000000007941 */ /* 0x000fea0003800000 */
.L_x_1573:
        /* <DEDUP_REMOVED lines=20> */
.L_x_1576:
[----:B------:R-:W-:Y:S05]  /*7390*/  BSYNC B0 ;  /* 0x0000000000007941 */ /* 0x000fea0003800000 */
.L_x_1575:
[----:B------:R-:W-:Y:S11]  /*73a0*/  ISETP.GE.AND P0, PT, R156, UR8, PT ;  /* 0x000000089c007c0c */ /* 0x000ff6000bf06270 */
[----:B------:R-:W-:Y:S02]  /*73b0*/  @!UPT UIADD3 URZ, URZ, URZ, URZ ;  /* 0x0000003f3f3ff290 */ /* 0x000fe4000fffe03f */
[----:B------:R-:W-:-:S05]  /*73c0*/  @P0 BRA `(.L_x_1562) ;  /* 0x000000f000000947 */ /* 0x000fca0003800000 */
[----:B------:R-:W-:Y:S01]  /*73d0*/  ISETP.GE.AND P1, PT, R90, c[0x0][0x1d4], PT ;  /* 0x000075005a007a0c */ /* 0x000fe20003f26270 */
[----:B-1----:R-:W1:Y:S01]  /*73e0*/  @!P5 LDS.128 R12, [R75+0x5900] ;  /* 0x005900004b0cd984 */ /* 0x002e620000000c00 */
[----:B------:R-:W-:Y:S04]  /*73f0*/  UIADD3 UR9, UP0, UR32, UR52, URZ ;  /* 0x0000003420097290 */ /* 0x000fe8000ff1e03f */
[----:B------:R-:W-:Y:S02]  /*7400*/  UIADD3.X UR8, UR42, UR4, URZ, UP0, !UPT ;  /* 0x000000042a087290 */ /* 0x000fe400087fe43f */
[----:B------:R-:W-:Y:S04]  /*7410*/  @!P5 IADD3 R0, P0, R109, UR9, RZ ;  /* 0x000000096d00dc10 */ /* 0x000fe8000ff1e0ff */
[----:B------:R-:W-:Y:S01]  /*7420*/  @!P5 IADD3.X R2, R108, UR8, RZ, P0, !PT ;  /* 0x000000086c02dc10 */ /* 0x000fe200087fe4ff */
[----:B------:R-:W2:Y:S01]  /*7430*/  @!P1 LDS.128 R8, [R75+0x7900] ;  /* 0x007900004b089984 */ /* 0x000ea20000000c00 */
[C---:B------:R-:W-:Y:S04]  /*7440*/  @!P5 LEA R4, P0, R0.reuse, c[0x0][0x1c8], 0x1 ;  /* 0x000072000004da11 */ /* 0x040fe800078008ff */
[----:B------:R-:W-:Y:S02]  /*7450*/  @!P5 LEA.HI.X R5, R0, c[0x0][0x1cc], R2, 0x1, P0 ;  /* 0x000073000005da11 */ /* 0x000fe400000f0c02 */
[----:B------:R-:W-:Y:S04]  /*7460*/  @!P1 IADD3 R0, P0, R114, UR9, RZ ;  /* 0x0000000972009c10 */ /* 0x000fe8000ff1e0ff */
[----:B------:R-:W-:Y:S02]  /*7470*/  @!P1 IADD3.X R3, R113, UR8, RZ, P0, !PT ;  /* 0x0000000871039c10 */ /* 0x000fe400087fe4ff */
[C---:B------:R-:W-:Y:S04]  /*7480*/  @!P1 LEA R2, P0, R0.reuse, c[0x0][0x1c8], 0x1 ;  /* 0x0000720000029a11 */ /* 0x040fe800078008ff */
[----:B------:R-:W-:Y:S01]  /*7490*/  @!P1 LEA.HI.X R3, R0, c[0x0][0x1cc], R3, 0x1, P0 ;  /* 0x0000730000039a11 */ /* 0x000fe200000f0c03 */
[----:B-1----:R1:W-:Y:S04]  /*74a0*/  @!P5 STG.E.128 [R4.64], R12 ;  /* 0x0000000c0400d986 */ /* 0x0023e8000c101d1c */
[----:B--2---:R1:W-:Y:S04]  /*74b0*/  @!P1 STG.E.128 [R2.64], R8 ;  /* 0x0000000802009986 */ /* 0x0043e8000c101d1c */
.L_x_1562:
[----:B------:R-:W-:Y:S05]  /*74c0*/  BSYNC B2 ;  /* 0x0000000000027941 */ /* 0x000fea0003800000 */
.L_x_1539:
[----:B------:R-:W-:Y:S01]  /*74d0*/  USHF.L.U32 UR8, UR17, 0x6, URZ ;  /* 0x0000000611087899 */ /* 0x000fe2000800063f */
[----:B------:R-:W-:Y:S01]  /*74e0*/  ISETP.NE.AND P6, PT, R154, RZ, PT ;  /* 0x000000ff9a00720c */ /* 0x000fe20003fc5270 */
[----:B------:R-:W-:Y:S01]  /*74f0*/  USHF.L.U64.HI UR43, UR17, 0x6, UR43 ;  /* 0x00000006112b7899 */ /* 0x000fe2000801022b */
[----:B------:R-:W-:Y:S01]  /*7500*/  BSSY B0, `(.L_x_1577) ;  /* 0x0000052000007945 */ /* 0x000fe20003800000 */
[----:B------:R-:W-:Y:S02]  /*7510*/  UIADD3 UR9, -UR8, UR23, URZ ;  /* 0x0000001708097290 */ /* 0x000fe4000fffe13f */
[----:B-1---5:R-:W-:Y:S02]  /*7520*/  IADD3 R5, R123, -UR8, RZ ;  /* 0x800000087b057c10 */ /* 0x022fe4000fffe0ff */
[----:B------:R-:W-:Y:S01]  /*7530*/  IADD3 R0, P0, R140, UR8, RZ ;  /* 0x000000088c007c10 */ /* 0x000fe2000ff1e0ff */
[----:B------:R-:W-:Y:S01]  /*7540*/  UISETP.LT.AND UP0, UPT, UR9, 0x40, UPT ;  /* 0x000000400900788c */ /* 0x000fe2000bf01270 */
[C---:B------:R-:W-:Y:S02]  /*7550*/  ISETP.GE.AND P2, PT, R5.reuse, 0x11, PT ;  /* 0x000000110500780c */ /* 0x040fe40003f46270 */
[C---:B------:R-:W-:Y:S01]  /*7560*/  ISETP.GE.AND P3, PT, R5.reuse, 0x1, PT ;  /* 0x000000010500780c */ /* 0x040fe20003f66270 */
[----:B------:R-:W-:Y:S01]  /*7570*/  USEL UR9, UR9, 0x40, UP0 ;  /* 0x0000004009097887 */ /* 0x000fe20008000000 */
[----:B------:R-:W-:Y:S02]  /*7580*/  ISETP.GE.AND P1, PT, R5, 0x21, PT ;  /* 0x000000210500780c */ /* 0x000fe40003f26270 */
[----:B------:R-:W-:Y:S07]  /*7590*/  IADD3.X R4, R153, UR43, RZ, P0, !PT ;  /* 0x0000002b99047c10 */ /* 0x000fee00087fe4ff */
[----:B------:R-:W-:Y:S02]  /*75a0*/  @P2 IADD3 R7, P0, R0, 0x10, RZ ;  /* 0x0000001000072810 */ /* 0x000fe40007f1e0ff */
[----:B------:R-:W-:Y:S02]  /*75b0*/  @P3 IMAD R6, R4, c[0x0][0x258], RZ ;  /* 0x0000960004063a24 */ /* 0x000fe400078e02ff */
[----:B--2---:R-:W-:Y:S02]  /*75c0*/  @P3 IMAD.MOV.U32 R2, RZ, RZ, R96 ;  /* 0x000000ffff023224 */ /* 0x004fe400078e0060 */
[----:B------:R-:W-:Y:S02]  /*75d0*/  @P3 IMAD.MOV.U32 R3, RZ, RZ, R107 ;  /* 0x000000ffff033224 */ /* 0x000fe400078e006b */
[----:B------:R-:W-:Y:S01]  /*75e0*/  @P2 IMAD.X R8, RZ, RZ, R4, P0 ;  /* 0x000000ffff082224 */ /* 0x000fe200000e0604 */
[C---:B------:R-:W-:Y:S01]  /*75f0*/  @P1 IADD3 R12, P0, R0.reuse, 0x20, RZ ;  /* 0x00000020000c1810 */ /* 0x040fe20007f1e0ff */
[C---:B------:R-:W-:Y:S04]  /*7600*/  @P3 IMAD.WIDE.U32 R2, R0.reuse, c[0x0][0x258], R2 ;  /* 0x0000960000023a25 */ /* 0x040fe800078e0002 */
[----:B------:R-:W-:Y:S02]  /*7610*/  @P3 IMAD R6, R0, c[0x0][0x25c], R6 ;  /* 0x0000970000063a24 */ /* 0x000fe400078e0206 */
[----:B------:R-:W-:Y:S01]  /*7620*/  @P1 IMAD.X R13, RZ, RZ, R4, P0 ;  /* 0x000000ffff0d1224 */ /* 0x000fe200000e0604 */
[C---:B------:R-:W-:Y:S01]  /*7630*/  @P3 LEA R10, P0, R2.reuse, c[0x0][0x250], 0x1 ;  /* 0x00009400020a3a11 */ /* 0x040fe200078008ff */
[----:B------:R-:W-:Y:S02]  /*7640*/  @P3 IMAD.IADD R6, R3, 0x1, R6 ;  /* 0x0000000103063824 */ /* 0x000fe400078e0206 */
[----:B------:R-:W-:Y:S03]  /*7650*/  @P2 IMAD.MOV.U32 R3, RZ, RZ, R107 ;  /* 0x000000ffff032224 */ /* 0x000fe600078e006b */
[----:B------:R-:W-:Y:S01]  /*7660*/  @P3 LEA.HI.X R11, R2, c[0x0][0x254], R6, 0x1, P0 ;  /* 0x00009500020b3a11 */ /* 0x000fe200000f0c06 */
[----:B------:R-:W-:Y:S01]  /*7670*/  @P2 IMAD R6, R8, c[0x0][0x258], RZ ;  /* 0x0000960008062a24 */ /* 0x000fe200078e02ff */
[-C--:B------:R-:W-:Y:S03]  /*7680*/  @P2 MOV R2, R96.reuse ;  /* 0x0000006000022202 */ /* 0x080fe60000000f00 */
[C---:B------:R-:W-:Y:S02]  /*7690*/  @P2 IMAD R6, R7.reuse, c[0x0][0x25c], R6 ;  /* 0x0000970007062a24 */ /* 0x040fe400078e0206 */
[----:B------:R-:W-:Y:S04]  /*76a0*/  @P2 IMAD.WIDE.U32 R2, R7, c[0x0][0x258], R2 ;  /* 0x0000960007022a25 */ /* 0x000fe800078e0002 */
[----:B------:R-:W-:Y:S01]  /*76b0*/  @P2 IMAD.IADD R6, R3, 0x1, R6 ;  /* 0x0000000103062824 */ /* 0x000fe200078e0206 */
[C---:B------:R-:W-:Y:S01]  /*76c0*/  @P2 LEA R8, P0, R2.reuse, c[0x0][0x250], 0x1 ;  /* 0x0000940002082a11 */ /* 0x040fe200078008ff */
[----:B------:R-:W-:Y:S03]  /*76d0*/  @P1 IMAD.MOV.U32 R3, RZ, RZ, R107 ;  /* 0x000000ffff031224 */ /* 0x000fe600078e006b */
[----:B------:R-:W-:Y:S02]  /*76e0*/  @P2 LEA.HI.X R9, R2, c[0x0][0x254], R6, 0x1, P0 ;  /* 0x0000950002092a11 */ /* 0x000fe400000f0c06 */
[----:B------:R-:W-:Y:S02]  /*76f0*/  ISETP.GE.AND P0, PT, R5, 0x31, PT ;  /* 0x000000310500780c */ /* 0x000fe40003f06270 */
[----:B------:R-:W-:Y:S05]  /*7700*/  @P1 MOV R2, R96 ;  /* 0x0000006000021202 */ /* 0x000fea0000000f00 */
[----:B------:R-:W-:Y:S06]  /*7710*/  @P1 IMAD.WIDE.U32 R2, R12, c[0x0][0x258], R2 ;  /* 0x000096000c021a25 */ /* 0x000fec00078e0002 */
[----:B------:R-:W-:Y:S01]  /*7720*/  @P0 IADD3 R5, P4, R0, 0x30, RZ ;  /* 0x0000003000050810 */ /* 0x000fe20007f9e0ff */
[----:B------:R-:W-:Y:S04]  /*7730*/  @P1 IMAD R0, R13, c[0x0][0x258], RZ ;  /* 0x000096000d001a24 */ /* 0x000fe800078e02ff */
[----:B------:R-:W-:Y:S02]  /*7740*/  @P1 IMAD R0, R12, c[0x0][0x25c], R0 ;  /* 0x000097000c001a24 */ /* 0x000fe400078e0200 */
[----:B------:R-:W-:Y:S01]  /*7750*/  @P0 IMAD.X R4, RZ, RZ, R4, P4 ;  /* 0x000000ffff040224 */ /* 0x000fe200020e0604 */
[C---:B------:R-:W-:Y:S01]  /*7760*/  @P1 LEA R6, P4, R2.reuse, c[0x0][0x250], 0x1 ;  /* 0x0000940002061a11 */ /* 0x040fe200078808ff */
[----:B------:R-:W-:Y:S01]  /*7770*/  @P1 IMAD.IADD R0, R3, 0x1, R0 ;  /* 0x0000000103001824 */ /* 0x000fe200078e0200 */
[----:B------:R-:W-:Y:S04]  /*7780*/  @P0 MOV R3, R107 ;  /* 0x0000006b00030202 */ /* 0x000fe80000000f00 */
[----:B------:R-:W-:Y:S01]  /*7790*/  @P1 LEA.HI.X R7, R2, c[0x0][0x254], R0, 0x1, P4 ;  /* 0x0000950002071a11 */ /* 0x000fe200020f0c00 */
[----:B------:R-:W-:Y:S02]  /*77a0*/  @P0 IMAD R0, R4, c[0x0][0x258], RZ ;  /* 0x0000960004000a24 */ /* 0x000fe400078e02ff */
[----:B------:R-:W-:Y:S02]  /*77b0*/  @P0 IMAD.MOV.U32 R2, RZ, RZ, R96 ;  /* 0x000000ffff020224 */ /* 0x000fe400078e0060 */
[C---:B------:R-:W-:Y:S02]  /*77c0*/  @P0 IMAD R0, R5.reuse, c[0x0][0x25c], R0 ;  /* 0x0000970005000a24 */ /* 0x040fe400078e0200 */
[----:B------:R-:W-:Y:S04]  /*77d0*/  @P0 IMAD.WIDE.U32 R2, R5, c[0x0][0x258], R2 ;  /* 0x0000960005020a25 */ /* 0x000fe800078e0002 */
[----:B------:R-:W-:Y:S01]  /*77e0*/  @P0 IMAD.IADD R0, R3, 0x1, R0 ;  /* 0x0000000103000824 */ /* 0x000fe200078e0200 */
[C---:B------:R-:W-:Y:S04]  /*77f0*/  @P0 LEA R4, P4, R2.reuse, c[0x0][0x250], 0x1 ;  /* 0x0000940002040a11 */ /* 0x040fe800078808ff */
[----:B------:R-:W-:Y:S02]  /*7800*/  @P0 LEA.HI.X R5, R2, c[0x0][0x254], R0, 0x1, P4 ;  /* 0x0000950002050a11 */ /* 0x000fe400020f0c00 */
[----:B------:R-:W-:Y:S11]  /*7810*/  ISETP.NE.AND P4, PT, R155, RZ, PT ;  /* 0x000000ff9b00720c */ /* 0x000ff60003f85270 */
[----:B------:R-:W-:Y:S02]  /*7820*/  @!UPT UIADD3 URZ, URZ, URZ, URZ ;  /* 0x0000003f3f3ff290 */ /* 0x000fe4000fffe03f */
        /* <DEDUP_REMOVED lines=8> */
[----:B------:R2:W-:Y:S01]  /*78b0*/  @P1 LDGSTS.E.BYPASS.LTC128B.128 [R75+0x3100], [R6.64+0x80], !P6 ;  /* 0x03100080064b1fae */ /* 0x0005e2000f101d5c */
[----:B------:R-:W-:Y:S04]  /*78c0*/  ISETP.GE.AND P1, PT, R93, UR9, PT ;  /* 0x000000095d007c0c */ /* 0x000fe8000bf26270 */
[----:B------:R1:W-:Y:S05]  /*78d0*/  @P0 LDGSTS.E.BYPASS.LTC128B.128 [R75+0x1900], [R4.64], !P4 ;  /* 0x01900000044b0fae */ /* 0x0003ea000e101d5c */
[----:B------:R1:W-:Y:S05]  /*78e0*/  @P0 LDGSTS.E.BYPASS.LTC128B.128 [R75+0x3900], [R4.64+0x80], !P6 ;  /* 0x03900080044b0fae */ /* 0x0003ea000f101d5c */
[----:B------:R-:W0:Y:S01]  /*78f0*/  LDGDEPBAR ;  /* 0x00000000000079af */ /* 0x000e220000000000 */
[----:B--2---:R-:W-:Y:S04]  /*7900*/  IADD3 R6, P0, R151, UR8, RZ ;  /* 0x0000000897067c10 */ /* 0x004fe8000ff1e0ff */
[----:B------:R-:W-:Y:S01]  /*7910*/  IADD3.X R7, R150, UR43, RZ, P0, !PT ;  /* 0x0000002b96077c10 */ /* 0x000fe200087fe4ff */
        /* <DEDUP_REMOVED lines=16> */
.L_x_1578:
[----:B-1----:R-:W-:Y:S05]  /*7a20*/  BSYNC B0 ;  /* 0x0000000000007941 */ /* 0x002fea0003800000 */
.L_x_1577:
[----:B------:R-:W-:Y:S01]  /*7a30*/  ISETP.GE.AND P0, PT, R158, UR9, PT ;  /* 0x000000099e007c0c */ /* 0x000fe2000bf06270 */
        /* <DEDUP_REMOVED lines=18> */
.L_x_1580:
[----:B------:R-:W-:Y:S05]  /*7b60*/  BSYNC B0 ;  /* 0x0000000000007941 */ /* 0x000fea0003800000 */
.L_x_1579:
[----:B------:R-:W-:Y:S01]  /*7b70*/  ISETP.GE.AND P0, PT, R157, UR9, PT ;  /* 0x000000099d007c0c */ /* 0x000fe2000bf06270 */
        /* <DEDUP_REMOVED lines=18> */
.L_x_1582:
[----:B------:R-:W-:Y:S05]  /*7ca0*/  BSYNC B0 ;  /* 0x0000000000007941 */ /* 0x000fea0003800000 */
.L_x_1581:
        /* <DEDUP_REMOVED lines=19> */
.L_x_1584:
[----:B------:R-:W-:Y:S05]  /*7de0*/  BSYNC B0 ;  /* 0x0000000000007941 */ /* 0x000fea0003800000 */
.L_x_1583:
[----:B------:R-:W-:Y:S02]  /*7df0*/  UISETP.GT.AND UP0, UPT, UR17, UR10, UPT ;  /* 0x0000000a1100728c */ /* 0x000fe4000bf04270 */
[----:B------:R-:W-:Y:S04]  /*7e00*/  UIADD3 UR17, UR17, -0x1, URZ ;  /* 0xffffffff11117890 */ /* 0x000fe8000fffe03f */
[----:B------:R-:W-:Y:S02]  /*7e10*/  PLOP3.LUT P0, PT, PT, PT, UP0, 0x80, 0x0 ;  /* 0x000000000000781c */ /* 0x000fe40003f0f008 */
[----:B------:R-:W-:Y:S02]  /*7e20*/  PLOP3.LUT P1, PT, PT, PT, UP0, 0x80, 0x0 ;  /* 0x000000000000781c */ /* 0x000fe40003f2f008 */
[----:B------:R-:W-:Y:S01]  /*7e30*/  PLOP3.LUT P2, PT, PT, PT, UP0, 0x80, 0x0 ;  /* 0x000000000000781c */ /* 0x000fe20003f4f008 */
[----:B------:R-:W-:Y:S02]  /*7e40*/  @UP0 UIMAD UR8, UR14, UR17, URZ ;  /* 0x000000110e0802a4 */ /* 0x000fe4000f8e023f */
[----:B------:R-:W-:Y:S04]  /*7e50*/  @UP0 USHF.R.S32.HI UR9, URZ, 0x1f, UR17 ;  /* 0x0000001f3f090899 */ /* 0x000fe80008011411 */
[----:B------:R-:W-:Y:S02]  /*7e60*/  IMAD.U32 R0, RZ, RZ, UR8 ;  /* 0x00000008ff007e24 */ /* 0x000fe4000f8e00ff */
[----:B-1----:R-:W-:Y:S02]  /*7e70*/  @P0 IMAD.MOV.U32 R2, RZ, RZ, R128 ;  /* 0x000000ffff020224 */ /* 0x002fe400078e0080 */
[----:B------:R-:W-:Y:S01]  /*7e80*/  @P0 IMAD.MOV.U32 R3, RZ, RZ, R127 ;  /* 0x000000ffff030224 */ /* 0x000fe200078e007f */
[----:B------:R-:W-:Y:S03]  /*7e90*/  PLOP3.LUT P0, PT, PT, PT, UP0, 0x80, 0x0 ;  /* 0x000000000000781c */ /* 0x000fe60003f0f008 */
[C---:B------:R-:W-:Y:S01]  /*7ea0*/  @P1 IMAD.WIDE.U32 R2, R175.reuse, UR17, R2 ;  /* 0x00000011af021c25 */ /* 0x040fe2000f8e0002 */
[----:B------:R-:W-:Y:S09]  /*7eb0*/  PLOP3.LUT P1, PT, PT, PT, UP0, 0x80, 0x0 ;  /* 0x000000000000781c */ /* 0x000ff20003f2f008 */
[----:B------:R-:W-:Y:S01]  /*7ec0*/  @P0 IMAD R0, R175, UR9, R0 ;  /* 0x00000009af000c24 */ /* 0x000fe2000f8e0200 */
[----:B------:R-:W-:Y:S03]  /*7ed0*/  PLOP3.LUT P0, PT, PT, PT, UP0, 0x80, 0x0 ;  /* 0x000000000000781c */ /* 0x000fe60003f0f008 */
[----:B------:R-:W-:Y:S01]  /*7ee0*/  @P1 IMAD.IADD R3, R3, 0x1, R0 ;  /* 0x0000000103031824 */ /* 0x000fe200078e0200 */
[----:B------:R-:W-:Y:S09]  /*7ef0*/  PLOP3.LUT P1, PT, PT, PT, UP0, 0x80, 0x0 ;  /* 0x000000000000781c */ /* 0x000ff20003f2f008 */
[C---:B------:R-:W-:Y:S11]  /*7f00*/  @P0 LEA R0, P0, R2.reuse, c[0x0][0x220], 0x1 ;  /* 0x0000880002000a11 */ /* 0x040ff600078008ff */
[----:B------:R-:W-:Y:S02]  /*7f10*/  @!UPT UIADD3 URZ, URZ, URZ, URZ ;  /* 0x0000003f3f3ff290 */ /* 0x000fe4000fffe03f */
[----:B------:R-:W-:Y:S02]  /*7f20*/  @P1 LEA.HI.X R3, R2, c[0x0][0x224], R3, 0x1, P0 ;  /* 0x0000890002031a11 */ /* 0x000fe400000f0c03 */
[----:B------:R-:W-:Y:S11]  /*7f30*/  PLOP3.LUT P0, PT, PT, PT, UP0, 0x80, 0x0 ;  /* 0x000000000000781c */ /* 0x000ff60003f0f008 */
[----:B------:R-:W-:Y:S02]  /*7f40*/  @!UPT UIADD3 URZ, URZ, URZ, URZ ;  /* 0x0000003f3f3ff290 */ /* 0x000fe4000fffe03f */
[--C-:B------:R-:W-:Y:S11]  /*7f50*/  @P0 IADD3 R11, P1, P0, R160, 0x80, R0.reuse ;  /* 0x00000080a00b0810 */ /* 0x100ff6000783e000 */
[----:B------:R-:W-:Y:S02]  /*7f60*/  @!UPT UIADD3 URZ, URZ, URZ, URZ ;  /* 0x0000003f3f3ff290 */ /* 0x000fe4000fffe03f */
[----:B------:R-:W-:Y:S02]  /*7f70*/  @P2 IADD3.X R10, R159, RZ, R3, P1, P0 ;  /* 0x000000ff9f0a2210 */ /* 0x000fe40000fe0403 */
[----:B------:R-:W-:Y:S02]  /*7f80*/  PLOP3.LUT P0, PT, PT, PT, UP0, 0x80, 0x0 ;  /* 0x000000000000781c */ /* 0x000fe40003f0f008 */
[----:B------:R-:W-:Y:S11]  /*7f90*/  PLOP3.LUT P1, PT, PT, PT, UP0, 0x80, 0x0 ;  /* 0x000000000000781c */ /* 0x000ff60003f2f008 */
[-C--:B------:R-:W-:Y:S11]  /*7fa0*/  @P0 IADD3 R7, P0, R0, R160.reuse, RZ ;  /* 0x000000a000070210 */ /* 0x080ff60007f1e0ff */
[----:B------:R-:W-:Y:S02]  /*7fb0*/  @!UPT UIADD3 URZ, URZ, URZ, URZ ;  /* 0x0000003f3f3ff290 */ /* 0x000fe4000fffe03f */
[--C-:B------:R-:W-:Y:S01]  /*7fc0*/  @P1 IMAD.X R6, R3, 0x1, R159.reuse, P0 ;  /* 0x0000000103061824 */ /* 0x100fe200000e069f */
[----:B------:R-:W-:Y:S02]  /*7fd0*/  PLOP3.LUT P0, PT, PT, PT, UP0, 0x80, 0x0 ;  /* 0x000000000000781c */ /* 0x000fe40003f0f008 */
[----:B------:R-:W-:Y:S11]  /*7fe0*/  PLOP3.LUT P1, PT, PT, PT, UP0, 0x80, 0x0 ;  /* 0x000000000000781c */ /* 0x000ff60003f2f008 */
[C---:B------:R-:W-:Y:S11]  /*7ff0*/  @P0 IADD3 R9, P0, R7.reuse, R160, RZ ;  /* 0x000000a007090210 */ /* 0x040ff60007f1e0ff */
[----:B------:R-:W-:Y:S02]  /*8000*/  @!UPT UIADD3 URZ, URZ, URZ, URZ ;  /* 0x0000003f3f3ff290 */ /* 0x000fe4000fffe03f */
[C---:B------:R-:W-:Y:S01]  /*8010*/  @P1 IMAD.X R8, R6.reuse, 0x1, R159, P0 ;  /* 0x0000000106081824 */ /* 0x040fe200000e069f */
[----:B------:R-:W-:Y:S02]  /*8020*/  PLOP3.LUT P0, PT, PT, PT, UP0, 0x80, 0x0 ;  /* 0x000000000000781c */ /* 0x000fe40003f0f008 */
[----:B------:R-:W-:Y:S11]  /*8030*/  PLOP3.LUT P1, PT, PT, PT, UP0, 0x80, 0x0 ;  /* 0x000000000000781c */ /* 0x000ff60003f2f008 */
[----:B------:R-:W-:Y:S11]  /*8040*/  @P0 IADD3 R13, P0, R7, R122, RZ ;  /* 0x0000007a070d0210 */ /* 0x000ff60007f1e0ff */
[----:B------:R-:W-:Y:S02]  /*8050*/  @!UPT UIADD3 URZ, URZ, URZ, URZ ;  /* 0x0000003f3f3ff290 */ /* 0x000fe4000fffe03f */
[----:B------:R-:W-:Y:S01]  /*8060*/  @P1 IMAD.X R12, R6, 0x1, R121, P0 ;  /* 0x00000001060c1824 */ /* 0x000fe200000e0679 */
        /* <DEDUP_REMOVED lines=12> */
[----:B------:R-:W-:Y:S01]  /*8130*/  @P0 IMAD.MOV.U32 R2, RZ, RZ, R0 ;  /* 0x000000ffff020224 */ /* 0x000fe200078e0000 */
[----:B------:R-:W-:Y:S04]  /*8140*/  PLOP3.LUT P0, PT, PT, PT, UP0, 0x80, 0x0 ;  /* 0x000000000000781c */ /* 0x000fe80003f0f008 */
[----:B------:R-:W-:Y:S01]  /*8150*/  @!PT LDS RZ, [RZ] ;  /* 0x00000000fffff984 */ /* 0x000fe20000000800 */
[----:B------:R-:W-:Y:S01]  /*8160*/  @!PT LDS RZ, [RZ] ;  /* 0x00000000fffff984 */ /* 0x000fe20000000800 */
[----:B------:R-:W-:Y:S01]  /*8170*/  @!PT LDS RZ, [RZ] ;  /* 0x00000000fffff984 */ /* 0x000fe20000000800 */
[----:B------:R1:W-:Y:S01]  /*8180*/  @P1 LDGSTS.E.BYPASS.LTC128B.128 [R75+0x4100], [R2.64], !P4 ;  /* 0x04100000024b1fae */ /* 0x0003e2000e101d5c */
[----:B------:R-:W-:Y:S08]  /*8190*/  PLOP3.LUT P1, PT, PT, PT, UP0, 0x80, 0x0 ;  /* 0x000000000000781c */ /* 0x000ff00003f2f008 */
[----:B------:R1:W-:Y:S01]  /*81a0*/  @P0 LDGSTS.E.BYPASS.LTC128B.128 [R75+0x6100], [R2.64+0x80], !P6 ;  /* 0x06100080024b0fae */ /* 0x0003e2000f101d5c */
[----:B------:R-:W-:Y:S04]  /*81b0*/  PLOP3.LUT P0, PT, PT, PT, UP0, 0x80, 0x0 ;  /* 0x000000000000781c */ /* 0x000fe80003f0f008 */
[----:B-1----:R-:W-:Y:S02]  /*81c0*/  @P1 IMAD.MOV.U32 R2, RZ, RZ, R7 ;  /* 0x000000ffff021224 */ /* 0x002fe400078e0007 */
[----:B------:R-:W-:Y:S01]  /*81d0*/  @P1 IMAD.MOV.U32 R3, RZ, RZ, R6 ;  /* 0x000000ffff031224 */ /* 0x000fe200078e0006 */
[----:B------:R-:W-:Y:S06]  /*81e0*/  PLOP3.LUT P1, PT, PT, PT, UP0, 0x80, 0x0 ;  /* 0x000000000000781c */ /* 0x000fec0003f2f008 */
[----:B------:R1:W-:Y:S01]  /*81f0*/  @P0 LDGSTS.E.BYPASS.LTC128B.128 [R75+0x4900], [R2.64], !P4 ;  /* 0x04900000024b0fae */ /* 0x0003e2000e101d5c */
[----:B------:R-:W-:Y:S06]  /*8200*/  PLOP3.LUT P0, PT, PT, PT, UP0, 0x80, 0x0 ;  /* 0x000000000000781c */ /* 0x000fec0003f0f008 */
[----:B-1----:R-:W-:Y:S02]  /*8210*/  @P1 IMAD.MOV.U32 R2, RZ, RZ, R11 ;  /* 0x000000ffff021224 */ /* 0x002fe400078e000b */
[----:B------:R-:W-:Y:S01]  /*8220*/  @P1 IMAD.MOV.U32 R3, RZ, RZ, R10 ;  /* 0x000000ffff031224 */ /* 0x000fe200078e000a */
[----:B------:R-:W-:Y:S04]  /*8230*/  PLOP3.LUT P1, PT, PT, PT, UP0, 0x80, 0x0 ;  /* 0x000000000000781c */ /* 0x000fe80003f2f008 */
[----:B------:R1:W-:Y:S01]  /*8240*/  @P0 LDGSTS.E.BYPASS.LTC128B.128 [R75+0x6900], [R2.64], !P6 ;  /* 0x06900000024b0fae */ /* 0x0003e2000f101d5c */
[----:B------:R-:W-:Y:S08]  /*8250*/  PLOP3.LUT P0, PT, PT, PT, UP0, 0x80, 0x0 ;  /* 0x000000000000781c */ /* 0x000ff00003f0f008 */
[----:B-1----:R-:W-:Y:S02]  /*8260*/  @P1 IMAD.MOV.U32 R2, RZ, RZ, R9 ;  /* 0x000000ffff021224 */ /* 0x002fe400078e0009 */
[----:B------:R-:W-:Y:S01]  /*8270*/  @P1 IMAD.MOV.U32 R3, RZ, RZ, R8 ;  /* 0x000000ffff031224 */ /* 0x000fe200078e0008 */
[----:B------:R-:W-:Y:S04]  /*8280*/  PLOP3.LUT P1, PT, PT, PT, UP0, 0x80, 0x0 ;  /* 0x000000000000781c */ /* 0x000fe80003f2f008 */
[----:B------:R1:W-:Y:S01]  /*8290*/  @P0 LDGSTS.E.BYPASS.LTC128B.128 [R75+0x5100], [R2.64], !P4 ;  /* 0x05100000024b0fae */ /* 0x0003e2000e101d5c */
[----:B------:R-:W-:Y:S08]  /*82a0*/  PLOP3.LUT P0, PT, PT, PT, UP0, 0x80, 0x0 ;  /* 0x000000000000781c */ /* 0x000ff00003f0f008 */
[----:B-1----:R-:W-:Y:S02]  /*82b0*/  @P1 IMAD.MOV.U32 R2, RZ, RZ, R13 ;  /* 0x000000ffff021224 */ /* 0x002fe400078e000d */
[----:B------:R-:W-:Y:S01]  /*82c0*/  @P1 IMAD.MOV.U32 R3, RZ, RZ, R12 ;  /* 0x000000ffff031224 */ /* 0x000fe200078e000c */
[----:B------:R-:W-:Y:S02]  /*82d0*/  PLOP3.LUT P1, PT, PT, PT, UP0, 0x80, 0x0 ;  /* 0x000000000000781c */ /* 0x000fe40003f2f008 */
[----:B------:R-:W-:Y:S02]  /*82e0*/  PLOP3.LUT P1, PT, PT, PT, UP0, 0x80, 0x0 ;  /* 0x000000000000781c */ /* 0x000fe40003f2f008 */
[----:B------:R1:W-:Y:S01]  /*82f0*/  @P0 LDGSTS.E.BYPASS.LTC128B.128 [R75+0x7100], [R2.64], !P6 ;  /* 0x07100000024b0fae */ /* 0x0003e2000f101d5c */
[----:B------:R-:W-:Y:S10]  /*8300*/  PLOP3.LUT P0, PT, PT, PT, UP0, 0x80, 0x0 ;  /* 0x000000000000781c */ /* 0x000ff40003f0f008 */
[----:B------:R2:W-:Y:S03]  /*8310*/  @P1 LDGSTS.E.BYPASS.LTC128B.128 [R75+0x5900], [R4.64], !P4 ;  /* 0x05900000044b1fae */ /* 0x0005e6000e101d5c */
[----:B-1----:R-:W-:Y:S02]  /*8320*/  @P0 IMAD.MOV.U32 R2, RZ, RZ, R15 ;  /* 0x000000ffff020224 */ /* 0x002fe400078e000f */
[----:B------:R-:W-:Y:S01]  /*8330*/  @P0 IMAD.MOV.U32 R3, RZ, RZ, R14 ;  /* 0x000000ffff030224 */ /* 0x000fe200078e000e */
[----:B------:R-:W-:Y:S11]  /*8340*/  PLOP3.LUT P0, PT, PT, PT, UP0, 0x80, 0x0 ;  /* 0x000000000000781c */ /* 0x000ff60003f0f008 */
[----:B------:R-:W-:Y:S02]  /*8350*/  @!UPT UIADD3 URZ, URZ, URZ, URZ ;  /* 0x0000003f3f3ff290 */ /* 0x000fe4000fffe03f */
[----:B------:R2:W-:Y:S01]  /*8360*/  @P0 LDGSTS.E.BYPASS.LTC128B.128 [R75+0x7900], [R2.64], !P6 ;  /* 0x07900000024b0fae */ /* 0x0005e2000f101d5c */
[----:B------:R-:W-:Y:S05]  /*8370*/  PLOP3.LUT P0, PT, PT, PT, UP0, 0x80, 0x0 ;  /* 0x000000000000781c */ /* 0x000fea0003f0f008 */
[----:B------:R-:W0:Y:S08]  /*8380*/  LDGDEPBAR ;  /* 0x00000000000079af */ /* 0x000e300000000000 */
[----:B------:R-:W-:-:S05]  /*8390*/  @P0 BRA `(.L_x_1585) ;  /* 0xffff9ce000000947 */ /* 0x000fca000383ffff */
[----:B------:R-:W-:Y:S06]  /*83a0*/  BAR.SYNC.DEFER_BLOCKING 0x0 ;  /* 0x0000000000007b1d */ /* 0x000fec0000010000 */
.L_x_1538:
[----:B--23--:R-:W-:Y:S01]  /*83b0*/  UIADD3 UR6, UR18, 0x7f, URZ ;  /* 0x0000007f12067890 */ /* 0x00cfe2000fffe03f */
[----:B------:R-:W-:Y:S01]  /*83c0*/  PLOP3.LUT P4, PT, PT, PT, PT, 0x80, 0x0 ;  /* 0x000000000000781c */ /* 0x000fe20003f8f070 */
[----:B------:R-:W-:Y:S01]  /*83d0*/  ULDC.64 UR4, c[0x0][0x2c8] ;  /* 0x0000b20000047ab9 */ /* 0x000fe20000000a00 */
[----:B------:R-:W-:Y:S01]  /*83e0*/  CS2R R126, SRZ ;  /* 0x00000000007e7805 */ /* 0x000fe2000001ff00 */
[----:B------:R-:W-:Y:S01]  /*83f0*/  UIMAD.WIDE.U32 UR8, UR6, UR4, URZ ;  /* 0x00000004060872a5 */ /* 0x000fe2000f8e003f */
[----:B------:R-:W-:Y:S01]  /*8400*/  CS2R R124, SRZ ;  /* 0x00000000007c7805 */ /* 0x000fe2000001ff00 */
[----:B------:R-:W-:Y:S01]  /*8410*/  UIADD3 UR20, UR20, UR21, URZ ;  /* 0x0000001514147290 */ /* 0x000fe2000fffe03f */
[----:B------:R-:W-:Y:S01]  /*8420*/  IMAD.MOV.U32 R11, RZ, RZ, RZ ;  /* 0x000000ffff0b7224 */ /* 0x000fe200078e00ff */
[----:B------:R-:W-:Y:S01]  /*8430*/  @UP2 USHF.R.U32.HI UR6, URZ, UR5, UR9 ;  /* 0x000000053f062299 */ /* 0x000fe20008011609 */
[----:B------:R-:W-:Y:S01]  /*8440*/  IMAD.MOV.U32 R130, RZ, RZ, RZ ;  /* 0x000000ffff827224 */ /* 0x000fe200078e00ff */
[----:B------:R-:W-:Y:S01]  /*8450*/  CS2R R12, SRZ ;  /* 0x00000000000c7805 */ /* 0x000fe2000001ff00 */
[----:B------:R-:W-:Y:S01]  /*8460*/  MOV R128, RZ ;  /* 0x000000ff00807202 */ /* 0x000fe20000000f00 */
[----:B------:R-:W-:Y:S01]  /*8470*/  UIADD3 UR6, UR11, UR6, URZ ;  /* 0x000000060b067290 */ /* 0x000fe2000fffe03f */
[----:B------:R-:W-:Y:S01]  /*8480*/  IMAD.MOV.U32 R122, RZ, RZ, RZ ;  /* 0x000000ffff7a7224 */ /* 0x000fe200078e00ff */
[----:B------:R-:W-:Y:S01]  /*8490*/  CS2R R14, SRZ ;  /* 0x00000000000e7805 */ /* 0x000fe2000001ff00 */
[----:B------:R-:W-:Y:S01]  /*84a0*/  MOV R120, RZ ;  /* 0x000000ff00787202 */ /* 0x000fe20000000f00 */
[----:B------:R-:W-:Y:S01]  /*84b0*/  USHF.R.S32.HI UR4, URZ, 0x1f, UR6 ;  /* 0x0000001f3f047899 */ /* 0x000fe20008011406 */
[----:B------:R-:W-:Y:S01]  /*84c0*/  IMAD.MOV.U32 R118, RZ, RZ, RZ ;  /* 0x000000ffff767224 */ /* 0x000fe200078e00ff */
[----:B------:R-:W-:Y:S01]  /*84d0*/  CS2R R16, SRZ ;  /* 0x0000000000107805 */ /* 0x000fe2000001ff00 */
[----:B------:R-:W-:Y:S01]  /*84e0*/  MOV R116, RZ ;  /* 0x000000ff00747202 */ /* 0x000fe20000000f00 */
[----:B------:R-:W-:Y:S01]  /*84f0*/  ULEA.HI UR4, UR4, UR6, URZ, 0x6 ;  /* 0x0000000604047291 */ /* 0x000fe2000f8f303f */
[----:B------:R-:W-:Y:S01]  /*8500*/  IMAD.MOV.U32 R110, RZ, RZ, RZ ;  /* 0x000000ffff6e7224 */ /* 0x000fe200078e00ff */
[----:B------:R-:W-:Y:S01]  /*8510*/  CS2R R18, SRZ ;  /* 0x0000000000127805 */ /* 0x000fe2000001ff00 */
[----:B------:R-:W-:Y:S01]  /*8520*/  MOV R108, RZ ;  /* 0x000000ff006c7202 */ /* 0x000fe20000000f00 */
[----:B------:R-:W-:Y:S01]  /*8530*/  USHF.R.S32.HI UR4, URZ, 0x6, UR4 ;  /* 0x000000063f047899 */ /* 0x000fe20008011404 */
[----:B------:R-:W-:Y:S01]  /*8540*/  IMAD.MOV.U32 R114, RZ, RZ, RZ ;  /* 0x000000ffff727224 */ /* 0x000fe200078e00ff */
[----:B------:R-:W-:Y:S01]  /*8550*/  CS2R R20, SRZ ;  /* 0x0000000000147805 */ /* 0x000fe2000001ff00 */
[----:B------:R-:W-:Y:S01]  /*8560*/  MOV R112, RZ ;  /* 0x000000ff00707202 */ /* 0x000fe20000000f00 */
[----:B------:R-:W-:Y:S01]  /*8570*/  UISETP.LT.AND UP0, UPT, UR12, UR4, UPT ;  /* 0x000000040c00728c */ /* 0x000fe2000bf01270 */
[----:B------:R-:W-:Y:S01]  /*8580*/  IMAD.MOV.U32 R106, RZ, RZ, RZ ;  /* 0x000000ffff6a7224 */ /* 0x000fe200078e00ff */
[----:B------:R-:W-:Y:S01]  /*8590*/  CS2R R22, SRZ ;  /* 0x0000000000167805 */ /* 0x000fe2000001ff00 */
[----:B------:R-:W-:Y:S01]  /*85a0*/  MOV R104, RZ ;  /* 0x000000ff00687202 */ /* 0x000fe20000000f00 */
[----:B------:R-:W-:Y:S01]  /*85b0*/  USEL UR12, UR12, UR4, UP0 ;  /* 0x000000040c0c7287 */ /* 0x000fe20008000000 */
[----:B------:R-:W-:Y:S01]  /*85c0*/  IMAD.MOV.U32 R102, RZ, RZ, RZ ;  /* 0x000000ffff667224 */ /* 0x000fe200078e00ff */
[----:B------:R-:W-:Y:S01]  /*85d0*/  CS2R R24, SRZ ;  /* 0x0000000000187805 */ /* 0x000fe2000001ff00 */
[----:B------:R-:W-:Y:S01]  /*85e0*/  MOV R100, RZ ;  /* 0x000000ff00647202 */ /* 0x000fe20000000f00 */
[----:B------:R-:W-:Y:S01]  /*85f0*/  UISETP.GE.AND UP0, UPT, UR12, 0x1, UPT ;  /* 0x000000010c00788c */ /* 0x000fe2000bf06270 */
[----:B------:R-:W-:Y:S01]  /*8600*/  IMAD.MOV.U32 R94, RZ, RZ, RZ ;  /* 0x000000ffff5e7224 */ /* 0x000fe200078e00ff */
[----:B------:R-:W-:Y:S01]  /*8610*/  CS2R R26, SRZ ;  /* 0x00000000001a7805 */ /* 0x000fe2000001ff00 */
[----:B------:R-:W-:Y:S01]  /*8620*/  MOV R92, RZ ;  /* 0x000000ff005c7202 */ /* 0x000fe20000000f00 */
[----:B------:R-:W-:Y:S01]  /*8630*/  IMAD.MOV.U32 R98, RZ, RZ, RZ ;  /* 0x000000ffff627224 */ /* 0x000fe200078e00ff */
[----:B------:R-:W-:Y:S01]  /*8640*/  CS2R R28, SRZ ;  /* 0x00000000001c7805 */ /* 0x000fe2000001ff00 */
[----:B------:R-:W-:Y:S01]  /*8650*/  PLOP3.LUT P0, PT, PT, PT, UP0, 0x80, 0x0 ;  /* 0x000000000000781c */ /* 0x000fe20003f0f008 */
        /* <DEDUP_REMOVED lines=64> */
[----:B------:R-:W2:Y:S01]  /*8a60*/  LDL.LU R161, [R1+0x18] ;  /* 0x0000180001a17983 */ /* 0x000ea20000300800 */
[----:B------:R-:W-:-:S02]  /*8a70*/  ULDC.64 UR4, c[0x0][0x340] ;  /* 0x0000d00000047ab9 */ /* 0x000fc40000000a00 */
[----:B------:R-:W-:Y:S02]  /*8a80*/  UISETP.NE.U32.AND UP1, UPT, URZ, UR4, UPT ;  /* 0x000000043f00728c */ /* 0x000fe4000bf25070 */
[----:B------:R-:W-:Y:S02]  /*8a90*/  ULDC.64 UR6, c[0x0][0x340] ;  /* 0x0000d00000067ab9 */ /* 0x000fe40000000a00 */
[----:B------:R-:W-:-:S06]  /*8aa0*/  UISETP.NE.AND.EX UP1, UPT, URZ, UR5, UPT, UP1 ;  /* 0x000000053f00728c */ /* 0x000fcc000bf25310 */
[----:B------:R-:W-:-:S05]  /*8ab0*/  PLOP3.LUT P0, PT, PT, PT, UP1, 0x80, 0x0 ;  /* 0x000000000000781c */ /* 0x000fca0003f0f018 */
[----:B------:R-:W-:Y:S02]  /*8ac0*/  @UP1 UMOV UR4, 0x4 ;  /* 0x0000000400041882 */ /* 0x000fe40000000000 */
[----:B------:R-:W-:-:S06]  /*8ad0*/  @UP1 UIMAD.WIDE UR4, UR26, UR4, UR6 ;  /* 0x000000041a0412a5 */ /* 0x000fcc000f8e0206 */
[----:B------:R-:W-:Y:S02]  /*8ae0*/  IMAD.U32 R2, RZ, RZ, UR4 ;  /* 0x00000004ff027e24 */ /* 0x000fe4000f8e00ff */
[----:B------:R-:W-:Y:S01]  /*8af0*/  IMAD.U32 R3, RZ, RZ, UR5 ;  /* 0x00000005ff037e24 */ /* 0x000fe2000f8e00ff */
[----:B------:R-:W-:Y:S01]  /*8b00*/  SHF.R.S32.HI R157, RZ, 0x1f, R177 ;  /* 0x0000001fff9d7819 */ /* 0x000fe200000114b1 */
[----:B------:R-:W-:Y:S02]  /*8b10*/  USHF.R.S32.HI UR6, URZ, 0x1f, UR22 ;  /* 0x0000001f3f067899 */ /* 0x000fe40008011416 */
[----:B------:R-:W-:Y:S01]  /*8b20*/  ULDC.64 UR4, c[0x0][0x178] ;  /* 0x00005e0000047ab9 */ /* 0x000fe20000000a00 */
[----:B------:R1:W3:Y:S01]  /*8b30*/  @P0 LDG.E R13, [R2.64] ;  /* 0x0000001c020d0981 */ /* 0x0002e2000c1e1900 */
[----:B------:R-:W-:Y:S01]  /*8b40*/  UIMAD UR6, UR6, UR4, URZ ;  /* 0x00000004060672a4 */ /* 0x000fe2000f8e023f */
[----:B------:R-:W-:Y:S01]  /*8b50*/  PLOP3.LUT P2, PT, PT, PT, UP2, 0x80, 0x0 ;  /* 0x000000000000781c */ /* 0x000fe20003f4f028 */
[----:B------:R-:W-:Y:S01]  /*8b60*/  UIMAD.WIDE.U32 UR8, UR22, UR4, URZ ;  /* 0x00000004160872a5 */ /* 0x000fe2000f8e003f */
[----:B------:R-:W-:Y:S01]  /*8b70*/  LEA.HI R134, R157, R177, RZ, 0x4 ;  /* 0x000000b19d867211 */ /* 0x000fe200078f20ff */
[----:B------:R-:W-:Y:S01]  /*8b80*/  UIMAD UR22, UR22, UR5, UR6 ;  /* 0x00000005161672a4 */ /* 0x000fe2000f8e0206 */
[----:B------:R-:W-:Y:S01]  /*8b90*/  IMAD.MOV.U32 R18, RZ, RZ, 0x10 ;  /* 0x00000010ff127424 */ /* 0x000fe200078e00ff */
[----:B------:R-:W-:Y:S01]  /*8ba0*/  USHF.R.S32.HI UR10, URZ, 0x1f, UR20 ;  /* 0x0000001f3f0a7899 */ /* 0x000fe20008011414 */
[----:B------:R-:W-:Y:S01]  /*8bb0*/  IMAD.MOV.U32 R17, RZ, RZ, 0x20 ;  /* 0x00000020ff117424 */ /* 0x000fe200078e00ff */
[----:B------:R-:W-:Y:S01]  /*8bc0*/  ULDC.64 UR6, c[0x0][0x348] ;  /* 0x0000d20000067ab9 */ /* 0x000fe20000000a00 */
[----:B------:R-:W-:Y:S01]  /*8bd0*/  BSSY B0, `(.L_x_1587) ;  /* 0x000008b000007945 */ /* 0x000fe20003800000 */
[----:B------:R-:W-:-:S02]  /*8be0*/  UISETP.NE.U32.AND UP0, UPT, URZ, UR6, UPT ;  /* 0x000000063f00728c */ /* 0x000fc4000bf05070 */
[----:B------:R-:W-:Y:S02]  /*8bf0*/  ULDC.64 UR4, c[0x0][0x1b8] ;  /* 0x00006e0000047ab9 */ /* 0x000fe40000000a00 */
[----:B------:R-:W-:Y:S02]  /*8c00*/  UIADD3 UR23, UR9, UR22, URZ ;  /* 0x0000001609177290 */ /* 0x000fe4000fffe03f */
[----:B------:R-:W-:Y:S02]  /*8c10*/  UIMAD UR6, UR15, UR4, URZ ;  /* 0x000000040f0672a4 */ /* 0x000fe4000f8e023f */
[----:B------:R-:W-:Y:S02]  /*8c20*/  UISETP.NE.AND.EX UP0, UPT, URZ, UR7, UPT, UP0 ;  /* 0x000000073f00728c */ /* 0x000fe4000bf05300 */
[----:B------:R-:W-:Y:S02]  /*8c30*/  USHF.R.S32.HI UR9, URZ, 0x1f, UR26 ;  /* 0x0000001f3f097899 */ /* 0x000fe4000801141a */
[----:B------:R-:W-:Y:S01]  /*8c40*/  UMOV UR22, UR8 ;  /* 0x0000000800167c82 */ /* 0x000fe20008000000 */
[----:B-1----:R-:W-:Y:S01]  /*8c50*/  LEA.HI R2, R157, R177, RZ, 0x3 ;  /* 0x000000b19d027211 */ /* 0x002fe200078f18ff */
[----:B------:R-:W-:-:S02]  /*8c60*/  UIMAD UR6, UR16, UR5, UR6 ;  /* 0x00000005100672a4 */ /* 0x000fc4000f8e0206 */
[----:B------:R-:W-:Y:S01]  /*8c70*/  UIMAD.WIDE.U32 UR22, UR16, UR4, UR22 ;  /* 0x00000004101672a5 */ /* 0x000fe2000f8e0016 */
[----:B------:R-:W-:Y:S01]  /*8c80*/  LOP3.LUT R0, R2, 0xfffffff8, RZ, 0xc0, !PT ;  /* 0xfffffff802007812 */ /* 0x000fe200078ec0ff */
[----:B------:R-:W-:Y:S01]  /*8c90*/  USEL UR7, UR9, URZ, !UP0 ;  /* 0x0000003f09077287 */ /* 0x000fe2000c000000 */
[----:B------:R-:W-:Y:S01]  /*8ca0*/  SHF.R.S32.HI R76, RZ, 0x3, R2 ;  /* 0x00000003ff4c7819 */ /* 0x000fe20000011402 */
[----:B------:R-:W-:Y:S02]  /*8cb0*/  ULDC.64 UR4, c[0x0][0x1c0] ;  /* 0x0000700000047ab9 */ /* 0x000fe40000000a00 */
[----:B------:R-:W-:Y:S01]  /*8cc0*/  IMAD.IADD R53, R177, 0x1, -R0 ;  /* 0x00000001b1357824 */ /* 0x000fe200078e0a00 */
[C---:B------:R-:W-:Y:S01]  /*8cd0*/  IADD3 R2, P3, R76.reuse, UR20, RZ ;  /* 0x000000144c027c10 */ /* 0x040fe2000ff7e0ff */
[----:B------:R-:W-:Y:S01]  /*8ce0*/  USEL UR8, UR26, URZ, !UP0 ;  /* 0x0000003f1a087287 */ /* 0x000fe2000c000000 */
[----:B------:R-:W-:Y:S01]  /*8cf0*/  IADD3 R14, R76, UR18, RZ ;  /* 0x000000124c0e7c10 */ /* 0x000fe2000fffe0ff */
[C---:B------:R-:W-:Y:S01]  /*8d00*/  IMAD.SHL.U32 R38, R53.reuse, 0x8, RZ ;  /* 0x0000000835267824 */ /* 0x040fe200078e00ff */
[----:B------:R-:W-:Y:S01]  /*8d10*/  UIMAD UR7, UR7, UR4, URZ ;  /* 0x00000004070772a4 */ /* 0x000fe2000f8e023f */
[----:B------:R-:W-:Y:S01]  /*8d20*/  IMAD.SHL.U32 R16, R53, 0x8, RZ ;  /* 0x0000000835107824 */ /* 0x000fe200078e00ff */
[----:B------:R-:W-:-:S02]  /*8d30*/  UIADD3 UR23, UR23, UR6, URZ ;  /* 0x0000000617177290 */ /* 0x000fc4000fffe03f */
[----:B------:R-:W-:Y:S01]  /*8d40*/  IADD3 R0, R38, 0x40, RZ ;  /* 0x0000004026007810 */ /* 0x000fe20007ffe0ff */
[----:B------:R-:W-:Y:S01]  /*8d50*/  UIMAD UR5, UR8, UR5, UR7 ;  /* 0x00000005080572a4 */ /* 0x000fe2000f8e0207 */
[----:B------:R-:W-:Y:S01]  /*8d60*/  SHF.R.S32.HI R39, RZ, 0x1f, R38 ;  /* 0x0000001fff277819 */ /* 0x000fe20000011426 */
[----:B------:R-:W-:Y:S01]  /*8d70*/  UIMAD.WIDE.U32 UR22, UR8, UR4, UR22 ;  /* 0x00000004081672a5 */ /* 0x000fe2000f8e0016 */
[----:B------:R-:W-:Y:S01]  /*8d80*/  ISETP.GE.AND P1, PT, R0, c[0x0][0x1d4], PT ;  /* 0x0000750000007a0c */ /* 0x000fe20003f26270 */
[----:B------:R-:W-:Y:S01]  /*8d90*/  IMAD R0, R53, 0x10, R76 ;  /* 0x0000001035007824 */ /* 0x000fe200078e024c */
[----:B------:R-:W-:Y:S01]  /*8da0*/  ULDC.64 UR6, c[0x0][0x1e8] ;  /* 0x00007a0000067ab9 */ /* 0x000fe20000000a00 */
[----:B------:R-:W-:Y:S01]  /*8db0*/  IADD3 R15, R16, 0x40, RZ ;  /* 0x00000040100f7810 */ /* 0x000fe20007ffe0ff */
[----:B------:R-:W-:Y:S02]  /*8dc0*/  UIADD3 UR5, UR23, UR5, URZ ;  /* 0x0000000517057290 */ /* 0x000fe4000fffe03f */
[----:B------:R-:W-:Y:S01]  /*8dd0*/  IADD3 R7, R0, UR18, RZ ;  /* 0x0000001200077c10 */ /* 0x000fe2000fffe0ff */
[----:B------:R-:W-:Y:S01]  /*8de0*/  @!UP1 UMOV UR8, UR26 ;  /* 0x0000001a00089c82 */ /* 0x000fe20008000000 */
[----:B------:R-:W-:Y:S01]  /*8df0*/  LOP3.LUT R0, R134, 0xfffffff0, RZ, 0xc0, !PT ;  /* 0xfffffff086007812 */ /* 0x000fe200078ec0ff */
[----:B------:R-:W-:Y:S01]  /*8e00*/  UIMAD UR6, UR15, UR6, URZ ;  /* 0x000000060f0672a4 */ /* 0x000fe2000f8e023f */
[----:B------:R-:W-:Y:S01]  /*8e10*/  ISETP.GE.AND P4, PT, R15, c[0x0][0x198], PT ;  /* 0x000066000f007a0c */ /* 0x000fe20003f86270 */
[----:B------:R-:W-:Y:S01]  /*8e20*/  @P2 IMAD.HI.U32 R3, R7, c[0x0][0x2c8], RZ ;  /* 0x0000b20007032a27 */ /* 0x000fe200078e00ff */
[----:B------:R-:W-:Y:S01]  /*8e30*/  ISETP.NE.U32.AND P2, PT, RZ, c[0x0][0x350], PT ;  /* 0x0000d400ff007a0c */ /* 0x000fe20003f45070 */
[----:B------:R-:W-:-:S02]  /*8e40*/  UIMAD UR6, UR16, UR7, UR6 ;  /* 0x00000007100672a4 */ /* 0x000fc4000f8e0206 */
[----:B------:R-:W-:Y:S01]  /*8e50*/  IMAD.IADD R6, R177, 0x1, -R0 ;  /* 0x00000001b1067824 */ /* 0x000fe200078e0a00 */
[----:B------:R-:W-:Y:S01]  /*8e60*/  LEA.HI.X.SX32 R0, R76, UR10, 0x1, P3 ;  /* 0x0000000a4c007c11 */ /* 0x000fe200098f0eff */
[----:B-----5:R-:W-:Y:S01]  /*8e70*/  IMAD.MOV.U32 R10, RZ, RZ, R7 ;  /* 0x000000ffff0a7224 */ /* 0x020fe200078e0007 */
[----:B------:R-:W-:Y:S01]  /*8e80*/  ISETP.NE.AND.EX P2, PT, RZ, c[0x0][0x354], PT, P2 ;  /* 0x0000d500ff007a0c */ /* 0x000fe20003f45320 */
[----:B------:R-:W-:Y:S01]  /*8e90*/  ULDC UR20, c[0x0][0x2c4] ;  /* 0x0000b10000147ab9 */ /* 0x000fe20000000800 */
[----:B------:R-:W-:Y:S01]  /*8ea0*/  SHF.R.S32.HI R4, RZ, 0x1f, R6 ;  /* 0x0000001fff047819 */ /* 0x000fe20000011406 */
[----:B------:R-:W-:Y:S01]  /*8eb0*/  UIMAD UR20, UR24, UR20, URZ ;  /* 0x00000014181472a4 */ /* 0x000fe2000f8e023f */
[----:B------:R-:W-:Y:S02]  /*8ec0*/  ISETP.GE.AND P3, PT, R16, c[0x0][0x198], PT ;  /* 0x0000660010007a0c */ /* 0x000fe40003f66270 */
[----:B------:R-:W-:Y:S01]  /*8ed0*/  LEA.HI R133, R4, R6, RZ, 0x3 ;  /* 0x0000000604857211 */ /* 0x000fe200078f18ff */
[----:B------:R-:W-:-:S02]  /*8ee0*/  IMAD.WIDE.U32 R4, R2, c[0x0][0x1e0], R38 ;  /* 0x0000780002047a25 */ /* 0x000fc400078e0026 */
[----:B------:R-:W-:Y:S02]  /*8ef0*/  ISETP.GE.AND P6, PT, R14, UR20, PT ;  /* 0x000000140e007c0c */ /* 0x000fe4000bfc6270 */
[----:B------:R-:W-:-:S05]  /*8f00*/  LOP3.LUT R8, R133, 0xfffffff8, RZ, 0xc0, !PT ;  /* 0xfffffff885087812 */ /* 0x000fca00078ec0ff */
[----:B------:R-:W-:Y:S02]  /*8f10*/  IMAD.IADD R132, R6, 0x1, -R8 ;  /* 0x0000000106847824 */ /* 0x000fe400078e0a08 */
[----:B------:R-:W-:Y:S02]  /*8f20*/  IMAD.U32 R8, RZ, RZ, UR22 ;  /* 0x00000016ff087e24 */ /* 0x000fe4000f8e00ff */
[----:B------:R-:W-:Y:S01]  /*8f30*/  IMAD.MOV.U32 R6, RZ, RZ, R4 ;  /* 0x000000ffff067224 */ /* 0x000fe200078e0004 */
[----:B--2---:R-:W-:-:S04]  /*8f40*/  LOP3.LUT R161, R161, 0xfffffffd, RZ, 0xc0, !PT ;  /* 0xfffffffda1a17812 */ /* 0x004fc800078ec0ff */
[----:B------:R-:W-:Y:S02]  /*8f50*/  @P1 LOP3.LUT R161, R161, 0x2, RZ, 0xfc, !PT ;  /* 0x00000002a1a11812 */ /* 0x000fe400078efcff */
[----:B------:R-:W-:Y:S02]  /*8f60*/  PLOP3.LUT P1, PT, PT, PT, UP2, 0x80, 0x0 ;  /* 0x000000000000781c */ /* 0x000fe40003f2f028 */
[----:B------:R-:W-:-:S11]  /*8f70*/  LOP3.LUT R161, R161, 0xfffffffe, RZ, 0xc0, !PT ;  /* 0xfffffffea1a17812 */ /* 0x000fd600078ec0ff */
[----:B------:R-:W-:Y:S01]  /*8f80*/  @P1 SHF.R.U32.HI R10, RZ, c[0x0][0x2cc], R3 ;  /* 0x0000b300ff0a1a19 */ /* 0x000fe20000011603 */
[C---:B------:R-:W-:Y:S02]  /*8f90*/  IMAD R3, R0.reuse, c[0x0][0x1e0], RZ ;  /* 0x0000780000037a24 */ /* 0x040fe400078e02ff */
[----:B------:R-:W-:Y:S02]  /*8fa0*/  IMAD R0, R0, c[0x0][0x208], RZ ;  /* 0x0000820000007a24 */ /* 0x000fe400078e02ff */
[C---:B------:R-:W-:Y:S02]  /*8fb0*/  IMAD R9, R2.reuse, c[0x0][0x1e4], R3 ;  /* 0x0000790002097a24 */ /* 0x040fe400078e0203 */
[C---:B------:R-:W-:Y:S02]  /*8fc0*/  IMAD R11, R2.reuse, c[0x0][0x20c], R0 ;  /* 0x00008300020b7a24 */ /* 0x040fe400078e0200 */
[----:B------:R-:W-:Y:S02]  /*8fd0*/  IMAD.MOV R0, RZ, RZ, -R10 ;  /* 0x000000ffff007224 */ /* 0x000fe400078e0a0a */
[----:B------:R-:W-:-:S04]  /*8fe0*/  IMAD.WIDE.U32 R2, R2, c[0x0][0x208], R38 ;  /* 0x0000820002027a25 */ /* 0x000fc800078e0026 */
[----:B------:R-:W-:Y:S01]  /*8ff0*/  IMAD R12, R0, c[0x0][0x2c4], R7 ;  /* 0x0000b100000c7a24 */ /* 0x000fe200078e0207 */
[----:B------:R-:W-:Y:S01]  /*9000*/  SHF.R.S32.HI R0, RZ, 0x1f, R10 ;  /* 0x0000001fff007819 */ /* 0x000fe2000001140a */
[----:B------:R-:W-:Y:S01]  /*9010*/  IMAD.IADD R7, R5, 0x1, R9 ;  /* 0x0000000105077824 */ /* 0x000fe200078e0209 */
[----:B------:R-:W-:Y:S01]  /*9020*/  IADD3 R5, R3, R11, RZ ;  /* 0x0000000b03057210 */ /* 0x000fe20007ffe0ff */
[----:B------:R-:W-:Y:S02]  /*9030*/  IMAD.MOV.U32 R4, RZ, RZ, R2 ;  /* 0x000000ffff047224 */ /* 0x000fe400078e0002 */
[----:B------:R-:W-:Y:S01]  /*9040*/  IMAD.U32 R3, RZ, RZ, UR5 ;  /* 0x00000005ff037e24 */ /* 0x000fe2000f8e00ff */
[----:B------:R-:W-:Y:S01]  /*9050*/  ULDC.64 UR4, c[0x0][0x210] ;  /* 0x0000840000047ab9 */ /* 0x000fe20000000a00 */
[----:B------:R-:W-:Y:S01]  /*9060*/  IMAD R0, R0, c[0x0][0x1b0], RZ ;  /* 0x00006c0000007a24 */ /* 0x000fe200078e02ff */
[----:B------:R-:W-:Y:S01]  /*9070*/  UIMAD UR4, UR15, UR4, URZ ;  /* 0x000000040f0472a4 */ /* 0x000fe2000f8e023f */
[----:B------:R-:W-:-:S02]  /*9080*/  IMAD.MOV.U32 R2, RZ, RZ, R8 ;  /* 0x000000ffff027224 */ /* 0x000fc400078e0008 */
[C---:B------:R-:W-:Y:S01]  /*9090*/  IMAD R0, R10.reuse, c[0x0][0x1b4], R0 ;  /* 0x00006d000a007a24 */ /* 0x040fe200078e0200 */
[----:B------:R-:W-:Y:S01]  /*90a0*/  UIMAD UR4, UR16, UR5, UR4 ;  /* 0x00000005100472a4 */ /* 0x000fe2000f8e0204 */
[----:B------:R-:W-:-:S04]  /*90b0*/  IMAD.WIDE.U32 R2, R10, c[0x0][0x1b0], R2 ;  /* 0x00006c000a027a25 */ /* 0x000fc800078e0002 */
[----:B------:R-:W-:Y:S01]  /*90c0*/  IMAD.IADD R3, R3, 0x1, R0 ;  /* 0x0000000103037824 */ /* 0x000fe200078e0200 */
[----:B------:R-:W-:Y:S01]  /*90d0*/  SHF.R.S32.HI R0, RZ, 0x1f, R12 ;  /* 0x0000001fff007819 */ /* 0x000fe2000001140c */
[----:B------:R-:W-:Y:S02]  /*90e0*/  IMAD.U32 R9, RZ, RZ, UR23 ;  /* 0x00000017ff097e24 */ /* 0x000fe4000f8e00ff */
[----:B------:R-:W-:Y:S02]  /*90f0*/  IMAD.U32 R9, RZ, RZ, UR16 ;  /* 0x00000010ff097e24 */ /* 0x000fe4000f8e00ff */
[----:B------:R-:W-:Y:S02]  /*9100*/  IMAD R0, R0, c[0x0][0x1a8], RZ ;  /* 0x00006a0000007a24 */ /* 0x000fe400078e02ff */
[----:B------:R-:W-:Y:S01]  /*9110*/  IMAD.WIDE.U32 R8, R9, c[0x0][0x1e8], R6 ;  /* 0x00007a0009087a25 */ /* 0x000fe200078e0006 */
[----:B------:R-:W-:-:S03]  /*9120*/  MOV R6, UR16 ;  /* 0x0000001000067c02 */ /* 0x000fc60008000f00 */
[C---:B------:R-:W-:Y:S01]  /*9130*/  IMAD R0, R12.reuse, c[0x0][0x1ac], R0 ;  /* 0x00006b000c007a24 */ /* 0x040fe200078e0200 */
[----:B------:R-:W-:Y:S01]  /*9140*/  IADD3 R9, R9, UR6, RZ ;  /* 0x0000000609097c10 */ /* 0x000fe2000fffe0ff */
[----:B------:R-:W-:-:S04]  /*9150*/  IMAD.WIDE.U32 R2, R12, c[0x0][0x1a8], R2 ;  /* 0x00006a000c027a25 */ /* 0x000fc800078e0002 */
[----:B------:R-:W-:Y:S01]  /*9160*/  IMAD.WIDE.U32 R6, R6, c[0x0][0x210], R4 ;  /* 0x0000840006067a25 */ /* 0x000fe200078e0004 */
[----:B---3--:R-:W-:-:S03]  /*9170*/  @P0 SHF.R.S32.HI R5, RZ, 0x1f, R13 ;  /* 0x0000001fff050819 */ /* 0x008fc6000001140d */
[----:B------:R-:W-:Y:S01]  /*9180*/  @P0 IMAD.MOV.U32 R4, RZ, RZ, R13 ;  /* 0x000000ffff040224 */ /* 0x000fe200078e000d */
[C---:B------:R-:W-:Y:S01]  /*9190*/  LEA R13, P1, R2.reuse, c[0x0][0x160], 0x1 ;  /* 0x00005800020d7a11 */ /* 0x040fe200078208ff */
[----:B------:R-:W-:Y:S01]  /*91a0*/  IMAD.IADD R0, R3, 0x1, R0 ;  /* 0x0000000103007824 */ /* 0x000fe200078e0200 */
[----:B------:R-:W-:Y:S01]  /*91b0*/  IADD3 R7, R7, UR4, RZ ;  /* 0x0000000407077c10 */ /* 0x000fe2000fffe0ff */
[----:B------:R-:W-:Y:S02]  /*91c0*/  @!P0 IMAD.U32 R5, RZ, RZ, UR9 ;  /* 0x00000009ff058e24 */ /* 0x000fe4000f8e00ff */
[----:B------:R-:W-:Y:S01]  /*91d0*/  @!P0 IMAD.U32 R4, RZ, RZ, UR8 ;  /* 0x00000008ff048e24 */ /* 0x000fe2000f8e00ff */
[----:B------:R-:W-:Y:S01]  /*91e0*/  LEA.HI.X R12, R2, c[0x0][0x164], R0, 0x1, P1 ;  /* 0x00005900020c7a11 */ /* 0x000fe200008f0c00 */
[----:B------:R-:W-:Y:S01]  /*91f0*/  IMAD.SHL.U32 R3, R76, 0x40, RZ ;  /* 0x000000404c037824 */ /* 0x000fe200078e00ff */
[----:B------:R-:W-:Y:S02]  /*9200*/  LEA.HI R2, R157, R177, RZ, 0x6 ;  /* 0x000000b19d027211 */ /* 0x000fe400078f30ff */
[----:B------:R-:W-:-:S02]  /*9210*/  ISETP.GE.AND P0, PT, R38, c[0x0][0x1d4], PT ;  /* 0x0000750026007a0c */ /* 0x000fc40003f06270 */
[----:B------:R-:W-:Y:S02]  /*9220*/  SEL R0, R5, RZ, !P2 ;  /* 0x000000ff05007207 */ /* 0x000fe40005000000 */
[----:B------:R-:W-:Y:S01]  /*9230*/  SHF.L.U32 R2, R2, 0x3, RZ ;  /* 0x0000000302027819 */ /* 0x000fe200000006ff */
[----:B------:R1:W2:Y:S01]  /*9240*/  SHFL.IDX PT, R5, R12, RZ, 0x181f ;  /* 0x00181fff0c057589 */ /* 0x0002a200000e0000 */
[----:B------:R-:W-:Y:S02]  /*9250*/  SEL R10, R4, RZ, !P2 ;  /* 0x000000ff040a7207 */ /* 0x000fe40005000000 */
[----:B------:R-:W-:Y:S01]  /*9260*/  LOP3.LUT R29, R2, 0xfffffe00, RZ, 0xc0, !PT ;  /* 0xfffffe00021d7812 */ /* 0x000fe200078ec0ff */
[C---:B------:R-:W-:Y:S01]  /*9270*/  IMAD R2, R0.reuse, c[0x0][0x1f0], RZ ;  /* 0x00007c0000027a24 */ /* 0x040fe200078e02ff */
[----:B------:R-:W-:Y:S01]  /*9280*/  LOP3.LUT R19, R3, 0x1c0, RZ, 0xc0, !PT ;  /* 0x000001c003137812 */ /* 0x000fe200078ec0ff */
[----:B------:R-:W-:Y:S01]  /*9290*/  IMAD R0, R0, c[0x0][0x218], RZ ;  /* 0x0000860000007a24 */ /* 0x000fe200078e02ff */
[----:B------:R-:W-:Y:S01]  /*92a0*/  R2P PR, R132, 0x6 ;  /* 0x0000000684007804 */ /* 0x000fe20000000000 */
[C---:B------:R-:W-:Y:S01]  /*92b0*/  IMAD R11, R10.reuse, c[0x0][0x1f4], R2 ;  /* 0x00007d000a0b7a24 */ /* 0x040fe200078e0202 */
[----:B------:R-:W-:Y:S01]  /*92c0*/  @P0 LOP3.LUT R161, R161, 0x1, RZ, 0xfc, !PT ;  /* 0x00000001a1a10812 */ /* 0x000fe200078efcff */
[C---:B------:R-:W-:Y:S01]  /*92d0*/  IMAD R2, R10.reuse, c[0x0][0x21c], R0 ;  /* 0x000087000a027a24 */ /* 0x040fe200078e0200 */
[----:B------:R-:W-:Y:S01]  /*92e0*/  LOP3.LUT R3, R19, 0x38, R38, 0xf8, !PT ;  /* 0x0000003813037812 */ /* 0x000fe200078ef826 */
[C---:B------:R-:W-:Y:S01]  /*92f0*/  IMAD.WIDE.U32 R138, R10.reuse, c[0x0][0x218], R6 ;  /* 0x000086000a8a7a25 */ /* 0x040fe200078e0006 */
[----:B------:R-:W-:Y:S01]  /*9300*/  SHF.R.U32.HI R30, RZ, 0x3, R19 ;  /* 0x00000003ff1e7819 */ /* 0x000fe20000011613 */
[----:B------:R1:W-:Y:S01]  /*9310*/  STL [R1+0x18], R161 ;  /* 0x000018a101007387 */ /* 0x0003e20000100800 */
[----:B------:R-:W-:Y:S01]  /*9320*/  SEL R0, R17, 0xffffffe0, !P2 ;  /* 0xffffffe011007807 */ /* 0x000fe20005000000 */
[----:B------:R-:W-:Y:S01]  /*9330*/  IMAD.WIDE.U32 R20, R10, c[0x0][0x1f0], R8 ;  /* 0x00007c000a147a25 */ /* 0x000fe200078e0008 */
[----:B------:R-:W-:Y:S01]  /*9340*/  LOP3.LUT R244, R29, R3, R30, 0xf6, !PT ;  /* 0x000000031df47212 */ /* 0x000fe200078ef61e */
[----:B------:R1:W3:Y:S01]  /*9350*/  SHFL.IDX PT, R4, R13, RZ, 0x181f ;  /* 0x00181fff0d047589 */ /* 0x0002e200000e0000 */
[----:B------:R-:W-:Y:S01]  /*9360*/  SEL R3, R18, 0xfffffff0, !P1 ;  /* 0xfffffff012037807 */ /* 0x000fe20004800000 */
[----:B------:R-:W-:-:S02]  /*9370*/  IMAD.IADD R137, R139, 0x1, R2 ;  /* 0x000000018b897824 */ /* 0x000fc400078e0202 */
[----:B------:R-:W-:Y:S01]  /*9380*/  IMAD.IADD R23, R21, 0x1, R11 ;  /* 0x0000000115177824 */ /* 0x000fe200078e020b */
[----:B------:R1:W-:Y:S04]  /*9390*/  STL.64 [R1+0x48], R20 ;  /* 0x0000481401007387 */ /* 0x0003e80000100a00 */
[----:B------:R1:W-:Y:S04]  /*93a0*/  STL.64 [R1+0x58], R138 ;  /* 0x0000588a01007387 */ /* 0x0003e80000100a00 */
[----:B------:R1:W-:Y:S04]  /*93b0*/  STL [R1+0x54], R137 ;  /* 0x0000548901007387 */ /* 0x0003e80000100800 */
[----:B------:R1:W-:Y:S01]  /*93c0*/  STL [R1+0x44], R23 ;  /* 0x0000441701007387 */ /* 0x0003e20000100800 */
[----:B------:R-:W-:Y:S05]  /*93d0*/  @P6 BRA `(.L_x_1588) ;  /* 0x000000a000006947 */ /* 0x000fea0003800000 */
[----:B--2---:R-:W-:Y:S02]  /*93e0*/  SHF.R.S32.HI R2, RZ, 0x1f, R15 ;  /* 0x0000001fff027819 */ /* 0x004fe4000001140f */
[----:B---3--:R-:W-:-:S02]  /*93f0*/  LEA R6, P0, R16, R4, 0x1 ;  /* 0x0000000410067211 */ /* 0x008fc400078008ff */
        /* <DEDUP_REMOVED lines=8> */
.L_x_1588:
[----:B--2---:R-:W-:Y:S05]  /*9480*/  BSYNC B0 ;  /* 0x0000000000007941 */ /* 0x004fea0003800000 */
.L_x_1587:
[----:B------:R-:W-:Y:S01]  /*9490*/  IADD3 R2, R14, 0x10, RZ ;  /* 0x000000100e027810 */ /* 0x000fe20007ffe0ff */
[----:B------:R2:W4:Y:S01]  /*94a0*/  SHFL.IDX PT, R5, R12, 0x1, 0x181f ;  /* 0x00381f000c057f89 */ /* 0x00052200000e0000 */
[----:B------:R-:W-:Y:S02]  /*94b0*/  BSSY B0, `(.L_x_1589) ;  /* 0x000000f000007945 */ /* 0x000fe40003800000 */
[----:B------:R-:W-:Y:S01]  /*94c0*/  ISETP.GE.AND P0, PT, R2, UR20, PT ;  /* 0x0000001402007c0c */ /* 0x000fe2000bf06270 */
[----:B---3--:R2:W3:Y:S03]  /*94d0*/  SHFL.IDX PT, R4, R13, 0x1, 0x181f ;  /* 0x00381f000d047f89 */ /* 0x0084e600000e0000 */
[----:B------:R-:W-:-:S09]  /*94e0*/  P2R R18, PR, RZ, 0x1 ;  /* 0x00000001ff127803 */ /* 0x000fd20000000000 */
[----:B------:R-:W-:Y:S05]  /*94f0*/  @P0 BRA `(.L_x_1590) ;  /* 0x000000a000000947 */ /* 0x000fea0003800000 */
[----:B------:R-:W-:Y:S02]  /*9500*/  SHF.R.S32.HI R2, RZ, 0x1f, R15 ;  /* 0x0000001fff027819 */ /* 0x000fe4000001140f */
[----:B---3--:R-:W-:Y:S02]  /*9510*/  LEA R6, P0, R16, R4, 0x1 ;  /* 0x0000000410067211 */ /* 0x008fe400078008ff */
[----:B------:R-:W-:Y:S02]  /*9520*/  LEA.HI R2, R2, R15, RZ, 0x3 ;  /* 0x0000000f02027211 */ /* 0x000fe400078f18ff */
[----:B----4-:R-:W-:Y:S02]  /*9530*/  LEA.HI.X R7, R16, R5, R39, 0x1, P0 ;  /* 0x0000000510077211 */ /* 0x010fe400000f0c27 */
[----:B------:R-:W-:Y:S01]  /*9540*/  LOP3.LUT R8, R2, 0xfffffff8, RZ, 0xc0, !PT ;  /* 0xfffffff802087812 */ /* 0x000fe200078ec0ff */
[----:B------:R-:W-:-:S04]  /*9550*/  IMAD.SHL.U32 R2, R244, 0x2, RZ ;  /* 0x00000002f4027824 */ /* 0x000fc800078e00ff */
[----:B------:R-:W-:Y:S01]  /*9560*/  IMAD.WIDE R4, R8, 0x2, R4 ;  /* 0x0000000208047825 */ /* 0x000fe200078e0204 */
[----:B------:R-:W-:Y:S01]  /*9570*/  @!PT LDS RZ, [RZ] ;  /* 0x00000000fffff984 */ /* 0x000fe20000000800 */
[----:B------:R3:W-:Y:S04]  /*9580*/  LDGSTS.E.BYPASS.LTC128B.128 [R2+0x8900], [R6.64], !P3 ;  /* 0x0890000006027fae */ /* 0x0007e8000d901d5c */
[----:B------:R3:W-:Y:S02]  /*9590*/  LDGSTS.E.BYPASS.LTC128B.128 [R2+0xc900], [R4.64], !P4 ;  /* 0x0c90000004027fae */ /* 0x0007e4000e101d5c */
.L_x_1590:
[----:B------:R-:W-:Y:S05]  /*95a0*/  BSYNC B0 ;  /* 0x0000000000007941 */ /* 0x000fea0003800000 */
.L_x_1589:
[----:B---3--:R-:W-:Y:S01]  /*95b0*/  IADD3 R2, R14, 0x20, RZ ;  /* 0x000000200e027810 */ /* 0x008fe20007ffe0ff */
[----:B----4-:R3:W4:Y:S01]  /*95c0*/  SHFL.IDX PT, R5, R12, 0x2, 0x181f ;  /* 0x00581f000c057f89 */ /* 0x01072200000e0000 */
[----:B------:R-:W-:Y:S02]  /*95d0*/  BSSY B0, `(.L_x_1591) ;  /* 0x000000f000007945 */ /* 0x000fe40003800000 */
[----:B------:R-:W-:Y:S01]  /*95e0*/  ISETP.GE.AND P0, PT, R2, UR20, PT ;  /* 0x0000001402007c0c */ /* 0x000fe2000bf06270 */
[----:B------:R3:W1:Y:S03]  /*95f0*/  SHFL.IDX PT, R4, R13, 0x2, 0x181f ;  /* 0x00581f000d047f89 */ /* 0x00066600000e0000 */
[----:B------:R-:W-:-:S09]  /*9600*/  P2R R48, PR, RZ, 0x1 ;  /* 0x00000001ff307803 */ /* 0x000fd20000000000 */
[----:B------:R-:W-:Y:S05]  /*9610*/  @P0 BRA `(.L_x_1592) ;  /* 0x000000a000000947 */ /* 0x000fea0003800000 */
[----:B------:R-:W-:Y:S02]  /*9620*/  SHF.R.S32.HI R2, RZ, 0x1f, R15 ;  /* 0x0000001fff027819 */ /* 0x000fe4000001140f */
[----:B-1----:R-:W-:Y:S02]  /*9630*/  LEA R6, P0, R16, R4, 0x1 ;  /* 0x0000000410067211 */ /* 0x002fe400078008ff */
        /* <DEDUP_REMOVED lines=8> */
.L_x_1592:
[----:B------:R-:W-:Y:S05]  /*96c0*/  BSYNC B0 ;  /* 0x0000000000007941 */ /* 0x000fea0003800000 */
.L_x_1591:
[----:B-1----:R-:W-:Y:S01]  /*96d0*/  IADD3 R2, R14, 0x30, RZ ;  /* 0x000000300e027810 */ /* 0x002fe20007ffe0ff */
[----:B----4-:R1:W4:Y:S01]  /*96e0*/  SHFL.IDX PT, R5, R12, 0x3, 0x181f ;  /* 0x00781f000c057f89 */ /* 0x01032200000e0000 */
[----:B------:R-:W-:Y:S02]  /*96f0*/  BSSY B0, `(.L_x_1593) ;  /* 0x000000f000007945 */ /* 0x000fe40003800000 */
[----:B------:R-:W-:Y:S01]  /*9700*/  ISETP.GE.AND P0, PT, R2, UR20, PT ;  /* 0x0000001402007c0c */ /* 0x000fe2000bf06270 */
[----:B------:R1:W2:Y:S03]  /*9710*/  SHFL.IDX PT, R4, R13, 0x3, 0x181f ;  /* 0x00781f000d047f89 */ /* 0x0002a600000e0000 */
[----:B------:R-:W-:-:S09]  /*9720*/  P2R R49, PR, RZ, 0x1 ;  /* 0x00000001ff317803 */ /* 0x000fd20000000000 */
[----:B------:R-:W-:Y:S05]  /*9730*/  @P0 BRA `(.L_x_1594) ;  /* 0x000000a000000947 */ /* 0x000fea0003800000 */
[----:B------:R-:W-:Y:S02]  /*9740*/  SHF.R.S32.HI R2, RZ, 0x1f, R15 ;  /* 0x0000001fff027819 */ /* 0x000fe4000001140f */
[----:B--2---:R-:W-:Y:S02]  /*9750*/  LEA R6, P0, R16, R4, 0x1 ;  /* 0x0000000410067211 */ /* 0x004fe400078008ff */
        /* <DEDUP_REMOVED lines=8> */
.L_x_1594:
[----:B------:R-:W-:Y:S05]  /*97e0*/  BSYNC B0 ;  /* 0x0000000000007941 */ /* 0x000fea0003800000 */
.L_x_1593:
[----:B--2---:R-:W-:Y:S01]  /*97f0*/  IADD3 R2, R14, 0x40, RZ ;  /* 0x000000400e027810 */ /* 0x004fe20007ffe0ff */
        /* <DEDUP_REMOVED lines=16> */
.L_x_1596:
[----:B------:R-:W-:Y:S05]  /*9900*/  BSYNC B0 ;  /* 0x0000000000007941 */ /* 0x000fea0003800000 */
.L_x_1595:
        /* <DEDUP_REMOVED lines=17> */
.L_x_1598:
[----:B------:R-:W-:Y:S05]  /*9a20*/  BSYNC B0 ;  /* 0x0000000000007941 */ /* 0x000fea0003800000 */
.L_x_1597:
        /* <DEDUP_REMOVED lines=17> */
.L_x_1600:
[----:B------:R-:W-:Y:S05]  /*9b40*/  BSYNC B0 ;  /* 0x0000000000007941 */ /* 0x000fea0003800000 */
.L_x_1599:
[----:B-1----:R-:W1:Y:S01]  /*9b50*/  SHFL.IDX PT, R6, R13, 0x7, 0x181f ;  /* 0x00f81f000d067f89 */ /* 0x002e6200000e0000 */
[----:B------:R-:W-:Y:S01]  /*9b60*/  IADD3 R2, R14, 0x70, RZ ;  /* 0x000000700e027810 */ /* 0x000fe20007ffe0ff */
[----:B------:R-:W-:Y:S01]  /*9b70*/  UIADD3 UR15, UR12, -0x1, URZ ;  /* 0xffffffff0c0f7890 */ /* 0x000fe2000fffe03f */
[----:B------:R-:W-:Y:S01]  /*9b80*/  IADD3 R8, -R76, UR13, RZ ;  /* 0x0000000d4c087c10 */ /* 0x000fe2000fffe1ff */
[----:B------:R5:W2:Y:S01]  /*9b90*/  SHFL.IDX PT, R7, R12, 0x7, 0x181f ;  /* 0x00f81f000c077f89 */ /* 0x000aa200000e0000 */
[----:B------:R-:W-:Y:S01]  /*9ba0*/  ISETP.GE.AND P5, PT, R2, UR20, PT ;  /* 0x0000001402007c0c */ /* 0x000fe2000bfa6270 */
[----:B------:R-:W-:Y:S01]  /*9bb0*/  ULDC.64 UR8, c[0x0][0x1e0] ;  /* 0x0000780000087ab9 */ /* 0x000fe20000000a00 */
[----:B------:R-:W-:Y:S01]  /*9bc0*/  IMAD.MOV.U32 R158, RZ, RZ, R22 ;  /* 0x000000ffff9e7224 */ /* 0x000fe200078e0016 */
[----:B------:R-:W-:Y:S01]  /*9bd0*/  UMOV UR11, 0x6 ;  /* 0x00000006000b7882 */ /* 0x000fe20000000000 */
[----:B------:R-:W-:Y:S01]  /*9be0*/  IMAD.U32 R2, RZ, RZ, UR15 ;  /* 0x0000000fff027e24 */ /* 0x000fe2000f8e00ff */
[----:B------:R-:W-:Y:S01]  /*9bf0*/  USHF.L.U32 UR10, UR8, 0x6, URZ ;  /* 0x00000006080a7899 */ /* 0x000fe2000800063f */
[----:B------:R-:W-:Y:S01]  /*9c00*/  IMAD.MOV.U32 R159, RZ, RZ, R23 ;  /* 0x000000ffff9f7224 */ /* 0x000fe200078e0017 */
[----:B------:R-:W-:Y:S01]  /*9c10*/  USHF.L.U64.HI UR11, UR8, UR11, UR9 ;  /* 0x0000000b080b7299 */ /* 0x000fe20008010209 */
[----:B------:R-:W-:Y:S01]  /*9c20*/  IMAD R2, R2, -0x40, R8 ;  /* 0xffffffc002027824 */ /* 0x000fe200078e0208 */
[----:B------:R-:W-:Y:S01]  /*9c30*/  USHF.R.S32.HI UR14, URZ, 0x1f, UR15 ;  /* 0x0000001f3f0e7899 */ /* 0x000fe2000801140f */
[----:B------:R-:W-:Y:S01]  /*9c40*/  IMAD.MOV.U32 R158, RZ, RZ, R20 ;  /* 0x000000ffff9e7224 */ /* 0x000fe200078e0014 */
[----:B------:R-:W-:Y:S01]  /*9c50*/  UIMAD UR4, UR11, UR15, URZ ;  /* 0x0000000f0b0472a4 */ /* 0x000fe2000f8e023f */
[----:B------:R-:W-:Y:S01]  /*9c60*/  IMAD.U32 R154, RZ, RZ, UR10 ;  /* 0x0000000aff9a7e24 */ /* 0x000fe2000f8e00ff */
[----:B------:R-:W-:Y:S01]  /*9c70*/  ISETP.GE.AND P2, PT, R2, 0x11, PT ;  /* 0x000000110200780c */ /* 0x000fe20003f46270 */
[----:B------:R-:W-:Y:S01]  /*9c80*/  @!P5 IMAD.SHL.U32 R10, R244, 0x2, RZ ;  /* 0x00000002f40ad824 */ /* 0x000fe200078e00ff */
[----:B------:R-:W-:Y:S01]  /*9c90*/  ISETP.GE.AND P1, PT, R2, 0x21, PT ;  /* 0x000000210200780c */ /* 0x000fe20003f26270 */
[----:B------:R-:W-:Y:S01]  /*9ca0*/  UIMAD UR4, UR14, UR10, UR4 ;  /* 0x0000000a0e0472a4 */ /* 0x000fe2000f8e0204 */
[----:B------:R-:W-:Y:S01]  /*9cb0*/  IMAD.MOV.U32 R20, RZ, RZ, c[0x0][0x1e0] ;  /* 0x00007800ff147624 */ /* 0x000fe200078e00ff */
[----:B------:R-:W-:Y:S01]  /*9cc0*/  @!P5 SHF.R.S32.HI R8, RZ, 0x1f, R15 ;  /* 0x0000001fff08d819 */ /* 0x000fe2000001140f */
[----:B------:R-:W-:Y:S01]  /*9cd0*/  UIMAD.WIDE.U32 UR22, UR8, 0x20, URZ ;  /* 0x00000020081678a5 */ /* 0x000fe2000f8e003f */
[----:B-1----:R-:W-:Y:S01]  /*9ce0*/  @!P5 LEA R4, P0, R16, R6, 0x1 ;  /* 0x000000061004d211 */ /* 0x002fe200078008ff */
[----:B------:R-:W-:Y:S01]  /*9cf0*/  USHF.L.U32 UR17, UR9, 0x5, URZ ;  /* 0x0000000509117899 */ /* 0x000fe2000800063f */
[----:B--23-5:R-:W-:Y:S01]  /*9d00*/  IMAD.U32 R12, RZ, RZ, UR9 ;  /* 0x00000009ff0c7e24 */ /* 0x02cfe2000f8e00ff */
[----:B------:R-:W-:Y:S01]  /*9d10*/  @!P5 LEA.HI R8, R8, R15, RZ, 0x3 ;  /* 0x0000000f0808d211 */ /* 0x000fe200078f18ff */
[----:B------:R1:W-:Y:S01]  /*9d20*/  STL.64 [R1+0x40], R158 ;  /* 0x0000409e01007387 */ /* 0x0003e20000100a00 */
[----:B----4-:R-:W-:Y:S01]  /*9d30*/  @!P5 LEA.HI.X R5, R16, R7, R39, 0x1, P0 ;  /* 0x000000071005d211 */ /* 0x010fe200000f0c27 */
[----:B------:R-:W-:Y:S01]  /*9d40*/  UIADD3 UR17, UR23, UR17, URZ ;  /* 0x0000001117117290 */ /* 0x000fe2000fffe03f */
[----:B------:R-:W-:-:S02]  /*9d50*/  @!P5 LOP3.LUT R8, R8, 0xfffffff8, RZ, 0xc0, !PT ;  /* 0xfffffff80808d812 */ /* 0x000fc400078ec0ff */
[----:B------:R-:W-:Y:S01]  /*9d60*/  P2R R17, PR, RZ, 0x40 ;  /* 0x00000040ff117803 */ /* 0x000fe20000000000 */
[----:B------:R-:W-:Y:S01]  /*9d70*/  @!PT LDS RZ, [RZ] ;  /* 0x00000000fffff984 */ /* 0x000fe20000000800 */
[----:B------:R2:W-:Y:S01]  /*9d80*/  @!P5 LDGSTS.E.BYPASS.LTC128B.128 [R10+0xb900], [R4.64], !P3 ;  /* 0x0b900000040adfae */ /* 0x0005e2000d901d5c */
[----:B------:R-:W-:Y:S01]  /*9d90*/  ISETP.GE.AND P3, PT, R2, 0x1, PT ;  /* 0x000000010200780c */ /* 0x000fe20003f66270 */
[----:B------:R-:W-:Y:S01]  /*9da0*/  @!P5 IMAD.WIDE R6, R8, 0x2, R6 ;  /* 0x000000020806d825 */ /* 0x000fe200078e0206 */
[----:B------:R-:W-:Y:S02]  /*9db0*/  LOP3.LUT P6, RZ, R161, 0x1, RZ, 0xc0, !PT ;  /* 0x00000001a1ff7812 */ /* 0x000fe400078cc0ff */
[----:B------:R-:W-:Y:S02]  /*9dc0*/  LEA.HI R155, R157, R177, RZ, 0x5 ;  /* 0x000000b19d9b7211 */ /* 0x000fe400078f28ff */
[----:B------:R3:W-:Y:S02]  /*9dd0*/  @!P5 LDGSTS.E.BYPASS.LTC128B.128 [R10+0xf900], [R6.64], !P4 ;  /* 0x0f900000060adfae */ /* 0x0007e4000e101d5c */
[----:B------:R-:W-:-:S02]  /*9de0*/  SHF.R.S32.HI R156, RZ, 0x5, R155 ;  /* 0x00000005ff9c7819 */ /* 0x000fc4000001149b */
[----:B------:R-:W0:Y:S01]  /*9df0*/  LDGDEPBAR ;  /* 0x00000000000079af */ /* 0x000e220000000000 */
[----:B--2---:R-:W-:-:S05]  /*9e00*/  IMAD.WIDE.U32 R4, R154, UR15, R158 ;  /* 0x0000000f9a047c25 */ /* 0x004fca000f8e009e */
[----:B------:R-:W-:Y:S01]  /*9e10*/  IADD3 R5, R5, UR4, RZ ;  /* 0x0000000405057c10 */ /* 0x000fe2000fffe0ff */
[----:B------:R-:W-:Y:S01]  /*9e20*/  BAR.SYNC.DEFER_BLOCKING 0x0 ;  /* 0x0000000000007b1d */ /* 0x000fe20000010000 */
[----:B------:R-:W-:-:S04]  /*9e30*/  @P2 LEA R9, P0, R20, R4, 0x4 ;  /* 0x0000000414092211 */ /* 0x000fc800078020ff */
[----:B------:R-:W-:Y:S02]  /*9e40*/  @P2 LEA.HI.X R12, R20, R5, R12, 0x4, P0 ;  /* 0x00000005140c2211 */ /* 0x000fe400000f240c */
[----:B------:R-:W-:-:S04]  /*9e50*/  @P1 IADD3 R11, P0, R4, UR22, RZ ;  /* 0x00000016040b1c10 */ /* 0x000fc8000ff1e0ff */
[----:B------:R-:W-:Y:S02]  /*9e60*/  @P1 IADD3.X R13, R5, UR17, RZ, P0, !PT ;  /* 0x00000011050d1c10 */ /* 0x000fe400087fe4ff */
[----:B------:R-:W-:-:S04]  /*9e70*/  @P2 LEA R8, P0, R9, c[0x0][0x1c8], 0x1 ;  /* 0x0000720009082a11 */ /* 0x000fc800078008ff */
[----:B------:R-:W-:Y:S02]  /*9e80*/  @P2 LEA.HI.X R9, R9, c[0x0][0x1cc], R12, 0x1, P0 ;  /* 0x0000730009092a11 */ /* 0x000fe400000f0c0c */
[----:B------:R-:W-:-:S04]  /*9e90*/  @P1 LEA R12, P0, R11, c[0x0][0x1c8], 0x1 ;  /* 0x000072000b0c1a11 */ /* 0x000fc800078008ff */
[----:B------:R-:W-:Y:S02]  /*9ea0*/  @P1 LEA.HI.X R13, R11, c[0x0][0x1cc], R13, 0x1, P0 ;  /* 0x000073000b0d1a11 */ /* 0x000fe400000f0c0d */
[----:B---3--:R-:W-:-:S04]  /*9eb0*/  @P3 LEA R10, P0, R4, c[0x0][0x1c8], 0x1 ;  /* 0x00007200040a3a11 */ /* 0x008fc800078008ff */
[----:B------:R-:W-:Y:S02]  /*9ec0*/  @P3 LEA.HI.X R11, R4, c[0x0][0x1cc], R5, 0x1, P0 ;  /* 0x00007300040b3a11 */ /* 0x000fe400000f0c05 */
[----:B------:R-:W-:-:S13]  /*9ed0*/  ISETP.GE.AND P0, PT, R2, 0x31, PT ;  /* 0x000000310200780c */ /* 0x000fda0003f06270 */
[----:B------:R-:W-:Y:S01]  /*9ee0*/  VOTEU.ANY UP0, P0 ;  /* 0x00000000003f7886 */ /* 0x000fe20000000100 */
[----:B------:R-:W-:-:S04]  /*9ef0*/  @P0 IMAD.WIDE.U32 R4, R20, 0x30, R4 ;  /* 0x0000003014040825 */ /* 0x000fc800078e0004 */
[----:B------:R-:W-:Y:S01]  /*9f00*/  @UP0 UIMAD UR9, UR9, 0x30, URZ ;  /* 0x00000030090908a4 */ /* 0x000fe2000f8e023f */
[----:B------:R-:W-:-:S05]  /*9f10*/  @P0 LEA R6, P4, R4, c[0x0][0x1c8], 0x1 ;  /* 0x0000720004060a11 */ /* 0x000fca00078808ff */
[----:B------:R-:W-:-:S04]  /*9f20*/  @P0 IADD3 R2, R5, UR9, RZ ;  /* 0x0000000905020c10 */ /* 0x000fc8000fffe0ff */
[----:B------:R-:W-:Y:S01]  /*9f30*/  @P0 LEA.HI.X R7, R4, c[0x0][0x1cc], R2, 0x1, P4 ;  /* 0x0000730004070a11 */ /* 0x000fe200020f0c02 */
[----:B------:R-:W-:Y:S01]  /*9f40*/  @P3 IMAD.SHL.U32 R2, R244, 0x2, RZ ;  /* 0x00000002f4023824 */ /* 0x000fe200078e00ff */
[----:B------:R-:W-:-:S04]  /*9f50*/  LOP3.LUT P4, RZ, R161, 0x2, RZ, 0xc0, !PT ;  /* 0x00000002a1ff7812 */ /* 0x000fc8000788c0ff */
[----:B------:R-:W-:Y:S01]  /*9f60*/  @!PT LDS RZ, [RZ] ;  /* 0x00000000fffff984 */ /* 0x000fe20000000800 */
[----:B------:R-:W-:Y:S01]  /*9f70*/  @!PT LDS RZ, [RZ] ;  /* 0x00000000fffff984 */ /* 0x000fe20000000800 */
[----:B------:R-:W-:Y:S01]  /*9f80*/  @!PT LDS RZ, [RZ] ;  /* 0x00000000fffff984 */ /* 0x000fe20000000800 */
[----:B------:R2:W-:Y:S01]  /*9f90*/  @P3 LDGSTS.E.BYPASS.LTC128B.128 [R2+0x4100], [R10.64], !P6 ;  /* 0x041000000a023fae */ /* 0x0005e2000f101d5c */
[----:B------:R-:W-:-:S08]  /*9fa0*/  ISETP.NE.AND P6, PT, R17, RZ, PT ;  /* 0x000000ff1100720c */ /* 0x000fd00003fc5270 */
[----:B------:R2:W-:Y:S01]  /*9fb0*/  @P3 LDGSTS.E.BYPASS.LTC128B.128 [R2+0x6100], [R10.64+0x80], !P4 ;  /* 0x061000800a023fae */ /* 0x0005e2000e101d5c */
[----:B------:R-:W-:Y:S01]  /*9fc0*/  LOP3.LUT P3, RZ, R161, 0x1, RZ, 0xc0, !PT ;  /* 0x00000001a1ff7812 */ /* 0x000fe2000786c0ff */
[----:B--2---:R-:W-:-:S12]  /*9fd0*/  @P2 IMAD.SHL.U32 R2, R244, 0x2, RZ ;  /* 0x00000002f4022824 */ /* 0x004fd800078e00ff */
[----:B------:R2:W-:Y:S04]  /*9fe0*/  @P2 LDGSTS.E.BYPASS.LTC128B.128 [R2+0x4900], [R8.64], !P3 ;  /* 0x0490000008022fae */ /* 0x0005e8000d901d5c */
[----:B------:R2:W-:Y:S02]  /*9ff0*/  @P2 LDGSTS.E.BYPASS.LTC128B.128 [R2+0x6900], [R8.64+0x80], !P4 ;  /* 0x0690008008022fae */ /* 0x0005e4000e101d5c */
[----:B--2---:R-:W-:-:S05]  /*a000*/  @P1 IMAD.SHL.U32 R2, R244, 0x2, RZ ;  /* 0x00000002f4021824 */ /* 0x004fca00078e00ff */
[----:B------:R2:W-:Y:S04]  /*a010*/  @P1 LDGSTS.E.BYPASS.LTC128B.128 [R2+0x5100], [R12.64], !P3 ;  /* 0x051000000c021fae */ /* 0x0005e8000d901d5c */
[----:B------:R2:W-:Y:S02]  /*a020*/  @P1 LDGSTS.E.BYPASS.LTC128B.128 [R2+0x7100], [R12.64+0x80], !P4 ;  /* 0x071000800c021fae */ /* 0x0005e4000e101d5c */
[----:B--2---:R-:W-:-:S05]  /*a030*/  @P0 IMAD.SHL.U32 R2, R244, 0x2, RZ ;  /* 0x00000002f4020824 */ /* 0x004fca00078e00ff */
[----:B------:R1:W-:Y:S04]  /*a040*/  @P0 LDGSTS.E.BYPASS.LTC128B.128 [R2+0x5900], [R6.64], !P3 ;  /* 0x0590000006020fae */ /* 0x0003e8000d901d5c */
[----:B------:R1:W-:Y:S01]  /*a050*/  @P0 LDGSTS.E.BYPASS.LTC128B.128 [R2+0x7900], [R6.64+0x80], !P4 ;  /* 0x0790008006020fae */ /* 0x0003e2000e101d5c */
[----:B------:R-:W-:-:S03]  /*a060*/  ISETP.LT.AND P0, PT, RZ, c[0x0][0x27c], PT ;  /* 0x00009f00ff007a0c */ /* 0x000fc60003f01270 */
[----:B------:R-:W0:Y:S10]  /*a070*/  LDGDEPBAR ;  /* 0x00000000000079af */ /* 0x000e340000000000 */
[----:B------:R-:W-:Y:S05]  /*a080*/  @P0 BRA `(.L_x_1601) ;  /* 0x0000002000000947 */ /* 0x000fea0003800000 */
[----:B------:R-:W-:-:S04]  /*a090*/  DEPBAR.LE SB0, 0x1 ;  /* 0x000080400000791a */ /* 0x000fc80000000000 */
[----:B------:R-:W-:Y:S05]  /*a0a0*/  BRA `(.L_x_1602) ;  /* 0x0000942000007947 */ /* 0x000fea0003800000 */
.L_x_1601:
[----:B------:R-:W-:Y:S01]  /*a0b0*/  USHF.R.S32.HI UR9, URZ, 0x1f, UR19 ;  /* 0x0000001f3f097899 */ /* 0x000fe20008011413 */
[----:B------:R-:W-:Y:S01]  /*a0c0*/  BSSY B2, `(.L_x_1602) ;  /* 0x0000940000027945 */ /* 0x000fe20003800000 */
[----:B------:R-:W-:Y:S01]  /*a0d0*/  ULDC.64 UR6, c[0x0][0x280] ;  /* 0x0000a00000067ab9 */ /* 0x000fe20000000a00 */
[----:B-1----:R-:W-:Y:S01]  /*a0e0*/  IMAD R2, R53, 0x10, R14 ;  /* 0x0000001035027824 */ /* 0x002fe200078e020e */
[----:B------:R-:W-:Y:S01]  /*a0f0*/  ULDC.64 UR4, c[0x0][0x290] ;  /* 0x0000a40000047ab9 */ /* 0x000fe20000000a00 */
[----:B------:R-:W-:Y:S01]  /*a100*/  SHF.L.U32 R36, R244, 0x1, RZ ;  /* 0x00000001f4247819 */ /* 0x000fe200000006ff */
[----:B------:R-:W-:Y:S02]  /*a110*/  UIMAD.WIDE.U32 UR30, UR19, UR6, URZ ;  /* 0x00000006131e72a5 */ /* 0x000fe4000f8e003f */
[----:B------:R-:W-:Y:S02]  /*a120*/  UIMAD UR6, UR9, UR6, URZ ;  /* 0x00000006090672a4 */ /* 0x000fe4000f8e023f */
[----:B------:R-:W-:-:S02]  /*a130*/  UIMAD UR9, UR9, UR4, URZ ;  /* 0x00000004090972a4 */ /* 0x000fc4000f8e023f */
[----:B------:R-:W-:Y:S02]  /*a140*/  UIMAD.WIDE.U32 UR32, UR19, UR4, URZ ;  /* 0x00000004132072a5 */ /* 0x000fe4000f8e003f */
[----:B------:R-:W-:Y:S02]  /*a150*/  UIMAD UR6, UR19, UR7, UR6 ;  /* 0x00000007130672a4 */ /* 0x000fe4000f8e0206 */
[----:B------:R-:W-:Y:S02]  /*a160*/  ULDC.U8 UR4, c[0x0][0x298] ;  /* 0x0000a60000047ab9 */ /* 0x000fe40000000000 */
[----:B------:R-:W-:Y:S01]  /*a170*/  ISETP.NE.AND P0, PT, RZ, UR4, PT ;  /* 0x00000004ff007c0c */ /* 0x000fe2000bf05270 */
[----:B------:R-:W-:Y:S02]  /*a180*/  UIMAD UR5, UR19, UR5, UR9 ;  /* 0x00000005130572a4 */ /* 0x000fe4000f8e0209 */
[----:B------:R-:W-:Y:S02]  /*a190*/  UIADD3 UR6, UR6, UR31, URZ ;  /* 0x0000001f06067290 */ /* 0x000fe4000fffe03f */
[----:B------:R-:W-:-:S08]  /*a1a0*/  UIADD3 UR5, UR5, UR33, URZ ;  /* 0x0000002105057290 */ /* 0x000fd0000fffe03f */
[----:B------:R-:W-:Y:S05]  /*a1b0*/  @!P0 BRA `(.L_x_1603) ;  /* 0x000048a000008947 */ /* 0x000fea0003800000 */
[----:B------:R-:W-:Y:S01]  /*a1c0*/  PLOP3.LUT P0, PT, PT, PT, UP2, 0x80, 0x0 ;  /* 0x000000000000781c */ /* 0x000fe20003f0f028 */
[----:B------:R-:W-:Y:S01]  /*a1d0*/  IMAD.U32 R6, RZ, RZ, UR30 ;  /* 0x0000001eff067e24 */ /* 0x000fe2000f8e00ff */
[----:B------:R-:W-:Y:S01]  /*a1e0*/  MOV R7, UR31 ;  /* 0x0000001f00077c02 */ /* 0x000fe20008000f00 */
[----:B------:R-:W-:Y:S01]  /*a1f0*/  IMAD.SHL.U32 R37, R53, 0x4, RZ ;  /* 0x0000000435257824 */ /* 0x000fe200078e00ff */
[----:B------:R-:W-:Y:S01]  /*a200*/  BSSY B0, `(.L_x_1604) ;  /* 0x000003a000007945 */ /* 0x000fe20003800000 */
[----:B------:R-:W-:Y:S01]  /*a210*/  IMAD.U32 R5, RZ, RZ, UR6 ;  /* 0x00000006ff057e24 */ /* 0x000fe2000f8e00ff */
[----:B------:R-:W-:Y:S01]  /*a220*/  CS2R R34, SRZ ;  /* 0x0000000000227805 */ /* 0x000fe2000001ff00 */
[----:B------:R-:W-:Y:S01]  /*a230*/  CS2R R24, SRZ ;  /* 0x0000000000187805 */ /* 0x000fe2000001ff00 */
[----:B------:R-:W-:Y:S01]  /*a240*/  IADD3 R90, R37, 0x20, RZ ;  /* 0x00000020255a7810 */ /* 0x000fe20007ffe0ff */
[----:B------:R-:W-:Y:S01]  /*a250*/  CS2R R20, SRZ ;  /* 0x0000000000147805 */ /* 0x000fe2000001ff00 */
[----:B------:R-:W-:Y:S01]  /*a260*/  CS2R R26, SRZ ;  /* 0x00000000001a7805 */ /* 0x000fe2000001ff00 */
[----:B------:R-:W-:-:S02]  /*a270*/  CS2R R22, SRZ ;  /* 0x0000000000167805 */ /* 0x000fc4000001ff00 */
[----:B------:R-:W-:Y:S01]  /*a280*/  @P0 IMAD.HI.U32 R4, R2, c[0x0][0x2c8], RZ ;  /* 0x0000b20002040a27 */ /* 0x000fe200078e00ff */
[----:B------:R-:W-:-:S13]  /*a290*/  PLOP3.LUT P0, PT, PT, PT, UP2, 0x80, 0x0 ;  /* 0x000000000000781c */ /* 0x000fda0003f0f028 */
[----:B------:R-:W-:Y:S01]  /*a2a0*/  @P0 SHF.R.U32.HI R2, RZ, c[0x0][0x2cc], R4 ;  /* 0x0000b300ff020a19 */ /* 0x000fe20000011604 */
[----:B------:R-:W-:Y:S01]  /*a2b0*/  IMAD.MOV.U32 R4, RZ, RZ, R6 ;  /* 0x000000ffff047224 */ /* 0x000fe200078e0006 */
[----:B------:R-:W-:Y:S02]  /*a2c0*/  ISETP.GE.AND P0, PT, R37, c[0x0][0x27c], PT ;  /* 0x00009f0025007a0c */ /* 0x000fe40003f06270 */
[----:B------:R-:W-:Y:S01]  /*a2d0*/  SHF.R.S32.HI R8, RZ, 0x1f, R2 ;  /* 0x0000001fff087819 */ /* 0x000fe20000011402 */
[----:B------:R-:W-:Y:S01]  /*a2e0*/  IMAD.WIDE.U32 R4, R2, c[0x0][0x280], R4 ;  /* 0x0000a00002047a25 */ /* 0x000fe200078e0004 */
[----:B------:R-:W-:-:S03]  /*a2f0*/  SEL R12, RZ, 0x1, P0 ;  /* 0x00000001ff0c7807 */ /* 0x000fc60000000000 */
[----:B------:R-:W-:Y:S01]  /*a300*/  IMAD R7, R8, c[0x0][0x280], RZ ;  /* 0x0000a00008077a24 */ /* 0x000fe200078e02ff */
[----:B------:R-:W-:-:S03]  /*a310*/  LEA R16, P0, R4, c[0x0][0x270], 0x1 ;  /* 0x00009c0004107a11 */ /* 0x000fc600078008ff */
[----:B------:R-:W-:Y:S02]  /*a320*/  IMAD R6, R2, c[0x0][0x284], R7 ;  /* 0x0000a10002067a24 */ /* 0x000fe400078e0207 */
[----:B------:R-:W-:Y:S02]  /*a330*/  IMAD.U32 R7, RZ, RZ, UR33 ;  /* 0x00000021ff077e24 */ /* 0x000fe4000f8e00ff */
[----:B------:R-:W-:Y:S01]  /*a340*/  IMAD.IADD R6, R5, 0x1, R6 ;  /* 0x0000000105067824 */ /* 0x000fe200078e0206 */
[----:B------:R-:W-:Y:S01]  /*a350*/  MOV R5, UR5 ;  /* 0x0000000500057c02 */ /* 0x000fe20008000f00 */
[----:B------:R-:W-:-:S03]  /*a360*/  IMAD R7, R8, c[0x0][0x290], RZ ;  /* 0x0000a40008077a24 */ /* 0x000fc600078e02ff */
[----:B------:R-:W-:Y:S01]  /*a370*/  LEA.HI.X R15, R4, c[0x0][0x274], R6, 0x1, P0 ;  /* 0x00009d00040f7a11 */ /* 0x000fe200000f0c06 */
[----:B------:R-:W-:-:S05]  /*a380*/  IMAD.U32 R6, RZ, RZ, UR32 ;  /* 0x00000020ff067e24 */ /* 0x000fca000f8e00ff */
[----:B------:R-:W-:Y:S02]  /*a390*/  MOV R4, R6 ;  /* 0x0000000600047202 */ /* 0x000fe40000000f00 */
[----:B------:R1:W2:Y:S03]  /*a3a0*/  SHFL.IDX PT, R6, R16, RZ, 0x181f ;  /* 0x00181fff10067589 */ /* 0x0002a600000e0000 */
[----:B------:R-:W-:-:S04]  /*a3b0*/  IMAD.WIDE.U32 R4, R2, c[0x0][0x290], R4 ;  /* 0x0000a40002047a25 */ /* 0x000fc800078e0004 */
[----:B------:R-:W-:Y:S01]  /*a3c0*/  IMAD R2, R2, c[0x0][0x294], R7 ;  /* 0x0000a50002027a24 */ /* 0x000fe200078e0207 */
[----:B------:R-:W-:Y:S01]  /*a3d0*/  LEA R14, P0, R4, c[0x0][0x288], 0x1 ;  /* 0x0000a200040e7a11 */ /* 0x000fe200078008ff */
[----:B------:R1:W3:Y:S02]  /*a3e0*/  SHFL.IDX PT, R7, R15, RZ, 0x181f ;  /* 0x00181fff0f077589 */ /* 0x0002e400000e0000 */
[----:B------:R-:W-:-:S05]  /*a3f0*/  IMAD.IADD R2, R5, 0x1, R2 ;  /* 0x0000000105027824 */ /* 0x000fca00078e0202 */
[----:B------:R-:W-:Y:S02]  /*a400*/  LEA.HI.X R13, R4, c[0x0][0x28c], R2, 0x1, P0 ;  /* 0x0000a300040d7a11 */ /* 0x000fe400000f0c02 */
[----:B------:R-:W-:Y:S01]  /*a410*/  ISETP.GE.AND P0, PT, R90, c[0x0][0x27c], PT ;  /* 0x00009f005a007a0c */ /* 0x000fe20003f06270 */
[----:B------:R1:W4:Y:S03]  /*a420*/  SHFL.IDX PT, R4, R14, RZ, 0x181f ;  /* 0x00181fff0e047589 */ /* 0x00032600000e0000 */
[----:B------:R-:W-:Y:S01]  /*a430*/  SEL R2, RZ, 0xffffffff, P0 ;  /* 0xffffffffff027807 */ /* 0x000fe20000000000 */
[----:B------:R1:W1:Y:S03]  /*a440*/  SHFL.IDX PT, R5, R13, RZ, 0x181f ;  /* 0x00181fff0d057589 */ /* 0x00026600000e0000 */
[----:B------:R-:W-:-:S04]  /*a450*/  SHF.L.U32 R2, R2, 0x1, RZ ;  /* 0x0000000102027819 */ /* 0x000fc800000006ff */
[----:B------:R-:W-:Y:S01]  /*a460*/  LOP3.LUT R12, R2, 0x2, R12, 0xe2, !PT ;  /* 0x00000002020c7812 */ /* 0x000fe200078ee20c */
[----:B------:R-:W-:Y:S05]  /*a470*/  @P6 BRA `(.L_x_1605) ;  /* 0x0000012000006947 */ /* 0x000fea0003800000 */
[----:B--2---:R-:W-:Y:S01]  /*a480*/  LOP3.LUT R2, R12, 0x1, RZ, 0xc0, !PT ;  /* 0x000000010c027812 */ /* 0x004fe200078ec0ff */
[----:B------:R-:W-:Y:S01]  /*a490*/  CS2R R20, SRZ ;  /* 0x0000000000147805 */ /* 0x000fe2000001ff00 */
[----:B------:R-:W-:Y:S02]  /*a4a0*/  CS2R R22, SRZ ;  /* 0x0000000000167805 */ /* 0x000fe4000001ff00 */
[----:B------:R-:W-:-:S13]  /*a4b0*/  ISETP.NE.U32.AND P0, PT, R2, 0x1, PT ;  /* 0x000000010200780c */ /* 0x000fda0003f05070 */
[----:B---3--:R-:W-:-:S04]  /*a4c0*/  @!P0 IMAD.WIDE R10, R37, 0x2, R6 ;  /* 0x00000002250a8825 */ /* 0x008fc800078e0206 */
        /* <DEDUP_REMOVED lines=13> */
.L_x_1605:
[----:B--2---:R-:W-:Y:S05]  /*a5a0*/  BSYNC B0 ;  /* 0x0000000000007941 */ /* 0x004fea0003800000 */
.L_x_1604:
[----:B------:R-:W-:Y:S01]  /*a5b0*/  ISETP.NE.AND P0, PT, R18, RZ, PT ;  /* 0x000000ff1200720c */ /* 0x000fe20003f05270 */
[----:B-1---5:R-:W-:Y:S01]  /*a5c0*/  IMAD.MOV.U32 R10, RZ, RZ, R24 ;  /* 0x000000ffff0a7224 */ /* 0x022fe200078e0018 */
[----:B---3--:R1:W2:Y:S01]  /*a5d0*/  SHFL.IDX PT, R7, R15, 0x1, 0x181f ;  /* 0x00381f000f077f89 */ /* 0x0082a200000e0000 */
        /* <DEDUP_REMOVED lines=41> */
.L_x_1607:
[----:B------:R-:W-:Y:S05]  /*a870*/  BSYNC B0 ;  /* 0x0000000000007941 */ /* 0x000fea0003800000 */
.L_x_1606:
        /* <DEDUP_REMOVED lines=46> */
.L_x_1609:
[----:B-1----:R-:W-:Y:S05]  /*ab60*/  BSYNC B0 ;  /* 0x0000000000007941 */ /* 0x002fea0003800000 */
.L_x_1608:
        /* <DEDUP_REMOVED lines=44> */
.L_x_1611:
[----:B------:R-:W-:Y:S05]  /*ae30*/  BSYNC B0 ;  /* 0x0000000000007941 */ /* 0x000fea0003800000 */
.L_x_1610:
        /* <DEDUP_REMOVED lines=46> */
.L_x_1613:
[----:B-1----:R-:W-:Y:S05]  /*b120*/  BSYNC B0 ;  /* 0x0000000000007941 */ /* 0x002fea0003800000 */
.L_x_1612:
        /* <DEDUP_REMOVED lines=44> */
.L_x_1615:
[----:B------:R-:W-:Y:S05]  /*b3f0*/  BSYNC B0 ;  /* 0x0000000000007941 */ /* 0x000fea0003800000 */
.L_x_1614:
        /* <DEDUP_REMOVED lines=46> */
.L_x_1617:
[----:B-1----:R-:W-:Y:S05]  /*b6e0*/  BSYNC B0 ;  /* 0x0000000000007941 */ /* 0x002fea0003800000 */
.L_x_1616:
        /* <DEDUP_REMOVED lines=43> */
.L_x_1619:
[----:B------:R-:W-:Y:S05]  /*b9a0*/  BSYNC B0 ;  /* 0x0000000000007941 */ /* 0x000fea0003800000 */
.L_x_1618:
[----:B------:R-:W-:Y:S01]  /*b9b0*/  UIADD3 UR4, -UR18, UR20, URZ ;  /* 0x0000001412047290 */ /* 0x000fe2000fffe13f */
[----:B-----5:R-:W-:Y:S01]  /*b9c0*/  IMAD.MOV.U32 R2, RZ, RZ, R88 ;  /* 0x000000ffff027224 */ /* 0x020fe200078e0058 */
[----:B------:R-:W-:-:S04]  /*b9d0*/  DEPBAR.LE SB0, 0x1 ;  /* 0x000080400000791a */ /* 0x000fc80000000000 */
[----:B------:R-:W-:Y:S01]  /*b9e0*/  UISETP.LT.AND UP0, UPT, UR4, 0x80, UPT ;  /* 0x000000800400788c */ /* 0x000fe2000bf01270 */
[----:B------:R-:W-:Y:S01]  /*b9f0*/  PRMT R118, R118, 0x5410, R2 ;  /* 0x0000541076767816 */ /* 0x000fe20000000002 */
[----:B--2---:R-:W-:Y:S01]  /*ba00*/  IMAD.MOV.U32 R5, RZ, RZ, R89 ;  /* 0x000000ffff057224 */ /* 0x004fe200078e0059 */
[----:B------:R-:W-:Y:S01]  /*ba10*/  BSSY B1, `(.L_x_1620) ;  /* 0x000006c000017945 */ /* 0x000fe20003800000 */
[----:B------:R-:W-:Y:S01]  /*ba20*/  USEL UR4, UR4, 0x80, UP0 ;  /* 0x0000008004047887 */ /* 0x000fe20008000000 */
[----:B----4-:R-:W-:Y:S02]  /*ba30*/  IMAD.MOV.U32 R4, RZ, RZ, R82 ;  /* 0x000000ffff047224 */ /* 0x010fe400078e0052 */
[----:B------:R-:W-:Y:S01]  /*ba40*/  IMAD.MOV.U32 R2, RZ, RZ, R83 ;  /* 0x000000ffff027224 */ /* 0x000fe200078e0053 */
[----:B------:R-:W-:Y:S01]  /*ba50*/  PRMT R119, R119, 0x5410, R5 ;  /* 0x0000541077777816 */ /* 0x000fe20000000005 */
[----:B---3--:R-:W-:Y:S01]  /*ba60*/  IMAD.MOV.U32 R6, RZ, RZ, R86 ;  /* 0x000000ffff067224 */ /* 0x008fe200078e0056 */
[----:B------:R-:W-:Y:S01]  /*ba70*/  BAR.SYNC.DEFER_BLOCKING 0x0 ;  /* 0x0000000000007b1d */ /* 0x000fe20000010000 */
[----:B------:R-:W-:Y:S01]  /*ba80*/  ISETP.GE.AND P0, PT, R76, UR4, PT ;  /* 0x000000044c007c0c */ /* 0x000fe2000bf06270 */
[----:B------:R-:W-:Y:S01]  /*ba90*/  IMAD.MOV.U32 R5, RZ, RZ, R87 ;  /* 0x000000ffff057224 */ /* 0x000fe200078e0057 */
[----:B------:R-:W-:Y:S01]  /*baa0*/  PRMT R116, R116, 0x5410, R4 ;  /* 0x0000541074747816 */ /* 0x000fe20000000004 */
[----:B------:R-:W-:Y:S01]  /*bab0*/  IMAD.MOV.U32 R4, RZ, RZ, R84 ;  /* 0x000000ffff047224 */ /* 0x000fe200078e0054 */
[----:B------:R-:W-:Y:S01]  /*bac0*/  PRMT R117, R117, 0x5410, R2 ;  /* 0x0000541075757816 */ /* 0x000fe20000000002 */
[----:B------:R-:W-:Y:S01]  /*bad0*/  IMAD.MOV.U32 R2, RZ, RZ, R85 ;  /* 0x000000ffff027224 */ /* 0x000fe200078e0055 */
[----:B------:R-:W-:-:S02]  /*bae0*/  PRMT R118, R6, 0x7610, R118 ;  /* 0x0000761006767816 */ /* 0x000fc40000000076 */
        /* <DEDUP_REMOVED lines=21> */
[-C--:B------:R-:W-:Y:S01]  /*bc40*/  FMUL.FTZ R5, R7, R6.reuse ;  /* 0x0000000607057220 */ /* 0x080fe20000410000 */
[--C-:B------:R-:W-:Y:S01]  /*bc50*/  HADD2.F32 R10, -RZ, R4.reuse.H0_H0 ;  /* 0x20000004ff0a7230 */ /* 0x100fe20000004100 */
[C---:B------:R-:W-:Y:S01]  /*bc60*/  FMUL.FTZ R6, R8.reuse, R6 ;  /* 0x0000000608067220 */ /* 0x040fe20000410000 */
[----:B------:R-:W-:Y:S02]  /*bc70*/  HADD2.F32 R9, -RZ, R4.H1_H1 ;  /* 0x30000004ff097230 */ /* 0x000fe40000004100 */
[--C-:B------:R-:W-:Y:S02]  /*bc80*/  HADD2.F32 R2, -RZ, R18.reuse.H0_H0 ;  /* 0x20000012ff027230 */ /* 0x100fe40000004100 */
[----:B------:R-:W-:Y:S01]  /*bc90*/  HADD2.F32 R4, -RZ, R18.H1_H1 ;  /* 0x30000012ff047230 */ /* 0x000fe20000004100 */
[----:B------:R-:W-:-:S02]  /*bca0*/  FFMA.FTZ R18, R8, R16, -R5 ;  /* 0x0000001008127223 */ /* 0x000fc40000010805 */
[-C--:B------:R-:W-:Y:S02]  /*bcb0*/  FMUL.FTZ R11, R9, R2.reuse ;  /* 0x00000002090b7220 */ /* 0x080fe40000410000 */
[C---:B------:R-:W-:Y:S01]  /*bcc0*/  FMUL.FTZ R5, R10.reuse, R2 ;  /* 0x000000020a057220 */ /* 0x040fe20000410000 */
[----:B------:R-:W-:Y:S01]  /*bcd0*/  HADD2.F32 R2, -RZ, R77.H0_H0 ;  /* 0x2000004dff027230 */ /* 0x000fe20000004100 */
[----:B------:R-:W-:Y:S01]  /*bce0*/  FFMA.FTZ R16, R7, R16, R6 ;  /* 0x0000001007107223 */ /* 0x000fe20000010006 */
[----:B------:R-:W-:Y:S01]  /*bcf0*/  HADD2.F32 R6, -RZ, R17.H0_H0 ;  /* 0x20000011ff067230 */ /* 0x000fe20000004100 */
[-C--:B------:R-:W-:Y:S02]  /*bd00*/  FFMA.FTZ R11, R10, R4.reuse, -R11 ;  /* 0x000000040a0b7223 */ /* 0x080fe4000001080b */
[----:B------:R-:W-:Y:S01]  /*bd10*/  FFMA.FTZ R9, R9, R4, R5 ;  /* 0x0000000409097223 */ /* 0x000fe20000010005 */
[----:B------:R-:W-:Y:S01]  /*bd20*/  HADD2.F32 R4, -RZ, R77.H1_H1 ;  /* 0x3000004dff047230 */ /* 0x000fe20000004100 */
[----:B------:R-:W-:-:S02]  /*bd30*/  FMUL.FTZ R5, R12, R2 ;  /* 0x000000020c057220 */ /* 0x000fc40000410000 */
[----:B------:R-:W-:Y:S02]  /*bd40*/  FMUL.FTZ R2, R13, R2 ;  /* 0x000000020d027220 */ /* 0x000fe40000410000 */
        /* <DEDUP_REMOVED lines=11> */
.L_x_1623:
[----:B------:R-:W-:Y:S05]  /*be00*/  BSYNC B0 ;  /* 0x0000000000007941 */ /* 0x000fea0003800000 */
.L_x_1622:
        /* <DEDUP_REMOVED lines=44> */
.L_x_1621:
[----:B------:R-:W-:Y:S05]  /*c0d0*/  BSYNC B1 ;  /* 0x0000000000017941 */ /* 0x000fea0003800000 */
.L_x_1620:
[----:B------:R-:W-:Y:S01]  /*c0e0*/  IADD3 R2, R76, 0x10, RZ ;  /* 0x000000104c027810 */ /* 0x000fe20007ffe0ff */
[----:B------:R-:W-:Y:S03]  /*c0f0*/  BSSY B1, `(.L_x_1624) ;  /* 0x000005d000017945 */ /* 0x000fe60003800000 */
[----:B------:R-:W-:-:S13]  /*c100*/  ISETP.GE.AND P0, PT, R2, UR4, PT ;  /* 0x0000000402007c0c */ /* 0x000fda000bf06270 */
        /* <DEDUP_REMOVED lines=46> */
.L_x_1627:
[----:B------:R-:W-:Y:S05]  /*c3f0*/  BSYNC B0 ;  /* 0x0000000000007941 */ /* 0x000fea0003800000 */
.L_x_1626:
        /* <DEDUP_REMOVED lines=44> */
.L_x_1625:
[----:B------:R-:W-:Y:S05]  /*c6c0*/  BSYNC B1 ;  /* 0x0000000000017941 */ /* 0x000fea0003800000 */
.L_x_1624:
        /* <DEDUP_REMOVED lines=49> */
.L_x_1631:
[----:B------:R-:W-:Y:S05]  /*c9e0*/  BSYNC B0 ;  /* 0x0000000000007941 */ /* 0x000fea0003800000 */
.L_x_1630:
        /* <DEDUP_REMOVED lines=44> */
.L_x_1629:
[----:B------:R-:W-:Y:S05]  /*ccb0*/  BSYNC B1 ;  /* 0x0000000000017941 */ /* 0x000fea0003800000 */
.L_x_1628:
        /* <DEDUP_REMOVED lines=49> */
.L_x_1635:
[----:B------:R-:W-:Y:S05]  /*cfd0*/  BSYNC B0 ;  /* 0x0000000000007941 */ /* 0x000fea0003800000 */
.L_x_1634:
        /* <DEDUP_REMOVED lines=44> */
.L_x_1633:
[----:B------:R-:W-:Y:S05]  /*d2a0*/  BSYNC B1 ;  /* 0x0000000000017941 */ /* 0x000fea0003800000 */
.L_x_1632:
        /* <DEDUP_REMOVED lines=49> */
.L_x_1639:
[----:B------:R-:W-:Y:S05]  /*d5c0*/  BSYNC B0 ;  /* 0x0000000000007941 */ /* 0x000fea0003800000 */
.L_x_1638:
        /* <DEDUP_REMOVED lines=44> */
.L_x_1637:
[----:B------:R-:W-:Y:S05]  /*d890*/  BSYNC B1 ;  /* 0x0000000000017941 */ /* 0x000fea0003800000 */
.L_x_1636:
        /* <DEDUP_REMOVED lines=49> */
.L_x_1643:
[----:B------:R-:W-:Y:S05]  /*dbb0*/  BSYNC B0 ;  /* 0x0000000000007941 */ /* 0x000fea0003800000 */
.L_x_1642:
        /* <DEDUP_REMOVED lines=44> */
.L_x_1641:
[----:B------:R-:W-:Y:S05]  /*de80*/  BSYNC B1 ;  /* 0x0000000000017941 */ /* 0x000fea0003800000 */
.L_x_1640:
        /* <DEDUP_REMOVED lines=49> */
.L_x_1647:
[----:B------:R-:W-:Y:S05]  /*e1a0*/  BSYNC B0 ;  /* 0x0000000000007941 */ /* 0x000fea0003800000 */
.L_x_1646:
        /* <DEDUP_REMOVED lines=44> */
.L_x_1645:
[----:B------:R-:W-:Y:S05]  /*e470*/  BSYNC B1 ;  /* 0x0000000000017941 */ /* 0x000fea0003800000 */
.L_x_1644:
[----:B------:R-:W-:-:S04]  /*e480*/  IADD3 R2, R76, 0x70, RZ ;  /* 0x000000704c027810 */ /* 0x000fc80007ffe0ff */
        /* <DEDUP_REMOVED lines=47> */
.L_x_1650:
[----:B------:R-:W-:Y:S05]  /*e780*/  BSYNC B0 ;  /* 0x0000000000007941 */ /* 0x000fea0003800000 */
.L_x_1649:
        /* <DEDUP_REMOVED lines=45> */
.L_x_1603:
[----:B------:R-:W-:Y:S01]  /*ea60*/  PLOP3.LUT P0, PT, PT, PT, UP2, 0x80, 0x0 ;  /* 0x000000000000781c */ /* 0x000fe20003f0f028 */
[----:B------:R-:W-:Y:S01]  /*ea70*/  IMAD.U32 R6, RZ, RZ, UR30 ;  /* 0x0000001eff067e24 */ /* 0x000fe2000f8e00ff */
[----:B------:R-:W-:Y:S01]  /*ea80*/  CS2R R26, SRZ ;  /* 0x00000000001a7805 */ /* 0x000fe2000001ff00 */
[----:B------:R-:W-:Y:S01]  /*ea90*/  IMAD.U32 R7, RZ, RZ, UR31 ;  /* 0x0000001fff077e24 */ /* 0x000fe2000f8e00ff */
[----:B------:R-:W-:Y:S01]  /*eaa0*/  CS2R R24, SRZ ;  /* 0x0000000000187805 */ /* 0x000fe2000001ff00 */
[----:B------:R-:W-:Y:S01]  /*eab0*/  IMAD.U32 R5, RZ, RZ, UR6 ;  /* 0x00000006ff057e24 */ /* 0x000fe2000f8e00ff */
[----:B------:R-:W-:-:S07]  /*eac0*/  ISETP.NE.AND P3, PT, R18, RZ, PT ;  /* 0x000000ff1200720c */ /* 0x000fce0003f65270 */
[----:B------:R-:W-:Y:S01]  /*ead0*/  @P0 IMAD.HI.U32 R4, R2, c[0x0][0x2c8], RZ ;  /* 0x0000b20002040a27 */ /* 0x000fe200078e00ff */
[----:B------:R-:W-:-:S13]  /*eae0*/  PLOP3.LUT P0, PT, PT, PT, UP2, 0x80, 0x0 ;  /* 0x000000000000781c */ /* 0x000fda0003f0f028 */
[----:B------:R-:W-:Y:S01]  /*eaf0*/  @P0 SHF.R.U32.HI R2, RZ, c[0x0][0x2cc], R4 ;  /* 0x0000b300ff020a19 */ /* 0x000fe20000011604 */
[----:B------:R-:W-:-:S03]  /*eb00*/  IMAD.MOV.U32 R4, RZ, RZ, R6 ;  /* 0x000000ffff047224 */ /* 0x000fc600078e0006 */
[----:B------:R-:W-:Y:S01]  /*eb10*/  SHF.R.S32.HI R8, RZ, 0x1f, R2 ;  /* 0x0000001fff087819 */ /* 0x000fe20000011402 */
[----:B------:R-:W-:-:S04]  /*eb20*/  IMAD.WIDE.U32 R4, R2, c[0x0][0x280], R4 ;  /* 0x0000a00002047a25 */ /* 0x000fc800078e0004 */
[----:B------:R-:W-:Y:S01]  /*eb30*/  IMAD R7, R8, c[0x0][0x280], RZ ;  /* 0x0000a00008077a24 */ /* 0x000fe200078e02ff */
[----:B------:R-:W-:-:S03]  /*eb40*/  LEA R14, P0, R4, c[0x0][0x270], 0x1 ;  /* 0x00009c00040e7a11 */ /* 0x000fc600078008ff */
[----:B------:R-:W-:Y:S02]  /*eb50*/  IMAD R6, R2, c[0x0][0x284], R7 ;  /* 0x0000a10002067a24 */ /* 0x000fe400078e0207 */
[----:B------:R-:W-:Y:S02]  /*eb60*/  IMAD.U32 R7, RZ, RZ, UR33 ;  /* 0x00000021ff077e24 */ /* 0x000fe4000f8e00ff */
[----:B------:R-:W-:Y:S02]  /*eb70*/  IMAD.IADD R5, R5, 0x1, R6 ;  /* 0x0000000105057824 */ /* 0x000fe400078e0206 */
[----:B------:R-:W-:Y:S02]  /*eb80*/  IMAD.U32 R6, RZ, RZ, UR32 ;  /* 0x00000020ff067e24 */ /* 0x000fe4000f8e00ff */
[----:B------:R-:W-:Y:S01]  /*eb90*/  IMAD R7, R8, c[0x0][0x290], RZ ;  /* 0x0000a40008077a24 */ /* 0x000fe200078e02ff */
[----:B------:R-:W-:Y:S01]  /*eba0*/  LEA.HI.X R13, R4, c[0x0][0x274], R5, 0x1, P0 ;  /* 0x00009d00040d7a11 */ /* 0x000fe200000f0c05 */
[----:B------:R-:W-:Y:S01]  /*ebb0*/  IMAD.MOV.U32 R4, RZ, RZ, R6 ;  /* 0x000000ffff047224 */ /* 0x000fe200078e0006 */
[----:B------:R-:W-:Y:S01]  /*ebc0*/  MOV R5, UR5 ;  /* 0x0000000500057c02 */ /* 0x000fe20008000f00 */
[----:B------:R-:W1:Y:S04]  /*ebd0*/  SHFL.IDX PT, R6, R14, RZ, 0x181f ;  /* 0x00181fff0e067589 */ /* 0x000e6800000e0000 */
        /* <DEDUP_REMOVED lines=8> */
[----:B------:R-:W-:-:S02]  /*ec60*/  @!P0 SHF.L.U32 R4, R16, 0x1, RZ ;  /* 0x0000000110048819 */ /* 0x000fc400000006ff */
[----:B------:R-:W-:Y:S02]  /*ec70*/  @!P0 SHF.L.U64.HI R2, R16, 0x1, R39 ;  /* 0x0000000110028819 */ /* 0x000fe40000010227 */
        /* <DEDUP_REMOVED lines=10> */
[----:B--2---:R2:W1:Y:S01]  /*ed20*/  SHFL.IDX PT, R7, R14, 0x1, 0x181f ;  /* 0x00381f000e077f89 */ /* 0x00446200000e0000 */
        /* <DEDUP_REMOVED lines=8> */
[----:B---3--:R-:W-:Y:S02]  /*edb0*/  IMAD.MOV.U32 R6, RZ, RZ, R26 ;  /* 0x000000ffff067224 */ /* 0x008fe400078e001a */
[----:B-1----:R-:W-:Y:S02]  /*edc0*/  IMAD.MOV.U32 R4, RZ, RZ, R24 ;  /* 0x000000ffff047224 */ /* 0x002fe400078e0018 */
[----:B------:R-:W-:Y:S01]  /*edd0*/  IMAD.MOV.U32 R2, RZ, RZ, R25 ;  /* 0x000000ffff027224 */ /* 0x000fe200078e0019 */
[----:B------:R-:W-:Y:S02]  /*ede0*/  MOV R5, R27 ;  /* 0x0000001b00057202 */ /* 0x000fe40000000f00 */
[----:B------:R-:W-:-:S02]  /*edf0*/  PRMT R51, R6, 0x7610, R51 ;  /* 0x0000761006337816 */ /* 0x000fc40000000033 */
[----:B------:R-:W-:Y:S02]  /*ee00*/  PRMT R31, R4, 0x7610, R31 ;  /* 0x00007610041f7816 */ /* 0x000fe4000000001f */
[----:B------:R-:W-:Y:S02]  /*ee10*/  PRMT R28, R28, 0x5410, R2 ;  /* 0x000054101c1c7816 */ /* 0x000fe40000000002 */
[----:B------:R-:W-:Y:S01]  /*ee20*/  PRMT R32, R32, 0x5410, R5 ;  /* 0x0000541020207816 */ /* 0x000fe20000000005 */
[----:B----4-:R-:W-:Y:S01]  /*ee30*/  IMAD.MOV.U32 R6, RZ, RZ, R22 ;  /* 0x000000ffff067224 */ /* 0x010fe200078e0016 */
[----:B------:R-:W-:Y:S01]  /*ee40*/  MOV R5, R23 ;  /* 0x0000001700057202 */ /* 0x000fe20000000f00 */
[----:B------:R-:W-:Y:S02]  /*ee50*/  IMAD.MOV.U32 R4, RZ, RZ, R20 ;  /* 0x000000ffff047224 */ /* 0x000fe400078e0014 */
[----:B------:R-:W-:Y:S01]  /*ee60*/  IMAD.MOV.U32 R2, RZ, RZ, R21 ;  /* 0x000000ffff027224 */ /* 0x000fe200078e0015 */
[----:B------:R-:W-:-:S02]  /*ee70*/  PRMT R31, R31, 0x5410, R6 ;  /* 0x000054101f1f7816 */ /* 0x000fc40000000006 */
[----:B------:R-:W-:Y:S02]  /*ee80*/  PRMT R32, R5, 0x7610, R32 ;  /* 0x0000761005207816 */ /* 0x000fe40000000020 */
[----:B------:R-:W-:Y:S02]  /*ee90*/  PRMT R28, R4, 0x7610, R28 ;  /* 0x00007610041c7816 */ /* 0x000fe4000000001c */
[----:B------:R-:W-:Y:S01]  /*eea0*/  PRMT R15, R2, 0x7610, R15 ;  /* 0x00007610020f7816 */ /* 0x000fe2000000000f */
[----:B------:R-:W-:Y:S05]  /*eeb0*/  @P3 BRA `(.L_x_1652) ;  /* 0x000000c000003947 */ /* 0x000fea0003800000 */
[----:B--2---:R-:W-:Y:S01]  /*eec0*/  CS2R R44, SRZ ;  /* 0x00000000002c7805 */ /* 0x004fe2000001ff00 */
        /* <DEDUP_REMOVED lines=11> */
.L_x_1652:
[----:B--2---:R-:W-:Y:S05]  /*ef80*/  BSYNC B0 ;  /* 0x0000000000007941 */ /* 0x004fea0003800000 */
.L_x_1651:
[----:B-1----:R-:W1:Y:S01]  /*ef90*/  SHFL.IDX PT, R6, R14, 0x2, 0x181f ;  /* 0x00581f000e067f89 */ /* 0x002e6200000e0000 */
        /* <DEDUP_REMOVED lines=72> */
.L_x_1654:
[----:B-12---:R-:W-:Y:S05]  /*f420*/  BSYNC B0 ;  /* 0x0000000000007941 */ /* 0x006fea0003800000 */
.L_x_1653:
[----:B------:R-:W1:Y:S01]  /*f430*/  SHFL.IDX PT, R6, R14, 0x4, 0x181f ;  /* 0x00981f000e067f89 */ /* 0x000e6200000e0000 */
[----:B------:R-:W-:Y:S01]  /*f440*/  ISETP.NE.AND P0, PT, R52, RZ, PT ;  /* 0x000000ff3400720c */ /* 0x000fe20003f05270 */
[----:B------:R-:W-:Y:S01]  /*f450*/  CS2R R82, SRZ ;  /* 0x0000000000527805 */ /* 0x000fe2000001ff00 */
[----:B------:R-:W-:Y:S01]  /*f460*/  CS2R R80, SRZ ;  /* 0x0000000000507805 */ /* 0x000fe2000001ff00 */
[----:B------:R-:W2:Y:S01]  /*f470*/  SHFL.IDX PT, R4, R13, 0x4, 0x181f ;  /* 0x00981f000d047f89 */ /* 0x000ea200000e0000 */
[----:B------:R-:W-:Y:S02]  /*f480*/  ISETP.GE.OR P0, PT, R16, c[0x0][0x27c], P0 ;  /* 0x00009f0010007a0c */ /* 0x000fe40000706670 */
        /* <DEDUP_REMOVED lines=67> */
.L_x_1656:
[----:B-12---:R-:W-:Y:S05]  /*f8c0*/  BSYNC B0 ;  /* 0x0000000000007941 */ /* 0x006fea0003800000 */
.L_x_1655:
[----:B------:R-:W1:Y:S01]  /*f8d0*/  SHFL.IDX PT, R6, R14, 0x6, 0x181f ;  /* 0x00d81f000e067f89 */ /* 0x000e6200000e0000 */
[----:B------:R-:W-:Y:S01]  /*f8e0*/  ISETP.NE.AND P0, PT, R78, RZ, PT ;  /* 0x000000ff4e00720c */ /* 0x000fe20003f05270 */
[----:B------:R-:W-:Y:S01]  /*f8f0*/  CS2R R102, SRZ ;  /* 0x0000000000667805 */ /* 0x000fe2000001ff00 */
[----:B------:R-:W-:Y:S01]  /*f900*/  CS2R R100, SRZ ;  /* 0x0000000000647805 */ /* 0x000fe2000001ff00 */
[----:B------:R-:W2:Y:S01]  /*f910*/  SHFL.IDX PT, R7, R13, 0x6, 0x181f ;  /* 0x00d81f000d077f89 */ /* 0x000ea200000e0000 */
[----:B------:R-:W-:-:S03]  /*f920*/  ISETP.GE.OR P0, PT, R16, c[0x0][0x27c], P0 ;  /* 0x00009f0010007a0c */ /* 0x000fc60000706670 */
[----:B------:R-:W3:Y:S04]  /*f930*/  SHFL.IDX PT, R4, R12, 0x6, 0x181f ;  /* 0x00d81f000c047f89 */ /* 0x000ee800000e0000 */
[----:B------:R-:W4:Y:S06]  /*f940*/  SHFL.IDX PT, R8, R11, 0x6, 0x181f ;  /* 0x00d81f000b087f89 */ /* 0x000f2c00000e0000 */
        /* <DEDUP_REMOVED lines=12> */
[----:B------:R-:W-:Y:S01]  /*fa10*/  CS2R R106, SRZ ;  /* 0x00000000006a7805 */ /* 0x000fe2000001ff00 */
[----:B------:R2:W2:Y:S01]  /*fa20*/  SHFL.IDX PT, R10, R13, 0x7, 0x181f ;  /* 0x00f81f000d0a7f89 */ /* 0x0004a200000e0000 */
[----:B------:R-:W-:Y:S01]  /*fa30*/  CS2R R104, SRZ ;  /* 0x0000000000687805 */ /* 0x000fe2000001ff00 */
[----:B------:R-:W-:Y:S01]  /*fa40*/  PRMT R78, R78, 0x5410, R2 ;  /* 0x000054104e4e7816 */ /* 0x000fe20000000002 */
[----:B------:R-:W-:Y:S01]  /*fa50*/  IMAD.MOV.U32 R2, RZ, RZ, R73 ;  /* 0x000000ffff027224 */ /* 0x000fe200078e0049 */
[----:B------:R2:W2:Y:S01]  /*fa60*/  SHFL.IDX PT, R8, R12, 0x7, 0x181f ;  /* 0x00f81f000c087f89 */ /* 0x0004a200000e0000 */
[----:B------:R-:W-:Y:S01]  /*fa70*/  CS2R R94, SRZ ;  /* 0x00000000005e7805 */ /* 0x000fe2000001ff00 */
[----:B------:R-:W-:-:S02]  /*fa80*/  CS2R R92, SRZ ;  /* 0x00000000005c7805 */ /* 0x000fc4000001ff00 */
[----:B------:R-:W-:Y:S01]  /*fa90*/  PRMT R78, R2, 0x7610, R78 ;  /* 0x00007610024e7816 */ /* 0x000fe2000000004e */
[----:B------:R2:W2:Y:S01]  /*faa0*/  SHFL.IDX PT, R9, R11, 0x7, 0x181f ;  /* 0x00f81f000b097f89 */ /* 0x0004a200000e0000 */
[----:B-1----:R-:W-:-:S03]  /*fab0*/  IMAD.MOV.U32 R6, RZ, RZ, R90 ;  /* 0x000000ffff067224 */ /* 0x002fc600078e005a */
[----:B------:R1:W1:Y:S02]  /*fac0*/  SHFL.IDX PT, R7, R14, 0x7, 0x181f ;  /* 0x00f81f000e077f89 */ /* 0x00026400000e0000 */
[----:B------:R-:W-:Y:S01]  /*fad0*/  PRMT R123, R123, 0x5410, R6 ;  /* 0x000054107b7b7816 */ /* 0x000fe20000000006 */
[----:B------:R-:W-:Y:S02]  /*fae0*/  IMAD.MOV.U32 R6, RZ, RZ, R74 ;  /* 0x000000ffff067224 */ /* 0x000fe400078e004a */
[----:B---3--:R-:W-:Y:S02]  /*faf0*/  IMAD.MOV.U32 R5, RZ, RZ, R91 ;  /* 0x000000ffff057224 */ /* 0x008fe400078e005b */
[----:B------:R-:W-:Y:S01]  /*fb00*/  IMAD.MOV.U32 R4, RZ, RZ, R88 ;  /* 0x000000ffff047224 */ /* 0x000fe200078e0058 */
[----:B------:R-:W-:Y:S02]  /*fb10*/  PRMT R123, R6, 0x7610, R123 ;  /* 0x00007610067b7816 */ /* 0x000fe4000000007b */
        /* <DEDUP_REMOVED lines=35> */
.L_x_1658:
[----:B-1----:R-:W-:Y:S05]  /*fd50*/  BSYNC B0 ;  /* 0x0000000000007941 */ /* 0x002fea0003800000 */
.L_x_1657:
[----:B------:R-:W-:Y:S01]  /*fd60*/  UIADD3 UR4, -UR18, UR20, URZ ;  /* 0x0000001412047290 */ /* 0x000fe2000fffe13f */
[----:B-----5:R-:W-:Y:S01]  /*fd70*/  IMAD.MOV.U32 R2, RZ, RZ, R106 ;  /* 0x000000ffff027224 */ /* 0x020fe200078e006a */
[----:B------:R-:W-:-:S04]  /*fd80*/  DEPBAR.LE SB0, 0x1 ;  /* 0x000080400000791a */ /* 0x000fc80000000000 */
[----:B------:R-:W-:Y:S01]  /*fd90*/  UISETP.LT.AND UP0, UPT, UR4, 0x80, UPT ;  /* 0x000000800400788c */ /* 0x000fe2000bf01270 */
[----:B------:R-:W-:Y:S01]  /*fda0*/  PRMT R131, R131, 0x5410, R2 ;  /* 0x0000541083837816 */ /* 0x000fe20000000002 */
[----:B------:R-:W-:Y:S01]  /*fdb0*/  IMAD.MOV.U32 R5, RZ, RZ, R107 ;  /* 0x000000ffff057224 */ /* 0x000fe200078e006b */
[----:B------:R-:W-:Y:S01]  /*fdc0*/  MOV R6, R94 ;  /* 0x0000005e00067202 */ /* 0x000fe20000000f00 */
[----:B------:R-:W-:Y:S01]  /*fdd0*/  USEL UR4, UR4, 0x80, UP0 ;  /* 0x0000008004047887 */ /* 0x000fe20008000000 */
[----:B------:R-:W-:Y:S01]  /*fde0*/  IMAD.MOV.U32 R4, RZ, RZ, R104 ;  /* 0x000000ffff047224 */ /* 0x000fe200078e0068 */
[----:B------:R-:W-:Y:S01]  /*fdf0*/  BSSY B0, `(.L_x_1659) ;  /* 0x000006c000007945 */ /* 0x000fe20003800000 */
[----:B------:R-:W-:Y:S01]  /*fe00*/  IMAD.MOV.U32 R2, RZ, RZ, R105 ;  /* 0x000000ffff027224 */ /* 0x000fe200078e0069 */
[----:B------:R-:W-:Y:S01]  /*fe10*/  PRMT R131, R6, 0x7610, R131 ;  /* 0x0000761006837816 */ /* 0x000fe20000000083 */
[----:B------:R-:W-:Y:S01]  /*fe20*/  BAR.SYNC.DEFER_BLOCKING 0x0 ;  /* 0x0000000000007b1d */ /* 0x000fe20000010000 */
[----:B------:R-:W-:-:S02]  /*fe30*/  ISETP.GE.OR P0, PT, R76, UR4, P2 ;  /* 0x000000044c007c0c */ /* 0x000fc40009706670 */
[----:B------:R-:W-:Y:S01]  /*fe40*/  PRMT R129, R5, 0x5410, R2 ;  /* 0x0000541005817816 */ /* 0x000fe20000000002 */
[----:B------:R-:W-:Y:S01]  /*fe50*/  IMAD.MOV.U32 R5, RZ, RZ, R95 ;  /* 0x000000ffff057224 */ /* 0x000fe200078e005f */
[----:B------:R-:W-:Y:S01]  /*fe60*/  PRMT R130, R130, 0x5410, R4 ;  /* 0x0000541082827816 */ /* 0x000fe20000000004 */
[----:B------:R-:W-:Y:S01]  /*fe70*/  IMAD.MOV.U32 R4, RZ, RZ, R92 ;  /* 0x000000ffff047224 */ /* 0x000fe200078e005c */
[----:B------:R-:W-:-:S04]  /*fe80*/  MOV R2, R93 ;  /* 0x0000005d00027202 */ /* 0x000fc80000000f00 */
        /* <DEDUP_REMOVED lines=98> */
.L_x_1660:
[----:B------:R-:W-:Y:S05]  /*104b0*/  BSYNC B0 ;  /* 0x0000000000007941 */ /* 0x000fea0003800000 */
.L_x_1659:
[----:B------:R-:W-:Y:S01]  /*104c0*/  IADD3 R2, R76, 0x10, RZ ;  /* 0x000000104c027810 */ /* 0x000fe20007ffe0ff */
[----:B------:R-:W-:Y:S03]  /*104d0*/  BSSY B0, `(.L_x_1661) ;  /* 0x000006c000007945 */ /* 0x000fe60003800000 */
[----:B------:R-:W-:-:S13]  /*104e0*/  ISETP.GE.OR P0, PT, R2, UR4, P2 ;  /* 0x0000000402007c0c */ /* 0x000fda0009706670 */
        /* <DEDUP_REMOVED lines=106> */
.L_x_1662:
[----:B------:R-:W-:Y:S05]  /*10b90*/  BSYNC B0 ;  /* 0x0000000000007941 */ /* 0x000fea0003800000 */
.L_x_1661:
        /* <DEDUP_REMOVED lines=109> */
.L_x_1664:
[----:B------:R-:W-:Y:S05]  /*11270*/  BSYNC B0 ;  /* 0x0000000000007941 */ /* 0x000fea0003800000 */
.L_x_1663:
        /* <DEDUP_REMOVED lines=109> */
.L_x_1666:
[----:B------:R-:W-:Y:S05]  /*11950*/  BSYNC B0 ;  /* 0x0000000000007941 */ /* 0x000fea0003800000 */
.L_x_1665:
[----:B------:R-:W-:Y:S01]  /*11960*/  IADD3 R2, R76, 0x40, RZ ;  /* 0x000000404c027810 */ /* 0x000fe20007ffe0ff */
[----:B------:R-:W-:Y:S03]  /*11970*/  BSSY B0, `(.L_x_1667) ;  /* 0x000006c000007945 */ /* 0x000fe60003800000 */
[----:B------:R-:W-:-:S13]  /*11980*/  ISETP.GE.OR P0, PT, R2, UR4, P2 ;  /* 0x0000000402007c0c */ /* 0x000fda0009706670 */
        /* <DEDUP_REMOVED lines=106> */
.L_x_1668:
[----:B------:R-:W-:Y:S05]  /*12030*/  BSYNC B0 ;  /* 0x0000000000007941 */ /* 0x000fea0003800000 */
.L_x_1667:
        /* <DEDUP_REMOVED lines=109> */
.L_x_1670:
[----:B------:R-:W-:Y:S05]  /*12710*/  BSYNC B0 ;  /* 0x0000000000007941 */ /* 0x000fea0003800000 */
.L_x_1669:
        /* <DEDUP_REMOVED lines=109> */
.L_x_1672:
[----:B------:R-:W-:Y:S05]  /*12df0*/  BSYNC B0 ;  /* 0x0000000000007941 */ /* 0x000fea0003800000 */
.L_x_1671:
[----:B-1----:R-:W-:-:S04]  /*12e00*/  IADD3 R4, R76, 0x70, RZ ;  /* 0x000000704c047810 */ /* 0x002fc80007ffe0ff */
[----:B------:R-:W-:-:S13]  /*12e10*/  ISETP.GE.OR P0, PT, R4, UR4, P2 ;  /* 0x0000000404007c0c */ /* 0x000fda0009706670 */
        /* <DEDUP_REMOVED lines=69> */
[----:B------:R-:W-:Y:S01]  /*13270*/  HADD2.F32 R7, -RZ, R130.H1_H1 ;  /* 0x30000082ff077230 */ /* 0x000fe20000004100 */
[-C--:B------:R-:W-:Y:S01]  /*13280*/  FMUL.FTZ R6, R24, R4.reuse ;  /* 0x0000000418067220 */ /* 0x080fe20000410000 */
[----:B------:R-:W-:Y:S01]  /*13290*/  HADD2.F32 R2, -RZ, R131.H0_H0 ;  /* 0x20000083ff027230 */ /* 0x000fe20000004100 */
        /* <DEDUP_REMOVED lines=34> */
.L_x_1648:
[----:B------:R-:W-:Y:S05]  /*134c0*/  BSYNC B2 ;  /* 0x0000000000027941 */ /* 0x000fea0003800000 */
.L_x_1602:
[----:B-1----:R-:W-:Y:S01]  /*134d0*/  SHF.R.S32.HI R7, RZ, 0x4, R134 ;  /* 0x00000004ff077819 */ /* 0x002fe20000011486 */
[----:B------:R-:W-:Y:S01]  /*134e0*/  IMAD.SHL.U32 R6, R53, 0x40, RZ ;  /* 0x0000004035067824 */ /* 0x000fe200078e00ff */
[----:B------:R-:W-:-:S04]  /*134f0*/  DEPBAR.LE SB0, 0x0 ;  /* 0x000080000000791a */ /* 0x000fc80000000000 */
[----:B------:R-:W-:Y:S01]  /*13500*/  LEA.HI R2, R134, R7, RZ, 0x1 ;  /* 0x0000000786027211 */ /* 0x000fe200078f08ff */
[----:B------:R-:W-:Y:S01]  /*13510*/  IMAD.SHL.U32 R4, R132, 0x40, RZ ;  /* 0x0000004084047824 */ /* 0x000fe200078e00ff */
[----:B------:R-:W-:Y:S01]  /*13520*/  ULDC.64 UR4, c[0x0][0x208] ;  /* 0x0000820000047ab9 */ /* 0x000fe20000000a00 */
[----:B------:R-:W-:Y:S01]  /*13530*/  IMAD.SHL.U32 R5, R133, 0x40, RZ ;  /* 0x0000004085057824 */ /* 0x000fe200078e00ff */
[----:B------:R-:W-:Y:S01]  /*13540*/  LOP3.LUT R2, R2, 0xfffffffe, RZ, 0xc0, !PT ;  /* 0xfffffffe02027812 */ /* 0x000fe200078ec0ff */
[----:B------:R-:W-:Y:S01]  /*13550*/  IMAD.SHL.U32 R8, R76, 0x8, RZ ;  /* 0x000000084c087824 */ /* 0x000fe200078e00ff */
[----:B------:R-:W-:Y:S01]  /*13560*/  LOP3.LUT R4, R4, 0x1c0, RZ, 0xc0, !PT ;  /* 0x000001c004047812 */ /* 0x000fe200078ec0ff */
[----:B------:R-:W-:Y:S01]  /*13570*/  UIMAD UR6, UR14, UR4, URZ ;  /* 0x000000040e0672a4 */ /* 0x000fe2000f8e023f */
[----:B------:R-:W-:Y:S01]  /*13580*/  LOP3.LUT R153, R5, 0xfffffe00, RZ, 0xc0, !PT ;  /* 0xfffffe0005997812 */ /* 0x000fe200078ec0ff */
[----:B------:R-:W-:Y:S01]  /*13590*/  IMAD.IADD R7, R7, 0x1, -R2 ;  /* 0x0000000107077824 */ /* 0x000fe200078e0a02 */
[----:B------:R-:W-:Y:S01]  /*135a0*/  LOP3.LUT R2, R6, 0x1c0, RZ, 0xc0, !PT ;  /* 0x000001c006027812 */ /* 0x000fe200078ec0ff */
[----:B------:R-:W-:Y:S01]  /*135b0*/  UIMAD.WIDE.U32 UR20, UR15, UR4, URZ ;  /* 0x000000040f1472a5 */ /* 0x000fe2000f8e003f */
[----:B------:R-:W-:Y:S01]  /*135c0*/  LOP3.LUT P1, RZ, R53, 0x2, RZ, 0xc0, !PT ;  /* 0x0000000235ff7812 */ /* 0x000fe2000782c0ff */
[----:B------:R-:W-:Y:S01]  /*135d0*/  IMAD.SHL.U32 R6, R7, 0x8, RZ ;  /* 0x0000000807067824 */ /* 0x000fe200078e00ff */
[----:B------:R-:W-:Y:S01]  /*135e0*/  LOP3.LUT R5, R2, 0x8, R8, 0xf8, !PT ;  /* 0x0000000802057812 */ /* 0x000fe200078ef808 */
[----:B------:R-:W-:Y:S01]  /*135f0*/  UIMAD UR6, UR15, UR5, UR6 ;  /* 0x000000050f0672a4 */ /* 0x000fe2000f8e0206 */
[----:B------:R-:W-:Y:S01]  /*13600*/  SHF.R.U32.HI R2, RZ, 0x3, R2 ;  /* 0x00000003ff027819 */ /* 0x000fe20000011602 */
[----:B------:R-:W-:Y:S01]  /*13610*/  UIMAD UR19, UR15, -0x40, UR13 ;  /* 0xffffffc00f1378a4 */ /* 0x000fe2000f8e020d */
[----:B------:R-:W-:Y:S01]  /*13620*/  LOP3.LUT R8, R4, 0x8, R6, 0xf8, !PT ;  /* 0x0000000804087812 */ /* 0x000fe200078ef806 */
[----:B------:R-:W-:Y:S01]  /*13630*/  UMOV UR9, 0x5 ;  /* 0x0000000500097882 */ /* 0x000fe20000000000 */
[----:B------:R-:W-:Y:S01]  /*13640*/  SHF.R.U32.HI R6, RZ, 0x3, R4 ;  /* 0x00000003ff067819 */ /* 0x000fe20000011604 */
[----:B------:R-:W-:Y:S01]  /*13650*/  IMAD R4, R156, 0x400, R153 ;  /* 0x000004009c047824 */ /* 0x000fe200078e0299 */
[----:B------:R-:W-:Y:S01]  /*13660*/  LOP3.LUT R2, R5, R2, RZ, 0x3c, !PT ;  /* 0x0000000205027212 */ /* 0x000fe200078e3cff */
[----:B------:R-:W-:Y:S01]  /*13670*/  USHF.L.U64.HI UR7, UR4, UR9, UR5 ;  /* 0x0000000904077299 */ /* 0x000fe20008010205 */
[----:B------:R-:W-:Y:S01]  /*13680*/  LOP3.LUT R152, R8, R6, RZ, 0x3c, !PT ;  /* 0x0000000608987212 */ /* 0x000fe200078e3cff */
[----:B------:R-:W-:Y:S01]  /*13690*/  IMAD.SHL.U32 R244, R244, 0x2, RZ ;  /* 0x00000002f4f47824 */ /* 0x000fe200078e00ff */
[----:B------:R-:W-:Y:S01]  /*136a0*/  BAR.SYNC.DEFER_BLOCKING 0x0 ;  /* 0x0000000000007b1d */ /* 0x000fe20000010000 */
[----:B------:R-:W-:Y:S01]  /*136b0*/  IMAD R2, R7, 0x200, R2 ;  /* 0x0000020007027824 */ /* 0x000fe200078e0202 */
[C---:B------:R-:W-:Y:S01]  /*136c0*/  LOP3.LUT P4, RZ, R161.reuse, 0x1, RZ, 0xc0, !PT ;  /* 0x00000001a1ff7812 */ /* 0x040fe2000788c0ff */
[----:B------:R-:W-:Y:S01]  /*136d0*/  IMAD.IADD R4, R152, 0x1, R4 ;  /* 0x0000000198047824 */ /* 0x000fe200078e0204 */
[----:B------:R-:W-:Y:S01]  /*136e0*/  LOP3.LUT P6, RZ, R161, 0x2, RZ, 0xc0, !PT ;  /* 0x00000002a1ff7812 */ /* 0x000fe200078cc0ff */
[----:B------:R-:W-:-:S02]  /*136f0*/  IMAD.SHL.U32 R224, R2, 0x2, RZ ;  /* 0x0000000202e07824 */ /* 0x000fc400078e00ff */
[----:B------:R-:W-:-:S03]  /*13700*/  IMAD.SHL.U32 R231, R4, 0x2, RZ ;  /* 0x0000000204e77824 */ /* 0x000fc600078e00ff */
[----:B------:R-:W-:Y:S01]  /*13710*/  IADD3 R235, R224, 0x4120, RZ ;  /* 0x00004120e0eb7810 */ /* 0x000fe20007ffe0ff */
[C-C-:B------:R-:W-:Y:S02]  /*13720*/  IMAD R233, R3.reuse, 0x2, R231.reuse ;  /* 0x0000000203e97824 */ /* 0x140fe400078e02e7 */
[C---:B------:R-:W-:Y:S02]  /*13730*/  IMAD R232, R0.reuse, 0x2, R231 ;  /* 0x0000000200e87824 */ /* 0x040fe400078e02e7 */
[----:B------:R-:W-:Y:S02]  /*13740*/  IMAD R234, R0, 0x2, R233 ;  /* 0x0000000200ea7824 */ /* 0x000fe400078e02e9 */
[----:B------:R-:W-:Y:S01]  /*13750*/  IMAD R236, R3, 0x2, R232 ;  /* 0x0000000203ec7824 */ /* 0x000fe200078e02e8 */
[----:B------:R-:W-:Y:S04]  /*13760*/  LDSM.16.M88.4 R16, [R224+0x4100] ;  /* 0x00410000e010783b */ /* 0x000fe80000000200 */
[----:B------:R-:W1:Y:S04]  /*13770*/  LDSM.16.M88.4 R4, [R231+0xa100] ;  /* 0x00a10000e704783b */ /* 0x000e680000000200 */
[----:B------:R-:W2:Y:S04]  /*13780*/  LDSM.16.M88.4 R12, [R224+0x4900] ;  /* 0x00490000e00c783b */ /* 0x000ea80000000200 */
[----:B------:R-:W3:Y:S04]  /*13790*/  LDSM.16.M88.4 R20, [R224+0x5100] ;  /* 0x00510000e014783b */ /* 0x000ee80000000200 */
[----:B------:R-:W4:Y:S04]  /*137a0*/  LDSM.16.M88.4 R24, [R224+0x5900] ;  /* 0x00590000e018783b */ /* 0x000f280000000200 */
[----:B------:R-:W5:Y:S01]  /*137b0*/  LDSM.16.M88.4 R8, [R231+0x8100] ;  /* 0x00810000e708783b */ /* 0x000f620000000200 */
[C---:B-1----:R-:W-:Y:S08]  /*137c0*/  HMMA.16816.F32 R36, R4.reuse, R16, RZ ;  /* 0x000000100424723c */ /* 0x042ff000000018ff */
[C---:B--2---:R-:W-:Y:S08]  /*137d0*/  HMMA.16816.F32 R56, R4.reuse, R12, RZ ;  /* 0x0000000c0438723c */ /* 0x044ff000000018ff */
[C---:B---3--:R-:W-:Y:S08]  /*137e0*/  HMMA.16816.F32 R60, R4.reuse, R20, RZ ;  /* 0x00000014043c723c */ /* 0x048ff000000018ff */
[C---:B----4-:R-:W-:Y:S08]  /*137f0*/  HMMA.16816.F32 R64, R4.reuse, R24, RZ ;  /* 0x000000180440723c */ /* 0x050ff000000018ff */
[C---:B------:R-:W-:Y:S08]  /*13800*/  HMMA.16816.F32 R40, R4.reuse, R18, RZ ;  /* 0x000000120428723c */ /* 0x040ff000000018ff */
[C---:B------:R-:W-:Y:S08]  /*13810*/  HMMA.16816.F32 R80, R4.reuse, R14, RZ ;  /* 0x0000000e0450723c */ /* 0x040ff000000018ff */
[C---:B------:R-:W-:Y:S08]  /*13820*/  HMMA.16816.F32 R84, R4.reuse, R22, RZ ;  /* 0x000000160454723c */ /* 0x040ff000000018ff */
[----:B------:R-:W-:Y:S07]  /*13830*/  HMMA.16816.F32 R96, R4, R26, RZ ;  /* 0x0000001a0460723c */ /* 0x000fee00000018ff */
[----:B------:R-:W-:Y:S01]  /*13840*/  IMAD.U32 R5, RZ, RZ, UR21 ;  /* 0x00000015ff057e24 */ /* 0x000fe2000f8e00ff */
[----:B------:R-:W-:Y:S01]  /*13850*/  IADD3 R6, R224, 0x4100, RZ ;  /* 0x00004100e0067810 */ /* 0x000fe20007ffe0ff */
[----:B------:R-:W-:Y:S01]  /*13860*/  IMAD.U32 R4, RZ, RZ, UR20 ;  /* 0x00000014ff047e24 */ /* 0x000fe2000f8e00ff */
[----:B-----5:R-:W-:Y:S01]  /*13870*/  HMMA.16816.F32 R108, R8, R16, RZ ;  /* 0x00000010086c723c */ /* 0x020fe200000018ff */
[----:B------:R-:W-:Y:S01]  /*13880*/  IMAD.U32 R5, RZ, RZ, UR6 ;  /* 0x00000006ff057e24 */ /* 0x000fe2000f8e00ff */
[----:B------:R-:W-:Y:S01]  /*13890*/  USHF.L.U32 UR6, UR4, 0x5, URZ ;  /* 0x0000000504067899 */ /* 0x000fe2000800063f */
[----:B------:R-:W-:-:S02]  /*138a0*/  @P1 IADD3 R235, R6, -0x20, RZ ;  /* 0xffffffe006eb1810 */ /* 0x000fc40007ffe0ff */
[C---:B------:R-:W-:Y:S01]  /*138b0*/  LEA R2, P0, R4.reuse, R138, 0x6 ;  /* 0x0000008a04027211 */ /* 0x040fe200078030ff */
[----:B------:R-:W-:Y:S01]  /*138c0*/  UIADD3 UR4, UP0, UR6, 0x80, URZ ;  /* 0x0000008006047890 */ /* 0x000fe2000ff1e03f */
[----:B------:R-:W-:Y:S01]  /*138d0*/  IADD3 R5, R5, UR21, RZ ;  /* 0x0000001505057c10 */ /* 0x000fe2000fffe0ff */
[C---:B------:R-:W-:Y:S01]  /*138e0*/  HMMA.16816.F32 R112, R8.reuse, R18, RZ ;  /* 0x000000120870723c */ /* 0x040fe200000018ff */
[----:B------:R-:W-:Y:S01]  /*138f0*/  LDSM.16.M88.4 R32, [R235] ;  /* 0x00000000eb20783b */ /* 0x000fe20000000200 */
[----:B------:R-:W-:Y:S01]  /*13900*/  UIADD3.X UR14, URZ, UR7, URZ, UP0, !UPT ;  /* 0x000000073f0e7290 */ /* 0x000fe200087fe43f */
[----:B------:R-:W-:Y:S01]  /*13910*/  LEA.HI.X R5, R4, R137, R5, 0x6, P0 ;  /* 0x0000008904057211 */ /* 0x000fe200000f3405 */
[----:B------:R-:W-:Y:S01]  /*13920*/  UISETP.GE.AND UP0, UPT, UR12, 0x2, UPT ;  /* 0x000000020c00788c */ /* 0x000fe2000bf06270 */
[C---:B------:R-:W-:Y:S01]  /*13930*/  LEA R4, P0, R2.reuse, c[0x0][0x1f8], 0x1 ;  /* 0x00007e0002047a11 */ /* 0x040fe200078008ff */
[----:B------:R-:W-:Y:S01]  /*13940*/  LDSM.16.M88.4 R28, [R235+0x800] ;  /* 0x00080000eb1c783b */ /* 0x000fe20000000200 */
[----:B------:R-:W-:Y:S01]  /*13950*/  IADD3 R243, R235, 0x800, RZ ;  /* 0x00000800ebf37810 */ /* 0x000fe20007ffe0ff */
[----:B------:R-:W-:Y:S01]  /*13960*/  HMMA.16816.F32 R92, R8, R12, RZ ;  /* 0x0000000c085c723c */ /* 0x000fe200000018ff */
[----:B------:R-:W-:-:S02]  /*13970*/  LEA.HI.X R5, R2, c[0x0][0x1fc], R5, 0x1, P0 ;  /* 0x00007f0002057a11 */ /* 0x000fc400000f0c05 */
[----:B------:R-:W-:Y:S02]  /*13980*/  IADD3 R2, -R76, UR19, RZ ;  /* 0x000000134c027c10 */ /* 0x000fe4000fffe1ff */
[----:B------:R-:W-:Y:S02]  /*13990*/  IADD3 R6, P0, R4, UR6, RZ ;  /* 0x0000000604067c10 */ /* 0x000fe4000ff1e0ff */
[C---:B------:R-:W-:Y:S01]  /*139a0*/  ISETP.LT.OR P3, PT, R2.reuse, 0x1, P4 ;  /* 0x000000010200780c */ /* 0x040fe20002761670 */
[----:B------:R-:W-:Y:S01]  /*139b0*/  HMMA.16816.F32 R100, R8, R14, RZ ;  /* 0x0000000e0864723c */ /* 0x000fe200000018ff */
[C---:B------:R-:W-:Y:S01]  /*139c0*/  ISETP.LT.OR P2, PT, R2.reuse, 0x1, P6 ;  /* 0x000000010200780c */ /* 0x040fe20003741670 */
[----:B------:R-:W1:Y:S01]  /*139d0*/  LDSM.16.M88.4 R12, [R233+0xa100] ;  /* 0x00a10000e90c783b */ /* 0x000e620000000200 */
[----:B------:R-:W-:Y:S02]  /*139e0*/  ISETP.LT.OR P1, PT, R2, 0x11, P4 ;  /* 0x000000110200780c */ /* 0x000fe40002721670 */
[----:B------:R-:W-:-:S02]  /*139f0*/  IADD3.X R7, R5, UR7, RZ, P0, !PT ;  /* 0x0000000705077c10 */ /* 0x000fc400087fe4ff */
[C---:B------:R-:W-:Y:S01]  /*13a00*/  IADD3 R242, R235.reuse, 0x1000, RZ ;  /* 0x00001000ebf27810 */ /* 0x040fe20007ffe0ff */
[C---:B------:R-:W-:Y:S01]  /*13a10*/  HMMA.16816.F32 R88, R8.reuse, R20, RZ ;  /* 0x000000140858723c */ /* 0x040fe200000018ff */
[C---:B------:R-:W-:Y:S02]  /*13a20*/  IADD3 R241, R235.reuse, 0x1800, RZ ;  /* 0x00001800ebf17810 */ /* 0x040fe40007ffe0ff */
[C---:B------:R-:W-:Y:S02]  /*13a30*/  IADD3 R240, R235.reuse, 0x2000, RZ ;  /* 0x00002000ebf07810 */ /* 0x040fe40007ffe0ff */
[C---:B------:R-:W-:Y:S02]  /*13a40*/  IADD3 R239, R235.reuse, 0x2800, RZ ;  /* 0x00002800ebef7810 */ /* 0x040fe40007ffe0ff */
[C---:B------:R-:W-:Y:S01]  /*13a50*/  IADD3 R238, R235.reuse, 0x3000, RZ ;  /* 0x00003000ebee7810 */ /* 0x040fe20007ffe0ff */
[----:B------:R-:W-:Y:S01]  /*13a60*/  HMMA.16816.F32 R104, R8, R22, RZ ;  /* 0x000000160868723c */ /* 0x000fe200000018ff */
[----:B------:R-:W-:Y:S01]  /*13a70*/  LDSM.16.M88.4 R20, [R235+0x1800] ;  /* 0x00180000eb14783b */ /* 0x000fe20000000200 */
[----:B------:R-:W-:-:S06]  /*13a80*/  IADD3 R237, R235, 0x3800, RZ ;  /* 0x00003800ebed7810 */ /* 0x000fcc0007ffe0ff */
[C---:B------:R-:W-:Y:S08]  /*13a90*/  HMMA.16816.F32 R72, R8.reuse, R24, RZ ;  /* 0x000000180848723c */ /* 0x040ff000000018ff */
[----:B------:R-:W-:Y:S01]  /*13aa0*/  HMMA.16816.F32 R68, R8, R26, RZ ;  /* 0x0000001a0844723c */ /* 0x000fe200000018ff */
[----:B------:R-:W2:Y:S06]  /*13ab0*/  LDSM.16.M88.4 R24, [R235+0x1000] ;  /* 0x00100000eb18783b */ /* 0x000eac0000000200 */
[----:B------:R-:W-:Y:S01]  /*13ac0*/  IMAD.U32 R8, RZ, RZ, UR6 ;  /* 0x00000006ff087e24 */ /* 0x000fe2000f8e00ff */
[----:B-1----:R-:W-:Y:S04]  /*13ad0*/  HMMA.16816.F32 R76, R12, R30, R80 ;  /* 0x0000001e0c4c723c */ /* 0x002fe80000001850 */
[----:B------:R-:W-:-:S02]  /*13ae0*/  IADD3 R18, P5, P4, R8, 0x80, R4 ;  /* 0x0000008008127810 */ /* 0x000fc40007cbe004 */
[----:B------:R-:W1:Y:S02]  /*13af0*/  LDSM.16.M88.4 R8, [R233+0x8100] ;  /* 0x00810000e908783b */ /* 0x000e640000000200 */
[----:B------:R-:W-:Y:S02]  /*13b00*/  IADD3.X R19, RZ, UR7, R5, P5, P4 ;  /* 0x00000007ff137c10 */ /* 0x000fe4000afe8405 */
[----:B------:R-:W-:Y:S01]  /*13b10*/  @!PT LDS RZ, [RZ] ;  /* 0x00000000fffff984 */ /* 0x000fe20000000800 */
[----:B------:R-:W-:Y:S01]  /*13b20*/  @!PT LDS RZ, [RZ] ;  /* 0x00000000fffff984 */ /* 0x000fe20000000800 */
[----:B------:R-:W-:Y:S01]  /*13b30*/  @!PT LDS RZ, [RZ] ;  /* 0x00000000fffff984 */ /* 0x000fe20000000800 */
[----:B------:R3:W-:Y:S01]  /*13b40*/  LDGSTS.E.BYPASS.LTC128B.128 [R244+0x100], [R4.64], !P3 ;  /* 0x0010000004f47fae */ /* 0x0007e2000d901d5c */
[----:B------:R-:W-:Y:S01]  /*13b50*/  LOP3.LUT P3, RZ, R161, 0x1, RZ, 0xc0, !PT ;  /* 0x00000001a1ff7812 */ /* 0x000fe2000786c0ff */
[C---:B------:R-:W-:Y:S01]  /*13b60*/  HMMA.16816.F32 R36, R12.reuse, R32, R36 ;  /* 0x000000200c24723c */ /* 0x040fe20000001824 */
[C---:B------:R-:W-:Y:S01]  /*13b70*/  ISETP.LT.OR P4, PT, R2.reuse, 0x21, P6 ;  /* 0x000000210200780c */ /* 0x040fe20003781670 */
[----:B------:R3:W-:Y:S01]  /*13b80*/  LDGSTS.E.BYPASS.LTC128B.128 [R244+0x2100], [R4.64+0x80], !P2 ;  /* 0x0210008004f47fae */ /* 0x0007e2000d101d5c */
[C---:B------:R-:W-:Y:S02]  /*13b90*/  ISETP.LT.OR P2, PT, R2.reuse, 0x11, P6 ;  /* 0x000000110200780c */ /* 0x040fe40003741670 */
[----:B------:R-:W-:Y:S01]  /*13ba0*/  ISETP.LT.OR P5, PT, R2, 0x21, P3 ;  /* 0x000000210200780c */ /* 0x000fe20001fa1670 */
[----:B------:R4:W-:Y:S01]  /*13bb0*/  LDGSTS.E.BYPASS.LTC128B.128 [R244+0x900], [R6.64], !P1 ;  /* 0x0090000006f47fae */ /* 0x0009e2000c901d5c */
[----:B------:R-:W-:Y:S01]  /*13bc0*/  LOP3.LUT P3, RZ, R53, 0x4, RZ, 0xc0, !PT ;  /* 0x0000000435ff7812 */ /* 0x000fe2000786c0ff */
[C---:B------:R-:W-:Y:S08]  /*13bd0*/  HMMA.16816.F32 R124, R12.reuse, R34, R40 ;  /* 0x000000220c7c723c */ /* 0x040ff00000001828 */
[----:B------:R5:W-:Y:S01]  /*13be0*/  LDGSTS.E.BYPASS.LTC128B.128 [R244+0x2900], [R18.64], !P2 ;  /* 0x0290000012f47fae */ /* 0x000be2000d101d5c */
[C---:B------:R-:W-:Y:S08]  /*13bf0*/  HMMA.16816.F32 R56, R12.reuse, R28, R56 ;  /* 0x0000001c0c38723c */ /* 0x040ff00000001838 */
[----:B--2---:R-:W-:Y:S01]  /*13c00*/  HMMA.16816.F32 R84, R12, R26, R84 ;  /* 0x0000001a0c54723c */ /* 0x004fe20000001854 */
[----:B---3--:R-:W-:-:S04]  /*13c10*/  IADD3 R4, P1, R6, UR6, RZ ;  /* 0x0000000606047c10 */ /* 0x008fc8000ff3e0ff */
[----:B------:R-:W-:-:S03]  /*13c20*/  IADD3.X R5, R7, UR7, RZ, P1, !PT ;  /* 0x0000000707057c10 */ /* 0x000fc60008ffe4ff */
[C---:B-1----:R-:W-:Y:S01]  /*13c30*/  HMMA.16816.F32 R108, R8.reuse, R32, R108 ;  /* 0x00000020086c723c */ /* 0x042fe2000000186c */
[----:B------:R-:W-:Y:S02]  /*13c40*/  LOP3.LUT P1, RZ, R161, 0x1, RZ, 0xc0, !PT ;  /* 0x00000001a1ff7812 */ /* 0x000fe4000782c0ff */
[----:B----4-:R-:W-:Y:S01]  /*13c50*/  IADD3 R6, P0, R6, UR4, RZ ;  /* 0x0000000406067c10 */ /* 0x010fe2000ff1e0ff */
[----:B------:R1:W-:Y:S01]  /*13c60*/  LDGSTS.E.BYPASS.LTC128B.128 [R244+0x1100], [R4.64], !P5 ;  /* 0x0110000004f47fae */ /* 0x0003e2000e901d5c */
[C---:B------:R-:W-:Y:S02]  /*13c70*/  ISETP.LT.OR P2, PT, R2.reuse, 0x31, P1 ;  /* 0x000000310200780c */ /* 0x040fe40000f41670 */
[----:B------:R-:W-:Y:S01]  /*13c80*/  IADD3.X R7, R7, UR14, RZ, P0, !PT ;  /* 0x0000000e07077c10 */ /* 0x000fe200087fe4ff */
[C---:B------:R-:W-:Y:S01]  /*13c90*/  HMMA.16816.F32 R80, R8.reuse, R34, R112 ;  /* 0x000000220850723c */ /* 0x040fe20000001870 */
[----:B------:R-:W-:Y:S01]  /*13ca0*/  ISETP.LT.OR P1, PT, R2, 0x31, P6 ;  /* 0x000000310200780c */ /* 0x000fe20003721670 */
[----:B------:R-:W-:Y:S01]  /*13cb0*/  IMAD.MOV.U32 R2, RZ, RZ, 0x40 ;  /* 0x00000040ff027424 */ /* 0x000fe200078e00ff */
[----:B------:R-:W-:Y:S01]  /*13cc0*/  IADD3 R16, P0, R4, UR6, RZ ;  /* 0x0000000604107c10 */ /* 0x000fe2000ff1e0ff */
[----:B------:R2:W-:Y:S03]  /*13cd0*/  LDGSTS.E.BYPASS.LTC128B.128 [R244+0x3100], [R6.64], !P4 ;  /* 0x0310000006f47fae */ /* 0x0005e6000e101d5c */
[----:B------:R-:W-:Y:S01]  /*13ce0*/  IADD3.X R17, R5, UR7, RZ, P0, !PT ;  /* 0x0000000705117c10 */ /* 0x000fe200087fe4ff */
[----:B------:R-:W-:Y:S01]  /*13cf0*/  HMMA.16816.F32 R32, R8, R30, R100 ;  /* 0x0000001e0820723c */ /* 0x000fe20000001864 */
[----:B------:R-:W-:-:S03]  /*13d00*/  SEL R2, R2, 0xffffffc0, !P3 ;  /* 0xffffffc002027807 */ /* 0x000fc60005800000 */
[----:B------:R5:W-:Y:S02]  /*13d10*/  LDGSTS.E.BYPASS.LTC128B.128 [R244+0x1900], [R16.64], !P2 ;  /* 0x0190000010f47fae */ /* 0x000be4000d101d5c */
[----:B------:R-:W-:Y:S02]  /*13d20*/  IMAD.IADD R230, R224, 0x1, R2 ;  /* 0x00000001e0e67824 */ /* 0x000fe400078e0202 */
[----:B------:R-:W-:Y:S01]  /*13d30*/  HMMA.16816.F32 R120, R8, R28, R92 ;  /* 0x0000001c0878723c */ /* 0x000fe2000000185c */
[----:B------:R-:W-:Y:S01]  /*13d40*/  IMAD.IADD R229, R2, 0x1, R235 ;  /* 0x0000000102e57824 */ /* 0x000fe200078e02eb */
[----:B------:R-:W-:Y:S02]  /*13d50*/  LOP3.LUT R2, R152, R153, RZ, 0xfc, !PT ;  /* 0x0000009998027212 */ /* 0x000fe400078efcff */
[----:B-1----:R-:W-:-:S04]  /*13d60*/  IADD3 R4, P0, R4, UR4, RZ ;  /* 0x0000000404047c10 */ /* 0x002fc8000ff1e0ff */
[----:B------:R-:W-:Y:S01]  /*13d70*/  HMMA.16816.F32 R128, R8, R24, R88 ;  /* 0x000000180880723c */ /* 0x000fe20000001858 */
[----:B------:R-:W-:Y:S02]  /*13d80*/  IADD3.X R5, R5, UR14, RZ, P0, !PT ;  /* 0x0000000e05057c10 */ /* 0x000fe400087fe4ff */
[----:B------:R-:W-:-:S03]  /*13d90*/  PLOP3.LUT P0, PT, PT, PT, UP0, 0x80, 0x0 ;  /* 0x000000000000781c */ /* 0x000fc60003f0f008 */
[----:B------:R2:W-:Y:S02]  /*13da0*/  LDGSTS.E.BYPASS.LTC128B.128 [R244+0x3900], [R4.64], !P1 ;  /* 0x0390000004f47fae */ /* 0x0005e4000c901d5c */
[C---:B------:R-:W-:Y:S02]  /*13db0*/  HMMA.16816.F32 R132, R8.reuse, R20, R72 ;  /* 0x000000140884723c */ /* 0x040fe40000001848 */
[----:B------:R-:W-:Y:S04]  /*13dc0*/  LDSM.16.M88.4 R52, [R230+0x4100] ;  /* 0x00410000e634783b */ /* 0x000fe80000000200 */
[----:B-----5:R-:W1:Y:S02]  /*13dd0*/  LDSM.16.M88.4 R16, [R232+0xa100] ;  /* 0x00a10000e810783b */ /* 0x020e640000000200 */
[C---:B------:R-:W-:Y:S02]  /*13de0*/  HMMA.16816.F32 R104, R8.reuse, R26, R104 ;  /* 0x0000001a0868723c */ /* 0x040fe40000001868 */
[----:B------:R-:W3:Y:S04]  /*13df0*/  LDSM.16.M88.4 R44, [R230+0x5100] ;  /* 0x00510000e62c783b */ /* 0x000ee80000000200 */
[----:B------:R-:W4:Y:S02]  /*13e00*/  LDSM.16.M88.4 R48, [R230+0x4900] ;  /* 0x00490000e630783b */ /* 0x000f240000000200 */
[----:B------:R-:W-:Y:S02]  /*13e10*/  HMMA.16816.F32 R100, R8, R22, R68 ;  /* 0x000000160864723c */ /* 0x000fe40000001844 */
[----:B------:R-:W5:Y:S04]  /*13e20*/  LDSM.16.M88.4 R8, [R232+0x8100] ;  /* 0x00810000e808783b */ /* 0x000f680000000200 */
[----:B------:R-:W4:Y:S02]  /*13e30*/  LDSM.16.M88.4 R40, [R230+0x5900] ;  /* 0x00590000e628783b */ /* 0x000f240000000200 */
[C---:B------:R-:W-:Y:S02]  /*13e40*/  HMMA.16816.F32 R60, R12.reuse, R24, R60 ;  /* 0x000000180c3c723c */ /* 0x040fe4000000183c */
[----:B--2---:R-:W-:Y:S04]  /*13e50*/  LDSM.16.M88.4 R4, [R234+0xa100] ;  /* 0x00a10000ea04783b */ /* 0x004fe80000000200 */
[----:B------:R-:W2:Y:S02]  /*13e60*/  LDSM.16.M88.4 R28, [R229] ;  /* 0x00000000e51c783b */ /* 0x000ea40000000200 */
[C---:B------:R-:W-:Y:S02]  /*13e70*/  HMMA.16816.F32 R64, R12.reuse, R20, R64 ;  /* 0x000000140c40723c */ /* 0x040fe40000001840 */
[----:B------:R-:W2:Y:S04]  /*13e80*/  LDSM.16.M88.4 R24, [R229+0x800] ;  /* 0x00080000e518783b */ /* 0x000ea80000000200 */
[----:B------:R-:W0:Y:S02]  /*13e90*/  LDGDEPBAR ;  /* 0x00000000000079af */ /* 0x000e240000000000 */
[----:B------:R-:W-:Y:S02]  /*13ea0*/  HMMA.16816.F32 R96, R12, R22, R96 ;  /* 0x000000160c60723c */ /* 0x000fe40000001860 */
[----:B------:R-:W2:Y:S04]  /*13eb0*/  LDSM.16.M88.4 R20, [R229+0x1000] ;  /* 0x00100000e514783b */ /* 0x000ea80000000200 */
[----:B------:R-:W2:Y:S02]  /*13ec0*/  LDSM.16.M88.4 R12, [R234+0x8100] ;  /* 0x00810000ea0c783b */ /* 0x000ea40000000200 */
[C---:B-1----:R-:W-:Y:S02]  /*13ed0*/  HMMA.16816.F32 R72, R16.reuse, R52, R36 ;  /* 0x000000341048723c */ /* 0x042fe40000001824 */
[----:B------:R-:W1:Y:S06]  /*13ee0*/  LDSM.16.M88.4 R36, [R229+0x1800] ;  /* 0x00180000e524783b */ /* 0x000e6c0000000200 */
[C---:B---3--:R-:W-:Y:S08]  /*13ef0*/  HMMA.16816.F32 R68, R16.reuse, R46, R84 ;  /* 0x0000002e1044723c */ /* 0x048ff00000001854 */
[C---:B----4-:R-:W-:Y:S08]  /*13f00*/  HMMA.16816.F32 R112, R16.reuse, R48, R56 ;  /* 0x000000301070723c */ /* 0x050ff00000001838 */
[C---:B------:R-:W-:Y:S08]  /*13f10*/  HMMA.16816.F32 R116, R16.reuse, R44, R60 ;  /* 0x0000002c1074723c */ /* 0x040ff0000000183c */
[----:B------:R-:W-:Y:S08]  /*13f20*/  HMMA.16816.F32 R92, R16, R54, R124 ;  /* 0x00000036105c723c */ /* 0x000ff0000000187c */
[C---:B-----5:R-:W-:Y:S08]  /*13f30*/  HMMA.16816.F32 R84, R8.reuse, R52, R108 ;  /* 0x000000340854723c */ /* 0x060ff0000000186c */
[----:B------:R-:W-:Y:S08]  /*13f40*/  HMMA.16816.F32 R80, R8, R54, R80 ;  /* 0x000000360850723c */ /* 0x000ff00000001850 */
[C---:B------:R-:W-:Y:S08]  /*13f50*/  HMMA.16816.F32 R88, R16.reuse, R40, R64 ;  /* 0x000000281058723c */ /* 0x040ff00000001840 */
[C---:B------:R-:W-:Y:S08]  /*13f60*/  HMMA.16816.F32 R76, R16.reuse, R50, R76 ;  /* 0x00000032104c723c */ /* 0x040ff0000000184c */
[----:B------:R-:W-:Y:S08]  /*13f70*/  HMMA.16816.F32 R56, R16, R42, R96 ;  /* 0x0000002a1038723c */ /* 0x000ff00000001860 */
[C---:B------:R-:W-:Y:S08]  /*13f80*/  HMMA.16816.F32 R60, R8.reuse, R50, R32 ;  /* 0x00000032083c723c */ /* 0x040ff00000001820 */
[C---:B------:R-:W-:Y:S08]  /*13f90*/  HMMA.16816.F32 R52, R8.reuse, R44, R128 ;  /* 0x0000002c0834723c */ /* 0x040ff00000001880 */
[C---:B------:R-:W-:Y:S01]  /*13fa0*/  HMMA.16816.F32 R64, R8.reuse, R48, R120 ;  /* 0x000000300840723c */ /* 0x040fe20000001878 */
[----:B------:R-:W-:Y:S07]  /*13fb0*/  LDSM.16.M88.4 R48, [R224+0x6100] ;  /* 0x00610000e030783b */ /* 0x000fee0000000200 */
[C---:B------:R-:W-:Y:S08]  /*13fc0*/  HMMA.16816.F32 R44, R8.reuse, R46, R104 ;  /* 0x0000002e082c723c */ /* 0x040ff00000001868 */
[C---:B------:R-:W-:Y:S08]  /*13fd0*/  HMMA.16816.F32 R32, R8.reuse, R40, R132 ;  /* 0x000000280820723c */ /* 0x040ff00000001884 */
[----:B------:R-:W-:Y:S01]  /*13fe0*/  HMMA.16816.F32 R16, R8, R42, R100 ;  /* 0x0000002a0810723c */ /* 0x000fe20000001864 */
[----:B------:R-:W-:Y:S04]  /*13ff0*/  LDSM.16.M88.4 R8, [R231+0xe100] ;  /* 0x00e10000e708783b */ /* 0x000fe80000000200 */
[----:B------:R-:W3:Y:S03]  /*14000*/  LDSM.16.M88.4 R40, [R224+0x6900] ;  /* 0x00690000e028783b */ /* 0x000ee60000000200 */
[C---:B--2---:R-:W-:Y:S08]  /*14010*/  HMMA.16816.F32 R96, R4.reuse, R30, R92 ;  /* 0x0000001e0460723c */ /* 0x044ff0000000185c */
[C---:B------:R-:W-:Y:S08]  /*14020*/  HMMA.16816.F32 R100, R4.reuse, R24, R112 ;  /* 0x000000180464723c */ /* 0x040ff00000001870 */
[----:B------:R-:W-:Y:S08]  /*14030*/  HMMA.16816.F32 R140, R4, R20, R116 ;  /* 0x00000014048c723c */ /* 0x000ff00000001874 */
        /* <DEDUP_REMOVED lines=8> */
[C---:B-1----:R-:W-:Y:S01]  /*140c0*/  HMMA.16816.F32 R108, R12.reuse, R36, R32 ;  /* 0x000000240c6c723c */ /* 0x042fe20000001820 */
[----:B------:R-:W-:Y:S07]  /*140d0*/  LDSM.16.M88.4 R32, [R224+0x7100] ;  /* 0x00710000e020783b */ /* 0x000fee0000000200 */
[----:B------:R-:W-:Y:S01]  /*140e0*/  HMMA.16816.F32 R92, R12, R38, R16 ;  /* 0x000000260c5c723c */ /* 0x000fe20000001810 */
[----:B------:R-:W1:Y:S04]  /*140f0*/  LDSM.16.M88.4 R12, [R231+0xc100] ;  /* 0x00c10000e70c783b */ /* 0x000e680000000200 */
[----:B------:R-:W2:Y:S03]  /*14100*/  LDSM.16.M88.4 R16, [R224+0x7900] ;  /* 0x00790000e010783b */ /* 0x000ea60000000200 */
[C---:B------:R-:W-:Y:S01]  /*14110*/  HMMA.16816.F32 R76, R4.reuse, R26, R76 ;  /* 0x0000001a044c723c */ /* 0x040fe2000000184c */
[----:B------:R-:W-:Y:S07]  /*14120*/  LDSM.16.M88.4 R24, [R235+0x2800] ;  /* 0x00280000eb18783b */ /* 0x000fee0000000200 */
[C---:B------:R-:W-:Y:S01]  /*14130*/  HMMA.16816.F32 R104, R4.reuse, R22, R68 ;  /* 0x000000160468723c */ /* 0x040fe20000001844 */
[----:B------:R-:W4:Y:S07]  /*14140*/  LDSM.16.M88.4 R20, [R233+0xc100] ;  /* 0x00c10000e914783b */ /* 0x000f2e0000000200 */
[C---:B------:R-:W-:Y:S01]  /*14150*/  HMMA.16816.F32 R72, R4.reuse, R28, R72 ;  /* 0x0000001c0448723c */ /* 0x040fe20000001848 */
[----:B------:R-:W-:Y:S07]  /*14160*/  LDSM.16.M88.4 R28, [R235+0x2000] ;  /* 0x00200000eb1c783b */ /* 0x000fee0000000200 */
[C---:B------:R-:W-:Y:S08]  /*14170*/  HMMA.16816.F32 R136, R4.reuse, R36, R88 ;  /* 0x000000240488723c */ /* 0x040ff00000001858 */
[----:B------:R-:W-:Y:S01]  /*14180*/  HMMA.16816.F32 R132, R4, R38, R56 ;  /* 0x000000260484723c */ /* 0x000fe20000001838 */
[----:B------:R-:W5:Y:S07]  /*14190*/  LDSM.16.M88.4 R4, [R233+0xe100] ;  /* 0x00e10000e904783b */ /* 0x000f6e0000000200 */
[C---:B---3--:R-:W-:Y:S08]  /*141a0*/  HMMA.16816.F32 R60, R8.reuse, R40, R100 ;  /* 0x00000028083c723c */ /* 0x048ff00000001864 */
[----:B------:R-:W-:Y:S08]  /*141b0*/  HMMA.16816.F32 R56, R8, R42, R76 ;  /* 0x0000002a0838723c */ /* 0x000ff0000000184c */
[C---:B-1----:R-:W-:Y:S08]  /*141c0*/  HMMA.16816.F32 R36, R12.reuse, R40, R120 ;  /* 0x000000280c24723c */ /* 0x042ff00000001878 */
[----:B------:R-:W-:Y:S08]  /*141d0*/  HMMA.16816.F32 R40, R12, R42, R116 ;  /* 0x0000002a0c28723c */ /* 0x000ff00000001874 */
[C---:B------:R-:W-:Y:S08]  /*141e0*/  HMMA.16816.F32 R72, R8.reuse, R48, R72 ;  /* 0x000000300848723c */ /* 0x040ff00000001848 */
[----:B------:R-:W-:Y:S08]  /*141f0*/  HMMA.16816.F32 R68, R8, R50, R96 ;  /* 0x000000320844723c */ /* 0x000ff00000001860 */
[C---:B------:R-:W-:Y:S08]  /*14200*/  HMMA.16816.F32 R76, R12.reuse, R48, R128 ;  /* 0x000000300c4c723c */ /* 0x040ff00000001880 */
[----:B------:R-:W-:Y:S01]  /*14210*/  HMMA.16816.F32 R64, R12, R50, R124 ;  /* 0x000000320c40723c */ /* 0x000fe2000000187c */
[----:B------:R-:W-:Y:S07]  /*14220*/  LDSM.16.M88.4 R48, [R230+0x6100] ;  /* 0x00610000e630783b */ /* 0x000fee0000000200 */
[C---:B------:R-:W-:Y:S08]  /*14230*/  HMMA.16816.F32 R88, R8.reuse, R32, R140 ;  /* 0x000000200858723c */ /* 0x040ff0000000188c */
[C---:B------:R-:W-:Y:S08]  /*14240*/  HMMA.16816.F32 R104, R8.reuse, R34, R104 ;  /* 0x000000220868723c */ /* 0x040ff00000001868 */
[C---:B--2---:R-:W-:Y:S08]  /*14250*/  HMMA.16816.F32 R100, R8.reuse, R16, R136 ;  /* 0x000000100864723c */ /* 0x044ff00000001888 */
        /* <DEDUP_REMOVED lines=21> */
[C---:B------:R-:W-:Y:S08]  /*143b0*/  HMMA.16816.F32 R132, R4.reuse, R46, R104 ;  /* 0x0000002e0484723c */ /* 0x040ff00000001868 */
[C---:B------:R-:W-:Y:S08]  /*143c0*/  HMMA.16816.F32 R128, R4.reuse, R52, R100 ;  /* 0x000000340480723c */ /* 0x040ff00000001864 */
[----:B------:R-:W-:Y:S01]  /*143d0*/  HMMA.16816.F32 R124, R4, R54, R80 ;  /* 0x00000036047c723c */ /* 0x000fe20000001850 */
[----:B------:R-:W5:Y:S07]  /*143e0*/  LDSM.16.M88.4 R4, [R236+0xe100] ;  /* 0x00e10000ec04783b */ /* 0x000f6e0000000200 */
[C---:B------:R-:W-:Y:S01]  /*143f0*/  HMMA.16816.F32 R108, R20.reuse, R44, R8 ;  /* 0x0000002c146c723c */ /* 0x040fe20000001808 */
[----:B------:R-:W2:Y:S07]  /*14400*/  LDSM.16.M88.4 R8, [R234+0xc100] ;  /* 0x00c10000ea08783b */ /* 0x000eae0000000200 */
[C---:B------:R-:W-:Y:S01]  /*14410*/  HMMA.16816.F32 R104, R20.reuse, R46, R84 ;  /* 0x0000002e1468723c */ /* 0x040fe20000001854 */
[----:B------:R-:W-:Y:S07]  /*14420*/  LDSM.16.M88.4 R44, [R229+0x2000] ;  /* 0x00200000e52c783b */ /* 0x000fee0000000200 */
        /* <DEDUP_REMOVED lines=13> */
[C---:B------:R-:W-:Y:S08]  /*14500*/  HMMA.16816.F32 R80, R16.reuse, R38, R132 ;  /* 0x000000261050723c */ /* 0x040ff00000001884 */
[C---:B------:R-:W-:Y:S08]  /*14510*/  HMMA.16816.F32 R76, R16.reuse, R32, R128 ;  /* 0x00000020104c723c */ /* 0x040ff00000001880 */
[----:B------:R-:W-:Y:S08]  /*14520*/  HMMA.16816.F32 R64, R16, R34, R124 ;  /* 0x000000221040723c */ /* 0x000ff0000000187c */
[C---:B------:R-:W-:Y:S08]  /*14530*/  HMMA.16816.F32 R40, R12.reuse, R36, R108 ;  /* 0x000000240c28723c */ /* 0x040ff0000000186c */
        /* <DEDUP_REMOVED lines=9> */
[----:B------:R-:W-:Y:S08]  /*145d0*/  HMMA.16816.F32 R28, R8, R20, R16 ;  /* 0x00000014081c723c */ /* 0x000ff00000001810 */
        /* <DEDUP_REMOVED lines=8> */
[----:B------:R-:W-:Y:S01]  /*14660*/  HMMA.16816.F32 R20, R8, R22, R12 ;  /* 0x000000160814723c */ /* 0x000fe2000000180c */
[----:B------:R-:W-:Y:S06]  /*14670*/  BAR.SYNC.DEFER_BLOCKING 0x0 ;  /* 0x0000000000007b1d */ /* 0x000fec0000010000 */
[----:B------:R-:W-:Y:S05]  /*14680*/  @!P0 BRA `(.L_x_1673) ;  /* 0x0000026000008947 */ /* 0x000fea0003800000 */
[----:B------:R-:W-:Y:S01]  /*14690*/  UIADD3 UR5, UR12, -0x2, URZ ;  /* 0xfffffffe0c057890 */ /* 0x000fe2000fffe03f */
[----:B------:R-:W-:Y:S01]  /*146a0*/  LOP3.LUT P5, RZ, R161, 0x1, RZ, 0xc0, !PT ;  /* 0x00000001a1ff7812 */ /* 0x000fe200078ac0ff */
[----:B------:R-:W-:-:S02]  /*146b0*/  UIADD3 UR22, UP0, UR22, 0x80, URZ ;  /* 0x0000008016167890 */ /* 0x000fc4000ff1e03f */
[----:B------:R-:W-:Y:S02]  /*146c0*/  USHF.R.S32.HI UR4, URZ, 0x1f, UR5 ;  /* 0x0000001f3f047899 */ /* 0x000fe40008011405 */
[----:B------:R-:W-:Y:S01]  /*146d0*/  UIMAD UR11, UR11, UR5, URZ ;  /* 0x000000050b0b72a4 */ /* 0x000fe2000f8e023f */
[----:B------:R-:W-:Y:S01]  /*146e0*/  IMAD.WIDE.U32 R6, R154, UR5, R158 ;  /* 0x000000059a067c25 */ /* 0x000fe2000f8e009e */
[----:B------:R-:W-:Y:S02]  /*146f0*/  USHF.L.U32 UR5, UR8, 0x5, URZ ;  /* 0x0000000508057899 */ /* 0x000fe4000800063f */
[----:B------:R-:W-:Y:S02]  /*14700*/  UIMAD UR11, UR4, UR10, UR11 ;  /* 0x0000000a040b72a4 */ /* 0x000fe4000f8e020b */
[----:B------:R-:W-:Y:S01]  /*14710*/  LEA R4, P0, R6, c[0x0][0x1c8], 0x1 ;  /* 0x0000720006047a11 */ /* 0x000fe200078008ff */
[----:B------:R-:W-:Y:S02]  /*14720*/  ULDC UR4, c[0x0][0x1e4] ;  /* 0x0000790000047ab9 */ /* 0x000fe40000000800 */
[----:B------:R-:W-:Y:S01]  /*14730*/  USHF.L.U64.HI UR4, UR8, UR9, UR4 ;  /* 0x0000000908047299 */ /* 0x000fe20008010204 */
[----:B------:R-:W-:Y:S01]  /*14740*/  IADD3 R5, R7, UR11, RZ ;  /* 0x0000000b07057c10 */ /* 0x000fe2000fffe0ff */
[----:B------:R-:W-:Y:S01]  /*14750*/  IMAD.U32 R7, RZ, RZ, UR5 ;  /* 0x00000005ff077e24 */ /* 0x000fe2000f8e00ff */
[----:B------:R-:W-:-:S02]  /*14760*/  UIADD3.X UR8, URZ, UR17, URZ, UP0, !UPT ;  /* 0x000000113f087290 */ /* 0x000fc400087fe43f */
        /* <DEDUP_REMOVED lines=24> */
.L_x_1673:
[----:B---3--:R-:W-:Y:S01]  /*148f0*/  FMUL.FTZ R4, R41, c[0x0][0x320] ;  /* 0x0000c80029047a20 */ /* 0x008fe20000410000 */
[----:B------:R-:W-:Y:S01]  /*14900*/  SHF.R.S32.HI R7, RZ, 0x1f, R156 ;  /* 0x0000001fff077819 */ /* 0x000fe2000001149c */
[----:B------:R-:W-:Y:S01]  /*14910*/  FMUL.FTZ R5, R83, c[0x0][0x320] ;  /* 0x0000c80053057a20 */ /* 0x000fe20000410000 */
[----:B------:R-:W-:Y:S01]  /*14920*/  LEA.HI R6, R157, R177, RZ, 0x2 ;  /* 0x000000b19d067211 */ /* 0x000fe200078f10ff */
[----:B------:R1:W-:Y:S01]  /*14930*/  MUFU.TANH R166, R4 ;  /* 0x0000000400a67308 */ /* 0x0003e20000002400 */
[----:B------:R-:W-:Y:S01]  /*14940*/  FMUL.FTZ R8, R96, c[0x0][0x320] ;  /* 0x0000c80060087a20 */ /* 0x000fe20000410000 */
[----:B------:R-:W-:Y:S01]  /*14950*/  PLOP3.LUT P1, PT, PT, PT, UP2, 0x80, 0x0 ;  /* 0x000000000000781c */ /* 0x000fe20003f2f028 */
[----:B------:R-:W-:Y:S01]  /*14960*/  UMOV UR4, 0xffffffc0 ;  /* 0xffffffc000047882 */ /* 0x000fe20000000000 */
[----:B------:R-:W-:Y:S01]  /*14970*/  LOP3.LUT R6, R6, 0xfffffffc, RZ, 0xc0, !PT ;  /* 0xfffffffc06067812 */ /* 0x000fe200078ec0ff */
[----:B------:R-:W-:Y:S01]  /*14980*/  UIMAD UR4, UR15, UR4, 0x1 ;  /* 0x000000010f0474a4 */ /* 0x000fe2000f8e0204 */
[----:B------:R-:W-:Y:S01]  /*14990*/  PLOP3.LUT P0, PT, PT, PT, UP2, 0x80, 0x0 ;  /* 0x000000000000781c */ /* 0x000fe20003f0f028 */
[----:B------:R-:W-:Y:S01]  /*149a0*/  STL [R1+0x98], R242 ;  /* 0x000098f201007387 */ /* 0x000fe20000100800 */
[----:B------:R2:W-:Y:S01]  /*149b0*/  MUFU.TANH R41, R5 ;  /* 0x0000000500297308 */ /* 0x0005e20000002400 */
[----:B------:R-:W-:-:S02]  /*149c0*/  IMAD.IADD R6, R177, 0x1, -R6 ;  /* 0x00000001b1067824 */ /* 0x000fc400078e0a06 */
[----:B------:R-:W-:Y:S01]  /*149d0*/  STL [R1+0x94], R241 ;  /* 0x000094f101007387 */ /* 0x000fe20000100800 */
[----:B------:R-:W-:Y:S02]  /*149e0*/  FMUL.FTZ R10, R76, c[0x0][0x320] ;  /* 0x0000c8004c0a7a20 */ /* 0x000fe40000410000 */
[----:B------:R-:W-:Y:S01]  /*149f0*/  IMAD.SHL.U32 R225, R2, 0x2, RZ ;  /* 0x0000000202e17824 */ /* 0x000fe200078e00ff */
[----:B------:R-:W-:Y:S01]  /*14a00*/  STL [R1+0x90], R240 ;  /* 0x000090f001007387 */ /* 0x000fe20000100800 */
[----:B-1----:R-:W-:Y:S01]  /*14a10*/  FMUL.FTZ R4, R60, c[0x0][0x320] ;  /* 0x0000c8003c047a20 */ /* 0x002fe20000410000 */
[----:B------:R-:W-:Y:S01]  /*14a20*/  MUFU.TANH R15, R8 ;  /* 0x00000008000f7308 */ /* 0x000fe20000002400 */
[----:B------:R-:W-:Y:S01]  /*14a30*/  IMAD R228, R0, 0x2, R225 ;  /* 0x0000000200e47824 */ /* 0x000fe200078e02e1 */
[----:B------:R-:W-:Y:S01]  /*14a40*/  STL [R1+0x8c], R239 ;  /* 0x00008cef01007387 */ /* 0x000fe20000100800 */
[----:B------:R-:W-:-:S03]  /*14a50*/  LEA R226, R3, R225, 0x1 ;  /* 0x000000e103e27211 */ /* 0x000fc600078e08ff */
[----:B------:R-:W-:Y:S01]  /*14a60*/  STL [R1+0x88], R238 ;  /* 0x000088ee01007387 */ /* 0x000fe20000100800 */
[----:B--2---:R-:W-:Y:S01]  /*14a70*/  LEA.HI R5, R7, R156, RZ, 0x2 ;  /* 0x0000009c07057211 */ /* 0x004fe200078f10ff */
[----:B------:R1:W-:Y:S01]  /*14a80*/  MUFU.TANH R70, R4 ;  /* 0x0000000400467308 */ /* 0x0003e20000002400 */
[----:B------:R-:W-:Y:S01]  /*14a90*/  IMAD R227, R0, 0x2, R226 ;  /* 0x0000000200e37824 */ /* 0x000fe200078e02e2 */
[----:B------:R-:W-:Y:S01]  /*14aa0*/  STL [R1+0x84], R237 ;  /* 0x000084ed01007387 */ /* 0x000fe20000100800 */
[----:B------:R-:W-:-:S03]  /*14ab0*/  LOP3.LUT R5, R5, 0xffffffc, RZ, 0xc0, !PT ;  /* 0x0ffffffc05057812 */ /* 0x000fc600078ec0ff */
[----:B------:R-:W-:Y:S01]  /*14ac0*/  STL [R1+0x80], R236 ;  /* 0x000080ec01007387 */ /* 0x000fe20000100800 */
[----:B------:R-:W-:Y:S01]  /*14ad0*/  IADD3 R9, -R5, R156, RZ ;  /* 0x0000009c05097210 */ /* 0x000fe20007ffe1ff */
[----:B------:R2:W-:Y:S01]  /*14ae0*/  MUFU.TANH R18, R10 ;  /* 0x0000000a00127308 */ /* 0x0005e20000002400 */
[----:B------:R-:W-:Y:S01]  /*14af0*/  LEA.HI R5, R6, R6, RZ, 0x1 ;  /* 0x0000000606057211 */ /* 0x000fe200078f08ff */
[----:B------:R-:W-:Y:S04]  /*14b00*/  STL [R1+0x7c], R235 ;  /* 0x00007ceb01007387 */ /* 0x000fe80000100800 */
[----:B------:R-:W-:Y:S01]  /*14b10*/  STL [R1+0x78], R234 ;  /* 0x000078ea01007387 */ /* 0x000fe20000100800 */
[----:B-1----:R-:W-:-:S03]  /*14b20*/  FMUL.FTZ R4, R61, c[0x0][0x320] ;  /* 0x0000c8003d047a20 */ /* 0x002fc60000410000 */
[----:B------:R-:W-:Y:S01]  /*14b30*/  STL [R1+0x74], R233 ;  /* 0x000074e901007387 */ /* 0x000fe20000100800 */
[----:B------:R1:W-:Y:S03]  /*14b40*/  MUFU.TANH R69, R4 ;  /* 0x0000000400457308 */ /* 0x0003e60000002400 */
[----:B------:R-:W-:Y:S01]  /*14b50*/  STL [R1+0x70], R232 ;  /* 0x000070e801007387 */ /* 0x000fe20000100800 */
[----:B--2---:R-:W-:-:S03]  /*14b60*/  FMUL.FTZ R10, R77, c[0x0][0x320] ;  /* 0x0000c8004d0a7a20 */ /* 0x004fc60000410000 */
[----:B------:R-:W-:Y:S01]  /*14b70*/  STL [R1+0x6c], R231 ;  /* 0x00006ce701007387 */ /* 0x000fe20000100800 */
[----:B------:R-:W-:Y:S03]  /*14b80*/  MUFU.TANH R17, R10 ;  /* 0x0000000a00117308 */ /* 0x000fe60000002400 */
[----:B------:R-:W-:Y:S04]  /*14b90*/  STL [R1+0x68], R230 ;  /* 0x000068e601007387 */ /* 0x000fe80000100800 */
[----:B------:R-:W-:Y:S01]  /*14ba0*/  STL [R1+0x64], R229 ;  /* 0x000064e501007387 */ /* 0x000fe20000100800 */
[----:B-1----:R-:W-:-:S03]  /*14bb0*/  FMUL.FTZ R4, R56, c[0x0][0x320] ;  /* 0x0000c80038047a20 */ /* 0x002fc60000410000 */
[----:B------:R-:W-:Y:S01]  /*14bc0*/  STL [R1+0x60], R224 ;  /* 0x000060e001007387 */ /* 0x000fe20000100800 */
[----:B------:R1:W-:Y:S03]  /*14bd0*/  MUFU.TANH R68, R4 ;  /* 0x0000000400447308 */ /* 0x0003e60000002400 */
[----:B------:R-:W-:Y:S04]  /*14be0*/  LDSM.16.MT88.4 R116, [R226+0x2100] ;  /* 0x00210000e274783b */ /* 0x000fe80000004200 */
[----:B------:R-:W-:Y:S04]  /*14bf0*/  LDSM.16.MT88.4 R108, [R227+0x2100] ;  /* 0x00210000e36c783b */ /* 0x000fe80000004200 */
[----:B------:R-:W-:Y:S04]  /*14c00*/  LDSM.16.MT88.4 R112, [R225+0x2100] ;  /* 0x00210000e170783b */ /* 0x000fe80000004200 */
[----:B------:R-:W-:Y:S01]  /*14c10*/  LDSM.16.MT88.4 R104, [R228+0x2100] ;  /* 0x00210000e468783b */ /* 0x000fe20000004200 */
[----:B-1----:R-:W-:-:S03]  /*14c20*/  FMUL.FTZ R4, R57, c[0x0][0x320] ;  /* 0x0000c80039047a20 */ /* 0x002fc60000410000 */
[----:B------:R-:W0:Y:S01]  /*14c30*/  LDGDEPBAR ;  /* 0x00000000000079af */ /* 0x000e220000000000 */
        /* <DEDUP_REMOVED lines=78> */
[----:B-1----:R-:W-:-:S05]  /*15120*/  LOP3.LUT R4, R155, 0xffffffe0, RZ, 0xc0, !PT ;  /* 0xffffffe09b047812 */ /* 0x002fca00078ec0ff */
[----:B------:R-:W-:-:S05]  /*15130*/  IMAD.IADD R4, R177, 0x1, -R4 ;  /* 0x00000001b1047824 */ /* 0x000fca00078e0a04 */
[----:B------:R-:W-:-:S04]  /*15140*/  SHF.R.S32.HI R7, RZ, 0x1f, R4 ;  /* 0x0000001fff077819 */ /* 0x000fc80000011404 */
[----:B------:R-:W-:-:S04]  /*15150*/  LEA.HI R7, R7, R4, RZ, 0x2 ;  /* 0x0000000407077211 */ /* 0x000fc800078f10ff */
[----:B------:R-:W-:-:S05]  /*15160*/  LEA.HI.SX32 R8, R7, UR18, 0x1e ;  /* 0x0000001207087c11 */ /* 0x000fca000f8ff2ff */
[----:B------:R-:W-:Y:S01]  /*15170*/  IMAD R11, R9, 0x10, R8 ;  /* 0x00000010090b7824 */ /* 0x000fe200078e0208 */
[C---:B------:R-:W-:Y:S01]  /*15180*/  LOP3.LUT R9, R5.reuse, 0x1ffffffe, RZ, 0xc0, !PT ;  /* 0x1ffffffe05097812 */ /* 0x040fe200078ec0ff */
[----:B------:R-:W-:-:S03]  /*15190*/  IMAD.SHL.U32 R8, R5, 0x20, RZ ;  /* 0x0000002005087824 */ /* 0x000fc600078e00ff */
[----:B------:R-:W-:Y:S02]  /*151a0*/  IADD3 R6, R6, -R9, RZ ;  /* 0x8000000906067210 */ /* 0x000fe40007ffe0ff */
[----:B------:R-:W-:-:S05]  /*151b0*/  LOP3.LUT R5, R8, 0xffffffc0, RZ, 0xc0, !PT ;  /* 0xffffffc008057812 */ /* 0x000fca00078ec0ff */
[----:B------:R-:W-:-:S04]  /*151c0*/  IMAD.IADD R5, R5, 0x1, R11 ;  /* 0x0000000105057824 */ /* 0x000fc800078e020b */
[----:B------:R-:W-:Y:S02]  /*151d0*/  IMAD R13, R6, 0x8, R5 ;  /* 0x00000008060d7824 */ /* 0x000fe400078e0205 */
[----:B------:R-:W-:Y:S02]  /*151e0*/  FMUL.FTZ R5, R78, c[0x0][0x320] ;  /* 0x0000c8004e057a20 */ /* 0x000fe40000410000 */
[----:B------:R-:W-:Y:S01]  /*151f0*/  @P1 IMAD.HI.U32 R6, R13, c[0x0][0x2c8], RZ ;  /* 0x0000b2000d061a27 */ /* 0x000fe200078e00ff */
[----:B------:R-:W-:Y:S01]  /*15200*/  MOV R8, R13 ;  /* 0x0000000d00087202 */ /* 0x000fe20000000f00 */
[----:B------:R1:W-:Y:S01]  /*15210*/  MUFU.TANH R40, R5 ;  /* 0x0000000500287308 */ /* 0x0003e20000002400 */
[----:B------:R4:W-:Y:S02]  /*15220*/  STL [R1+0x20], R13 ;  /* 0x0000200d01007387 */ /* 0x0009e40000100800 */
[----:B------:R-:W-:Y:S01]  /*15230*/  @P0 SHF.R.U32.HI R8, RZ, c[0x0][0x2cc], R6 ;  /* 0x0000b300ff080a19 */ /* 0x000fe20000011606 */
[----:B------:R-:W-:-:S04]  /*15240*/  FMUL.FTZ R6, R97, c[0x0][0x320] ;  /* 0x0000c80061067a20 */ /* 0x000fc80000410000 */
[----:B------:R-:W-:Y:S01]  /*15250*/  SHFL.IDX PT, R9, R8, 0x2, 0x1c1f ;  /* 0x005c1f0008097f89 */ /* 0x000fe200000e0000 */
[----:B------:R2:W2:Y:S01]  /*15260*/  MUFU.TANH R16, R6 ;  /* 0x0000000600107308 */ /* 0x0004a20000002400 */
[----:B-1----:R-:W-:Y:S02]  /*15270*/  FMUL.FTZ R5, R79, c[0x0][0x320] ;  /* 0x0000c8004f057a20 */ /* 0x002fe40000410000 */
[----:B------:R-:W-:Y:S05]  /*15280*/  LDSM.16.MT88.4 R76, [R228+0x900] ;  /* 0x00090000e44c783b */ /* 0x000fea0000004200 */
[----:B------:R1:W-:Y:S01]  /*15290*/  MUFU.TANH R28, R5 ;  /* 0x00000005001c7308 */ /* 0x0003e20000002400 */
[----:B--2---:R-:W-:Y:S01]  /*152a0*/  IMAD.U32 R6, RZ, RZ, UR4 ;  /* 0x00000004ff067e24 */ /* 0x004fe2000f8e00ff */
[----:B------:R-:W-:Y:S01]  /*152b0*/  ULDC.64 UR4, c[0x0][0x2c8] ;  /* 0x0000b20000047ab9 */ /* 0x000fe20000000a00 */
[----:B----4-:R-:W-:-:S06]  /*152c0*/  FMUL.FTZ R13, R67, c[0x0][0x320] ;  /* 0x0000c800430d7a20 */ /* 0x010fcc0000410000 */
[----:B------:R-:W-:Y:S01]  /*152d0*/  MUFU.TANH R13, R13 ;  /* 0x0000000d000d7308 */ /* 0x000fe20000002400 */
[----:B-1----:R-:W-:Y:S02]  /*152e0*/  LOP3.LUT R5, R7, 0x7ffffffc, RZ, 0xc0, !PT ;  /* 0x7ffffffc07057812 */ /* 0x002fe400078ec0ff */
[----:B------:R-:W1:Y:S03]  /*152f0*/  SHFL.IDX PT, R7, R8, 0x3, 0x1c1f ;  /* 0x007c1f0008077f89 */ /* 0x000e6600000e0000 */
[----:B------:R-:W-:Y:S02]  /*15300*/  IMAD.IADD R5, R4, 0x1, -R5 ;  /* 0x0000000104057824 */ /* 0x000fe400078e0a05 */
[----:B------:R-:W-:Y:S02]  /*15310*/  FMUL.FTZ R4, R98, c[0x0][0x320] ;  /* 0x0000c80062047a20 */ /* 0x000fe40000410000 */
[----:B------:R-:W-:Y:S01]  /*15320*/  LDSM.16.MT88.4 R96, [R228+0x100] ;  /* 0x00010000e460783b */ /* 0x000fe20000004200 */
[----:B------:R-:W-:Y:S01]  /*15330*/  SHF.L.U32 R11, R5, 0x1, RZ ;  /* 0x00000001050b7819 */ /* 0x000fe200000006ff */
[----:B------:R2:W-:Y:S03]  /*15340*/  MUFU.TANH R19, R4 ;  /* 0x0000000400137308 */ /* 0x0005e60000002400 */
[----:B------:R-:W-:Y:S01]  /*15350*/  IADD3 R5, -R11, UR13, R6 ;  /* 0x0000000d0b057c10 */ /* 0x000fe2000fffe106 */
[----:B------:R4:W-:Y:S01]  /*15360*/  STL [R1+0x38], R11 ;  /* 0x0000380b01007387 */ /* 0x0009e20000100800 */
[----:B------:R-:W-:-:S02]  /*15370*/  FMUL.FTZ R6, R66, c[0x0][0x320] ;  /* 0x0000c80042067a20 */ /* 0x000fc40000410000 */
[----:B------:R-:W-:Y:S01]  /*15380*/  IADD3 R10, R5, -UR24, RZ ;  /* 0x80000018050a7c10 */ /* 0x000fe2000fffe0ff */
[----:B------:R-:W-:-:S04]  /*15390*/  FMUL.FTZ R5, R65, c[0x0][0x320] ;  /* 0x0000c80041057a20 */ /* 0x000fc80000410000 */
[----:B------:R1:W-:Y:S01]  /*153a0*/  MUFU.TANH R20, R5 ;  /* 0x0000000500147308 */ /* 0x0003e20000002400 */
[----:B--2---:R-:W-:Y:S02]  /*153b0*/  FMUL.FTZ R4, R64, c[0x0][0x320] ;  /* 0x0000c80040047a20 */ /* 0x004fe40000410000 */
[----:B------:R-:W-:Y:S05]  /*153c0*/  LDSM.16.MT88.4 R64, [R226+0x2900] ;  /* 0x00290000e240783b */ /* 0x000fea0000004200 */
[----:B------:R2:W2:Y:S01]  /*153d0*/  MUFU.TANH R14, R4 ;  /* 0x00000004000e7308 */ /* 0x0004a20000002400 */
[C---:B-1----:R-:W-:Y:S01]  /*153e0*/  IMAD.IADD R5, R10.reuse, 0x1, R7 ;  /* 0x000000010a057824 */ /* 0x042fe200078e0207 */
[----:B----4-:R-:W-:Y:S01]  /*153f0*/  IADD3 R11, -R11, UR19, RZ ;  /* 0x000000130b0b7c10 */ /* 0x010fe2000fffe1ff */
[----:B--2---:R-:W-:-:S05]  /*15400*/  IMAD.IADD R4, R10, 0x1, R9 ;  /* 0x000000010a047824 */ /* 0x004fca00078e0209 */
[----:B------:R-:W-:-:S04]  /*15410*/  IMNMX R4, R11, R4, PT ;  /* 0x000000040b047217 */ /* 0x000fc80003800200 */
[C---:B------:R-:W-:Y:S02]  /*15420*/  ISETP.GT.AND P1, PT, R4.reuse, RZ, PT ;  /* 0x000000ff0400720c */ /* 0x040fe40003f24270 */
[C---:B------:R-:W-:Y:S02]  /*15430*/  ISETP.GT.AND P0, PT, R4.reuse, 0x1, PT ;  /* 0x000000010400780c */ /* 0x040fe40003f04270 */
[C---:B------:R-:W-:Y:S02]  /*15440*/  ISETP.GT.AND P3, PT, R4.reuse, 0x9, PT ;  /* 0x000000090400780c */ /* 0x040fe40003f64270 */
[C---:B------:R-:W-:Y:S02]  /*15450*/  ISETP.GT.AND P5, PT, R4.reuse, 0x10, PT ;  /* 0x000000100400780c */ /* 0x040fe40003fa4270 */
[----:B------:R-:W-:Y:S02]  /*15460*/  ISETP.GT.AND P2, PT, R4, 0x8, PT ;  /* 0x000000080400780c */ /* 0x000fe40003f44270 */
[----:B------:R-:W-:-:S02]  /*15470*/  FSEL R9, R36, -INF , P1 ;  /* 0xff80000024097808 */ /* 0x000fc40000800000 */
[----:B---3--:R-:W-:Y:S02]  /*15480*/  FSEL R12, R12, -INF , P0 ;  /* 0xff8000000c0c7808 */ /* 0x008fe40000000000 */
[----:B------:R-:W-:Y:S02]  /*15490*/  FSEL R16, R16, -INF , P3 ;  /* 0xff80000010107808 */ /* 0x000fe40001800000 */
[----:B------:R-:W-:Y:S02]  /*154a0*/  FSEL R26, R26, -INF , P5 ;  /* 0xff8000001a1a7808 */ /* 0x000fe40002800000 */
[C---:B------:R-:W-:Y:S02]  /*154b0*/  ISETP.GT.AND P4, PT, R4.reuse, 0x11, PT ;  /* 0x000000110400780c */ /* 0x040fe40003f84270 */
[C---:B------:R-:W-:Y:S02]  /*154c0*/  ISETP.GT.AND P1, PT, R4.reuse, 0x18, PT ;  /* 0x000000180400780c */ /* 0x040fe40003f24270 */
[----:B------:R-:W-:-:S02]  /*154d0*/  ISETP.GT.AND P0, PT, R4, 0x19, PT ;  /* 0x000000190400780c */ /* 0x000fc40003f04270 */
[C---:B------:R-:W-:Y:S02]  /*154e0*/  ISETP.GT.AND P3, PT, R4.reuse, 0x20, PT ;  /* 0x000000200400780c */ /* 0x040fe40003f64270 */
[----:B------:R-:W-:Y:S02]  /*154f0*/  ISETP.GT.AND P5, PT, R4, 0x21, PT ;  /* 0x000000210400780c */ /* 0x000fe40003fa4270 */
[----:B------:R-:W-:Y:S02]  /*15500*/  FSEL R15, R15, -INF , P2 ;  /* 0xff8000000f0f7808 */ /* 0x000fe40001000000 */
[----:B------:R-:W-:Y:S02]  /*15510*/  FMNMX.FTZ R136, R9, R12, !PT ;  /* 0x0000000c09887209 */ /* 0x000fe40007810000 */
[----:B------:R-:W-:Y:S02]  /*15520*/  FSEL R29, R29, -INF , P4 ;  /* 0xff8000001d1d7808 */ /* 0x000fe40002000000 */
[----:B------:R-:W-:-:S02]  /*15530*/  FSEL R36, R33, -INF , P1 ;  /* 0xff80000021247808 */ /* 0x000fc40000800000 */
[----:B------:R-:W-:Y:S02]  /*15540*/  FSEL R37, R32, -INF , P0 ;  /* 0xff80000020257808 */ /* 0x000fe40000000000 */
[----:B------:R-:W-:Y:S02]  /*15550*/  FSEL R172, R27, -INF , P3 ;  /* 0xff8000001bac7808 */ /* 0x000fe40001800000 */
[----:B------:R-:W-:Y:S02]  /*15560*/  FSEL R174, R25, -INF , P5 ;  /* 0xff80000019ae7808 */ /* 0x000fe40002800000 */
[C---:B------:R-:W-:Y:S02]  /*15570*/  ISETP.GT.AND P4, PT, R4.reuse, 0x28, PT ;  /* 0x000000280400780c */ /* 0x040fe40003f84270 */
[C---:B------:R-:W-:Y:S02]  /*15580*/  ISETP.GT.AND P2, PT, R4.reuse, 0x29, PT ;  /* 0x000000290400780c */ /* 0x040fe40003f44270 */
[----:B------:R-:W-:-:S02]  /*15590*/  ISETP.GT.AND P0, PT, R4, 0x30, PT ;  /* 0x000000300400780c */ /* 0x000fc40003f04270 */
[C---:B------:R-:W-:Y:S02]  /*155a0*/  ISETP.GT.AND P1, PT, R4.reuse, 0x31, PT ;  /* 0x000000310400780c */ /* 0x040fe40003f24270 */
[C---:B------:R-:W-:Y:S02]  /*155b0*/  ISETP.GT.AND P3, PT, R4.reuse, 0x38, PT ;  /* 0x000000380400780c */ /* 0x040fe40003f64270 */
[----:B------:R-:W-:Y:S02]  /*155c0*/  ISETP.GT.AND P5, PT, R4, 0x39, PT ;  /* 0x000000390400780c */ /* 0x000fe40003fa4270 */
[----:B------:R-:W-:Y:S02]  /*155d0*/  FMNMX.FTZ R136, R15, R136, !PT ;  /* 0x000000880f887209 */ /* 0x000fe40007810000 */
[----:B------:R-:W-:Y:S02]  /*155e0*/  IMNMX R4, R11, R5, PT ;  /* 0x000000050b047217 */ /* 0x000fe40003800200 */
[----:B------:R-:W-:-:S02]  /*155f0*/  FSEL R173, R21, -INF , P4 ;  /* 0xff80000015ad7808 */ /* 0x000fc40002000000 */
[----:B------:R-:W-:Y:S01]  /*15600*/  FSEL R210, R18, -INF , P0 ;  /* 0xff80000012d27808 */ /* 0x000fe20000000000 */
[----:B------:R1:W2:Y:S01]  /*15610*/  MUFU.TANH R21, R6 ;  /* 0x0000000600157308 */ /* 0x0002a20000002400 */
[----:B------:R-:W-:Y:S02]  /*15620*/  FMNMX.FTZ R136, R16, R136, !PT ;  /* 0x0000008810887209 */ /* 0x000fe40007810000 */
[C---:B------:R-:W-:Y:S02]  /*15630*/  ISETP.GT.AND P4, PT, R4.reuse, RZ, PT ;  /* 0x000000ff0400720c */ /* 0x040fe40003f84270 */
[----:B------:R-:W-:Y:S02]  /*15640*/  ISETP.GT.AND P0, PT, R4, 0x1, PT ;  /* 0x000000010400780c */ /* 0x000fe40003f04270 */
[----:B------:R-:W-:Y:S02]  /*15650*/  FSEL R175, R24, -INF , P2 ;  /* 0xff80000018af7808 */ /* 0x000fe40001000000 */
[----:B------:R-:W-:-:S02]  /*15660*/  FSEL R238, R17, -INF , P1 ;  /* 0xff80000011ee7808 */ /* 0x000fc40000800000 */
[----:B------:R-:W-:Y:S02]  /*15670*/  FSEL R237, R14, -INF , P3 ;  /* 0xff8000000eed7808 */ /* 0x000fe40001800000 */
[----:B------:R-:W-:Y:S02]  /*15680*/  FMNMX.FTZ R136, R26, R136, !PT ;  /* 0x000000881a887209 */ /* 0x000fe40007810000 */
[----:B------:R-:W-:Y:S01]  /*15690*/  ISETP.GT.AND P2, PT, R4, 0x8, PT ;  /* 0x000000080400780c */ /* 0x000fe20003f44270 */
[----:B-1----:R-:W-:Y:S01]  /*156a0*/  FMUL.FTZ R6, R63, c[0x0][0x320] ;  /* 0x0000c8003f067a20 */ /* 0x002fe20000410000 */
[----:B------:R-:W-:Y:S02]  /*156b0*/  FSEL R14, R35, -INF , P4 ;  /* 0xff800000230e7808 */ /* 0x000fe40002000000 */
        /* <DEDUP_REMOVED lines=39> */
[C---:B------:R-:W-:Y:S02]  /*15930*/  ISETP.GT.AND P0, PT, R4.reuse, 0x30, PT ;  /* 0x000000300400780c */ /* 0x040fe40003f04270 */
[----:B------:R-:W-:Y:S02]  /*15940*/  FSEL R168, R41, -INF , P1 ;  /* 0xff80000029a87808 */ /* 0x000fe40000800000 */
[----:B------:R-:W-:Y:S02]  /*15950*/  FMNMX.FTZ R5, R169, R5, !PT ;  /* 0x00000005a9057209 */ /* 0x000fe40007810000 */
[----:B------:R-:W-:Y:S02]  /*15960*/  FMNMX.FTZ R136, R179, R136, !PT ;  /* 0x00000088b3887209 */ /* 0x000fe40007810000 */
[----:B------:R-:W-:-:S02]  /*15970*/  ISETP.GT.AND P2, PT, R4, 0x31, PT ;  /* 0x000000310400780c */ /* 0x000fc40003f44270 */
[----:B------:R-:W-:Y:S01]  /*15980*/  FSEL R209, R40, -INF , P0 ;  /* 0xff80000028d17808 */ /* 0x000fe20000000000 */
[----:B------:R-:W1:Y:S01]  /*15990*/  SHFL.BFLY PT, R7, R136, 0x2, 0x1f ;  /* 0x0c401f0088077f89 */ /* 0x000e6200000e0000 */
[----:B------:R-:W-:Y:S01]  /*159a0*/  FMNMX.FTZ R5, R168, R5, !PT ;  /* 0x00000005a8057209 */ /* 0x000fe20007810000 */
[----:B------:R-:W3:Y:S01]  /*159b0*/  MUFU.TANH R40, R6 ;  /* 0x0000000600287308 */ /* 0x000ee20000002400 */
[----:B------:R-:W-:Y:S02]  /*159c0*/  ISETP.GT.AND P1, PT, R4, 0x38, PT ;  /* 0x000000380400780c */ /* 0x000fe40003f24270 */
[----:B------:R-:W-:Y:S02]  /*159d0*/  FSEL R208, R28, -INF , P2 ;  /* 0xff8000001cd07808 */ /* 0x000fe40001000000 */
[----:B------:R-:W-:Y:S02]  /*159e0*/  FMNMX.FTZ R5, R209, R5, !PT ;  /* 0x00000005d1057209 */ /* 0x000fe40007810000 */
[----:B------:R-:W-:Y:S01]  /*159f0*/  ISETP.GT.AND P0, PT, R4, 0x39, PT ;  /* 0x000000390400780c */ /* 0x000fe20003f04270 */
[----:B------:R-:W-:Y:S01]  /*15a00*/  FMUL.FTZ R4, R58, c[0x0][0x320] ;  /* 0x0000c8003a047a20 */ /* 0x000fe20000410000 */
[----:B--2---:R-:W-:-:S02]  /*15a10*/  FSEL R240, R21, -INF , P1 ;  /* 0xff80000015f07808 */ /* 0x004fc40000800000 */
[----:B------:R-:W-:Y:S01]  /*15a20*/  FMNMX.FTZ R5, R208, R5, !PT ;  /* 0x00000005d0057209 */ /* 0x000fe20007810000 */
[----:B------:R2:W4:Y:S01]  /*15a30*/  MUFU.TANH R21, R4 ;  /* 0x0000000400157308 */ /* 0x0005220000002400 */
[----:B------:R-:W-:Y:S02]  /*15a40*/  FSEL R242, R13, -INF , P0 ;  /* 0xff8000000df27808 */ /* 0x000fe40000000000 */
[----:B-1----:R-:W-:-:S05]  /*15a50*/  FMNMX.FTZ R136, R136, R7, !PT ;  /* 0x0000000788887209 */ /* 0x002fca0007810000 */
[----:B------:R-:W1:Y:S01]  /*15a60*/  SHFL.BFLY PT, R7, R136, 0x1, 0x1f ;  /* 0x0c201f0088077f89 */ /* 0x000e6200000e0000 */
[----:B--2---:R-:W-:Y:S01]  /*15a70*/  FMNMX.FTZ R4, R240, R5, !PT ;  /* 0x00000005f0047209 */ /* 0x004fe20007810000 */
[----:B------:R-:W-:-:S03]  /*15a80*/  FMUL.FTZ R5, R38, c[0x0][0x320] ;  /* 0x0000c80026057a20 */ /* 0x000fc60000410000 */
[----:B------:R-:W-:Y:S01]  /*15a90*/  FMNMX.FTZ R4, R242, R4, !PT ;  /* 0x00000004f2047209 */ /* 0x000fe20007810000 */
[----:B------:R2:W-:Y:S04]  /*15aa0*/  MUFU.TANH R133, R5 ;  /* 0x0000000500857308 */ /* 0x0005e80000002400 */
[----:B------:R-:W3:Y:S01]  /*15ab0*/  SHFL.BFLY PT, R6, R4, 0x2, 0x1f ;  /* 0x0c401f0004067f89 */ /* 0x000ee200000e0000 */
[----:B--2---:R-:W-:Y:S01]  /*15ac0*/  FMUL.FTZ R5, R39, c[0x0][0x320] ;  /* 0x0000c80027057a20 */ /* 0x004fe20000410000 */
[----:B-1----:R-:W-:-:S03]  /*15ad0*/  FMNMX.FTZ R136, R136, R7, !PT ;  /* 0x0000000788887209 */ /* 0x002fc60007810000 */
[----:B------:R1:W-:Y:S01]  /*15ae0*/  MUFU.TANH R132, R5 ;  /* 0x0000000500847308 */ /* 0x0003e20000002400 */
[----:B------:R-:W2:Y:S01]  /*15af0*/  SHFL.IDX PT, R7, R8, RZ, 0x1c1f ;  /* 0x001c1fff08077589 */ /* 0x000ea200000e0000 */
[C---:B------:R-:W-:Y:S01]  /*15b00*/  FSETP.NEU.FTZ.AND P0, PT, R136.reuse, -INF , PT ;  /* 0xff8000008800780b */ /* 0x040fe20003f1d000 */
[----:B------:R-:W-:Y:S01]  /*15b10*/  FMUL.FTZ R13, R136, c[0x0][0x2d0] ;  /* 0x0000b400880d7a20 */ /* 0x000fe20000410000 */
[----:B---3--:R-:W-:-:S04]  /*15b20*/  FMNMX.FTZ R4, R4, R6, !PT ;  /* 0x0000000604047209 */ /* 0x008fc80007810000 */
[----:B------:R-:W-:Y:S01]  /*15b30*/  FSEL R13, R13, RZ, P0 ;  /* 0x000000ff0d0d7208 */ /* 0x000fe20000000000 */
[----:B------:R2:W-:Y:S04]  /*15b40*/  SHFL.IDX PT, R6, R8, 0x1, 0x1c1f ;  /* 0x003c1f0008067f89 */ /* 0x0005e800000e0000 */
[----:B------:R-:W3:Y:S01]  /*15b50*/  SHFL.BFLY PT, R134, R4, 0x1, 0x1f ;  /* 0x0c201f0004867f89 */ /* 0x000ee200000e0000 */
[----:B-1----:R-:W-:-:S04]  /*15b60*/  FMUL.FTZ R5, R59, c[0x0][0x320] ;  /* 0x0000c8003b057a20 */ /* 0x002fc80000410000 */
[----:B------:R1:W1:Y:S01]  /*15b70*/  MUFU.TANH R20, R5 ;  /* 0x0000000500147308 */ /* 0x0002620000002400 */
[----:B--2---:R-:W-:Y:S01]  /*15b80*/  IADD3 R8, R10, R7, RZ ;  /* 0x000000070a087210 */ /* 0x004fe20007ffe0ff */
[----:B-1----:R-:W-:-:S03]  /*15b90*/  FMUL.FTZ R5, R30, c[0x0][0x320] ;  /* 0x0000c8001e057a20 */ /* 0x002fc60000410000 */
[----:B------:R-:W-:-:S03]  /*15ba0*/  IMNMX R8, R11, R8, PT ;  /* 0x000000080b087217 */ /* 0x000fc60003800200 */
[----:B------:R1:W-:Y:S01]  /*15bb0*/  MUFU.TANH R191, R5 ;  /* 0x0000000500bf7308 */ /* 0x0003e20000002400 */
[----:B---3--:R-:W-:Y:S01]  /*15bc0*/  FMNMX.FTZ R134, R4, R134, !PT ;  /* 0x0000008604867209 */ /* 0x008fe20007810000 */
[----:B------:R-:W-:Y:S01]  /*15bd0*/  FFMA.FTZ R4, R15, c[0x0][0x2d0], -R13 ;  /* 0x0000b4000f047a23 */ /* 0x000fe2000001080d */
[----:B------:R-:W-:Y:S02]  /*15be0*/  ISETP.GT.AND P1, PT, R8, 0x1, PT ;  /* 0x000000010800780c */ /* 0x000fe40003f24270 */
[----:B------:R-:W-:Y:S02]  /*15bf0*/  FSETP.NEU.FTZ.AND P0, PT, R134, -INF , PT ;  /* 0xff8000008600780b */ /* 0x000fe40003f1d000 */
[C---:B------:R-:W-:Y:S01]  /*15c00*/  ISETP.GT.AND P3, PT, R8.reuse, 0x8, PT ;  /* 0x000000080800780c */ /* 0x040fe20003f64270 */
[----:B------:R2:W-:Y:S01]  /*15c10*/  MUFU.EX2 R177, R4 ;  /* 0x0000000400b17308 */ /* 0x0005e20000000800 */
[----:B------:R-:W-:Y:S02]  /*15c20*/  FSEL R24, R69, -INF , P1 ;  /* 0xff80000045187808 */ /* 0x000fe40000800000 */
[----:B------:R-:W-:-:S02]  /*15c30*/  ISETP.GT.AND P4, PT, R8, 0x9, PT ;  /* 0x000000090800780c */ /* 0x000fc40003f84270 */
[----:B------:R-:W-:Y:S02]  /*15c40*/  ISETP.GT.AND P5, PT, R8, 0x10, PT ;  /* 0x000000100800780c */ /* 0x000fe40003fa4270 */
[----:B------:R-:W-:Y:S01]  /*15c50*/  FSEL R25, R60, -INF , P4 ;  /* 0xff8000003c197808 */ /* 0x000fe20002000000 */
[----:B-1----:R-:W-:Y:S01]  /*15c60*/  FMUL.FTZ R5, R31, c[0x0][0x320] ;  /* 0x0000c8001f057a20 */ /* 0x002fe20000410000 */
[----:B------:R-:W-:Y:S02]  /*15c70*/  FSEL R27, R57, -INF , P5 ;  /* 0xff800000391b7808 */ /* 0x000fe40002800000 */
[C---:B------:R-:W-:Y:S01]  /*15c80*/  ISETP.GT.AND P2, PT, R8.reuse, 0x18, PT ;  /* 0x000000180800780c */ /* 0x040fe20003f44270 */
[----:B------:R1:W-:Y:S01]  /*15c90*/  MUFU.TANH R190, R5 ;  /* 0x0000000500be7308 */ /* 0x0003e20000002400 */
[----:B------:R-:W-:Y:S02]  /*15ca0*/  ISETP.GT.AND P4, PT, R8, 0x20, PT ;  /* 0x000000200800780c */ /* 0x000fe40003f84270 */
[----:B------:R-:W-:Y:S01]  /*15cb0*/  FSEL R30, R53, -INF , P2 ;  /* 0xff800000351e7808 */ /* 0x000fe20001000000 */
[----:B--2---:R-:W-:Y:S01]  /*15cc0*/  FFMA.FTZ R4, R16, c[0x0][0x2d0], -R13 ;  /* 0x0000b40010047a23 */ /* 0x004fe2000001080d */
[----:B------:R-:W-:-:S02]  /*15cd0*/  ISETP.GT.AND P1, PT, R8, 0x28, PT ;  /* 0x000000280800780c */ /* 0x000fc40003f24270 */
[C---:B------:R-:W-:Y:S01]  /*15ce0*/  ISETP.GT.AND P5, PT, R8.reuse, 0x21, PT ;  /* 0x000000210800780c */ /* 0x040fe20003fa4270 */
[----:B------:R-:W-:Y:S01]  /*15cf0*/  MUFU.EX2 R176, R4 ;  /* 0x0000000400b07308 */ /* 0x000fe20000000800 */
[----:B------:R-:W-:Y:S02]  /*15d00*/  FSEL R167, R167, -INF , P4 ;  /* 0xff800000a7a77808 */ /* 0x000fe40002000000 */
[----:B------:R-:W-:Y:S02]  /*15d10*/  ISETP.GT.AND P4, PT, R8, 0x31, PT ;  /* 0x000000310800780c */ /* 0x000fe40003f84270 */
[----:B------:R-:W-:Y:S02]  /*15d20*/  FSEL R165, R165, -INF , P1 ;  /* 0xff800000a5a57808 */ /* 0x000fe40000800000 */
[----:B------:R-:W-:Y:S01]  /*15d30*/  FSEL R166, R166, -INF , P5 ;  /* 0xff800000a6a67808 */ /* 0x000fe20002800000 */
[----:B-1----:R-:W-:Y:S01]  /*15d40*/  FMUL.FTZ R5, R22, c[0x0][0x320] ;  /* 0x0000c80016057a20 */ /* 0x002fe20000410000 */
[----:B------:R-:W-:-:S02]  /*15d50*/  ISETP.GT.AND P5, PT, R8, 0x38, PT ;  /* 0x000000380800780c */ /* 0x000fc40003fa4270 */
[----:B------:R-:W-:Y:S01]  /*15d60*/  FSEL R207, R207, -INF , P4 ;  /* 0xff800000cfcf7808 */ /* 0x000fe20002000000 */
[----:B------:R1:W-:Y:S01]  /*15d70*/  MUFU.TANH R189, R5 ;  /* 0x0000000500bd7308 */ /* 0x0003e20000002400 */
[----:B------:R-:W-:Y:S02]  /*15d80*/  FSEL R245, R245, -INF , P5 ;  /* 0xff800000f5f57808 */ /* 0x000fe40002800000 */
[----:B------:R-:W-:-:S04]  /*15d90*/  ISETP.GT.AND P2, PT, R8, 0x39, PT ;  /* 0x000000390800780c */ /* 0x000fc80003f44270 */
[----:B------:R-:W-:Y:S01]  /*15da0*/  FSEL R246, R246, -INF , P2 ;  /* 0xff800000f6f67808 */ /* 0x000fe20001000000 */
[----:B-1----:R-:W-:Y:S01]  /*15db0*/  FMUL.FTZ R5, R23, c[0x0][0x320] ;  /* 0x0000c80017057a20 */ /* 0x002fe20000410000 */
[----:B------:R-:W-:Y:S02]  /*15dc0*/  FSEL R23, R68, -INF , P3 ;  /* 0xff80000044177808 */ /* 0x000fe40001800000 */
[C---:B------:R-:W-:Y:S01]  /*15dd0*/  ISETP.GT.AND P3, PT, R8.reuse, 0x19, PT ;  /* 0x000000190800780c */ /* 0x040fe20003f64270 */
[----:B------:R1:W-:Y:S03]  /*15de0*/  MUFU.TANH R188, R5 ;  /* 0x0000000500bc7308 */ /* 0x0003e60000002400 */
[----:B------:R-:W-:Y:S02]  /*15df0*/  FSEL R31, R61, -INF , P3 ;  /* 0xff8000003d1f7808 */ /* 0x000fe40001800000 */
[----:B------:R-:W-:Y:S01]  /*15e00*/  ISETP.GT.AND P3, PT, R8, 0x30, PT ;  /* 0x000000300800780c */ /* 0x000fe20003f64270 */
[----:B------:R-:W-:Y:S03]  /*15e10*/  LDSM.16.MT88.4 R60, [R225+0x900] ;  /* 0x00090000e13c783b */ /* 0x000fe60000004200 */
[----:B------:R-:W-:Y:S01]  /*15e20*/  FSEL R206, R206, -INF , P3 ;  /* 0xff800000cece7808 */ /* 0x000fe20001800000 */
[----:B-1----:R-:W-:-:S02]  /*15e30*/  FFMA.FTZ R5, R9, c[0x0][0x2d0], -R13 ;  /* 0x0000b40009057a23 */ /* 0x002fc4000001080d */
[----:B------:R-:W-:Y:S02]  /*15e40*/  FMUL.FTZ R9, R42, c[0x0][0x320] ;  /* 0x0000c8002a097a20 */ /* 0x000fe40000410000 */
[----:B------:R1:W-:Y:S08]  /*15e50*/  MUFU.EX2 R241, R5 ;  /* 0x0000000500f17308 */ /* 0x0003f00000000800 */
[----:B------:R-:W2:Y:S01]  /*15e60*/  MUFU.TANH R139, R9 ;  /* 0x00000009008b7308 */ /* 0x000ea20000002400 */
[----:B-1----:R-:W-:-:S02]  /*15e70*/  FFMA.FTZ R5, R12, c[0x0][0x2d0], -R13 ;  /* 0x0000b4000c057a23 */ /* 0x002fc4000001080d */
[----:B------:R-:W-:-:S05]  /*15e80*/  FMUL.FTZ R12, R134, c[0x0][0x2d0] ;  /* 0x0000b400860c7a20 */ /* 0x000fca0000410000 */
[----:B------:R1:W3:Y:S01]  /*15e90*/  MUFU.EX2 R193, R5 ;  /* 0x0000000500c17308 */ /* 0x0002e20000000800 */
[----:B------:R-:W-:Y:S02]  /*15ea0*/  FSEL R12, R12, RZ, P0 ;  /* 0x000000ff0c0c7208 */ /* 0x000fe40000000000 */
[----:B------:R-:W-:-:S03]  /*15eb0*/  ISETP.GT.AND P0, PT, R8, RZ, PT ;  /* 0x000000ff0800720c */ /* 0x000fc60003f04270 */
[--C-:B------:R-:W-:Y:S02]  /*15ec0*/  FFMA.FTZ R0, R19, c[0x0][0x2d0], -R12.reuse ;  /* 0x0000b40013007a23 */ /* 0x100fe4000001080c */
[--C-:B------:R-:W-:Y:S01]  /*15ed0*/  FFMA.FTZ R3, R17, c[0x0][0x2d0], -R12.reuse ;  /* 0x0000b40011037a23 */ /* 0x100fe2000001080c */
[----:B------:R-:W-:Y:S01]  /*15ee0*/  FSEL R17, R70, -INF , P0 ;  /* 0xff80000046117808 */ /* 0x000fe20000000000 */
[----:B------:R2:W-:Y:S01]  /*15ef0*/  MUFU.EX2 R178, R0 ;  /* 0x0000000000b27308 */ /* 0x0005e20000000800 */
[----:B------:R-:W-:Y:S01]  /*15f00*/  ISETP.GT.AND P0, PT, R8, 0x11, PT ;  /* 0x000000110800780c */ /* 0x000fe20003f04270 */
[----:B------:R-:W-:Y:S02]  /*15f10*/  FFMA.FTZ R4, R14, c[0x0][0x2d0], -R12 ;  /* 0x0000b4000e047a23 */ /* 0x000fe4000001080c */
[----:B-1----:R-:W-:Y:S01]  /*15f20*/  IMAD.IADD R5, R10, 0x1, R6 ;  /* 0x000000010a057824 */ /* 0x002fe200078e0206 */
[----:B------:R-:W-:Y:S02]  /*15f30*/  FSEL R28, R56, -INF , P0 ;  /* 0xff800000381c7808 */ /* 0x000fe40000000000 */
[----:B------:R-:W-:Y:S01]  /*15f40*/  ISETP.GT.AND P0, PT, R8, 0x29, PT ;  /* 0x000000290800780c */ /* 0x000fe20003f04270 */
[----:B------:R1:W-:Y:S01]  /*15f50*/  MUFU.EX2 R192, R3 ;  /* 0x0000000300c07308 */ /* 0x0003e20000000800 */
[----:B------:R-:W-:Y:S01]  /*15f60*/  IMNMX R2, R11, R5, PT ;  /* 0x000000050b027217 */ /* 0x000fe20003800200 */
[----:B------:R-:W-:Y:S01]  /*15f70*/  FFMA.FTZ R8, R29, c[0x0][0x2d0], -R13 ;  /* 0x0000b4001d087a23 */ /* 0x000fe2000001080d */
[----:B------:R-:W-:Y:S01]  /*15f80*/  FSEL R164, R164, -INF , P0 ;  /* 0xff800000a4a47808 */ /* 0x000fe20000000000 */
[----:B------:R-:W-:Y:S01]  /*15f90*/  LDSM.16.MT88.4 R56, [R226+0x900] ;  /* 0x00090000e238783b */ /* 0x000fe20000004200 */
[----:B------:R-:W-:-:S02]  /*15fa0*/  ISETP.GT.AND P1, PT, R2, RZ, PT ;  /* 0x000000ff0200720c */ /* 0x000fc40003f24270 */
[----:B------:R-:W-:Y:S01]  /*15fb0*/  ISETP.GT.AND P0, PT, R2, 0x1, PT ;  /* 0x000000010200780c */ /* 0x000fe20003f04270 */
[----:B--2---:R-:W-:Y:S01]  /*15fc0*/  FFMA.FTZ R0, R18, c[0x0][0x2d0], -R12 ;  /* 0x0000b40012007a23 */ /* 0x004fe2000001080c */
[----:B------:R-:W-:Y:S01]  /*15fd0*/  ISETP.GT.AND P4, PT, R2, 0x8, PT ;  /* 0x000000080200780c */ /* 0x000fe20003f84270 */
[----:B------:R-:W2:Y:S01]  /*15fe0*/  MUFU.EX2 R194, R4 ;  /* 0x0000000400c27308 */ /* 0x000ea20000000800 */
[----:B------:R-:W-:Y:S02]  /*15ff0*/  FSEL R16, R50, -INF , P1 ;  /* 0xff80000032107808 */ /* 0x000fe40000800000 */
[----:B------:R-:W-:Y:S02]  /*16000*/  FSEL R22, R40, -INF , P0 ;  /* 0xff80000028167808 */ /* 0x000fe40000000000 */
[----:B------:R-:W-:Y:S01]  /*16010*/  ISETP.GT.AND P5, PT, R2, 0x9, PT ;  /* 0x000000090200780c */ /* 0x000fe20003fa4270 */
[----:B-1----:R-:W-:Y:S01]  /*16020*/  FFMA.FTZ R3, R26, c[0x0][0x2d0], -R13 ;  /* 0x0000b4001a037a23 */ /* 0x002fe2000001080d */
[----:B----4-:R-:W-:Y:S01]  /*16030*/  FSEL R21, R21, -INF , P4 ;  /* 0xff80000015157808 */ /* 0x010fe20002000000 */
[----:B------:R1:W4:Y:S01]  /*16040*/  MUFU.EX2 R195, R0 ;  /* 0x0000000000c37308 */ /* 0x0003220000000800 */
[----:B------:R-:W-:-:S02]  /*16050*/  ISETP.GT.AND P3, PT, R2, 0x10, PT ;  /* 0x000000100200780c */ /* 0x000fc40003f64270 */
[----:B------:R-:W-:Y:S02]  /*16060*/  FSEL R20, R20, -INF , P5 ;  /* 0xff80000014147808 */ /* 0x000fe40002800000 */
[C---:B------:R-:W-:Y:S02]  /*16070*/  ISETP.GT.AND P2, PT, R2.reuse, 0x11, PT ;  /* 0x000000110200780c */ /* 0x040fe40003f44270 */
[----:B------:R-:W-:Y:S01]  /*16080*/  FSEL R19, R71, -INF , P3 ;  /* 0xff80000047137808 */ /* 0x000fe20001800000 */
[----:B------:R2:W-:Y:S01]  /*16090*/  MUFU.EX2 R230, R3 ;  /* 0x0000000300e67308 */ /* 0x0005e20000000800 */
[C---:B------:R-:W-:Y:S01]  /*160a0*/  ISETP.GT.AND P1, PT, R2.reuse, 0x18, PT ;  /* 0x000000180200780c */ /* 0x040fe20003f24270 */
[----:B------:R-:W-:Y:S01]  /*160b0*/  LDSM.16.MT88.4 R68, [R225+0x2900] ;  /* 0x00290000e144783b */ /* 0x000fe20000004200 */
[----:B------:R-:W-:Y:S02]  /*160c0*/  FSEL R18, R55, -INF , P2 ;  /* 0xff80000037127808 */ /* 0x000fe40001000000 */
[----:B------:R-:W-:-:S02]  /*160d0*/  ISETP.GT.AND P0, PT, R2, 0x19, PT ;  /* 0x000000190200780c */ /* 0x000fc40003f04270 */
[----:B------:R-:W-:Y:S01]  /*160e0*/  ISETP.GT.AND P2, PT, R2, 0x20, PT ;  /* 0x000000200200780c */ /* 0x000fe20003f44270 */
[----:B------:R3:W3:Y:S01]  /*160f0*/  MUFU.EX2 R234, R8 ;  /* 0x0000000800ea7308 */ /* 0x0006e20000000800 */
[----:B-1----:R-:W-:Y:S02]  /*16100*/  FMNMX.FTZ R0, R17, R24, !PT ;  /* 0x0000001811007209 */ /* 0x002fe40007810000 */
[----:B------:R-:W-:Y:S02]  /*16110*/  FSEL R26, R54, -INF , P1 ;  /* 0xff800000361a7808 */ /* 0x000fe40000800000 */
[----:B------:R-:W-:Y:S01]  /*16120*/  FMNMX.FTZ R0, R23, R0, !PT ;  /* 0x0000000017007209 */ /* 0x000fe20007810000 */
[----:B------:R-:W-:Y:S01]  /*16130*/  LDSM.16.MT88.4 R52, [R227+0x900] ;  /* 0x00090000e334783b */ /* 0x000fe20000004200 */
[----:B------:R-:W-:Y:S02]  /*16140*/  FSEL R29, R51, -INF , P0 ;  /* 0xff800000331d7808 */ /* 0x000fe40000000000 */
[----:B------:R-:W-:Y:S01]  /*16150*/  FMNMX.FTZ R0, R25, R0, !PT ;  /* 0x0000000019007209 */ /* 0x000fe20007810000 */
[----:B------:R-:W-:Y:S01]  /*16160*/  LDSM.16.MT88.4 R48, [R228+0x2900] ;  /* 0x00290000e430783b */ /* 0x000fe20000004200 */
[----:B--2---:R-:W-:-:S02]  /*16170*/  FMNMX.FTZ R3, R16, R22, !PT ;  /* 0x0000001610037209 */ /* 0x004fc40007810000 */
[----:B------:R-:W-:Y:S02]  /*16180*/  FMNMX.FTZ R0, R27, R0, !PT ;  /* 0x000000001b007209 */ /* 0x000fe40007810000 */
[----:B------:R-:W-:Y:S01]  /*16190*/  FMNMX.FTZ R3, R21, R3, !PT ;  /* 0x0000000315037209 */ /* 0x000fe20007810000 */
[----:B---3--:R-:W-:Y:S01]  /*161a0*/  FFMA.FTZ R8, R36, c[0x0][0x2d0], -R13 ;  /* 0x0000b40024087a23 */ /* 0x008fe2000001080d */
[----:B------:R-:W-:Y:S02]  /*161b0*/  FMNMX.FTZ R0, R28, R0, !PT ;  /* 0x000000001c007209 */ /* 0x000fe40007810000 */
[----:B------:R-:W-:Y:S01]  /*161c0*/  FMNMX.FTZ R3, R20, R3, !PT ;  /* 0x0000000314037209 */ /* 0x000fe20007810000 */
[----:B------:R1:W-:Y:S01]  /*161d0*/  MUFU.EX2 R239, R8 ;  /* 0x0000000800ef7308 */ /* 0x0003e20000000800 */
[----:B------:R-:W-:Y:S02]  /*161e0*/  FMNMX.FTZ R0, R30, R0, !PT ;  /* 0x000000001e007209 */ /* 0x000fe40007810000 */
[----:B------:R-:W-:-:S02]  /*161f0*/  FMNMX.FTZ R3, R19, R3, !PT ;  /* 0x0000000313037209 */ /* 0x000fc40007810000 */
[----:B------:R-:W-:Y:S02]  /*16200*/  FMNMX.FTZ R0, R31, R0, !PT ;  /* 0x000000001f007209 */ /* 0x000fe40007810000 */
[----:B------:R-:W-:Y:S02]  /*16210*/  FMNMX.FTZ R3, R18, R3, !PT ;  /* 0x0000000312037209 */ /* 0x000fe40007810000 */
[----:B------:R-:W-:Y:S02]  /*16220*/  FMNMX.FTZ R0, R167, R0, !PT ;  /* 0x00000000a7007209 */ /* 0x000fe40007810000 */
[----:B------:R-:W-:Y:S02]  /*16230*/  FSEL R139, R139, -INF , P2 ;  /* 0xff8000008b8b7808 */ /* 0x000fe40001000000 */
[----:B------:R-:W-:Y:S02]  /*16240*/  FMNMX.FTZ R0, R166, R0, !PT ;  /* 0x00000000a6007209 */ /* 0x000fe40007810000 */
[----:B------:R-:W-:Y:S01]  /*16250*/  ISETP.GT.AND P6, PT, R2, 0x21, PT ;  /* 0x000000210200780c */ /* 0x000fe20003fc4270 */
[----:B-1----:R-:W-:Y:S01]  /*16260*/  FFMA.FTZ R8, R37, c[0x0][0x2d0], -R13 ;  /* 0x0000b40025087a23 */ /* 0x002fe2000001080d */
[----:B------:R-:W-:-:S02]  /*16270*/  FMNMX.FTZ R0, R165, R0, !PT ;  /* 0x00000000a5007209 */ /* 0x000fc40007810000 */
[----:B------:R-:W-:Y:S01]  /*16280*/  ISETP.GT.AND P5, PT, R2, 0x28, PT ;  /* 0x000000280200780c */ /* 0x000fe20003fa4270 */
[----:B------:R-:W-:Y:S01]  /*16290*/  MUFU.EX2 R232, R8 ;  /* 0x0000000800e87308 */ /* 0x000fe20000000800 */
[----:B------:R-:W-:Y:S02]  /*162a0*/  FMNMX.FTZ R0, R164, R0, !PT ;  /* 0x00000000a4007209 */ /* 0x000fe40007810000 */
[----:B------:R-:W-:Y:S02]  /*162b0*/  ISETP.GT.AND P4, PT, R2, 0x29, PT ;  /* 0x000000290200780c */ /* 0x000fe40003f84270 */
[----:B------:R-:W-:Y:S02]  /*162c0*/  FMNMX.FTZ R0, R206, R0, !PT ;  /* 0x00000000ce007209 */ /* 0x000fe40007810000 */
[----:B------:R-:W-:Y:S02]  /*162d0*/  ISETP.GT.AND P3, PT, R2, 0x30, PT ;  /* 0x000000300200780c */ /* 0x000fe40003f64270 */
[----:B------:R-:W-:-:S02]  /*162e0*/  FMNMX.FTZ R0, R207, R0, !PT ;  /* 0x00000000cf007209 */ /* 0x000fc40007810000 */
[C---:B------:R-:W-:Y:S02]  /*162f0*/  ISETP.GT.AND P2, PT, R2.reuse, 0x31, PT ;  /* 0x000000310200780c */ /* 0x040fe40003f44270 */
[----:B------:R-:W-:Y:S02]  /*16300*/  FMNMX.FTZ R0, R245, R0, !PT ;  /* 0x00000000f5007209 */ /* 0x000fe40007810000 */
[----:B------:R-:W-:Y:S02]  /*16310*/  ISETP.GT.AND P1, PT, R2, 0x38, PT ;  /* 0x000000380200780c */ /* 0x000fe40003f24270 */
[----:B------:R-:W-:Y:S02]  /*16320*/  FMNMX.FTZ R3, R26, R3, !PT ;  /* 0x000000031a037209 */ /* 0x000fe40007810000 */
[----:B------:R-:W-:Y:S01]  /*16330*/  ISETP.GT.AND P0, PT, R2, 0x39, PT ;  /* 0x000000390200780c */ /* 0x000fe20003f04270 */
[----:B------:R-:W-:Y:S01]  /*16340*/  FFMA.FTZ R2, R32, c[0x0][0x2d0], -R12 ;  /* 0x0000b40020027a23 */ /* 0x000fe2000001080c */
[----:B------:R-:W-:-:S02]  /*16350*/  FMNMX.FTZ R0, R246, R0, !PT ;  /* 0x00000000f6007209 */ /* 0x000fc40007810000 */
[----:B------:R-:W-:Y:S01]  /*16360*/  FMNMX.FTZ R3, R29, R3, !PT ;  /* 0x000000031d037209 */ /* 0x000fe20007810000 */
[----:B------:R1:W-:Y:S01]  /*16370*/  MUFU.EX2 R229, R2 ;  /* 0x0000000200e57308 */ /* 0x0003e20000000800 */
[----:B------:R-:W-:Y:S01]  /*16380*/  FSEL R135, R135, -INF , P6 ;  /* 0xff80000087877808 */ /* 0x000fe20003000000 */
[----:B------:R-:W2:Y:S01]  /*16390*/  SHFL.BFLY PT, R9, R0, 0x2, 0x1f ;  /* 0x0c401f0000097f89 */ /* 0x000ea200000e0000 */
[----:B------:R-:W-:Y:S02]  /*163a0*/  FMNMX.FTZ R3, R139, R3, !PT ;  /* 0x000000038b037209 */ /* 0x000fe40007810000 */
[----:B------:R-:W-:Y:S02]  /*163b0*/  F2FP.PACK_AB R4, R193, R241 ;  /* 0x000000f1c104723e */ /* 0x000fe400000000ff */
[----:B------:R-:W-:Y:S02]  /*163c0*/  F2FP.PACK_AB R6, R176, R177 ;  /* 0x000000b1b006723e */ /* 0x000fe400000000ff */
[----:B------:R-:W-:-:S02]  /*163d0*/  F2FP.PACK_AB R5, R192, R194 ;  /* 0x000000c2c005723e */ /* 0x000fc400000000ff */
[----:B----4-:R-:W-:Y:S02]  /*163e0*/  F2FP.PACK_AB R7, R195, R178 ;  /* 0x000000b2c307723e */ /* 0x010fe400000000ff */
[----:B------:R-:W-:Y:S02]  /*163f0*/  FSEL R133, R133, -INF , P5 ;  /* 0xff80000085857808 */ /* 0x000fe40002800000 */
[----:B------:R-:W-:Y:S01]  /*16400*/  FMNMX.FTZ R3, R135, R3, !PT ;  /* 0x0000000387037209 */ /* 0x000fe20007810000 */
[----:B-1----:R-:W-:Y:S01]  /*16410*/  FFMA.FTZ R2, R33, c[0x0][0x2d0], -R12 ;  /* 0x0000b40021027a23 */ /* 0x002fe2000001080c */
[----:B------:R-:W-:Y:S01]  /*16420*/  FSEL R132, R132, -INF , P4 ;  /* 0xff80000084847808 */ /* 0x000fe20002000000 */
[----:B------:R-:W-:Y:S01]  /*16430*/  HMMA.16816.F32 R44, R4, R84, RZ ;  /* 0x00000054042c723c */ /* 0x000fe200000018ff */
[----:B------:R-:W-:Y:S01]  /*16440*/  FMNMX.FTZ R3, R133, R3, !PT ;  /* 0x0000000385037209 */ /* 0x000fe20007810000 */
[----:B------:R1:W3:Y:S01]  /*16450*/  MUFU.EX2 R235, R2 ;  /* 0x0000000200eb7308 */ /* 0x0002e20000000800 */
[----:B------:R-:W-:-:S02]  /*16460*/  FSEL R191, R191, -INF , P3 ;  /* 0xff800000bfbf7808 */ /* 0x000fc40001800000 */
[----:B------:R-:W-:Y:S02]  /*16470*/  FMNMX.FTZ R3, R132, R3, !PT ;  /* 0x0000000384037209 */ /* 0x000fe40007810000 */
[----:B------:R-:W-:Y:S01]  /*16480*/  FSEL R190, R190, -INF , P2 ;  /* 0xff800000bebe7808 */ /* 0x000fe20001000000 */
[C---:B------:R-:W-:Y:S01]  /*16490*/  HMMA.16816.F32 R144, R4.reuse, R116, RZ ;  /* 0x000000740490723c */ /* 0x040fe200000018ff */
[----:B------:R-:W-:Y:S02]  /*164a0*/  FMNMX.FTZ R3, R191, R3, !PT ;  /* 0x00000003bf037209 */ /* 0x000fe40007810000 */
[----:B------:R-:W-:Y:S02]  /*164b0*/  FSEL R189, R189, -INF , P1 ;  /* 0xff800000bdbd7808 */ /* 0x000fe40000800000 */
[----:B------:R-:W-:Y:S02]  /*164c0*/  FMNMX.FTZ R3, R190, R3, !PT ;  /* 0x00000003be037209 */ /* 0x000fe40007810000 */
[----:B--2---:R-:W-:Y:S01]  /*164d0*/  FMNMX.FTZ R0, R0, R9, !PT ;  /* 0x0000000900007209 */ /* 0x004fe20007810000 */
[C---:B------:R-:W-:Y:S01]  /*164e0*/  HMMA.16816.F32 R128, R4.reuse, R108, RZ ;  /* 0x0000006c0480723c */ /* 0x040fe200000018ff */
[----:B------:R-:W-:Y:S01]  /*164f0*/  FSEL R188, R188, -INF , P0 ;  /* 0xff800000bcbc7808 */ /* 0x000fe20000000000 */
[----:B-1----:R-:W-:Y:S01]  /*16500*/  FFMA.FTZ R2, R34, c[0x0][0x2d0], -R12 ;  /* 0x0000b40022027a23 */ /* 0x002fe2000001080c */
[----:B------:R-:W-:Y:S01]  /*16510*/  FMNMX.FTZ R3, R189, R3, !PT ;  /* 0x00000003bd037209 */ /* 0x000fe20007810000 */
[----:B------:R-:W1:Y:S01]  /*16520*/  SHFL.BFLY PT, R15, R0, 0x1, 0x1f ;  /* 0x0c201f00000f7f89 */ /* 0x000e6200000e0000 */
[----:B------:R-:W-:Y:S01]  /*16530*/  F2FP.PACK_AB R8, R234, R230 ;  /* 0x000000e6ea08723e */ /* 0x000fe200000000ff */
[----:B------:R2:W-:Y:S01]  /*16540*/  MUFU.EX2 R231, R2 ;  /* 0x0000000200e77308 */ /* 0x0005e20000000800 */
[----:B------:R-:W-:Y:S01]  /*16550*/  FMNMX.FTZ R3, R188, R3, !PT ;  /* 0x00000003bc037209 */ /* 0x000fe20007810000 */
[----:B------:R-:W-:Y:S01]  /*16560*/  HMMA.16816.F32 R148, R4, R112, RZ ;  /* 0x000000700494723c */ /* 0x000fe200000018ff */
[----:B---3--:R-:W-:-:S02]  /*16570*/  F2FP.PACK_AB R9, R235, R229 ;  /* 0x000000e5eb09723e */ /* 0x008fc400000000ff */
[----:B------:R-:W-:Y:S01]  /*16580*/  F2FP.PACK_AB R10, R232, R239 ;  /* 0x000000efe80a723e */ /* 0x000fe200000000ff */
[----:B------:R-:W3:Y:S04]  /*16590*/  SHFL.BFLY PT, R14, R3, 0x2, 0x1f ;  /* 0x0c401f00030e7f89 */ /* 0x000ee800000e0000 */
[----:B------:R-:W-:Y:S01]  /*165a0*/  HMMA.16816.F32 R160, R4, R88, RZ ;  /* 0x0000005804a0723c */ /* 0x000fe200000018ff */
[----:B--2---:R-:W-:-:S07]  /*165b0*/  FFMA.FTZ R2, R35, c[0x0][0x2d0], -R12 ;  /* 0x0000b40023027a23 */ /* 0x004fce000001080c */
[----:B------:R-:W-:Y:S01]  /*165c0*/  HMMA.16816.F32 R156, R4, R96, RZ ;  /* 0x00000060049c723c */ /* 0x000fe200000018ff */
[----:B------:R-:W2:Y:S01]  /*165d0*/  MUFU.EX2 R233, R2 ;  /* 0x0000000200e97308 */ /* 0x000ea20000000800 */
[----:B-1----:R-:W-:-:S04]  /*165e0*/  FMNMX.FTZ R138, R0, R15, !PT ;  /* 0x0000000f008a7209 */ /* 0x002fc80007810000 */
[----:B------:R-:W-:Y:S02]  /*165f0*/  FSETP.NEU.FTZ.AND P0, PT, R138, -INF , PT ;  /* 0xff8000008a00780b */ /* 0x000fe40003f1d000 */
[----:B------:R-:W-:Y:S01]  /*16600*/  HMMA.16816.F32 R152, R4, R100, RZ ;  /* 0x000000640498723c */ /* 0x000fe200000018ff */
[----:B---3--:R-:W-:-:S07]  /*16610*/  FMNMX.FTZ R0, R3, R14, !PT ;  /* 0x0000000e03007209 */ /* 0x008fce0007810000 */
[----:B------:R-:W-:Y:S01]  /*16620*/  HMMA.16816.F32 R140, R4, R104, RZ ;  /* 0x00000068048c723c */ /* 0x000fe200000018ff */
[----:B--2---:R-:W-:Y:S01]  /*16630*/  F2FP.PACK_AB R11, R233, R231 ;  /* 0x000000e7e90b723e */ /* 0x004fe200000000ff */
[----:B------:R-:W-:-:S05]  /*16640*/  FMUL.FTZ R2, R138, c[0x0][0x2d0] ;  /* 0x0000b4008a027a20 */ /* 0x000fca0000410000 */
[----:B------:R-:W-:Y:S01]  /*16650*/  FSEL R2, R2, RZ, P0 ;  /* 0x000000ff02027208 */ /* 0x000fe20000000000 */
[----:B------:R-:W-:Y:S01]  /*16660*/  HMMA.16816.F32 R180, R8, R60, R44 ;  /* 0x0000003c08b4723c */ /* 0x000fe2000000182c */
[----:B------:R-:W1:Y:S03]  /*16670*/  LDSM.16.MT88.4 R44, [R227+0x2900] ;  /* 0x00290000e32c783b */ /* 0x000e660000004200 */
[----:B------:R-:W-:-:S04]  /*16680*/  FFMA.FTZ R3, R17, c[0x0][0x2d0], -R2 ;  /* 0x0000b40011037a23 */ /* 0x000fc80000010802 */
[C---:B------:R-:W-:Y:S01]  /*16690*/  HMMA.16816.F32 R124, R4.reuse, R86, RZ ;  /* 0x00000056047c723c */ /* 0x040fe200000018ff */
[----:B------:R2:W-:Y:S07]  /*166a0*/  MUFU.EX2 R205, R3 ;  /* 0x0000000300cd7308 */ /* 0x0005ee0000000800 */
[C---:B------:R-:W-:Y:S08]  /*166b0*/  HMMA.16816.F32 R120, R4.reuse, R90, RZ ;  /* 0x0000005a0478723c */ /* 0x040ff000000018ff */
[----:B------:R-:W-:Y:S01]  /*166c0*/  HMMA.16816.F32 R92, R4, R98, RZ ;  /* 0x00000062045c723c */ /* 0x000fe200000018ff */
[----:B--2---:R-:W-:-:S04]  /*166d0*/  FFMA.FTZ R3, R24, c[0x0][0x2d0], -R2 ;  /* 0x0000b40018037a23 */ /* 0x004fc80000010802 */
[----:B------:R2:W-:Y:S03]  /*166e0*/  MUFU.EX2 R204, R3 ;  /* 0x0000000300cc7308 */ /* 0x0005e60000000800 */
[C---:B------:R-:W-:Y:S08]  /*166f0*/  HMMA.16816.F32 R80, R4.reuse, R102, RZ ;  /* 0x000000660450723c */ /* 0x040ff000000018ff */
[----:B------:R-:W-:Y:S01]  /*16700*/  HMMA.16816.F32 R72, R4, R114, RZ ;  /* 0x000000720448723c */ /* 0x000fe200000018ff */
[----:B--2---:R-:W-:-:S07]  /*16710*/  FFMA.FTZ R3, R23, c[0x0][0x2d0], -R2 ;  /* 0x0000b40017037a23 */ /* 0x004fce0000010802 */
[C---:B------:R-:W-:Y:S01]  /*16720*/  HMMA.16816.F32 R40, R4.reuse, R118, RZ ;  /* 0x000000760428723c */ /* 0x040fe200000018ff */
[----:B------:R2:W-:Y:S07]  /*16730*/  MUFU.EX2 R15, R3 ;  /* 0x00000003000f7308 */ /* 0x0005ee0000000800 */
[C---:B------:R-:W-:Y:S08]  /*16740*/  HMMA.16816.F32 R36, R4.reuse, R106, RZ ;  /* 0x0000006a0424723c */ /* 0x040ff000000018ff */
[----:B------:R-:W-:Y:S01]  /*16750*/  HMMA.16816.F32 R32, R4, R110, RZ ;  /* 0x0000006e0420723c */ /* 0x000fe200000018ff */
[----:B------:R-:W3:Y:S01]  /*16760*/  SHFL.BFLY PT, R4, R0, 0x1, 0x1f ;  /* 0x0c201f0000047f89 */ /* 0x000ee200000e0000 */
[----:B--2---:R-:W-:-:S06]  /*16770*/  FFMA.FTZ R3, R25, c[0x0][0x2d0], -R2 ;  /* 0x0000b40019037a23 */ /* 0x004fcc0000010802 */
[C---:B------:R-:W-:Y:S08]  /*16780*/  HMMA.16816.F32 R144, R8.reuse, R64, R144 ;  /* 0x000000400890723c */ /* 0x040ff00000001890 */
[C---:B-1----:R-:W-:Y:S08]  /*16790*/  HMMA.16816.F32 R128, R8.reuse, R44, R128 ;  /* 0x0000002c0880723c */ /* 0x042ff00000001880 */
[----:B------:R-:W-:Y:S01]  /*167a0*/  HMMA.16816.F32 R184, R8, R68, R148 ;  /* 0x0000004408b8723c */ /* 0x000fe20000001894 */
[----:B---3--:R-:W-:Y:S01]  /*167b0*/  FMNMX.FTZ R137, R0, R4, !PT ;  /* 0x0000000400897209 */ /* 0x008fe20007810000 */
[----:B------:R-:W-:-:S03]  /*167c0*/  FFMA.FTZ R0, R28, c[0x0][0x2d0], -R2 ;  /* 0x0000b4001c007a23 */ /* 0x000fc60000010802 */
[----:B------:R-:W-:Y:S01]  /*167d0*/  FSETP.NEU.FTZ.AND P0, PT, R137, -INF , PT ;  /* 0xff8000008900780b */ /* 0x000fe20003f1d000 */
[----:B------:R1:W-:Y:S02]  /*167e0*/  MUFU.EX2 R4, R0 ;  /* 0x0000000000047308 */ /* 0x0003e40000000800 */
[----:B------:R-:W-:Y:S01]  /*167f0*/  HMMA.16816.F32 R196, R8, R56, R160 ;  /* 0x0000003808c4723c */ /* 0x000fe200000018a0 */
[----:B------:R-:W-:-:S06]  /*16800*/  IMAD.MOV.U32 R5, RZ, RZ, R144 ;  /* 0x000000ffff057224 */ /* 0x000fcc00078e0090 */
[----:B------:R-:W-:Y:S01]  /*16810*/  IMAD.MOV.U32 R160, RZ, RZ, R145 ;  /* 0x000000ffffa07224 */ /* 0x000fe200078e0091 */
[----:B------:R-:W-:Y:S01]  /*16820*/  MOV R24, R128 ;  /* 0x0000008000187202 */ /* 0x000fe20000000f00 */
[----:B------:R2:W3:Y:S01]  /*16830*/  MUFU.EX2 R145, R3 ;  /* 0x0000000300917308 */ /* 0x0004e20000000800 */
[C---:B------:R-:W-:Y:S01]  /*16840*/  HMMA.16816.F32 R148, R8.reuse, R48, R140 ;  /* 0x000000300894723c */ /* 0x040fe2000000188c */
[----:B------:R-:W-:Y:S01]  /*16850*/  IMAD.MOV.U32 R25, RZ, RZ, R131 ;  /* 0x000000ffff197224 */ /* 0x000fe200078e0083 */
[----:B------:R-:W-:Y:S01]  /*16860*/  MOV R28, R129 ;  /* 0x00000081001c7202 */ /* 0x000fe20000000f00 */
[----:B------:R-:W-:Y:S01]  /*16870*/  IMAD.MOV.U32 R131, RZ, RZ, R192 ;  /* 0x000000ffff837224 */ /* 0x000fe200078e00c0 */
[----:B------:R-:W-:Y:S01]  /*16880*/  MOV R161, R147 ;  /* 0x0000009300a17202 */ /* 0x000fe20000000f00 */
[----:B-1----:R-:W-:Y:S01]  /*16890*/  FMUL.FTZ R0, R137, c[0x0][0x2d0] ;  /* 0x0000b40089007a20 */ /* 0x002fe20000410000 */
[----:B------:R-:W-:Y:S01]  /*168a0*/  MOV R23, R184 ;  /* 0x000000b800177202 */ /* 0x000fe20000000f00 */
[----:B------:R-:W-:Y:S01]  /*168b0*/  IMAD.MOV.U32 R17, RZ, RZ, R185 ;  /* 0x000000ffff117224 */ /* 0x000fe200078e00b9 */
[----:B------:R-:W-:Y:S01]  /*168c0*/  MOV R6, R187 ;  /* 0x000000bb00067202 */ /* 0x000fe20000000f00 */
[----:B------:R-:W-:Y:S01]  /*168d0*/  IMAD.MOV.U32 R7, RZ, RZ, R186 ;  /* 0x000000ffff077224 */ /* 0x000fe200078e00ba */
[----:B------:R-:W-:Y:S01]  /*168e0*/  FSEL R0, R0, RZ, P0 ;  /* 0x000000ff00007208 */ /* 0x000fe20000000000 */
[----:B------:R-:W-:Y:S01]  /*168f0*/  HMMA.16816.F32 R184, R8, R78, R92 ;  /* 0x0000004e08b8723c */ /* 0x000fe2000000185c */
[----:B------:R-:W-:-:S02]  /*16900*/  IMAD.MOV.U32 R142, RZ, RZ, R193 ;  /* 0x000000ffff8e7224 */ /* 0x000fc400078e00c1 */
[----:B------:R-:W-:Y:S02]  /*16910*/  IMAD.MOV.U32 R162, RZ, RZ, R146 ;  /* 0x000000ffffa27224 */ /* 0x000fe400078e0092 */
[----:B--2---:R-:W-:Y:S02]  /*16920*/  FFMA.FTZ R3, R27, c[0x0][0x2d0], -R2 ;  /* 0x0000b4001b037a23 */ /* 0x004fe40000010802 */
[----:B------:R-:W-:Y:S01]  /*16930*/  IMAD.MOV.U32 R27, RZ, RZ, R130 ;  /* 0x000000ffff1b7224 */ /* 0x000fe200078e0082 */
[C---:B------:R-:W-:Y:S01]  /*16940*/  HMMA.16816.F32 R200, R8.reuse, R54, R80 ;  /* 0x0000003608c8723c */ /* 0x040fe20000001850 */
[----:B------:R1:W2:Y:S01]  /*16950*/  MUFU.EX2 R14, R3 ;  /* 0x00000003000e7308 */ /* 0x0002a20000000800 */
[----:B---3--:R-:W-:Y:S01]  /*16960*/  IMAD.MOV.U32 R130, RZ, RZ, R145 ;  /* 0x000000ffff827224 */ /* 0x008fe200078e0091 */
        /* <DEDUP_REMOVED lines=10> */
[----:B------:R-:W-:Y:S02]  /*16a10*/  IMAD.MOV.U32 R149, RZ, RZ, R208 ;  /* 0x000000ffff957224 */ /* 0x000fe400078e00d0 */
[----:B------:R-:W-:Y:S01]  /*16a20*/  IMAD.MOV.U32 R83, RZ, RZ, R4 ;  /* 0x000000ffff537224 */ /* 0x000fe200078e0004 */
[C---:B------:R-:W-:Y:S01]  /*16a30*/  HMMA.16816.F32 R248, R8.reuse, R52, R152 ;  /* 0x0000003408f8723c */ /* 0x040fe20000001898 */
[----:B-1----:R-:W-:Y:S01]  /*16a40*/  FFMA.FTZ R3, R30, c[0x0][0x2d0], -R2 ;  /* 0x0000b4001e037a23 */ /* 0x002fe20000010802 */
[----:B------:R-:W-:Y:S01]  /*16a50*/  MOV R30, R144 ;  /* 0x00000090001e7202 */ /* 0x000fe20000000f00 */
[----:B------:R-:W-:Y:S01]  /*16a60*/  IMAD.MOV.U32 R129, RZ, RZ, R141 ;  /* 0x000000ffff817224 */ /* 0x000fe200078e008d */
[----:B------:R-:W-:Y:S01]  /*16a70*/  MOV R141, R7 ;  /* 0x00000007008d7202 */ /* 0x000fe20000000f00 */
[----:B------:R1:W-:Y:S01]  /*16a80*/  MUFU.EX2 R236, R3 ;  /* 0x0000000300ec7308 */ /* 0x0003e20000000800 */
[----:B--2---:R-:W-:Y:S02]  /*16a90*/  F2FP.PACK_AB R4, R83, R14 ;  /* 0x0000000e5304723e */ /* 0x004fe400000000ff */
[C---:B------:R-:W-:Y:S07]  /*16aa0*/  HMMA.16816.F32 R152, R8.reuse, R62, R124 ;  /* 0x0000003e0898723c */ /* 0x040fee000000187c */
[----:B------:R-:W-:Y:S01]  /*16ab0*/  MOV R127, R140 ;  /* 0x0000008c007f7202 */ /* 0x000fe20000000f00 */
[----:B------:R-:W-:Y:S01]  /*16ac0*/  HMMA.16816.F32 R156, R8, R58, R120 ;  /* 0x0000003a089c723c */ /* 0x000fe20000001878 */
[----:B------:R-:W-:-:S02]  /*16ad0*/  IMAD.MOV.U32 R140, RZ, RZ, R17 ;  /* 0x000000ffff8c7224 */ /* 0x000fc400078e0011 */
[----:B-1----:R-:W-:-:S05]  /*16ae0*/  FFMA.FTZ R3, R31, c[0x0][0x2d0], -R2 ;  /* 0x0000b4001f037a23 */ /* 0x002fca0000010802 */
[C---:B------:R-:W-:Y:S01]  /*16af0*/  HMMA.16816.F32 R216, R8.reuse, R70, R72 ;  /* 0x0000004608d8723c */ /* 0x040fe20000001848 */
[----:B------:R1:W2:Y:S07]  /*16b00*/  MUFU.EX2 R128, R3 ;  /* 0x0000000300807308 */ /* 0x0002ae0000000800 */
[C---:B------:R-:W-:Y:S07]  /*16b10*/  HMMA.16816.F32 R212, R8.reuse, R66, R40 ;  /* 0x0000004208d4723c */ /* 0x040fee0000001828 */
[----:B------:R-:W-:Y:S01]  /*16b20*/  IMAD.MOV.U32 R40, RZ, RZ, R28 ;  /* 0x000000ffff287224 */ /* 0x000fe200078e001c */
[----:B------:R-:W-:Y:S01]  /*16b30*/  HMMA.16816.F32 R192, R8, R50, R36 ;  /* 0x0000003208c0723c */ /* 0x000fe20000001824 */
[----:B-1----:R-:W-:Y:S01]  /*16b40*/  FFMA.FTZ R3, R16, c[0x0][0x2d0], -R0 ;  /* 0x0000b40010037a23 */ /* 0x002fe20000010800 */
[----:B------:R-:W-:Y:S01]  /*16b50*/  MOV R42, R25 ;  /* 0x00000019002a7202 */ /* 0x000fe20000000f00 */
[----:B--2---:R-:W-:-:S02]  /*16b60*/  IMAD.MOV.U32 R94, RZ, RZ, R128 ;  /* 0x000000ffff5e7224 */ /* 0x004fc400078e0080 */
[----:B------:R1:W-:Y:S01]  /*16b70*/  MUFU.EX2 R92, R3 ;  /* 0x00000003005c7308 */ /* 0x0003e20000000800 */
[----:B------:R-:W-:Y:S02]  /*16b80*/  IMAD.MOV.U32 R128, RZ, RZ, R143 ;  /* 0x000000ffff807224 */ /* 0x000fe400078e008f */
[----:B------:R-:W-:Y:S01]  /*16b90*/  HMMA.16816.F32 R208, R8, R46, R32 ;  /* 0x0000002e08d0723c */ /* 0x000fe20000001820 */
[----:B------:R-:W-:Y:S02]  /*16ba0*/  IMAD.MOV.U32 R143, RZ, RZ, R23 ;  /* 0x000000ffff8f7224 */ /* 0x000fe400078e0017 */
[----:B------:R-:W-:Y:S02]  /*16bb0*/  IMAD.MOV.U32 R41, RZ, RZ, R27 ;  /* 0x000000ffff297224 */ /* 0x000fe400078e001b */
[----:B------:R-:W-:Y:S02]  /*16bc0*/  IMAD.MOV.U32 R43, RZ, RZ, R24 ;  /* 0x000000ffff2b7224 */ /* 0x000fe400078e0018 */
[----:B------:R-:W-:-:S02]  /*16bd0*/  F2FP.PACK_AB R8, R204, R205 ;  /* 0x000000cdcc08723e */ /* 0x000fc400000000ff */
[----:B------:R-:W-:Y:S01]  /*16be0*/  F2FP.PACK_AB R10, R130, R95 ;  /* 0x0000005f820a723e */ /* 0x000fe200000000ff */
        /* <DEDUP_REMOVED lines=10> */
[C---:B------:R-:W-:Y:S07]  /*16c90*/  HMMA.16816.F32 R20, R8.reuse, R84, RZ ;  /* 0x000000540814723c */ /* 0x040fee00000018ff */
[----:B------:R-:W-:Y:S01]  /*16ca0*/  MOV R85, R142 ;  /* 0x0000008e00557202 */ /* 0x000fe20000000f00 */
[----:B------:R-:W-:Y:S01]  /*16cb0*/  HMMA.16816.F32 R36, R8, R96, RZ ;  /* 0x000000600824723c */ /* 0x000fe200000018ff */
[----:B------:R-:W-:-:S02]  /*16cc0*/  IMAD.MOV.U32 R142, RZ, RZ, R143 ;  /* 0x000000ffff8e7224 */ /* 0x000fc400078e008f */
[----:B------:R-:W-:Y:S01]  /*16cd0*/  IMAD.MOV.U32 R143, RZ, RZ, R148 ;  /* 0x000000ffff8f7224 */ /* 0x000fe200078e0094 */
[----:B------:R-:W-:Y:S01]  /*16ce0*/  MOV R148, R149 ;  /* 0x0000009500947202 */ /* 0x000fe20000000f00 */
[----:B-1----:R-:W-:Y:S02]  /*16cf0*/  FFMA.FTZ R3, R18, c[0x0][0x2d0], -R0 ;  /* 0x0000b40012037a23 */ /* 0x002fe40000010800 */
[----:B------:R-:W-:Y:S01]  /*16d00*/  IMAD.MOV.U32 R149, RZ, RZ, R150 ;  /* 0x000000ffff957224 */ /* 0x000fe200078e0096 */
[----:B------:R-:W-:Y:S01]  /*16d10*/  HMMA.16816.F32 R16, R8, R88, RZ ;  /* 0x000000580810723c */ /* 0x000fe200000018ff */
[----:B------:R-:W1:Y:S01]  /*16d20*/  MUFU.EX2 R247, R3 ;  /* 0x0000000300f77308 */ /* 0x000e620000000800 */
[----:B------:R-:W-:Y:S01]  /*16d30*/  IMAD.MOV.U32 R84, RZ, RZ, R131 ;  /* 0x000000ffff547224 */ /* 0x000fe200078e0083 */
[----:B------:R-:W-:Y:S01]  /*16d40*/  MOV R96, R129 ;  /* 0x0000008100607202 */ /* 0x000fe20000000f00 */
[----:B------:R-:W-:Y:S01]  /*16d50*/  IMAD.MOV.U32 R150, RZ, RZ, R151 ;  /* 0x000000ffff967224 */ /* 0x000fe200078e0097 */
[----:B------:R-:W-:Y:S01]  /*16d60*/  MOV R151, R179 ;  /* 0x000000b300977202 */ /* 0x000fe20000000f00 */
[----:B------:R-:W-:-:S02]  /*16d70*/  IMAD.MOV.U32 R97, RZ, RZ, R128 ;  /* 0x000000ffff617224 */ /* 0x000fc400078e0080 */
[----:B------:R-:W-:Y:S01]  /*16d80*/  IMAD.MOV.U32 R88, RZ, RZ, R5 ;  /* 0x000000ffff587224 */ /* 0x000fe200078e0005 */
[----:B------:R-:W-:Y:S01]  /*16d90*/  HMMA.16816.F32 R32, R8, R100, RZ ;  /* 0x000000640820723c */ /* 0x000fe200000018ff */
[----:B------:R-:W-:-:S06]  /*16da0*/  IMAD.MOV.U32 R89, RZ, RZ, R160 ;  /* 0x000000ffff597224 */ /* 0x000fcc00078e00a0 */
[----:B------:R-:W-:Y:S01]  /*16db0*/  IMAD.MOV.U32 R100, RZ, RZ, R178 ;  /* 0x000000ffff647224 */ /* 0x000fe200078e00b2 */
[----:B-1----:R-:W-:Y:S01]  /*16dc0*/  F2FP.PACK_AB R5, R247, R82 ;  /* 0x00000052f705723e */ /* 0x002fe200000000ff */
[----:B------:R-:W-:Y:S02]  /*16dd0*/  FFMA.FTZ R3, R26, c[0x0][0x2d0], -R0 ;  /* 0x0000b4001a037a23 */ /* 0x000fe40000010800 */
[----:B------:R-:W-:Y:S01]  /*16de0*/  HMMA.16816.F32 R24, R8, R116, RZ ;  /* 0x000000740818723c */ /* 0x000fe200000018ff */
[----:B------:R-:W-:Y:S01]  /*16df0*/  IMAD.MOV.U32 R101, RZ, RZ, R130 ;  /* 0x000000ffff657224 */ /* 0x000fe200078e0082 */
[----:B------:R1:W-:Y:S02]  /*16e00*/  MUFU.EX2 R81, R3 ;  /* 0x0000000300517308 */ /* 0x0003e40000000800 */
[----:B-1----:R-:W-:-:S06]  /*16e10*/  FFMA.FTZ R3, R29, c[0x0][0x2d0], -R0 ;  /* 0x0000b4001d037a23 */ /* 0x002fcc0000010800 */
[----:B------:R1:W2:Y:S02]  /*16e20*/  MUFU.EX2 R252, R3 ;  /* 0x0000000300fc7308 */ /* 0x0002a40000000800 */
[----:B-1----:R-:W-:Y:S01]  /*16e30*/  IMAD.MOV.U32 R3, RZ, RZ, R6 ;  /* 0x000000ffff037224 */ /* 0x002fe200078e0006 */
[----:B------:R-:W-:Y:S02]  /*16e40*/  F2FP.PACK_AB R6, R94, R236 ;  /* 0x000000ec5e06723e */ /* 0x000fe400000000ff */
[----:B--2---:R-:W-:-:S07]  /*16e50*/  F2FP.PACK_AB R7, R252, R81 ;  /* 0x00000051fc07723e */ /* 0x004fce00000000ff */
[----:B------:R-:W-:Y:S07]  /*16e60*/  HMMA.16816.F32 R144, R4, R60, R20 ;  /* 0x0000003c0490723c */ /* 0x000fee0000001814 */
[----:B------:R-:W-:Y:S01]  /*16e70*/  MOV R60, R162 ;  /* 0x000000a2003c7202 */ /* 0x000fe20000000f00 */
[----:B------:R-:W-:Y:S01]  /*16e80*/  IMAD.MOV.U32 R61, RZ, RZ, R161 ;  /* 0x000000ffff3d7224 */ /* 0x000fe200078e00a1 */
[----:B------:R-:W-:Y:S07]  /*16e90*/  HMMA.16816.F32 R20, R8, R104, RZ ;  /* 0x000000680814723c */ /* 0x000fee00000018ff */
[----:B------:R-:W-:Y:S01]  /*16ea0*/  MOV R104, R40 ;  /* 0x0000002800687202 */ /* 0x000fe20000000f00 */
[----:B------:R-:W-:Y:S01]  /*16eb0*/  HMMA.16816.F32 R160, R4, R56, R16 ;  /* 0x0000003804a0723c */ /* 0x000fe20000001810 */
[----:B------:R-:W-:-:S06]  /*16ec0*/  MOV R105, R43 ;  /* 0x0000002b00697202 */ /* 0x000fcc0000000f00 */
[----:B------:R-:W-:Y:S01]  /*16ed0*/  IMAD.MOV.U32 R57, RZ, RZ, R30 ;  /* 0x000000ffff397224 */ /* 0x000fe200078e001e */
[----:B------:R-:W-:Y:S01]  /*16ee0*/  HMMA.16816.F32 R16, R8, R108, RZ ;  /* 0x0000006c0810723c */ /* 0x000fe200000018ff */
[----:B------:R-:W-:-:S06]  /*16ef0*/  MOV R56, R127 ;  /* 0x0000007f00387202 */ /* 0x000fcc0000000f00 */
[----:B------:R-:W-:Y:S01]  /*16f00*/  IMAD.MOV.U32 R108, RZ, RZ, R176 ;  /* 0x000000ffff6c7224 */ /* 0x000fe200078e00b0 */
[----:B------:R-:W-:Y:S01]  /*16f10*/  HMMA.16816.F32 R28, R8, R112, RZ ;  /* 0x00000070081c723c */ /* 0x000fe200000018ff */
[----:B------:R-:W-:Y:S02]  /*16f20*/  IMAD.MOV.U32 R109, RZ, RZ, R85 ;  /* 0x000000ffff6d7224 */ /* 0x000fe400078e0055 */
[----:B------:R-:W-:-:S04]  /*16f30*/  IMAD.MOV.U32 R85, RZ, RZ, R42 ;  /* 0x000000ffff557224 */ /* 0x000fc800078e002a */
[----:B------:R-:W-:Y:S01]  /*16f40*/  MOV R113, R177 ;  /* 0x000000b100717202 */ /* 0x000fe20000000f00 */
[----:B------:R-:W-:Y:S01]  /*16f50*/  IMAD.MOV.U32 R112, RZ, RZ, R84 ;  /* 0x000000ffff707224 */ /* 0x000fe200078e0054 */
[----:B------:R-:W-:Y:S01]  /*16f60*/  HMMA.16816.F32 R176, R4, R76, R36 ;  /* 0x0000004c04b0723c */ /* 0x000fe20000001824 */
[----:B------:R-:W-:-:S06]  /*16f70*/  IMAD.MOV.U32 R84, RZ, RZ, R41 ;  /* 0x000000ffff547224 */ /* 0x000fcc00078e0029 */
[----:B------:R-:W-:Y:S01]  /*16f80*/  IMAD.MOV.U32 R39, RZ, RZ, R242 ;  /* 0x000000ffff277224 */ /* 0x000fe200078e00f2 */
[----:B------:R-:W-:Y:S01]  /*16f90*/  HMMA.16816.F32 R16, R4, R44, R16 ;  /* 0x0000002c0410723c */ /* 0x000fe20000001810 */
[----:B------:R-:W-:-:S07]  /*16fa0*/  MOV R77, R143 ;  /* 0x0000008f004d7202 */ /* 0x000fce0000000f00 */
[----:B------:R-:W-:Y:S08]  /*16fb0*/  HMMA.16816.F32 R120, R4, R48, R20 ;  /* 0x000000300478723c */ /* 0x000ff00000001814 */
[C---:B------:R-:W-:Y:S07]  /*16fc0*/  HMMA.16816.F32 R40, R8.reuse, R86, RZ ;  /* 0x000000560828723c */ /* 0x040fee00000018ff */
[----:B------:R-:W-:Y:S01]  /*16fd0*/  IMAD.MOV.U32 R87, RZ, RZ, R39 ;  /* 0x000000ffff577224 */ /* 0x000fe200078e0027 */
[----:B------:R-:W-:Y:S01]  /*16fe0*/  HMMA.16816.F32 R20, R8, R118, RZ ;  /* 0x000000760814723c */ /* 0x000fe200000018ff */
[----:B------:R-:W-:Y:S01]  /*16ff0*/  MOV R242, R18 ;  /* 0x0000001200f27202 */ /* 0x000fe20000000f00 */
[----:B------:R-:W-:Y:S01]  /*17000*/  IMAD.MOV.U32 R76, RZ, RZ, R19 ;  /* 0x000000ffff4c7224 */ /* 0x000fe200078e0013 */
[----:B------:R-:W-:Y:S01]  /*17010*/  MOV R117, R17 ;  /* 0x0000001100757202 */ /* 0x000fe20000000f00 */
[----:B------:R-:W-:-:S02]  /*17020*/  IMAD.MOV.U32 R116, RZ, RZ, R16 ;  /* 0x000000ffff747224 */ /* 0x000fc400078e0010 */
[----:B------:R-:W-:Y:S02]  /*17030*/  IMAD.MOV.U32 R86, RZ, RZ, R108 ;  /* 0x000000ffff567224 */ /* 0x000fe400078e006c */
[C---:B------:R-:W-:Y:S01]  /*17040*/  HMMA.16816.F32 R36, R8.reuse, R90, RZ ;  /* 0x0000005a0824723c */ /* 0x040fe200000018ff */
[----:B------:R-:W-:Y:S02]  /*17050*/  IMAD.MOV.U32 R118, RZ, RZ, R3 ;  /* 0x000000ffff767224 */ /* 0x000fe400078e0003 */
[----:B------:R-:W-:Y:S02]  /*17060*/  FFMA.FTZ R3, R167, c[0x0][0x2d0], -R2 ;  /* 0x0000b400a7037a23 */ /* 0x000fe40000010802 */
[----:B------:R-:W-:Y:S02]  /*17070*/  IMAD.MOV.U32 R119, RZ, RZ, R56 ;  /* 0x000000ffff777224 */ /* 0x000fe400078e0038 */
        /* <DEDUP_REMOVED lines=8> */
[C---:B------:R-:W-:Y:S01]  /*17100*/  HMMA.16816.F32 R72, R4.reuse, R52, R32 ;  /* 0x000000340448723c */ /* 0x040fe20000001820 */
[----:B------:R1:W-:Y:S07]  /*17110*/  MUFU.EX2 R140, R3 ;  /* 0x00000003008c7308 */ /* 0x0003ee0000000800 */
[C---:B------:R-:W-:Y:S08]  /*17120*/  HMMA.16816.F32 R128, R4.reuse, R68, R28 ;  /* 0x000000440480723c */ /* 0x040ff0000000181c */
[----:B------:R-:W-:Y:S01]  /*17130*/  HMMA.16816.F32 R124, R4, R64, R24 ;  /* 0x00000040047c723c */ /* 0x000fe20000001818 */
[----:B-1----:R-:W-:-:S04]  /*17140*/  FFMA.FTZ R3, R166, c[0x0][0x2d0], -R2 ;  /* 0x0000b400a6037a23 */ /* 0x002fc80000010802 */
[----:B------:R1:W2:Y:S03]  /*17150*/  MUFU.EX2 R141, R3 ;  /* 0x00000003008d7308 */ /* 0x0002a60000000800 */
[C---:B------:R-:W-:Y:S07]  /*17160*/  HMMA.16816.F32 R32, R8.reuse, R98, RZ ;  /* 0x000000620820723c */ /* 0x040fee00000018ff */
[----:B------:R-:W-:Y:S01]  /*17170*/  MOV R99, R109 ;  /* 0x0000006d00637202 */ /* 0x000fe20000000f00 */
[----:B------:R-:W-:Y:S01]  /*17180*/  HMMA.16816.F32 R28, R8, R102, RZ ;  /* 0x00000066081c723c */ /* 0x000fe200000018ff */
[----:B------:R-:W-:Y:S01]  /*17190*/  IMAD.MOV.U32 R109, RZ, RZ, R104 ;  /* 0x000000ffff6d7224 */ /* 0x000fe200078e0068 */
[----:B------:R-:W-:Y:S01]  /*171a0*/  MOV R98, R112 ;  /* 0x0000007000627202 */ /* 0x000fe20000000f00 */
[----:B------:R-:W-:-:S02]  /*171b0*/  IMAD.MOV.U32 R104, RZ, RZ, R57 ;  /* 0x000000ffff687224 */ /* 0x000fc400078e0039 */
[----:B-1----:R-:W-:Y:S02]  /*171c0*/  FFMA.FTZ R3, R165, c[0x0][0x2d0], -R2 ;  /* 0x0000b400a5037a23 */ /* 0x002fe40000010802 */
[----:B------:R-:W-:Y:S01]  /*171d0*/  IMAD.MOV.U32 R103, RZ, RZ, R113 ;  /* 0x000000ffff677224 */ /* 0x000fe200078e0071 */
[C---:B------:R-:W-:Y:S01]  /*171e0*/  HMMA.16816.F32 R24, R8.reuse, R114, RZ ;  /* 0x000000720818723c */ /* 0x040fe200000018ff */
[----:B------:R-:W-:Y:S01]  /*171f0*/  MOV R102, R97 ;  /* 0x0000006100667202 */ /* 0x000fe20000000f00 */
[----:B------:R-:W-:Y:S02]  /*17200*/  IMAD.MOV.U32 R112, RZ, RZ, R82 ;  /* 0x000000ffff707224 */ /* 0x000fe400078e0052 */
[----:B------:R-:W-:Y:S02]  /*17210*/  IMAD.MOV.U32 R113, RZ, RZ, R148 ;  /* 0x000000ffff717224 */ /* 0x000fe400078e0094 */
[----:B------:R-:W-:Y:S02]  /*17220*/  IMAD.MOV.U32 R97, RZ, RZ, R150 ;  /* 0x000000ffff617224 */ /* 0x000fe400078e0096 */
[----:B------:R-:W-:Y:S01]  /*17230*/  HMMA.16816.F32 R8, R8, R110, RZ ;  /* 0x0000006e0808723c */ /* 0x000fe200000018ff */
[----:B------:R-:W-:-:S06]  /*17240*/  IMAD.MOV.U32 R82, RZ, RZ, R151 ;  /* 0x000000ffff527224 */ /* 0x000fcc00078e0097 */
[----:B------:R-:W-:Y:S01]  /*17250*/  IMAD.MOV.U32 R111, RZ, RZ, R142 ;  /* 0x000000ffff6f7224 */ /* 0x000fe200078e008e */
[C---:B------:R-:W-:Y:S01]  /*17260*/  HMMA.16816.F32 R36, R4.reuse, R58, R36 ;  /* 0x0000003a0424723c */ /* 0x040fe20000001824 */
[----:B------:R1:W-:Y:S07]  /*17270*/  MUFU.EX2 R142, R3 ;  /* 0x00000003008e7308 */ /* 0x0003ee0000000800 */
[C---:B------:R-:W-:Y:S08]  /*17280*/  HMMA.16816.F32 R40, R4.reuse, R62, R40 ;  /* 0x0000003e0428723c */ /* 0x040ff00000001828 */
[----:B------:R-:W-:Y:S01]  /*17290*/  HMMA.16816.F32 R28, R4, R54, R28 ;  /* 0x00000036041c723c */ /* 0x000fe2000000181c */
[----:B-1----:R-:W-:-:S04]  /*172a0*/  FFMA.FTZ R3, R164, c[0x0][0x2d0], -R2 ;  /* 0x0000b400a4037a23 */ /* 0x002fc80000010802 */
[----:B------:R1:W3:Y:S03]  /*172b0*/  MUFU.EX2 R143, R3 ;  /* 0x00000003008f7308 */ /* 0x0002e60000000800 */
[C---:B------:R-:W-:Y:S01]  /*172c0*/  HMMA.16816.F32 R48, R4.reuse, R50, R16 ;  /* 0x000000320430723c */ /* 0x040fe20000001810 */
[----:B------:R-:W4:Y:S07]  /*172d0*/  LDSM.16.MT88.4 R16, [R225+0x1100] ;  /* 0x00110000e110783b */ /* 0x000f2e0000004200 */
[----:B------:R-:W-:Y:S01]  /*172e0*/  HMMA.16816.F32 R32, R4, R78, R32 ;  /* 0x0000004e0420723c */ /* 0x000fe20000001820 */
[----:B-1----:R-:W-:-:S07]  /*172f0*/  FFMA.FTZ R3, R139, c[0x0][0x2d0], -R0 ;  /* 0x0000b4008b037a23 */ /* 0x002fce0000010800 */
[C---:B------:R-:W-:Y:S01]  /*17300*/  HMMA.16816.F32 R68, R4.reuse, R70, R24 ;  /* 0x000000460444723c */ /* 0x040fe20000001818 */
[----:B------:R1:W-:Y:S01]  /*17310*/  MUFU.EX2 R59, R3 ;  /* 0x00000003003b7308 */ /* 0x0003e20000000800 */
[----:B------:R-:W4:Y:S06]  /*17320*/  LDSM.16.MT88.4 R24, [R226+0x1100] ;  /* 0x00110000e218783b */ /* 0x000f2c0000004200 */
[C---:B------:R-:W-:Y:S01]  /*17330*/  HMMA.16816.F32 R64, R4.reuse, R66, R20 ;  /* 0x000000420440723c */ /* 0x040fe20000001814 */
[----:B------:R-:W4:Y:S07]  /*17340*/  LDSM.16.MT88.4 R20, [R228+0x1100] ;  /* 0x00110000e414783b */ /* 0x000f2e0000004200 */
[----:B------:R-:W-:Y:S01]  /*17350*/  HMMA.16816.F32 R44, R4, R46, R8 ;  /* 0x0000002e042c723c */ /* 0x000fe20000001808 */
[----:B-1----:R-:W-:-:S04]  /*17360*/  FFMA.FTZ R3, R135, c[0x0][0x2d0], -R0 ;  /* 0x0000b40087037a23 */ /* 0x002fc80000010800 */
[----:B------:R1:W1:Y:S02]  /*17370*/  MUFU.EX2 R60, R3 ;  /* 0x00000003003c7308 */ /* 0x0002640000000800 */
[----:B------:R-:W-:Y:S01]  /*17380*/  FFMA.FTZ R4, R173, c[0x0][0x2d0], -R13 ;  /* 0x0000b400ad047a23 */ /* 0x000fe2000001080d */
[----:B--2---:R-:W-:Y:S01]  /*17390*/  F2FP.PACK_AB R8, R141, R140 ;  /* 0x0000008c8d08723e */ /* 0x004fe200000000ff */
[----:B------:R-:W-:Y:S01]  /*173a0*/  IMAD.MOV.U32 R173, RZ, RZ, R106 ;  /* 0x000000ffffad7224 */ /* 0x000fe200078e006a */
[----:B---3--:R-:W-:Y:S01]  /*173b0*/  F2FP.PACK_AB R10, R143, R142 ;  /* 0x0000008e8f0a723e */ /* 0x008fe200000000ff */
[----:B------:R-:W-:Y:S01]  /*173c0*/  IMAD.MOV.U32 R106, RZ, RZ, R119 ;  /* 0x000000ffff6a7224 */ /* 0x000fe200078e0077 */
[----:B------:R-:W-:Y:S01]  /*173d0*/  MOV R119, R86 ;  /* 0x0000005600777202 */ /* 0x000fe20000000f00 */
[----:B------:R-:W-:Y:S01]  /*173e0*/  MUFU.EX2 R58, R4 ;  /* 0x00000004003a7308 */ /* 0x000fe20000000800 */
[----:B-1----:R-:W-:Y:S01]  /*173f0*/  FFMA.FTZ R3, R133, c[0x0][0x2d0], -R0 ;  /* 0x0000b40085037a23 */ /* 0x002fe20000010800 */
[----:B------:R-:W-:-:S06]  /*17400*/  F2FP.PACK_AB R9, R60, R59 ;  /* 0x0000003b3c09723e */ /* 0x000fcc00000000ff */
[----:B------:R1:W-:Y:S02]  /*17410*/  MUFU.EX2 R62, R3 ;  /* 0x00000003003e7308 */ /* 0x0003e40000000800 */
[----:B-1----:R-:W-:-:S06]  /*17420*/  FFMA.FTZ R3, R132, c[0x0][0x2d0], -R0 ;  /* 0x0000b40084037a23 */ /* 0x002fcc0000010800 */
[----:B------:R1:W2:Y:S02]  /*17430*/  MUFU.EX2 R63, R3 ;  /* 0x00000003003f7308 */ /* 0x0002a40000000800 */
[----:B-1----:R-:W-:Y:S01]  /*17440*/  FFMA.FTZ R3, R172, c[0x0][0x2d0], -R13 ;  /* 0x0000b400ac037a23 */ /* 0x002fe2000001080d */
[----:B--2---:R-:W-:Y:S01]  /*17450*/  F2FP.PACK_AB R11, R63, R62 ;  /* 0x0000003e3f0b723e */ /* 0x004fe200000000ff */
[----:B------:R-:W-:-:S04]  /*17460*/  IMAD.MOV.U32 R172, RZ, RZ, R111 ;  /* 0x000000ffffac7224 */ /* 0x000fc800078e006f */
[----:B------:R1:W-:Y:S02]  /*17470*/  MUFU.EX2 R54, R3 ;  /* 0x0000000300367308 */ /* 0x0003e40000000800 */
[C---:B----4-:R-:W-:Y:S08]  /*17480*/  HMMA.16816.F32 R144, R8.reuse, R16, R144 ;  /* 0x000000100890723c */ /* 0x050ff00000001890 */
[----:B------:R-:W-:Y:S01]  /*17490*/  HMMA.16816.F32 R40, R8, R18, R40 ;  /* 0x000000120828723c */ /* 0x000fe20000001828 */
[----:B-1----:R-:W-:Y:S01]  /*174a0*/  FFMA.FTZ R3, R174, c[0x0][0x2d0], -R13 ;  /* 0x0000b400ae037a23 */ /* 0x002fe2000001080d */
[----:B------:R-:W-:-:S02]  /*174b0*/  MOV R174, R107 ;  /* 0x0000006b00ae7202 */ /* 0x000fc40000000f00 */
[----:B------:R-:W-:Y:S01]  /*174c0*/  MOV R107, R102 ;  /* 0x00000066006b7202 */ /* 0x000fe20000000f00 */
[----:B------:R1:W2:Y:S03]  /*174d0*/  MUFU.EX2 R56, R3 ;  /* 0x0000000300387308 */ /* 0x0002a60000000800 */
[----:B------:R-:W-:Y:S01]  /*174e0*/  HMMA.16816.F32 R160, R8, R24, R160 ;  /* 0x0000001808a0723c */ /* 0x000fe200000018a0 */
[----:B------:R-:W-:Y:S01]  /*174f0*/  MOV R86, R76 ;  /* 0x0000004c00567202 */ /* 0x000fe20000000f00 */
[----:B------:R-:W-:-:S06]  /*17500*/  IMAD.MOV.U32 R102, RZ, RZ, R98 ;  /* 0x000000ffff667224 */ /* 0x000fcc00078e0062 */
[----:B------:R-:W-:Y:S01]  /*17510*/  HMMA.16816.F32 R36, R8, R26, R36 ;  /* 0x0000001a0824723c */ /* 0x000fe20000001824 */
[----:B-1----:R-:W-:Y:S01]  /*17520*/  FFMA.FTZ R3, R175, c[0x0][0x2d0], -R13 ;  /* 0x0000b400af037a23 */ /* 0x002fe2000001080d */
[----:B--2---:R-:W-:-:S06]  /*17530*/  F2FP.PACK_AB R4, R56, R54 ;  /* 0x000000363804723e */ /* 0x004fcc00000000ff */
[----:B------:R-:W-:Y:S01]  /*17540*/  HMMA.16816.F32 R176, R8, R20, R176 ;  /* 0x0000001408b0723c */ /* 0x000fe200000018b0 */
[----:B------:R-:W-:Y:S01]  /*17550*/  IMAD.MOV.U32 R175, RZ, RZ, R118 ;  /* 0x000000ffffaf7224 */ /* 0x000fe200078e0076 */
[----:B------:R1:W2:Y:S01]  /*17560*/  MUFU.EX2 R61, R3 ;  /* 0x00000003003d7308 */ /* 0x0002a20000000800 */
[----:B------:R-:W-:-:S05]  /*17570*/  IMAD.MOV.U32 R118, RZ, RZ, R99 ;  /* 0x000000ffff767224 */ /* 0x000fca00078e0063 */
[----:B------:R-:W-:Y:S01]  /*17580*/  HMMA.16816.F32 R32, R8, R22, R32 ;  /* 0x000000160820723c */ /* 0x000fe20000001820 */
[----:B------:R-:W-:Y:S02]  /*17590*/  IMAD.MOV.U32 R76, RZ, RZ, R240 ;  /* 0x000000ffff4c7224 */ /* 0x000fe400078e00f0 */
[----:B------:R-:W-:Y:S02]  /*175a0*/  IMAD.MOV.U32 R98, RZ, RZ, R87 ;  /* 0x000000ffff627224 */ /* 0x000fe400078e0057 */
[----:B-1----:R-:W-:Y:S01]  /*175b0*/  FFMA.FTZ R3, R171, c[0x0][0x2d0], -R12 ;  /* 0x0000b400ab037a23 */ /* 0x002fe2000001080c */
[----:B--2---:R-:W-:Y:S01]  /*175c0*/  F2FP.PACK_AB R6, R61, R58 ;  /* 0x0000003a3d06723e */ /* 0x004fe200000000ff */
[----:B------:R-:W-:Y:S02]  /*175d0*/  IMAD.MOV.U32 R110, RZ, RZ, R77 ;  /* 0x000000ffff6e7224 */ /* 0x000fe400078e004d */
[----:B------:R1:W-:Y:S01]  /*175e0*/  MUFU.EX2 R52, R3 ;  /* 0x0000000300347308 */ /* 0x0003e20000000800 */
[----:B------:R-:W-:-:S02]  /*175f0*/  IMAD.MOV.U32 R99, RZ, RZ, R242 ;  /* 0x000000ffff637224 */ /* 0x000fc400078e00f2 */
[----:B------:R-:W-:Y:S01]  /*17600*/  IMAD.MOV.U32 R87, RZ, RZ, R241 ;  /* 0x000000ffff577224 */ /* 0x000fe200078e00f1 */
[----:B------:R-:W-:Y:S01]  /*17610*/  MOV R79, R76 ;  /* 0x0000004c004f7202 */ /* 0x000fe20000000f00 */
[----:B-1----:R-:W-:Y:S01]  /*17620*/  FFMA.FTZ R3, R170, c[0x0][0x2d0], -R12 ;  /* 0x0000b400aa037a23 */ /* 0x002fe2000001080c */
[----:B------:R-:W-:Y:S01]  /*17630*/  MOV R77, R237 ;  /* 0x000000ed004d7202 */ /* 0x000fe20000000f00 */
[----:B------:R-:W-:Y:S01]  /*17640*/  IMAD.MOV.U32 R135, RZ, RZ, R119 ;  /* 0x000000ffff877224 */ /* 0x000fe200078e0077 */
[----:B------:R-:W-:Y:S01]  /*17650*/  UIMAD.WIDE.U32 UR8, UR18, UR4, URZ ;  /* 0x00000004120872a5 */ /* 0x000fe2000f8e003f */
[----:B------:R1:W2:Y:S01]  /*17660*/  MUFU.EX2 R53, R3 ;  /* 0x0000000300357308 */ /* 0x0002a20000000800 */
[----:B------:R-:W-:Y:S01]  /*17670*/  IMAD.MOV.U32 R139, RZ, RZ, R98 ;  /* 0x000000ffff8b7224 */ /* 0x000fe200078e0062 */
[----:B------:R3:W5:Y:S01]  /*17680*/  LDL.LU R242, [R1+0x98] ;  /* 0x0000980001f27983 */ /* 0x0007620000300800 */
[----:B-1----:R-:W-:Y:S01]  /*17690*/  FFMA.FTZ R3, R169, c[0x0][0x2d0], -R12 ;  /* 0x0000b400a9037a23 */ /* 0x002fe2000001080c */
[----:B--2---:R-:W-:Y:S01]  /*176a0*/  F2FP.PACK_AB R5, R53, R52 ;  /* 0x000000343505723e */ /* 0x004fe200000000ff */
[----:B------:R-:W-:-:S02]  /*176b0*/  IMAD.MOV.U32 R78, RZ, RZ, R87 ;  /* 0x000000ffff4e7224 */ /* 0x000fc400078e0057 */
[----:B------:R-:W-:Y:S01]  /*176c0*/  IMAD.MOV.U32 R76, RZ, RZ, R238 ;  /* 0x000000ffff4c7224 */ /* 0x000fe200078e00ee */
[----:B------:R1:W-:Y:S01]  /*176d0*/  MUFU.EX2 R55, R3 ;  /* 0x0000000300377308 */ /* 0x0003e20000000800 */
[----:B------:R-:W-:Y:S01]  /*176e0*/  IMAD.MOV.U32 R119, RZ, RZ, R86 ;  /* 0x000000ffff777224 */ /* 0x000fe200078e0056 */
[----:B------:R-:W-:Y:S01]  /*176f0*/  MOV R98, R113 ;  /* 0x0000007100627202 */ /* 0x000fe20000000f00 */
[----:B------:R-:W-:Y:S01]  /*17700*/  IMAD.MOV.U32 R111, RZ, RZ, R112 ;  /* 0x000000ffff6f7224 */ /* 0x000fe200078e0070 */
[----:B------:R-:W-:Y:S01]  /*17710*/  @UP2 USHF.R.U32.HI UR18, URZ, UR5, UR9 ;  /* 0x000000053f122299 */ /* 0x000fe20008011609 */
[----:B------:R3:W5:Y:S01]  /*17720*/  LDL.LU R241, [R1+0x94] ;  /* 0x0000940001f17983 */ /* 0x0007620000300800 */
[----:B-1----:R-:W-:Y:S01]  /*17730*/  FFMA.FTZ R3, R168, c[0x0][0x2d0], -R12 ;  /* 0x0000b400a8037a23 */ /* 0x002fe2000001080c */
[----:B------:R-:W-:Y:S01]  /*17740*/  MOV R87, R82 ;  /* 0x0000005200577202 */ /* 0x000fe20000000f00 */
[----:B------:R-:W-:Y:S01]  /*17750*/  IMAD.MOV.U32 R86, RZ, RZ, R97 ;  /* 0x000000ffff567224 */ /* 0x000fe200078e0061 */
[----:B------:R-:W-:Y:S01]  /*17760*/  MOV R113, R234 ;  /* 0x000000ea00717202 */ /* 0x000fe20000000f00 */
[----:B------:R-:W1:Y:S01]  /*17770*/  MUFU.EX2 R57, R3 ;  /* 0x0000000300397308 */ /* 0x000e620000000800 */
[----:B------:R-:W-:Y:S01]  /*17780*/  IMAD.MOV.U32 R112, RZ, RZ, R233 ;  /* 0x000000ffff707224 */ /* 0x000fe200078e00e9 */
[----:B------:R-:W-:Y:S01]  /*17790*/  UIADD3 UR18, UR18, UR13, -UR24 ;  /* 0x0000000d12127290 */ /* 0x000fe2000fffe818 */
[----:B------:R3:W5:Y:S01]  /*177a0*/  LDL.LU R240, [R1+0x90] ;  /* 0x0000900001f07983 */ /* 0x0007620000300800 */
[----:B-1----:R-:W-:-:S07]  /*177b0*/  F2FP.PACK_AB R7, R57, R55 ;  /* 0x000000373907723e */ /* 0x002fce00000000ff */
[C---:B------:R-:W-:Y:S08]  /*177c0*/  HMMA.16816.F32 R148, R4.reuse, R16, R180 ;  /* 0x000000100494723c */ /* 0x040ff000000018b4 */
        /* <DEDUP_REMOVED lines=8> */
[-C--:B-1----:R-:W-:Y:S08]  /*17850*/  HMMA.16816.F32 R196, R4, R16.reuse, R248 ;  /* 0x0000001004c4723c */ /* 0x082ff000000018f8 */
[----:B------:R-:W-:Y:S08]  /*17860*/  HMMA.16816.F32 R72, R8, R16, R72 ;  /* 0x000000100848723c */ /* 0x000ff00000001848 */
[-C--:B------:R-:W-:Y:S08]  /*17870*/  HMMA.16816.F32 R200, R4, R18.reuse, R200 ;  /* 0x0000001204c8723c */ /* 0x080ff000000018c8 */
[----:B------:R-:W-:Y:S01]  /*17880*/  HMMA.16816.F32 R248, R8, R18, R28 ;  /* 0x0000001208f8723c */ /* 0x000fe2000000181c */
[----:B------:R-:W1:Y:S04]  /*17890*/  LDSM.16.MT88.4 R16, [R228+0x3100] ;  /* 0x00310000e410783b */ /* 0x000e680000004200 */
[----:B------:R-:W4:Y:S03]  /*178a0*/  LDSM.16.MT88.4 R28, [R227+0x3100] ;  /* 0x00310000e31c783b */ /* 0x000f260000004200 */
[----:B------:R-:W-:Y:S01]  /*178b0*/  MOV R133, R72 ;  /* 0x0000004800857202 */ /* 0x000fe20000000f00 */
[----:B------:R-:W-:Y:S01]  /*178c0*/  IMAD.MOV.U32 R132, RZ, RZ, R73 ;  /* 0x000000ffff847224 */ /* 0x000fe200078e0049 */
[----:B------:R-:W-:Y:S01]  /*178d0*/  MOV R114, R75 ;  /* 0x0000004b00727202 */ /* 0x000fe20000000f00 */
[----:B------:R-:W-:-:S02]  /*178e0*/  IMAD.MOV.U32 R115, RZ, RZ, R74 ;  /* 0x000000ffff737224 */ /* 0x000fc400078e004a */
[----:B--2---:R-:W-:Y:S01]  /*178f0*/  HMMA.16816.F32 R72, R4, R24, R172 ;  /* 0x000000180448723c */ /* 0x004fe200000018ac */
[----:B------:R-:W-:-:S06]  /*17900*/  IMAD.MOV.U32 R221, RZ, RZ, R78 ;  /* 0x000000ffffdd7224 */ /* 0x000fcc00078e004e */
[----:B------:R-:W-:Y:S01]  /*17910*/  MOV R172, R118 ;  /* 0x0000007600ac7202 */ /* 0x000fe20000000f00 */
[----:B------:R-:W-:Y:S01]  /*17920*/  IMAD.MOV.U32 R174, RZ, RZ, R76 ;  /* 0x000000ffffae7224 */ /* 0x000fe200078e004c */
[----:B------:R-:W-:-:S03]  /*17930*/  MOV R222, R79 ;  /* 0x0000004f00de7202 */ /* 0x000fc60000000f00 */
[----:B------:R-:W-:Y:S01]  /*17940*/  IMAD.MOV.U32 R220, RZ, RZ, R172 ;  /* 0x000000ffffdc7224 */ /* 0x000fe200078e00ac */
[----:B------:R-:W-:Y:S01]  /*17950*/  MOV R118, R99 ;  /* 0x0000006300767202 */ /* 0x000fe20000000f00 */
[----:B------:R-:W-:Y:S02]  /*17960*/  IMAD.MOV.U32 R172, RZ, RZ, R77 ;  /* 0x000000ffffac7224 */ /* 0x000fe400078e004d */
[----:B------:R-:W-:Y:S01]  /*17970*/  HMMA.16816.F32 R76, R4, R26, R216 ;  /* 0x0000001a044c723c */ /* 0x000fe200000018d8 */
[----:B------:R-:W-:Y:S01]  /*17980*/  IMAD.MOV.U32 R99, RZ, RZ, R96 ;  /* 0x000000ffff637224 */ /* 0x000fe200078e0060 */
[----:B------:R-:W-:-:S05]  /*17990*/  MOV R159, R135 ;  /* 0x00000087009f7202 */ /* 0x000fca0000000f00 */
        /* <DEDUP_REMOVED lines=8> */
[----:B------:R-:W-:Y:S01]  /*17a20*/  IMAD.MOV.U32 R223, RZ, RZ, R110 ;  /* 0x000000ffffdf7224 */ /* 0x000fe200078e006e */
[----:B------:R-:W-:Y:S01]  /*17a30*/  MOV R135, R230 ;  /* 0x000000e600877202 */ /* 0x000fe20000000f00 */
[----:B------:R-:W-:-:S02]  /*17a40*/  IMAD.MOV.U32 R157, RZ, RZ, R111 ;  /* 0x000000ffff9d7224 */ /* 0x000fc400078e006f */
[----:B------:R-:W-:Y:S01]  /*17a50*/  IMAD.MOV.U32 R175, RZ, RZ, R86 ;  /* 0x000000ffffaf7224 */ /* 0x000fe200078e0056 */
[----:B-1----:R-:W-:Y:S01]  /*17a60*/  HMMA.16816.F32 R108, R4, R18, R192 ;  /* 0x00000012046c723c */ /* 0x002fe200000018c0 */
[----:B------:R-:W-:-:S07]  /*17a70*/  IMAD.MOV.U32 R139, RZ, RZ, R229 ;  /* 0x000000ffff8b7224 */ /* 0x000fce00078e00e5 */
[C---:B----4-:R-:W-:Y:S07]  /*17a80*/  HMMA.16816.F32 R192, R4.reuse, R28, R216 ;  /* 0x0000001c04c0723c */ /* 0x050fee00000018d8 */
        /* <DEDUP_REMOVED lines=13> */
[----:B------:R-:W-:-:S07]  /*17b60*/  IMAD.MOV.U32 R175, RZ, RZ, R101 ;  /* 0x000000ffffaf7224 */ /* 0x000fce00078e0065 */
[C---:B------:R-:W-:Y:S08]  /*17b70*/  HMMA.16816.F32 R104, R4.reuse, R16, R104 ;  /* 0x000000100468723c */ /* 0x040ff00000001868 */
[----:B------:R-:W-:Y:S07]  /*17b80*/  HMMA.16816.F32 R100, R4, R30, R208 ;  /* 0x0000001e0464723c */ /* 0x000fee00000018d0 */
[----:B------:R-:W-:Y:S01]  /*17b90*/  IMAD.MOV.U32 R7, RZ, RZ, R220 ;  /* 0x000000ffff077224 */ /* 0x000fe200078e00dc */
[----:B------:R-:W-:Y:S01]  /*17ba0*/  MOV R4, R222 ;  /* 0x000000de00047202 */ /* 0x000fe20000000f00 */
[----:B------:R-:W-:-:S02]  /*17bb0*/  IMAD.MOV.U32 R6, RZ, RZ, R221 ;  /* 0x000000ffff067224 */ /* 0x000fc400078e00dd */
[----:B------:R-:W-:Y:S02]  /*17bc0*/  IMAD.MOV.U32 R5, RZ, RZ, R223 ;  /* 0x000000ffff057224 */ /* 0x000fe400078e00df */
[----:B------:R-:W-:Y:S07]  /*17bd0*/  HMMA.16816.F32 R220, R8, R24, R128 ;  /* 0x0000001808dc723c */ /* 0x000fee0000001880 */
[----:B------:R-:W-:Y:S01]  /*17be0*/  IMAD.MOV.U32 R129, RZ, RZ, R216 ;  /* 0x000000ffff817224 */ /* 0x000fe200078e00d8 */
[----:B------:R-:W-:Y:S01]  /*17bf0*/  MOV R128, R217 ;  /* 0x000000d900807202 */ /* 0x000fe20000000f00 */
[----:B------:R-:W-:-:S02]  /*17c00*/  IMAD.MOV.U32 R130, RZ, RZ, R218 ;  /* 0x000000ffff827224 */ /* 0x000fc400078e00da */
[----:B------:R-:W-:Y:S02]  /*17c10*/  IMAD.MOV.U32 R131, RZ, RZ, R219 ;  /* 0x000000ffff837224 */ /* 0x000fe400078e00db */
[C---:B------:R-:W-:Y:S07]  /*17c20*/  HMMA.16816.F32 R216, R8.reuse, R26, R68 ;  /* 0x0000001a08d8723c */ /* 0x040fee0000001844 */
[----:B------:R-:W-:Y:S02]  /*17c30*/  IMAD.MOV.U32 R71, RZ, RZ, R3 ;  /* 0x000000ffff477224 */ /* 0x000fe400078e0003 */
[--C-:B------:R-:W-:Y:S01]  /*17c40*/  FFMA.FTZ R3, R206, c[0x0][0x2d0], -R2.reuse ;  /* 0x0000b400ce037a23 */ /* 0x100fe20000010802 */
[----:B------:R-:W-:Y:S03]  /*17c50*/  HMMA.16816.F32 R208, R8, R22, R64 ;  /* 0x0000001608d0723c */ /* 0x000fe60000001840 */
[----:B------:R1:W-:Y:S02]  /*17c60*/  MUFU.EX2 R22, R3 ;  /* 0x0000000300167308 */ /* 0x0003e40000000800 */
[----:B-1----:R-:W-:-:S06]  /*17c70*/  FFMA.FTZ R3, R207, c[0x0][0x2d0], -R2 ;  /* 0x0000b400cf037a23 */ /* 0x002fcc0000010802 */
[----:B------:R1:W2:Y:S01]  /*17c80*/  MUFU.EX2 R24, R3 ;  /* 0x0000000300187308 */ /* 0x0002a20000000800 */
[----:B------:R-:W-:Y:S01]  /*17c90*/  HMMA.16816.F32 R48, R8, R18, R48 ;  /* 0x000000120830723c */ /* 0x000fe20000001830 */
[--C-:B-1----:R-:W-:Y:S02]  /*17ca0*/  FFMA.FTZ R3, R245, c[0x0][0x2d0], -R2.reuse ;  /* 0x0000b400f5037a23 */ /* 0x102fe40000010802 */
[----:B------:R-:W-:-:S04]  /*17cb0*/  FFMA.FTZ R2, R246, c[0x0][0x2d0], -R2 ;  /* 0x0000b400f6027a23 */ /* 0x000fc80000010802 */
[----:B------:R1:W-:Y:S01]  /*17cc0*/  MUFU.EX2 R23, R2 ;  /* 0x0000000200177308 */ /* 0x0003e20000000800 */
[----:B------:R-:W-:Y:S01]  /*17cd0*/  MOV R70, R215 ;  /* 0x000000d700467202 */ /* 0x000fe20000000f00 */
[----:B-1----:R-:W-:-:S06]  /*17ce0*/  FFMA.FTZ R2, R191, c[0x0][0x2d0], -R0 ;  /* 0x0000b400bf027a23 */ /* 0x002fcc0000010800 */
[----:B------:R1:W-:Y:S01]  /*17cf0*/  MUFU.EX2 R18, R2 ;  /* 0x0000000200127308 */ /* 0x0003e20000000800 */
[----:B------:R-:W-:Y:S01]  /*17d00*/  HMMA.16816.F32 R212, R8, R20, R124 ;  /* 0x0000001408d4723c */ /* 0x000fe2000000187c */
[----:B------:R-:W-:Y:S01]  /*17d10*/  MOV R156, R224 ;  /* 0x000000e0009c7202 */ /* 0x000fe20000000f00 */
[----:B-1----:R-:W-:-:S05]  /*17d20*/  FFMA.FTZ R2, R190, c[0x0][0x2d0], -R0 ;  /* 0x0000b400be027a23 */ /* 0x002fca0000010800 */
[----:B------:R1:W4:Y:S02]  /*17d30*/  MUFU.EX2 R19, R2 ;  /* 0x0000000200137308 */ /* 0x0003240000000800 */
[--C-:B-1----:R-:W-:Y:S02]  /*17d40*/  FFMA.FTZ R2, R189, c[0x0][0x2d0], -R0.reuse ;  /* 0x0000b400bd027a23 */ /* 0x102fe40000010800 */
[----:B------:R-:W-:Y:S01]  /*17d50*/  FFMA.FTZ R0, R188, c[0x0][0x2d0], -R0 ;  /* 0x0000b400bc007a23 */ /* 0x000fe20000010800 */
[----:B------:R-:W-:Y:S01]  /*17d60*/  HMMA.16816.F32 R64, R8, R16, R120 ;  /* 0x000000100840723c */ /* 0x000fe20000001878 */
[----:B------:R-:W-:Y:S01]  /*17d70*/  IMAD.MOV.U32 R68, RZ, RZ, R128 ;  /* 0x000000ffff447224 */ /* 0x000fe200078e0080 */
[----:B------:R-:W-:Y:S01]  /*17d80*/  MOV R69, R129 ;  /* 0x0000008100457202 */ /* 0x000fe20000000f00 */
[----:B------:R1:W-:Y:S01]  /*17d90*/  MUFU.EX2 R20, R0 ;  /* 0x0000000000147308 */ /* 0x0003e20000000800 */
[----:B------:R-:W-:Y:S01]  /*17da0*/  MOV R26, R173 ;  /* 0x000000ad001a7202 */ /* 0x000fe20000000f00 */
[----:B------:R-:W-:Y:S01]  /*17db0*/  LDSM.16.MT88.4 R188, [R228+0x1900] ;  /* 0x00190000e4bc783b */ /* 0x000fe20000004200 */
[----:B-1----:R-:W-:-:S02]  /*17dc0*/  FFMA.FTZ R0, R130, c[0x0][0x2d0], -R13 ;  /* 0x0000b40082007a23 */ /* 0x002fc4000001080d */
        /* <DEDUP_REMOVED lines=9> */
[----:B------:R-:W-:Y:S02]  /*17e60*/  MOV R159, R15 ;  /* 0x0000000f009f7202 */ /* 0x000fe40000000f00 */
[----:B------:R1:W-:Y:S02]  /*17e70*/  MUFU.EX2 R15, R0 ;  /* 0x00000000000f7308 */ /* 0x0003e40000000800 */
[----:B-1----:R-:W-:-:S06]  /*17e80*/  FFMA.FTZ R0, R70, c[0x0][0x2d0], -R13 ;  /* 0x0000b40046007a23 */ /* 0x002fcc000001080d */
[----:B------:R1:W-:Y:S01]  /*17e90*/  MUFU.EX2 R16, R0 ;  /* 0x0000000000107308 */ /* 0x0003e20000000800 */
[----:B------:R-:W-:Y:S01]  /*17ea0*/  HMMA.16816.F32 R116, R8, R28, R116 ;  /* 0x0000001c0874723c */ /* 0x000fe20000001874 */
[----:B------:R-:W-:Y:S02]  /*17eb0*/  IMAD.MOV.U32 R126, RZ, RZ, R6 ;  /* 0x000000ffff7e7224 */ /* 0x000fe400078e0006 */
[----:B-1----:R-:W-:-:S04]  /*17ec0*/  FFMA.FTZ R0, R71, c[0x0][0x2d0], -R13 ;  /* 0x0000b40047007a23 */ /* 0x002fc8000001080d */
[----:B------:R1:W-:Y:S01]  /*17ed0*/  MUFU.EX2 R17, R0 ;  /* 0x0000000000117308 */ /* 0x0003e20000000800 */
[----:B------:R-:W-:Y:S01]  /*17ee0*/  HMMA.16816.F32 R44, R8, R30, R44 ;  /* 0x0000001e082c723c */ /* 0x000fe2000000182c */
[----:B------:R-:W-:Y:S01]  /*17ef0*/  MOV R6, R7 ;  /* 0x0000000700067202 */ /* 0x000fe20000000f00 */
[----:B------:R-:W-:Y:S02]  /*17f00*/  IMAD.MOV.U32 R7, RZ, RZ, R175 ;  /* 0x000000ffff077224 */ /* 0x000fe400078e00af */
[----:B-1----:R-:W-:Y:S01]  /*17f10*/  FFMA.FTZ R0, R130, c[0x0][0x2d0], -R13 ;  /* 0x0000b40082007a23 */ /* 0x002fe2000001080d */
[----:B------:R-:W-:-:S03]  /*17f20*/  MOV R130, R14 ;  /* 0x0000000e00827202 */ /* 0x000fc60000000f00 */
[----:B------:R1:W-:Y:S01]  /*17f30*/  MUFU.EX2 R14, R0 ;  /* 0x00000000000e7308 */ /* 0x0003e20000000800 */
[----:B------:R-:W-:Y:S01]  /*17f40*/  IMAD.MOV.U32 R70, RZ, RZ, R131 ;  /* 0x000000ffff467224 */ /* 0x000fe200078e0083 */
[----:B------:R-:W-:Y:S01]  /*17f50*/  MOV R71, R4 ;  /* 0x0000000400477202 */ /* 0x000fe20000000f00 */
[----:B------:R-:W-:Y:S01]  /*17f60*/  IMAD.MOV.U32 R128, RZ, RZ, R5 ;  /* 0x000000ffff807224 */ /* 0x000fe200078e0005 */
[----:B------:R-:W-:Y:S01]  /*17f70*/  MOV R131, R156 ;  /* 0x0000009c00837202 */ /* 0x000fe20000000f00 */
[----:B------:R-:W-:Y:S01]  /*17f80*/  IMAD.MOV.U32 R129, RZ, RZ, R157 ;  /* 0x000000ffff817224 */ /* 0x000fe200078e009d */
[----:B------:R-:W-:Y:S01]  /*17f90*/  MOV R5, R158 ;  /* 0x0000009e00057202 */ /* 0x000fe20000000f00 */
[----:B------:R-:W-:Y:S02]  /*17fa0*/  IMAD.MOV.U32 R4, RZ, RZ, R159 ;  /* 0x000000ffff047224 */ /* 0x000fe400078e009f */
[----:B------:R-:W-:Y:S01]  /*17fb0*/  LDSM.16.MT88.4 R156, [R225+0x1900] ;  /* 0x00190000e19c783b */ /* 0x000fe20000004200 */
[----:B-1----:R-:W-:-:S02]  /*17fc0*/  FFMA.FTZ R0, R68, c[0x0][0x2d0], -R12 ;  /* 0x0000b40044007a23 */ /* 0x002fc4000001080c */
[----:B------:R-:W-:Y:S02]  /*17fd0*/  IMAD.MOV.U32 R68, RZ, RZ, R174 ;  /* 0x000000ffff447224 */ /* 0x000fe400078e00ae */
[----:B------:R1:W-:Y:S02]  /*17fe0*/  MUFU.EX2 R10, R0 ;  /* 0x00000000000a7308 */ /* 0x0003e40000000800 */
[--C-:B-1----:R-:W-:Y:S01]  /*17ff0*/  FFMA.FTZ R0, R69, c[0x0][0x2d0], -R12.reuse ;  /* 0x0000b40045007a23 */ /* 0x102fe2000001080c */
[----:B------:R-:W-:Y:S02]  /*18000*/  MOV R69, R172 ;  /* 0x000000ac00457202 */ /* 0x000fe40000000f00 */
[----:B------:R-:W1:Y:S03]  /*18010*/  LDSM.16.MT88.4 R172, [R226+0x1900] ;  /* 0x00190000e2ac783b */ /* 0x000e660000004200 */
[----:B------:R2:W-:Y:S08]  /*18020*/  MUFU.EX2 R21, R2 ;  /* 0x0000000200157308 */ /* 0x0005f00000000800 */
[----:B------:R3:W-:Y:S01]  /*18030*/  MUFU.EX2 R11, R0 ;  /* 0x00000000000b7308 */ /* 0x0007e20000000800 */
[----:B--2---:R-:W-:-:S07]  /*18040*/  FFMA.FTZ R2, R70, c[0x0][0x2d0], -R12 ;  /* 0x0000b40046027a23 */ /* 0x004fce000001080c */
[----:B------:R-:W2:Y:S01]  /*18050*/  MUFU.EX2 R25, R3 ;  /* 0x0000000300197308 */ /* 0x000ea20000000800 */
[----:B---3--:R-:W-:-:S07]  /*18060*/  FFMA.FTZ R0, R129, c[0x0][0x2d0], -R12 ;  /* 0x0000b40081007a23 */ /* 0x008fce000001080c */
[----:B------:R-:W-:Y:S08]  /*18070*/  MUFU.EX2 R12, R2 ;  /* 0x00000002000c7308 */ /* 0x000ff00000000800 */
[----:B------:R-:W3:Y:S01]  /*18080*/  MUFU.EX2 R13, R0 ;  /* 0x00000000000d7308 */ /* 0x000ee20000000800 */
[----:B------:R-:W-:Y:S01]  /*18090*/  MOV R127, R128 ;  /* 0x00000080007f7202 */ /* 0x000fe20000000f00 */
[----:B------:R-:W-:Y:S01]  /*180a0*/  IMAD.MOV.U32 R27, RZ, RZ, R71 ;  /* 0x000000ffff1b7224 */ /* 0x000fe200078e0047 */
[----:B------:R-:W-:Y:S01]  /*180b0*/  MOV R70, R131 ;  /* 0x0000008300467202 */ /* 0x000fe20000000f00 */
[----:B------:R-:W-:Y:S01]  /*180c0*/  IMAD.MOV.U32 R71, RZ, RZ, R130 ;  /* 0x000000ffff477224 */ /* 0x000fe200078e0082 */
[----:B------:R-:W-:Y:S01]  /*180d0*/  F2FP.PACK_AB R128, R24, R22 ;  /* 0x000000161880723e */ /* 0x000fe200000000ff */
[----:B------:R-:W-:Y:S01]  /*180e0*/  FADD.FTZ R8, R127, R126 ;  /* 0x0000007e7f087221 */ /* 0x000fe20000010000 */
[----:B----4-:R-:W-:-:S02]  /*180f0*/  F2FP.PACK_AB R129, R19, R18 ;  /* 0x000000121381723e */ /* 0x010fc400000000ff */
[----:B--2---:R-:W-:Y:S02]  /*18100*/  F2FP.PACK_AB R130, R23, R25 ;  /* 0x000000191782723e */ /* 0x004fe400000000ff */
[----:B------:R-:W-:Y:S02]  /*18110*/  F2FP.PACK_AB R131, R20, R21 ;  /* 0x000000151483723e */ /* 0x000fe400000000ff */
[----:B------:R-:W-:Y:S02]  /*18120*/  F2FP.PACK_AB R124, R16, R15 ;  /* 0x0000000f107c723e */ /* 0x000fe400000000ff */
[----:B------:R-:W-:Y:S02]  /*18130*/  F2FP.PACK_AB R125, R11, R10 ;  /* 0x0000000a0b7d723e */ /* 0x000fe400000000ff */
[----:B------:R-:W-:Y:S02]  /*18140*/  F2FP.PACK_AB R126, R14, R17 ;  /* 0x000000110e7e723e */ /* 0x000fe400000000ff */
[----:B---3--:R-:W-:Y:S01]  /*18150*/  F2FP.PACK_AB R127, R13, R12 ;  /* 0x0000000c0d7f723e */ /* 0x008fe200000000ff */
[----:B------:R-:W-:Y:S01]  /*18160*/  IMAD.MOV.U32 R97, RZ, RZ, R236 ;  /* 0x000000ffff617224 */ /* 0x000fe200078e00ec */
[----:B------:R-:W-:Y:S01]  /*18170*/  MOV R99, R83 ;  /* 0x0000005300637202 */ /* 0x000fe20000000f00 */
[----:B------:R-:W-:-:S02]  /*18180*/  IMAD.MOV.U32 R96, RZ, RZ, R235 ;  /* 0x000000ffff607224 */ /* 0x000fc400078e00eb */
[----:B------:R-:W-:Y:S01]  /*18190*/  IMAD.MOV.U32 R98, RZ, RZ, R232 ;  /* 0x000000ffff627224 */ /* 0x000fe200078e00e8 */
[----:B-1----:R-:W-:Y:S01]  /*181a0*/  HMMA.16816.F32 R160, R128, R172, R160 ;  /* 0x000000ac80a0723c */ /* 0x002fe200000018a0 */
[----:B------:R-:W-:Y:S01]  /*181b0*/  FADD.FTZ R9, R27, R26 ;  /* 0x0000001a1b097221 */ /* 0x000fe20000010000 */
[----:B------:R-:W-:Y:S01]  /*181c0*/  MOV R30, R69 ;  /* 0x00000045001e7202 */ /* 0x000fe20000000f00 */
[----:B------:R-:W-:Y:S01]  /*181d0*/  IMAD.MOV.U32 R31, RZ, RZ, R68 ;  /* 0x000000ffff1f7224 */ /* 0x000fe200078e0044 */
[----:B------:R-:W-:Y:S01]  /*181e0*/  MOV R26, R99 ;  /* 0x00000063001a7202 */ /* 0x000fe20000000f00 */
[----:B------:R-:W-:-:S03]  /*181f0*/  IMAD.MOV.U32 R68, RZ, RZ, R96 ;  /* 0x000000ffff447224 */ /* 0x000fc600078e0060 */
[----:B------:R-:W-:Y:S01]  /*18200*/  HMMA.16816.F32 R164, R124, R172, R164 ;  /* 0x000000ac7ca4723c */ /* 0x000fe200000018a4 */
[----:B------:R-:W-:-:S07]  /*18210*/  MOV R69, R97 ;  /* 0x0000006100457202 */ /* 0x000fce0000000f00 */
[-C--:B------:R-:W-:Y:S08]  /*18220*/  HMMA.16816.F32 R168, R124, R174.reuse, R168 ;  /* 0x000000ae7ca8723c */ /* 0x080ff000000018a8 */
[C---:B------:R-:W-:Y:S07]  /*18230*/  HMMA.16816.F32 R172, R128.reuse, R174, R36 ;  /* 0x000000ae80ac723c */ /* 0x040fee0000001824 */
[----:B------:R-:W-:Y:S01]  /*18240*/  IMAD.MOV.U32 R37, RZ, RZ, R135 ;  /* 0x000000ffff257224 */ /* 0x000fe200078e0087 */
[----:B------:R-:W-:Y:S01]  /*18250*/  HMMA.16816.F32 R144, R128, R156, R144 ;  /* 0x0000009c8090723c */ /* 0x000fe20000001890 */
[----:B------:R-:W-:Y:S01]  /*18260*/  IMAD.MOV.U32 R135, RZ, RZ, R98 ;  /* 0x000000ffff877224 */ /* 0x000fe200078e0062 */
[----:B------:R-:W-:Y:S01]  /*18270*/  MOV R38, R7 ;  /* 0x0000000700267202 */ /* 0x000fe20000000f00 */
[----:B------:R-:W1:Y:S01]  /*18280*/  LDSM.16.MT88.4 R96, [R226+0x3900] ;  /* 0x00390000e260783b */ /* 0x000e620000004200 */
[----:B------:R-:W-:-:S04]  /*18290*/  IMAD.MOV.U32 R39, RZ, RZ, R6 ;  /* 0x000000ffff277224 */ /* 0x000fc800078e0006 */
[C---:B------:R-:W-:Y:S08]  /*182a0*/  HMMA.16816.F32 R148, R124.reuse, R156, R148 ;  /* 0x0000009c7c94723c */ /* 0x040ff00000001894 */
[-C--:B------:R-:W-:Y:S08]  /*182b0*/  HMMA.16816.F32 R152, R124, R158.reuse, R152 ;  /* 0x0000009e7c98723c */ /* 0x080ff00000001898 */
[----:B------:R-:W-:Y:S07]  /*182c0*/  HMMA.16816.F32 R156, R128, R158, R40 ;  /* 0x0000009e809c723c */ /* 0x000fee0000001828 */
[----:B------:R-:W-:Y:S01]  /*182d0*/  IMAD.MOV.U32 R41, RZ, RZ, R4 ;  /* 0x000000ffff297224 */ /* 0x000fe200078e0004 */
[----:B------:R-:W-:-:S02]  /*182e0*/  MOV R40, R5 ;  /* 0x0000000500287202 */ /* 0x000fc40000000f00 */
[----:B------:R-:W2:Y:S01]  /*182f0*/  LDSM.16.MT88.4 R4, [R227+0x3900] ;  /* 0x00390000e304783b */ /* 0x000ea20000004200 */
[----:B------:R-:W-:Y:S01]  /*18300*/  MOV R0, R95 ;  /* 0x0000005f00007202 */ /* 0x000fe20000000f00 */
[----:B------:R-:W-:Y:S01]  /*18310*/  FADD.FTZ R2, R205, R204 ;  /* 0x000000cccd027221 */ /* 0x000fe20000010000 */
[----:B------:R-:W-:Y:S01]  /*18320*/  MOV R36, R139 ;  /* 0x0000008b00247202 */ /* 0x000fe20000000f00 */
[----:B------:R-:W-:Y:S01]  /*18330*/  HMMA.16816.F32 R176, R128, R188, R176 ;  /* 0x000000bc80b0723c */ /* 0x000fe200000018b0 */
[----:B------:R-:W-:Y:S01]  /*18340*/  FADD.FTZ R3, R92, R80 ;  /* 0x000000505c037221 */ /* 0x000fe20000010000 */
[----:B------:R-:W-:Y:S01]  /*18350*/  MOV R42, R71 ;  /* 0x00000047002a7202 */ /* 0x000fe20000000f00 */
[----:B------:R-:W-:-:S05]  /*18360*/  FADD.FTZ R0, R0, R2 ;  /* 0x0000000200007221 */ /* 0x000fca0000010000 */
[----:B------:R-:W-:Y:S01]  /*18370*/  HMMA.16816.F32 R180, R124, R188, R180 ;  /* 0x000000bc7cb4723c */ /* 0x000fe200000018b4 */
[----:B------:R-:W-:Y:S01]  /*18380*/  FADD.FTZ R2, R36, R8 ;  /* 0x0000000824027221 */ /* 0x000fe20000010000 */
[----:B------:R-:W-:Y:S01]  /*18390*/  MOV R121, R132 ;  /* 0x0000008400797202 */ /* 0x000fe20000000f00 */
[----:B------:R-:W-:-:S05]  /*183a0*/  FADD.FTZ R9, R37, R9 ;  /* 0x0000000925097221 */ /* 0x000fca0000010000 */
[-C--:B------:R-:W-:Y:S01]  /*183b0*/  HMMA.16816.F32 R184, R124, R190.reuse, R184 ;  /* 0x000000be7cb8723c */ /* 0x080fe200000018b8 */
[----:B------:R-:W-:Y:S01]  /*183c0*/  FADD.FTZ R8, R38, R0 ;  /* 0x0000000026087221 */ /* 0x000fe20000010000 */
[----:B------:R-:W-:Y:S01]  /*183d0*/  MOV R123, R114 ;  /* 0x00000072007b7202 */ /* 0x000fe20000000f00 */
[----:B------:R-:W-:Y:S02]  /*183e0*/  IMAD.MOV.U32 R120, RZ, RZ, R133 ;  /* 0x000000ffff787224 */ /* 0x000fe400078e0085 */
[----:B------:R-:W-:Y:S02]  /*183f0*/  IMAD.MOV.U32 R122, RZ, RZ, R115 ;  /* 0x000000ffff7a7224 */ /* 0x000fe400078e0073 */
[----:B------:R-:W-:Y:S01]  /*18400*/  IMAD.MOV.U32 R28, RZ, RZ, R26 ;  /* 0x000000ffff1c7224 */ /* 0x000fe200078e001a */
[----:B------:R-:W-:Y:S01]  /*18410*/  HMMA.16816.F32 R188, R128, R190, R32 ;  /* 0x000000be80bc723c */ /* 0x000fe20000001820 */
[----:B------:R-:W-:Y:S01]  /*18420*/  MOV R133, R94 ;  /* 0x0000005e00857202 */ /* 0x000fe20000000f00 */
[----:B------:R-:W-:Y:S01]  /*18430*/  IMAD.MOV.U32 R82, RZ, RZ, R239 ;  /* 0x000000ffff527224 */ /* 0x000fe200078e00ef */
[----:B------:R-:W-:Y:S01]  /*18440*/  MOV R27, R113 ;  /* 0x00000071001b7202 */ /* 0x000fe20000000f00 */
[----:B------:R-:W-:Y:S01]  /*18450*/  FADD.FTZ R0, R41, R9 ;  /* 0x0000000929007221 */ /* 0x000fe20000010000 */
[----:B------:R-:W-:Y:S01]  /*18460*/  MOV R245, R69 ;  /* 0x0000004500f57202 */ /* 0x000fe20000000f00 */
[----:B------:R-:W-:Y:S01]  /*18470*/  FADD.FTZ R8, R42, R8 ;  /* 0x000000082a087221 */ /* 0x000fe20000010000 */
[----:B------:R-:W3:Y:S01]  /*18480*/  LDSM.16.MT88.4 R204, [R227+0x1900] ;  /* 0x00190000e3cc783b */ /* 0x000ee20000004200 */
[----:B------:R-:W-:-:S02]  /*18490*/  IMAD.MOV.U32 R35, RZ, RZ, R93 ;  /* 0x000000ffff237224 */ /* 0x000fc400078e005d */
[----:B------:R-:W-:Y:S01]  /*184a0*/  IMAD.MOV.U32 R43, RZ, RZ, R70 ;  /* 0x000000ffff2b7224 */ /* 0x000fe200078e0046 */
[----:B------:R-:W-:Y:S01]  /*184b0*/  USHF.R.S32.HI UR4, URZ, 0x1f, UR18 ;  /* 0x0000001f3f047899 */ /* 0x000fe20008011412 */
[----:B------:R-:W-:Y:S01]  /*184c0*/  FADD.FTZ R3, R35, R3 ;  /* 0x0000000323037221 */ /* 0x000fe20000010000 */
[----:B-1----:R-:W-:Y:S01]  /*184d0*/  HMMA.16816.F32 R92, R124, R98, R84 ;  /* 0x000000627c5c723c */ /* 0x002fe20000001854 */
[----:B------:R-:W-:Y:S01]  /*184e0*/  FADD.FTZ R2, R40, R2 ;  /* 0x0000000228027221 */ /* 0x000fe20000010000 */
[----:B------:R1:W5:Y:S01]  /*184f0*/  LDL.LU R239, [R1+0x8c] ;  /* 0x00008c0001ef7983 */ /* 0x0003620000300800 */
[----:B------:R-:W-:Y:S01]  /*18500*/  FADD.FTZ R3, R39, R3 ;  /* 0x0000000327037221 */ /* 0x000fe20000010000 */
[----:B------:R-:W-:Y:S01]  /*18510*/  MOV R71, R82 ;  /* 0x0000005200477202 */ /* 0x000fe20000000f00 */
[----:B------:R-:W-:-:S03]  /*18520*/  IMAD.MOV.U32 R70, RZ, RZ, R81 ;  /* 0x000000ffff467224 */ /* 0x000fc600078e0051 */
[-C--:B--2---:R-:W-:Y:S01]  /*18530*/  HMMA.16816.F32 R116, R128, R4.reuse, R116 ;  /* 0x000000048074723c */ /* 0x084fe20000001874 */
        /* <DEDUP_REMOVED lines=9> */
[----:B------:R-:W-:Y:S01]  /*185d0*/  IMAD.MOV.U32 R139, RZ, RZ, R112 ;  /* 0x000000ffff8b7224 */ /* 0x000fe200078e0070 */
[----:B------:R-:W-:Y:S01]  /*185e0*/  MOV R27, R71 ;  /* 0x00000047001b7202 */ /* 0x000fe20000000f00 */
[----:B------:R-:W-:Y:S01]  /*185f0*/  IMAD.MOV.U32 R132, RZ, RZ, R83 ;  /* 0x000000ffff847224 */ /* 0x000fe200078e0053 */
[----:B------:R-:W-:Y:S01]  /*18600*/  LDSM.16.MT88.4 R112, [R228+0x3900] ;  /* 0x00390000e470783b */ /* 0x000fe20000004200 */
[----:B------:R-:W-:-:S02]  /*18610*/  FADD.FTZ R4, R31, R0 ;  /* 0x000000001f047221 */ /* 0x000fc40000010000 */
[----:B------:R-:W-:Y:S01]  /*18620*/  FADD.FTZ R0, R28, R8 ;  /* 0x000000081c007221 */ /* 0x000fe20000010000 */
[----:B------:R-:W2:Y:S01]  /*18630*/  LDSM.16.MT88.4 R80, [R225+0x3900] ;  /* 0x00390000e150783b */ /* 0x000ea20000004200 */
[----:B------:R-:W-:Y:S02]  /*18640*/  FADD.FTZ R5, R43, R3 ;  /* 0x000000032b057221 */ /* 0x000fe40000010000 */
[----:B------:R-:W-:Y:S01]  /*18650*/  FADD.FTZ R3, R30, R2 ;  /* 0x000000021e037221 */ /* 0x000fe20000010000 */
[----:B------:R-:W-:Y:S01]  /*18660*/  ULEA.HI UR4, UR4, UR18, URZ, 0x6 ;  /* 0x0000001204047291 */ /* 0x000fe2000f8f303f */
[----:B------:R-:W-:Y:S01]  /*18670*/  FADD.FTZ R0, R245, R0 ;  /* 0x00000000f5007221 */ /* 0x000fe20000010000 */
[----:B------:R1:W5:Y:S01]  /*18680*/  LDL.LU R238, [R1+0x88] ;  /* 0x0000880001ee7983 */ /* 0x0003620000300800 */
[----:B------:R-:W-:Y:S02]  /*18690*/  FADD.FTZ R2, R247, R5 ;  /* 0x00000005f7027221 */ /* 0x000fe40000010000 */
[----:B------:R-:W-:-:S02]  /*186a0*/  FADD.FTZ R4, R246, R4 ;  /* 0x00000004f6047221 */ /* 0x000fc40000010000 */
[----:B------:R-:W-:Y:S01]  /*186b0*/  FADD.FTZ R3, R29, R3 ;  /* 0x000000031d037221 */ /* 0x000fe20000010000 */
[----:B------:R-:W-:Y:S01]  /*186c0*/  USHF.R.S32.HI UR4, URZ, 0x6, UR4 ;  /* 0x000000063f047899 */ /* 0x000fe20008011404 */
[----:B------:R-:W-:Y:S01]  /*186d0*/  FADD.FTZ R0, R133, R0 ;  /* 0x0000000085007221 */ /* 0x000fe20000010000 */
[----:B------:R1:W5:Y:S01]  /*186e0*/  LDL.LU R237, [R1+0x84] ;  /* 0x0000840001ed7983 */ /* 0x0003620000300800 */
[----:B------:R-:W-:Y:S02]  /*186f0*/  FADD.FTZ R2, R26, R2 ;  /* 0x000000021a027221 */ /* 0x000fe40000010000 */
[----:B------:R-:W-:Y:S01]  /*18700*/  FADD.FTZ R4, R132, R4 ;  /* 0x0000000484047221 */ /* 0x000fe20000010000 */
[----:B------:R1:W5:Y:S01]  /*18710*/  LDL.LU R236, [R1+0x80] ;  /* 0x0000800001ec7983 */ /* 0x0003620000300800 */
[----:B------:R-:W-:Y:S02]  /*18720*/  FADD.FTZ R3, R27, R3 ;  /* 0x000000031b037221 */ /* 0x000fe40000010000 */
[----:B------:R-:W-:Y:S01]  /*18730*/  FADD.FTZ R0, R140, R0 ;  /* 0x000000008c007221 */ /* 0x000fe20000010000 */
[----:B------:R1:W5:Y:S01]  /*18740*/  LDL.LU R235, [R1+0x7c] ;  /* 0x00007c0001eb7983 */ /* 0x0003620000300800 */
[----:B------:R-:W-:-:S02]  /*18750*/  FADD.FTZ R2, R252, R2 ;  /* 0x00000002fc027221 */ /* 0x000fc40000010000 */
[----:B------:R-:W-:Y:S01]  /*18760*/  FADD.FTZ R4, R139, R4 ;  /* 0x000000048b047221 */ /* 0x000fe20000010000 */
[----:B------:R1:W5:Y:S01]  /*18770*/  LDL.LU R234, [R1+0x78] ;  /* 0x0000780001ea7983 */ /* 0x0003620000300800 */
[----:B------:R-:W-:Y:S02]  /*18780*/  FADD.FTZ R3, R135, R3 ;  /* 0x0000000387037221 */ /* 0x000fe40000010000 */
[----:B------:R-:W-:Y:S01]  /*18790*/  FADD.FTZ R0, R141, R0 ;  /* 0x000000008d007221 */ /* 0x000fe20000010000 */
[----:B------:R1:W5:Y:S01]  /*187a0*/  LDL.LU R233, [R1+0x74] ;  /* 0x0000740001e97983 */ /* 0x0003620000300800 */
[----:B------:R-:W-:Y:S02]  /*187b0*/  FADD.FTZ R2, R59, R2 ;  /* 0x000000023b027221 */ /* 0x000fe40000010000 */
[----:B------:R-:W-:Y:S01]  /*187c0*/  FADD.FTZ R4, R52, R4 ;  /* 0x0000000434047221 */ /* 0x000fe20000010000 */
[----:B------:R-:W-:Y:S01]  /*187d0*/  UIADD3 UR21, UR12, -0x2, URZ ;  /* 0xfffffffe0c157890 */ /* 0x000fe2000fffe03f */
[----:B------:R-:W-:Y:S01]  /*187e0*/  FADD.FTZ R3, R54, R3 ;  /* 0x0000000336037221 */ /* 0x000fe20000010000 */
[----:B------:R1:W5:Y:S01]  /*187f0*/  LDL.LU R232, [R1+0x70] ;  /* 0x0000700001e87983 */ /* 0x0003620000300800 */
[----:B------:R-:W-:-:S02]  /*18800*/  FADD.FTZ R0, R142, R0 ;  /* 0x000000008e007221 */ /* 0x000fc40000010000 */
[----:B------:R-:W-:Y:S01]  /*18810*/  FADD.FTZ R2, R60, R2 ;  /* 0x000000023c027221 */ /* 0x000fe20000010000 */
[----:B------:R-:W-:Y:S01]  /*18820*/  IMNMX R5, RZ, UR4, !PT ;  /* 0x00000004ff057c17 */ /* 0x000fe2000f800200 */
        /* <DEDUP_REMOVED lines=24> */
[----:B------:R-:W-:Y:S01]  /*189b0*/  FADD.FTZ R4, R12, R4 ;  /* 0x000000040c047221 */ /* 0x000fe20000010000 */
[----:B------:R4:W-:Y:S01]  /*189c0*/  STL [R1+0x24], R5 ;  /* 0x0000240501007387 */ /* 0x0009e20000100800 */
[----:B------:R-:W-:Y:S01]  /*189d0*/  FADD.FTZ R3, R17, R3 ;  /* 0x0000000311037221 */ /* 0x000fe20000010000 */
[----:B------:R-:W-:Y:S02]  /*189e0*/  ISETP.LE.AND P0, PT, R5, UR21, PT ;  /* 0x0000001505007c0c */ /* 0x000fe4000bf03270 */
[----:B------:R1:W-:Y:S01]  /*189f0*/  STL [R1+0x8], R0 ;  /* 0x0000080001007387 */ /* 0x0003e20000100800 */
[----:B---3--:R-:W-:Y:S01]  /*18a00*/  HMMA.16816.F32 R196, R124, R204, R196 ;  /* 0x000000cc7cc4723c */ /* 0x008fe200000018c4 */
[----:B----4-:R-:W-:-:S02]  /*18a10*/  FADD.FTZ R5, R20, R2 ;  /* 0x0000000214057221 */ /* 0x010fc40000010000 */
[----:B------:R-:W-:Y:S02]  /*18a20*/  FADD.FTZ R2, R14, R3 ;  /* 0x000000030e027221 */ /* 0x000fe40000010000 */
[----:B-1----:R-:W-:Y:S01]  /*18a30*/  FADD.FTZ R0, R13, R4 ;  /* 0x000000040d007221 */ /* 0x002fe20000010000 */
[----:B------:R1:W-:Y:S04]  /*18a40*/  STL [R1+0xc], R5 ;  /* 0x00000c0501007387 */ /* 0x0003e80000100800 */
[----:B------:R1:W-:Y:S04]  /*18a50*/  STL [R1+0x10], R0 ;  /* 0x0000100001007387 */ /* 0x0003e80000100800 */
[----:B------:R1:W-:Y:S01]  /*18a60*/  STL [R1+0x14], R2 ;  /* 0x0000140201007387 */ /* 0x0003e20000100800 */
[C---:B------:R-:W-:Y:S08]  /*18a70*/  HMMA.16816.F32 R200, R124.reuse, R206, R200 ;  /* 0x000000ce7cc8723c */ /* 0x040ff000000018c8 */
        /* <DEDUP_REMOVED lines=15> */
[----:B------:R-:W-:Y:S07]  /*18b70*/  @!P0 BRA `(.L_x_1674) ;  /* 0x0000554000008947 */ /* 0x000fee0003800000 */
[----:B-1----:R-:W2:Y:S04]  /*18b80*/  LDL.64 R26, [R1+0x58] ;  /* 0x00005800011a7983 */ /* 0x002ea80000100a00 */
[----:B------:R-:W3:Y:S04]  /*18b90*/  LDL.64 R42, [R1+0x48] ;  /* 0x00004800012a7983 */ /* 0x000ee80000100a00 */
[----:B------:R-:W4:Y:S04]  /*18ba0*/  LDL.64 R132, [R1+0x40] ;  /* 0x0000400001847983 */ /* 0x000f280000100a00 */
[----:B------:R-:W4:Y:S01]  /*18bb0*/  LDL.64 R28, [R1+0x50] ;  /* 0x00005000011c7983 */ /* 0x000f220000100a00 */
[----:B------:R-:W-:Y:S01]  /*18bc0*/  MOV R140, R134 ;  /* 0x00000086008c7202 */ /* 0x000fe20000000f00 */
[----:B------:R-:W-:Y:S01]  /*18bd0*/  IMAD.MOV.U32 R139, RZ, RZ, R136 ;  /* 0x000000ffff8b7224 */ /* 0x000fe200078e0088 */
[----:B------:R-:W-:-:S02]  /*18be0*/  ULDC.64 UR8, c[0x0][0x1e0] ;  /* 0x0000780000087ab9 */ /* 0x000fc40000000a00 */
[----:B------:R-:W-:Y:S02]  /*18bf0*/  UIADD3 UR11, UR6, 0x80, URZ ;  /* 0x00000080060b7890 */ /* 0x000fe4000fffe03f */
[----:B------:R-:W-:Y:S02]  /*18c00*/  USHF.L.U32 UR10, UR8, 0x5, URZ ;  /* 0x00000005080a7899 */ /* 0x000fe4000800063f */
[----:B------:R-:W-:Y:S02]  /*18c10*/  UMOV UR22, UR21 ;  /* 0x0000001500167c82 */ /* 0x000fe40008000000 */
[----:B------:R-:W-:Y:S02]  /*18c20*/  UMOV UR12, 0xffffffc0 ;  /* 0xffffffc0000c7882 */ /* 0x000fe40000000000 */
[----:B------:R-:W-:Y:S01]  /*18c30*/  ULDC.64 UR4, c[0x0][0x208] ;  /* 0x0000820000047ab9 */ /* 0x000fe20000000a00 */
[----:B--2---:R-:W-:Y:S02]  /*18c40*/  IMAD.MOV.U32 R30, RZ, RZ, R26 ;  /* 0x000000ffff1e7224 */ /* 0x004fe400078e001a */
[----:B------:R-:W-:Y:S01]  /*18c50*/  IMAD.MOV.U32 R31, RZ, RZ, R27 ;  /* 0x000000ffff1f7224 */ /* 0x000fe200078e001b */
[----:B---3--:R-:W-:-:S02]  /*18c60*/  IADD3 R0, R42, 0x40, RZ ;  /* 0x000000402a007810 */ /* 0x008fc40007ffe0ff */
[----:B------:R-:W-:Y:S01]  /*18c70*/  IADD3 RZ, P0, R42, 0x40, RZ ;  /* 0x000000402aff7810 */ /* 0x000fe20007f1e0ff */
[----:B----4-:R-:W-:Y:S01]  /*18c80*/  IMAD.MOV.U32 R27, RZ, RZ, R133 ;  /* 0x000000ffff1b7224 */ /* 0x010fe200078e0085 */
[----:B------:R-:W-:Y:S01]  /*18c90*/  IADD3 R3, P1, R30, 0x40, RZ ;  /* 0x000000401e037810 */ /* 0x000fe20007f3e0ff */
[----:B------:R1:W-:Y:S03]  /*18ca0*/  STL [R1+0x34], R0 ;  /* 0x0000340001007387 */ /* 0x0003e60000100800 */
[----:B------:R-:W-:Y:S01]  /*18cb0*/  IADD3.X R2, RZ, R29, RZ, P1, !PT ;  /* 0x0000001dff027210 */ /* 0x000fe20000ffe4ff */
[----:B------:R2:W-:Y:S01]  /*18cc0*/  STL [R1+0x30], R3 ;  /* 0x0000300301007387 */ /* 0x0005e20000100800 */
[----:B-1----:R-:W-:-:S05]  /*18cd0*/  IMAD.X R0, RZ, RZ, R27, P0 ;  /* 0x000000ffff007224 */ /* 0x002fca00000e061b */
[----:B------:R2:W-:Y:S04]  /*18ce0*/  STL [R1+0x28], R0 ;  /* 0x0000280001007387 */ /* 0x0005e80000100800 */
[----:B------:R2:W-:Y:S01]  /*18cf0*/  STL [R1+0x2c], R2 ;  /* 0x00002c0201007387 */ /* 0x0005e20000100800 */
[----:B------:R-:W-:Y:S01]  /*18d00*/  MOV R26, R132 ;  /* 0x00000084001a7202 */ /* 0x000fe20000000f00 */
[----:B------:R-:W-:Y:S01]  /*18d10*/  IMAD.MOV.U32 R132, RZ, RZ, R138 ;  /* 0x000000ffff847224 */ /* 0x000fe200078e008a */
[----:B------:R-:W-:Y:S02]  /*18d20*/  MOV R133, R137 ;  /* 0x0000008900857202 */ /* 0x000fe40000000f00 */
.L_x_1675:
[----:B--2---:R-:W2:Y:S01]  /*18d30*/  LDL.64 R2, [R1+0x58] ;  /* 0x0000580001027983 */ /* 0x004ea20000100a00 */
[----:B------:R-:W-:Y:S04]  /*18d40*/  DEPBAR.LE SB0, 0x0 ;  /* 0x000080000000791a */ /* 0x000fe80000000000 */
[----:B------:R-:W-:Y:S01]  /*18d50*/  UISETP.GE.AND UP0, UPT, UR22, URZ, UPT ;  /* 0x0000003f1600728c */ /* 0x000fe2000bf06270 */
[----:B------:R-:W3:Y:S01]  /*18d60*/  LDL.64 R142, [R1+0x50] ;  /* 0x00005000018e7983 */ /* 0x000ee20000100a00 */
[----:B------:R-:W-:Y:S05]  /*18d70*/  UISETP.GE.AND UP1, UPT, UR22, 0x1, UPT ;  /* 0x000000011600788c */ /* 0x000fea000bf26270 */
[----:B------:R-:W-:Y:S01]  /*18d80*/  BAR.SYNC.DEFER_BLOCKING 0x0 ;  /* 0x0000000000007b1d */ /* 0x000fe20000010000 */
[----:B------:R-:W-:Y:S03]  /*18d90*/  PLOP3.LUT P0, PT, PT, PT, UP0, 0x80, 0x0 ;  /* 0x000000000000781c */ /* 0x000fe60003f0f008 */
[----:B------:R-:W-:Y:S02]  /*18da0*/  @UP0 USHF.R.S32.HI UR15, URZ, 0x1f, UR22 ;  /* 0x0000001f3f0f0899 */ /* 0x000fe40008011416 */
[----:B------:R-:W-:Y:S02]  /*18db0*/  @UP0 UIMAD.WIDE.U32 UR20, UR22, UR4, URZ ;  /* 0x00000004161402a5 */ /* 0x000fe4000f8e003f */
[----:B------:R-:W-:Y:S02]  /*18dc0*/  @UP0 UIMAD UR15, UR15, UR4, URZ ;  /* 0x000000040f0f02a4 */ /* 0x000fe4000f8e023f */
[----:B------:R-:W-:Y:S02]  /*18dd0*/  @UP0 USHF.L.U32 UR18, UR20, 0x6, URZ ;  /* 0x0000000614120899 */ /* 0x000fe4000800063f */
[----:B------:R-:W-:Y:S02]  /*18de0*/  @UP0 UIMAD UR15, UR22, UR5, UR15 ;  /* 0x00000005160f02a4 */ /* 0x000fe4000f8e020f */
[----:B------:R-:W-:Y:S02]  /*18df0*/  @UP1 USHF.L.U32 UR19, UR8, 0x5, URZ ;  /* 0x0000000508131899 */ /* 0x000fe4000800063f */
[----:B------:R-:W-:Y:S02]  /*18e00*/  @UP0 UIADD3 UR15, UR21, UR15, URZ ;  /* 0x0000000f150f0290 */ /* 0x000fe4000fffe03f */
[----:B------:R-:W-:Y:S02]  /*18e10*/  UIADD3 UR21, UR22, -0x1, URZ ;  /* 0xffffffff16157890 */ /* 0x000fe4000fffe03f */
[----:B------:R-:W-:Y:S02]  /*18e20*/  @UP0 USHF.L.U64.HI UR15, UR20, 0x6, UR15 ;  /* 0x00000006140f0899 */ /* 0x000fe4000801020f */
[----:B------:R-:W-:Y:S01]  /*18e30*/  @UP1 UIMAD.WIDE.U32 UR30, UR21, UR8, URZ ;  /* 0x00000008151e12a5 */ /* 0x000fe2000f8e003f */
[----:B-----5:R-:W-:Y:S01]  /*18e40*/  LDSM.16.M88.4 R64, [R231+0x8100] ;  /* 0x00810000e740783b */ /* 0x020fe20000000200 */
[----:B------:R-:W-:Y:S02]  /*18e50*/  @UP1 UMOV UR20, 0x5 ;  /* 0x0000000500141882 */ /* 0x000fe40000000000 */
[----:B------:R-:W-:Y:S05]  /*18e60*/  @UP1 USHF.L.U64.HI UR20, UR8, UR20, UR9 ;  /* 0x0000001408141299 */ /* 0x000fea0008010209 */
[----:B------:R-:W4:Y:S04]  /*18e70*/  LDL R134, [R1+0x30] ;  /* 0x0000300001867983 */ /* 0x000f280000100800 */
[----:B------:R-:W4:Y:S04]  /*18e80*/  LDL R136, [R1+0x2c] ;  /* 0x00002c0001887983 */ /* 0x000f280000100800 */
[----:B------:R1:W-:Y:S04]  /*18e90*/  STL [R1+0x8c], R131 ;  /* 0x00008c8301007387 */ /* 0x0003e80000100800 */
[----:B------:R-:W1:Y:S08]  /*18ea0*/  LDSM.16.M88.4 R16, [R224+0x4100] ;  /* 0x00410000e010783b */ /* 0x000e700000000200 */
[----:B------:R-:W1:Y:S08]  /*18eb0*/  LDSM.16.M88.4 R60, [R231+0xa100] ;  /* 0x00a10000e73c783b */ /* 0x000e700000000200 */
[----:B------:R-:W1:Y:S08]  /*18ec0*/  LDSM.16.M88.4 R32, [R224+0x4900] ;  /* 0x00490000e020783b */ /* 0x000e700000000200 */
[----:B-1----:R-:W4:Y:S04]  /*18ed0*/  LDL R131, [R1+0x18] ;  /* 0x0000180001837983 */ /* 0x002f280000100800 */
[----:B------:R-:W1:Y:S08]  /*18ee0*/  LDSM.16.M88.4 R48, [R224+0x5100] ;  /* 0x00510000e030783b */ /* 0x000e700000000200 */
[----:B------:R-:W1:Y:S01]  /*18ef0*/  LDSM.16.M88.4 R208, [R224+0x5900] ;  /* 0x00590000e0d0783b */ /* 0x000e620000000200 */
[-C--:B------:R-:W-:Y:S07]  /*18f00*/  HMMA.16816.F32 R4, R64, R16.reuse, RZ ;  /* 0x000000104004723c */ /* 0x080fee00000018ff */
[----:B------:R-:W-:Y:S01]  /*18f10*/  LDSM.16.M88.4 R212, [R233+0x8100] ;  /* 0x00810000e9d4783b */ /* 0x000fe20000000200 */
[C---:B------:R-:W-:Y:S07]  /*18f20*/  HMMA.16816.F32 R8, R60.reuse, R16, RZ ;  /* 0x000000103c08723c */ /* 0x040fee00000018ff */
[----:B------:R-:W1:Y:S01]  /*18f30*/  LDSM.16.M88.4 R216, [R235] ;  /* 0x00000000ebd8783b */ /* 0x000e620000000200 */
[-C--:B------:R-:W-:Y:S07]  /*18f40*/  HMMA.16816.F32 R12, R60, R18.reuse, RZ ;  /* 0x000000123c0c723c */ /* 0x080fee00000018ff */
[----:B------:R-:W1:Y:S01]  /*18f50*/  LDSM.16.M88.4 R220, [R233+0xa100] ;  /* 0x00a10000e9dc783b */ /* 0x000e620000000200 */
[C---:B------:R-:W-:Y:S07]  /*18f60*/  HMMA.16816.F32 R16, R64.reuse, R18, RZ ;  /* 0x000000124010723c */ /* 0x040fee00000018ff */
[----:B------:R1:W-:Y:S01]  /*18f70*/  STL [R1+0x60], R235 ;  /* 0x000060eb01007387 */ /* 0x0003e20000100800 */
[-C--:B------:R-:W-:Y:S03]  /*18f80*/  HMMA.16816.F32 R20, R64, R32.reuse, RZ ;  /* 0x000000204014723c */ /* 0x080fe600000018ff */
[----:B------:R-:W-:Y:S04]  /*18f90*/  STL [R1+0x64], R243 ;  /* 0x000064f301007387 */ /* 0x000fe80000100800 */
[----:B------:R-:W-:Y:S01]  /*18fa0*/  STL [R1+0x68], R242 ;  /* 0x000068f201007387 */ /* 0x000fe20000100800 */
[C---:B------:R-:W-:Y:S03]  /*18fb0*/  HMMA.16816.F32 R24, R60.reuse, R32, RZ ;  /* 0x000000203c18723c */ /* 0x040fe600000018ff */
[----:B------:R-:W-:Y:S05]  /*18fc0*/  STL [R1+0x6c], R241 ;  /* 0x00006cf101007387 */ /* 0x000fea0000100800 */
[-C--:B------:R-:W-:Y:S01]  /*18fd0*/  HMMA.16816.F32 R28, R60, R34.reuse, RZ ;  /* 0x000000223c1c723c */ /* 0x080fe200000018ff */
[----:B-1----:R-:W4:Y:S07]  /*18fe0*/  LDL R235, [R1+0x38] ;  /* 0x0000380001eb7983 */ /* 0x002f2e0000100800 */
        /* <DEDUP_REMOVED lines=19> */
[----:B------:R1:W3:Y:S07]  /*19120*/  LDSM.16.M88.4 R208, [R241] ;  /* 0x00000000f1d0783b */ /* 0x0002ee0000000200 */
[-C--:B--2---:R-:W-:Y:S08]  /*19130*/  HMMA.16816.F32 R36, R212, R216.reuse, R36 ;  /* 0x000000d8d424723c */ /* 0x084ff00000001824 */
[C---:B------:R-:W-:Y:S04]  /*19140*/  HMMA.16816.F32 R40, R220.reuse, R216, R40 ;  /* 0x000000d8dc28723c */ /* 0x040fe80000001828 */
[----:B------:R-:W-:Y:S04]  /*19150*/  @P0 IADD3 R0, P2, R2, UR18, RZ ;  /* 0x0000001202000c10 */ /* 0x000fe8000ff5e0ff */
[-C--:B------:R-:W-:Y:S01]  /*19160*/  HMMA.16816.F32 R44, R220, R218.reuse, R44 ;  /* 0x000000dadc2c723c */ /* 0x080fe2000000182c */
[----:B-1----:R-:W2:Y:S03]  /*19170*/  LDL R241, [R1+0x20] ;  /* 0x0000200001f17983 */ /* 0x002ea60000100800 */
[C---:B------:R-:W-:Y:S01]  /*19180*/  @P0 LEA R2, P1, R0.reuse, c[0x0][0x1f8], 0x1 ;  /* 0x00007e0000020a11 */ /* 0x040fe200078208ff */
[----:B------:R-:W-:Y:S01]  /*19190*/  STL [R1+0x70], R231 ;  /* 0x000070e701007387 */ /* 0x000fe20000100800 */
[----:B---3--:R-:W-:Y:S02]  /*191a0*/  @P0 IADD3.X R3, R143, UR15, RZ, P2, !PT ;  /* 0x0000000f8f030c10 */ /* 0x008fe400097fe4ff */
[C---:B------:R-:W-:Y:S01]  /*191b0*/  HMMA.16816.F32 R48, R212.reuse, R218, R48 ;  /* 0x000000dad430723c */ /* 0x040fe20000001830 */
[----:B------:R-:W-:Y:S03]  /*191c0*/  STL [R1+0x74], R224 ;  /* 0x000074e001007387 */ /* 0x000fe60000100800 */
[----:B------:R-:W-:Y:S01]  /*191d0*/  @P0 LEA.HI.X R3, R0, c[0x0][0x1fc], R3, 0x1, P1 ;  /* 0x00007f0000030a11 */ /* 0x000fe200008f0c03 */
[----:B------:R-:W-:Y:S03]  /*191e0*/  STL [R1+0x78], R240 ;  /* 0x000078f001007387 */ /* 0x000fe60000100800 */
[-C--:B------:R-:W-:Y:S01]  /*191f0*/  HMMA.16816.F32 R52, R212, R208.reuse, R52 ;  /* 0x000000d0d434723c */ /* 0x080fe20000001834 */
[----:B------:R-:W-:Y:S04]  /*19200*/  STL [R1+0x7c], R233 ;  /* 0x00007ce901007387 */ /* 0x000fe80000100800 */
[----:B------:R-:W-:Y:S03]  /*19210*/  STL [R1+0x80], R239 ;  /* 0x000080ef01007387 */ /* 0x000fe60000100800 */
[C---:B------:R-:W-:Y:S01]  /*19220*/  HMMA.16816.F32 R56, R220.reuse, R208, R56 ;  /* 0x000000d0dc38723c */ /* 0x040fe20000001838 */
[----:B------:R-:W-:Y:S04]  /*19230*/  STL [R1+0x84], R238 ;  /* 0x000084ee01007387 */ /* 0x000fe80000100800 */
[----:B------:R-:W-:Y:S03]  /*19240*/  STL [R1+0x88], R237 ;  /* 0x000088ed01007387 */ /* 0x000fe60000100800 */
[-C--:B------:R-:W-:Y:S04]  /*19250*/  HMMA.16816.F32 R60, R220, R210.reuse, R60 ;  /* 0x000000d2dc3c723c */ /* 0x080fe8000000183c */
[----:B----4-:R-:W-:Y:S01]  /*19260*/  @P0 IADD3 R0, P1, R134, UR18, RZ ;  /* 0x0000001286000c10 */ /* 0x010fe2000ff3e0ff */
[----:B------:R-:W-:Y:S03]  /*19270*/  @UP1 USHF.L.U32 UR18, UR30, 0x6, URZ ;  /* 0x000000061e121899 */ /* 0x000fe6000800063f */
[----:B------:R-:W-:Y:S04]  /*19280*/  HMMA.16816.F32 R64, R212, R210, R64 ;  /* 0x000000d2d440723c */ /* 0x000fe80000001840 */
[----:B------:R-:W-:Y:S02]  /*19290*/  @P0 LEA R134, P2, R0, c[0x0][0x1f8], 0x1 ;  /* 0x00007e0000860a11 */ /* 0x000fe400078408ff */
[----:B------:R-:W-:Y:S01]  /*192a0*/  @P0 IADD3.X R135, R136, UR15, RZ, P1, !PT ;  /* 0x0000000f88870c10 */ /* 0x000fe20008ffe4ff */
[----:B------:R-:W-:Y:S05]  /*192b0*/  UIMAD UR15, UR22, UR12, 0x1 ;  /* 0x00000001160f74a4 */ /* 0x000fea000f8e020c */
[----:B------:R-:W-:Y:S02]  /*192c0*/  @P0 LEA.HI.X R135, R0, c[0x0][0x1fc], R135, 0x1, P2 ;  /* 0x00007f0000870a11 */ /* 0x000fe400010f0c87 */
[C---:B------:R-:W-:Y:S02]  /*192d0*/  LOP3.LUT P5, RZ, R131.reuse, 0x1, RZ, 0xc0, !PT ;  /* 0x0000000183ff7812 */ /* 0x040fe400078ac0ff */
[----:B------:R-:W-:Y:S11]  /*192e0*/  LOP3.LUT P4, RZ, R131, 0x2, RZ, 0xc0, !PT ;  /* 0x0000000283ff7812 */ /* 0x000ff6000788c0ff */
[----:B------:R-:W-:Y:S01]  /*192f0*/  @!PT LDS RZ, [RZ] ;  /* 0x00000000fffff984 */ /* 0x000fe20000000800 */
[----:B------:R-:W-:Y:S01]  /*19300*/  @!PT LDS RZ, [RZ] ;  /* 0x00000000fffff984 */ /* 0x000fe20000000800 */
[----:B------:R-:W-:Y:S01]  /*19310*/  @!PT LDS RZ, [RZ] ;  /* 0x00000000fffff984 */ /* 0x000fe20000000800 */
[----:B------:R1:W-:Y:S08]  /*19320*/  @P0 LDGSTS.E.BYPASS.LTC128B.128 [R244+0x100], [R2.64], !P5 ;  /* 0x0010000002f40fae */ /* 0x0003f0000e901d5c */
[----:B------:R3:W-:Y:S01]  /*19330*/  @P0 LDGSTS.E.BYPASS.LTC128B.128 [R244+0x2100], [R134.64], !P4 ;  /* 0x0210000086f40fae */ /* 0x0007e2000e101d5c */
[----:B-1----:R-:W-:Y:S04]  /*19340*/  @P0 IADD3 R2, P1, R2, UR6, RZ ;  /* 0x0000000602020c10 */ /* 0x002fe8000ff3e0ff */
[----:B------:R-:W-:Y:S02]  /*19350*/  @P0 IADD3.X R3, R3, UR7, RZ, P1, !PT ;  /* 0x0000000703030c10 */ /* 0x000fe40008ffe4ff */
[C---:B------:R-:W-:Y:S02]  /*19360*/  @P0 IADD3 R142, P3, R2.reuse, UR11, RZ ;  /* 0x0000000b028e0c10 */ /* 0x040fe4000ff7e0ff */
[----:B---3--:R-:W-:Y:S01]  /*19370*/  @P0 IADD3 R134, P1, R2, UR6, RZ ;  /* 0x0000000602860c10 */ /* 0x008fe2000ff3e0ff */
[----:B------:R1:W-:Y:S01]  /*19380*/  @P0 LDGSTS.E.BYPASS.LTC128B.128 [R244+0x900], [R2.64], !P5 ;  /* 0x0090000002f40fae */ /* 0x0003e2000e901d5c */
[C---:B------:R-:W-:Y:S02]  /*19390*/  @P0 IADD3.X R143, R3.reuse, UR14, RZ, P3, !PT ;  /* 0x0000000e038f0c10 */ /* 0x040fe40009ffe4ff */
[----:B------:R-:W-:Y:S02]  /*193a0*/  @P0 IADD3.X R135, R3, UR7, RZ, P1, !PT ;  /* 0x0000000703870c10 */ /* 0x000fe40008ffe4ff */
[C---:B------:R-:W-:Y:S03]  /*193b0*/  @P0 IADD3 R136, P2, R134.reuse, UR6, RZ ;  /* 0x0000000686880c10 */ /* 0x040fe6000ff5e0ff */
[----:B------:R1:W-:Y:S01]  /*193c0*/  @P0 LDGSTS.E.BYPASS.LTC128B.128 [R244+0x2900], [R2.64+0x80], !P4 ;  /* 0x0290008002f40fae */ /* 0x0003e2000e101d5c */
[C---:B------:R-:W-:Y:S07]  /*193d0*/  @P0 IADD3.X R137, R135.reuse, UR7, RZ, P2, !PT ;  /* 0x0000000787890c10 */ /* 0x040fee00097fe4ff */
[----:B------:R3:W-:Y:S08]  /*193e0*/  @P0 LDGSTS.E.BYPASS.LTC128B.128 [R244+0x1100], [R134.64], !P5 ;  /* 0x0110000086f40fae */ /* 0x0007f0000e901d5c */
[----:B------:R4:W-:Y:S08]  /*193f0*/  @P0 LDGSTS.E.BYPASS.LTC128B.128 [R244+0x3100], [R142.64], !P4 ;  /* 0x031000008ef40fae */ /* 0x0009f0000e101d5c */
[----:B------:R2:W-:Y:S01]  /*19400*/  @P0 LDGSTS.E.BYPASS.LTC128B.128 [R244+0x1900], [R136.64], !P5 ;  /* 0x0190000088f40fae */ /* 0x0005e2000e901d5c */
[----:B-1----:R-:W-:Y:S04]  /*19410*/  @P0 IADD3 R2, P1, R134, UR11, RZ ;  /* 0x0000000b86020c10 */ /* 0x002fe8000ff3e0ff */
[----:B------:R-:W-:Y:S02]  /*19420*/  @P0 IADD3.X R3, R135, UR14, RZ, P1, !PT ;  /* 0x0000000e87030c10 */ /* 0x000fe40008ffe4ff */
[----:B------:R-:W-:Y:S03]  /*19430*/  PLOP3.LUT P1, PT, PT, PT, UP2, 0x80, 0x0 ;  /* 0x000000000000781c */ /* 0x000fe60003f2f028 */
[----:B------:R2:W-:Y:S01]  /*19440*/  @P0 LDGSTS.E.BYPASS.LTC128B.128 [R244+0x3900], [R2.64], !P4 ;  /* 0x0390000002f40fae */ /* 0x0005e2000e101d5c */
[----:B------:R-:W-:Y:S07]  /*19450*/  PLOP3.LUT P0, PT, PT, PT, UP2, 0x80, 0x0 ;  /* 0x000000000000781c */ /* 0x000fee0003f0f028 */
[----:B------:R-:W-:Y:S08]  /*19460*/  LDSM.16.M88.4 R216, [R232+0x8100] ;  /* 0x00810000e8d8783b */ /* 0x000ff00000000200 */
[----:B------:R-:W1:Y:S08]  /*19470*/  LDSM.16.M88.4 R220, [R230+0x4100] ;  /* 0x00410000e6dc783b */ /* 0x000e700000000200 */
[----:B------:R-:W3:Y:S08]  /*19480*/  LDSM.16.M88.4 R208, [R232+0xa100] ;  /* 0x00a10000e8d0783b */ /* 0x000ef00000000200 */
[----:B------:R-:W4:Y:S08]  /*19490*/  LDSM.16.M88.4 R212, [R230+0x4900] ;  /* 0x00490000e6d4783b */ /* 0x000f300000000200 */
[----:B------:R-:W0:Y:S01]  /*194a0*/  LDGDEPBAR ;  /* 0x00000000000079af */ /* 0x000e220000000000 */
        /* <DEDUP_REMOVED lines=11> */
[C---:B------:R-:W-:Y:S04]  /*19560*/  HMMA.16816.F32 R40, R208.reuse, R220, R40 ;  /* 0x000000dcd028723c */ /* 0x040fe80000001828 */
[----:B--2---:R-:W-:Y:S01]  /*19570*/  @P1 IMAD.HI.U32 R2, R241, c[0x0][0x2c8], RZ ;  /* 0x0000b200f1021a27 */ /* 0x004fe200078e00ff */
[----:B------:R-:W-:Y:S03]  /*19580*/  MOV R0, R241 ;  /* 0x000000f100007202 */ /* 0x000fe60000000f00 */
[-C--:B------:R-:W-:Y:S04]  /*19590*/  HMMA.16816.F32 R44, R208, R222.reuse, R44 ;  /* 0x000000ded02c723c */ /* 0x080fe8000000182c */
[----:B------:R-:W-:Y:S04]  /*195a0*/  @P0 SHF.R.U32.HI R0, RZ, c[0x0][0x2cc], R2 ;  /* 0x0000b300ff000a19 */ /* 0x000fe80000011602 */
[C---:B------:R-:W-:Y:S01]  /*195b0*/  HMMA.16816.F32 R48, R216.reuse, R222, R48 ;  /* 0x000000ded830723c */ /* 0x040fe20000001830 */
[----:B------:R-:W-:Y:S07]  /*195c0*/  LDSM.16.M88.4 R220, [R229] ;  /* 0x00000000e5dc783b */ /* 0x000fee0000000200 */
[-C--:B---3--:R-:W-:Y:S01]  /*195d0*/  HMMA.16816.F32 R52, R216, R212.reuse, R52 ;  /* 0x000000d4d834723c */ /* 0x088fe20000001834 */
[----:B------:R-:W-:Y:S07]  /*195e0*/  SHFL.IDX PT, R3, R0, RZ, 0x1c1f ;  /* 0x001c1fff00037589 */ /* 0x000fee00000e0000 */
[C---:B------:R-:W-:Y:S01]  /*195f0*/  HMMA.16816.F32 R56, R208.reuse, R212, R56 ;  /* 0x000000d4d038723c */ /* 0x040fe20000001838 */
[----:B------:R-:W-:Y:S07]  /*19600*/  SHFL.IDX PT, R2, R0, 0x2, 0x1c1f ;  /* 0x005c1f0000027f89 */ /* 0x000fee00000e0000 */
        /* <DEDUP_REMOVED lines=117> */
[----:B------:R-:W-:Y:S10]  /*19d60*/  MUFU.TANH R210, R15 ;  /* 0x0000000f00d27308 */ /* 0x000ff40000002400 */
[----:B------:R-:W-:Y:S01]  /*19d70*/  MUFU.TANH R134, R8 ;  /* 0x0000000800867308 */ /* 0x000fe20000002400 */
[----:B---3--:R-:W3:Y:S09]  /*19d80*/  LDSM.16.M88.4 R4, [R229+0x2800] ;  /* 0x00280000e504783b */ /* 0x008ef20000000200 */
[----:B------:R-:W-:Y:S10]  /*19d90*/  MUFU.TANH R13, R17 ;  /* 0x00000011000d7308 */ /* 0x000ff40000002400 */
[----:B------:R-:W-:Y:S10]  /*19da0*/  MUFU.TANH R141, R9 ;  /* 0x00000009008d7308 */ /* 0x000ff40000002400 */
[----:B------:R-:W-:Y:S10]  /*19db0*/  MUFU.TANH R135, R14 ;  /* 0x0000000e00877308 */ /* 0x000ff40000002400 */
[----:B------:R-:W-:Y:S01]  /*19dc0*/  MUFU.TANH R208, R10 ;  /* 0x0000000a00d07308 */ /* 0x000fe20000002400 */
[-C--:B---3--:R-:W-:Y:S09]  /*19dd0*/  HMMA.16816.F32 R20, R220, R4.reuse, R20 ;  /* 0x00000004dc14723c */ /* 0x088ff20000001814 */
[----:B------:R-:W-:Y:S01]  /*19de0*/  MUFU.TANH R17, R19 ;  /* 0x0000001300117308 */ /* 0x000fe20000002400 */
[C---:B------:R-:W-:Y:S01]  /*19df0*/  HMMA.16816.F32 R24, R212.reuse, R4, R24 ;  /* 0x00000004d418723c */ /* 0x040fe20000001818 */
[----:B------:R-:W-:Y:S08]  /*19e00*/  SHFL.IDX PT, R5, R0, 0x1, 0x1c1f ;  /* 0x003c1f0000057f89 */ /* 0x000ff000000e0000 */
[----:B------:R3:W-:Y:S01]  /*19e10*/  MUFU.TANH R209, R11 ;  /* 0x0000000b00d17308 */ /* 0x0007e20000002400 */
[-C--:B------:R-:W-:Y:S01]  /*19e20*/  HMMA.16816.F32 R28, R212, R6.reuse, R28 ;  /* 0x00000006d41c723c */ /* 0x080fe2000000181c */
[----:B------:R-:W-:Y:S03]  /*19e30*/  SHFL.IDX PT, R4, R0, 0x3, 0x1c1f ;  /* 0x007c1f0000047f89 */ /* 0x000fe600000e0000 */
[----:B------:R-:W-:Y:S04]  /*19e40*/  FMUL.FTZ R23, R23, c[0x0][0x320] ;  /* 0x0000c80017177a20 */ /* 0x000fe80000410000 */
[C---:B------:R-:W-:Y:S01]  /*19e50*/  HMMA.16816.F32 R32, R220.reuse, R6, R32 ;  /* 0x00000006dc20723c */ /* 0x040fe20000001820 */
[----:B------:R-:W-:Y:S03]  /*19e60*/  MUFU.TANH R142, R12 ;  /* 0x0000000c008e7308 */ /* 0x000fe60000002400 */
[----:B------:R-:W-:Y:S02]  /*19e70*/  FMUL.FTZ R20, R20, c[0x0][0x320] ;  /* 0x0000c80014147a20 */ /* 0x000fe40000410000 */
[----:B------:R-:W-:Y:S02]  /*19e80*/  FMUL.FTZ R21, R21, c[0x0][0x320] ;  /* 0x0000c80015157a20 */ /* 0x000fe40000410000 */
[----:B------:R-:W-:Y:S03]  /*19e90*/  FMUL.FTZ R26, R26, c[0x0][0x320] ;  /* 0x0000c8001a1a7a20 */ /* 0x000fe60000410000 */
[----:B------:R-:W4:Y:S01]  /*19ea0*/  MUFU.TANH R12, R16 ;  /* 0x00000010000c7308 */ /* 0x000f220000002400 */
[----:B------:R-:W-:Y:S02]  /*19eb0*/  FMUL.FTZ R27, R27, c[0x0][0x320] ;  /* 0x0000c8001b1b7a20 */ /* 0x000fe40000410000 */
[----:B------:R-:W-:Y:S01]  /*19ec0*/  FMUL.FTZ R22, R22, c[0x0][0x320] ;  /* 0x0000c80016167a20 */ /* 0x000fe20000410000 */
[----:B---3--:R-:W3:Y:S01]  /*19ed0*/  LDSM.16.M88.4 R8, [R229+0x3000] ;  /* 0x00300000e508783b */ /* 0x008ee20000000200 */
        /* <DEDUP_REMOVED lines=12> */
[----:B------:R-:W1:Y:S10]  /*19fa0*/  MUFU.TANH R21, R21 ;  /* 0x0000001500157308 */ /* 0x000e740000002400 */
[----:B------:R-:W-:Y:S01]  /*19fb0*/  MUFU.TANH R248, R23 ;  /* 0x0000001700f87308 */ /* 0x000fe20000002400 */
[-C--:B---3--:R-:W-:Y:S09]  /*19fc0*/  HMMA.16816.F32 R36, R220, R8.reuse, R36 ;  /* 0x00000008dc24723c */ /* 0x088ff20000001824 */
[----:B------:R-:W3:Y:S01]  /*19fd0*/  MUFU.TANH R32, R32 ;  /* 0x0000002000207308 */ /* 0x000ee20000002400 */
[C---:B------:R-:W-:Y:S07]  /*19fe0*/  HMMA.16816.F32 R40, R212.reuse, R8, R40 ;  /* 0x00000008d428723c */ /* 0x040fee0000001828 */
[----:B------:R-:W-:Y:S02]  /*19ff0*/  IMAD.U32 R8, RZ, RZ, UR13 ;  /* 0x0000000dff087e24 */ /* 0x000fe4000f8e00ff */
[----:B------:R-:W-:Y:S01]  /*1a000*/  MUFU.TANH R249, R28 ;  /* 0x0000001c00f97308 */ /* 0x000fe20000002400 */
[-C--:B------:R-:W-:Y:S03]  /*1a010*/  HMMA.16816.F32 R44, R212, R10.reuse, R44 ;  /* 0x0000000ad42c723c */ /* 0x080fe6000000182c */
[----:B------:R-:W-:Y:S01]  /*1a020*/  IADD3 R8, R8, UR15, -R235 ;  /* 0x0000000f08087c10 */ /* 0x000fe2000fffe8eb */
[----:B------:R-:W-:Y:S03]  /*1a030*/  @UP1 USHF.R.S32.HI UR15, URZ, 0x1f, UR21 ;  /* 0x0000001f3f0f1899 */ /* 0x000fe60008011415 */
[----:B------:R-:W-:Y:S01]  /*1a040*/  IADD3 R8, R8, -UR24, RZ ;  /* 0x8000001808087c10 */ /* 0x000fe2000fffe0ff */
[C---:B------:R-:W-:Y:S01]  /*1a050*/  HMMA.16816.F32 R48, R220.reuse, R10, R48 ;  /* 0x0000000adc30723c */ /* 0x040fe20000001830 */
[----:B------:R-:W3:Y:S01]  /*1a060*/  MUFU.TANH R22, R22 ;  /* 0x0000001600167308 */ /* 0x000ee20000002400 */
[----:B------:R-:W-:Y:S02]  /*1a070*/  @UP1 UIMAD UR15, UR15, UR8, URZ ;  /* 0x000000080f0f12a4 */ /* 0x000fe4000f8e023f */
[C---:B------:R-:W-:Y:S01]  /*1a080*/  IADD3 R0, R8.reuse, R3, RZ ;  /* 0x0000000308007210 */ /* 0x040fe20007ffe0ff */
[C---:B------:R-:W-:Y:S01]  /*1a090*/  IMAD.IADD R3, R8.reuse, 0x1, R5 ;  /* 0x0000000108037824 */ /* 0x040fe200078e0205 */
[C---:B------:R-:W-:Y:S01]  /*1a0a0*/  IADD3 R2, R8.reuse, R2, RZ ;  /* 0x0000000208027210 */ /* 0x040fe20007ffe0ff */
[----:B------:R-:W-:Y:S01]  /*1a0b0*/  IMAD.IADD R8, R8, 0x1, R4 ;  /* 0x0000000108087824 */ /* 0x000fe200078e0204 */
[C---:B------:R-:W-:Y:S01]  /*1a0c0*/  ISETP.GT.AND P1, PT, R0.reuse, RZ, PT ;  /* 0x000000ff0000720c */ /* 0x040fe20003f24270 */
[----:B------:R-:W3:Y:S01]  /*1a0d0*/  LDSM.16.M88.4 R4, [R229+0x3800] ;  /* 0x00380000e504783b */ /* 0x000ee20000000200 */
[----:B------:R-:W-:Y:S01]  /*1a0e0*/  ISETP.GT.AND P0, PT, R0, 0x1, PT ;  /* 0x000000010000780c */ /* 0x000fe20003f04270 */
[----:B------:R-:W3:Y:S01]  /*1a0f0*/  MUFU.TANH R33, R33 ;  /* 0x0000002100217308 */ /* 0x000ee20000002400 */
[----:B-1----:R-:W-:Y:S01]  /*1a100*/  FSEL R10, R216, -INF , P1 ;  /* 0xff800000d80a7808 */ /* 0x002fe20000800000 */
[----:B------:R-:W-:Y:S01]  /*1a110*/  FMUL.FTZ R36, R36, c[0x0][0x320] ;  /* 0x0000c80024247a20 */ /* 0x000fe20000410000 */
[----:B--2---:R-:W-:Y:S01]  /*1a120*/  FSEL R11, R138, -INF , P0 ;  /* 0xff8000008a0b7808 */ /* 0x004fe20000000000 */
[----:B------:R-:W-:Y:S01]  /*1a130*/  FMUL.FTZ R37, R37, c[0x0][0x320] ;  /* 0x0000c80025257a20 */ /* 0x000fe20000410000 */
[----:B------:R-:W-:Y:S01]  /*1a140*/  FMNMX.FTZ R138, R10, R132, !PT ;  /* 0x000000840a8a7209 */ /* 0x000fe20007810000 */
[----:B------:R-:W-:Y:S04]  /*1a150*/  DEPBAR.LE SB0, 0x0 ;  /* 0x000080000000791a */ /* 0x000fe80000000000 */
[----:B------:R-:W1:Y:S01]  /*1a160*/  MUFU.TANH R36, R36 ;  /* 0x0000002400247308 */ /* 0x000e620000002400 */
[----:B------:R-:W-:Y:S01]  /*1a170*/  ISETP.GT.AND P4, PT, R2, 0x1, PT ;  /* 0x000000010200780c */ /* 0x000fe20003f84270 */
[----:B------:R-:W-:Y:S01]  /*1a180*/  BAR.SYNC.DEFER_BLOCKING 0x0 ;  /* 0x0000000000007b1d */ /* 0x000fe20000010000 */
[----:B------:R-:W-:Y:S01]  /*1a190*/  ISETP.GT.AND P6, PT, R0, 0x8, PT ;  /* 0x000000080000780c */ /* 0x000fe20003fc4270 */
[----:B------:R-:W-:Y:S01]  /*1a1a0*/  FMUL.FTZ R216, R48, c[0x0][0x320] ;  /* 0x0000c80030d87a20 */ /* 0x000fe20000410000 */
[----:B------:R-:W-:Y:S01]  /*1a1b0*/  ISETP.GT.AND P0, PT, R8, 0x1, PT ;  /* 0x000000010800780c */ /* 0x000fe20003f04270 */
[----:B------:R-:W-:Y:S01]  /*1a1c0*/  FMUL.FTZ R51, R51, c[0x0][0x320] ;  /* 0x0000c80033337a20 */ /* 0x000fe20000410000 */
[----:B----4-:R-:W-:Y:S01]  /*1a1d0*/  FSEL R12, R12, -INF , P6 ;  /* 0xff8000000c0c7808 */ /* 0x010fe20003000000 */
[----:B------:R-:W-:Y:S01]  /*1a1e0*/  FMUL.FTZ R50, R50, c[0x0][0x320] ;  /* 0x0000c80032327a20 */ /* 0x000fe20000410000 */
[----:B------:R-:W-:Y:S01]  /*1a1f0*/  FSEL R141, R141, -INF , P4 ;  /* 0xff8000008d8d7808 */ /* 0x000fe20002000000 */
[----:B------:R-:W2:Y:S01]  /*1a200*/  MUFU.TANH R37, R37 ;  /* 0x0000002500257308 */ /* 0x000ea20000002400 */
[----:B------:R-:W-:Y:S01]  /*1a210*/  FMNMX.FTZ R138, R11, R138, !PT ;  /* 0x0000008a0b8a7209 */ /* 0x000fe20007810000 */
[----:B------:R-:W-:Y:S01]  /*1a220*/  FMUL.FTZ R44, R44, c[0x0][0x320] ;  /* 0x0000c8002c2c7a20 */ /* 0x000fe20000410000 */
[----:B------:R-:W-:Y:S01]  /*1a230*/  FSEL R209, R209, -INF , P0 ;  /* 0xff800000d1d17808 */ /* 0x000fe20000000000 */
[----:B------:R-:W-:Y:S01]  /*1a240*/  FMUL.FTZ R46, R46, c[0x0][0x320] ;  /* 0x0000c8002e2e7a20 */ /* 0x000fe20000410000 */
[----:B------:R-:W-:Y:S01]  /*1a250*/  ISETP.GT.AND P0, PT, R0, 0x9, PT ;  /* 0x000000090000780c */ /* 0x000fe20003f04270 */
[----:B------:R-:W-:Y:S01]  /*1a260*/  FMUL.FTZ R39, R39, c[0x0][0x320] ;  /* 0x0000c80027277a20 */ /* 0x000fe20000410000 */
[----:B------:R-:W-:Y:S01]  /*1a270*/  ISETP.GT.AND P5, PT, R2, RZ, PT ;  /* 0x000000ff0200720c */ /* 0x000fe20003fa4270 */
[----:B------:R-:W-:Y:S01]  /*1a280*/  FMUL.FTZ R47, R47, c[0x0][0x320] ;  /* 0x0000c8002f2f7a20 */ /* 0x000fe20000410000 */
[----:B------:R-:W-:Y:S01]  /*1a290*/  ISETP.GT.AND P4, PT, R8, 0x9, PT ;  /* 0x000000090800780c */ /* 0x000fe20003f84270 */
[----:B------:R-:W-:Y:S01]  /*1a2a0*/  MUFU.TANH R46, R46 ;  /* 0x0000002e002e7308 */ /* 0x000fe20000002400 */
[----:B------:R-:W-:Y:S01]  /*1a2b0*/  FSEL R13, R13, -INF , P0 ;  /* 0xff8000000d0d7808 */ /* 0x000fe20000000000 */
[----:B------:R-:W-:Y:S01]  /*1a2c0*/  FMUL.FTZ R49, R49, c[0x0][0x320] ;  /* 0x0000c80031317a20 */ /* 0x000fe20000410000 */
[----:B------:R-:W-:Y:S01]  /*1a2d0*/  FSEL R210, R210, -INF , P4 ;  /* 0xff800000d2d27808 */ /* 0x000fe20002000000 */
[----:B------:R-:W-:Y:S01]  /*1a2e0*/  FMUL.FTZ R42, R42, c[0x0][0x320] ;  /* 0x0000c8002a2a7a20 */ /* 0x000fe20000410000 */
[----:B------:R-:W-:Y:S01]  /*1a2f0*/  FMNMX.FTZ R138, R12, R138, !PT ;  /* 0x0000008a0c8a7209 */ /* 0x000fe20007810000 */
[----:B------:R-:W-:Y:S01]  /*1a300*/  FMUL.FTZ R40, R40, c[0x0][0x320] ;  /* 0x0000c80028287a20 */ /* 0x000fe20000410000 */
[----:B------:R-:W-:Y:S01]  /*1a310*/  ISETP.GT.AND P4, PT, R0, 0x10, PT ;  /* 0x000000100000780c */ /* 0x000fe20003f84270 */
[-C--:B---3--:R-:W-:Y:S01]  /*1a320*/  HMMA.16816.F32 R52, R220, R4.reuse, R52 ;  /* 0x00000004dc34723c */ /* 0x088fe20000001834 */
[----:B------:R-:W-:Y:S01]  /*1a330*/  @UP1 UIMAD UR15, UR21, UR9, UR15 ;  /* 0x00000009150f12a4 */ /* 0x000fe2000f8e020f */
[----:B------:R-:W3:Y:S03]  /*1a340*/  MUFU.TANH R216, R216 ;  /* 0x000000d800d87308 */ /* 0x000ee60000002400 */
[----:B------:R-:W-:Y:S01]  /*1a350*/  ISETP.GT.AND P2, PT, R3, RZ, PT ;  /* 0x000000ff0300720c */ /* 0x000fe20003f44270 */
[----:B------:R-:W-:Y:S01]  /*1a360*/  FMUL.FTZ R45, R45, c[0x0][0x320] ;  /* 0x0000c8002d2d7a20 */ /* 0x000fe20000410000 */
[----:B------:R-:W-:Y:S01]  /*1a370*/  ISETP.GT.AND P3, PT, R3, 0x1, PT ;  /* 0x000000010300780c */ /* 0x000fe20003f64270 */
[C---:B------:R-:W-:Y:S01]  /*1a380*/  HMMA.16816.F32 R56, R212.reuse, R4, R56 ;  /* 0x00000004d438723c */ /* 0x040fe20000001838 */
[----:B------:R-:W-:Y:S03]  /*1a390*/  @UP1 UIADD3 UR15, UR31, UR15, URZ ;  /* 0x0000000f1f0f1290 */ /* 0x000fe6000fffe03f */
[----:B------:R-:W-:Y:S01]  /*1a3a0*/  MUFU.TANH R47, R47 ;  /* 0x0000002f002f7308 */ /* 0x000fe20000002400 */
[----:B------:R-:W-:Y:S01]  /*1a3b0*/  FSEL R134, R134, -INF , P5 ;  /* 0xff80000086867808 */ /* 0x000fe20002800000 */
[----:B------:R-:W-:Y:S01]  /*1a3c0*/  @UP1 USHF.L.U64.HI UR15, UR30, 0x6, UR15 ;  /* 0x000000061e0f1899 */ /* 0x000fe2000801020f */
[C---:B------:R-:W-:Y:S01]  /*1a3d0*/  ISETP.GT.AND P5, PT, R8.reuse, 0x8, PT ;  /* 0x000000080800780c */ /* 0x040fe20003fa4270 */
[-C--:B------:R-:W-:Y:S03]  /*1a3e0*/  HMMA.16816.F32 R60, R212, R6.reuse, R60 ;  /* 0x00000006d43c723c */ /* 0x080fe6000000183c */
[----:B------:R-:W-:Y:S01]  /*1a3f0*/  ISETP.GT.AND P6, PT, R8, 0x28, PT ;  /* 0x000000280800780c */ /* 0x000fe20003fc4270 */
[----:B------:R-:W-:Y:S01]  /*1a400*/  FMUL.FTZ R38, R38, c[0x0][0x320] ;  /* 0x0000c80026267a20 */ /* 0x000fe20000410000 */
[----:B------:R-:W-:Y:S01]  /*1a410*/  FSEL R48, R135, -INF , P5 ;  /* 0xff80000087307808 */ /* 0x000fe20002800000 */
[----:B------:R-:W-:Y:S01]  /*1a420*/  MUFU.TANH R231, R26 ;  /* 0x0000001a00e77308 */ /* 0x000fe20000002400 */
[----:B------:R-:W-:Y:S01]  /*1a430*/  FSEL R14, R137, -INF , P2 ;  /* 0xff800000890e7808 */ /* 0x000fe20001000000 */
[----:B------:R-:W-:Y:S04]  /*1a440*/  HMMA.16816.F32 R64, R220, R6, R64 ;  /* 0x00000006dc40723c */ /* 0x000fe80000001840 */
[----:B------:R-:W-:Y:S01]  /*1a450*/  FSEL R211, R20, -INF , P4 ;  /* 0xff80000014d37808 */ /* 0x000fe20002000000 */
[----:B------:R-:W-:Y:S01]  /*1a460*/  FMUL.FTZ R52, R52, c[0x0][0x320] ;  /* 0x0000c80034347a20 */ /* 0x000fe20000410000 */
[----:B------:R-:W-:Y:S01]  /*1a470*/  FSEL R15, R136, -INF , P3 ;  /* 0xff800000880f7808 */ /* 0x000fe20001800000 */
[----:B------:R-:W-:Y:S01]  /*1a480*/  FMUL.FTZ R53, R53, c[0x0][0x320] ;  /* 0x0000c80035357a20 */ /* 0x000fe20000410000 */
[----:B------:R-:W-:Y:S01]  /*1a490*/  MUFU.TANH R26, R44 ;  /* 0x0000002c001a7308 */ /* 0x000fe20000002400 */
[----:B------:R-:W-:Y:S02]  /*1a4a0*/  FMNMX.FTZ R138, R13, R138, !PT ;  /* 0x0000008a0d8a7209 */ /* 0x000fe40007810000 */
[----:B------:R-:W-:Y:S01]  /*1a4b0*/  ISETP.GT.AND P2, PT, R2, 0x8, PT ;  /* 0x000000080200780c */ /* 0x000fe20003f44270 */
[----:B------:R-:W-:Y:S01]  /*1a4c0*/  FMUL.FTZ R54, R54, c[0x0][0x320] ;  /* 0x0000c80036367a20 */ /* 0x000fe20000410000 */
[----:B------:R-:W-:Y:S01]  /*1a4d0*/  ISETP.GT.AND P3, PT, R2, 0x9, PT ;  /* 0x000000090200780c */ /* 0x000fe20003f64270 */
[----:B------:R-:W-:Y:S01]  /*1a4e0*/  FMUL.FTZ R43, R43, c[0x0][0x320] ;  /* 0x0000c8002b2b7a20 */ /* 0x000fe20000410000 */
[----:B------:R-:W-:Y:S01]  /*1a4f0*/  ISETP.GT.AND P5, PT, R0, 0x11, PT ;  /* 0x000000110000780c */ /* 0x000fe20003fa4270 */
[----:B------:R-:W-:Y:S01]  /*1a500*/  FMUL.FTZ R55, R55, c[0x0][0x320] ;  /* 0x0000c80037377a20 */ /* 0x000fe20000410000 */
[----:B------:R-:W-:Y:S01]  /*1a510*/  FSEL R142, R142, -INF , P2 ;  /* 0xff8000008e8e7808 */ /* 0x000fe20001000000 */
[----:B------:R-:W4:Y:S01]  /*1a520*/  MUFU.TANH R44, R49 ;  /* 0x00000031002c7308 */ /* 0x000f220000002400 */
[----:B------:R-:W-:Y:S01]  /*1a530*/  FSEL R143, R143, -INF , P3 ;  /* 0xff8000008f8f7808 */ /* 0x000fe20001800000 */
[----:B------:R-:W-:Y:S01]  /*1a540*/  FMUL.FTZ R41, R41, c[0x0][0x320] ;  /* 0x0000c80029297a20 */ /* 0x000fe20000410000 */
[----:B------:R-:W-:Y:S01]  /*1a550*/  FMNMX.FTZ R138, R211, R138, !PT ;  /* 0x0000008ad38a7209 */ /* 0x000fe20007810000 */
[----:B------:R-:W-:Y:S01]  /*1a560*/  FMUL.FTZ R56, R56, c[0x0][0x320] ;  /* 0x0000c80038387a20 */ /* 0x000fe20000410000 */
[----:B------:R-:W-:Y:S01]  /*1a570*/  ISETP.GT.AND P2, PT, R3, 0x8, PT ;  /* 0x000000080300780c */ /* 0x000fe20003f44270 */
        /* <DEDUP_REMOVED lines=11> */
[----:B------:R-:W-:Y:S01]  /*1a630*/  ISETP.GT.AND P2, PT, R0, 0x19, PT ;  /* 0x000000190000780c */ /* 0x000fe20003f44270 */
[----:B------:R-:W-:Y:S01]  /*1a640*/  FMUL.FTZ R5, R62, c[0x0][0x320] ;  /* 0x0000c8003e057a20 */ /* 0x000fe20000410000 */
[----:B------:R-:W-:Y:S01]  /*1a650*/  FMNMX.FTZ R138, R245, R138, !PT ;  /* 0x0000008af58a7209 */ /* 0x000fe20007810000 */
[----:B------:R-:W-:Y:S01]  /*1a660*/  MUFU.TANH R21, R64 ;  /* 0x0000004000157308 */ /* 0x000fe20000002400 */
[----:B------:R-:W-:Y:S01]  /*1a670*/  FSEL R247, R22, -INF , P0 ;  /* 0xff80000016f77808 */ /* 0x000fe20000000000 */
[----:B------:R-:W-:Y:S01]  /*1a680*/  FMUL.FTZ R58, R58, c[0x0][0x320] ;  /* 0x0000c8003a3a7a20 */ /* 0x000fe20000410000 */
[----:B------:R-:W-:Y:S01]  /*1a690*/  FSEL R218, R33, -INF , P2 ;  /* 0xff80000021da7808 */ /* 0x000fe20001000000 */
[----:B------:R-:W-:Y:S01]  /*1a6a0*/  FMUL.FTZ R63, R63, c[0x0][0x320] ;  /* 0x0000c8003f3f7a20 */ /* 0x000fe20000410000 */
[----:B------:R-:W-:Y:S01]  /*1a6b0*/  FMNMX.FTZ R138, R219, R138, !PT ;  /* 0x0000008adb8a7209 */ /* 0x000fe20007810000 */
[----:B------:R-:W-:Y:S01]  /*1a6c0*/  FMUL.FTZ R59, R59, c[0x0][0x320] ;  /* 0x0000c8003b3b7a20 */ /* 0x000fe20000410000 */
[----:B------:R-:W-:Y:S02]  /*1a6d0*/  ISETP.GT.AND P1, PT, R8, RZ, PT ;  /* 0x000000ff0800720c */ /* 0x000fe40003f24270 */
[----:B------:R-:W-:Y:S01]  /*1a6e0*/  ISETP.GT.AND P4, PT, R0, 0x20, PT ;  /* 0x000000200000780c */ /* 0x000fe20003f84270 */
[----:B------:R-:W4:Y:S01]  /*1a6f0*/  MUFU.TANH R22, R53 ;  /* 0x0000003500167308 */ /* 0x000f220000002400 */
[----:B------:R-:W-:Y:S02]  /*1a700*/  FSEL R208, R208, -INF , P1 ;  /* 0xff800000d0d07808 */ /* 0x000fe40000800000 */
[----:B-1----:R-:W-:Y:S02]  /*1a710*/  FSEL R246, R36, -INF , P4 ;  /* 0xff80000024f67808 */ /* 0x002fe40002000000 */
[----:B------:R-:W-:Y:S02]  /*1a720*/  FMNMX.FTZ R138, R218, R138, !PT ;  /* 0x0000008ada8a7209 */ /* 0x000fe40007810000 */
[----:B------:R-:W-:Y:S02]  /*1a730*/  ISETP.GT.AND P1, PT, R3, 0x9, PT ;  /* 0x000000090300780c */ /* 0x000fe40003f24270 */
[C---:B------:R-:W-:Y:S01]  /*1a740*/  ISETP.GT.AND P5, PT, R0.reuse, 0x21, PT ;  /* 0x000000210000780c */ /* 0x040fe20003fa4270 */
[----:B------:R-:W1:Y:S01]  /*1a750*/  MUFU.TANH R20, R65 ;  /* 0x0000004100147308 */ /* 0x000e620000002400 */
[----:B------:R-:W-:Y:S02]  /*1a760*/  FSEL R17, R17, -INF , P1 ;  /* 0xff80000011117808 */ /* 0x000fe40000800000 */
[----:B--2---:R-:W-:Y:S02]  /*1a770*/  FSEL R217, R37, -INF , P5 ;  /* 0xff80000025d97808 */ /* 0x004fe40002800000 */
[----:B------:R-:W-:Y:S02]  /*1a780*/  ISETP.GT.AND P1, PT, R0, 0x28, PT ;  /* 0x000000280000780c */ /* 0x000fe40003f24270 */
[----:B------:R-:W-:Y:S02]  /*1a790*/  FMNMX.FTZ R138, R246, R138, !PT ;  /* 0x0000008af68a7209 */ /* 0x000fe40007810000 */
[----:B---3--:R-:W-:Y:S01]  /*1a7a0*/  FSEL R216, R216, -INF , P1 ;  /* 0xff800000d8d87808 */ /* 0x008fe20000800000 */
[----:B------:R2:W-:Y:S01]  /*1a7b0*/  MUFU.TANH R251, R42 ;  /* 0x0000002a00fb7308 */ /* 0x0005e20000002400 */
[----:B------:R-:W-:Y:S02]  /*1a7c0*/  FMNMX.FTZ R138, R217, R138, !PT ;  /* 0x0000008ad98a7209 */ /* 0x000fe40007810000 */
[C---:B------:R-:W-:Y:S02]  /*1a7d0*/  ISETP.GT.AND P0, PT, R0.reuse, 0x29, PT ;  /* 0x000000290000780c */ /* 0x040fe40003f04270 */
[----:B------:R-:W-:Y:S02]  /*1a7e0*/  ISETP.GT.AND P2, PT, R0, 0x30, PT ;  /* 0x000000300000780c */ /* 0x000fe40003f44270 */
[----:B------:R-:W-:Y:S02]  /*1a7f0*/  FMNMX.FTZ R138, R216, R138, !PT ;  /* 0x0000008ad88a7209 */ /* 0x000fe40007810000 */
[----:B----4-:R-:W-:Y:S01]  /*1a800*/  FSEL R44, R44, -INF , P0 ;  /* 0xff8000002c2c7808 */ /* 0x010fe20000000000 */
[----:B------:R-:W3:Y:S01]  /*1a810*/  MUFU.TANH R18, R34 ;  /* 0x0000002200127308 */ /* 0x000ee20000002400 */
[----:B------:R-:W-:Y:S02]  /*1a820*/  FSEL R23, R23, -INF , P2 ;  /* 0xff80000017177808 */ /* 0x000fe40001000000 */
[----:B------:R-:W-:Y:S02]  /*1a830*/  FMNMX.FTZ R137, R14, R133, !PT ;  /* 0x000000850e897209 */ /* 0x000fe40007810000 */
[----:B------:R-:W-:Y:S02]  /*1a840*/  ISETP.GT.AND P4, PT, R0, 0x31, PT ;  /* 0x000000310000780c */ /* 0x000fe40003f84270 */
[----:B------:R-:W-:Y:S02]  /*1a850*/  FMNMX.FTZ R138, R44, R138, !PT ;  /* 0x0000008a2c8a7209 */ /* 0x000fe40007810000 */
[----:B------:R-:W-:Y:S01]  /*1a860*/  FSEL R22, R22, -INF , P4 ;  /* 0xff80000016167808 */ /* 0x000fe20002000000 */
[----:B------:R3:W-:Y:S01]  /*1a870*/  MUFU.TANH R28, R40 ;  /* 0x00000028001c7308 */ /* 0x0007e20000002400 */
[----:B------:R-:W-:Y:S02]  /*1a880*/  FMNMX.FTZ R138, R23, R138, !PT ;  /* 0x0000008a178a7209 */ /* 0x000fe40007810000 */
[----:B------:R-:W-:Y:S02]  /*1a890*/  FMNMX.FTZ R137, R15, R137, !PT ;  /* 0x000000890f897209 */ /* 0x000fe40007810000 */
[----:B------:R-:W-:Y:S02]  /*1a8a0*/  ISETP.GT.AND P5, PT, R0, 0x38, PT ;  /* 0x000000380000780c */ /* 0x000fe40003fa4270 */
[----:B------:R-:W-:Y:S02]  /*1a8b0*/  FMNMX.FTZ R138, R22, R138, !PT ;  /* 0x0000008a168a7209 */ /* 0x000fe40007810000 */
[----:B------:R-:W-:Y:S01]  /*1a8c0*/  FSEL R21, R21, -INF , P5 ;  /* 0xff80000015157808 */ /* 0x000fe20002800000 */
[----:B------:R-:W4:Y:S01]  /*1a8d0*/  MUFU.TANH R9, R35 ;  /* 0x0000002300097308 */ /* 0x000f220000002400 */
[----:B------:R-:W-:Y:S02]  /*1a8e0*/  FMNMX.FTZ R137, R16, R137, !PT ;  /* 0x0000008910897209 */ /* 0x000fe40007810000 */
[----:B------:R-:W-:Y:S02]  /*1a8f0*/  ISETP.GT.AND P3, PT, R0, 0x39, PT ;  /* 0x000000390000780c */ /* 0x000fe40003f64270 */
[----:B------:R-:W-:Y:S02]  /*1a900*/  FMNMX.FTZ R138, R21, R138, !PT ;  /* 0x0000008a158a7209 */ /* 0x000fe40007810000 */
[----:B-1----:R-:W-:Y:S02]  /*1a910*/  FSEL R20, R20, -INF , P3 ;  /* 0xff80000014147808 */ /* 0x002fe40001800000 */
[----:B------:R-:W-:Y:S01]  /*1a920*/  FMNMX.FTZ R137, R17, R137, !PT ;  /* 0x0000008911897209 */ /* 0x000fe20007810000 */
[----:B------:R4:W1:Y:S01]  /*1a930*/  MUFU.TANH R37, R39 ;  /* 0x0000002700257308 */ /* 0x0008620000002400 */
[C---:B------:R-:W-:Y:S02]  /*1a940*/  ISETP.GT.AND P1, PT, R3.reuse, 0x11, PT ;  /* 0x000000110300780c */ /* 0x040fe40003f24270 */
[----:B------:R-:W-:Y:S02]  /*1a950*/  FMNMX.FTZ R138, R20, R138, !PT ;  /* 0x0000008a148a7209 */ /* 0x000fe40007810000 */
[----:B--2---:R-:W-:Y:S02]  /*1a960*/  FSEL R42, R248, -INF , P1 ;  /* 0xff800000f82a7808 */ /* 0x004fe40000800000 */
[----:B------:R-:W-:Y:S01]  /*1a970*/  ISETP.GT.AND P5, PT, R3, 0x18, PT ;  /* 0x000000180300780c */ /* 0x000fe20003fa4270 */
[----:B------:R-:W2:Y:S01]  /*1a980*/  SHFL.BFLY PT, R0, R138, 0x2, 0x1f ;  /* 0x0c401f008a007f89 */ /* 0x000ea200000e0000 */
[----:B------:R-:W-:Y:S01]  /*1a990*/  FMNMX.FTZ R137, R247, R137, !PT ;  /* 0x00000089f7897209 */ /* 0x000fe20007810000 */
[----:B------:R2:W-:Y:S01]  /*1a9a0*/  MUFU.TANH R135, R31 ;  /* 0x0000001f00877308 */ /* 0x0005e20000002400 */
[C---:B------:R-:W-:Y:S02]  /*1a9b0*/  ISETP.GT.AND P4, PT, R3.reuse, 0x19, PT ;  /* 0x000000190300780c */ /* 0x040fe40003f84270 */
[----:B---3--:R-:W-:Y:S02]  /*1a9c0*/  FSEL R40, R18, -INF , P5 ;  /* 0xff80000012287808 */ /* 0x008fe40002800000 */
[----:B------:R-:W-:Y:S02]  /*1a9d0*/  FMNMX.FTZ R137, R42, R137, !PT ;  /* 0x000000892a897209 */ /* 0x000fe40007810000 */
[C---:B------:R-:W-:Y:S02]  /*1a9e0*/  ISETP.GT.AND P3, PT, R3.reuse, 0x20, PT ;  /* 0x000000200300780c */ /* 0x040fe40003f64270 */
[----:B------:R-:W-:Y:S01]  /*1a9f0*/  FMNMX.FTZ R137, R40, R137, !PT ;  /* 0x0000008928897209 */ /* 0x000fe20007810000 */
[----:B------:R-:W3:Y:S01]  /*1aa00*/  MUFU.TANH R38, R38 ;  /* 0x0000002600267308 */ /* 0x000ee20000002400 */
[C---:B------:R-:W-:Y:S02]  /*1aa10*/  ISETP.GT.AND P5, PT, R3.reuse, 0x29, PT ;  /* 0x000000290300780c */ /* 0x040fe40003fa4270 */
[----:B------:R-:W-:Y:S02]  /*1aa20*/  ISETP.GT.AND P1, PT, R3, 0x21, PT ;  /* 0x000000210300780c */ /* 0x000fe40003f24270 */
[----:B----4-:R-:W-:Y:S01]  /*1aa30*/  FSEL R39, R9, -INF , P4 ;  /* 0xff80000009277808 */ /* 0x010fe20002000000 */
[----:B------:R-:W-:Y:S01]  /*1aa40*/  FMUL.FTZ R9, R61, c[0x0][0x320] ;  /* 0x0000c8003d097a20 */ /* 0x000fe20000410000 */
[----:B------:R-:W-:Y:S02]  /*1aa50*/  ISETP.GT.AND P4, PT, R3, 0x30, PT ;  /* 0x000000300300780c */ /* 0x000fe40003f84270 */
[----:B------:R-:W-:Y:S01]  /*1aa60*/  FMNMX.FTZ R137, R39, R137, !PT ;  /* 0x0000008927897209 */ /* 0x000fe20007810000 */
[----:B------:R-:W4:Y:S01]  /*1aa70*/  MUFU.TANH R35, R51 ;  /* 0x0000003300237308 */ /* 0x000f220000002400 */
[C---:B------:R-:W-:Y:S02]  /*1aa80*/  ISETP.GT.AND P0, PT, R2.reuse, 0x10, PT ;  /* 0x000000100200780c */ /* 0x040fe40003f04270 */
[----:B-1----:R-:W-:Y:S01]  /*1aa90*/  FSEL R37, R37, -INF , P1 ;  /* 0xff80000025257808 */ /* 0x002fe20000800000 */
[----:B--2---:R-:W-:Y:S01]  /*1aaa0*/  FMUL.FTZ R31, R67, c[0x0][0x320] ;  /* 0x0000c800431f7a20 */ /* 0x004fe20000410000 */
[----:B------:R-:W-:Y:S02]  /*1aab0*/  ISETP.GT.AND P2, PT, R2, 0x11, PT ;  /* 0x000000110200780c */ /* 0x000fe40003f44270 */
[----:B------:R-:W-:Y:S02]  /*1aac0*/  FMNMX.FTZ R138, R138, R0, !PT ;  /* 0x000000008a8a7209 */ /* 0x000fe40007810000 */
[C---:B------:R-:W-:Y:S01]  /*1aad0*/  ISETP.GT.AND P1, PT, R3.reuse, 0x39, PT ;  /* 0x000000390300780c */ /* 0x040fe20003f24270 */
[----:B------:R-:W1:Y:S01]  /*1aae0*/  MUFU.TANH R34, R54 ;  /* 0x0000003600227308 */ /* 0x000e620000002400 */
[----:B------:R-:W-:Y:S01]  /*1aaf0*/  FMNMX.FTZ R0, R134, R139, !PT ;  /* 0x0000008b86007209 */ /* 0x000fe20007810000 */
[----:B------:R-:W2:Y:S01]  /*1ab00*/  SHFL.BFLY PT, R4, R138, 0x1, 0x1f ;  /* 0x0c201f008a047f89 */ /* 0x000ea200000e0000 */
[----:B---3--:R-:W-:Y:S02]  /*1ab10*/  FSEL R38, R38, -INF , P3 ;  /* 0xff80000026267808 */ /* 0x008fe40001800000 */
[----:B------:R-:W-:Y:S02]  /*1ab20*/  ISETP.GT.AND P3, PT, R3, 0x31, PT ;  /* 0x000000310300780c */ /* 0x000fe40003f64270 */
[----:B------:R-:W-:Y:S03]  /*1ab30*/  FMNMX.FTZ R137, R38, R137, !PT ;  /* 0x0000008926897209 */ /* 0x000fe60007810000 */
[----:B------:R-:W-:Y:S01]  /*1ab40*/  MUFU.TANH R250, R43 ;  /* 0x0000002b00fa7308 */ /* 0x000fe20000002400 */
[----:B------:R-:W-:Y:S02]  /*1ab50*/  FMNMX.FTZ R0, R141, R0, !PT ;  /* 0x000000008d007209 */ /* 0x000fe40007810000 */
[----:B------:R-:W-:Y:S02]  /*1ab60*/  FMNMX.FTZ R137, R37, R137, !PT ;  /* 0x0000008925897209 */ /* 0x000fe40007810000 */
[----:B----4-:R-:W-:Y:S02]  /*1ab70*/  FSEL R35, R35, -INF , P5 ;  /* 0xff80000023237808 */ /* 0x010fe40002800000 */
[----:B------:R-:W-:Y:S02]  /*1ab80*/  ISETP.GT.AND P5, PT, R8, 0x29, PT ;  /* 0x000000290800780c */ /* 0x000fe40003fa4270 */
[----:B------:R-:W-:Y:S01]  /*1ab90*/  FMNMX.FTZ R0, R142, R0, !PT ;  /* 0x000000008e007209 */ /* 0x000fe20007810000 */
[----:B------:R-:W3:Y:S01]  /*1aba0*/  MUFU.TANH R24, R24 ;  /* 0x0000001800187308 */ /* 0x000ee20000002400 */
[----:B------:R-:W-:Y:S02]  /*1abb0*/  FSEL R248, R47, -INF , P5 ;  /* 0xff8000002ff87808 */ /* 0x000fe40002800000 */
[----:B------:R-:W-:Y:S02]  /*1abc0*/  LOP3.LUT P5, RZ, R131, 0x1, RZ, 0xc0, !PT ;  /* 0x0000000183ff7812 */ /* 0x000fe400078ac0ff */
[----:B-1----:R-:W-:Y:S02]  /*1abd0*/  FSEL R34, R34, -INF , P4 ;  /* 0xff80000022227808 */ /* 0x002fe40002000000 */
[----:B------:R-:W-:Y:S02]  /*1abe0*/  ISETP.GT.AND P4, PT, R2, 0x18, PT ;  /* 0x000000180200780c */ /* 0x000fe40003f84270 */
[----:B--2---:R-:W-:Y:S01]  /*1abf0*/  FMNMX.FTZ R138, R138, R4, !PT ;  /* 0x000000048a8a7209 */ /* 0x004fe20007810000 */
[----:B------:R1:W-:Y:S01]  /*1ac00*/  MUFU.TANH R252, R30 ;  /* 0x0000001e00fc7308 */ /* 0x0003e20000002400 */
[----:B------:R-:W-:Y:S03]  /*1ac10*/  FMNMX.FTZ R0, R143, R0, !PT ;  /* 0x000000008f007209 */ /* 0x000fe60007810000 */
[----:B------:R-:W-:Y:S06]  /*1ac20*/  FMUL.FTZ R6, R138, c[0x0][0x2d0] ;  /* 0x0000b4008a067a20 */ /* 0x000fec0000410000 */
[----:B------:R-:W2:Y:S01]  /*1ac30*/  MUFU.TANH R36, R50 ;  /* 0x0000003200247308 */ /* 0x000ea20000002400 */
[----:B---3--:R-:W-:Y:S02]  /*1ac40*/  FSEL R43, R24, -INF , P0 ;  /* 0xff800000182b7808 */ /* 0x008fe40000000000 */
[----:B------:R-:W-:Y:S02]  /*1ac50*/  ISETP.GT.AND P0, PT, R3, 0x28, PT ;  /* 0x000000280300780c */ /* 0x000fe40003f04270 */
[----:B------:R-:W-:Y:S05]  /*1ac60*/  FMNMX.FTZ R0, R43, R0, !PT ;  /* 0x000000002b007209 */ /* 0x000fea0007810000 */
[----:B------:R-:W-:Y:S01]  /*1ac70*/  MUFU.TANH R224, R27 ;  /* 0x0000001b00e07308 */ /* 0x000fe20000002400 */
[----:B-1----:R-:W-:Y:S02]  /*1ac80*/  FSEL R30, R249, -INF , P4 ;  /* 0xff800000f91e7808 */ /* 0x002fe40002000000 */
[----:B------:R-:W-:Y:S02]  /*1ac90*/  FSEL R249, R46, -INF , P6 ;  /* 0xff8000002ef97808 */ /* 0x000fe40003000000 */
[----:B------:R-:W-:Y:S05]  /*1aca0*/  LOP3.LUT P6, RZ, R131, 0x2, RZ, 0xc0, !PT ;  /* 0x0000000283ff7812 */ /* 0x000fea00078cc0ff */
[----:B------:R-:W1:Y:S01]  /*1acb0*/  MUFU.TANH R33, R55 ;  /* 0x0000003700217308 */ /* 0x000e620000002400 */
[----:B------:R-:W3:Y:S01]  /*1acc0*/  LDL.LU R131, [R1+0x8c] ;  /* 0x00008c0001837983 */ /* 0x000ee20000300800 */
[----:B------:R-:W-:Y:S02]  /*1acd0*/  ISETP.GT.AND P4, PT, R2, 0x29, PT ;  /* 0x000000290200780c */ /* 0x000fe40003f84270 */
[----:B--2---:R-:W-:Y:S01]  /*1ace0*/  FSEL R36, R36, -INF , P0 ;  /* 0xff80000024247808 */ /* 0x004fe20000000000 */
[----:B------:R-:W2:Y:S01]  /*1acf0*/  LDL.64 R50, [R1+0x48] ;  /* 0x0000480001327983 */ /* 0x000ea20000100a00 */
[----:B------:R-:W-:Y:S02]  /*1ad00*/  ISETP.GT.AND P0, PT, R8, 0x10, PT ;  /* 0x000000100800780c */ /* 0x000fe40003f04270 */
[----:B------:R-:W-:Y:S02]  /*1ad10*/  FMNMX.FTZ R137, R36, R137, !PT ;  /* 0x0000008924897209 */ /* 0x000fe40007810000 */
[----:B------:R-:W4:Y:S01]  /*1ad20*/  MUFU.TANH R19, R25 ;  /* 0x0000001900137308 */ /* 0x000f220000002400 */
[----:B------:R-:W3:Y:S01]  /*1ad30*/  LDL.64 R46, [R1+0x40] ;  /* 0x00004000012e7983 */ /* 0x000ee20000100a00 */
[----:B------:R-:W-:Y:S02]  /*1ad40*/  FMNMX.FTZ R137, R35, R137, !PT ;  /* 0x0000008923897209 */ /* 0x000fe40007810000 */
[----:B------:R-:W-:Y:S02]  /*1ad50*/  FSEL R64, R231, -INF , P0 ;  /* 0xff800000e7407808 */ /* 0x000fe40000000000 */
[----:B------:R-:W-:Y:S01]  /*1ad60*/  FMNMX.FTZ R137, R34, R137, !PT ;  /* 0x0000008922897209 */ /* 0x000fe20007810000 */
[----:B------:R-:W3:Y:S01]  /*1ad70*/  LDL R7, [R1+0x28] ;  /* 0x0000280001077983 */ /* 0x000ee20000100800 */
[----:B------:R-:W-:Y:S02]  /*1ad80*/  ISETP.GT.AND P0, PT, R2, 0x28, PT ;  /* 0x000000280200780c */ /* 0x000fe40003f04270 */
[----:B------:R4:W-:Y:S02]  /*1ad90*/  MUFU.TANH R27, R41 ;  /* 0x00000029001b7308 */ /* 0x0009e40000002400 */
[----:B------:R-:W-:Y:S02]  /*1ada0*/  FSEL R26, R26, -INF , P0 ;  /* 0xff8000001a1a7808 */ /* 0x000fe40000000000 */
[----:B-1----:R-:W-:Y:S02]  /*1adb0*/  FSEL R33, R33, -INF , P3 ;  /* 0xff80000021217808 */ /* 0x002fe40001800000 */
[C---:B------:R-:W-:Y:S02]  /*1adc0*/  ISETP.GT.AND P3, PT, R2.reuse, 0x19, PT ;  /* 0x000000190200780c */ /* 0x040fe40003f64270 */
[----:B------:R-:W-:Y:S02]  /*1add0*/  FMNMX.FTZ R137, R33, R137, !PT ;  /* 0x0000008921897209 */ /* 0x000fe40007810000 */
[----:B------:R-:W1:Y:S01]  /*1ade0*/  MUFU.TANH R32, R32 ;  /* 0x0000002000207308 */ /* 0x000e620000002400 */
[----:B------:R-:W-:Y:S09]  /*1adf0*/  ISETP.GT.AND P0, PT, R2, 0x39, PT ;  /* 0x000000390200780c */ /* 0x000ff20003f04270 */
[----:B------:R-:W1:Y:S01]  /*1ae00*/  MUFU.TANH R31, R31 ;  /* 0x0000001f001f7308 */ /* 0x000e620000002400 */
[----:B----4-:R-:W-:Y:S02]  /*1ae10*/  FSEL R41, R19, -INF , P2 ;  /* 0xff80000013297808 */ /* 0x010fe40001000000 */
[----:B------:R-:W-:Y:S02]  /*1ae20*/  ISETP.GT.AND P2, PT, R3, 0x38, PT ;  /* 0x000000380300780c */ /* 0x000fe40003f44270 */
[----:B------:R-:W-:Y:S05]  /*1ae30*/  FMNMX.FTZ R0, R41, R0, !PT ;  /* 0x0000000029007209 */ /* 0x000fea0007810000 */
[----:B------:R-:W4:Y:S01]  /*1ae40*/  MUFU.TANH R29, R29 ;  /* 0x0000001d001d7308 */ /* 0x000f220000002400 */
[----:B------:R-:W-:Y:S02]  /*1ae50*/  FMNMX.FTZ R0, R30, R0, !PT ;  /* 0x000000001e007209 */ /* 0x000fe40007810000 */
[----:B-1----:R-:W-:Y:S02]  /*1ae60*/  FSEL R32, R32, -INF , P2 ;  /* 0xff80000020207808 */ /* 0x002fe40001000000 */
[----:B------:R-:W-:Y:S02]  /*1ae70*/  ISETP.GT.AND P2, PT, R2, 0x20, PT ;  /* 0x000000200200780c */ /* 0x000fe40003f44270 */
[----:B------:R-:W-:Y:S03]  /*1ae80*/  FMNMX.FTZ R137, R32, R137, !PT ;  /* 0x0000008920897209 */ /* 0x000fe60007810000 */
[----:B------:R-:W1:Y:S01]  /*1ae90*/  MUFU.TANH R24, R56 ;  /* 0x0000003800187308 */ /* 0x000e620000002400 */
[----:B------:R-:W-:Y:S02]  /*1aea0*/  FSEL R28, R28, -INF , P2 ;  /* 0xff8000001c1c7808 */ /* 0x000fe40001000000 */
[C---:B------:R-:W-:Y:S02]  /*1aeb0*/  ISETP.GT.AND P2, PT, R2.reuse, 0x31, PT ;  /* 0x000000310200780c */ /* 0x040fe40003f44270 */
[----:B------:R-:W-:Y:S02]  /*1aec0*/  FSEL R31, R31, -INF , P1 ;  /* 0xff8000001f1f7808 */ /* 0x000fe40000800000 */
[C---:B------:R-:W-:Y:S02]  /*1aed0*/  ISETP.GT.AND P1, PT, R2.reuse, 0x21, PT ;  /* 0x000000210200780c */ /* 0x040fe40003f24270 */
[----:B------:R-:W-:Y:S01]  /*1aee0*/  FMNMX.FTZ R137, R31, R137, !PT ;  /* 0x000000891f897209 */ /* 0x000fe20007810000 */
[----:B------:R-:W1:Y:S01]  /*1aef0*/  MUFU.TANH R25, R45 ;  /* 0x0000002d00197308 */ /* 0x000e620000002400 */
[----:B------:R-:W-:Y:S02]  /*1af00*/  FSEL R27, R27, -INF , P1 ;  /* 0xff8000001b1b7808 */ /* 0x000fe40000800000 */
[C---:B------:R-:W-:Y:S01]  /*1af10*/  ISETP.GT.AND P1, PT, R2.reuse, 0x38, PT ;  /* 0x000000380200780c */ /* 0x040fe20003f24270 */
[----:B------:R-:W1:Y:S01]  /*1af20*/  SHFL.BFLY PT, R3, R137, 0x2, 0x1f ;  /* 0x0c401f0089037f89 */ /* 0x000e6200000e0000 */
[----:B----4-:R-:W-:Y:S02]  /*1af30*/  FSEL R29, R29, -INF , P3 ;  /* 0xff8000001d1d7808 */ /* 0x010fe40001800000 */
[----:B------:R-:W-:Y:S02]  /*1af40*/  ISETP.GT.AND P3, PT, R2, 0x30, PT ;  /* 0x000000300200780c */ /* 0x000fe40003f64270 */
[----:B------:R-:W-:Y:S01]  /*1af50*/  FMNMX.FTZ R0, R29, R0, !PT ;  /* 0x000000001d007209 */ /* 0x000fe20007810000 */
[----:B------:R-:W4:Y:S01]  /*1af60*/  MUFU.TANH R19, R57 ;  /* 0x0000003900137308 */ /* 0x000f220000002400 */
[----:B------:R-:W-:Y:S02]  /*1af70*/  FMNMX.FTZ R2, R208, R140, !PT ;  /* 0x0000008cd0027209 */ /* 0x000fe40007810000 */
[----:B------:R-:W-:Y:S02]  /*1af80*/  FMNMX.FTZ R0, R28, R0, !PT ;  /* 0x000000001c007209 */ /* 0x000fe40007810000 */
[----:B-1----:R-:W-:Y:S02]  /*1af90*/  FSEL R24, R24, -INF , P3 ;  /* 0xff80000018187808 */ /* 0x002fe40001800000 */
[----:B------:R-:W-:Y:S02]  /*1afa0*/  ISETP.GT.AND P3, PT, R8, 0x18, PT ;  /* 0x000000180800780c */ /* 0x000fe40003f64270 */
[----:B------:R-:W-:Y:S01]  /*1afb0*/  FMNMX.FTZ R0, R27, R0, !PT ;  /* 0x000000001b007209 */ /* 0x000fe20007810000 */
[----:B------:R-:W1:Y:S01]  /*1afc0*/  MUFU.TANH R18, R60 ;  /* 0x0000003c00127308 */ /* 0x000e620000002400 */
[----:B------:R-:W-:Y:S02]  /*1afd0*/  FSEL R252, R252, -INF , P3 ;  /* 0xff800000fcfc7808 */ /* 0x000fe40001800000 */
[----:B------:R-:W-:Y:S02]  /*1afe0*/  FSETP.NEU.FTZ.AND P3, PT, R138, -INF , PT ;  /* 0xff8000008a00780b */ /* 0x000fe40003f7d000 */
[----:B------:R-:W-:Y:S02]  /*1aff0*/  FSEL R25, R25, -INF , P4 ;  /* 0xff80000019197808 */ /* 0x000fe40002000000 */
[----:B------:R-:W-:Y:S02]  /*1b000*/  FSEL R6, R6, RZ, P3 ;  /* 0x000000ff06067208 */ /* 0x000fe40001800000 */
[----:B------:R-:W-:Y:S01]  /*1b010*/  FMNMX.FTZ R137, R137, R3, !PT ;  /* 0x0000000389897209 */ /* 0x000fe20007810000 */
[----:B------:R-:W1:Y:S01]  /*1b020*/  MUFU.TANH R9, R9 ;  /* 0x0000000900097308 */ /* 0x000e620000002400 */
[----:B------:R-:W-:Y:S01]  /*1b030*/  FMNMX.FTZ R0, R26, R0, !PT ;  /* 0x000000001a007209 */ /* 0x000fe20007810000 */
[--C-:B------:R-:W-:Y:S01]  /*1b040*/  FFMA.FTZ R3, R10, c[0x0][0x2d0], -R6.reuse ;  /* 0x0000b4000a037a23 */ /* 0x100fe20000010806 */
[----:B------:R-:W-:Y:S01]  /*1b050*/  ISETP.GT.AND P4, PT, R8, 0x11, PT ;  /* 0x000000110800780c */ /* 0x000fe20003f84270 */
[----:B------:R-:W3:Y:S01]  /*1b060*/  LDL R10, [R1+0x34] ;  /* 0x00003400010a7983 */ /* 0x000ee20000100800 */
[----:B------:R-:W-:Y:S01]  /*1b070*/  FMNMX.FTZ R0, R25, R0, !PT ;  /* 0x0000000019007209 */ /* 0x000fe20007810000 */
[--C-:B------:R-:W-:Y:S01]  /*1b080*/  FFMA.FTZ R237, R21, c[0x0][0x2d0], -R6.reuse ;  /* 0x0000b40015ed7a23 */ /* 0x100fe20000010806 */
[----:B----4-:R-:W-:Y:S01]  /*1b090*/  FSEL R19, R19, -INF , P2 ;  /* 0xff80000013137808 */ /* 0x010fe20001000000 */
[----:B------:R-:W4:Y:S01]  /*1b0a0*/  SHFL.BFLY PT, R4, R137, 0x1, 0x1f ;  /* 0x0c201f0089047f89 */ /* 0x000f2200000e0000 */
[----:B------:R-:W-:Y:S01]  /*1b0b0*/  FMNMX.FTZ R0, R24, R0, !PT ;  /* 0x0000000018007209 */ /* 0x000fe20007810000 */
[----:B------:R4:W-:Y:S01]  /*1b0c0*/  MUFU.EX2 R66, R3 ;  /* 0x0000000300427308 */ /* 0x0009e20000000800 */
[----:B------:R-:W-:Y:S01]  /*1b0d0*/  ISETP.GT.AND P2, PT, R8, 0x19, PT ;  /* 0x000000190800780c */ /* 0x000fe20003f44270 */
[--C-:B------:R-:W-:Y:S01]  /*1b0e0*/  FFMA.FTZ R238, R20, c[0x0][0x2d0], -R6.reuse ;  /* 0x0000b40014ee7a23 */ /* 0x100fe20000010806 */
[----:B------:R-:W-:Y:S01]  /*1b0f0*/  FMNMX.FTZ R0, R19, R0, !PT ;  /* 0x0000000013007209 */ /* 0x000fe20007810000 */
[--C-:B------:R-:W-:Y:S01]  /*1b100*/  FFMA.FTZ R45, R211, c[0x0][0x2d0], -R6.reuse ;  /* 0x0000b400d32d7a23 */ /* 0x100fe20000010806 */
[----:B-1----:R-:W-:Y:S01]  /*1b110*/  FSEL R18, R18, -INF , P1 ;  /* 0xff80000012127808 */ /* 0x002fe20000800000 */
[--C-:B------:R-:W-:Y:S01]  /*1b120*/  FFMA.FTZ R245, R245, c[0x0][0x2d0], -R6.reuse ;  /* 0x0000b400f5f57a23 */ /* 0x100fe20000010806 */
[----:B------:R-:W-:Y:S01]  /*1b130*/  ISETP.GT.AND P1, PT, R8, 0x20, PT ;  /* 0x000000200800780c */ /* 0x000fe20003f24270 */
[--C-:B------:R-:W-:Y:S01]  /*1b140*/  FFMA.FTZ R49, R219, c[0x0][0x2d0], -R6.reuse ;  /* 0x0000b400db317a23 */ /* 0x100fe20000010806 */
[----:B------:R-:W-:Y:S01]  /*1b150*/  FMNMX.FTZ R0, R18, R0, !PT ;  /* 0x0000000012007209 */ /* 0x000fe20007810000 */
[----:B------:R-:W1:Y:S01]  /*1b160*/  MUFU.TANH R5, R5 ;  /* 0x0000000500057308 */ /* 0x000e620000002400 */
[----:B------:R-:W-:Y:S01]  /*1b170*/  FMNMX.FTZ R2, R209, R2, !PT ;  /* 0x00000002d1027209 */ /* 0x000fe20007810000 */
[--C-:B------:R-:W-:Y:S01]  /*1b180*/  FFMA.FTZ R65, R246, c[0x0][0x2d0], -R6.reuse ;  /* 0x0000b400f6417a23 */ /* 0x100fe20000010806 */
[----:B------:R-:W-:Y:S01]  /*1b190*/  FSEL R67, R135, -INF , P2 ;  /* 0xff80000087437808 */ /* 0x000fe20001000000 */
[--C-:B------:R-:W-:Y:S01]  /*1b1a0*/  FFMA.FTZ R44, R44, c[0x0][0x2d0], -R6.reuse ;  /* 0x0000b4002c2c7a23 */ /* 0x100fe20000010806 */
[----:B------:R-:W-:Y:S02]  /*1b1b0*/  FSEL R9, R9, -INF , P0 ;  /* 0xff80000009097808 */ /* 0x000fe40000000000 */
[C---:B------:R-:W-:Y:S02]  /*1b1c0*/  ISETP.GT.AND P0, PT, R8.reuse, 0x21, PT ;  /* 0x000000210800780c */ /* 0x040fe40003f04270 */
[----:B------:R-:W-:Y:S01]  /*1b1d0*/  FMNMX.FTZ R0, R9, R0, !PT ;  /* 0x0000000009007209 */ /* 0x000fe20007810000 */
[----:B------:R-:W1:Y:S01]  /*1b1e0*/  MUFU.TANH R58, R58 ;  /* 0x0000003a003a7308 */ /* 0x000e620000002400 */
[----:B------:R-:W-:Y:S02]  /*1b1f0*/  ISETP.GT.AND P2, PT, R8, 0x38, PT ;  /* 0x000000380800780c */ /* 0x000fe40003f44270 */
[----:B----4-:R-:W-:Y:S01]  /*1b200*/  FMNMX.FTZ R137, R137, R4, !PT ;  /* 0x0000000489897209 */ /* 0x010fe20007810000 */
[----:B------:R-:W-:Y:S01]  /*1b210*/  FFMA.FTZ R3, R11, c[0x0][0x2d0], -R6 ;  /* 0x0000b4000b037a23 */ /* 0x000fe20000010806 */
[----:B------:R-:W4:Y:S01]  /*1b220*/  SHFL.BFLY PT, R136, R0, 0x2, 0x1f ;  /* 0x0c401f0000887f89 */ /* 0x000f2200000e0000 */
[----:B------:R-:W-:Y:S02]  /*1b230*/  FSEL R220, R224, -INF , P4 ;  /* 0xff800000e0dc7808 */ /* 0x000fe40002000000 */
[----:B------:R-:W-:Y:S02]  /*1b240*/  ISETP.GT.AND P4, PT, R8, 0x30, PT ;  /* 0x000000300800780c */ /* 0x000fe40003f84270 */
[----:B------:R4:W-:Y:S01]  /*1b250*/  MUFU.EX2 R62, R3 ;  /* 0x00000003003e7308 */ /* 0x0009e20000000800 */
[----:B------:R-:W-:Y:S02]  /*1b260*/  FSEL R251, R251, -INF , P1 ;  /* 0xff800000fbfb7808 */ /* 0x000fe40000800000 */
[----:B------:R-:W-:Y:S02]  /*1b270*/  FSEL R250, R250, -INF , P0 ;  /* 0xff800000fafa7808 */ /* 0x000fe40000000000 */
[C---:B------:R-:W-:Y:S02]  /*1b280*/  ISETP.GT.AND P0, PT, R8.reuse, 0x31, PT ;  /* 0x000000310800780c */ /* 0x040fe40003f04270 */
[----:B------:R-:W-:Y:S01]  /*1b290*/  ISETP.GT.AND P1, PT, R8, 0x39, PT ;  /* 0x000000390800780c */ /* 0x000fe20003f24270 */
[----:B------:R-:W-:Y:S01]  /*1b2a0*/  FMUL.FTZ R8, R137, c[0x0][0x2d0] ;  /* 0x0000b40089087a20 */ /* 0x000fe20000410000 */
[----:B------:R-:W-:Y:S01]  /*1b2b0*/  FMNMX.FTZ R2, R48, R2, !PT ;  /* 0x0000000230027209 */ /* 0x000fe20007810000 */
[----:B------:R-:W4:Y:S01]  /*1b2c0*/  MUFU.TANH R135, R63 ;  /* 0x0000003f00877308 */ /* 0x000f220000002400 */
[----:B-1----:R-:W-:Y:S02]  /*1b2d0*/  FSEL R221, R5, -INF , P2 ;  /* 0xff80000005dd7808 */ /* 0x002fe40001000000 */
[----:B------:R-:W-:Y:S02]  /*1b2e0*/  FSETP.NEU.FTZ.AND P2, PT, R137, -INF , PT ;  /* 0xff8000008900780b */ /* 0x000fe40003f5d000 */
[----:B------:R-:W-:Y:S02]  /*1b2f0*/  FMNMX.FTZ R2, R210, R2, !PT ;  /* 0x00000002d2027209 */ /* 0x000fe40007810000 */
[----:B------:R-:W-:Y:S02]  /*1b300*/  FSEL R8, R8, RZ, P2 ;  /* 0x000000ff08087208 */ /* 0x000fe40001000000 */
[----:B------:R-:W-:Y:S01]  /*1b310*/  FMNMX.FTZ R2, R64, R2, !PT ;  /* 0x0000000240027209 */ /* 0x000fe20007810000 */
[----:B------:R-:W1:Y:S01]  /*1b320*/  MUFU.TANH R59, R59 ;  /* 0x0000003b003b7308 */ /* 0x000e620000002400 */
[----:B----4-:R-:W-:Y:S01]  /*1b330*/  FMNMX.FTZ R136, R0, R136, !PT ;  /* 0x0000008800887209 */ /* 0x010fe20007810000 */
[--C-:B------:R-:W-:Y:S01]  /*1b340*/  FFMA.FTZ R4, R15, c[0x0][0x2d0], -R8.reuse ;  /* 0x0000b4000f047a23 */ /* 0x100fe20000010808 */
[----:B------:R-:W-:Y:S01]  /*1b350*/  FMNMX.FTZ R2, R220, R2, !PT ;  /* 0x00000002dc027209 */ /* 0x000fe20007810000 */
[----:B------:R-:W-:Y:S01]  /*1b360*/  FFMA.FTZ R3, R14, c[0x0][0x2d0], -R8 ;  /* 0x0000b4000e037a23 */ /* 0x000fe20000010808 */
[----:B------:R-:W-:Y:S01]  /*1b370*/  FSEL R222, R58, -INF , P4 ;  /* 0xff8000003ade7808 */ /* 0x000fe20002000000 */
[----:B------:R-:W-:Y:S01]  /*1b380*/  FFMA.FTZ R0, R12, c[0x0][0x2d0], -R6 ;  /* 0x0000b4000c007a23 */ /* 0x000fe20000010806 */
[----:B------:R-:W-:Y:S01]  /*1b390*/  FMNMX.FTZ R2, R252, R2, !PT ;  /* 0x00000002fc027209 */ /* 0x000fe20007810000 */
[----:B------:R-:W4:Y:S01]  /*1b3a0*/  SHFL.BFLY PT, R5, R136, 0x1, 0x1f ;  /* 0x0c201f0088057f89 */ /* 0x000f2200000e0000 */
[----:B------:R-:W-:Y:S01]  /*1b3b0*/  PLOP3.LUT P4, PT, PT, PT, UP1, 0x80, 0x0 ;  /* 0x000000000000781c */ /* 0x000fe20003f8f018 */
[----:B------:R-:W-:Y:S01]  /*1b3c0*/  MUFU.EX2 R215, R3 ;  /* 0x0000000300d77308 */ /* 0x000fe20000000800 */
[----:B------:R-:W-:Y:S01]  /*1b3d0*/  FMNMX.FTZ R2, R67, R2, !PT ;  /* 0x0000000243027209 */ /* 0x000fe20007810000 */
[--C-:B------:R-:W-:Y:S01]  /*1b3e0*/  FFMA.FTZ R38, R38, c[0x0][0x2d0], -R8.reuse ;  /* 0x0000b40026267a23 */ /* 0x100fe20000010808 */
[----:B------:R-:W-:Y:S01]  /*1b3f0*/  FSEL R135, R135, -INF , P1 ;  /* 0xff80000087877808 */ /* 0x000fe20000800000 */
[--C-:B------:R-:W-:Y:S01]  /*1b400*/  FFMA.FTZ R36, R36, c[0x0][0x2d0], -R8.reuse ;  /* 0x0000b40024247a23 */ /* 0x100fe20000010808 */
[----:B------:R-:W-:Y:S01]  /*1b410*/  FMNMX.FTZ R2, R251, R2, !PT ;  /* 0x00000002fb027209 */ /* 0x000fe20007810000 */
[--C-:B------:R-:W-:Y:S02]  /*1b420*/  FFMA.FTZ R53, R34, c[0x0][0x2d0], -R8.reuse ;  /* 0x0000b40022357a23 */ /* 0x100fe40000010808 */
[--C-:B------:R-:W-:Y:S02]  /*1b430*/  FFMA.FTZ R239, R32, c[0x0][0x2d0], -R8.reuse ;  /* 0x0000b40020ef7a23 */ /* 0x100fe40000010808 */
[----:B------:R4:W-:Y:S01]  /*1b440*/  MUFU.EX2 R55, R0 ;  /* 0x0000000000377308 */ /* 0x0009e20000000800 */
[----:B------:R-:W-:Y:S01]  /*1b450*/  FMNMX.FTZ R2, R250, R2, !PT ;  /* 0x00000002fa027209 */ /* 0x000fe20007810000 */
[--C-:B------:R-:W-:Y:S01]  /*1b460*/  FFMA.FTZ R233, R31, c[0x0][0x2d0], -R8.reuse ;  /* 0x0000b4001fe97a23 */ /* 0x100fe20000010808 */
[----:B-1----:R-:W-:Y:S01]  /*1b470*/  FSEL R223, R59, -INF , P0 ;  /* 0xff8000003bdf7808 */ /* 0x002fe20000000000 */
[--C-:B------:R-:W-:Y:S01]  /*1b480*/  FFMA.FTZ R247, R247, c[0x0][0x2d0], -R8.reuse ;  /* 0x0000b400f7f77a23 */ /* 0x100fe20000010808 */
[----:B------:R-:W-:Y:S01]  /*1b490*/  FMNMX.FTZ R2, R249, R2, !PT ;  /* 0x00000002f9027209 */ /* 0x000fe20007810000 */
[--C-:B------:R-:W-:Y:S02]  /*1b4a0*/  FFMA.FTZ R35, R35, c[0x0][0x2d0], -R8.reuse ;  /* 0x0000b40023237a23 */ /* 0x100fe40000010808 */
[----:B------:R-:W-:Y:S01]  /*1b4b0*/  FFMA.FTZ R57, R33, c[0x0][0x2d0], -R8 ;  /* 0x0000b40021397a23 */ /* 0x000fe20000010808 */
[----:B------:R-:W-:Y:S02]  /*1b4c0*/  FMNMX.FTZ R2, R248, R2, !PT ;  /* 0x00000002f8027209 */ /* 0x000fe40007810000 */
[----:B----4-:R-:W-:Y:S02]  /*1b4d0*/  FMNMX.FTZ R136, R136, R5, !PT ;  /* 0x0000000588887209 */ /* 0x010fe40007810000 */
[----:B------:R-:W-:Y:S04]  /*1b4e0*/  FMNMX.FTZ R2, R222, R2, !PT ;  /* 0x00000002de027209 */ /* 0x000fe80007810000 */
[----:B------:R-:W-:Y:S01]  /*1b4f0*/  FMNMX.FTZ R0, R223, R2, !PT ;  /* 0x00000002df007209 */ /* 0x000fe20007810000 */
[----:B------:R-:W-:Y:S03]  /*1b500*/  FFMA.FTZ R2, R13, c[0x0][0x2d0], -R6 ;  /* 0x0000b4000d027a23 */ /* 0x000fe60000010806 */
[----:B------:R-:W-:Y:S01]  /*1b510*/  FMNMX.FTZ R0, R221, R0, !PT ;  /* 0x00000000dd007209 */ /* 0x000fe20007810000 */
[----:B------:R1:W-:Y:S03]  /*1b520*/  MUFU.EX2 R60, R2 ;  /* 0x00000002003c7308 */ /* 0x0003e60000000800 */
[----:B------:R-:W-:Y:S05]  /*1b530*/  FMNMX.FTZ R0, R135, R0, !PT ;  /* 0x0000000087007209 */ /* 0x000fea0007810000 */
[----:B-1----:R-:W1:Y:S02]  /*1b540*/  SHFL.BFLY PT, R2, R0, 0x2, 0x1f ;  /* 0x0c401f0000027f89 */ /* 0x002e6400000e0000 */
[----:B-1----:R-:W-:Y:S01]  /*1b550*/  FMNMX.FTZ R0, R0, R2, !PT ;  /* 0x0000000200007209 */ /* 0x002fe20007810000 */
[----:B------:R-:W-:Y:S04]  /*1b560*/  FFMA.FTZ R2, R17, c[0x0][0x2d0], -R8 ;  /* 0x0000b40011027a23 */ /* 0x000fe80000010808 */
[----:B------:R1:W-:Y:S02]  /*1b570*/  MUFU.EX2 R242, R2 ;  /* 0x0000000200f27308 */ /* 0x0003e40000000800 */
[----:B-1----:R-:W1:Y:S08]  /*1b580*/  SHFL.BFLY PT, R2, R0, 0x1, 0x1f ;  /* 0x0c201f0000027f89 */ /* 0x002e7000000e0000 */
[----:B--2---:R2:W-:Y:S01]  /*1b590*/  MUFU.EX2 R51, R4 ;  /* 0x0000000400337308 */ /* 0x0045e20000000800 */
[----:B------:R-:W-:Y:S01]  /*1b5a0*/  @P4 IADD3 R3, P1, R50, UR18, RZ ;  /* 0x0000001232034c10 */ /* 0x000fe2000ff3e0ff */
[----:B------:R-:W-:Y:S02]  /*1b5b0*/  FFMA.FTZ R50, R218, c[0x0][0x2d0], -R6 ;  /* 0x0000b400da327a23 */ /* 0x000fe40000010806 */
[----:B------:R-:W-:Y:S01]  /*1b5c0*/  FFMA.FTZ R218, R42, c[0x0][0x2d0], -R8 ;  /* 0x0000b4002ada7a23 */ /* 0x000fe20000010808 */
[----:B------:R-:W-:Y:S01]  /*1b5d0*/  @P4 LEA R12, P0, R3, c[0x0][0x1c8], 0x1 ;  /* 0x00007200030c4a11 */ /* 0x000fe200078008ff */
[----:B---3--:R-:W-:Y:S02]  /*1b5e0*/  FFMA.FTZ R46, R216, c[0x0][0x2d0], -R6 ;  /* 0x0000b400d82e7a23 */ /* 0x008fe40000010806 */
[--C-:B------:R-:W-:Y:S01]  /*1b5f0*/  FFMA.FTZ R216, R39, c[0x0][0x2d0], -R8.reuse ;  /* 0x0000b40027d87a23 */ /* 0x100fe20000010808 */
[----:B--2---:R-:W-:Y:S01]  /*1b600*/  @P4 IADD3.X R4, R47, UR15, RZ, P1, !PT ;  /* 0x0000000f2f044c10 */ /* 0x004fe20008ffe4ff */
[----:B------:R-:W-:Y:S01]  /*1b610*/  FFMA.FTZ R47, R37, c[0x0][0x2d0], -R8 ;  /* 0x0000b400252f7a23 */ /* 0x000fe20000010808 */
[----:B------:R-:W-:Y:S02]  /*1b620*/  FSETP.NEU.FTZ.AND P1, PT, R136, -INF , PT ;  /* 0xff8000008800780b */ /* 0x000fe40003f3d000 */
[----:B------:R-:W-:Y:S01]  /*1b630*/  @P4 LEA.HI.X R13, R3, c[0x0][0x1cc], R4, 0x1, P0 ;  /* 0x00007300030d4a11 */ /* 0x000fe200000f0c04 */
[----:B------:R-:W-:Y:S04]  /*1b640*/  FFMA.FTZ R4, R16, c[0x0][0x2d0], -R8 ;  /* 0x0000b40010047a23 */ /* 0x000fe80000010808 */
[----:B------:R2:W3:Y:S01]  /*1b650*/  MUFU.EX2 R56, R4 ;  /* 0x0000000400387308 */ /* 0x0004e20000000800 */
[----:B------:R4:W-:Y:S01]  /*1b660*/  @P4 LDGSTS.E.BYPASS.LTC128B.128 [R244+0x4100], [R12.64], !P5 ;  /* 0x041000000cf44fae */ /* 0x0009e2000e901d5c */
[----:B------:R-:W-:Y:S01]  /*1b670*/  @P4 IADD3 R3, P0, R10, UR18, RZ ;  /* 0x000000120a034c10 */ /* 0x000fe2000ff1e0ff */
[----:B------:R-:W-:Y:S03]  /*1b680*/  @UP1 UIADD3 UR18, UP0, UR10, 0x80, URZ ;  /* 0x000000800a121890 */ /* 0x000fe6000ff1e03f */
[----:B--2---:R-:W-:Y:S01]  /*1b690*/  @P4 IADD3.X R4, R7, UR15, RZ, P0, !PT ;  /* 0x0000000f07044c10 */ /* 0x004fe200087fe4ff */
[----:B------:R-:W-:Y:S01]  /*1b6a0*/  FMUL.FTZ R7, R136, c[0x0][0x2d0] ;  /* 0x0000b40088077a20 */ /* 0x000fe20000410000 */
[----:B------:R-:W-:Y:S01]  /*1b6b0*/  @P4 LEA R14, P0, R3, c[0x0][0x1c8], 0x1 ;  /* 0x00007200030e4a11 */ /* 0x000fe200078008ff */
[----:B------:R-:W-:Y:S03]  /*1b6c0*/  @UP1 UIADD3.X UR15, URZ, UR17, URZ, UP0, !UPT ;  /* 0x000000113f0f1290 */ /* 0x000fe600087fe43f */
[----:B------:R-:W-:Y:S02]  /*1b6d0*/  FSEL R7, R7, RZ, P1 ;  /* 0x000000ff07077208 */ /* 0x000fe40000800000 */
[----:B------:R-:W-:Y:S02]  /*1b6e0*/  @P4 LEA.HI.X R15, R3, c[0x0][0x1cc], R4, 0x1, P0 ;  /* 0x00007300030f4a11 */ /* 0x000fe400000f0c04 */
[----:B------:R-:W-:Y:S01]  /*1b6f0*/  @P4 IADD3 R4, P0, R12, UR19, RZ ;  /* 0x000000130c044c10 */ /* 0x000fe2000ff1e0ff */
[--C-:B------:R-:W-:Y:S01]  /*1b700*/  FFMA.FTZ R3, R134, c[0x0][0x2d0], -R7.reuse ;  /* 0x0000b40086037a23 */ /* 0x100fe20000010807 */
[----:B-1----:R-:W-:Y:S01]  /*1b710*/  FMNMX.FTZ R134, R0, R2, !PT ;  /* 0x0000000200867209 */ /* 0x002fe20007810000 */
[--C-:B------:R-:W-:Y:S01]  /*1b720*/  FFMA.FTZ R0, R143, c[0x0][0x2d0], -R7.reuse ;  /* 0x0000b4008f007a23 */ /* 0x100fe20000010807 */
[----:B------:R-:W-:Y:S01]  /*1b730*/  @P4 IADD3.X R5, R13, UR20, RZ, P0, !PT ;  /* 0x000000140d054c10 */ /* 0x000fe200087fe4ff */
[----:B------:R1:W-:Y:S01]  /*1b740*/  MUFU.EX2 R214, R3 ;  /* 0x0000000300d67308 */ /* 0x0003e20000000800 */
[----:B------:R-:W-:Y:S01]  /*1b750*/  @P4 IADD3 R10, P0, R4, UR19, RZ ;  /* 0x00000013040a4c10 */ /* 0x000fe2000ff1e0ff */
[----:B------:R-:W-:Y:S01]  /*1b760*/  FMUL.FTZ R212, R134, c[0x0][0x2d0] ;  /* 0x0000b40086d47a20 */ /* 0x000fe20000410000 */
[----:B------:R2:W-:Y:S01]  /*1b770*/  @P4 LDGSTS.E.BYPASS.LTC128B.128 [R244+0x6100], [R14.64], !P6 ;  /* 0x061000000ef44fae */ /* 0x0005e2000f101d5c */
[----:B---3--:R-:W-:Y:S01]  /*1b780*/  F2FP.PACK_AB R143, R242, R56 ;  /* 0x00000038f28f723e */ /* 0x008fe200000000ff */
[--C-:B------:R-:W-:Y:S01]  /*1b790*/  FFMA.FTZ R219, R30, c[0x0][0x2d0], -R7.reuse ;  /* 0x0000b4001edb7a23 */ /* 0x100fe20000010807 */
[----:B------:R-:W-:Y:S01]  /*1b7a0*/  @P4 IADD3.X R11, R5, UR20, RZ, P0, !PT ;  /* 0x00000014050b4c10 */ /* 0x000fe200087fe4ff */
[--C-:B------:R-:W-:Y:S01]  /*1b7b0*/  FFMA.FTZ R240, R24, c[0x0][0x2d0], -R7.reuse ;  /* 0x0000b40018f07a23 */ /* 0x100fe20000010807 */
[----:B------:R-:W-:Y:S01]  /*1b7c0*/  @P4 IADD3 R16, P0, R4, UR18, RZ ;  /* 0x0000001204104c10 */ /* 0x000fe2000ff1e0ff */
[--C-:B------:R-:W-:Y:S01]  /*1b7d0*/  FFMA.FTZ R224, R19, c[0x0][0x2d0], -R7.reuse ;  /* 0x0000b40013e07a23 */ /* 0x100fe20000010807 */
[----:B------:R-:W-:Y:S01]  /*1b7e0*/  MUFU.EX2 R243, R0 ;  /* 0x0000000000f37308 */ /* 0x000fe20000000800 */
[----:B------:R3:W-:Y:S01]  /*1b7f0*/  @P4 LDGSTS.E.BYPASS.LTC128B.128 [R244+0x4900], [R4.64], !P5 ;  /* 0x0490000004f44fae */ /* 0x0007e2000e901d5c */
[----:B------:R-:W-:Y:S01]  /*1b800*/  @P4 IADD3.X R17, R5, UR15, RZ, P0, !PT ;  /* 0x0000000f05114c10 */ /* 0x000fe200087fe4ff */
[--C-:B------:R-:W-:Y:S01]  /*1b810*/  FFMA.FTZ R231, R18, c[0x0][0x2d0], -R7.reuse ;  /* 0x0000b40012e77a23 */ /* 0x100fe20000010807 */
[C---:B----4-:R-:W-:Y:S01]  /*1b820*/  @P4 IADD3 R12, P0, R10.reuse, UR19, RZ ;  /* 0x000000130a0c4c10 */ /* 0x050fe2000ff1e0ff */
[--C-:B------:R-:W-:Y:S02]  /*1b830*/  FFMA.FTZ R241, R9, c[0x0][0x2d0], -R7.reuse ;  /* 0x0000b40009f17a23 */ /* 0x100fe40000010807 */
[--C-:B------:R-:W-:Y:S01]  /*1b840*/  FFMA.FTZ R246, R29, c[0x0][0x2d0], -R7.reuse ;  /* 0x0000b4001df67a23 */ /* 0x100fe20000010807 */
[----:B------:R-:W-:Y:S01]  /*1b850*/  @P4 IADD3.X R13, R11, UR20, RZ, P0, !PT ;  /* 0x000000140b0d4c10 */ /* 0x000fe200087fe4ff */
[----:B------:R3:W-:Y:S01]  /*1b860*/  @P4 LDGSTS.E.BYPASS.LTC128B.128 [R244+0x6900], [R4.64+0x80], !P6 ;  /* 0x0690008004f44fae */ /* 0x0007e2000f101d5c */
[----:B------:R-:W-:Y:S01]  /*1b870*/  @P4 IADD3 R2, P0, R10, UR18, RZ ;  /* 0x000000120a024c10 */ /* 0x000fe2000ff1e0ff */
[--C-:B------:R-:W-:Y:S02]  /*1b880*/  FFMA.FTZ R28, R28, c[0x0][0x2d0], -R7.reuse ;  /* 0x0000b4001c1c7a23 */ /* 0x100fe40000010807 */
[--C-:B------:R-:W-:Y:S02]  /*1b890*/  FFMA.FTZ R63, R27, c[0x0][0x2d0], -R7.reuse ;  /* 0x0000b4001b3f7a23 */ /* 0x100fe40000010807 */
[--C-:B-1----:R-:W-:Y:S01]  /*1b8a0*/  FFMA.FTZ R3, R141, c[0x0][0x2d0], -R7.reuse ;  /* 0x0000b4008d037a23 */ /* 0x102fe20000010807 */
[----:B------:R-:W-:Y:S01]  /*1b8b0*/  F2FP.PACK_AB R141, R51, R215 ;  /* 0x000000d7338d723e */ /* 0x000fe200000000ff */
[----:B------:R1:W-:Y:S01]  /*1b8c0*/  @P4 LDGSTS.E.BYPASS.LTC128B.128 [R244+0x5100], [R10.64], !P5 ;  /* 0x051000000af44fae */ /* 0x0003e2000e901d5c */
[--C-:B------:R-:W-:Y:S01]  /*1b8d0*/  FFMA.FTZ R61, R26, c[0x0][0x2d0], -R7.reuse ;  /* 0x0000b4001a3d7a23 */ /* 0x100fe20000010807 */
[----:B------:R4:W1:Y:S01]  /*1b8e0*/  MUFU.EX2 R52, R3 ;  /* 0x0000000300347308 */ /* 0x0008620000000800 */
[--C-:B--2---:R-:W-:Y:S02]  /*1b8f0*/  FFMA.FTZ R15, R22, c[0x0][0x2d0], -R6.reuse ;  /* 0x0000b400160f7a23 */ /* 0x104fe40000010806 */
[--C-:B------:R-:W-:Y:S03]  /*1b900*/  FFMA.FTZ R25, R25, c[0x0][0x2d0], -R7.reuse ;  /* 0x0000b40019197a23 */ /* 0x100fe60000010807 */
[----:B------:R2:W-:Y:S08]  /*1b910*/  @P4 LDGSTS.E.BYPASS.LTC128B.128 [R244+0x7100], [R16.64], !P6 ;  /* 0x0710000010f44fae */ /* 0x0005f0000f101d5c */
[----:B------:R1:W-:Y:S01]  /*1b920*/  @P4 LDGSTS.E.BYPASS.LTC128B.128 [R244+0x5900], [R12.64], !P5 ;  /* 0x059000000cf44fae */ /* 0x0003e2000e901d5c */
[----:B---3--:R-:W-:Y:S01]  /*1b930*/  FSEL R4, R138, RZ, P3 ;  /* 0x000000ff8a047208 */ /* 0x008fe20001800000 */
[----:B----4-:R-:W-:Y:S01]  /*1b940*/  FFMA.FTZ R3, R142, c[0x0][0x2d0], -R7 ;  /* 0x0000b4008e037a23 */ /* 0x010fe20000010807 */
[----:B------:R-:W-:Y:S03]  /*1b950*/  F2FP.PACK_AB R142, R60, R55 ;  /* 0x000000373c8e723e */ /* 0x000fe600000000ff */
[----:B------:R3:W4:Y:S01]  /*1b960*/  MUFU.EX2 R59, R3 ;  /* 0x00000003003b7308 */ /* 0x0007220000000800 */
[----:B--2---:R-:W-:Y:S02]  /*1b970*/  FFMA.FTZ R17, R217, c[0x0][0x2d0], -R6 ;  /* 0x0000b400d9117a23 */ /* 0x004fe40000010806 */
[----:B------:R-:W-:Y:S01]  /*1b980*/  FFMA.FTZ R217, R40, c[0x0][0x2d0], -R8 ;  /* 0x0000b40028d97a23 */ /* 0x000fe20000010808 */
[----:B---3--:R-:W-:Y:S02]  /*1b990*/  @P4 IADD3.X R3, R11, UR15, RZ, P0, !PT ;  /* 0x0000000f0b034c10 */ /* 0x008fe400087fe4ff */
[----:B------:R-:W-:Y:S03]  /*1b9a0*/  FSETP.NEU.FTZ.AND P0, PT, R134, -INF , PT ;  /* 0xff8000008600780b */ /* 0x000fe60003f1d000 */
[----:B------:R2:W-:Y:S01]  /*1b9b0*/  @P4 LDGSTS.E.BYPASS.LTC128B.128 [R244+0x7900], [R2.64], !P6 ;  /* 0x0790000002f44fae */ /* 0x0005e2000f101d5c */
[----:B------:R-:W-:Y:S05]  /*1b9c0*/  FSEL R212, R212, RZ, P0 ;  /* 0x000000ffd4d47208 */ /* 0x000fea0000000000 */
[--C-:B------:R-:W-:Y:S01]  /*1b9d0*/  FFMA.FTZ R0, R208, c[0x0][0x2d0], -R212.reuse ;  /* 0x0000b400d0007a23 */ /* 0x100fe200000108d4 */
[----:B-1----:R-:W-:Y:S01]  /*1b9e0*/  F2FP.PACK_AB R208, R52, R214 ;  /* 0x000000d634d0723e */ /* 0x002fe200000000ff */
[--C-:B------:R-:W-:Y:S01]  /*1b9f0*/  FFMA.FTZ R5, R210, c[0x0][0x2d0], -R212.reuse ;  /* 0x0000b400d2057a23 */ /* 0x100fe200000108d4 */
[----:B----4-:R-:W-:Y:S01]  /*1ba00*/  F2FP.PACK_AB R210, R243, R59 ;  /* 0x0000003bf3d2723e */ /* 0x010fe200000000ff */
[----:B------:R1:W-:Y:S01]  /*1ba10*/  MUFU.EX2 R213, R0 ;  /* 0x0000000000d57308 */ /* 0x0003e20000000800 */
[--C-:B------:R-:W-:Y:S01]  /*1ba20*/  FFMA.FTZ R221, R221, c[0x0][0x2d0], -R212.reuse ;  /* 0x0000b400dddd7a23 */ /* 0x100fe200000108d4 */
[----:B------:R-:W0:Y:S08]  /*1ba30*/  LDGDEPBAR ;  /* 0x00000000000079af */ /* 0x000e300000000000 */
[----:B------:R3:W-:Y:S01]  /*1ba40*/  MUFU.EX2 R235, R5 ;  /* 0x0000000500eb7308 */ /* 0x0007e20000000800 */
[----:B--2---:R-:W-:Y:S02]  /*1ba50*/  FSEL R3, R137, RZ, P2 ;  /* 0x000000ff89037208 */ /* 0x004fe40001000000 */
[----:B------:R-:W-:Y:S01]  /*1ba60*/  FSEL R2, R136, RZ, P1 ;  /* 0x000000ff88027208 */ /* 0x000fe20000800000 */
[----:B-1----:R-:W-:Y:S06]  /*1ba70*/  FFMA.FTZ R0, R209, c[0x0][0x2d0], -R212 ;  /* 0x0000b400d1007a23 */ /* 0x002fec00000108d4 */
[----:B------:R1:W2:Y:S01]  /*1ba80*/  MUFU.EX2 R54, R0 ;  /* 0x0000000000367308 */ /* 0x0002a20000000800 */
[----:B---3--:R-:W-:Y:S02]  /*1ba90*/  FADD.FTZ R5, -R4, R132 ;  /* 0x0000008404057221 */ /* 0x008fe40000010100 */
[----:B------:R-:W-:Y:S02]  /*1baa0*/  FADD.FTZ R4, -R3, R133 ;  /* 0x0000008503047221 */ /* 0x000fe40000010100 */
[----:B------:R-:W-:Y:S02]  /*1bab0*/  FADD.FTZ R3, -R2, R139 ;  /* 0x0000008b02037221 */ /* 0x000fe40000010100 */
[----:B------:R-:W-:Y:S02]  /*1bac0*/  FFMA.FTZ R139, R43, c[0x0][0x2d0], -R7 ;  /* 0x0000b4002b8b7a23 */ /* 0x000fe40000010807 */
[----:B-1----:R-:W-:Y:S01]  /*1bad0*/  FFMA.FTZ R0, R48, c[0x0][0x2d0], -R212 ;  /* 0x0000b40030007a23 */ /* 0x002fe200000108d4 */
[----:B--2---:R-:W-:Y:S01]  /*1bae0*/  F2FP.PACK_AB R209, R54, R213 ;  /* 0x000000d536d1723e */ /* 0x004fe200000000ff */
[----:B------:R-:W-:Y:S02]  /*1baf0*/  FFMA.FTZ R48, R23, c[0x0][0x2d0], -R6 ;  /* 0x0000b40017307a23 */ /* 0x000fe40000010806 */
[----:B------:R1:W2:Y:S01]  /*1bb00*/  MUFU.EX2 R58, R0 ;  /* 0x00000000003a7308 */ /* 0x0002a20000000800 */
[----:B------:R-:W3:Y:S01]  /*1bb10*/  LDSM.16.MT88.4 R20, [R225+0x100] ;  /* 0x00010000e114783b */ /* 0x000ee20000004200 */
[----:B-1----:R-:W-:Y:S02]  /*1bb20*/  FSEL R0, R134, RZ, P0 ;  /* 0x000000ff86007208 */ /* 0x002fe40000000000 */
[----:B--2---:R-:W-:Y:S03]  /*1bb30*/  F2FP.PACK_AB R211, R235, R58 ;  /* 0x0000003aebd3723e */ /* 0x004fe600000000ff */
[----:B------:R-:W-:Y:S01]  /*1bb40*/  FADD.FTZ R2, -R0, R140 ;  /* 0x0000008c00027221 */ /* 0x000fe20000010100 */
[----:B------:R-:W-:Y:S01]  /*1bb50*/  F2FP.PACK_AB R140, R62, R66 ;  /* 0x000000423e8c723e */ /* 0x000fe200000000ff */
[----:B------:R-:W-:Y:S04]  /*1bb60*/  FMUL.FTZ R0, R5, c[0x0][0x2d0] ;  /* 0x0000b40005007a20 */ /* 0x000fe80000410000 */
[----:B------:R1:W2:Y:S02]  /*1bb70*/  MUFU.EX2 R133, R0 ;  /* 0x0000000000857308 */ /* 0x0002a40000000800 */
[----:B-1----:R-:W-:Y:S02]  /*1bb80*/  FMUL.FTZ R0, R4, c[0x0][0x2d0] ;  /* 0x0000b40004007a20 */ /* 0x002fe40000410000 */
[C---:B--2---:R-:W-:Y:S06]  /*1bb90*/  FMUL.FTZ R4, R133.reuse, R144 ;  /* 0x0000009085047220 */ /* 0x044fec0000410000 */
[----:B------:R1:W2:Y:S01]  /*1bba0*/  MUFU.EX2 R132, R0 ;  /* 0x0000000000847308 */ /* 0x0002a20000000800 */
[C---:B------:R-:W-:Y:S02]  /*1bbb0*/  FMUL.FTZ R5, R133.reuse, R145 ;  /* 0x0000009185057220 */ /* 0x040fe40000410000 */
[C---:B------:R-:W-:Y:S01]  /*1bbc0*/  FMUL.FTZ R16, R133.reuse, R156 ;  /* 0x0000009c85107220 */ /* 0x040fe20000410000 */
[----:B------:R-:W-:Y:S01]  /*1bbd0*/  MOV R156, R65 ;  /* 0x00000041009c7202 */ /* 0x000fe20000000f00 */
[C---:B------:R-:W-:Y:S02]  /*1bbe0*/  FMUL.FTZ R32, R133.reuse, R172 ;  /* 0x000000ac85207220 */ /* 0x040fe40000410000 */
[C---:B------:R-:W-:Y:S01]  /*1bbf0*/  FMUL.FTZ R33, R133.reuse, R173 ;  /* 0x000000ad85217220 */ /* 0x040fe20000410000 */
[----:B------:R-:W-:Y:S01]  /*1bc00*/  MOV R173, R56 ;  /* 0x0000003800ad7202 */ /* 0x000fe20000000f00 */
[----:B------:R-:W-:Y:S02]  /*1bc10*/  IMAD.MOV.U32 R172, RZ, RZ, R57 ;  /* 0x000000ffffac7224 */ /* 0x000fe400078e0039 */
[C---:B------:R-:W-:Y:S02]  /*1bc20*/  FMUL.FTZ R65, R133.reuse, R205 ;  /* 0x000000cd85417220 */ /* 0x040fe40000410000 */
[C---:B------:R-:W-:Y:S02]  /*1bc30*/  FMUL.FTZ R68, R133.reuse, R68 ;  /* 0x0000004485447220 */ /* 0x040fe40000410000 */
[C---:B------:R-:W-:Y:S02]  /*1bc40*/  FMUL.FTZ R69, R133.reuse, R69 ;  /* 0x0000004585457220 */ /* 0x040fe40000410000 */
[C---:B------:R-:W-:Y:S02]  /*1bc50*/  FMUL.FTZ R80, R133.reuse, R80 ;  /* 0x0000005085507220 */ /* 0x040fe40000410000 */
[C---:B------:R-:W-:Y:S02]  /*1bc60*/  FMUL.FTZ R81, R133.reuse, R81 ;  /* 0x0000005185517220 */ /* 0x040fe40000410000 */
[C---:B------:R-:W-:Y:S02]  /*1bc70*/  FMUL.FTZ R84, R133.reuse, R84 ;  /* 0x0000005485547220 */ /* 0x040fe40000410000 */
[----:B------:R-:W-:Y:S02]  /*1bc80*/  FMUL.FTZ R85, R133, R85 ;  /* 0x0000005585557220 */ /* 0x000fe40000410000 */
[----:B-1----:R-:W-:Y:S02]  /*1bc90*/  FMUL.FTZ R0, R3, c[0x0][0x2d0] ;  /* 0x0000b40003007a20 */ /* 0x002fe40000410000 */
[C---:B--2---:R-:W-:Y:S02]  /*1bca0*/  FMUL.FTZ R6, R132.reuse, R146 ;  /* 0x0000009284067220 */ /* 0x044fe40000410000 */
[----:B------:R1:W2:Y:S01]  /*1bcb0*/  MUFU.EX2 R3, R0 ;  /* 0x0000000000037308 */ /* 0x0002a20000000800 */
[C---:B------:R-:W-:Y:S02]  /*1bcc0*/  FMUL.FTZ R18, R132.reuse, R158 ;  /* 0x0000009e84127220 */ /* 0x040fe40000410000 */
[----:B------:R-:W-:Y:S02]  /*1bcd0*/  IMAD.MOV.U32 R158, RZ, RZ, R36 ;  /* 0x000000ffff9e7224 */ /* 0x000fe400078e0024 */
        /* <DEDUP_REMOVED lines=14> */
[----:B------:R-:W-:Y:S02]  /*1bdc0*/  FFMA.FTZ R2, R41, c[0x0][0x2d0], -R7 ;  /* 0x0000b40029027a23 */ /* 0x000fe40000010807 */
[C---:B------:R-:W-:Y:S02]  /*1bdd0*/  FMUL.FTZ R7, R132.reuse, R147 ;  /* 0x0000009384077220 */ /* 0x040fe40000410000 */
[----:B------:R-:W1:Y:S01]  /*1bde0*/  MUFU.EX2 R0, R0 ;  /* 0x0000000000007308 */ /* 0x000e620000000800 */
[----:B------:R-:W-:Y:S01]  /*1bdf0*/  LDSM.16.MT88.4 R144, [R227+0x100] ;  /* 0x00010000e390783b */ /* 0x000fe20000004200 */
[C---:B------:R-:W-:Y:S02]  /*1be00*/  FMUL.FTZ R99, R132.reuse, R99 ;  /* 0x0000006384637220 */ /* 0x040fe40000410000 */
[----:B------:R-:W-:Y:S01]  /*1be10*/  FMUL.FTZ R102, R132, R102 ;  /* 0x0000006684667220 */ /* 0x000fe20000410000 */
[-C--:B---3--:R-:W-:Y:S05]  /*1be20*/  HMMA.16816.F32 R4, R140, R20.reuse, R4 ;  /* 0x000000148c04723c */ /* 0x088fea0000001804 */
[C---:B--2---:R-:W-:Y:S01]  /*1be30*/  FMUL.FTZ R8, R3.reuse, R148 ;  /* 0x0000009403087220 */ /* 0x044fe20000410000 */
[----:B------:R-:W-:Y:S01]  /*1be40*/  MOV R148, R44 ;  /* 0x0000002c00947202 */ /* 0x000fe20000000f00 */
[C---:B------:R-:W-:Y:S02]  /*1be50*/  FMUL.FTZ R9, R3.reuse, R149 ;  /* 0x0000009503097220 */ /* 0x040fe40000410000 */
[C---:B------:R-:W-:Y:S03]  /*1be60*/  FMUL.FTZ R12, R3.reuse, R152 ;  /* 0x00000098030c7220 */ /* 0x040fe60000410000 */
[----:B------:R-:W-:Y:S02]  /*1be70*/  IMAD.MOV.U32 R152, RZ, RZ, R15 ;  /* 0x000000ffff987224 */ /* 0x000fe400078e000f */
[C---:B------:R-:W-:Y:S01]  /*1be80*/  FMUL.FTZ R13, R3.reuse, R153 ;  /* 0x00000099030d7220 */ /* 0x040fe20000410000 */
[----:B------:R-:W-:Y:S01]  /*1be90*/  MOV R153, R48 ;  /* 0x0000003000997202 */ /* 0x000fe20000000f00 */
[----:B------:R-:W-:Y:S02]  /*1bea0*/  FMUL.FTZ R24, R3, R164 ;  /* 0x000000a403187220 */ /* 0x000fe40000410000 */
[----:B------:R-:W-:Y:S02]  /*1beb0*/  IMAD.MOV.U32 R164, RZ, RZ, R54 ;  /* 0x000000ffffa47224 */ /* 0x000fe400078e0036 */
[C---:B-1----:R-:W-:Y:S01]  /*1bec0*/  FMUL.FTZ R11, R0.reuse, R151 ;  /* 0x00000097000b7220 */ /* 0x042fe20000410000 */
[----:B------:R-:W-:Y:S01]  /*1bed0*/  MOV R151, R38 ;  /* 0x0000002600977202 */ /* 0x000fe20000000f00 */
[----:B------:R-:W-:Y:S01]  /*1bee0*/  FMUL.FTZ R10, R0, R150 ;  /* 0x00000096000a7220 */ /* 0x000fe20000410000 */
[----:B------:R-:W1:Y:S01]  /*1bef0*/  LDSM.16.MT88.4 R36, [R226+0x100] ;  /* 0x00010000e224783b */ /* 0x000e620000004200 */
[----:B------:R-:W-:Y:S01]  /*1bf00*/  MOV R150, R47 ;  /* 0x0000002f00967202 */ /* 0x000fe20000000f00 */
[----:B------:R-:W-:Y:S02]  /*1bf10*/  IMAD.MOV.U32 R149, RZ, RZ, R46 ;  /* 0x000000ffff957224 */ /* 0x000fe400078e002e */
[----:B------:R-:W-:Y:S02]  /*1bf20*/  FMUL.FTZ R103, R132, R103 ;  /* 0x0000006784677220 */ /* 0x000fe40000410000 */
[C---:B------:R-:W-:Y:S04]  /*1bf30*/  HMMA.16816.F32 R8, R208.reuse, R20, R8 ;  /* 0x00000014d008723c */ /* 0x040fe80000001808 */
[C---:B------:R-:W-:Y:S02]  /*1bf40*/  FMUL.FTZ R14, R0.reuse, R154 ;  /* 0x0000009a000e7220 */ /* 0x040fe40000410000 */
[----:B------:R-:W-:Y:S01]  /*1bf50*/  FMUL.FTZ R15, R0, R155 ;  /* 0x0000009b000f7220 */ /* 0x000fe20000410000 */
[----:B------:R-:W-:Y:S01]  /*1bf60*/  MOV R155, R67 ;  /* 0x00000043009b7202 */ /* 0x000fe20000000f00 */
[----:B------:R-:W-:Y:S04]  /*1bf70*/  IMAD.MOV.U32 R154, RZ, RZ, R17 ;  /* 0x000000ffff9a7224 */ /* 0x000fe800078e0011 */
[C---:B------:R-:W-:Y:S01]  /*1bf80*/  FMUL.FTZ R67, R132.reuse, R207 ;  /* 0x000000cf84437220 */ /* 0x040fe20000410000 */
[-C--:B------:R-:W-:Y:S03]  /*1bf90*/  HMMA.16816.F32 R12, R208, R22.reuse, R12 ;  /* 0x00000016d00c723c */ /* 0x080fe6000000180c */
[C---:B------:R-:W-:Y:S02]  /*1bfa0*/  FMUL.FTZ R17, R133.reuse, R157 ;  /* 0x0000009d85117220 */ /* 0x040fe40000410000 */
[----:B------:R-:W-:Y:S02]  /*1bfb0*/  IMAD.MOV.U32 R157, RZ, RZ, R25 ;  /* 0x000000ffff9d7224 */ /* 0x000fe400078e0019 */
[C---:B------:R-:W-:Y:S02]  /*1bfc0*/  FMUL.FTZ R114, R132.reuse, R114 ;  /* 0x0000007284727220 */ /* 0x040fe40000410000 */
[C---:B------:R-:W-:Y:S01]  /*1bfd0*/  FMUL.FTZ R115, R132.reuse, R115 ;  /* 0x0000007384737220 */ /* 0x040fe20000410000 */
[C---:B------:R-:W-:Y:S04]  /*1bfe0*/  HMMA.16816.F32 R16, R140.reuse, R22, R16 ;  /* 0x000000168c10723c */ /* 0x040fe80000001810 */
[C---:B------:R-:W-:Y:S01]  /*1bff0*/  FMUL.FTZ R21, R133.reuse, R161 ;  /* 0x000000a185157220 */ /* 0x040fe20000410000 */
[----:B------:R-:W-:Y:S01]  /*1c000*/  MOV R161, R52 ;  /* 0x0000003400a17202 */ /* 0x000fe20000000f00 */
[----:B------:R-:W-:Y:S02]  /*1c010*/  FMUL.FTZ R20, R133, R160 ;  /* 0x000000a085147220 */ /* 0x000fe40000410000 */
[C---:B------:R-:W-:Y:S01]  /*1c020*/  FMUL.FTZ R22, R132.reuse, R162 ;  /* 0x000000a284167220 */ /* 0x040fe20000410000 */
[----:B------:R-:W-:Y:S02]  /*1c030*/  MOV R162, R53 ;  /* 0x0000003500a27202 */ /* 0x000fe40000000f00 */
[----:B------:R-:W2:Y:S01]  /*1c040*/  LDSM.16.MT88.4 R52, [R228+0x100] ;  /* 0x00010000e434783b */ /* 0x000ea20000004200 */
[C---:B------:R-:W-:Y:S02]  /*1c050*/  FMUL.FTZ R23, R132.reuse, R163 ;  /* 0x000000a384177220 */ /* 0x040fe40000410000 */
[C---:B------:R-:W-:Y:S02]  /*1c060*/  FMUL.FTZ R118, R132.reuse, R118 ;  /* 0x0000007684767220 */ /* 0x040fe40000410000 */
[C---:B------:R-:W-:Y:S02]  /*1c070*/  FMUL.FTZ R119, R132.reuse, R119 ;  /* 0x0000007784777220 */ /* 0x040fe40000410000 */
[----:B------:R-:W-:Y:S01]  /*1c080*/  FMUL.FTZ R130, R132, R130 ;  /* 0x0000008284827220 */ /* 0x000fe20000410000 */
[-C--:B-1----:R-:W-:Y:S03]  /*1c090*/  HMMA.16816.F32 R20, R140, R36.reuse, R20 ;  /* 0x000000248c14723c */ /* 0x082fe60000001814 */
[C---:B------:R-:W-:Y:S01]  /*1c0a0*/  FMUL.FTZ R25, R3.reuse, R165 ;  /* 0x000000a503197220 */ /* 0x040fe20000410000 */
[----:B------:R-:W-:Y:S01]  /*1c0b0*/  MOV R165, R28 ;  /* 0x0000001c00a57202 */ /* 0x000fe20000000f00 */
[C---:B------:R-:W-:Y:S01]  /*1c0c0*/  FMUL.FTZ R26, R0.reuse, R166 ;  /* 0x000000a6001a7220 */ /* 0x040fe20000410000 */
[----:B------:R-:W-:Y:S01]  /*1c0d0*/  MOV R166, R60 ;  /* 0x0000003c00a67202 */ /* 0x000fe20000000f00 */
[----:B------:R-:W-:Y:S01]  /*1c0e0*/  FMUL.FTZ R27, R0, R167 ;  /* 0x000000a7001b7220 */ /* 0x000fe20000410000 */
[----:B------:R-:W-:Y:S01]  /*1c0f0*/  MOV R167, R58 ;  /* 0x0000003a00a77202 */ /* 0x000fe20000000f00 */
[----:B------:R-:W-:Y:S03]  /*1c100*/  FMUL.FTZ R131, R132, R131 ;  /* 0x0000008384837220 */ /* 0x000fe60000410000 */
[C---:B------:R-:W-:Y:S02]  /*1c110*/  FMUL.FTZ R28, R3.reuse, R168 ;  /* 0x000000a8031c7220 */ /* 0x040fe40000410000 */
[C---:B------:R-:W-:Y:S04]  /*1c120*/  HMMA.16816.F32 R24, R208.reuse, R36, R24 ;  /* 0x00000024d018723c */ /* 0x040fe80000001818 */
[C---:B------:R-:W-:Y:S01]  /*1c130*/  FMUL.FTZ R29, R3.reuse, R169 ;  /* 0x000000a9031d7220 */ /* 0x040fe20000410000 */
[----:B------:R-:W-:Y:S01]  /*1c140*/  MOV R169, R45 ;  /* 0x0000002d00a97202 */ /* 0x000fe20000000f00 */
[C---:B------:R-:W-:Y:S02]  /*1c150*/  FMUL.FTZ R30, R0.reuse, R170 ;  /* 0x000000aa001e7220 */ /* 0x040fe40000410000 */
[C---:B------:R-:W-:Y:S01]  /*1c160*/  FMUL.FTZ R31, R0.reuse, R171 ;  /* 0x000000ab001f7220 */ /* 0x040fe20000410000 */
[----:B------:R-:W-:Y:S02]  /*1c170*/  MOV R171, R62 ;  /* 0x0000003e00ab7202 */ /* 0x000fe40000000f00 */
[----:B------:R-:W-:Y:S01]  /*1c180*/  MUFU.EX2 R169, R169 ;  /* 0x000000a900a97308 */ /* 0x000fe20000000800 */
[C---:B------:R-:W-:Y:S02]  /*1c190*/  FMUL.FTZ R40, R3.reuse, R180 ;  /* 0x000000b403287220 */ /* 0x040fe40000410000 */
[C---:B------:R-:W-:Y:S01]  /*1c1a0*/  FMUL.FTZ R41, R3.reuse, R181 ;  /* 0x000000b503297220 */ /* 0x040fe20000410000 */
[-C--:B------:R-:W-:Y:S03]  /*1c1b0*/  HMMA.16816.F32 R28, R208, R38.reuse, R28 ;  /* 0x00000026d01c723c */ /* 0x080fe6000000181c */
[----:B------:R-:W-:Y:S02]  /*1c1c0*/  FMUL.FTZ R43, R0, R183 ;  /* 0x000000b7002b7220 */ /* 0x000fe40000410000 */
[C---:B------:R-:W-:Y:S01]  /*1c1d0*/  FMUL.FTZ R44, R3.reuse, R184 ;  /* 0x000000b8032c7220 */ /* 0x040fe20000410000 */
[----:B------:R-:W-:Y:S01]  /*1c1e0*/  MUFU.EX2 R183, R217 ;  /* 0x000000d900b77308 */ /* 0x000fe20000000800 */
[----:B------:R-:W-:Y:S01]  /*1c1f0*/  FMUL.FTZ R45, R3, R185 ;  /* 0x000000b9032d7220 */ /* 0x000fe20000410000 */
[C---:B------:R-:W-:Y:S04]  /*1c200*/  HMMA.16816.F32 R32, R140.reuse, R38, R32 ;  /* 0x000000268c20723c */ /* 0x040fe80000001820 */
[C---:B------:R-:W-:Y:S01]  /*1c210*/  FMUL.FTZ R36, R133.reuse, R176 ;  /* 0x000000b085247220 */ /* 0x040fe20000410000 */
[----:B------:R-:W-:Y:S01]  /*1c220*/  MOV R176, R64 ;  /* 0x0000004000b07202 */ /* 0x000fe20000000f00 */
[C---:B------:R-:W-:Y:S02]  /*1c230*/  FMUL.FTZ R37, R133.reuse, R177 ;  /* 0x000000b185257220 */ /* 0x040fe40000410000 */
[C---:B------:R-:W-:Y:S01]  /*1c240*/  FMUL.FTZ R38, R132.reuse, R178 ;  /* 0x000000b284267220 */ /* 0x040fe20000410000 */
[----:B------:R-:W-:Y:S03]  /*1c250*/  MOV R178, R49 ;  /* 0x0000003100b27202 */ /* 0x000fe60000000f00 */
[C---:B------:R-:W-:Y:S01]  /*1c260*/  FMUL.FTZ R39, R132.reuse, R179 ;  /* 0x000000b384277220 */ /* 0x040fe20000410000 */
[----:B------:R-:W-:Y:S01]  /*1c270*/  MOV R181, R178 ;  /* 0x000000b200b57202 */ /* 0x000fe20000000f00 */
[----:B------:R-:W-:Y:S01]  /*1c280*/  IMAD.MOV.U32 R160, RZ, RZ, R51 ;  /* 0x000000ffffa07224 */ /* 0x000fe200078e0033 */
[----:B------:R-:W-:Y:S01]  /*1c290*/  MUFU.EX2 R178, R218 ;  /* 0x000000da00b27308 */ /* 0x000fe20000000800 */
[----:B------:R-:W-:Y:S01]  /*1c2a0*/  FMUL.FTZ R51, R132, R191 ;  /* 0x000000bf84337220 */ /* 0x000fe20000410000 */
[----:B------:R-:W-:Y:S01]  /*1c2b0*/  MOV R179, R176 ;  /* 0x000000b000b37202 */ /* 0x000fe20000000f00 */
[----:B------:R-:W-:Y:S01]  /*1c2c0*/  IMAD.MOV.U32 R177, RZ, RZ, R50 ;  /* 0x000000ffffb17224 */ /* 0x000fe200078e0032 */
[-C--:B--2---:R-:W-:Y:S03]  /*1c2d0*/  HMMA.16816.F32 R36, R140, R52.reuse, R36 ;  /* 0x000000348c24723c */ /* 0x084fe60000001824 */
[----:B------:R-:W-:Y:S01]  /*1c2e0*/  FMUL.FTZ R42, R0, R182 ;  /* 0x000000b6002a7220 */ /* 0x000fe20000410000 */
[----:B------:R-:W-:Y:S01]  /*1c2f0*/  MOV R184, R179 ;  /* 0x000000b300b87202 */ /* 0x000fe20000000f00 */
[----:B------:R-:W-:Y:S01]  /*1c300*/  FMUL.FTZ R50, R132, R190 ;  /* 0x000000be84327220 */ /* 0x000fe20000410000 */
[----:B------:R-:W-:Y:S01]  /*1c310*/  MOV R190, R175 ;  /* 0x000000af00be7202 */ /* 0x000fe20000000f00 */
[C---:B------:R-:W-:Y:S01]  /*1c320*/  FMUL.FTZ R48, R133.reuse, R188 ;  /* 0x000000bc85307220 */ /* 0x040fe20000410000 */
[----:B------:R-:W-:Y:S01]  /*1c330*/  MOV R175, R164 ;  /* 0x000000a400af7202 */ /* 0x000fe20000000f00 */
[----:B------:R1:W-:Y:S01]  /*1c340*/  MUFU.EX2 R188, R246 ;  /* 0x000000f600bc7308 */ /* 0x0003e20000000800 */
[C---:B------:R-:W-:Y:S04]  /*1c350*/  HMMA.16816.F32 R40, R208.reuse, R52, R40 ;  /* 0x00000034d028723c */ /* 0x040fe80000001828 */
[C---:B------:R-:W-:Y:S01]  /*1c360*/  FMUL.FTZ R46, R0.reuse, R186 ;  /* 0x000000ba002e7220 */ /* 0x040fe20000410000 */
[----:B------:R-:W-:Y:S01]  /*1c370*/  MOV R176, R171 ;  /* 0x000000ab00b07202 */ /* 0x000fe20000000f00 */
[----:B------:R-:W-:Y:S01]  /*1c380*/  FMUL.FTZ R47, R0, R187 ;  /* 0x000000bb002f7220 */ /* 0x000fe20000410000 */
[----:B------:R-:W-:Y:S01]  /*1c390*/  MOV R186, R165 ;  /* 0x000000a500ba7202 */ /* 0x000fe20000000f00 */
[----:B------:R-:W-:Y:S01]  /*1c3a0*/  IMAD.MOV.U32 R164, RZ, RZ, R162 ;  /* 0x000000ffffa47224 */ /* 0x000fe200078e00a2 */
[----:B------:R-:W-:Y:S01]  /*1c3b0*/  MOV R165, R158 ;  /* 0x0000009e00a57202 */ /* 0x000fe20000000f00 */
[----:B------:R2:W-:Y:S02]  /*1c3c0*/  MUFU.EX2 R179, R2 ;  /* 0x0000000200b37308 */ /* 0x0005e40000000800 */
[--C-:B------:R-:W-:Y:S01]  /*1c3d0*/  FFMA.FTZ R162, R248, c[0x0][0x2d0], -R212.reuse ;  /* 0x0000b400f8a27a23 */ /* 0x100fe200000108d4 */
[-C--:B------:R-:W-:Y:S03]  /*1c3e0*/  HMMA.16816.F32 R44, R208, R54.reuse, R44 ;  /* 0x00000036d02c723c */ /* 0x080fe6000000182c */
[C---:B------:R-:W-:Y:S01]  /*1c3f0*/  FMUL.FTZ R49, R133.reuse, R189 ;  /* 0x000000bd85317220 */ /* 0x040fe20000410000 */
[----:B------:R-:W-:Y:S01]  /*1c400*/  MOV R158, R150 ;  /* 0x00000096009e7202 */ /* 0x000fe20000000f00 */
[C---:B------:R-:W-:Y:S01]  /*1c410*/  FMUL.FTZ R52, R133.reuse, R192 ;  /* 0x000000c085347220 */ /* 0x040fe20000410000 */
[----:B------:R-:W-:Y:S01]  /*1c420*/  MOV R182, R176 ;  /* 0x000000b000b67202 */ /* 0x000fe20000000f00 */
[----:B------:R-:W-:Y:S01]  /*1c430*/  MUFU.EX2 R248, R224 ;  /* 0x000000e000f87308 */ /* 0x000fe20000000800 */
[----:B------:R-:W-:Y:S02]  /*1c440*/  FMUL.FTZ R53, R133, R193 ;  /* 0x000000c185357220 */ /* 0x000fe40000410000 */
[C---:B------:R-:W-:Y:S04]  /*1c450*/  HMMA.16816.F32 R48, R140.reuse, R54, R48 ;  /* 0x000000368c30723c */ /* 0x040fe80000001830 */
[----:B------:R-:W-:Y:S02]  /*1c460*/  IMAD.MOV.U32 R168, RZ, RZ, R59 ;  /* 0x000000ffffa87224 */ /* 0x000fe400078e003b */
[----:B------:R-:W-:Y:S01]  /*1c470*/  FMUL.FTZ R56, R3, R196 ;  /* 0x000000c403387220 */ /* 0x000fe20000410000 */
[----:B------:R3:W-:Y:S01]  /*1c480*/  MUFU.EX2 R176, R139 ;  /* 0x0000008b00b07308 */ /* 0x0007e20000000800 */
[C---:B------:R-:W-:Y:S01]  /*1c490*/  FMUL.FTZ R54, R132.reuse, R194 ;  /* 0x000000c284367220 */ /* 0x040fe20000410000 */
[----:B------:R-:W-:Y:S03]  /*1c4a0*/  MOV R194, R190 ;  /* 0x000000be00c27202 */ /* 0x000fe60000000f00 */
[----:B------:R-:W-:Y:S01]  /*1c4b0*/  FMUL.FTZ R55, R132, R195 ;  /* 0x000000c384377220 */ /* 0x000fe20000410000 */
[----:B------:R-:W-:Y:S01]  /*1c4c0*/  MOV R190, R165 ;  /* 0x000000a500be7202 */ /* 0x000fe20000000f00 */
[----:B-1----:R-:W-:Y:S02]  /*1c4d0*/  FFMA.FTZ R246, R223, c[0x0][0x2d0], -R212 ;  /* 0x0000b400dff67a23 */ /* 0x002fe400000108d4 */
[C---:B------:R-:W-:Y:S02]  /*1c4e0*/  FMUL.FTZ R57, R3.reuse, R197 ;  /* 0x000000c503397220 */ /* 0x040fe40000410000 */
[C---:B------:R-:W-:Y:S01]  /*1c4f0*/  FMUL.FTZ R58, R0.reuse, R198 ;  /* 0x000000c6003a7220 */ /* 0x040fe20000410000 */
[-C--:B------:R-:W-:Y:S01]  /*1c500*/  HMMA.16816.F32 R52, R140, R144.reuse, R52 ;  /* 0x000000908c34723c */ /* 0x080fe20000001834 */
[----:B------:R-:W-:Y:S02]  /*1c510*/  MUFU.EX2 R197, R181 ;  /* 0x000000b500c57308 */ /* 0x000fe40000000800 */
[C---:B------:R-:W-:Y:S01]  /*1c520*/  FMUL.FTZ R59, R0.reuse, R199 ;  /* 0x000000c7003b7220 */ /* 0x040fe20000410000 */
[----:B------:R-:W-:Y:S01]  /*1c530*/  MOV R199, R194 ;  /* 0x000000c200c77202 */ /* 0x000fe20000000f00 */
[C---:B------:R-:W-:Y:S01]  /*1c540*/  FMUL.FTZ R60, R3.reuse, R200 ;  /* 0x000000c8033c7220 */ /* 0x040fe20000410000 */
[----:B------:R-:W-:Y:S01]  /*1c550*/  MOV R200, R157 ;  /* 0x0000009d00c87202 */ /* 0x000fe20000000f00 */
[----:B------:R-:W-:Y:S01]  /*1c560*/  FMUL.FTZ R61, R3, R201 ;  /* 0x000000c9033d7220 */ /* 0x000fe20000410000 */
[----:B------:R-:W-:Y:S01]  /*1c570*/  MOV R194, R190 ;  /* 0x000000be00c27202 */ /* 0x000fe20000000f00 */
[----:B------:R-:W-:Y:S01]  /*1c580*/  IMAD.MOV.U32 R190, RZ, RZ, R156 ;  /* 0x000000ffffbe7224 */ /* 0x000fe200078e009c */
[C---:B------:R-:W-:Y:S01]  /*1c590*/  HMMA.16816.F32 R56, R208.reuse, R144, R56 ;  /* 0x00000090d038723c */ /* 0x040fe20000001838 */
[----:B------:R-:W-:Y:S03]  /*1c5a0*/  MUFU.EX2 R246, R246 ;  /* 0x000000f600f67308 */ /* 0x000fe60000000800 */
[C---:B------:R-:W-:Y:S02]  /*1c5b0*/  FMUL.FTZ R62, R0.reuse, R202 ;  /* 0x000000ca003e7220 */ /* 0x040fe40000410000 */
[----:B------:R-:W-:Y:S02]  /*1c5c0*/  IMAD.MOV.U32 R170, RZ, RZ, R63 ;  /* 0x000000ffffaa7224 */ /* 0x000fe400078e003f */
[----:B------:R-:W-:Y:S03]  /*1c5d0*/  FMUL.FTZ R63, R0, R203 ;  /* 0x000000cb003f7220 */ /* 0x000fe60000410000 */
[----:B------:R-:W-:Y:S01]  /*1c5e0*/  MUFU.EX2 R190, R190 ;  /* 0x000000be00be7308 */ /* 0x000fe20000000800 */
[----:B------:R-:W-:Y:S02]  /*1c5f0*/  IMAD.MOV.U32 R163, RZ, RZ, R66 ;  /* 0x000000ffffa37224 */ /* 0x000fe400078e0042 */
[----:B------:R-:W-:Y:S01]  /*1c600*/  FMUL.FTZ R66, R132, R206 ;  /* 0x000000ce84427220 */ /* 0x000fe20000410000 */
[-C--:B------:R-:W-:Y:S03]  /*1c610*/  HMMA.16816.F32 R60, R208, R146.reuse, R60 ;  /* 0x00000092d03c723c */ /* 0x080fe6000000183c */
[----:B------:R-:W-:Y:S02]  /*1c620*/  FMUL.FTZ R64, R133, R204 ;  /* 0x000000cc85407220 */ /* 0x000fe40000410000 */
[C---:B------:R-:W-:Y:S01]  /*1c630*/  FMUL.FTZ R72, R3.reuse, R72 ;  /* 0x0000004803487220 */ /* 0x040fe20000410000 */
[----:B------:R-:W-:Y:S01]  /*1c640*/  MUFU.EX2 R204, R219 ;  /* 0x000000db00cc7308 */ /* 0x000fe20000000800 */
[C---:B------:R-:W-:Y:S02]  /*1c650*/  FMUL.FTZ R73, R3.reuse, R73 ;  /* 0x0000004903497220 */ /* 0x040fe40000410000 */
[C---:B------:R-:W-:Y:S01]  /*1c660*/  FMUL.FTZ R74, R0.reuse, R74 ;  /* 0x0000004a004a7220 */ /* 0x040fe20000410000 */
[C---:B------:R-:W-:Y:S01]  /*1c670*/  HMMA.16816.F32 R64, R140.reuse, R146, R64 ;  /* 0x000000928c40723c */ /* 0x040fe20000001840 */
[----:B------:R-:W1:Y:S03]  /*1c680*/  LDSM.16.MT88.4 R144, [R225+0x2100] ;  /* 0x00210000e190783b */ /* 0x000e660000004200 */
[C---:B------:R-:W-:Y:S02]  /*1c690*/  FMUL.FTZ R75, R0.reuse, R75 ;  /* 0x0000004b004b7220 */ /* 0x040fe40000410000 */
[----:B------:R-:W-:Y:S01]  /*1c6a0*/  MUFU.EX2 R206, R162 ;  /* 0x000000a200ce7308 */ /* 0x000fe20000000800 */
[C---:B------:R-:W-:Y:S02]  /*1c6b0*/  FMUL.FTZ R76, R3.reuse, R76 ;  /* 0x0000004c034c7220 */ /* 0x040fe40000410000 */
[C---:B------:R-:W-:Y:S03]  /*1c6c0*/  FMUL.FTZ R77, R3.reuse, R77 ;  /* 0x0000004d034d7220 */ /* 0x040fe60000410000 */
[C---:B------:R-:W-:Y:S02]  /*1c6d0*/  FMUL.FTZ R78, R0.reuse, R78 ;  /* 0x0000004e004e7220 */ /* 0x040fe40000410000 */
[C---:B------:R-:W-:Y:S02]  /*1c6e0*/  FMUL.FTZ R79, R0.reuse, R79 ;  /* 0x0000004f004f7220 */ /* 0x040fe40000410000 */
[C---:B------:R-:W-:Y:S01]  /*1c6f0*/  FMUL.FTZ R88, R3.reuse, R88 ;  /* 0x0000005803587220 */ /* 0x040fe20000410000 */
[----:B------:R-:W-:Y:S01]  /*1c700*/  MUFU.EX2 R203, R200 ;  /* 0x000000c800cb7308 */ /* 0x000fe20000000800 */
[C---:B------:R-:W-:Y:S02]  /*1c710*/  FMUL.FTZ R89, R3.reuse, R89 ;  /* 0x0000005903597220 */ /* 0x040fe40000410000 */
[C---:B------:R-:W-:Y:S02]  /*1c720*/  FMUL.FTZ R90, R0.reuse, R90 ;  /* 0x0000005a005a7220 */ /* 0x040fe40000410000 */
[C---:B------:R-:W-:Y:S02]  /*1c730*/  FMUL.FTZ R91, R0.reuse, R91 ;  /* 0x0000005b005b7220 */ /* 0x040fe40000410000 */
[C---:B------:R-:W-:Y:S02]  /*1c740*/  FMUL.FTZ R92, R3.reuse, R92 ;  /* 0x0000005c035c7220 */ /* 0x040fe40000410000 */
[----:B------:R-:W-:Y:S01]  /*1c750*/  FMUL.FTZ R93, R3, R93 ;  /* 0x0000005d035d7220 */ /* 0x000fe20000410000 */
[----:B------:R-:W-:Y:S01]  /*1c760*/  MUFU.EX2 R199, R199 ;  /* 0x000000c700c77308 */ /* 0x000fe20000000800 */
[C---:B------:R-:W-:Y:S02]  /*1c770*/  FMUL.FTZ R94, R0.reuse, R94 ;  /* 0x0000005e005e7220 */ /* 0x040fe40000410000 */
[C---:B------:R-:W-:Y:S02]  /*1c780*/  FMUL.FTZ R95, R0.reuse, R95 ;  /* 0x0000005f005f7220 */ /* 0x040fe40000410000 */
[C---:B------:R-:W-:Y:S02]  /*1c790*/  FMUL.FTZ R96, R133.reuse, R96 ;  /* 0x0000006085607220 */ /* 0x040fe40000410000 */
[C---:B------:R-:W-:Y:S02]  /*1c7a0*/  FMUL.FTZ R97, R133.reuse, R97 ;  /* 0x0000006185617220 */ /* 0x040fe40000410000 */
        /* <DEDUP_REMOVED lines=12> */
[C---:B------:R-:W-:Y:S02]  /*1c870*/  FMUL.FTZ R111, R0.reuse, R111 ;  /* 0x0000006f006f7220 */ /* 0x040fe40000410000 */
[C---:B------:R-:W-:Y:S01]  /*1c880*/  HMMA.16816.F32 R80, R140.reuse, R146, R80 ;  /* 0x000000928c50723c */ /* 0x040fe20000001850 */
[----:B------:R-:W1:Y:S03]  /*1c890*/  LDSM.16.MT88.4 R144, [R226+0x2100] ;  /* 0x00210000e290783b */ /* 0x000e660000004200 */
[C---:B------:R-:W-:Y:S02]  /*1c8a0*/  FMUL.FTZ R112, R133.reuse, R112 ;  /* 0x0000007085707220 */ /* 0x040fe40000410000 */
[C---:B------:R-:W-:Y:S02]  /*1c8b0*/  FMUL.FTZ R113, R133.reuse, R113 ;  /* 0x0000007185717220 */ /* 0x040fe40000410000 */
[C---:B------:R-:W-:Y:S04]  /*1c8c0*/  FMUL.FTZ R116, R133.reuse, R116 ;  /* 0x0000007485747220 */ /* 0x040fe80000410000 */
[----:B------:R-:W-:Y:S02]  /*1c8d0*/  FMUL.FTZ R117, R133, R117 ;  /* 0x0000007585757220 */ /* 0x000fe40000410000 */
[C---:B------:R-:W-:Y:S02]  /*1c8e0*/  FMUL.FTZ R120, R3.reuse, R120 ;  /* 0x0000007803787220 */ /* 0x040fe40000410000 */
[----:B------:R-:W-:Y:S02]  /*1c8f0*/  FMUL.FTZ R121, R3, R121 ;  /* 0x0000007903797220 */ /* 0x000fe40000410000 */
[C---:B------:R-:W-:Y:S02]  /*1c900*/  FMUL.FTZ R122, R0.reuse, R122 ;  /* 0x0000007a007a7220 */ /* 0x040fe40000410000 */
[----:B------:R-:W-:Y:S02]  /*1c910*/  FMUL.FTZ R123, R0, R123 ;  /* 0x0000007b007b7220 */ /* 0x000fe40000410000 */
[--C-:B--2---:R-:W-:Y:S02]  /*1c920*/  FFMA.FTZ R2, R184, c[0x0][0x2d0], -R212.reuse ;  /* 0x0000b400b8027a23 */ /* 0x104fe400000108d4 */
[----:B------:R-:W-:Y:S01]  /*1c930*/  IMAD.MOV.U32 R189, RZ, RZ, R155 ;  /* 0x000000ffffbd7224 */ /* 0x000fe200078e009b */
[----:B------:R-:W-:Y:S01]  /*1c940*/  MOV R155, R151 ;  /* 0x00000097009b7202 */ /* 0x000fe20000000f00 */
[----:B------:R-:W-:Y:S01]  /*1c950*/  IMAD.MOV.U32 R187, RZ, RZ, R163 ;  /* 0x000000ffffbb7224 */ /* 0x000fe200078e00a3 */
[----:B------:R-:W-:Y:S01]  /*1c960*/  MOV R163, R148 ;  /* 0x0000009400a37202 */ /* 0x000fe20000000f00 */
[--C-:B---3--:R-:W-:Y:S02]  /*1c970*/  FFMA.FTZ R139, R251, c[0x0][0x2d0], -R212.reuse ;  /* 0x0000b400fb8b7a23 */ /* 0x108fe400000108d4 */
[----:B------:R-:W-:Y:S01]  /*1c980*/  IMAD.MOV.U32 R165, RZ, RZ, R155 ;  /* 0x000000ffffa57224 */ /* 0x000fe200078e009b */
[----:B------:R-:W-:Y:S01]  /*1c990*/  MUFU.EX2 R251, R237 ;  /* 0x000000ed00fb7308 */ /* 0x000fe20000000800 */
[C---:B------:R-:W-:Y:S01]  /*1c9a0*/  FMUL.FTZ R124, R3.reuse, R124 ;  /* 0x0000007c037c7220 */ /* 0x040fe20000410000 */
[----:B------:R-:W-:Y:S01]  /*1c9b0*/  MOV R192, R187 ;  /* 0x000000bb00c07202 */ /* 0x000fe20000000f00 */
[----:B------:R-:W-:Y:S01]  /*1c9c0*/  FMUL.FTZ R125, R3, R125 ;  /* 0x0000007d037d7220 */ /* 0x000fe20000410000 */
[----:B------:R-:W-:Y:S01]  /*1c9d0*/  MOV R187, R160 ;  /* 0x000000a000bb7202 */ /* 0x000fe20000000f00 */
[----:B------:R-:W-:Y:S02]  /*1c9e0*/  FFMA.FTZ R160, R250, c[0x0][0x2d0], -R212 ;  /* 0x0000b400faa07a23 */ /* 0x000fe400000108d4 */
[----:B------:R-:W-:Y:S02]  /*1c9f0*/  IMAD.MOV.U32 R171, RZ, RZ, R170 ;  /* 0x000000ffffab7224 */ /* 0x000fe400078e00aa */
[----:B------:R-:W-:Y:S01]  /*1ca00*/  IMAD.MOV.U32 R180, RZ, RZ, R177 ;  /* 0x000000ffffb47224 */ /* 0x000fe200078e00b1 */
[-C--:B-1----:R-:W-:Y:S01]  /*1ca10*/  HMMA.16816.F32 R84, R140, R144.reuse, R84 ;  /* 0x000000908c54723c */ /* 0x082fe20000001854 */
[----:B------:R-:W-:Y:S02]  /*1ca20*/  MUFU.EX2 R250, R233 ;  /* 0x000000e900fa7308 */ /* 0x000fe40000000800 */
[----:B------:R-:W-:Y:S01]  /*1ca30*/  MOV R185, R171 ;  /* 0x000000ab00b97202 */ /* 0x000fe20000000f00 */
[----:B------:R-:W-:Y:S01]  /*1ca40*/  IMAD.MOV.U32 R184, RZ, RZ, R182 ;  /* 0x000000ffffb87224 */ /* 0x000fe200078e00b6 */
[----:B------:R-:W-:Y:S01]  /*1ca50*/  MOV R182, R159 ;  /* 0x0000009f00b67202 */ /* 0x000fe20000000f00 */
[----:B------:R-:W-:Y:S02]  /*1ca60*/  IMAD.MOV.U32 R159, RZ, RZ, R149 ;  /* 0x000000ffff9f7224 */ /* 0x000fe400078e0095 */
[C---:B------:R-:W-:Y:S01]  /*1ca70*/  HMMA.16816.F32 R88, R208.reuse, R144, R88 ;  /* 0x00000090d058723c */ /* 0x040fe20000001858 */
[----:B------:R-:W-:Y:S02]  /*1ca80*/  LDSM.16.MT88.4 R148, [R225+0x900] ;  /* 0x00090000e194783b */ /* 0x000fe40000004200 */
[----:B------:R1:W-:Y:S01]  /*1ca90*/  MUFU.EX2 R171, R2 ;  /* 0x0000000200ab7308 */ /* 0x0003e20000000800 */
[----:B------:R-:W-:Y:S01]  /*1caa0*/  IMAD.MOV.U32 R191, RZ, RZ, R184 ;  /* 0x000000ffffbf7224 */ /* 0x000fe200078e00b8 */
[----:B------:R-:W-:Y:S01]  /*1cab0*/  MOV R184, R161 ;  /* 0x000000a100b87202 */ /* 0x000fe20000000f00 */
[--C-:B------:R-:W-:Y:S01]  /*1cac0*/  FFMA.FTZ R161, R249, c[0x0][0x2d0], -R212.reuse ;  /* 0x0000b400f9a17a23 */ /* 0x100fe200000108d4 */
[----:B------:R-:W-:Y:S01]  /*1cad0*/  MOV R193, R182 ;  /* 0x000000b600c17202 */ /* 0x000fe20000000f00 */
[-C--:B------:R-:W-:Y:S04]  /*1cae0*/  HMMA.16816.F32 R92, R208, R146.reuse, R92 ;  /* 0x00000092d05c723c */ /* 0x080fe8000000185c */
[----:B------:R-:W-:Y:S01]  /*1caf0*/  MOV R182, R159 ;  /* 0x0000009f00b67202 */ /* 0x000fe20000000f00 */
[----:B------:R-:W-:Y:S01]  /*1cb00*/  MUFU.EX2 R249, R240 ;  /* 0x000000f000f97308 */ /* 0x000fe20000000800 */
[----:B------:R-:W-:Y:S01]  /*1cb10*/  MOV R159, R153 ;  /* 0x00000099009f7202 */ /* 0x000fe20000000f00 */
[C---:B------:R-:W-:Y:S01]  /*1cb20*/  FMUL.FTZ R126, R0.reuse, R126 ;  /* 0x0000007e007e7220 */ /* 0x040fe20000410000 */
[C---:B------:R-:W-:Y:S01]  /*1cb30*/  HMMA.16816.F32 R96, R140.reuse, R146, R96 ;  /* 0x000000928c60723c */ /* 0x040fe20000001860 */
[----:B------:R-:W2:Y:S03]  /*1cb40*/  LDSM.16.MT88.4 R144, [R228+0x2100] ;  /* 0x00210000e490783b */ /* 0x000ea60000004200 */
[----:B------:R-:W-:Y:S02]  /*1cb50*/  FMUL.FTZ R127, R0, R127 ;  /* 0x0000007f007f7220 */ /* 0x000fe40000410000 */
[C---:B------:R-:W-:Y:S01]  /*1cb60*/  FMUL.FTZ R128, R133.reuse, R128 ;  /* 0x0000008085807220 */ /* 0x040fe20000410000 */
[----:B------:R-:W-:Y:S01]  /*1cb70*/  MUFU.EX2 R200, R161 ;  /* 0x000000a100c87308 */ /* 0x000fe20000000800 */
[----:B------:R-:W-:Y:S04]  /*1cb80*/  FMUL.FTZ R129, R133, R129 ;  /* 0x0000008185817220 */ /* 0x000fe80000410000 */
[--C-:B-1----:R-:W-:Y:S02]  /*1cb90*/  FFMA.FTZ R2, R220, c[0x0][0x2d0], -R212.reuse ;  /* 0x0000b400dc027a23 */ /* 0x102fe400000108d4 */
[----:B------:R-:W-:Y:S01]  /*1cba0*/  IMAD.MOV.U32 R195, RZ, RZ, R191 ;  /* 0x000000ffffc37224 */ /* 0x000fe200078e00bf */
[----:B------:R-:W-:Y:S01]  /*1cbb0*/  MOV R191, R187 ;  /* 0x000000bb00bf7202 */ /* 0x000fe20000000f00 */
[----:B------:R-:W-:Y:S01]  /*1cbc0*/  IMAD.MOV.U32 R187, RZ, RZ, R163 ;  /* 0x000000ffffbb7224 */ /* 0x000fe200078e00a3 */
[----:B------:R-:W-:Y:S01]  /*1cbd0*/  MOV R163, R154 ;  /* 0x0000009a00a37202 */ /* 0x000fe20000000f00 */
[----:B------:R1:W-:Y:S02]  /*1cbe0*/  MUFU.EX2 R170, R247 ;  /* 0x000000f700aa7308 */ /* 0x0003e40000000800 */
[----:B------:R-:W-:Y:S01]  /*1cbf0*/  IMAD.MOV.U32 R198, RZ, RZ, R187 ;  /* 0x000000ffffc67224 */ /* 0x000fe200078e00bb */
[----:B------:R-:W-:Y:S07]  /*1cc00*/  MOV R187, R163 ;  /* 0x000000a300bb7202 */ /* 0x000fee0000000f00 */
[----:B------:R-:W3:Y:S10]  /*1cc10*/  MUFU.EX2 R177, R245 ;  /* 0x000000f500b17308 */ /* 0x000ef40000000800 */
[----:B------:R-:W-:Y:S01]  /*1cc20*/  MUFU.EX2 R245, R231 ;  /* 0x000000e700f57308 */ /* 0x000fe20000000800 */
[-C--:B--2---:R-:W-:Y:S03]  /*1cc30*/  HMMA.16816.F32 R100, R140, R144.reuse, R100 ;  /* 0x000000908c64723c */ /* 0x084fe60000001864 */
[--C-:B-1----:R-:W-:Y:S06]  /*1cc40*/  FFMA.FTZ R247, R222, c[0x0][0x2d0], -R212.reuse ;  /* 0x0000b400def77a23 */ /* 0x102fec00000108d4 */
[----:B------:R-:W-:Y:S01]  /*1cc50*/  MUFU.EX2 R187, R187 ;  /* 0x000000bb00bb7308 */ /* 0x000fe20000000800 */
[C---:B------:R-:W-:Y:S08]  /*1cc60*/  HMMA.16816.F32 R104, R208.reuse, R144, R104 ;  /* 0x00000090d068723c */ /* 0x040ff00000001868 */
[-C--:B------:R-:W-:Y:S01]  /*1cc70*/  HMMA.16816.F32 R108, R208, R146.reuse, R108 ;  /* 0x00000092d06c723c */ /* 0x080fe2000000186c */
[----:B------:R1:W-:Y:S07]  /*1cc80*/  MUFU.EX2 R196, R2 ;  /* 0x0000000200c47308 */ /* 0x0003ee0000000800 */
[C---:B------:R-:W-:Y:S01]  /*1cc90*/  HMMA.16816.F32 R112, R140.reuse, R146, R112 ;  /* 0x000000928c70723c */ /* 0x040fe20000001870 */
[----:B------:R-:W2:Y:S02]  /*1cca0*/  LDSM.16.MT88.4 R144, [R227+0x2100] ;  /* 0x00210000e390783b */ /* 0x000ea40000004200 */
[----:B------:R-:W2:Y:S10]  /*1ccb0*/  MUFU.EX2 R181, R180 ;  /* 0x000000b400b57308 */ /* 0x000eb40000000800 */
[----:B------:R-:W2:Y:S01]  /*1ccc0*/  MUFU.EX2 R180, R216 ;  /* 0x000000d800b47308 */ /* 0x000ea20000000800 */
[--C-:B-1----:R-:W-:Y:S09]  /*1ccd0*/  FFMA.FTZ R2, R252, c[0x0][0x2d0], -R212.reuse ;  /* 0x0000b400fc027a23 */ /* 0x102ff200000108d4 */
[----:B------:R1:W-:Y:S10]  /*1cce0*/  MUFU.EX2 R216, R2 ;  /* 0x0000000200d87308 */ /* 0x0003f40000000800 */
[----:B------:R-:W-:Y:S01]  /*1ccf0*/  MUFU.EX2 R252, R239 ;  /* 0x000000ef00fc7308 */ /* 0x000fe20000000800 */
[-C--:B--2---:R-:W-:Y:S09]  /*1cd00*/  HMMA.16816.F32 R116, R140, R144.reuse, R116 ;  /* 0x000000908c74723c */ /* 0x084ff20000001874 */
[----:B------:R2:W-:Y:S03]  /*1cd10*/  MUFU.EX2 R202, R193 ;  /* 0x000000c100ca7308 */ /* 0x0005e60000000800 */
[--C-:B-1----:R-:W-:Y:S01]  /*1cd20*/  FFMA.FTZ R2, R189, c[0x0][0x2d0], -R212.reuse ;  /* 0x0000b400bd027a23 */ /* 0x102fe200000108d4 */
[C---:B------:R-:W-:Y:S01]  /*1cd30*/  HMMA.16816.F32 R120, R208.reuse, R144, R120 ;  /* 0x00000090d078723c */ /* 0x040fe20000001878 */
[----:B------:R-:W4:Y:S05]  /*1cd40*/  LDL.LU R145, [R1+0x8] ;  /* 0x0000080001917983 */ /* 0x000f2a0000300800 */
[----:B------:R-:W1:Y:S01]  /*1cd50*/  MUFU.EX2 R189, R2 ;  /* 0x0000000200bd7308 */ /* 0x000e620000000800 */
[----:B------:R-:W4:Y:S01]  /*1cd60*/  LDL.LU R144, [R1+0xc] ;  /* 0x00000c0001907983 */ /* 0x000f220000300800 */
[----:B------:R-:W-:Y:S01]  /*1cd70*/  FFMA.FTZ R212, R135, c[0x0][0x2d0], -R212 ;  /* 0x0000b40087d47a23 */ /* 0x000fe200000108d4 */
[-C--:B------:R-:W-:Y:S07]  /*1cd80*/  HMMA.16816.F32 R124, R208, R146.reuse, R124 ;  /* 0x00000092d07c723c */ /* 0x080fee000000187c */
[----:B------:R-:W-:Y:S01]  /*1cd90*/  MUFU.EX2 R182, R182 ;  /* 0x000000b600b67308 */ /* 0x000fe20000000800 */
[----:B------:R-:W-:Y:S04]  /*1cda0*/  HMMA.16816.F32 R128, R140, R146, R128 ;  /* 0x000000928c80723c */ /* 0x000fe80000001880 */
[----:B--2---:R-:W-:Y:S02]  /*1cdb0*/  MOV R193, R191 ;  /* 0x000000bf00c17202 */ /* 0x004fe40000000f00 */
[----:B------:R-:W-:Y:S02]  /*1cdc0*/  MOV R191, R184 ;  /* 0x000000b800bf7202 */ /* 0x000fe40000000f00 */
[----:B---3--:R-:W-:Y:S01]  /*1cdd0*/  F2FP.PACK_AB R140, R177, R169 ;  /* 0x000000a9b18c723e */ /* 0x008fe200000000ff */
[----:B------:R-:W-:Y:S03]  /*1cde0*/  MUFU.EX2 R184, R160 ;  /* 0x000000a000b87308 */ /* 0x000fe60000000800 */
[----:B------:R-:W-:Y:S02]  /*1cdf0*/  F2FP.PACK_AB R141, R178, R170 ;  /* 0x000000aab28d723e */ /* 0x000fe400000000ff */
[----:B------:R-:W-:Y:S02]  /*1ce00*/  F2FP.PACK_AB R142, R181, R197 ;  /* 0x000000c5b58e723e */ /* 0x000fe400000000ff */
[----:B------:R-:W-:Y:S02]  /*1ce10*/  F2FP.PACK_AB R143, R180, R183 ;  /* 0x000000b7b48f723e */ /* 0x000fe400000000ff */
[----:B------:R-:W-:Y:S01]  /*1ce20*/  F2FP.PACK_AB R146, R188, R204 ;  /* 0x000000ccbc92723e */ /* 0x000fe200000000ff */
[----:B------:R-:W-:Y:S01]  /*1ce30*/  MUFU.EX2 R201, R198 ;  /* 0x000000c600c97308 */ /* 0x000fe20000000800 */
[----:B-1----:R-:W-:Y:S03]  /*1ce40*/  F2FP.PACK_AB R147, R189, R216 ;  /* 0x000000d8bd93723e */ /* 0x002fe600000000ff */
[-C--:B------:R-:W-:Y:S06]  /*1ce50*/  HMMA.16816.F32 R4, R140, R148.reuse, R4 ;  /* 0x000000948c04723c */ /* 0x080fec0000001804 */
[----:B------:R-:W-:Y:S10]  /*1ce60*/  MUFU.EX2 R198, R194 ;  /* 0x000000c200c67308 */ /* 0x000ff40000000800 */
[----:B------:R-:W-:Y:S10]  /*1ce70*/  MUFU.EX2 R185, R185 ;  /* 0x000000b900b97308 */ /* 0x000ff40000000800 */
[----:B------:R-:W1:Y:S02]  /*1ce80*/  MUFU.EX2 R247, R247 ;  /* 0x000000f700f77308 */ /* 0x000e640000000800 */
[----:B-1----:R-:W-:Y:S01]  /*1ce90*/  F2FP.PACK_AB R209, R246, R247 ;  /* 0x000000f7f6d1723e */ /* 0x002fe200000000ff */
[----:B----4-:R-:W-:Y:S01]  /*1cea0*/  FFMA.FTZ R133, R133, R145, R192 ;  /* 0x0000009185857223 */ /* 0x010fe200000100c0 */
[----:B------:R-:W-:Y:S01]  /*1ceb0*/  F2FP.PACK_AB R145, R196, R171 ;  /* 0x000000abc491723e */ /* 0x000fe200000000ff */
[----:B------:R-:W-:Y:S01]  /*1cec0*/  IMAD.MOV.U32 R192, RZ, RZ, R186 ;  /* 0x000000ffffc07224 */ /* 0x000fe200078e00ba */
[----:B------:R-:W-:Y:S01]  /*1ced0*/  MOV R186, R158 ;  /* 0x0000009e00ba7202 */ /* 0x000fe20000000f00 */
[----:B------:R-:W-:Y:S01]  /*1cee0*/  FFMA.FTZ R135, R132, R144, R215 ;  /* 0x0000009084877223 */ /* 0x000fe200000100d7 */
[----:B------:R-:W-:Y:S01]  /*1cef0*/  F2FP.PACK_AB R144, R179, R176 ;  /* 0x000000b0b390723e */ /* 0x000fe200000000ff */
[----:B------:R-:W2:Y:S01]  /*1cf00*/  LDL.LU R132, [R1+0x14] ;  /* 0x0000140001847983 */ /* 0x000ea20000300800 */
[----:B------:R-:W-:Y:S01]  /*1cf10*/  IMAD.MOV.U32 R158, RZ, RZ, R152 ;  /* 0x000000ffff9e7224 */ /* 0x000fe200078e0098 */
[----:B------:R-:W-:Y:S02]  /*1cf20*/  MUFU.EX2 R194, R192 ;  /* 0x000000c000c27308 */ /* 0x000fe40000000800 */
[----:B------:R-:W3:Y:S02]  /*1cf30*/  LDL.LU R2, [R1+0x10] ;  /* 0x0000100001027983 */ /* 0x000ee40000300800 */
[C---:B------:R-:W-:Y:S02]  /*1cf40*/  HMMA.16816.F32 R8, R144.reuse, R148, R8 ;  /* 0x000000949008723c */ /* 0x040fe40000001808 */
[----:B------:R-:W1:Y:S02]  /*1cf50*/  LDSM.16.MT88.4 R152, [R226+0x900] ;  /* 0x00090000e298783b */ /* 0x000e640000004200 */
[----:B------:R-:W-:Y:S02]  /*1cf60*/  MOV R163, R158 ;  /* 0x0000009e00a37202 */ /* 0x000fe40000000f00 */
[----:B------:R-:W-:Y:S02]  /*1cf70*/  MUFU.EX2 R186, R186 ;  /* 0x000000ba00ba7308 */ /* 0x000fe40000000800 */
[-C--:B------:R-:W-:Y:S02]  /*1cf80*/  HMMA.16816.F32 R12, R144, R150.reuse, R12 ;  /* 0x00000096900c723c */ /* 0x080fe4000000180c */
[----:B------:R4:W5:Y:S06]  /*1cf90*/  LDL.LU R237, [R1+0x88] ;  /* 0x0000880001ed7983 */ /* 0x00096c0000300800 */
[C---:B------:R-:W-:Y:S01]  /*1cfa0*/  HMMA.16816.F32 R16, R140.reuse, R150, R16 ;  /* 0x000000968c10723c */ /* 0x040fe20000001810 */
[----:B------:R-:W-:Y:S01]  /*1cfb0*/  LDSM.16.MT88.4 R148, [R227+0x900] ;  /* 0x00090000e394783b */ /* 0x000fe20000004200 */
[----:B------:R1:W-:Y:S10]  /*1cfc0*/  MUFU.EX2 R208, R163 ;  /* 0x000000a300d07308 */ /* 0x0003f40000000800 */
[----:B------:R-:W-:Y:S10]  /*1cfd0*/  MUFU.EX2 R192, R139 ;  /* 0x0000008b00c07308 */ /* 0x000ff40000000800 */
[----:B------:R-:W4:Y:S01]  /*1cfe0*/  MUFU.EX2 R139, R241 ;  /* 0x000000f1008b7308 */ /* 0x000f220000000800 */
[-C--:B-1----:R-:W-:Y:S01]  /*1cff0*/  HMMA.16816.F32 R20, R140, R152.reuse, R20 ;  /* 0x000000988c14723c */ /* 0x082fe20000001814 */
[----:B------:R-:W-:Y:S07]  /*1d000*/  LDSM.16.MT88.4 R160, [R225+0x3100] ;  /* 0x00310000e1a0783b */ /* 0x000fee0000004200 */
[C---:B------:R-:W-:Y:S08]  /*1d010*/  HMMA.16816.F32 R24, R144.reuse, R152, R24 ;  /* 0x000000989018723c */ /* 0x040ff00000001818 */
[-C--:B------:R-:W-:Y:S04]  /*1d020*/  HMMA.16816.F32 R28, R144, R154.reuse, R28 ;  /* 0x0000009a901c723c */ /* 0x080fe8000000181c */
[----:B----4-:R-:W-:Y:S04]  /*1d030*/  F2FP.PACK_AB R210, R139, R245 ;  /* 0x000000f58bd2723e */ /* 0x010fe800000000ff */
[C---:B------:R-:W-:Y:S01]  /*1d040*/  HMMA.16816.F32 R32, R140.reuse, R154, R32 ;  /* 0x0000009a8c20723c */ /* 0x040fe20000001820 */
[----:B------:R-:W-:Y:S03]  /*1d050*/  LDSM.16.MT88.4 R152, [R225+0x2900] ;  /* 0x00290000e198783b */ /* 0x000fe60000004200 */
[----:B--2---:R-:W-:Y:S02]  /*1d060*/  FFMA.FTZ R132, R3, R132, R214 ;  /* 0x0000008403847223 */ /* 0x004fe400000100d6 */
[----:B---3--:R-:W-:Y:S02]  /*1d070*/  FFMA.FTZ R3, R0, R2, R213 ;  /* 0x0000000200037223 */ /* 0x008fe400000100d5 */
[----:B------:R-:W-:Y:S01]  /*1d080*/  FADD.FTZ R2, R195, R133 ;  /* 0x00000085c3027221 */ /* 0x000fe20000010000 */
[----:B------:R-:W-:Y:S03]  /*1d090*/  MOV R195, R165 ;  /* 0x000000a500c37202 */ /* 0x000fe60000000f00 */
[----:B------:R-:W-:Y:S01]  /*1d0a0*/  IMAD.MOV.U32 R165, RZ, RZ, R159 ;  /* 0x000000ffffa57224 */ /* 0x000fe200078e009f */
[----:B------:R1:W-:Y:S01]  /*1d0b0*/  MUFU.EX2 R133, R212 ;  /* 0x000000d400857308 */ /* 0x0003e20000000800 */
[----:B------:R-:W2:Y:S01]  /*1d0c0*/  LDSM.16.MT88.4 R156, [R228+0x900] ;  /* 0x00090000e49c783b */ /* 0x000ea20000004200 */
[----:B------:R-:W-:Y:S02]  /*1d0d0*/  FADD.FTZ R3, R175, R3 ;  /* 0x00000003af037221 */ /* 0x000fe40000010000 */
[----:B------:R-:W-:Y:S02]  /*1d0e0*/  FADD.FTZ R2, R174, R2 ;  /* 0x00000002ae027221 */ /* 0x000fe40000010000 */
[----:B------:R-:W-:Y:S02]  /*1d0f0*/  FADD.FTZ R132, R191, R132 ;  /* 0x00000084bf847221 */ /* 0x000fe40000010000 */
[----:B------:R-:W-:Y:S02]  /*1d100*/  FADD.FTZ R0, R193, R135 ;  /* 0x00000087c1007221 */ /* 0x000fe40000010000 */
[----:B------:R-:W-:Y:S01]  /*1d110*/  MUFU.EX2 R205, R165 ;  /* 0x000000a500cd7308 */ /* 0x000fe20000000800 */
[----:B------:R-:W-:Y:S02]  /*1d120*/  FADD.FTZ R132, R168, R132 ;  /* 0x00000084a8847221 */ /* 0x000fe40000010000 */
[----:B------:R-:W-:Y:S02]  /*1d130*/  FADD.FTZ R168, R167, R3 ;  /* 0x00000003a7a87221 */ /* 0x000fe40000010000 */
[----:B------:R-:W-:Y:S02]  /*1d140*/  FADD.FTZ R3, R166, R2 ;  /* 0x00000002a6037221 */ /* 0x000fe40000010000 */
[----:B------:R-:W-:Y:S02]  /*1d150*/  FADD.FTZ R0, R173, R0 ;  /* 0x00000000ad007221 */ /* 0x000fe40000010000 */
[----:B------:R-:W-:Y:S01]  /*1d160*/  FADD.FTZ R3, R169, R3 ;  /* 0x00000003a9037221 */ /* 0x000fe20000010000 */
[----:B------:R3:W-:Y:S01]  /*1d170*/  MUFU.EX2 R191, R164 ;  /* 0x000000a400bf7308 */ /* 0x0007e20000000800 */
[----:B------:R-:W-:Y:S01]  /*1d180*/  FADD.FTZ R0, R242, R0 ;  /* 0x00000000f2007221 */ /* 0x000fe20000010000 */
[----:B-1----:R-:W-:Y:S03]  /*1d190*/  LDSM.16.MT88.4 R212, [R225+0x3900] ;  /* 0x00390000e1d4783b */ /* 0x002fe60000004200 */
[----:B------:R-:W-:Y:S05]  /*1d1a0*/  FADD.FTZ R0, R170, R0 ;  /* 0x00000000aa007221 */ /* 0x000fea0000010000 */
[----:B------:R1:W-:Y:S10]  /*1d1b0*/  MUFU.EX2 R2, R172 ;  /* 0x000000ac00027308 */ /* 0x0003f40000000800 */
[----:B------:R4:W-:Y:S01]  /*1d1c0*/  MUFU.EX2 R193, R238 ;  /* 0x000000ee00c17308 */ /* 0x0009e20000000800 */
[-C--:B--2---:R-:W-:Y:S01]  /*1d1d0*/  HMMA.16816.F32 R36, R140, R156.reuse, R36 ;  /* 0x0000009c8c24723c */ /* 0x084fe20000001824 */
[----:B---3--:R-:W-:Y:S07]  /*1d1e0*/  LDSM.16.MT88.4 R164, [R228+0x3100] ;  /* 0x00310000e4a4783b */ /* 0x008fee0000004200 */
[C---:B------:R-:W-:Y:S01]  /*1d1f0*/  HMMA.16816.F32 R40, R144.reuse, R156, R40 ;  /* 0x0000009c9028723c */ /* 0x040fe20000001828 */
[----:B------:R2:W3:Y:S01]  /*1d200*/  MUFU.EX2 R135, R221 ;  /* 0x000000dd00877308 */ /* 0x0004e20000000800 */
[----:B-1----:R-:W-:Y:S06]  /*1d210*/  LDSM.16.MT88.4 R172, [R226+0x1900] ;  /* 0x00190000e2ac783b */ /* 0x002fec0000004200 */
[-C--:B------:R-:W-:Y:S03]  /*1d220*/  HMMA.16816.F32 R44, R144, R158.reuse, R44 ;  /* 0x0000009e902c723c */ /* 0x080fe6000000182c */
[----:B------:R-:W1:Y:S01]  /*1d230*/  MUFU.EX2 R195, R195 ;  /* 0x000000c300c37308 */ /* 0x000e620000000800 */
[----:B----4-:R4:W5:Y:S04]  /*1d240*/  LDL.LU R238, [R1+0x84] ;  /* 0x0000840001ee7983 */ /* 0x0109680000300800 */
[C---:B------:R-:W-:Y:S01]  /*1d250*/  HMMA.16816.F32 R48, R140.reuse, R158, R48 ;  /* 0x0000009e8c30723c */ /* 0x040fe20000001830 */
[----:B------:R-:W1:Y:S07]  /*1d260*/  LDSM.16.MT88.4 R156, [R226+0x2900] ;  /* 0x00290000e29c783b */ /* 0x000e6e0000004200 */
[-C--:B------:R-:W-:Y:S01]  /*1d270*/  HMMA.16816.F32 R52, R140, R148.reuse, R52 ;  /* 0x000000948c34723c */ /* 0x080fe20000001834 */
[----:B--2---:R-:W-:Y:S03]  /*1d280*/  LDSM.16.MT88.4 R220, [R228+0x3900] ;  /* 0x00390000e4dc783b */ /* 0x004fe60000004200 */
[----:B---3--:R-:W-:Y:S04]  /*1d290*/  F2FP.PACK_AB R211, R133, R135 ;  /* 0x0000008785d3723e */ /* 0x008fe800000000ff */
[C---:B------:R-:W-:Y:S01]  /*1d2a0*/  HMMA.16816.F32 R56, R144.reuse, R148, R56 ;  /* 0x000000949038723c */ /* 0x040fe20000001838 */
[----:B------:R4:W5:Y:S04]  /*1d2b0*/  LDL.LU R239, [R1+0x80] ;  /* 0x0000800001ef7983 */ /* 0x0009680000300800 */
[----:B------:R4:W5:Y:S03]  /*1d2c0*/  LDL.LU R233, [R1+0x7c] ;  /* 0x00007c0001e97983 */ /* 0x0009660000300800 */
[-C--:B------:R-:W-:Y:S01]  /*1d2d0*/  HMMA.16816.F32 R60, R144, R150.reuse, R60 ;  /* 0x00000096903c723c */ /* 0x080fe2000000183c */
[----:B------:R4:W5:Y:S04]  /*1d2e0*/  LDL.LU R240, [R1+0x78] ;  /* 0x0000780001f07983 */ /* 0x0009680000300800 */
[----:B------:R4:W5:Y:S03]  /*1d2f0*/  LDL.LU R224, [R1+0x74] ;  /* 0x0000740001e07983 */ /* 0x0009660000300800 */
[C---:B------:R-:W-:Y:S01]  /*1d300*/  HMMA.16816.F32 R64, R140.reuse, R150, R64 ;  /* 0x000000968c40723c */ /* 0x040fe20000001840 */
[----:B------:R-:W2:Y:S07]  /*1d310*/  LDSM.16.MT88.4 R148, [R228+0x2900] ;  /* 0x00290000e494783b */ /* 0x000eae0000004200 */
[-C--:B------:R-:W-:Y:S01]  /*1d320*/  HMMA.16816.F32 R68, R140, R152.reuse, R68 ;  /* 0x000000988c44723c */ /* 0x080fe20000001844 */
[----:B------:R4:W5:Y:S04]  /*1d330*/  LDL.LU R231, [R1+0x70] ;  /* 0x0000700001e77983 */ /* 0x0009680000300800 */
[----:B------:R4:W5:Y:S03]  /*1d340*/  LDL.LU R241, [R1+0x6c] ;  /* 0x00006c0001f17983 */ /* 0x0009660000300800 */
[C---:B------:R-:W-:Y:S01]  /*1d350*/  HMMA.16816.F32 R72, R144.reuse, R152, R72 ;  /* 0x000000989048723c */ /* 0x040fe20000001848 */
[----:B------:R4:W5:Y:S07]  /*1d360*/  LDL.LU R242, [R1+0x68] ;  /* 0x0000680001f27983 */ /* 0x00096e0000300800 */
        /* <DEDUP_REMOVED lines=8> */
[-C--:B--2---:R-:W-:Y:S08]  /*1d3f0*/  HMMA.16816.F32 R100, R140, R148.reuse, R100 ;  /* 0x000000948c64723c */ /* 0x084ff00000001864 */
[C---:B------:R-:W-:Y:S08]  /*1d400*/  HMMA.16816.F32 R104, R144.reuse, R148, R104 ;  /* 0x000000949068723c */ /* 0x040ff00000001868 */
[-C--:B------:R-:W-:Y:S08]  /*1d410*/  HMMA.16816.F32 R108, R144, R150.reuse, R108 ;  /* 0x00000096906c723c */ /* 0x080ff0000000186c */
[C---:B------:R-:W-:Y:S01]  /*1d420*/  HMMA.16816.F32 R112, R140.reuse, R150, R112 ;  /* 0x000000968c70723c */ /* 0x040fe20000001870 */
[----:B------:R-:W2:Y:S07]  /*1d430*/  LDSM.16.MT88.4 R148, [R226+0x1100] ;  /* 0x00110000e294783b */ /* 0x000eae0000004200 */
[-C--:B---3--:R-:W-:Y:S08]  /*1d440*/  HMMA.16816.F32 R116, R140, R152.reuse, R116 ;  /* 0x000000988c74723c */ /* 0x088ff00000001874 */
[C---:B------:R-:W-:Y:S08]  /*1d450*/  HMMA.16816.F32 R120, R144.reuse, R152, R120 ;  /* 0x000000989078723c */ /* 0x040ff00000001878 */
[-C--:B------:R-:W-:Y:S07]  /*1d460*/  HMMA.16816.F32 R124, R144, R154.reuse, R124 ;  /* 0x0000009a907c723c */ /* 0x080fee000000187c */
[----:B------:R-:W-:Y:S01]  /*1d470*/  F2FP.PACK_AB R147, R206, R200 ;  /* 0x000000c8ce93723e */ /* 0x000fe200000000ff */
[----:B------:R-:W-:Y:S01]  /*1d480*/  HMMA.16816.F32 R128, R140, R154, R128 ;  /* 0x0000009a8c80723c */ /* 0x000fe20000001880 */
[----:B------:R-:W3:Y:S03]  /*1d490*/  LDSM.16.MT88.4 R152, [R228+0x1100] ;  /* 0x00110000e498783b */ /* 0x000ee60000004200 */
[----:B------:R-:W-:Y:S02]  /*1d4a0*/  F2FP.PACK_AB R144, R185, R194 ;  /* 0x000000c2b990723e */ /* 0x000fe400000000ff */
[----:B------:R-:W-:Y:S02]  /*1d4b0*/  F2FP.PACK_AB R145, R184, R192 ;  /* 0x000000c0b891723e */ /* 0x000fe400000000ff */
[----:B------:R-:W-:Y:S04]  /*1d4c0*/  F2FP.PACK_AB R140, R187, R190 ;  /* 0x000000bebb8c723e */ /* 0x000fe800000000ff */
[----:B------:R-:W-:Y:S02]  /*1d4d0*/  F2FP.PACK_AB R141, R186, R195 ;  /* 0x000000c3ba8d723e */ /* 0x000fe400000000ff */
[----:B------:R-:W-:Y:S02]  /*1d4e0*/  F2FP.PACK_AB R142, R201, R182 ;  /* 0x000000b6c98e723e */ /* 0x000fe400000000ff */
[----:B------:R-:W-:Y:S02]  /*1d4f0*/  F2FP.PACK_AB R143, R202, R198 ;  /* 0x000000c6ca8f723e */ /* 0x000fe400000000ff */
[----:B------:R-:W-:Y:S05]  /*1d500*/  F2FP.PACK_AB R146, R203, R199 ;  /* 0x000000c7cb92723e */ /* 0x000fea00000000ff */
        /* <DEDUP_REMOVED lines=20> */
[-C--:B------:R-:W-:Y:S08]  /*1d650*/  HMMA.16816.F32 R68, R140, R160.reuse, R68 ;  /* 0x000000a08c44723c */ /* 0x080ff00000001844 */
[C---:B------:R-:W-:Y:S07]  /*1d660*/  HMMA.16816.F32 R72, R144.reuse, R160, R72 ;  /* 0x000000a09048723c */ /* 0x040fee0000001848 */
[----:B------:R-:W-:Y:S01]  /*1d670*/  IMAD.MOV.U32 R160, RZ, RZ, R180 ;  /* 0x000000ffffa07224 */ /* 0x000fe200078e00b4 */
[-C--:B------:R-:W-:Y:S04]  /*1d680*/  HMMA.16816.F32 R76, R144, R162.reuse, R76 ;  /* 0x000000a2904c723c */ /* 0x080fe8000000184c */
[----:B------:R-:W-:Y:S01]  /*1d690*/  FADD.FTZ R180, R177, R3 ;  /* 0x00000003b1b47221 */ /* 0x000fe20000010000 */
[----:B------:R-:W-:Y:S02]  /*1d6a0*/  MOV R177, R206 ;  /* 0x000000ce00b17202 */ /* 0x000fe40000000f00 */
[----:B------:R-:W-:Y:S01]  /*1d6b0*/  MOV R161, R181 ;  /* 0x000000b500a17202 */ /* 0x000fe20000000f00 */
[C---:B------:R-:W-:Y:S07]  /*1d6c0*/  HMMA.16816.F32 R80, R140.reuse, R162, R80 ;  /* 0x000000a28c50723c */ /* 0x040fee0000001850 */
[----:B------:R-:W-:Y:S01]  /*1d6d0*/  IMAD.MOV.U32 R162, RZ, RZ, R189 ;  /* 0x000000ffffa27224 */ /* 0x000fe200078e00bd */
[-C--:B--2---:R-:W-:Y:S04]  /*1d6e0*/  HMMA.16816.F32 R84, R140, R148.reuse, R84 ;  /* 0x000000948c54723c */ /* 0x084fe80000001854 */
[----:B------:R-:W-:Y:S04]  /*1d6f0*/  MOV R163, R188 ;  /* 0x000000bc00a37202 */ /* 0x000fe80000000f00 */
[C---:B------:R-:W-:Y:S08]  /*1d700*/  HMMA.16816.F32 R88, R144.reuse, R148, R88 ;  /* 0x000000949058723c */ /* 0x040ff00000001858 */
[-C--:B------:R-:W-:Y:S08]  /*1d710*/  HMMA.16816.F32 R92, R144, R150.reuse, R92 ;  /* 0x00000096905c723c */ /* 0x080ff0000000185c */
[C---:B------:R-:W-:Y:S08]  /*1d720*/  HMMA.16816.F32 R96, R140.reuse, R150, R96 ;  /* 0x000000968c60723c */ /* 0x040ff00000001860 */
[-C--:B------:R-:W-:Y:S08]  /*1d730*/  HMMA.16816.F32 R100, R140, R164.reuse, R100 ;  /* 0x000000a48c64723c */ /* 0x080ff00000001864 */
[C---:B------:R-:W-:Y:S07]  /*1d740*/  HMMA.16816.F32 R104, R144.reuse, R164, R104 ;  /* 0x000000a49068723c */ /* 0x040fee0000001868 */
[----:B------:R-:W-:Y:S01]  /*1d750*/  MOV R165, R190 ;  /* 0x000000be00a57202 */ /* 0x000fe20000000f00 */
[-C--:B------:R-:W-:Y:S04]  /*1d760*/  HMMA.16816.F32 R108, R144, R166.reuse, R108 ;  /* 0x000000a6906c723c */ /* 0x080fe8000000186c */
[----:B------:R-:W-:Y:S02]  /*1d770*/  IMAD.MOV.U32 R164, RZ, RZ, R2 ;  /* 0x000000ffffa47224 */ /* 0x000fe400078e0002 */
[----:B------:R-:W-:Y:S02]  /*1d780*/  FADD.FTZ R2, R243, R132 ;  /* 0x00000084f3027221 */ /* 0x000fe40000010000 */
[C---:B------:R-:W-:Y:S01]  /*1d790*/  HMMA.16816.F32 R112, R140.reuse, R166, R112 ;  /* 0x000000a68c70723c */ /* 0x040fe20000001870 */
[----:B------:R4:W5:Y:S03]  /*1d7a0*/  LDL.LU R243, [R1+0x64] ;  /* 0x0000640001f37983 */ /* 0x0009660000300800 */
[----:B------:R-:W-:Y:S02]  /*1d7b0*/  FADD.FTZ R132, R235, R168 ;  /* 0x000000a8eb847221 */ /* 0x000fe40000010000 */
[----:B------:R4:W5:Y:S01]  /*1d7c0*/  LDL.LU R235, [R1+0x60] ;  /* 0x0000600001eb7983 */ /* 0x0009620000300800 */
[----:B------:R-:W-:Y:S01]  /*1d7d0*/  FADD.FTZ R2, R176, R2 ;  /* 0x00000002b0027221 */ /* 0x000fe20000010000 */
[-C--:B---3--:R-:W-:Y:S04]  /*1d7e0*/  HMMA.16816.F32 R116, R140, R152.reuse, R116 ;  /* 0x000000988c74723c */ /* 0x088fe80000001874 */
[----:B------:R-:W-:Y:S01]  /*1d7f0*/  MOV R176, R191 ;  /* 0x000000bf00b07202 */ /* 0x000fe20000000f00 */
[----:B------:R-:W-:Y:S01]  /*1d800*/  FADD.FTZ R3, R179, R2 ;  /* 0x00000002b3037221 */ /* 0x000fe20000010000 */
[----:B------:R-:W2:Y:S01]  /*1d810*/  LDSM.16.MT88.4 R188, [R228+0x1900] ;  /* 0x00190000e4bc783b */ /* 0x000ea20000004200 */
[----:B------:R-:W-:Y:S01]  /*1d820*/  MOV R2, R216 ;  /* 0x000000d800027202 */ /* 0x000fe20000000f00 */
[C---:B------:R-:W-:Y:S04]  /*1d830*/  HMMA.16816.F32 R120, R144.reuse, R152, R120 ;  /* 0x000000989078723c */ /* 0x040fe80000001878 */
[----:B------:R-:W-:Y:S01]  /*1d840*/  FADD.FTZ R181, R171, R132 ;  /* 0x00000084abb57221 */ /* 0x000fe20000010000 */
[----:B------:R-:W-:Y:S01]  /*1d850*/  MOV R179, R208 ;  /* 0x000000d000b37202 */ /* 0x000fe20000000f00 */
[----:B------:R-:W-:Y:S01]  /*1d860*/  LDSM.16.MT88.4 R216, [R226+0x3900] ;  /* 0x00390000e2d8783b */ /* 0x000fe20000004200 */
[----:B------:R-:W-:Y:S01]  /*1d870*/  FADD.FTZ R132, R178, R0 ;  /* 0x00000000b2847221 */ /* 0x000fe20000010000 */
[-C--:B------:R-:W-:Y:S04]  /*1d880*/  HMMA.16816.F32 R124, R144, R154.reuse, R124 ;  /* 0x0000009a907c723c */ /* 0x080fe8000000187c */
[----:B------:R-:W-:Y:S01]  /*1d890*/  MOV R0, R205 ;  /* 0x000000cd00007202 */ /* 0x000fe20000000f00 */
[----:B------:R-:W-:Y:S02]  /*1d8a0*/  IMAD.MOV.U32 R178, RZ, RZ, R204 ;  /* 0x000000ffffb27224 */ /* 0x000fe400078e00cc */
[----:B------:R-:W3:Y:S01]  /*1d8b0*/  LDSM.16.MT88.4 R204, [R227+0x1900] ;  /* 0x00190000e3cc783b */ /* 0x000ee20000004200 */
        /* <DEDUP_REMOVED lines=19> */
[-C--:B------:R-:W-:Y:S04]  /*1d9f0*/  HMMA.16816.F32 R160, R140, R172.reuse, R20 ;  /* 0x000000ac8ca0723c */ /* 0x080fe80000001814 */
[----:B------:R-:W-:Y:S01]  /*1da00*/  MOV R12, R186 ;  /* 0x000000ba000c7202 */ /* 0x000fe20000000f00 */
[----:B------:R-:W-:Y:S01]  /*1da10*/  IMAD.MOV.U32 R16, RZ, RZ, R203 ;  /* 0x000000ffff107224 */ /* 0x000fe200078e00cb */
[----:B------:R-:W-:Y:S01]  /*1da20*/  MOV R17, R177 ;  /* 0x000000b100117202 */ /* 0x000fe20000000f00 */
[----:B------:R-:W-:Y:S01]  /*1da30*/  IMAD.MOV.U32 R21, RZ, RZ, R200 ;  /* 0x000000ffff157224 */ /* 0x000fe200078e00c8 */
[C---:B------:R-:W-:Y:S04]  /*1da40*/  HMMA.16816.F32 R164, R208.reuse, R172, R24 ;  /* 0x000000acd0a4723c */ /* 0x040fe80000001818 */
[----:B------:R-:W-:Y:S01]  /*1da50*/  MOV R19, R176 ;  /* 0x000000b000137202 */ /* 0x000fe20000000f00 */
[----:B------:R-:W-:Y:S01]  /*1da60*/  IMAD.MOV.U32 R0, RZ, RZ, R197 ;  /* 0x000000ffff007224 */ /* 0x000fe200078e00c5 */
[----:B------:R-:W-:Y:S01]  /*1da70*/  MOV R23, R202 ;  /* 0x000000ca00177202 */ /* 0x000fe20000000f00 */
[----:B------:R-:W-:Y:S01]  /*1da80*/  IMAD.MOV.U32 R25, RZ, RZ, R184 ;  /* 0x000000ffff197224 */ /* 0x000fe200078e00b8 */
[-C--:B------:R-:W-:Y:S04]  /*1da90*/  HMMA.16816.F32 R168, R208, R174.reuse, R28 ;  /* 0x000000aed0a8723c */ /* 0x080fe8000000181c */
[----:B------:R-:W-:Y:S02]  /*1daa0*/  MOV R26, R182 ;  /* 0x000000b6001a7202 */ /* 0x000fe40000000f00 */
[----:B------:R-:W-:Y:S01]  /*1dab0*/  MOV R20, R199 ;  /* 0x000000c700147202 */ /* 0x000fe20000000f00 */
[----:B------:R-:W-:Y:S01]  /*1dac0*/  IMAD.MOV.U32 R29, RZ, RZ, R194 ;  /* 0x000000ffff1d7224 */ /* 0x000fe200078e00c2 */
[C---:B------:R-:W-:Y:S04]  /*1dad0*/  HMMA.16816.F32 R172, R140.reuse, R174, R32 ;  /* 0x000000ae8cac723c */ /* 0x040fe80000001820 */
[----:B------:R-:W-:Y:S01]  /*1dae0*/  MOV R28, R195 ;  /* 0x000000c3001c7202 */ /* 0x000fe20000000f00 */
[----:B------:R-:W-:Y:S01]  /*1daf0*/  IMAD.MOV.U32 R31, RZ, RZ, R187 ;  /* 0x000000ffff1f7224 */ /* 0x000fe200078e00bb */
[----:B------:R-:W-:Y:S01]  /*1db00*/  MOV R24, R185 ;  /* 0x000000b900187202 */ /* 0x000fe20000000f00 */
[----:B------:R-:W-:Y:S01]  /*1db10*/  IMAD.MOV.U32 R35, RZ, RZ, R14 ;  /* 0x000000ffff237224 */ /* 0x000fe200078e000e */
[----:B------:R-:W-:Y:S02]  /*1db20*/  MOV R32, R178 ;  /* 0x000000b200207202 */ /* 0x000fe40000000f00 */
[-C--:B--2---:R-:W-:Y:S03]  /*1db30*/  HMMA.16816.F32 R176, R140, R188.reuse, R36 ;  /* 0x000000bc8cb0723c */ /* 0x084fe60000001824 */
[----:B------:R-:W-:Y:S01]  /*1db40*/  MOV R14, R11 ;  /* 0x0000000b000e7202 */ /* 0x000fe20000000f00 */
[----:B------:R-:W-:Y:S01]  /*1db50*/  FADD.FTZ R3, R32, R3 ;  /* 0x0000000320037221 */ /* 0x000fe20000010000 */
[----:B------:R-:W-:Y:S02]  /*1db60*/  MOV R11, R183 ;  /* 0x000000b7000b7202 */ /* 0x000fe40000000f00 */
[----:B------:R-:W-:Y:S01]  /*1db70*/  MOV R33, R2 ;  /* 0x0000000200217202 */ /* 0x000fe20000000f00 */
[----:B------:R-:W-:Y:S01]  /*1db80*/  IMAD.MOV.U32 R38, RZ, RZ, R181 ;  /* 0x000000ffff267224 */ /* 0x000fe200078e00b5 */
[----:B------:R-:W-:Y:S03]  /*1db90*/  MOV R2, R196 ;  /* 0x000000c400027202 */ /* 0x000fe60000000f00 */
[----:B------:R-:W-:Y:S01]  /*1dba0*/  FADD.FTZ R11, R11, R132 ;  /* 0x000000840b0b7221 */ /* 0x000fe20000010000 */
[----:B------:R-:W-:Y:S01]  /*1dbb0*/  MOV R39, R180 ;  /* 0x000000b400277202 */ /* 0x000fe20000000f00 */
[----:B------:R-:W-:Y:S01]  /*1dbc0*/  FADD.FTZ R2, R2, R38 ;  /* 0x0000002602027221 */ /* 0x000fe20000010000 */
[C---:B------:R-:W-:Y:S04]  /*1dbd0*/  HMMA.16816.F32 R180, R208.reuse, R188, R40 ;  /* 0x000000bcd0b4723c */ /* 0x040fe80000001828 */
[----:B------:R-:W-:Y:S01]  /*1dbe0*/  FADD.FTZ R11, R35, R11 ;  /* 0x0000000b230b7221 */ /* 0x000fe20000010000 */
[----:B------:R-:W-:Y:S01]  /*1dbf0*/  MOV R34, R15 ;  /* 0x0000000f00227202 */ /* 0x000fe20000000f00 */
[----:B------:R-:W-:Y:S01]  /*1dc00*/  FADD.FTZ R10, R10, R3 ;  /* 0x000000030a0a7221 */ /* 0x000fe20000010000 */
[----:B------:R-:W-:Y:S01]  /*1dc10*/  MOV R15, R193 ;  /* 0x000000c1000f7202 */ /* 0x000fe20000000f00 */
[-C--:B------:R-:W-:Y:S04]  /*1dc20*/  HMMA.16816.F32 R184, R208, R190.reuse, R44 ;  /* 0x000000bed0b8723c */ /* 0x080fe8000000182c */
[----:B------:R-:W-:Y:S01]  /*1dc30*/  FADD.FTZ R3, R28, R11 ;  /* 0x0000000b1c037221 */ /* 0x000fe20000010000 */
[----:B------:R-:W-:Y:S01]  /*1dc40*/  MOV R27, R198 ;  /* 0x000000c6001b7202 */ /* 0x000fe20000000f00 */
[----:B------:R-:W-:Y:S01]  /*1dc50*/  FADD.FTZ R2, R33, R2 ;  /* 0x0000000221027221 */ /* 0x000fe20000010000 */
[----:B------:R-:W-:Y:S01]  /*1dc60*/  MOV R22, R201 ;  /* 0x000000c900167202 */ /* 0x000fe20000000f00 */
[C---:B------:R-:W-:Y:S04]  /*1dc70*/  HMMA.16816.F32 R188, R140.reuse, R190, R48 ;  /* 0x000000be8cbc723c */ /* 0x040fe80000001830 */
[----:B------:R-:W-:Y:S01]  /*1dc80*/  FADD.FTZ R9, R9, R2 ;  /* 0x0000000209097221 */ /* 0x000fe20000010000 */
[----:B------:R-:W-:Y:S01]  /*1dc90*/  MOV R30, R192 ;  /* 0x000000c0001e7202 */ /* 0x000fe20000000f00 */
[----:B------:R-:W-:Y:S01]  /*1dca0*/  FADD.FTZ R2, R29, R10 ;  /* 0x0000000a1d027221 */ /* 0x000fe20000010000 */
[----:B------:R-:W-:Y:S01]  /*1dcb0*/  MOV R132, R138 ;  /* 0x0000008a00847202 */ /* 0x000fe20000000f00 */
[-C--:B---3--:R-:W-:Y:S04]  /*1dcc0*/  HMMA.16816.F32 R192, R140, R204.reuse, R52 ;  /* 0x000000cc8cc0723c */ /* 0x088fe80000001834 */
[----:B------:R-:W-:Y:S02]  /*1dcd0*/  FADD.FTZ R10, R12, R3 ;  /* 0x000000030c0a7221 */ /* 0x000fe40000010000 */
[----:B------:R-:W2:Y:S01]  /*1dce0*/  LDL R12, [R1+0x24] ;  /* 0x00002400010c7983 */ /* 0x000ea20000100800 */
[----:B------:R-:W-:Y:S01]  /*1dcf0*/  FADD.FTZ R0, R0, R39 ;  /* 0x0000002700007221 */ /* 0x000fe20000010000 */
        /* <DEDUP_REMOVED lines=18> */
[----:B------:R-:W-:Y:S04]  /*1de20*/  FADD.FTZ R3, R17, R9 ;  /* 0x0000000911037221 */ /* 0x000fe80000010000 */
        /* <DEDUP_REMOVED lines=19> */
[----:B------:R-:W-:Y:S01]  /*1df60*/  FADD.FTZ R2, R13, R2 ;  /* 0x000000020d027221 */ /* 0x000fe20000010000 */
[----:B------:R-:W-:Y:S01]  /*1df70*/  MOV R140, R134 ;  /* 0x00000086008c7202 */ /* 0x000fe20000000f00 */
        /* <DEDUP_REMOVED lines=10> */
[----:B------:R-:W-:Y:S01]  /*1e020*/  MOV R139, R136 ;  /* 0x00000088008b7202 */ /* 0x000fe20000000f00 */
[----:B------:R-:W-:Y:S01]  /*1e030*/  FADD.FTZ R0, R133, R0 ;  /* 0x0000000085007221 */ /* 0x000fe20000010000 */
[----:B------:R4:W-:Y:S01]  /*1e040*/  STL [R1+0xc], R3 ;  /* 0x00000c0301007387 */ /* 0x0009e20000100800 */
[----:B------:R-:W-:Y:S03]  /*1e050*/  IMAD.MOV.U32 R133, RZ, RZ, R137 ;  /* 0x000000ffff857224 */ /* 0x000fe600078e0089 */
[----:B------:R4:W-:Y:S04]  /*1e060*/  STL [R1+0x14], R2 ;  /* 0x0000140201007387 */ /* 0x0009e80000100800 */
[----:B------:R4:W-:Y:S01]  /*1e070*/  STL [R1+0x10], R0 ;  /* 0x0000100001007387 */ /* 0x0009e20000100800 */
[----:B--2---:R-:W-:Y:S01]  /*1e080*/  ISETP.LT.AND P0, PT, R12, UR22, PT ;  /* 0x000000160c007c0c */ /* 0x004fe2000bf01270 */
[----:B------:R-:W-:Y:S11]  /*1e090*/  UMOV UR22, UR21 ;  /* 0x0000001500167c82 */ /* 0x000ff60008000000 */
[----:B------:R-:W-:Y:S01]  /*1e0a0*/  @!UPT UIADD3 URZ, URZ, URZ, URZ ;  /* 0x0000003f3f3ff290 */ /* 0x000fe2000fffe03f */
[----:B----4-:R-:W-:-:S05]  /*1e0b0*/  @P0 BRA `(.L_x_1675) ;  /* 0xffffac7000000947 */ /* 0x010fca000383ffff */
.L_x_1674:
[----:B-1----:R-:W-:-:S13]  /*1e0c0*/  ISETP.LE.AND P0, PT, RZ, UR21, PT ;  /* 0x00000015ff007c0c */ /* 0x002fda000bf03270 */
[----:B------:R-:W-:Y:S05]  /*1e0d0*/  @!P0 BRA `(.L_x_1676) ;  /* 0x00004ba000008947 */ /* 0x000fea0003800000 */
[----:B------:R-:W2:Y:S01]  /*1e0e0*/  LDL.64 R8, [R1+0x48] ;  /* 0x0000480001087983 */ /* 0x000ea20000100a00 */
[----:B------:R-:W-:-:S03]  /*1e0f0*/  ULDC.64 UR4, c[0x0][0x1e0] ;  /* 0x0000780000047ab9 */ /* 0x000fc60000000a00 */
[----:B------:R-:W3:Y:S04]  /*1e100*/  LDL.64 R12, [R1+0x40] ;  /* 0x00004000010c7983 */ /* 0x000ee80000100a00 */
[----:B------:R-:W4:Y:S04]  /*1e110*/  LDL.LU.64 R6, [R1+0x58] ;  /* 0x0000580001067983 */ /* 0x000f280000300a00 */
[----:B------:R-:W4:Y:S01]  /*1e120*/  LDL.LU.64 R4, [R1+0x50] ;  /* 0x0000500001047983 */ /* 0x000f220000300a00 */
[----:B------:R-:W-:Y:S02]  /*1e130*/  USHF.L.U32 UR12, UR4, 0x5, URZ ;  /* 0x00000005040c7899 */ /* 0x000fe4000800063f */
[----:B------:R-:W-:Y:S01]  /*1e140*/  UMOV UR8, 0x5 ;  /* 0x0000000500087882 */ /* 0x000fe20000000000 */
[----:B------:R-:W-:Y:S01]  /*1e150*/  IMAD.MOV.U32 R3, RZ, RZ, R137 ;  /* 0x000000ffff037224 */ /* 0x000fe200078e0089 */
[----:B------:R-:W-:Y:S01]  /*1e160*/  USHF.L.U64.HI UR8, UR4, UR8, UR5 ;  /* 0x0000000804087299 */ /* 0x000fe20008010205 */
[----:B------:R-:W-:Y:S01]  /*1e170*/  IMAD.MOV.U32 R2, RZ, RZ, R138 ;  /* 0x000000ffff027224 */ /* 0x000fe200078e008a */
[----:B------:R-:W-:Y:S01]  /*1e180*/  USHF.L.U32 UR9, UR4, 0x5, URZ ;  /* 0x0000000504097899 */ /* 0x000fe2000800063f */
[----:B------:R-:W-:Y:S01]  /*1e190*/  MOV R139, R134 ;  /* 0x00000086008b7202 */ /* 0x000fe20000000f00 */
[----:B------:R-:W-:Y:S01]  /*1e1a0*/  UIADD3 UR12, UP0, UR12, 0x80, URZ ;  /* 0x000000800c0c7890 */ /* 0x000fe2000ff1e03f */
[----:B------:R-:W-:Y:S01]  /*1e1b0*/  IMAD.MOV.U32 R135, RZ, RZ, R136 ;  /* 0x000000ffff877224 */ /* 0x000fe200078e0088 */
[----:B------:R-:W-:-:S02]  /*1e1c0*/  UMOV UR10, 0x6 ;  /* 0x00000006000a7882 */ /* 0x000fc40000000000 */
[----:B------:R-:W-:Y:S02]  /*1e1d0*/  ULDC.64 UR4, c[0x0][0x208] ;  /* 0x0000820000047ab9 */ /* 0x000fe40000000a00 */
[----:B------:R-:W-:Y:S02]  /*1e1e0*/  USHF.L.U64.HI UR10, UR4, UR10, UR5 ;  /* 0x0000000a040a7299 */ /* 0x000fe40008010205 */
[----:B------:R-:W-:Y:S02]  /*1e1f0*/  USHF.L.U32 UR13, UR4, 0x6, URZ ;  /* 0x00000006040d7899 */ /* 0x000fe4000800063f */
[----:B------:R-:W-:Y:S02]  /*1e200*/  UIADD3 UR11, UR6, 0x80, URZ ;  /* 0x00000080060b7890 */ /* 0x000fe4000fffe03f */
[----:B------:R-:W-:Y:S02]  /*1e210*/  UIADD3.X UR17, URZ, UR17, URZ, UP0, !UPT ;  /* 0x000000113f117290 */ /* 0x000fe400087fe43f */
[----:B------:R-:W-:Y:S01]  /*1e220*/  ULDC.64 UR4, c[0x0][0x1e0] ;  /* 0x0000780000047ab9 */ /* 0x000fe20000000a00 */
[----:B--2---:R-:W-:-:S05]  /*1e230*/  IADD3 RZ, P0, R8, 0x40, RZ ;  /* 0x0000004008ff7810 */ /* 0x004fca0007f1e0ff */
[----:B---3--:R-:W-:Y:S01]  /*1e240*/  IMAD.X R0, RZ, RZ, R13, P0 ;  /* 0x000000ffff007224 */ /* 0x008fe200000e060d */
[C---:B----4-:R-:W-:Y:S02]  /*1e250*/  IADD3 RZ, P1, R6.reuse, 0x40, RZ ;  /* 0x0000004006ff7810 */ /* 0x050fe40007f3e0ff */
[----:B------:R-:W-:Y:S02]  /*1e260*/  IADD3 R10, R6, 0x40, RZ ;  /* 0x00000040060a7810 */ /* 0x000fe40007ffe0ff */
[----:B------:R1:W-:Y:S01]  /*1e270*/  STL [R1+0x4], R0 ;  /* 0x0000040001007387 */ /* 0x0003e20000100800 */
[----:B------:R-:W-:Y:S02]  /*1e280*/  MOV R4, R6 ;  /* 0x0000000600047202 */ /* 0x000fe40000000f00 */
[----:B------:R-:W-:-:S03]  /*1e290*/  IADD3.X R11, RZ, R5, RZ, P1, !PT ;  /* 0x00000005ff0b7210 */ /* 0x000fc60000ffe4ff */
[----:B------:R2:W-:Y:S04]  /*1e2a0*/  STL.64 [R1+0x50], R4 ;  /* 0x0000500401007387 */ /* 0x0005e80000100a00 */
[----:B------:R2:W-:Y:S01]  /*1e2b0*/  STL.64 [R1+0x20], R10 ;  /* 0x0000200a01007387 */ /* 0x0005e20000100a00 */
[----:B-1----:R-:W-:-:S05]  /*1e2c0*/  IADD3 R0, R8, 0x40, RZ ;  /* 0x0000004008007810 */ /* 0x002fca0007ffe0ff */
[----:B------:R2:W-:Y:S02]  /*1e2d0*/  STL [R1], R0 ;  /* 0x0000000001007387 */ /* 0x0005e40000100800 */
.L_x_1677:
[----:B---3--:R-:W3:Y:S01]  /*1e2e0*/  LDL.64 R132, [R1+0x50] ;  /* 0x0000500001847983 */ /* 0x008ee20000100a00 */
[----:B------:R-:W-:Y:S04]  /*1e2f0*/  DEPBAR.LE SB0, 0x0 ;  /* 0x000080000000791a */ /* 0x000fe80000000000 */
[----:B------:R-:W-:Y:S01]  /*1e300*/  MOV R134, UR13 ;  /* 0x0000000d00867c02 */ /* 0x000fe20008000f00 */
[----:B--2---:R-:W2:Y:S01]  /*1e310*/  LDL R0, [R1+0x18] ;  /* 0x0000180001007983 */ /* 0x004ea20000100800 */
[----:B------:R-:W-:Y:S02]  /*1e320*/  USHF.R.S32.HI UR18, URZ, 0x1f, UR21 ;  /* 0x0000001f3f127899 */ /* 0x000fe40008011415 */
[----:B------:R-:W-:Y:S01]  /*1e330*/  UIMAD UR15, UR10, UR21, URZ ;  /* 0x000000150a0f72a4 */ /* 0x000fe2000f8e023f */
[----:B------:R-:W4:Y:S01]  /*1e340*/  LDL.64 R246, [R1+0x20] ;  /* 0x0000200001f67983 */ /* 0x000f220000100a00 */
[----:B------:R-:W-:Y:S02]  /*1e350*/  UISETP.GT.AND UP0, UPT, UR21, URZ, UPT ;  /* 0x0000003f1500728c */ /* 0x000fe4000bf04270 */
[----:B------:R-:W-:Y:S03]  /*1e360*/  UIMAD UR15, UR18, UR13, UR15 ;  /* 0x0000000d120f72a4 */ /* 0x000fe6000f8e020f */
[----:B------:R-:W-:Y:S08]  /*1e370*/  BAR.SYNC.DEFER_BLOCKING 0x0 ;  /* 0x0000000000007b1d */ /* 0x000ff00000010000 */
[----:B-----5:R-:W-:Y:S04]  /*1e380*/  STL [R1+0x60], R235 ;  /* 0x000060eb01007387 */ /* 0x020fe80000100800 */
[----:B------:R-:W-:Y:S04]  /*1e390*/  STL [R1+0x64], R243 ;  /* 0x000064f301007387 */ /* 0x000fe80000100800 */
[----:B------:R-:W-:Y:S04]  /*1e3a0*/  STL [R1+0x68], R242 ;  /* 0x000068f201007387 */ /* 0x000fe80000100800 */
[----:B------:R-:W-:Y:S04]  /*1e3b0*/  STL [R1+0x6c], R241 ;  /* 0x00006cf101007387 */ /* 0x000fe80000100800 */
        /* <DEDUP_REMOVED lines=24> */
[----:B------:R-:W-:Y:S05]  /*1e540*/  STL [R1+0x88], R237 ;  /* 0x000088ed01007387 */ /* 0x000fea0000100800 */
        /* <DEDUP_REMOVED lines=21> */
[----:B---3--:R-:W-:Y:S04]  /*1e6a0*/  IMAD.WIDE.U32 R136, R134, UR21, R132 ;  /* 0x0000001586887c25 */ /* 0x008fe8000f8e0084 */
[C---:B------:R-:W-:Y:S04]  /*1e6b0*/  HMMA.16816.F32 R48, R208.reuse, R222, R48 ;  /* 0x000000ded030723c */ /* 0x040fe80000001830 */
[C---:B--2---:R-:W-:Y:S02]  /*1e6c0*/  LOP3.LUT P5, RZ, R0.reuse, 0x1, RZ, 0xc0, !PT ;  /* 0x0000000100ff7812 */ /* 0x044fe400078ac0ff */
[----:B------:R-:W-:Y:S02]  /*1e6d0*/  LOP3.LUT P4, RZ, R0, 0x2, RZ, 0xc0, !PT ;  /* 0x0000000200ff7812 */ /* 0x000fe4000788c0ff */
[C---:B------:R-:W-:Y:S01]  /*1e6e0*/  LEA R132, P0, R136.reuse, c[0x0][0x1f8], 0x1 ;  /* 0x00007e0088847a11 */ /* 0x040fe200078008ff */
[-C--:B-1----:R-:W-:Y:S03]  /*1e6f0*/  HMMA.16816.F32 R52, R208, R140.reuse, R52 ;  /* 0x0000008cd034723c */ /* 0x082fe60000001834 */
[----:B------:R-:W-:Y:S04]  /*1e700*/  IADD3 R0, R137, UR15, RZ ;  /* 0x0000000f89007c10 */ /* 0x000fe8000fffe0ff */
[----:B------:R-:W-:Y:S01]  /*1e710*/  LEA.HI.X R133, R136, c[0x0][0x1fc], R0, 0x1, P0 ;  /* 0x00007f0088857a11 */ /* 0x000fe200000f0c00 */
[C---:B------:R-:W-:Y:S04]  /*1e720*/  HMMA.16816.F32 R56, R216.reuse, R140, R56 ;  /* 0x0000008cd838723c */ /* 0x040fe80000001838 */
[----:B------:R-:W-:Y:S01]  /*1e730*/  @!PT LDS RZ, [RZ] ;  /* 0x00000000fffff984 */ /* 0x000fe20000000800 */
[----:B------:R-:W-:Y:S01]  /*1e740*/  @!PT LDS RZ, [RZ] ;  /* 0x00000000fffff984 */ /* 0x000fe20000000800 */
[----:B------:R-:W-:Y:S01]  /*1e750*/  @!PT LDS RZ, [RZ] ;  /* 0x00000000fffff984 */ /* 0x000fe20000000800 */
[----:B------:R1:W-:Y:S01]  /*1e760*/  LDGSTS.E.BYPASS.LTC128B.128 [R244+0x100], [R132.64], !P5 ;  /* 0x0010000084f47fae */ /* 0x0003e2000e901d5c */
[----:B----4-:R-:W-:Y:S01]  /*1e770*/  IMAD.WIDE.U32 R136, R134, UR21, R246 ;  /* 0x0000001586887c25 */ /* 0x010fe2000f8e00f6 */
[----:B------:R-:W-:Y:S02]  /*1e780*/  UIADD3 UR21, UR21, -0x1, URZ ;  /* 0xffffffff15157890 */ /* 0x000fe4000fffe03f */
[-C--:B------:R-:W-:Y:S02]  /*1e790*/  HMMA.16816.F32 R60, R216, R142.reuse, R60 ;  /* 0x0000008ed83c723c */ /* 0x080fe4000000183c */
[----:B------:R-:W-:Y:S02]  /*1e7a0*/  @UP0 UIMAD.WIDE.U32 UR22, UR21, UR4, URZ ;  /* 0x00000004151602a5 */ /* 0x000fe4000f8e003f */
[C---:B------:R-:W-:Y:S02]  /*1e7b0*/  LEA R212, P0, R136.reuse, c[0x0][0x1f8], 0x1 ;  /* 0x00007e0088d47a11 */ /* 0x040fe400078008ff */
[----:B------:R-:W-:Y:S01]  /*1e7c0*/  IADD3 R0, R137, UR15, RZ ;  /* 0x0000000f89007c10 */ /* 0x000fe2000fffe0ff */
[----:B------:R-:W-:Y:S01]  /*1e7d0*/  @UP0 USHF.L.U32 UR18, UR22, 0x6, URZ ;  /* 0x0000000616120899 */ /* 0x000fe2000800063f */
[----:B------:R-:W-:Y:S01]  /*1e7e0*/  HMMA.16816.F32 R64, R208, R142, R64 ;  /* 0x0000008ed040723c */ /* 0x000fe20000001840 */
[----:B------:R-:W-:Y:S03]  /*1e7f0*/  @UP0 USHF.R.S32.HI UR15, URZ, 0x1f, UR21 ;  /* 0x0000001f3f0f0899 */ /* 0x000fe60008011415 */
[----:B------:R-:W-:Y:S01]  /*1e800*/  LEA.HI.X R213, R136, c[0x0][0x1fc], R0, 0x1, P0 ;  /* 0x00007f0088d57a11 */ /* 0x000fe200000f0c00 */
[----:B------:R-:W-:Y:S04]  /*1e810*/  @UP0 UIMAD UR15, UR15, UR4, URZ ;  /* 0x000000040f0f02a4 */ /* 0x000fe8000f8e023f */
[----:B------:R2:W-:Y:S01]  /*1e820*/  LDGSTS.E.BYPASS.LTC128B.128 [R244+0x2100], [R212.64], !P4 ;  /* 0x02100000d4f47fae */ /* 0x0005e2000e101d5c */
[----:B------:R-:W-:Y:S04]  /*1e830*/  @UP0 UIMAD UR15, UR21, UR5, UR15 ;  /* 0x00000005150f02a4 */ /* 0x000fe8000f8e020f */
[----:B------:R-:W-:Y:S01]  /*1e840*/  @UP0 UIADD3 UR15, UR23, UR15, URZ ;  /* 0x0000000f170f0290 */ /* 0x000fe2000fffe03f */
[----:B-1----:R-:W-:Y:S03]  /*1e850*/  IADD3 R132, P0, R132, UR6, RZ ;  /* 0x0000000684847c10 */ /* 0x002fe6000ff1e0ff */
[----:B------:R-:W-:Y:S01]  /*1e860*/  @UP0 USHF.L.U64.HI UR15, UR22, 0x6, UR15 ;  /* 0x00000006160f0899 */ /* 0x000fe2000801020f */
[----:B------:R-:W-:Y:S02]  /*1e870*/  IADD3.X R133, R133, UR7, RZ, P0, !PT ;  /* 0x0000000785857c10 */ /* 0x000fe400087fe4ff */
[----:B------:R-:W-:Y:S03]  /*1e880*/  IADD3 R136, P1, R132, UR6, RZ ;  /* 0x0000000684887c10 */ /* 0x000fe6000ff3e0ff */
[----:B------:R1:W-:Y:S01]  /*1e890*/  LDGSTS.E.BYPASS.LTC128B.128 [R244+0x900], [R132.64], !P5 ;  /* 0x0090000084f47fae */ /* 0x0003e2000e901d5c */
[----:B------:R-:W-:Y:S02]  /*1e8a0*/  IADD3.X R137, R133, UR7, RZ, P1, !PT ;  /* 0x0000000785897c10 */ /* 0x000fe40008ffe4ff */
[----:B------:R-:W-:Y:S04]  /*1e8b0*/  IADD3 R140, P1, R136, UR6, RZ ;  /* 0x00000006888c7c10 */ /* 0x000fe8000ff3e0ff */
[----:B------:R-:W-:Y:S01]  /*1e8c0*/  IADD3.X R141, R137, UR7, RZ, P1, !PT ;  /* 0x00000007898d7c10 */ /* 0x000fe20008ffe4ff */
[----:B------:R1:W-:Y:S01]  /*1e8d0*/  LDGSTS.E.BYPASS.LTC128B.128 [R244+0x2900], [R132.64+0x80], !P4 ;  /* 0x0290008084f47fae */ /* 0x0003e2000e101d5c */
[----:B--2---:R-:W-:Y:S07]  /*1e8e0*/  IADD3 R212, P0, R132, UR11, RZ ;  /* 0x0000000b84d47c10 */ /* 0x004fee000ff1e0ff */
[----:B------:R2:W-:Y:S01]  /*1e8f0*/  LDGSTS.E.BYPASS.LTC128B.128 [R244+0x1100], [R136.64], !P5 ;  /* 0x0110000088f47fae */ /* 0x0005e2000e901d5c */
[----:B------:R-:W-:Y:S07]  /*1e900*/  IADD3.X R213, R133, UR14, RZ, P0, !PT ;  /* 0x0000000e85d57c10 */ /* 0x000fee00087fe4ff */
        /* <DEDUP_REMOVED lines=125> */
[----:B------:R-:W-:Y:S01]  /*1f0e0*/  MUFU.TANH R208, R4 ;  /* 0x0000000400d07308 */ /* 0x000fe20000002400 */
[----:B------:R-:W-:Y:S02]  /*1f0f0*/  FMUL.FTZ R5, R5, c[0x0][0x320] ;  /* 0x0000c80005057a20 */ /* 0x000fe40000410000 */
[----:B------:R-:W-:Y:S02]  /*1f100*/  FMUL.FTZ R6, R6, c[0x0][0x320] ;  /* 0x0000c80006067a20 */ /* 0x000fe40000410000 */
[----:B------:R-:W-:Y:S01]  /*1f110*/  FMUL.FTZ R7, R7, c[0x0][0x320] ;  /* 0x0000c80007077a20 */ /* 0x000fe20000410000 */
[-C--:B------:R-:W-:Y:S04]  /*1f120*/  HMMA.16816.F32 R12, R220, R214.reuse, R12 ;  /* 0x000000d6dc0c723c */ /* 0x080fe8000000180c */
[----:B------:R-:W-:Y:S04]  /*1f130*/  MUFU.TANH R134, R5 ;  /* 0x0000000500867308 */ /* 0x000fe80000002400 */
[C---:B------:R-:W-:Y:S06]  /*1f140*/  HMMA.16816.F32 R16, R140.reuse, R214, R16 ;  /* 0x000000d68c10723c */ /* 0x040fec0000001810 */
[----:B------:R-:W1:Y:S01]  /*1f150*/  MUFU.TANH R212, R6 ;  /* 0x0000000600d47308 */ /* 0x000e620000002400 */
        /* <DEDUP_REMOVED lines=15> */
[----:B--2---:R-:W2:Y:S09]  /*1f250*/  LDSM.16.M88.4 R4, [R229+0x2800] ;  /* 0x00280000e504783b */ /* 0x004eb20000000200 */
[----:B------:R-:W-:Y:S10]  /*1f260*/  MUFU.TANH R217, R10 ;  /* 0x0000000a00d97308 */ /* 0x000ff40000002400 */
[----:B------:R3:W-:Y:S10]  /*1f270*/  MUFU.TANH R218, R11 ;  /* 0x0000000b00da7308 */ /* 0x0007f40000002400 */
[----:B------:R-:W-:Y:S10]  /*1f280*/  MUFU.TANH R16, R16 ;  /* 0x0000001000107308 */ /* 0x000ff40000002400 */
[----:B------:R-:W-:Y:S01]  /*1f290*/  MUFU.TANH R17, R17 ;  /* 0x0000001100117308 */ /* 0x000fe20000002400 */
[----:B---3--:R-:W3:Y:S01]  /*1f2a0*/  LDSM.16.M88.4 R8, [R229+0x3000] ;  /* 0x00300000e508783b */ /* 0x008ee20000000200 */
[-C--:B--2---:R-:W-:Y:S08]  /*1f2b0*/  HMMA.16816.F32 R20, R140, R4.reuse, R20 ;  /* 0x000000048c14723c */ /* 0x084ff00000001814 */
[----:B------:R-:W-:Y:S01]  /*1f2c0*/  MUFU.TANH R18, R18 ;  /* 0x0000001200127308 */ /* 0x000fe20000002400 */
[C---:B------:R-:W-:Y:S09]  /*1f2d0*/  HMMA.16816.F32 R24, R220.reuse, R4, R24 ;  /* 0x00000004dc18723c */ /* 0x040ff20000001818 */
[----:B------:R-:W-:Y:S01]  /*1f2e0*/  MUFU.TANH R19, R19 ;  /* 0x0000001300137308 */ /* 0x000fe20000002400 */
[-C--:B------:R-:W-:Y:S08]  /*1f2f0*/  HMMA.16816.F32 R28, R220, R6.reuse, R28 ;  /* 0x00000006dc1c723c */ /* 0x080ff0000000181c */
[C---:B------:R-:W-:Y:S01]  /*1f300*/  HMMA.16816.F32 R32, R140.reuse, R6, R32 ;  /* 0x000000068c20723c */ /* 0x040fe20000001820 */
[----:B------:R-:W-:Y:S01]  /*1f310*/  MUFU.TANH R12, R12 ;  /* 0x0000000c000c7308 */ /* 0x000fe20000002400 */
[----:B------:R-:W2:Y:S01]  /*1f320*/  LDSM.16.M88.4 R4, [R229+0x3800] ;  /* 0x00380000e504783b */ /* 0x000ea20000000200 */
[----:B------:R-:W-:Y:S04]  /*1f330*/  DEPBAR.LE SB0, 0x0 ;  /* 0x000080000000791a */ /* 0x000fe80000000000 */
[----:B------:R-:W-:Y:S02]  /*1f340*/  FMUL.FTZ R22, R22, c[0x0][0x320] ;  /* 0x0000c80016167a20 */ /* 0x000fe40000410000 */
[----:B------:R-:W-:Y:S02]  /*1f350*/  FMUL.FTZ R20, R20, c[0x0][0x320] ;  /* 0x0000c80014147a20 */ /* 0x000fe40000410000 */
[----:B------:R-:W-:Y:S01]  /*1f360*/  MUFU.TANH R251, R22 ;  /* 0x0000001600fb7308 */ /* 0x000fe20000002400 */
[----:B------:R-:W-:Y:S01]  /*1f370*/  FMUL.FTZ R26, R26, c[0x0][0x320] ;  /* 0x0000c8001a1a7a20 */ /* 0x000fe20000410000 */
[----:B------:R-:W-:Y:S01]  /*1f380*/  BAR.SYNC.DEFER_BLOCKING 0x0 ;  /* 0x0000000000007b1d */ /* 0x000fe20000010000 */
[----:B------:R-:W-:Y:S01]  /*1f390*/  FMUL.FTZ R27, R27, c[0x0][0x320] ;  /* 0x0000c8001b1b7a20 */ /* 0x000fe20000410000 */
[-C--:B---3--:R-:W-:Y:S05]  /*1f3a0*/  HMMA.16816.F32 R36, R140, R8.reuse, R36 ;  /* 0x000000088c24723c */ /* 0x088fea0000001824 */
[----:B------:R-:W-:Y:S01]  /*1f3b0*/  FMUL.FTZ R29, R29, c[0x0][0x320] ;  /* 0x0000c8001d1d7a20 */ /* 0x000fe20000410000 */
[----:B------:R-:W-:Y:S01]  /*1f3c0*/  MUFU.TANH R248, R20 ;  /* 0x0000001400f87308 */ /* 0x000fe20000002400 */
[----:B------:R-:W-:Y:S01]  /*1f3d0*/  FMUL.FTZ R30, R30, c[0x0][0x320] ;  /* 0x0000c8001e1e7a20 */ /* 0x000fe20000410000 */
[C---:B------:R-:W-:Y:S01]  /*1f3e0*/  HMMA.16816.F32 R40, R220.reuse, R8, R40 ;  /* 0x00000008dc28723c */ /* 0x040fe20000001828 */
[----:B------:R-:W3:Y:S03]  /*1f3f0*/  LDL.64 R8, [R1+0x40] ;  /* 0x0000400001087983 */ /* 0x000ee60000100a00 */
[----:B------:R-:W-:Y:S02]  /*1f400*/  FMUL.FTZ R24, R24, c[0x0][0x320] ;  /* 0x0000c80018187a20 */ /* 0x000fe40000410000 */
[----:B------:R-:W-:Y:S02]  /*1f410*/  FMUL.FTZ R23, R23, c[0x0][0x320] ;  /* 0x0000c80017177a20 */ /* 0x000fe40000410000 */
[----:B------:R-:W4:Y:S01]  /*1f420*/  MUFU.TANH R138, R29 ;  /* 0x0000001d008a7308 */ /* 0x000f220000002400 */
[-C--:B------:R-:W-:Y:S03]  /*1f430*/  HMMA.16816.F32 R44, R220, R10.reuse, R44 ;  /* 0x0000000adc2c723c */ /* 0x080fe6000000182c */
[----:B------:R-:W-:Y:S02]  /*1f440*/  FMUL.FTZ R21, R21, c[0x0][0x320] ;  /* 0x0000c80015157a20 */ /* 0x000fe40000410000 */
[----:B------:R-:W-:Y:S02]  /*1f450*/  FMUL.FTZ R31, R31, c[0x0][0x320] ;  /* 0x0000c8001f1f7a20 */ /* 0x000fe40000410000 */
[----:B------:R-:W-:Y:S01]  /*1f460*/  FMUL.FTZ R37, R37, c[0x0][0x320] ;  /* 0x0000c80025257a20 */ /* 0x000fe20000410000 */
[C---:B------:R-:W-:Y:S01]  /*1f470*/  HMMA.16816.F32 R48, R140.reuse, R10, R48 ;  /* 0x0000000a8c30723c */ /* 0x040fe20000001830 */
[----:B------:R4:W-:Y:S03]  /*1f480*/  MUFU.TANH R214, R30 ;  /* 0x0000001e00d67308 */ /* 0x0009e60000002400 */
[----:B------:R-:W-:Y:S02]  /*1f490*/  FMUL.FTZ R36, R36, c[0x0][0x320] ;  /* 0x0000c80024247a20 */ /* 0x000fe40000410000 */
[----:B------:R-:W-:Y:S02]  /*1f4a0*/  FMUL.FTZ R38, R38, c[0x0][0x320] ;  /* 0x0000c80026267a20 */ /* 0x000fe40000410000 */
[-C--:B--2---:R-:W-:Y:S03]  /*1f4b0*/  HMMA.16816.F32 R52, R140, R4.reuse, R52 ;  /* 0x000000048c34723c */ /* 0x084fe60000001834 */
[----:B------:R-:W2:Y:S01]  /*1f4c0*/  MUFU.TANH R0, R37 ;  /* 0x0000002500007308 */ /* 0x000ea20000002400 */
[----:B------:R-:W-:Y:S02]  /*1f4d0*/  FMUL.FTZ R39, R39, c[0x0][0x320] ;  /* 0x0000c80027277a20 */ /* 0x000fe40000410000 */
[----:B------:R-:W-:Y:S02]  /*1f4e0*/  FMUL.FTZ R42, R42, c[0x0][0x320] ;  /* 0x0000c8002a2a7a20 */ /* 0x000fe40000410000 */
[C---:B------:R-:W-:Y:S04]  /*1f4f0*/  HMMA.16816.F32 R56, R220.reuse, R4, R56 ;  /* 0x00000004dc38723c */ /* 0x040fe80000001838 */
[----:B------:R-:W-:Y:S01]  /*1f500*/  FMUL.FTZ R43, R43, c[0x0][0x320] ;  /* 0x0000c8002b2b7a20 */ /* 0x000fe20000410000 */
[----:B------:R-:W-:Y:S01]  /*1f510*/  MUFU.TANH R20, R26 ;  /* 0x0000001a00147308 */ /* 0x000fe20000002400 */
[----:B------:R-:W-:Y:S01]  /*1f520*/  FMUL.FTZ R41, R41, c[0x0][0x320] ;  /* 0x0000c80029297a20 */ /* 0x000fe20000410000 */
[----:B-1----:R-:W-:Y:S01]  /*1f530*/  FMNMX.FTZ R4, R212, R3, !PT ;  /* 0x00000003d4047209 */ /* 0x002fe20007810000 */
[-C--:B------:R-:W-:Y:S04]  /*1f540*/  HMMA.16816.F32 R60, R220, R6.reuse, R60 ;  /* 0x00000006dc3c723c */ /* 0x080fe8000000183c */
[----:B----4-:R-:W-:Y:S01]  /*1f550*/  MOV R30, R138 ;  /* 0x0000008a001e7202 */ /* 0x010fe20000000f00 */
[----:B------:R-:W-:Y:S01]  /*1f560*/  FMUL.FTZ R48, R48, c[0x0][0x320] ;  /* 0x0000c80030307a20 */ /* 0x000fe20000410000 */
[----:B------:R-:W-:Y:S01]  /*1f570*/  FMNMX.FTZ R138, R208, R2, !PT ;  /* 0x00000002d08a7209 */ /* 0x000fe20007810000 */
[----:B------:R1:W-:Y:S01]  /*1f580*/  MUFU.TANH R235, R27 ;  /* 0x0000001b00eb7308 */ /* 0x0003e20000002400 */
[----:B------:R-:W-:Y:S01]  /*1f590*/  FMUL.FTZ R52, R52, c[0x0][0x320] ;  /* 0x0000c80034347a20 */ /* 0x000fe20000410000 */
[----:B------:R-:W-:Y:S04]  /*1f5a0*/  HMMA.16816.F32 R64, R140, R6, R64 ;  /* 0x000000068c40723c */ /* 0x000fe80000001840 */
[----:B------:R-:W-:Y:S01]  /*1f5b0*/  FMUL.FTZ R54, R54, c[0x0][0x320] ;  /* 0x0000c80036367a20 */ /* 0x000fe20000410000 */
[----:B------:R-:W-:Y:S01]  /*1f5c0*/  FMNMX.FTZ R5, R211, R4, !PT ;  /* 0x00000004d3057209 */ /* 0x000fe20007810000 */
[----:B------:R-:W-:Y:S01]  /*1f5d0*/  FMUL.FTZ R55, R55, c[0x0][0x320] ;  /* 0x0000c80037377a20 */ /* 0x000fe20000410000 */
[----:B------:R-:W-:Y:S01]  /*1f5e0*/  FMNMX.FTZ R138, R134, R138, !PT ;  /* 0x0000008a868a7209 */ /* 0x000fe20007810000 */
[----:B------:R2:W-:Y:S01]  /*1f5f0*/  MUFU.TANH R22, R52 ;  /* 0x0000003400167308 */ /* 0x0005e20000002400 */
[----:B------:R-:W-:Y:S03]  /*1f600*/  FMUL.FTZ R53, R53, c[0x0][0x320] ;  /* 0x0000c80035357a20 */ /* 0x000fe60000410000 */
[----:B------:R-:W-:Y:S01]  /*1f610*/  FMUL.FTZ R58, R58, c[0x0][0x320] ;  /* 0x0000c8003a3a7a20 */ /* 0x000fe20000410000 */
[----:B------:R-:W-:Y:S01]  /*1f620*/  FMNMX.FTZ R138, R16, R138, !PT ;  /* 0x0000008a108a7209 */ /* 0x000fe20007810000 */
[----:B------:R-:W-:Y:S02]  /*1f630*/  FMUL.FTZ R59, R59, c[0x0][0x320] ;  /* 0x0000c8003b3b7a20 */ /* 0x000fe40000410000 */
[----:B------:R-:W-:Y:S01]  /*1f640*/  FMUL.FTZ R61, R61, c[0x0][0x320] ;  /* 0x0000c8003d3d7a20 */ /* 0x000fe20000410000 */
[----:B------:R-:W-:Y:S01]  /*1f650*/  FMNMX.FTZ R138, R17, R138, !PT ;  /* 0x0000008a118a7209 */ /* 0x000fe20007810000 */
[----:B------:R-:W4:Y:S01]  /*1f660*/  MUFU.TANH R247, R21 ;  /* 0x0000001500f77308 */ /* 0x000f220000002400 */
[----:B------:R-:W-:Y:S02]  /*1f670*/  FMUL.FTZ R32, R32, c[0x0][0x320] ;  /* 0x0000c80020207a20 */ /* 0x000fe40000410000 */
[----:B------:R-:W-:Y:S01]  /*1f680*/  FMUL.FTZ R60, R60, c[0x0][0x320] ;  /* 0x0000c8003c3c7a20 */ /* 0x000fe20000410000 */
[----:B-1----:R-:W3:Y:S01]  /*1f690*/  LDL.64 R26, [R1+0x48] ;  /* 0x00004800011a7983 */ /* 0x002ee20000100a00 */
[----:B------:R-:W-:Y:S01]  /*1f6a0*/  FMUL.FTZ R49, R49, c[0x0][0x320] ;  /* 0x0000c80031317a20 */ /* 0x000fe20000410000 */
[----:B------:R-:W-:Y:S01]  /*1f6b0*/  FMNMX.FTZ R138, R248, R138, !PT ;  /* 0x0000008af88a7209 */ /* 0x000fe20007810000 */
[----:B------:R-:W-:Y:S02]  /*1f6c0*/  FMUL.FTZ R51, R51, c[0x0][0x320] ;  /* 0x0000c80033337a20 */ /* 0x000fe40000410000 */
[----:B------:R-:W-:Y:S01]  /*1f6d0*/  FMUL.FTZ R56, R56, c[0x0][0x320] ;  /* 0x0000c80038387a20 */ /* 0x000fe20000410000 */
[----:B------:R-:W-:Y:S01]  /*1f6e0*/  MUFU.TANH R11, R61 ;  /* 0x0000003d000b7308 */ /* 0x000fe20000002400 */
[----:B------:R-:W-:Y:S02]  /*1f6f0*/  FMUL.FTZ R64, R64, c[0x0][0x320] ;  /* 0x0000c80040407a20 */ /* 0x000fe40000410000 */
[----:B------:R-:W-:Y:S01]  /*1f700*/  FMUL.FTZ R66, R66, c[0x0][0x320] ;  /* 0x0000c80042427a20 */ /* 0x000fe20000410000 */
[----:B--2---:R-:W-:Y:S01]  /*1f710*/  MOV R52, R0 ;  /* 0x0000000000347202 */ /* 0x004fe20000000f00 */
[----:B------:R-:W-:Y:S01]  /*1f720*/  FMUL.FTZ R67, R67, c[0x0][0x320] ;  /* 0x0000c80043437a20 */ /* 0x000fe20000410000 */
[----:B------:R-:W-:Y:S01]  /*1f730*/  FMNMX.FTZ R0, R213, R135, !PT ;  /* 0x00000087d5007209 */ /* 0x000fe20007810000 */
[----:B------:R-:W-:Y:S02]  /*1f740*/  FMUL.FTZ R57, R57, c[0x0][0x320] ;  /* 0x0000c80039397a20 */ /* 0x000fe40000410000 */
[----:B------:R-:W-:Y:S01]  /*1f750*/  FMUL.FTZ R25, R25, c[0x0][0x320] ;  /* 0x0000c80019197a20 */ /* 0x000fe20000410000 */
[----:B------:R1:W-:Y:S01]  /*1f760*/  MUFU.TANH R231, R24 ;  /* 0x0000001800e77308 */ /* 0x0003e20000002400 */
        /* <DEDUP_REMOVED lines=8> */
[----:B----4-:R-:W-:Y:S01]  /*1f7f0*/  FMNMX.FTZ R138, R247, R138, !PT ;  /* 0x0000008af78a7209 */ /* 0x010fe20007810000 */
[----:B------:R-:W-:Y:S01]  /*1f800*/  MUFU.TANH R224, R51 ;  /* 0x0000003300e07308 */ /* 0x000fe20000002400 */
[----:B------:R-:W-:Y:S01]  /*1f810*/  FMNMX.FTZ R0, R251, R0, !PT ;  /* 0x00000000fb007209 */ /* 0x000fe20007810000 */
[----:B------:R-:W-:Y:S02]  /*1f820*/  FMUL.FTZ R33, R33, c[0x0][0x320] ;  /* 0x0000c80021217a20 */ /* 0x000fe40000410000 */
[----:B------:R-:W-:Y:S02]  /*1f830*/  FMUL.FTZ R40, R40, c[0x0][0x320] ;  /* 0x0000c80028287a20 */ /* 0x000fe40000410000 */
[----:B------:R-:W-:Y:S02]  /*1f840*/  FMUL.FTZ R34, R34, c[0x0][0x320] ;  /* 0x0000c80022227a20 */ /* 0x000fe40000410000 */
[----:B------:R-:W-:Y:S02]  /*1f850*/  FMUL.FTZ R35, R35, c[0x0][0x320] ;  /* 0x0000c80023237a20 */ /* 0x000fe40000410000 */
[----:B------:R-:W2:Y:S01]  /*1f860*/  MUFU.TANH R245, R32 ;  /* 0x0000002000f57308 */ /* 0x000ea20000002400 */
[----:B------:R-:W-:Y:S02]  /*1f870*/  FMUL.FTZ R50, R50, c[0x0][0x320] ;  /* 0x0000c80032327a20 */ /* 0x000fe40000410000 */
[----:B------:R-:W-:Y:S01]  /*1f880*/  FMUL.FTZ R65, R65, c[0x0][0x320] ;  /* 0x0000c80041417a20 */ /* 0x000fe20000410000 */
[----:B-1----:R-:W4:Y:S01]  /*1f890*/  LDL R24, [R1] ;  /* 0x0000000001187983 */ /* 0x002f220000100800 */
[----:B------:R-:W-:Y:S02]  /*1f8a0*/  FMUL.FTZ R46, R46, c[0x0][0x320] ;  /* 0x0000c8002e2e7a20 */ /* 0x000fe40000410000 */
[----:B------:R-:W-:Y:S03]  /*1f8b0*/  FMUL.FTZ R62, R62, c[0x0][0x320] ;  /* 0x0000c8003e3e7a20 */ /* 0x000fe60000410000 */
[----:B------:R-:W-:Y:S10]  /*1f8c0*/  MUFU.TANH R10, R60 ;  /* 0x0000003c000a7308 */ /* 0x000ff40000002400 */
[----:B------:R1:W1:Y:S01]  /*1f8d0*/  MUFU.TANH R241, R23 ;  /* 0x0000001700f17308 */ /* 0x0002620000002400 */
[----:B--2---:R-:W-:Y:S09]  /*1f8e0*/  FMNMX.FTZ R138, R245, R138, !PT ;  /* 0x0000008af58a7209 */ /* 0x004ff20007810000 */
[----:B------:R-:W2:Y:S10]  /*1f8f0*/  MUFU.TANH R246, R33 ;  /* 0x0000002100f67308 */ /* 0x000eb40000002400 */
[----:B------:R-:W2:Y:S01]  /*1f900*/  MUFU.TANH R133, R36 ;  /* 0x0000002400857308 */ /* 0x000ea20000002400 */
[----:B-1----:R-:W3:Y:S01]  /*1f910*/  LDL R23, [R1+0x4] ;  /* 0x0000040001177983 */ /* 0x002ee20000100800 */
[----:B------:R-:W-:Y:S08]  /*1f920*/  FMNMX.FTZ R0, R241, R0, !PT ;  /* 0x00000000f1007209 */ /* 0x000ff00007810000 */
[----:B------:R1:W-:Y:S01]  /*1f930*/  MUFU.TANH R32, R40 ;  /* 0x0000002800207308 */ /* 0x0003e20000002400 */
[----:B--2---:R-:W-:Y:S09]  /*1f940*/  FMNMX.FTZ R138, R246, R138, !PT ;  /* 0x0000008af68a7209 */ /* 0x004ff20007810000 */
[----:B------:R-:W2:Y:S10]  /*1f950*/  MUFU.TANH R250, R34 ;  /* 0x0000002200fa7308 */ /* 0x000eb40000002400 */
[----:B------:R-:W2:Y:S01]  /*1f960*/  MUFU.TANH R13, R13 ;  /* 0x0000000d000d7308 */ /* 0x000ea20000002400 */
[----:B-1----:R-:W-:Y:S04]  /*1f970*/  MOV R40, R133 ;  /* 0x0000008500287202 */ /* 0x002fe80000000f00 */
[----:B------:R-:W-:Y:S05]  /*1f980*/  FMNMX.FTZ R138, R40, R138, !PT ;  /* 0x0000008a288a7209 */ /* 0x000fea0007810000 */
[----:B------:R-:W1:Y:S01]  /*1f990*/  MUFU.TANH R240, R48 ;  /* 0x0000003000f07308 */ /* 0x000e620000002400 */
[----:B------:R-:W-:Y:S02]  /*1f9a0*/  FMNMX.FTZ R138, R52, R138, !PT ;  /* 0x0000008a348a7209 */ /* 0x000fe40007810000 */
[----:B--2---:R-:W-:Y:S07]  /*1f9b0*/  FMNMX.FTZ R0, R250, R0, !PT ;  /* 0x00000000fa007209 */ /* 0x004fee0007810000 */
[----:B------:R1:W2:Y:S01]  /*1f9c0*/  MUFU.TANH R239, R49 ;  /* 0x0000003100ef7308 */ /* 0x0002a20000002400 */
[----:B------:R-:W-:Y:S09]  /*1f9d0*/  FMNMX.FTZ R5, R13, R4, !PT ;  /* 0x000000040d057209 */ /* 0x000ff20007810000 */
[----:B------:R-:W2:Y:S10]  /*1f9e0*/  MUFU.TANH R249, R35 ;  /* 0x0000002300f97308 */ /* 0x000eb40000002400 */
[----:B------:R-:W2:Y:S01]  /*1f9f0*/  MUFU.TANH R233, R39 ;  /* 0x0000002700e97308 */ /* 0x000ea20000002400 */
[----:B-1----:R-:W-:Y:S02]  /*1fa00*/  MOV R49, R240 ;  /* 0x000000f000317202 */ /* 0x002fe40000000f00 */
[----:B--2---:R-:W-:Y:S02]  /*1fa10*/  MOV R142, R239 ;  /* 0x000000ef008e7202 */ /* 0x004fe40000000f00 */
[----:B------:R-:W-:Y:S05]  /*1fa20*/  FMNMX.FTZ R138, R49, R138, !PT ;  /* 0x0000008a318a7209 */ /* 0x000fea0007810000 */
[----:B------:R-:W-:Y:S01]  /*1fa30*/  MUFU.TANH R242, R31 ;  /* 0x0000001f00f27308 */ /* 0x000fe20000002400 */
[----:B------:R-:W-:Y:S02]  /*1fa40*/  FMNMX.FTZ R138, R142, R138, !PT ;  /* 0x0000008a8e8a7209 */ /* 0x000fe40007810000 */
[----:B------:R-:W-:Y:S02]  /*1fa50*/  FMNMX.FTZ R0, R249, R0, !PT ;  /* 0x00000000f9007209 */ /* 0x000fe40007810000 */
[----:B------:R-:W-:Y:S05]  /*1fa60*/  FMNMX.FTZ R138, R22, R138, !PT ;  /* 0x0000008a168a7209 */ /* 0x000fea0007810000 */
[----:B------:R-:W1:Y:S01]  /*1fa70*/  MUFU.TANH R31, R38 ;  /* 0x00000026001f7308 */ /* 0x000e620000002400 */
[----:B------:R-:W-:Y:S09]  /*1fa80*/  MOV R48, R233 ;  /* 0x000000e900307202 */ /* 0x000ff20000000f00 */
[----:B------:R-:W2:Y:S10]  /*1fa90*/  MUFU.TANH R50, R50 ;  /* 0x0000003200327308 */ /* 0x000eb40000002400 */
[----:B------:R2:W-:Y:S01]  /*1faa0*/  MUFU.TANH R34, R56 ;  /* 0x0000003800227308 */ /* 0x0005e20000002400 */
[----:B-1----:R-:W-:Y:S04]  /*1fab0*/  FMNMX.FTZ R0, R31, R0, !PT ;  /* 0x000000001f007209 */ /* 0x002fe80007810000 */
[----:B------:R-:W-:Y:S05]  /*1fac0*/  FMNMX.FTZ R0, R48, R0, !PT ;  /* 0x0000000030007209 */ /* 0x000fea0007810000 */
[----:B------:R-:W1:Y:S01]  /*1fad0*/  MUFU.TANH R21, R53 ;  /* 0x0000003500157308 */ /* 0x000e620000002400 */
[----:B--2---:R-:W-:Y:S09]  /*1fae0*/  FMNMX.FTZ R0, R50, R0, !PT ;  /* 0x0000000032007209 */ /* 0x004ff20007810000 */
[----:B------:R-:W-:Y:S01]  /*1faf0*/  MUFU.TANH R137, R54 ;  /* 0x0000003600897308 */ /* 0x000fe20000002400 */
[----:B------:R-:W-:Y:S04]  /*1fb00*/  MOV R56, R224 ;  /* 0x000000e000387202 */ /* 0x000fe80000000f00 */
[----:B------:R-:W-:Y:S05]  /*1fb10*/  FMNMX.FTZ R0, R56, R0, !PT ;  /* 0x0000000038007209 */ /* 0x000fea0007810000 */
[----:B------:R-:W-:Y:S01]  /*1fb20*/  MUFU.TANH R33, R41 ;  /* 0x0000002900217308 */ /* 0x000fe20000002400 */
[----:B-1----:R-:W-:Y:S02]  /*1fb30*/  FMNMX.FTZ R138, R21, R138, !PT ;  /* 0x0000008a158a7209 */ /* 0x002fe40007810000 */
[----:B------:R-:W-:Y:S07]  /*1fb40*/  MOV R53, R242 ;  /* 0x000000f200357202 */ /* 0x000fee0000000f00 */
[----:B------:R-:W1:Y:S10]  /*1fb50*/  MUFU.TANH R41, R64 ;  /* 0x0000004000297308 */ /* 0x000e740000002400 */
[----:B------:R2:W2:Y:S10]  /*1fb60*/  MUFU.TANH R64, R65 ;  /* 0x0000004100407308 */ /* 0x0004b40000002400 */
[----:B------:R-:W2:Y:S01]  /*1fb70*/  MUFU.TANH R7, R55 ;  /* 0x0000003700077308 */ /* 0x000ea20000002400 */
[----:B-1----:R-:W-:Y:S09]  /*1fb80*/  FMNMX.FTZ R138, R41, R138, !PT ;  /* 0x0000008a298a7209 */ /* 0x002ff20007810000 */
[----:B------:R1:W1:Y:S01]  /*1fb90*/  MUFU.TANH R6, R66 ;  /* 0x0000004200067308 */ /* 0x0002620000002400 */
[----:B--2---:R-:W-:Y:S02]  /*1fba0*/  MOV R65, R137 ;  /* 0x0000008900417202 */ /* 0x004fe40000000f00 */
[----:B------:R-:W-:Y:S02]  /*1fbb0*/  FMNMX.FTZ R138, R64, R138, !PT ;  /* 0x0000008a408a7209 */ /* 0x000fe40007810000 */
[----:B------:R-:W-:Y:S05]  /*1fbc0*/  FMNMX.FTZ R0, R65, R0, !PT ;  /* 0x0000000041007209 */ /* 0x000fea0007810000 */
[----:B------:R2:W2:Y:S10]  /*1fbd0*/  MUFU.TANH R4, R67 ;  /* 0x0000004300047308 */ /* 0x0004b40000002400 */
[----:B------:R2:W-:Y:S01]  /*1fbe0*/  MUFU.TANH R35, R57 ;  /* 0x0000003900237308 */ /* 0x0005e20000002400 */
[----:B-1----:R-:W-:Y:S02]  /*1fbf0*/  MOV R66, R7 ;  /* 0x0000000700427202 */ /* 0x002fe40000000f00 */
[----:B------:R-:W1:Y:S07]  /*1fc00*/  SHFL.BFLY PT, R7, R138, 0x2, 0x1f ;  /* 0x0c401f008a077f89 */ /* 0x000e6e00000e0000 */
[----:B------:R-:W1:Y:S01]  /*1fc10*/  MUFU.TANH R132, R25 ;  /* 0x0000001900847308 */ /* 0x000e620000002400 */
[----:B--2---:R-:W-:Y:S02]  /*1fc20*/  MOV R67, R6 ;  /* 0x0000000600437202 */ /* 0x004fe40000000f00 */
[----:B------:R-:W-:Y:S02]  /*1fc30*/  MOV R61, R4 ;  /* 0x00000004003d7202 */ /* 0x000fe40000000f00 */
[----:B------:R-:W-:Y:S05]  /*1fc40*/  FMNMX.FTZ R4, R66, R0, !PT ;  /* 0x0000000042047209 */ /* 0x000fea0007810000 */
[----:B------:R-:W2:Y:S01]  /*1fc50*/  MUFU.TANH R252, R28 ;  /* 0x0000001c00fc7308 */ /* 0x000ea20000002400 */
[----:B------:R-:W-:Y:S02]  /*1fc60*/  FMNMX.FTZ R4, R67, R4, !PT ;  /* 0x0000000443047209 */ /* 0x000fe40007810000 */
[----:B------:R-:W-:Y:S02]  /*1fc70*/  MOV R57, R231 ;  /* 0x000000e700397202 */ /* 0x000fe40000000f00 */
[----:B------:R-:W-:Y:S02]  /*1fc80*/  FMNMX.FTZ R4, R61, R4, !PT ;  /* 0x000000043d047209 */ /* 0x000fe40007810000 */
[----:B------:R-:W-:Y:S03]  /*1fc90*/  FMNMX.FTZ R5, R57, R5, !PT ;  /* 0x0000000539057209 */ /* 0x000fe60007810000 */
[----:B------:R-:W-:Y:S01]  /*1fca0*/  MUFU.TANH R243, R45 ;  /* 0x0000002d00f37308 */ /* 0x000fe20000002400 */
[----:B------:R-:W4:Y:S01]  /*1fcb0*/  SHFL.BFLY PT, R6, R4, 0x2, 0x1f ;  /* 0x0c401f0004067f89 */ /* 0x000f2200000e0000 */
[----:B-1----:R-:W-:Y:S02]  /*1fcc0*/  FMNMX.FTZ R138, R138, R7, !PT ;  /* 0x000000078a8a7209 */ /* 0x002fe40007810000 */
[----:B------:R-:W-:Y:S04]  /*1fcd0*/  MOV R60, R132 ;  /* 0x00000084003c7202 */ /* 0x000fe80000000f00 */
[----:B------:R-:W-:Y:S01]  /*1fce0*/  FMNMX.FTZ R5, R60, R5, !PT ;  /* 0x000000053c057209 */ /* 0x000fe20007810000 */
[----:B------:R-:W1:Y:S01]  /*1fcf0*/  SHFL.BFLY PT, R7, R138, 0x1, 0x1f ;  /* 0x0c201f008a077f89 */ /* 0x000e6200000e0000 */
[----:B------:R-:W4:Y:S02]  /*1fd00*/  MUFU.TANH R136, R44 ;  /* 0x0000002c00887308 */ /* 0x000f240000002400 */
[----:B--2---:R-:W-:Y:S04]  /*1fd10*/  FMNMX.FTZ R5, R252, R5, !PT ;  /* 0x00000005fc057209 */ /* 0x004fe80007810000 */
[----:B------:R-:W-:Y:S04]  /*1fd20*/  FMNMX.FTZ R5, R30, R5, !PT ;  /* 0x000000051e057209 */ /* 0x000fe80007810000 */
[----:B------:R-:W2:Y:S01]  /*1fd30*/  MUFU.TANH R14, R14 ;  /* 0x0000000e000e7308 */ /* 0x000ea20000002400 */
[----:B------:R-:W-:Y:S02]  /*1fd40*/  FMNMX.FTZ R5, R32, R5, !PT ;  /* 0x0000000520057209 */ /* 0x000fe40007810000 */
[----:B----4-:R-:W-:Y:S02]  /*1fd50*/  FMNMX.FTZ R4, R4, R6, !PT ;  /* 0x0000000604047209 */ /* 0x010fe40007810000 */
[----:B------:R-:W-:Y:S03]  /*1fd60*/  FMNMX.FTZ R5, R33, R5, !PT ;  /* 0x0000000521057209 */ /* 0x000fe60007810000 */
[----:B------:R-:W4:Y:S02]  /*1fd70*/  SHFL.BFLY PT, R137, R4, 0x1, 0x1f ;  /* 0x0c201f0004897f89 */ /* 0x000f2400000e0000 */
[----:B------:R-:W2:Y:S01]  /*1fd80*/  MUFU.TANH R15, R15 ;  /* 0x0000000f000f7308 */ /* 0x000ea20000002400 */
[----:B-1----:R-:W-:Y:S02]  /*1fd90*/  FMNMX.FTZ R138, R138, R7, !PT ;  /* 0x000000078a8a7209 */ /* 0x002fe40007810000 */
[----:B------:R-:W-:Y:S03]  /*1fda0*/  MOV R45, R136 ;  /* 0x00000088002d7202 */ /* 0x000fe60000000f00 */
[----:B------:R-:W-:Y:S01]  /*1fdb0*/  FMUL.FTZ R210, R138, c[0x0][0x2d0] ;  /* 0x0000b4008ad27a20 */ /* 0x000fe20000410000 */
[----:B------:R-:W-:Y:S03]  /*1fdc0*/  FMNMX.FTZ R5, R45, R5, !PT ;  /* 0x000000052d057209 */ /* 0x000fe60007810000 */
[----:B------:R1:W1:Y:S01]  /*1fdd0*/  MUFU.TANH R44, R42 ;  /* 0x0000002a002c7308 */ /* 0x0002620000002400 */
[--C-:B------:R-:W-:Y:S01]  /*1fde0*/  FFMA.FTZ R142, R142, c[0x0][0x2d0], -R210.reuse ;  /* 0x0000b4008e8e7a23 */ /* 0x100fe200000108d2 */
[----:B------:R-:W-:Y:S04]  /*1fdf0*/  FMNMX.FTZ R5, R243, R5, !PT ;  /* 0x00000005f3057209 */ /* 0x000fe80007810000 */
[----:B------:R-:W-:Y:S02]  /*1fe00*/  FMNMX.FTZ R0, R34, R5, !PT ;  /* 0x0000000522007209 */ /* 0x000fe40007810000 */
[----:B------:R-:W-:Y:S02]  /*1fe10*/  FMNMX.FTZ R5, R217, R139, !PT ;  /* 0x0000008bd9057209 */ /* 0x000fe40007810000 */
[----:B------:R-:W-:Y:S01]  /*1fe20*/  FMNMX.FTZ R0, R35, R0, !PT ;  /* 0x0000000023007209 */ /* 0x000fe20007810000 */
[----:B------:R3:W3:Y:S01]  /*1fe30*/  MUFU.TANH R242, R43 ;  /* 0x0000002b00f27308 */ /* 0x0006e20000002400 */
[----:B------:R-:W-:Y:S02]  /*1fe40*/  FMNMX.FTZ R5, R218, R5, !PT ;  /* 0x00000005da057209 */ /* 0x000fe40007810000 */
[----:B------:R-:W-:Y:S02]  /*1fe50*/  FMNMX.FTZ R0, R10, R0, !PT ;  /* 0x000000000a007209 */ /* 0x000fe40007810000 */
[----:B----4-:R-:W-:Y:S01]  /*1fe60*/  FMNMX.FTZ R137, R4, R137, !PT ;  /* 0x0000008904897209 */ /* 0x010fe20007810000 */
[--C-:B------:R-:W-:Y:S01]  /*1fe70*/  FFMA.FTZ R4, R208, c[0x0][0x2d0], -R210.reuse ;  /* 0x0000b400d0047a23 */ /* 0x100fe200000108d2 */
[----:B------:R-:W-:Y:S02]  /*1fe80*/  FMNMX.FTZ R0, R11, R0, !PT ;  /* 0x000000000b007209 */ /* 0x000fe40007810000 */
[----:B--2---:R-:W-:Y:S01]  /*1fe90*/  FMNMX.FTZ R5, R14, R5, !PT ;  /* 0x000000050e057209 */ /* 0x004fe20007810000 */
[----:B------:R2:W-:Y:S01]  /*1fea0*/  MUFU.EX2 R219, R4 ;  /* 0x0000000400db7308 */ /* 0x0005e20000000800 */
[----:B------:R-:W-:Y:S01]  /*1feb0*/  FMUL.FTZ R209, R137, c[0x0][0x2d0] ;  /* 0x0000b40089d17a20 */ /* 0x000fe20000410000 */
[----:B------:R-:W4:Y:S01]  /*1fec0*/  SHFL.BFLY PT, R136, R0, 0x2, 0x1f ;  /* 0x0c401f0000887f89 */ /* 0x000f2200000e0000 */
[----:B------:R-:W-:Y:S02]  /*1fed0*/  FMNMX.FTZ R5, R15, R5, !PT ;  /* 0x000000050f057209 */ /* 0x000fe40007810000 */
[----:B-1----:R-:W-:Y:S02]  /*1fee0*/  MOV R42, R22 ;  /* 0x00000016002a7202 */ /* 0x002fe40000000f00 */
[----:B------:R-:W-:Y:S03]  /*1fef0*/  FMNMX.FTZ R5, R20, R5, !PT ;  /* 0x0000000514057209 */ /* 0x000fe60007810000 */
[----:B------:R1:W1:Y:S01]  /*1ff00*/  MUFU.TANH R51, R46 ;  /* 0x0000002e00337308 */ /* 0x0002620000002400 */
[----:B------:R-:W-:Y:S02]  /*1ff10*/  FMNMX.FTZ R5, R235, R5, !PT ;  /* 0x00000005eb057209 */ /* 0x000fe40007810000 */
[----:B---3--:R-:W-:Y:S07]  /*1ff20*/  MOV R43, R21 ;  /* 0x00000015002b7202 */ /* 0x008fee0000000f00 */
[----:B------:R3:W3:Y:S01]  /*1ff30*/  MUFU.TANH R143, R47 ;  /* 0x0000002f008f7308 */ /* 0x0006e20000002400 */
[--C-:B--2---:R-:W-:Y:S01]  /*1ff40*/  FFMA.FTZ R4, R134, c[0x0][0x2d0], -R210.reuse ;  /* 0x0000b40086047a23 */ /* 0x104fe200000108d2 */
[----:B----4-:R-:W-:Y:S02]  /*1ff50*/  FMNMX.FTZ R136, R0, R136, !PT ;  /* 0x0000008800887209 */ /* 0x010fe40007810000 */
[----:B------:R-:W-:Y:S06]  /*1ff60*/  FMNMX.FTZ R0, R214, R5, !PT ;  /* 0x00000005d6007209 */ /* 0x000fec0007810000 */
[----:B------:R2:W-:Y:S01]  /*1ff70*/  MUFU.EX2 R239, R4 ;  /* 0x0000000400ef7308 */ /* 0x0005e20000000800 */
[----:B------:R-:W4:Y:S01]  /*1ff80*/  SHFL.BFLY PT, R6, R136, 0x1, 0x1f ;  /* 0x0c201f0088067f89 */ /* 0x000f2200000e0000 */
[----:B------:R-:W-:Y:S02]  /*1ff90*/  FMNMX.FTZ R0, R53, R0, !PT ;  /* 0x0000000035007209 */ /* 0x000fe40007810000 */
[----:B-1----:R-:W-:Y:S02]  /*1ffa0*/  MOV R46, R34 ;  /* 0x00000022002e7202 */ /* 0x002fe40000000f00 */
[----:B------:R-:W-:Y:S01]  /*1ffb0*/  FMNMX.FTZ R5, R44, R0, !PT ;  /* 0x000000002c057209 */ /* 0x000fe20007810000 */
[----:B------:R-:W-:Y:S01]  /*1ffc0*/  FMUL.FTZ R0, R63, c[0x0][0x320] ;  /* 0x0000c8003f007a20 */ /* 0x000fe20000410000 */
[----:B------:R-:W-:Y:S02]  /*1ffd0*/  MOV R63, R11 ;  /* 0x0000000b003f7202 */ /* 0x000fe40000000f00 */
[----:B------:R1:W1:Y:S01]  /*1ffe0*/  MUFU.TANH R237, R58 ;  /* 0x0000003a00ed7308 */ /* 0x0002620000002400 */
[----:B------:R-:W-:Y:S02]  /*1fff0*/  FMNMX.FTZ R5, R242, R5, !PT ;  /* 0x00000005f2057209 */ /* 0x000fe40007810000 */
[----:B---3--:R-:W-:Y:S07]  /*20000*/  MOV R47, R35 ;  /* 0x00000023002f7202 */ /* 0x008fee0000000f00 */
[----:B------:R3:W-:Y:S01]  /*20010*/  MUFU.TANH R141, R0 ;  /* 0x00000000008d7308 */ /* 0x0007e20000002400 */
[----:B--2---:R-:W-:Y:S01]  /*20020*/  FFMA.FTZ R4, R16, c[0x0][0x2d0], -R210 ;  /* 0x0000b40010047a23 */ /* 0x004fe200000108d2 */
[----:B----4-:R-:W-:Y:S08]  /*20030*/  FMNMX.FTZ R136, R136, R6, !PT ;  /* 0x0000000688887209 */ /* 0x010ff00007810000 */
[----:B------:R2:W-:Y:S01]  /*20040*/  MUFU.EX2 R233, R4 ;  /* 0x0000000400e97308 */ /* 0x0005e20000000800 */
[----:B------:R-:W-:Y:S01]  /*20050*/  FMUL.FTZ R208, R136, c[0x0][0x2d0] ;  /* 0x0000b40088d07a20 */ /* 0x000fe20000410000 */
[----:B-1----:R-:W-:Y:S03]  /*20060*/  MOV R58, R52 ;  /* 0x00000034003a7202 */ /* 0x002fe60000000f00 */
[----:B------:R-:W-:Y:S05]  /*20070*/  FFMA.FTZ R7, R213, c[0x0][0x2d0], -R208 ;  /* 0x0000b400d5077a23 */ /* 0x000fea00000108d0 */
[----:B------:R-:W1:Y:S01]  /*20080*/  MUFU.TANH R238, R59 ;  /* 0x0000003b00ee7308 */ /* 0x000e620000002400 */
[----:B---3--:R-:W-:Y:S01]  /*20090*/  FADD.FTZ R0, -R138, R2 ;  /* 0x000000028a007221 */ /* 0x008fe20000010100 */
[----:B------:R-:W-:Y:S01]  /*200a0*/  FMNMX.FTZ R2, R51, R5, !PT ;  /* 0x0000000533027209 */ /* 0x000fe20007810000 */
[----:B------:R-:W-:Y:S02]  /*200b0*/  FFMA.FTZ R5, R17, c[0x0][0x2d0], -R210 ;  /* 0x0000b40011057a23 */ /* 0x000fe400000108d2 */
[----:B------:R-:W-:Y:S01]  /*200c0*/  FMUL.FTZ R0, R0, c[0x0][0x2d0] ;  /* 0x0000b40000007a20 */ /* 0x000fe20000410000 */
[----:B------:R-:W-:Y:S04]  /*200d0*/  FMNMX.FTZ R2, R143, R2, !PT ;  /* 0x000000028f027209 */ /* 0x000fe80007810000 */
[----:B------:R3:W-:Y:S01]  /*200e0*/  MUFU.TANH R140, R62 ;  /* 0x0000003e008c7308 */ /* 0x0007e20000002400 */
[----:B------:R-:W-:Y:S01]  /*200f0*/  FMNMX.FTZ R2, R237, R2, !PT ;  /* 0x00000002ed027209 */ /* 0x000fe20007810000 */
[----:B--2---:R-:W-:Y:S08]  /*20100*/  FFMA.FTZ R4, R212, c[0x0][0x2d0], -R209 ;  /* 0x0000b400d4047a23 */ /* 0x004ff000000108d1 */
[----:B------:R2:W4:Y:S01]  /*20110*/  MUFU.EX2 R132, R0 ;  /* 0x0000000000847308 */ /* 0x0005220000000800 */
[----:B-1----:R-:W-:Y:S02]  /*20120*/  FMNMX.FTZ R2, R238, R2, !PT ;  /* 0x00000002ee027209 */ /* 0x002fe40007810000 */
[----:B------:R-:W-:Y:S07]  /*20130*/  MOV R59, R31 ;  /* 0x0000001f003b7202 */ /* 0x000fee0000000f00 */
[----:B------:R1:W-:Y:S01]  /*20140*/  MUFU.EX2 R220, R4 ;  /* 0x0000000400dc7308 */ /* 0x0003e20000000800 */
[----:B---3--:R-:W-:Y:S09]  /*20150*/  MOV R62, R30 ;  /* 0x0000001e003e7202 */ /* 0x008ff20000000f00 */
[----:B------:R-:W-:Y:S01]  /*20160*/  MUFU.EX2 R224, R5 ;  /* 0x0000000500e07308 */ /* 0x000fe20000000800 */
[----:B--2---:R-:W-:Y:S02]  /*20170*/  FADD.FTZ R0, -R137, R3 ;  /* 0x0000000389007221 */ /* 0x004fe40000010100 */
[----:B----4-:R-:W-:Y:S01]  /*20180*/  FMUL.FTZ R16, R132, R156 ;  /* 0x0000009c84107220 */ /* 0x010fe20000410000 */
[----:B------:R-:W-:Y:S01]  /*20190*/  MOV R156, R47 ;  /* 0x0000002f009c7202 */ /* 0x000fe20000000f00 */
[----:B------:R-:W-:Y:S01]  /*201a0*/  FMUL.FTZ R3, R0, c[0x0][0x2d0] ;  /* 0x0000b40000037a20 */ /* 0x000fe20000410000 */
[----:B------:R-:W-:Y:S01]  /*201b0*/  FMNMX.FTZ R0, R140, R2, !PT ;  /* 0x000000028c007209 */ /* 0x000fe20007810000 */
[----:B------:R-:W-:Y:S03]  /*201c0*/  FADD.FTZ R2, -R136, R135 ;  /* 0x0000008788027221 */ /* 0x000fe60000010100 */
[----:B------:R-:W-:Y:S01]  /*201d0*/  MUFU.EX2 R215, R7 ;  /* 0x0000000700d77308 */ /* 0x000fe20000000800 */
[----:B------:R-:W-:Y:S01]  /*201e0*/  MOV R135, R20 ;  /* 0x0000001400877202 */ /* 0x000fe20000000f00 */
[C---:B------:R-:W-:Y:S01]  /*201f0*/  FMUL.FTZ R17, R132.reuse, R157 ;  /* 0x0000009d84117220 */ /* 0x040fe20000410000 */
[----:B------:R-:W-:Y:S01]  /*20200*/  FMNMX.FTZ R0, R141, R0, !PT ;  /* 0x000000008d007209 */ /* 0x000fe20007810000 */
[--C-:B-1----:R-:W-:Y:S01]  /*20210*/  FFMA.FTZ R4, R211, c[0x0][0x2d0], -R209.reuse ;  /* 0x0000b400d3047a23 */ /* 0x102fe200000108d1 */
[----:B------:R-:W-:Y:S01]  /*20220*/  MOV R157, R46 ;  /* 0x0000002e009d7202 */ /* 0x000fe20000000f00 */
[C---:B------:R-:W-:Y:S02]  /*20230*/  FMUL.FTZ R68, R132.reuse, R68 ;  /* 0x0000004484447220 */ /* 0x040fe40000410000 */
[C---:B------:R-:W-:Y:S02]  /*20240*/  FMUL.FTZ R69, R132.reuse, R69 ;  /* 0x0000004584457220 */ /* 0x040fe40000410000 */
[----:B------:R1:W2:Y:S01]  /*20250*/  MUFU.EX2 R133, R3 ;  /* 0x0000000300857308 */ /* 0x0002a20000000800 */
[C---:B------:R-:W-:Y:S02]  /*20260*/  FMUL.FTZ R80, R132.reuse, R80 ;  /* 0x0000005084507220 */ /* 0x040fe40000410000 */
        /* <DEDUP_REMOVED lines=13> */
[----:B------:R-:W1:Y:S01]  /*20340*/  SHFL.BFLY PT, R2, R0, 0x2, 0x1f ;  /* 0x0c401f0000027f89 */ /* 0x000e6200000e0000 */
[C---:B--2---:R-:W-:Y:S01]  /*20350*/  FMUL.FTZ R34, R133.reuse, R174 ;  /* 0x000000ae85227220 */ /* 0x044fe20000410000 */
[----:B------:R-:W-:Y:S01]  /*20360*/  MOV R174, R50 ;  /* 0x0000003200ae7202 */ /* 0x000fe20000000f00 */
[C---:B------:R-:W-:Y:S01]  /*20370*/  FMUL.FTZ R35, R133.reuse, R175 ;  /* 0x000000af85237220 */ /* 0x040fe20000410000 */
[----:B------:R-:W2:Y:S01]  /*20380*/  MUFU.EX2 R3, R3 ;  /* 0x0000000300037308 */ /* 0x000ea20000000800 */
[C---:B------:R-:W-:Y:S01]  /*20390*/  FMUL.FTZ R50, R133.reuse, R190 ;  /* 0x000000be85327220 */ /* 0x040fe20000410000 */
[----:B------:R-:W-:Y:S01]  /*203a0*/  MOV R175, R49 ;  /* 0x0000003100af7202 */ /* 0x000fe20000000f00 */
[--C-:B---3--:R-:W-:Y:S02]  /*203b0*/  FFMA.FTZ R4, R18, c[0x0][0x2d0], -R209.reuse ;  /* 0x0000b40012047a23 */ /* 0x108fe400000108d1 */
[C---:B------:R-:W-:Y:S01]  /*203c0*/  FMUL.FTZ R18, R133.reuse, R158 ;  /* 0x0000009e85127220 */ /* 0x040fe20000410000 */
[----:B------:R-:W-:Y:S01]  /*203d0*/  MOV R158, R61 ;  /* 0x0000003d009e7202 */ /* 0x000fe20000000f00 */
        /* <DEDUP_REMOVED lines=8> */
[----:B-1----:R-:W-:Y:S01]  /*20460*/  FMNMX.FTZ R0, R0, R2, !PT ;  /* 0x0000000200007209 */ /* 0x002fe20007810000 */
[C---:B------:R-:W-:Y:S02]  /*20470*/  FMUL.FTZ R98, R133.reuse, R98 ;  /* 0x0000006285627220 */ /* 0x040fe40000410000 */
[----:B------:R-:W-:Y:S02]  /*20480*/  FMUL.FTZ R99, R133, R99 ;  /* 0x0000006385637220 */ /* 0x000fe40000410000 */
[----:B------:R-:W1:Y:S01]  /*20490*/  SHFL.BFLY PT, R2, R0, 0x1, 0x1f ;  /* 0x0c201f0000027f89 */ /* 0x000e6200000e0000 */
[C---:B--2---:R-:W-:Y:S01]  /*204a0*/  FMUL.FTZ R25, R3.reuse, R165 ;  /* 0x000000a503197220 */ /* 0x044fe20000410000 */
[----:B------:R-:W-:Y:S01]  /*204b0*/  MOV R165, R41 ;  /* 0x0000002900a57202 */ /* 0x000fe20000000f00 */
[C---:B------:R-:W-:Y:S01]  /*204c0*/  FMUL.FTZ R28, R3.reuse, R168 ;  /* 0x000000a8031c7220 */ /* 0x040fe20000410000 */
[----:B------:R-:W-:Y:S01]  /*204d0*/  MOV R168, R51 ;  /* 0x0000003300a87202 */ /* 0x000fe20000000f00 */
[----:B------:R-:W-:Y:S01]  /*204e0*/  FMUL.FTZ R29, R3, R169 ;  /* 0x000000a9031d7220 */ /* 0x000fe20000410000 */
[----:B------:R-:W-:Y:S01]  /*204f0*/  MOV R169, R32 ;  /* 0x0000002000a97202 */ /* 0x000fe20000000f00 */
[----:B------:R-:W-:Y:S01]  /*20500*/  FMUL.FTZ R32, R132, R172 ;  /* 0x000000ac84207220 */ /* 0x000fe20000410000 */
[----:B------:R-:W-:Y:S01]  /*20510*/  MOV R172, R53 ;  /* 0x0000003500ac7202 */ /* 0x000fe20000000f00 */
[----:B---3--:R-:W-:Y:S02]  /*20520*/  FFMA.FTZ R4, R19, c[0x0][0x2d0], -R209 ;  /* 0x0000b40013047a23 */ /* 0x008fe400000108d1 */
[----:B------:R-:W-:Y:S01]  /*20530*/  FMUL.FTZ R19, R133, R159 ;  /* 0x0000009f85137220 */ /* 0x000fe20000410000 */
[----:B------:R-:W-:Y:S01]  /*20540*/  MOV R159, R67 ;  /* 0x00000043009f7202 */ /* 0x000fe20000000f00 */
[----:B------:R2:W-:Y:S01]  /*20550*/  MUFU.EX2 R231, R4 ;  /* 0x0000000400e77308 */ /* 0x0005e20000000800 */
[----:B------:R-:W-:Y:S02]  /*20560*/  FMUL.FTZ R41, R3, R181 ;  /* 0x000000b503297220 */ /* 0x000fe40000410000 */
[----:B------:R-:W-:Y:S02]  /*20570*/  FMUL.FTZ R51, R133, R191 ;  /* 0x000000bf85337220 */ /* 0x000fe40000410000 */
[----:B------:R-:W-:Y:S02]  /*20580*/  FMUL.FTZ R61, R3, R201 ;  /* 0x000000c9033d7220 */ /* 0x000fe40000410000 */
[----:B------:R-:W-:Y:S02]  /*20590*/  FMUL.FTZ R67, R133, R207 ;  /* 0x000000cf85437220 */ /* 0x000fe40000410000 */
[C---:B------:R-:W-:Y:S01]  /*205a0*/  FMUL.FTZ R72, R3.reuse, R72 ;  /* 0x0000004803487220 */ /* 0x040fe20000410000 */
[----:B-1----:R-:W-:Y:S01]  /*205b0*/  FMNMX.FTZ R134, R0, R2, !PT ;  /* 0x0000000200867209 */ /* 0x002fe20007810000 */
[C---:B------:R-:W-:Y:S01]  /*205c0*/  FMUL.FTZ R73, R3.reuse, R73 ;  /* 0x0000004903497220 */ /* 0x040fe20000410000 */
[----:B------:R-:W-:Y:S01]  /*205d0*/  @P0 IADD3 R2, P1, R26, UR18, RZ ;  /* 0x000000121a020c10 */ /* 0x000fe2000ff3e0ff */
[C---:B------:R-:W-:Y:S02]  /*205e0*/  FMUL.FTZ R76, R3.reuse, R76 ;  /* 0x0000004c034c7220 */ /* 0x040fe40000410000 */
[----:B------:R-:W-:Y:S01]  /*205f0*/  FADD.FTZ R0, -R134, R139 ;  /* 0x0000008b86007221 */ /* 0x000fe20000010100 */
[----:B------:R-:W-:Y:S01]  /*20600*/  @P0 LEA R6, P3, R2, c[0x0][0x1c8], 0x1 ;  /* 0x0000720002060a11 */ /* 0x000fe200078608ff */
[----:B------:R-:W-:Y:S01]  /*20610*/  FMUL.FTZ R77, R3, R77 ;  /* 0x0000004d034d7220 */ /* 0x000fe20000410000 */
[----:B------:R-:W-:Y:S01]  /*20620*/  @P0 IADD3.X R5, R9, UR15, RZ, P1, !PT ;  /* 0x0000000f09050c10 */ /* 0x000fe20008ffe4ff */
[----:B------:R-:W-:Y:S01]  /*20630*/  FMUL.FTZ R0, R0, c[0x0][0x2d0] ;  /* 0x0000b40000007a20 */ /* 0x000fe20000410000 */
[----:B------:R-:W-:Y:S01]  /*20640*/  MOV R139, R10 ;  /* 0x0000000a008b7202 */ /* 0x000fe20000000f00 */
[C---:B------:R-:W-:Y:S01]  /*20650*/  FMUL.FTZ R88, R3.reuse, R88 ;  /* 0x0000005803587220 */ /* 0x040fe20000410000 */
[----:B------:R-:W-:Y:S01]  /*20660*/  @P0 LEA.HI.X R7, R2, c[0x0][0x1cc], R5, 0x1, P3 ;  /* 0x0000730002070a11 */ /* 0x000fe200018f0c05 */
[--C-:B------:R-:W-:Y:S01]  /*20670*/  FFMA.FTZ R2, R216, c[0x0][0x2d0], -R208.reuse ;  /* 0x0000b400d8027a23 */ /* 0x100fe200000108d0 */
[----:B--2---:R-:W-:Y:S01]  /*20680*/  @P0 IADD3 R4, P2, R24, UR18, RZ ;  /* 0x0000001218040c10 */ /* 0x004fe2000ff5e0ff */
[----:B------:R-:W1:Y:S01]  /*20690*/  MUFU.EX2 R0, R0 ;  /* 0x0000000000007308 */ /* 0x000e620000000800 */
[----:B------:R-:W-:Y:S01]  /*206a0*/  FMUL.FTZ R24, R3, R164 ;  /* 0x000000a403187220 */ /* 0x000fe20000410000 */
[----:B------:R2:W-:Y:S01]  /*206b0*/  @P0 LDGSTS.E.BYPASS.LTC128B.128 [R244+0x4100], [R6.64], !P5 ;  /* 0x0410000006f40fae */ /* 0x0005e2000e901d5c */
[----:B------:R-:W-:Y:S01]  /*206c0*/  @P0 IADD3.X R9, R23, UR15, RZ, P2, !PT ;  /* 0x0000000f17090c10 */ /* 0x000fe200097fe4ff */
[C---:B------:R-:W-:Y:S01]  /*206d0*/  FMUL.FTZ R89, R3.reuse, R89 ;  /* 0x0000005903597220 */ /* 0x040fe20000410000 */
[C---:B------:R-:W-:Y:S01]  /*206e0*/  @P0 LEA R8, P1, R4.reuse, c[0x0][0x1c8], 0x1 ;  /* 0x0000720004080a11 */ /* 0x040fe200078208ff */
[C---:B------:R-:W-:Y:S01]  /*206f0*/  FMUL.FTZ R92, R3.reuse, R92 ;  /* 0x0000005c035c7220 */ /* 0x040fe20000410000 */
[----:B------:R-:W-:Y:S01]  /*20700*/  MOV R164, R45 ;  /* 0x0000002d00a47202 */ /* 0x000fe20000000f00 */
[C---:B------:R-:W-:Y:S01]  /*20710*/  FMUL.FTZ R45, R3.reuse, R185 ;  /* 0x000000b9032d7220 */ /* 0x040fe20000410000 */
[----:B------:R-:W-:Y:S01]  /*20720*/  @P0 LEA.HI.X R9, R4, c[0x0][0x1cc], R9, 0x1, P1 ;  /* 0x0000730004090a11 */ /* 0x000fe200008f0c09 */
[----:B------:R3:W4:Y:S01]  /*20730*/  MUFU.EX2 R216, R2 ;  /* 0x0000000200d87308 */ /* 0x0007220000000800 */
[----:B------:R-:W-:Y:S01]  /*20740*/  @P0 IADD3 R4, P2, R6, UR9, RZ ;  /* 0x0000000906040c10 */ /* 0x000fe2000ff5e0ff */
[----:B------:R-:W-:Y:S01]  /*20750*/  FMUL.FTZ R93, R3, R93 ;  /* 0x0000005d035d7220 */ /* 0x000fe20000410000 */
[----:B------:R-:W-:Y:S01]  /*20760*/  MOV R185, R60 ;  /* 0x0000003c00b97202 */ /* 0x000fe20000000f00 */
[----:B------:R4:W-:Y:S01]  /*20770*/  @P0 LDGSTS.E.BYPASS.LTC128B.128 [R244+0x6100], [R8.64], !P4 ;  /* 0x0610000008f40fae */ /* 0x0009e2000e101d5c */
[----:B------:R-:W-:Y:S01]  /*20780*/  @P0 IADD3.X R5, R7, UR8, RZ, P2, !PT ;  /* 0x0000000807050c10 */ /* 0x000fe200097fe4ff */
[----:B------:R-:W-:Y:S02]  /*20790*/  FMUL.FTZ R60, R3, R200 ;  /* 0x000000c8033c7220 */ /* 0x000fe40000410000 */
[C---:B------:R-:W-:Y:S02]  /*207a0*/  FMUL.FTZ R102, R133.reuse, R102 ;  /* 0x0000006685667220 */ /* 0x040fe40000410000 */
[----:B------:R-:W-:Y:S02]  /*207b0*/  FMUL.FTZ R103, R133, R103 ;  /* 0x0000006785677220 */ /* 0x000fe40000410000 */
[----:B------:R4:W-:Y:S01]  /*207c0*/  @P0 LDGSTS.E.BYPASS.LTC128B.128 [R244+0x4900], [R4.64], !P5 ;  /* 0x0490000004f40fae */ /* 0x0009e2000e901d5c */
[----:B------:R-:W-:Y:S02]  /*207d0*/  FMUL.FTZ R104, R3, R104 ;  /* 0x0000006803687220 */ /* 0x000fe40000410000 */
[C---:B-1----:R-:W-:Y:S01]  /*207e0*/  FMUL.FTZ R26, R0.reuse, R166 ;  /* 0x000000a6001a7220 */ /* 0x042fe20000410000 */
[----:B------:R-:W-:Y:S01]  /*207f0*/  MOV R166, R43 ;  /* 0x0000002b00a67202 */ /* 0x000fe20000000f00 */
[C---:B------:R-:W-:Y:S01]  /*20800*/  FMUL.FTZ R27, R0.reuse, R167 ;  /* 0x000000a7001b7220 */ /* 0x040fe20000410000 */
[----:B------:R-:W-:Y:S01]  /*20810*/  MOV R167, R42 ;  /* 0x0000002a00a77202 */ /* 0x000fe20000000f00 */
[----:B------:R-:W-:Y:S01]  /*20820*/  FMUL.FTZ R30, R0, R170 ;  /* 0x000000aa001e7220 */ /* 0x000fe20000410000 */
[----:B------:R1:W-:Y:S01]  /*20830*/  @P0 LDGSTS.E.BYPASS.LTC128B.128 [R244+0x6900], [R4.64+0x80], !P4 ;  /* 0x0690008004f40fae */ /* 0x0003e2000e101d5c */
[----:B--2---:R-:W-:Y:S01]  /*20840*/  @P0 IADD3 R6, P1, R4, UR9, RZ ;  /* 0x0000000904060c10 */ /* 0x004fe2000ff3e0ff */
[----:B------:R-:W-:Y:S01]  /*20850*/  FMUL.FTZ R31, R0, R171 ;  /* 0x000000ab001f7220 */ /* 0x000fe20000410000 */
[----:B------:R-:W-:Y:S01]  /*20860*/  MOV R171, R33 ;  /* 0x0000002100ab7202 */ /* 0x000fe20000000f00 */
[--C-:B---3--:R-:W-:Y:S01]  /*20870*/  FFMA.FTZ R2, R12, c[0x0][0x2d0], -R208.reuse ;  /* 0x0000b4000c027a23 */ /* 0x108fe200000108d0 */
[----:B------:R-:W-:Y:S01]  /*20880*/  @P0 IADD3.X R7, R5, UR8, RZ, P1, !PT ;  /* 0x0000000805070c10 */ /* 0x000fe20008ffe4ff */
[----:B------:R-:W-:Y:S01]  /*20890*/  FMUL.FTZ R12, R3, R152 ;  /* 0x00000098030c7220 */ /* 0x000fe20000410000 */
[----:B------:R-:W-:Y:S01]  /*208a0*/  @P0 IADD3 R10, P1, R4, UR12, RZ ;  /* 0x0000000c040a0c10 */ /* 0x000fe2000ff3e0ff */
[----:B------:R2:W-:Y:S01]  /*208b0*/  MUFU.EX2 R221, R2 ;  /* 0x0000000200dd7308 */ /* 0x0005e20000000800 */
[----:B------:R-:W-:Y:S01]  /*208c0*/  FMUL.FTZ R33, R132, R173 ;  /* 0x000000ad84217220 */ /* 0x000fe20000410000 */
[----:B------:R3:W-:Y:S01]  /*208d0*/  @P0 LDGSTS.E.BYPASS.LTC128B.128 [R244+0x5100], [R6.64], !P5 ;  /* 0x0510000006f40fae */ /* 0x0007e2000e901d5c */
[----:B------:R-:W-:Y:S01]  /*208e0*/  @P0 IADD3.X R11, R5, UR17, RZ, P1, !PT ;  /* 0x00000011050b0c10 */ /* 0x000fe20008ffe4ff */
[----:B------:R-:W-:Y:S01]  /*208f0*/  FMUL.FTZ R42, R0, R182 ;  /* 0x000000b6002a7220 */ /* 0x000fe20000410000 */
[----:B----4-:R-:W-:Y:S01]  /*20900*/  @P0 IADD3 R8, P2, R6, UR9, RZ ;  /* 0x0000000906080c10 */ /* 0x010fe2000ff5e0ff */
[C---:B------:R-:W-:Y:S01]  /*20910*/  FMUL.FTZ R43, R0.reuse, R183 ;  /* 0x000000b7002b7220 */ /* 0x040fe20000410000 */
[----:B------:R-:W-:Y:S01]  /*20920*/  MOV R170, R48 ;  /* 0x0000003000aa7202 */ /* 0x000fe20000000f00 */
[C---:B------:R-:W-:Y:S01]  /*20930*/  FMUL.FTZ R46, R0.reuse, R186 ;  /* 0x000000ba002e7220 */ /* 0x040fe20000410000 */
[----:B------:R-:W-:Y:S01]  /*20940*/  @P0 IADD3.X R9, R7, UR8, RZ, P2, !PT ;  /* 0x0000000807090c10 */ /* 0x000fe200097fe4ff */
[----:B------:R4:W-:Y:S01]  /*20950*/  @P0 LDGSTS.E.BYPASS.LTC128B.128 [R244+0x7100], [R10.64], !P4 ;  /* 0x071000000af40fae */ /* 0x0009e2000e101d5c */
[----:B------:R-:W-:Y:S01]  /*20960*/  FMUL.FTZ R47, R0, R187 ;  /* 0x000000bb002f7220 */ /* 0x000fe20000410000 */
[----:B------:R-:W-:Y:S01]  /*20970*/  MOV R173, R56 ;  /* 0x0000003800ad7202 */ /* 0x000fe20000000f00 */
[----:B------:R-:W-:Y:S01]  /*20980*/  FMUL.FTZ R48, R132, R188 ;  /* 0x000000bc84307220 */ /* 0x000fe20000410000 */
[----:B------:R-:W-:Y:S01]  /*20990*/  MOV R182, R59 ;  /* 0x0000003b00b67202 */ /* 0x000fe20000000f00 */
[C---:B------:R-:W-:Y:S01]  /*209a0*/  FMUL.FTZ R56, R3.reuse, R196 ;  /* 0x000000c403387220 */ /* 0x040fe20000410000 */
[----:B------:R-:W-:Y:S01]  /*209b0*/  MOV R186, R57 ;  /* 0x0000003900ba7202 */ /* 0x000fe20000000f00 */
[----:B------:R-:W-:Y:S01]  /*209c0*/  FMUL.FTZ R57, R3, R197 ;  /* 0x000000c503397220 */ /* 0x000fe20000410000 */
[----:B------:R4:W-:Y:S01]  /*209d0*/  @P0 LDGSTS.E.BYPASS.LTC128B.128 [R244+0x5900], [R8.64], !P5 ;  /* 0x0590000008f40fae */ /* 0x0009e2000e901d5c */
[----:B-1----:R-:W-:Y:S01]  /*209e0*/  @P0 IADD3 R4, P1, R6, UR12, RZ ;  /* 0x0000000c06040c10 */ /* 0x002fe2000ff3e0ff */
[C---:B------:R-:W-:Y:S01]  /*209f0*/  FMUL.FTZ R59, R0.reuse, R199 ;  /* 0x000000c7003b7220 */ /* 0x040fe20000410000 */
[----:B------:R-:W-:Y:S01]  /*20a00*/  MOV R183, R62 ;  /* 0x0000003e00b77202 */ /* 0x000fe20000000f00 */
[C---:B------:R-:W-:Y:S01]  /*20a10*/  FMUL.FTZ R62, R0.reuse, R202 ;  /* 0x000000ca003e7220 */ /* 0x040fe20000410000 */
[----:B------:R-:W-:Y:S01]  /*20a20*/  @P0 IADD3.X R5, R7, UR17, RZ, P1, !PT ;  /* 0x0000001107050c10 */ /* 0x000fe20008ffe4ff */
[----:B--2---:R-:W-:Y:S01]  /*20a30*/  FFMA.FTZ R2, R13, c[0x0][0x2d0], -R208 ;  /* 0x0000b4000d027a23 */ /* 0x004fe200000108d0 */
[----:B------:R-:W-:Y:S01]  /*20a40*/  MOV R187, R185 ;  /* 0x000000b900bb7202 */ /* 0x000fe20000000f00 */
[----:B------:R-:W-:Y:S01]  /*20a50*/  FMUL.FTZ R13, R3, R153 ;  /* 0x00000099030d7220 */ /* 0x000fe20000410000 */
[----:B------:R-:W-:Y:S01]  /*20a60*/  MOV R188, R186 ;  /* 0x000000ba00bc7202 */ /* 0x000fe20000000f00 */
[----:B------:R1:W2:Y:S01]  /*20a70*/  MUFU.EX2 R222, R2 ;  /* 0x0000000200de7308 */ /* 0x0002a20000000800 */
[----:B------:R2:W-:Y:S01]  /*20a80*/  @P0 LDGSTS.E.BYPASS.LTC128B.128 [R244+0x7900], [R4.64], !P4 ;  /* 0x0790000004f40fae */ /* 0x0005e2000e101d5c */
[----:B---3--:R-:W-:Y:S01]  /*20a90*/  FMUL.FTZ R7, R133, R147 ;  /* 0x0000009385077220 */ /* 0x008fe20000410000 */
[----:B------:R-:W-:Y:S01]  /*20aa0*/  F2FP.PACK_AB R147, R231, R240 ;  /* 0x000000f0e793723e */ /* 0x000fe200000000ff */
[C---:B------:R-:W-:Y:S01]  /*20ab0*/  FMUL.FTZ R74, R0.reuse, R74 ;  /* 0x0000004a004a7220 */ /* 0x040fe20000410000 */
[----:B------:R-:W-:Y:S01]  /*20ac0*/  MOV R186, R183 ;  /* 0x000000b700ba7202 */ /* 0x000fe20000000f00 */
[C---:B------:R-:W-:Y:S02]  /*20ad0*/  FMUL.FTZ R75, R0.reuse, R75 ;  /* 0x0000004b004b7220 */ /* 0x040fe40000410000 */
[C---:B------:R-:W-:Y:S01]  /*20ae0*/  FMUL.FTZ R78, R0.reuse, R78 ;  /* 0x0000004e004e7220 */ /* 0x040fe20000410000 */
[----:B------:R-:W3:Y:S01]  /*20af0*/  LDSM.16.MT88.4 R20, [R225+0x100] ;  /* 0x00010000e114783b */ /* 0x000ee20000004200 */
[C---:B----4-:R-:W-:Y:S02]  /*20b00*/  FMUL.FTZ R10, R0.reuse, R150 ;  /* 0x00000096000a7220 */ /* 0x050fe40000410000 */
[C---:B------:R-:W-:Y:S02]  /*20b10*/  FMUL.FTZ R11, R0.reuse, R151 ;  /* 0x00000097000b7220 */ /* 0x040fe40000410000 */
[C---:B------:R-:W-:Y:S02]  /*20b20*/  FMUL.FTZ R79, R0.reuse, R79 ;  /* 0x0000004f004f7220 */ /* 0x040fe40000410000 */
[----:B------:R-:W-:Y:S01]  /*20b30*/  FMUL.FTZ R90, R0, R90 ;  /* 0x0000005a005a7220 */ /* 0x000fe20000410000 */
[----:B------:R-:W4:Y:S01]  /*20b40*/  LDSM.16.MT88.4 R36, [R226+0x100] ;  /* 0x00010000e224783b */ /* 0x000f220000004200 */
[C---:B------:R-:W-:Y:S01]  /*20b50*/  FMUL.FTZ R8, R3.reuse, R148 ;  /* 0x0000009403087220 */ /* 0x040fe20000410000 */
[----:B------:R-:W-:Y:S01]  /*20b60*/  F2FP.PACK_AB R148, R216, R215 ;  /* 0x000000d7d894723e */ /* 0x000fe200000000ff */
[----:B------:R-:W-:Y:S02]  /*20b70*/  FMUL.FTZ R9, R3, R149 ;  /* 0x0000009503097220 */ /* 0x000fe40000410000 */
[----:B------:R-:W-:Y:S02]  /*20b80*/  FMUL.FTZ R91, R0, R91 ;  /* 0x0000005b005b7220 */ /* 0x000fe40000410000 */
[----:B-1----:R-:W-:Y:S01]  /*20b90*/  FMUL.FTZ R2, R134, c[0x0][0x2d0] ;  /* 0x0000b40086027a20 */ /* 0x002fe20000410000 */
[----:B--2---:R-:W-:Y:S01]  /*20ba0*/  F2FP.PACK_AB R150, R222, R221 ;  /* 0x000000ddde96723e */ /* 0x004fe200000000ff */
[----:B------:R-:W1:Y:S01]  /*20bb0*/  LDSM.16.MT88.4 R52, [R228+0x100] ;  /* 0x00010000e434783b */ /* 0x000e620000004200 */
[----:B------:R-:W-:Y:S02]  /*20bc0*/  FMUL.FTZ R94, R0, R94 ;  /* 0x0000005e005e7220 */ /* 0x000fe40000410000 */
[--C-:B------:R-:W-:Y:S01]  /*20bd0*/  FFMA.FTZ R4, R218, c[0x0][0x2d0], -R2.reuse ;  /* 0x0000b400da047a23 */ /* 0x100fe20000010802 */
[----:B------:R-:W-:Y:S01]  /*20be0*/  MOV R218, R139 ;  /* 0x0000008b00da7202 */ /* 0x000fe20000000f00 */
[--C-:B------:R-:W-:Y:S01]  /*20bf0*/  FFMA.FTZ R6, R217, c[0x0][0x2d0], -R2.reuse ;  /* 0x0000b400d9067a23 */ /* 0x100fe20000010802 */
[----:B------:R-:W-:Y:S01]  /*20c00*/  MOV R217, R214 ;  /* 0x000000d600d97202 */ /* 0x000fe20000000f00 */
[----:B------:R2:W-:Y:S01]  /*20c10*/  MUFU.EX2 R212, R4 ;  /* 0x0000000400d47308 */ /* 0x0005e20000000800 */
[----:B------:R-:W-:Y:S01]  /*20c20*/  FMUL.FTZ R5, R132, R145 ;  /* 0x0000009184057220 */ /* 0x000fe20000410000 */
[----:B------:R-:W-:Y:S01]  /*20c30*/  F2FP.PACK_AB R145, R223, R220 ;  /* 0x000000dcdf91723e */ /* 0x000fe200000000ff */
[C---:B------:R-:W-:Y:S01]  /*20c40*/  FMUL.FTZ R95, R0.reuse, R95 ;  /* 0x0000005f005f7220 */ /* 0x040fe20000410000 */
[----:B------:R-:W-:Y:S01]  /*20c50*/  MOV R139, R241 ;  /* 0x000000f1008b7202 */ /* 0x000fe20000000f00 */
[C---:B------:R-:W-:Y:S01]  /*20c60*/  FMUL.FTZ R105, R3.reuse, R105 ;  /* 0x0000006903697220 */ /* 0x040fe20000410000 */
[----:B------:R-:W0:Y:S01]  /*20c70*/  LDGDEPBAR ;  /* 0x00000000000079af */ /* 0x000e220000000000 */
[C---:B------:R-:W-:Y:S02]  /*20c80*/  FMUL.FTZ R106, R0.reuse, R106 ;  /* 0x0000006a006a7220 */ /* 0x040fe40000410000 */
[C---:B------:R-:W-:Y:S01]  /*20c90*/  FMUL.FTZ R107, R0.reuse, R107 ;  /* 0x0000006b006b7220 */ /* 0x040fe20000410000 */
[----:B------:R1:W1:Y:S01]  /*20ca0*/  MUFU.EX2 R211, R6 ;  /* 0x0000000600d37308 */ /* 0x0002620000000800 */
[C---:B------:R-:W-:Y:S02]  /*20cb0*/  FMUL.FTZ R108, R3.reuse, R108 ;  /* 0x0000006c036c7220 */ /* 0x040fe40000410000 */
[----:B------:R-:W-:Y:S02]  /*20cc0*/  FMUL.FTZ R109, R3, R109 ;  /* 0x0000006d036d7220 */ /* 0x000fe40000410000 */
[C---:B------:R-:W-:Y:S02]  /*20cd0*/  FMUL.FTZ R110, R0.reuse, R110 ;  /* 0x0000006e006e7220 */ /* 0x040fe40000410000 */
[----:B------:R-:W-:Y:S02]  /*20ce0*/  FMUL.FTZ R111, R0, R111 ;  /* 0x0000006f006f7220 */ /* 0x000fe40000410000 */
[C---:B------:R-:W-:Y:S02]  /*20cf0*/  FMUL.FTZ R114, R133.reuse, R114 ;  /* 0x0000007285727220 */ /* 0x040fe40000410000 */
[C---:B------:R-:W-:Y:S02]  /*20d00*/  FMUL.FTZ R115, R133.reuse, R115 ;  /* 0x0000007385737220 */ /* 0x040fe40000410000 */
[C---:B------:R-:W-:Y:S02]  /*20d10*/  FMUL.FTZ R118, R133.reuse, R118 ;  /* 0x0000007685767220 */ /* 0x040fe40000410000 */
[--C-:B--2---:R-:W-:Y:S02]  /*20d20*/  FFMA.FTZ R4, R14, c[0x0][0x2d0], -R2.reuse ;  /* 0x0000b4000e047a23 */ /* 0x104fe40000010802 */
[----:B------:R-:W-:Y:S02]  /*20d30*/  FMUL.FTZ R14, R0, R154 ;  /* 0x0000009a000e7220 */ /* 0x000fe40000410000 */
[----:B------:R2:W-:Y:S01]  /*20d40*/  MUFU.EX2 R213, R4 ;  /* 0x0000000400d57308 */ /* 0x0005e20000000800 */
[----:B------:R-:W-:Y:S02]  /*20d50*/  FMUL.FTZ R119, R133, R119 ;  /* 0x0000007785777220 */ /* 0x000fe40000410000 */
[----:B------:R-:W-:Y:S02]  /*20d60*/  FMUL.FTZ R120, R3, R120 ;  /* 0x0000007803787220 */ /* 0x000fe40000410000 */
[----:B-1----:R-:W-:Y:S01]  /*20d70*/  FMUL.FTZ R6, R133, R146 ;  /* 0x0000009285067220 */ /* 0x002fe20000410000 */
[----:B------:R-:W-:Y:S01]  /*20d80*/  F2FP.PACK_AB R146, R224, R233 ;  /* 0x000000e9e092723e */ /* 0x000fe200000000ff */
[C---:B------:R-:W-:Y:S01]  /*20d90*/  FMUL.FTZ R121, R3.reuse, R121 ;  /* 0x0000007903797220 */ /* 0x040fe20000410000 */
[----:B------:R-:W-:Y:S01]  /*20da0*/  F2FP.PACK_AB R149, R212, R211 ;  /* 0x000000d3d495723e */ /* 0x000fe200000000ff */
[C---:B------:R-:W-:Y:S02]  /*20db0*/  FMUL.FTZ R122, R0.reuse, R122 ;  /* 0x0000007a007a7220 */ /* 0x040fe40000410000 */
[C---:B------:R-:W-:Y:S02]  /*20dc0*/  FMUL.FTZ R123, R0.reuse, R123 ;  /* 0x0000007b007b7220 */ /* 0x040fe40000410000 */
[C---:B------:R-:W-:Y:S02]  /*20dd0*/  FMUL.FTZ R124, R3.reuse, R124 ;  /* 0x0000007c037c7220 */ /* 0x040fe40000410000 */
[----:B------:R-:W-:Y:S02]  /*20de0*/  FMUL.FTZ R125, R3, R125 ;  /* 0x0000007d037d7220 */ /* 0x000fe40000410000 */
[C---:B------:R-:W-:Y:S02]  /*20df0*/  FMUL.FTZ R126, R0.reuse, R126 ;  /* 0x0000007e007e7220 */ /* 0x040fe40000410000 */
[----:B------:R-:W-:Y:S02]  /*20e00*/  FMUL.FTZ R127, R0, R127 ;  /* 0x0000007f007f7220 */ /* 0x000fe40000410000 */
[--C-:B------:R-:W-:Y:S02]  /*20e10*/  FFMA.FTZ R139, R139, c[0x0][0x2d0], -R209.reuse ;  /* 0x0000b4008b8b7a23 */ /* 0x100fe400000108d1 */
[----:B------:R-:W-:Y:S02]  /*20e20*/  FMUL.FTZ R128, R132, R128 ;  /* 0x0000008084807220 */ /* 0x000fe40000410000 */
[--C-:B--2---:R-:W-:Y:S02]  /*20e30*/  FFMA.FTZ R4, R15, c[0x0][0x2d0], -R2.reuse ;  /* 0x0000b4000f047a23 */ /* 0x104fe40000010802 */
[----:B------:R-:W-:Y:S02]  /*20e40*/  FMUL.FTZ R15, R0, R155 ;  /* 0x0000009b000f7220 */ /* 0x000fe40000410000 */
[----:B------:R1:W2:Y:S01]  /*20e50*/  MUFU.EX2 R214, R4 ;  /* 0x0000000400d67308 */ /* 0x0002a20000000800 */
[----:B------:R-:W4:Y:S01]  /*20e60*/  LDSM.16.MT88.4 R152, [R227+0x100] ;  /* 0x00010000e398783b */ /* 0x000f220000004200 */
[----:B------:R-:W-:Y:S02]  /*20e70*/  FMUL.FTZ R129, R132, R129 ;  /* 0x0000008184817220 */ /* 0x000fe40000410000 */
[C---:B------:R-:W-:Y:S02]  /*20e80*/  FMUL.FTZ R130, R133.reuse, R130 ;  /* 0x0000008285827220 */ /* 0x040fe40000410000 */
[----:B------:R-:W-:Y:S02]  /*20e90*/  FMUL.FTZ R131, R133, R131 ;  /* 0x0000008385837220 */ /* 0x000fe40000410000 */
[----:B------:R-:W-:Y:S02]  /*20ea0*/  FFMA.FTZ R140, R140, c[0x0][0x2d0], -R2 ;  /* 0x0000b4008c8c7a23 */ /* 0x000fe40000010802 */
[----:B-1----:R-:W-:Y:S01]  /*20eb0*/  FMUL.FTZ R4, R132, R144 ;  /* 0x0000009084047220 */ /* 0x002fe20000410000 */
[----:B------:R-:W-:Y:S02]  /*20ec0*/  F2FP.PACK_AB R144, R239, R219 ;  /* 0x000000dbef90723e */ /* 0x000fe400000000ff */
[----:B--2---:R-:W-:Y:S05]  /*20ed0*/  F2FP.PACK_AB R151, R214, R213 ;  /* 0x000000d5d697723e */ /* 0x004fea00000000ff */
[-C--:B---3--:R-:W-:Y:S08]  /*20ee0*/  HMMA.16816.F32 R4, R144, R20.reuse, R4 ;  /* 0x000000149004723c */ /* 0x088ff00000001804 */
        /* <DEDUP_REMOVED lines=8> */
[----:B------:R-:W-:Y:S01]  /*20f70*/  FMUL.FTZ R44, R3, R184 ;  /* 0x000000b8032c7220 */ /* 0x000fe20000410000 */
[----:B------:R-:W-:Y:S01]  /*20f80*/  MOV R184, R58 ;  /* 0x0000003a00b87202 */ /* 0x000fe20000000f00 */
[----:B------:R-:W-:Y:S02]  /*20f90*/  FMUL.FTZ R58, R0, R198 ;  /* 0x000000c6003a7220 */ /* 0x000fe40000410000 */
[C---:B------:R-:W-:Y:S01]  /*20fa0*/  FMUL.FTZ R22, R133.reuse, R162 ;  /* 0x000000a285167220 */ /* 0x040fe20000410000 */
[----:B------:R-:W-:Y:S03]  /*20fb0*/  MOV R162, R65 ;  /* 0x0000004100a27202 */ /* 0x000fe60000000f00 */
[C---:B------:R-:W-:Y:S01]  /*20fc0*/  FMUL.FTZ R23, R133.reuse, R163 ;  /* 0x000000a385177220 */ /* 0x040fe20000410000 */
[----:B------:R-:W-:Y:S01]  /*20fd0*/  MOV R163, R64 ;  /* 0x0000004000a37202 */ /* 0x000fe20000000f00 */
[C---:B------:R-:W-:Y:S02]  /*20fe0*/  FMUL.FTZ R64, R132.reuse, R204 ;  /* 0x000000cc84407220 */ /* 0x040fe40000410000 */
[C---:B------:R-:W-:Y:S03]  /*20ff0*/  FMUL.FTZ R65, R132.reuse, R205 ;  /* 0x000000cd84417220 */ /* 0x040fe60000410000 */
[-C--:B----4-:R-:W-:Y:S08]  /*21000*/  HMMA.16816.F32 R20, R144, R36.reuse, R20 ;  /* 0x000000249014723c */ /* 0x090ff00000001814 */
[C---:B------:R-:W-:Y:S07]  /*21010*/  HMMA.16816.F32 R24, R148.reuse, R36, R24 ;  /* 0x000000249418723c */ /* 0x040fee0000001818 */
[C---:B------:R-:W-:Y:S01]  /*21020*/  FMUL.FTZ R36, R132.reuse, R176 ;  /* 0x000000b084247220 */ /* 0x040fe20000410000 */
[-C--:B------:R-:W-:Y:S04]  /*21030*/  HMMA.16816.F32 R28, R148, R38.reuse, R28 ;  /* 0x00000026941c723c */ /* 0x080fe8000000181c */
[----:B------:R-:W-:Y:S01]  /*21040*/  FMUL.FTZ R37, R132, R177 ;  /* 0x000000b184257220 */ /* 0x000fe20000410000 */
[----:B------:R-:W-:Y:S02]  /*21050*/  MOV R177, R217 ;  /* 0x000000d900b17202 */ /* 0x000fe40000000f00 */
[----:B------:R-:W-:Y:S01]  /*21060*/  MOV R217, R63 ;  /* 0x0000003f00d97202 */ /* 0x000fe20000000f00 */
[C---:B------:R-:W-:Y:S04]  /*21070*/  HMMA.16816.F32 R32, R144.reuse, R38, R32 ;  /* 0x000000269020723c */ /* 0x040fe80000001820 */
[----:B------:R-:W-:Y:S03]  /*21080*/  FMUL.FTZ R63, R0, R203 ;  /* 0x000000cb003f7220 */ /* 0x000fe60000410000 */
[----:B------:R-:W-:Y:S01]  /*21090*/  FMUL.FTZ R39, R133, R179 ;  /* 0x000000b385277220 */ /* 0x000fe20000410000 */
[----:B------:R-:W-:Y:S01]  /*210a0*/  MOV R179, R40 ;  /* 0x0000002800b37202 */ /* 0x000fe20000000f00 */
[----:B------:R-:W-:Y:S03]  /*210b0*/  FMUL.FTZ R40, R3, R180 ;  /* 0x000000b403287220 */ /* 0x000fe60000410000 */
[----:B------:R-:W-:Y:S01]  /*210c0*/  MOV R180, R135 ;  /* 0x0000008700b47202 */ /* 0x000fe20000000f00 */
[--C-:B------:R-:W-:Y:S01]  /*210d0*/  FFMA.FTZ R135, R248, c[0x0][0x2d0], -R210.reuse ;  /* 0x0000b400f8877a23 */ /* 0x100fe200000108d2 */
[----:B------:R-:W-:Y:S01]  /*210e0*/  MOV R183, R179 ;  /* 0x000000b300b77202 */ /* 0x000fe20000000f00 */
[----:B------:R-:W-:Y:S01]  /*210f0*/  FMUL.FTZ R38, R133, R178 ;  /* 0x000000b285267220 */ /* 0x000fe20000410000 */
[----:B------:R-:W-:Y:S01]  /*21100*/  MOV R179, R177 ;  /* 0x000000b100b37202 */ /* 0x000fe20000000f00 */
[----:B------:R1:W-:Y:S01]  /*21110*/  MUFU.EX2 R178, R135 ;  /* 0x0000008700b27308 */ /* 0x0003e20000000800 */
[----:B------:R-:W-:Y:S02]  /*21120*/  MOV R177, R172 ;  /* 0x000000ac00b17202 */ /* 0x000fe40000000f00 */
[----:B------:R-:W-:Y:S02]  /*21130*/  MOV R172, R169 ;  /* 0x000000a900ac7202 */ /* 0x000fe40000000f00 */
[-C--:B------:R-:W-:Y:S03]  /*21140*/  HMMA.16816.F32 R36, R144, R52.reuse, R36 ;  /* 0x000000349024723c */ /* 0x080fe60000001824 */
[----:B------:R-:W-:Y:S02]  /*21150*/  MOV R169, R242 ;  /* 0x000000f200a97202 */ /* 0x000fe40000000f00 */
[----:B------:R2:W-:Y:S01]  /*21160*/  MUFU.EX2 R242, R139 ;  /* 0x0000008b00f27308 */ /* 0x0005e20000000800 */
[----:B------:R-:W-:Y:S02]  /*21170*/  MOV R185, R180 ;  /* 0x000000b400b97202 */ /* 0x000fe40000000f00 */
[C---:B------:R-:W-:Y:S07]  /*21180*/  HMMA.16816.F32 R40, R148.reuse, R52, R40 ;  /* 0x000000349428723c */ /* 0x040fee0000001828 */
[C---:B------:R-:W-:Y:S01]  /*21190*/  FMUL.FTZ R52, R132.reuse, R192 ;  /* 0x000000c084347220 */ /* 0x040fe20000410000 */
[-C--:B------:R-:W-:Y:S04]  /*211a0*/  HMMA.16816.F32 R44, R148, R54.reuse, R44 ;  /* 0x00000036942c723c */ /* 0x080fe8000000182c */
[--C-:B-1----:R-:W-:Y:S02]  /*211b0*/  FFMA.FTZ R135, R247, c[0x0][0x2d0], -R210.reuse ;  /* 0x0000b400f7877a23 */ /* 0x102fe400000108d2 */
[----:B------:R-:W-:Y:S02]  /*211c0*/  FMUL.FTZ R53, R132, R193 ;  /* 0x000000c184357220 */ /* 0x000fe40000410000 */
[C---:B------:R-:W-:Y:S01]  /*211d0*/  HMMA.16816.F32 R48, R144.reuse, R54, R48 ;  /* 0x000000369030723c */ /* 0x040fe20000001830 */
[----:B------:R1:W-:Y:S03]  /*211e0*/  MUFU.EX2 R241, R135 ;  /* 0x0000008700f17308 */ /* 0x0003e60000000800 */
[--C-:B--2---:R-:W-:Y:S03]  /*211f0*/  FFMA.FTZ R139, R174, c[0x0][0x2d0], -R209.reuse ;  /* 0x0000b400ae8b7a23 */ /* 0x104fe600000108d1 */
[C---:B------:R-:W-:Y:S02]  /*21200*/  FMUL.FTZ R55, R133.reuse, R195 ;  /* 0x000000c385377220 */ /* 0x040fe40000410000 */
[----:B------:R-:W-:Y:S02]  /*21210*/  FMUL.FTZ R54, R133, R194 ;  /* 0x000000c285367220 */ /* 0x000fe40000410000 */
[----:B------:R2:W-:Y:S05]  /*21220*/  MUFU.EX2 R194, R142 ;  /* 0x0000008e00c27308 */ /* 0x0005ea0000000800 */
[-C--:B------:R-:W-:Y:S08]  /*21230*/  HMMA.16816.F32 R52, R144, R152.reuse, R52 ;  /* 0x000000989034723c */ /* 0x080ff00000001834 */
[C---:B------:R-:W-:Y:S04]  /*21240*/  HMMA.16816.F32 R56, R148.reuse, R152, R56 ;  /* 0x000000989438723c */ /* 0x040fe80000001838 */
[--C-:B-1----:R-:W-:Y:S04]  /*21250*/  FFMA.FTZ R135, R245, c[0x0][0x2d0], -R210.reuse ;  /* 0x0000b400f5877a23 */ /* 0x102fe800000108d2 */
[-C--:B------:R-:W-:Y:S01]  /*21260*/  HMMA.16816.F32 R60, R148, R154.reuse, R60 ;  /* 0x0000009a943c723c */ /* 0x080fe2000000183c */
[----:B------:R1:W-:Y:S03]  /*21270*/  MUFU.EX2 R181, R135 ;  /* 0x0000008700b57308 */ /* 0x0003e60000000800 */
[--C-:B--2---:R-:W-:Y:S04]  /*21280*/  FFMA.FTZ R142, R166, c[0x0][0x2d0], -R210.reuse ;  /* 0x0000b400a68e7a23 */ /* 0x104fe800000108d2 */
[C---:B------:R-:W-:Y:S01]  /*21290*/  HMMA.16816.F32 R64, R144.reuse, R154, R64 ;  /* 0x0000009a9040723c */ /* 0x040fe20000001840 */
[----:B------:R-:W2:Y:S02]  /*212a0*/  LDSM.16.MT88.4 R152, [R225+0x2100] ;  /* 0x00210000e198783b */ /* 0x000ea40000004200 */
[----:B------:R-:W-:Y:S01]  /*212b0*/  MUFU.EX2 R142, R142 ;  /* 0x0000008e008e7308 */ /* 0x000fe20000000800 */
[----:B-1----:R-:W-:Y:S09]  /*212c0*/  FFMA.FTZ R135, R246, c[0x0][0x2d0], -R210 ;  /* 0x0000b400f6877a23 */ /* 0x002ff200000108d2 */
        /* <DEDUP_REMOVED lines=8> */
[--C-:B-1----:R-:W-:Y:S04]  /*21350*/  FFMA.FTZ R135, R250, c[0x0][0x2d0], -R209.reuse ;  /* 0x0000b400fa877a23 */ /* 0x102fe800000108d1 */
[----:B------:R1:W-:Y:S04]  /*21360*/  MUFU.EX2 R180, R135 ;  /* 0x0000008700b47308 */ /* 0x0003e80000000800 */
[--C-:B-1----:R-:W-:Y:S01]  /*21370*/  FFMA.FTZ R135, R249, c[0x0][0x2d0], -R209.reuse ;  /* 0x0000b400f9877a23 */ /* 0x102fe200000108d1 */
[-C--:B--2---:R-:W-:Y:S05]  /*21380*/  HMMA.16816.F32 R84, R144, R152.reuse, R84 ;  /* 0x000000989054723c */ /* 0x084fea0000001854 */
[----:B------:R1:W-:Y:S03]  /*21390*/  MUFU.EX2 R198, R135 ;  /* 0x0000008700c67308 */ /* 0x0003e60000000800 */
[C---:B------:R-:W-:Y:S08]  /*213a0*/  HMMA.16816.F32 R88, R148.reuse, R152, R88 ;  /* 0x000000989458723c */ /* 0x040ff00000001858 */
[-C--:B------:R-:W-:Y:S08]  /*213b0*/  HMMA.16816.F32 R92, R148, R154.reuse, R92 ;  /* 0x0000009a945c723c */ /* 0x080ff0000000185c */
[C---:B------:R-:W-:Y:S01]  /*213c0*/  HMMA.16816.F32 R96, R144.reuse, R154, R96 ;  /* 0x0000009a9060723c */ /* 0x040fe20000001860 */
[----:B------:R-:W2:Y:S03]  /*213d0*/  LDSM.16.MT88.4 R152, [R228+0x2100] ;  /* 0x00210000e498783b */ /* 0x000ea60000004200 */
[--C-:B-1----:R-:W-:Y:S01]  /*213e0*/  FFMA.FTZ R135, R188, c[0x0][0x2d0], -R208.reuse ;  /* 0x0000b400bc877a23 */ /* 0x102fe200000108d0 */
[----:B------:R-:W-:Y:S02]  /*213f0*/  MOV R188, R187 ;  /* 0x000000bb00bc7202 */ /* 0x000fe40000000f00 */
[----:B------:R-:W-:Y:S02]  /*21400*/  MOV R187, R186 ;  /* 0x000000ba00bb7202 */ /* 0x000fe40000000f00 */
[----:B------:R-:W-:Y:S03]  /*21410*/  MOV R186, R185 ;  /* 0x000000b900ba7202 */ /* 0x000fe60000000f00 */
        /* <DEDUP_REMOVED lines=8> */
[--C-:B-1----:R-:W-:Y:S01]  /*214a0*/  FFMA.FTZ R135, R188, c[0x0][0x2d0], -R208.reuse ;  /* 0x0000b400bc877a23 */ /* 0x102fe200000108d0 */
[-C--:B--2---:R-:W-:Y:S03]  /*214b0*/  HMMA.16816.F32 R100, R144, R152.reuse, R100 ;  /* 0x000000989064723c */ /* 0x084fe60000001864 */
[----:B------:R1:W2:Y:S01]  /*214c0*/  MUFU.EX2 R243, R135 ;  /* 0x0000008700f37308 */ /* 0x0002a20000000800 */
[----:B------:R-:W-:Y:S02]  /*214d0*/  MOV R188, R186 ;  /* 0x000000ba00bc7202 */ /* 0x000fe40000000f00 */
[----:B------:R-:W-:Y:S02]  /*214e0*/  MOV R186, R185 ;  /* 0x000000b900ba7202 */ /* 0x000fe40000000f00 */
[C---:B------:R-:W-:Y:S08]  /*214f0*/  HMMA.16816.F32 R104, R148.reuse, R152, R104 ;  /* 0x000000989468723c */ /* 0x040ff00000001868 */
[-C--:B------:R-:W-:Y:S08]  /*21500*/  HMMA.16816.F32 R108, R148, R154.reuse, R108 ;  /* 0x0000009a946c723c */ /* 0x080ff0000000186c */
[C---:B------:R-:W-:Y:S01]  /*21510*/  HMMA.16816.F32 R112, R144.reuse, R154, R112 ;  /* 0x0000009a9070723c */ /* 0x040fe20000001870 */
[----:B------:R-:W3:Y:S03]  /*21520*/  LDSM.16.MT88.4 R152, [R227+0x2100] ;  /* 0x00210000e398783b */ /* 0x000ee60000004200 */
[--C-:B-1----:R-:W-:Y:S04]  /*21530*/  FFMA.FTZ R135, R252, c[0x0][0x2d0], -R208.reuse ;  /* 0x0000b400fc877a23 */ /* 0x102fe800000108d0 */
[----:B------:R1:W-:Y:S04]  /*21540*/  MUFU.EX2 R185, R135 ;  /* 0x0000008700b97308 */ /* 0x0003e80000000800 */
[----:B-1----:R-:W-:Y:S06]  /*21550*/  FFMA.FTZ R135, R189, c[0x0][0x2d0], -R208 ;  /* 0x0000b400bd877a23 */ /* 0x002fec00000108d0 */
[----:B------:R1:W4:Y:S01]  /*21560*/  MUFU.EX2 R202, R135 ;  /* 0x0000008700ca7308 */ /* 0x0003220000000800 */
[-C--:B---3--:R-:W-:Y:S08]  /*21570*/  HMMA.16816.F32 R116, R144, R152.reuse, R116 ;  /* 0x000000989074723c */ /* 0x088ff00000001874 */
[C---:B------:R-:W-:Y:S07]  /*21580*/  HMMA.16816.F32 R120, R148.reuse, R152, R120 ;  /* 0x000000989478723c */ /* 0x040fee0000001878 */
[----:B--2---:R-:W-:Y:S01]  /*21590*/  F2FP.PACK_AB R152, R243, R177 ;  /* 0x000000b1f398723e */ /* 0x004fe200000000ff */
[-C--:B------:R-:W-:Y:S01]  /*215a0*/  HMMA.16816.F32 R124, R148, R154.reuse, R124 ;  /* 0x0000009a947c723c */ /* 0x080fe2000000187c */
[----:B------:R-:W2:Y:S03]  /*215b0*/  LDSM.16.MT88.4 R148, [R225+0x900] ;  /* 0x00090000e194783b */ /* 0x000ea60000004200 */
[--C-:B-1----:R-:W-:Y:S04]  /*215c0*/  FFMA.FTZ R135, R188, c[0x0][0x2d0], -R2.reuse ;  /* 0x0000b400bc877a23 */ /* 0x102fe80000010802 */
[----:B------:R-:W-:Y:S01]  /*215d0*/  HMMA.16816.F32 R128, R144, R154, R128 ;  /* 0x0000009a9080723c */ /* 0x000fe20000001880 */
[----:B------:R1:W-:Y:S06]  /*215e0*/  MUFU.EX2 R193, R135 ;  /* 0x0000008700c17308 */ /* 0x0003ec0000000800 */
[----:B------:R-:W-:Y:S02]  /*215f0*/  F2FP.PACK_AB R144, R241, R178 ;  /* 0x000000b2f190723e */ /* 0x000fe400000000ff */
[----:B------:R-:W-:Y:S03]  /*21600*/  F2FP.PACK_AB R145, R242, R176 ;  /* 0x000000b0f291723e */ /* 0x000fe600000000ff */
[----:B------:R-:W-:Y:S02]  /*21610*/  F2FP.PACK_AB R146, R195, R181 ;  /* 0x000000b5c392723e */ /* 0x000fe400000000ff */
[----:B------:R-:W-:Y:S02]  /*21620*/  F2FP.PACK_AB R147, R198, R180 ;  /* 0x000000b4c693723e */ /* 0x000fe400000000ff */
[----:B----4-:R-:W-:Y:S01]  /*21630*/  F2FP.PACK_AB R154, R202, R185 ;  /* 0x000000b9ca9a723e */ /* 0x010fe200000000ff */
[--C-:B-1----:R-:W-:Y:S04]  /*21640*/  FFMA.FTZ R135, R235, c[0x0][0x2d0], -R2.reuse ;  /* 0x0000b400eb877a23 */ /* 0x102fe80000010802 */
[----:B------:R1:W3:Y:S01]  /*21650*/  MUFU.EX2 R235, R135 ;  /* 0x0000008700eb7308 */ /* 0x0002e20000000800 */
[-C--:B--2---:R-:W-:Y:S03]  /*21660*/  HMMA.16816.F32 R4, R144, R148.reuse, R4 ;  /* 0x000000949004723c */ /* 0x084fe60000001804 */
[--C-:B-1----:R-:W-:Y:S01]  /*21670*/  FFMA.FTZ R135, R179, c[0x0][0x2d0], -R2.reuse ;  /* 0x0000b400b3877a23 */ /* 0x102fe20000010802 */
[----:B---3--:R-:W-:Y:S05]  /*21680*/  F2FP.PACK_AB R153, R235, R193 ;  /* 0x000000c1eb99723e */ /* 0x008fea00000000ff */
[----:B------:R1:W-:Y:S03]  /*21690*/  MUFU.EX2 R179, R135 ;  /* 0x0000008700b37308 */ /* 0x0003e60000000800 */
[----:B-1----:R-:W-:Y:S07]  /*216a0*/  FFMA.FTZ R135, R187, c[0x0][0x2d0], -R2 ;  /* 0x0000b400bb877a23 */ /* 0x002fee0000010802 */
[----:B------:R-:W1:Y:S02]  /*216b0*/  MUFU.EX2 R205, R135 ;  /* 0x0000008700cd7308 */ /* 0x000e640000000800 */
[----:B-1----:R-:W-:Y:S01]  /*216c0*/  F2FP.PACK_AB R155, R205, R179 ;  /* 0x000000b3cd9b723e */ /* 0x002fe200000000ff */
[--C-:B------:R-:W-:Y:S07]  /*216d0*/  FFMA.FTZ R135, R186, c[0x0][0x2d0], -R210.reuse ;  /* 0x0000b400ba877a23 */ /* 0x100fee00000108d2 */
[----:B------:R1:W-:Y:S01]  /*216e0*/  MUFU.EX2 R190, R135 ;  /* 0x0000008700be7308 */ /* 0x0003e20000000800 */
[C---:B------:R-:W-:Y:S08]  /*216f0*/  HMMA.16816.F32 R8, R152.reuse, R148, R8 ;  /* 0x000000949808723c */ /* 0x040ff00000001808 */
[-C--:B------:R-:W-:Y:S08]  /*21700*/  HMMA.16816.F32 R12, R152, R150.reuse, R12 ;  /* 0x00000096980c723c */ /* 0x080ff0000000180c */
[C---:B------:R-:W-:Y:S01]  /*21710*/  HMMA.16816.F32 R16, R144.reuse, R150, R16 ;  /* 0x000000969010723c */ /* 0x040fe20000001810 */
[----:B------:R-:W2:Y:S03]  /*21720*/  LDSM.16.MT88.4 R148, [R226+0x900] ;  /* 0x00090000e294783b */ /* 0x000ea60000004200 */
[--C-:B-1----:R-:W-:Y:S04]  /*21730*/  FFMA.FTZ R135, R184, c[0x0][0x2d0], -R210.reuse ;  /* 0x0000b400b8877a23 */ /* 0x102fe800000108d2 */
[----:B------:R1:W-:Y:S04]  /*21740*/  MUFU.EX2 R192, R135 ;  /* 0x0000008700c07308 */ /* 0x0003e80000000800 */
[--C-:B-1----:R-:W-:Y:S06]  /*21750*/  FFMA.FTZ R135, R183, c[0x0][0x2d0], -R210.reuse ;  /* 0x0000b400b7877a23 */ /* 0x102fec00000108d2 */
[----:B------:R1:W-:Y:S01]  /*21760*/  MUFU.EX2 R183, R139 ;  /* 0x0000008b00b77308 */ /* 0x0003e20000000800 */
[-C--:B--2---:R-:W-:Y:S09]  /*21770*/  HMMA.16816.F32 R20, R144, R148.reuse, R20 ;  /* 0x000000949014723c */ /* 0x084ff20000001814 */
[----:B------:R2:W-:Y:S01]  /*21780*/  MUFU.EX2 R184, R135 ;  /* 0x0000008700b87308 */ /* 0x0005e20000000800 */
[C---:B------:R-:W-:Y:S08]  /*21790*/  HMMA.16816.F32 R24, R152.reuse, R148, R24 ;  /* 0x000000949818723c */ /* 0x040ff00000001818 */
[-C--:B------:R-:W-:Y:S04]  /*217a0*/  HMMA.16816.F32 R28, R152, R150.reuse, R28 ;  /* 0x00000096981c723c */ /* 0x080fe8000000181c */
[----:B-1----:R-:W-:Y:S04]  /*217b0*/  FFMA.FTZ R139, R165, c[0x0][0x2d0], -R210 ;  /* 0x0000b400a58b7a23 */ /* 0x002fe800000108d2 */
[C---:B------:R-:W-:Y:S01]  /*217c0*/  HMMA.16816.F32 R32, R144.reuse, R150, R32 ;  /* 0x000000969020723c */ /* 0x040fe20000001820 */
[----:B------:R-:W1:Y:S01]  /*217d0*/  LDSM.16.MT88.4 R148, [R228+0x900] ;  /* 0x00090000e494783b */ /* 0x000e620000004200 */
[----:B------:R-:W-:Y:S02]  /*217e0*/  MUFU.EX2 R139, R139 ;  /* 0x0000008b008b7308 */ /* 0x000fe40000000800 */
[--C-:B--2---:R-:W-:Y:S08]  /*217f0*/  FFMA.FTZ R135, R182, c[0x0][0x2d0], -R209.reuse ;  /* 0x0000b400b6877a23 */ /* 0x104ff000000108d1 */
[----:B------:R2:W3:Y:S02]  /*21800*/  MUFU.EX2 R188, R135 ;  /* 0x0000008700bc7308 */ /* 0x0004e40000000800 */
[--C-:B--2---:R-:W-:Y:S02]  /*21810*/  FFMA.FTZ R135, R175, c[0x0][0x2d0], -R209.reuse ;  /* 0x0000b400af877a23 */ /* 0x104fe400000108d1 */
[--C-:B------:R-:W-:Y:S06]  /*21820*/  FFMA.FTZ R175, R218, c[0x0][0x2d0], -R208.reuse ;  /* 0x0000b400daaf7a23 */ /* 0x100fec00000108d0 */
[----:B------:R2:W-:Y:S01]  /*21830*/  MUFU.EX2 R187, R135 ;  /* 0x0000008700bb7308 */ /* 0x0005e20000000800 */
[-C--:B-1----:R-:W-:Y:S08]  /*21840*/  HMMA.16816.F32 R36, R144, R148.reuse, R36 ;  /* 0x000000949024723c */ /* 0x082ff00000001824 */
[C---:B------:R-:W-:Y:S01]  /*21850*/  HMMA.16816.F32 R40, R152.reuse, R148, R40 ;  /* 0x000000949828723c */ /* 0x040fe20000001828 */
[----:B------:R-:W-:Y:S07]  /*21860*/  MUFU.EX2 R252, R175 ;  /* 0x000000af00fc7308 */ /* 0x000fee0000000800 */
[-C--:B------:R-:W-:Y:S04]  /*21870*/  HMMA.16816.F32 R44, R152, R150.reuse, R44 ;  /* 0x00000096982c723c */ /* 0x080fe8000000182c */
[--C-:B--2---:R-:W-:Y:S04]  /*21880*/  FFMA.FTZ R135, R173, c[0x0][0x2d0], -R209.reuse ;  /* 0x0000b400ad877a23 */ /* 0x104fe800000108d1 */
[C---:B------:R-:W-:Y:S01]  /*21890*/  HMMA.16816.F32 R48, R144.reuse, R150, R48 ;  /* 0x000000969030723c */ /* 0x040fe20000001830 */
[----:B------:R-:W1:Y:S01]  /*218a0*/  LDSM.16.MT88.4 R148, [R227+0x900] ;  /* 0x00090000e394783b */ /* 0x000e620000004200 */
[----:B------:R2:W-:Y:S02]  /*218b0*/  MUFU.EX2 R196, R135 ;  /* 0x0000008700c47308 */ /* 0x0005e40000000800 */
[--C-:B--2---:R-:W-:Y:S08]  /*218c0*/  FFMA.FTZ R135, R172, c[0x0][0x2d0], -R208.reuse ;  /* 0x0000b400ac877a23 */ /* 0x104ff000000108d0 */
[----:B------:R2:W-:Y:S01]  /*218d0*/  MUFU.EX2 R189, R135 ;  /* 0x0000008700bd7308 */ /* 0x0005e20000000800 */
[-C--:B-1----:R-:W-:Y:S08]  /*218e0*/  HMMA.16816.F32 R52, R144, R148.reuse, R52 ;  /* 0x000000949034723c */ /* 0x082ff00000001834 */
[C---:B------:R-:W-:Y:S04]  /*218f0*/  HMMA.16816.F32 R56, R152.reuse, R148, R56 ;  /* 0x000000949838723c */ /* 0x040fe80000001838 */
[--C-:B--2---:R-:W-:Y:S04]  /*21900*/  FFMA.FTZ R135, R171, c[0x0][0x2d0], -R208.reuse ;  /* 0x0000b400ab877a23 */ /* 0x104fe800000108d0 */
        /* <DEDUP_REMOVED lines=8> */
[----:B------:R-:W-:Y:S03]  /*21990*/  MOV R162, R161 ;  /* 0x000000a100a27202 */ /* 0x000fe60000000f00 */
[----:B------:R-:W-:Y:S02]  /*219a0*/  MOV R161, R159 ;  /* 0x0000009f00a17202 */ /* 0x000fe40000000f00 */
[----:B------:R-:W-:Y:S01]  /*219b0*/  MOV R159, R158 ;  /* 0x0000009e009f7202 */ /* 0x000fe20000000f00 */
[--C-:B------:R-:W-:Y:S01]  /*219c0*/  FFMA.FTZ R173, R162, c[0x0][0x2d0], -R209.reuse ;  /* 0x0000b400a2ad7a23 */ /* 0x100fe200000108d1 */
[----:B------:R-:W-:Y:S01]  /*219d0*/  MOV R158, R157 ;  /* 0x0000009d009e7202 */ /* 0x000fe20000000f00 */
[--C-:B------:R-:W-:Y:S01]  /*219e0*/  FFMA.FTZ R172, R161, c[0x0][0x2d0], -R209.reuse ;  /* 0x0000b400a1ac7a23 */ /* 0x100fe200000108d1 */
[----:B------:R-:W-:Y:S01]  /*219f0*/  MOV R157, R156 ;  /* 0x0000009c009d7202 */ /* 0x000fe20000000f00 */
[--C-:B------:R-:W-:Y:S01]  /*21a00*/  FFMA.FTZ R171, R159, c[0x0][0x2d0], -R209.reuse ;  /* 0x0000b4009fab7a23 */ /* 0x100fe200000108d1 */
[----:B------:R-:W4:Y:S01]  /*21a10*/  LDL.LU R156, [R1+0x8] ;  /* 0x00000800019c7983 */ /* 0x000f220000300800 */
[----:B------:R-:W-:Y:S02]  /*21a20*/  MUFU.EX2 R204, R173 ;  /* 0x000000ad00cc7308 */ /* 0x000fe40000000800 */
[--C-:B------:R-:W-:Y:S01]  /*21a30*/  FFMA.FTZ R174, R157, c[0x0][0x2d0], -R208.reuse ;  /* 0x0000b4009dae7a23 */ /* 0x100fe200000108d0 */
[-C--:B--2---:R-:W-:Y:S07]  /*21a40*/  HMMA.16816.F32 R68, R144, R148.reuse, R68 ;  /* 0x000000949044723c */ /* 0x084fee0000001844 */
[----:B------:R3:W-:Y:S01]  /*21a50*/  MUFU.EX2 R203, R171 ;  /* 0x000000ab00cb7308 */ /* 0x0007e20000000800 */
[--C-:B-1----:R-:W-:Y:S04]  /*21a60*/  FFMA.FTZ R135, R170, c[0x0][0x2d0], -R208.reuse ;  /* 0x0000b400aa877a23 */ /* 0x102fe800000108d0 */
[--C-:B------:R-:W-:Y:S01]  /*21a70*/  FFMA.FTZ R170, R158, c[0x0][0x2d0], -R208.reuse ;  /* 0x0000b4009eaa7a23 */ /* 0x100fe200000108d0 */
[C---:B------:R-:W-:Y:S04]  /*21a80*/  HMMA.16816.F32 R72, R152.reuse, R148, R72 ;  /* 0x000000949848723c */ /* 0x040fe80000001848 */
[----:B------:R-:W-:Y:S01]  /*21a90*/  FFMA.FTZ R208, R217, c[0x0][0x2d0], -R208 ;  /* 0x0000b400d9d07a23 */ /* 0x000fe200000108d0 */
[----:B------:R1:W-:Y:S03]  /*21aa0*/  MUFU.EX2 R197, R135 ;  /* 0x0000008700c57308 */ /* 0x0003e60000000800 */
[-C--:B------:R-:W-:Y:S07]  /*21ab0*/  HMMA.16816.F32 R76, R152, R150.reuse, R76 ;  /* 0x00000096984c723c */ /* 0x080fee000000184c */
[----:B------:R-:W2:Y:S01]  /*21ac0*/  MUFU.EX2 R251, R208 ;  /* 0x000000d000fb7308 */ /* 0x000ea20000000800 */
[C---:B------:R-:W-:Y:S01]  /*21ad0*/  HMMA.16816.F32 R80, R144.reuse, R150, R80 ;  /* 0x000000969050723c */ /* 0x040fe20000001850 */
[----:B------:R-:W2:Y:S03]  /*21ae0*/  LDSM.16.MT88.4 R148, [R226+0x2900] ;  /* 0x00290000e294783b */ /* 0x000ea60000004200 */
[----:B---3--:R-:W-:Y:S05]  /*21af0*/  MOV R171, R188 ;  /* 0x000000bc00ab7202 */ /* 0x008fea0000000f00 */
[----:B------:R-:W-:Y:S03]  /*21b00*/  MUFU.EX2 R201, R170 ;  /* 0x000000aa00c97308 */ /* 0x000fe60000000800 */
[--C-:B-1----:R-:W-:Y:S02]  /*21b10*/  FFMA.FTZ R135, R160, c[0x0][0x2d0], -R2.reuse ;  /* 0x0000b400a0877a23 */ /* 0x102fe40000010802 */
[----:B------:R-:W3:Y:S05]  /*21b20*/  LDL.LU R160, [R1+0xc] ;  /* 0x00000c0001a07983 */ /* 0x000eea0000300800 */
[----:B------:R1:W-:Y:S01]  /*21b30*/  MUFU.EX2 R248, R135 ;  /* 0x0000008700f87308 */ /* 0x0003e20000000800 */
[-C--:B--2---:R-:W-:Y:S03]  /*21b40*/  HMMA.16816.F32 R84, R144, R148.reuse, R84 ;  /* 0x000000949054723c */ /* 0x084fe60000001854 */
[--C-:B-1----:R-:W-:Y:S02]  /*21b50*/  FFMA.FTZ R135, R169, c[0x0][0x2d0], -R2.reuse ;  /* 0x0000b400a9877a23 */ /* 0x102fe40000010802 */
[----:B------:R-:W-:Y:S04]  /*21b60*/  FFMA.FTZ R169, R163, c[0x0][0x2d0], -R209 ;  /* 0x0000b400a3a97a23 */ /* 0x000fe800000108d1 */
[----:B------:R-:W-:Y:S01]  /*21b70*/  MUFU.EX2 R209, R174 ;  /* 0x000000ae00d17308 */ /* 0x000fe20000000800 */
[C---:B------:R-:W-:Y:S08]  /*21b80*/  HMMA.16816.F32 R88, R152.reuse, R148, R88 ;  /* 0x000000949858723c */ /* 0x040ff00000001858 */
[-C--:B------:R-:W-:Y:S01]  /*21b90*/  HMMA.16816.F32 R92, R152, R150.reuse, R92 ;  /* 0x00000096985c723c */ /* 0x080fe2000000185c */
[----:B------:R-:W-:Y:S07]  /*21ba0*/  MUFU.EX2 R200, R169 ;  /* 0x000000a900c87308 */ /* 0x000fee0000000800 */
[C---:B------:R-:W-:Y:S01]  /*21bb0*/  HMMA.16816.F32 R96, R144.reuse, R150, R96 ;  /* 0x000000969060723c */ /* 0x040fe20000001860 */
[----:B------:R-:W1:Y:S02]  /*21bc0*/  LDSM.16.MT88.4 R148, [R228+0x2900] ;  /* 0x00290000e494783b */ /* 0x000e640000004200 */
[----:B------:R2:W1:Y:S10]  /*21bd0*/  MUFU.EX2 R169, R172 ;  /* 0x000000ac00a97308 */ /* 0x0004740000000800 */
[----:B------:R1:W-:Y:S01]  /*21be0*/  MUFU.EX2 R247, R135 ;  /* 0x0000008700f77308 */ /* 0x0003e20000000800 */
[----:B--2---:R-:W-:Y:S01]  /*21bf0*/  LDSM.16.MT88.4 R172, [R226+0x1900] ;  /* 0x00190000e2ac783b */ /* 0x004fe20000004200 */
[----:B-1----:R-:W-:Y:S02]  /*21c00*/  FFMA.FTZ R135, R168, c[0x0][0x2d0], -R2 ;  /* 0x0000b400a8877a23 */ /* 0x002fe40000010802 */
[----:B------:R-:W-:Y:S01]  /*21c10*/  FFMA.FTZ R168, R164, c[0x0][0x2d0], -R210 ;  /* 0x0000b400a4a87a23 */ /* 0x000fe200000108d2 */
[-C--:B------:R-:W-:Y:S05]  /*21c20*/  HMMA.16816.F32 R100, R144, R148.reuse, R100 ;  /* 0x000000949064723c */ /* 0x080fea0000001864 */
[----:B------:R1:W-:Y:S03]  /*21c30*/  MUFU.EX2 R249, R135 ;  /* 0x0000008700f97308 */ /* 0x0003e60000000800 */
[C---:B------:R-:W-:Y:S07]  /*21c40*/  HMMA.16816.F32 R104, R152.reuse, R148, R104 ;  /* 0x000000949868723c */ /* 0x040fee0000001868 */
[----:B------:R2:W-:Y:S01]  /*21c50*/  MUFU.EX2 R191, R168 ;  /* 0x000000a800bf7308 */ /* 0x0005e20000000800 */
[-C--:B------:R-:W-:Y:S08]  /*21c60*/  HMMA.16816.F32 R108, R152, R150.reuse, R108 ;  /* 0x00000096986c723c */ /* 0x080ff0000000186c */
[C---:B------:R-:W-:Y:S01]  /*21c70*/  HMMA.16816.F32 R112, R144.reuse, R150, R112 ;  /* 0x000000969070723c */ /* 0x040fe20000001870 */
[----:B------:R-:W2:Y:S03]  /*21c80*/  LDSM.16.MT88.4 R148, [R227+0x2900] ;  /* 0x00290000e394783b */ /* 0x000ea60000004200 */
[----:B-1----:R-:W-:Y:S02]  /*21c90*/  FFMA.FTZ R135, R143, c[0x0][0x2d0], -R2 ;  /* 0x0000b4008f877a23 */ /* 0x002fe40000010802 */
[----:B------:R-:W-:Y:S01]  /*21ca0*/  FFMA.FTZ R143, R167, c[0x0][0x2d0], -R210 ;  /* 0x0000b400a78f7a23 */ /* 0x000fe200000108d2 */
[----:B------:R-:W-:Y:S01]  /*21cb0*/  F2FP.PACK_AB R210, R251, R252 ;  /* 0x000000fcfbd2723e */ /* 0x000fe200000000ff */
[----:B------:R-:W1:Y:S01]  /*21cc0*/  MUFU.EX2 R250, R135 ;  /* 0x0000008700fa7308 */ /* 0x000e620000000800 */
[----:B------:R-:W-:Y:S03]  /*21cd0*/  LDSM.16.MT88.4 R164, [R227+0x1100] ;  /* 0x00110000e3a4783b */ /* 0x000fe60000004200 */
[----:B--2---:R-:W-:Y:S06]  /*21ce0*/  MOV R168, R139 ;  /* 0x0000008b00a87202 */ /* 0x004fec0000000f00 */
[----:B------:R2:W-:Y:S10]  /*21cf0*/  MUFU.EX2 R199, R143 ;  /* 0x0000008f00c77308 */ /* 0x0005f40000000800 */
[----:B------:R-:W-:Y:S01]  /*21d00*/  MUFU.EX2 R139, R140 ;  /* 0x0000008c008b7308 */ /* 0x000fe20000000800 */
[-C--:B------:R-:W-:Y:S03]  /*21d10*/  HMMA.16816.F32 R116, R144, R148.reuse, R116 ;  /* 0x000000949074723c */ /* 0x080fe60000001874 */
[----:B--2---:R-:W-:Y:S05]  /*21d20*/  F2FP.PACK_AB R143, R203, R169 ;  /* 0x000000a9cb8f723e */ /* 0x004fea00000000ff */
[C---:B------:R-:W-:Y:S01]  /*21d30*/  HMMA.16816.F32 R120, R152.reuse, R148, R120 ;  /* 0x000000949878723c */ /* 0x040fe20000001878 */
[----:B------:R-:W2:Y:S04]  /*21d40*/  LDL.LU R149, [R1+0x14] ;  /* 0x0000140001957983 */ /* 0x000ea80000300800 */
[----:B------:R-:W2:Y:S03]  /*21d50*/  LDL.LU R148, [R1+0x10] ;  /* 0x0000100001947983 */ /* 0x000ea60000300800 */
[-C--:B------:R-:W-:Y:S01]  /*21d60*/  HMMA.16816.F32 R124, R152, R150.reuse, R124 ;  /* 0x00000096987c723c */ /* 0x080fe2000000187c */
[----:B------:R-:W1:Y:S07]  /*21d70*/  LDSM.16.MT88.4 R152, [R225+0x1100] ;  /* 0x00110000e198783b */ /* 0x000e6e0000004200 */
[----:B------:R-:W-:Y:S07]  /*21d80*/  HMMA.16816.F32 R128, R144, R150, R128 ;  /* 0x000000969080723c */ /* 0x000fee0000001880 */
[----:B------:R-:W-:Y:S02]  /*21d90*/  F2FP.PACK_AB R144, R192, R190 ;  /* 0x000000bec090723e */ /* 0x000fe400000000ff */
[----:B------:R-:W-:Y:S03]  /*21da0*/  F2FP.PACK_AB R145, R187, R188 ;  /* 0x000000bcbb91723e */ /* 0x000fe600000000ff */
[----:B------:R-:W-:Y:S02]  /*21db0*/  F2FP.PACK_AB R146, R194, R184 ;  /* 0x000000b8c292723e */ /* 0x000fe400000000ff */
[----:B------:R-:W-:Y:S02]  /*21dc0*/  F2FP.PACK_AB R147, R196, R183 ;  /* 0x000000b7c493723e */ /* 0x000fe400000000ff */
[----:B------:R-:W-:Y:S02]  /*21dd0*/  F2FP.PACK_AB R150, R197, R182 ;  /* 0x000000b6c596723e */ /* 0x000fe400000000ff */
[----:B-1----:R-:W-:Y:S03]  /*21de0*/  F2FP.PACK_AB R151, R250, R249 ;  /* 0x000000f9fa97723e */ /* 0x002fe600000000ff */
[-C--:B------:R-:W-:Y:S03]  /*21df0*/  HMMA.16816.F32 R4, R144, R152.reuse, R4 ;  /* 0x000000989004723c */ /* 0x080fe60000001804 */
[----:B----4-:R-:W-:Y:S02]  /*21e00*/  FFMA.FTZ R135, R132, R156, R219 ;  /* 0x0000009c84877223 */ /* 0x010fe400000100db */
[----:B------:R-:W1:Y:S01]  /*21e10*/  LDSM.16.MT88.4 R156, [R226+0x1100] ;  /* 0x00110000e29c783b */ /* 0x000e620000004200 */
[----:B---3--:R-:W-:Y:S07]  /*21e20*/  FFMA.FTZ R132, R133, R160, R220 ;  /* 0x000000a085847223 */ /* 0x008fee00000100dc */
[----:B------:R-:W3:Y:S01]  /*21e30*/  LDSM.16.MT88.4 R160, [R228+0x1100] ;  /* 0x00110000e4a0783b */ /* 0x000ee20000004200 */
[----:B------:R-:W-:Y:S04]  /*21e40*/  FADD.FTZ R132, R223, R132 ;  /* 0x00000084df847221 */ /* 0x000fe80000010000 */
[----:B------:R-:W-:Y:S02]  /*21e50*/  FADD.FTZ R132, R240, R132 ;  /* 0x00000084f0847221 */ /* 0x000fe40000010000 */
[----:B--2---:R-:W-:Y:S01]  /*21e60*/  FFMA.FTZ R133, R3, R149, R215 ;  /* 0x0000009503857223 */ /* 0x004fe200000100d7 */
[----:B------:R-:W-:Y:S01]  /*21e70*/  F2FP.PACK_AB R149, R247, R248 ;  /* 0x000000f8f795723e */ /* 0x000fe200000000ff */
[----:B------:R-:W-:Y:S01]  /*21e80*/  FFMA.FTZ R3, R0, R148, R211 ;  /* 0x0000009400037223 */ /* 0x000fe200000100d3 */
[----:B------:R-:W-:Y:S01]  /*21e90*/  F2FP.PACK_AB R148, R186, R189 ;  /* 0x000000bdba94723e */ /* 0x000fe200000000ff */
[--C-:B------:R-:W-:Y:S01]  /*21ea0*/  FFMA.FTZ R0, R237, c[0x0][0x2d0], -R2.reuse ;  /* 0x0000b400ed007a23 */ /* 0x100fe20000010802 */
[----:B------:R-:W-:Y:S01]  /*21eb0*/  MOV R211, R190 ;  /* 0x000000be00d37202 */ /* 0x000fe20000000f00 */
[----:B------:R2:W5:Y:S01]  /*21ec0*/  LDL.LU R237, [R1+0x88] ;  /* 0x0000880001ed7983 */ /* 0x0005620000300800 */
[----:B------:R-:W-:Y:S01]  /*21ed0*/  FADD.FTZ R3, R212, R3 ;  /* 0x00000003d4037221 */ /* 0x000fe20000010000 */
[----:B------:R4:W-:Y:S01]  /*21ee0*/  MUFU.EX2 R246, R0 ;  /* 0x0000000000f67308 */ /* 0x0009e20000000800 */
[----:B------:R-:W-:Y:S01]  /*21ef0*/  FADD.FTZ R133, R216, R133 ;  /* 0x00000085d8857221 */ /* 0x000fe20000010000 */
[C---:B------:R-:W-:Y:S01]  /*21f00*/  HMMA.16816.F32 R8, R148.reuse, R152, R8 ;  /* 0x000000989408723c */ /* 0x040fe20000001808 */
[----:B------:R-:W-:Y:S03]  /*21f10*/  LDSM.16.MT88.4 R216, [R226+0x3900] ;  /* 0x00390000e2d8783b */ /* 0x000fe60000004200 */
[----:B------:R-:W-:Y:S02]  /*21f20*/  FADD.FTZ R3, R213, R3 ;  /* 0x00000003d5037221 */ /* 0x000fe40000010000 */
[----:B------:R-:W-:Y:S02]  /*21f30*/  FADD.FTZ R133, R221, R133 ;  /* 0x00000085dd857221 */ /* 0x000fe40000010000 */
[-C--:B------:R-:W-:Y:S04]  /*21f40*/  HMMA.16816.F32 R12, R148, R154.reuse, R12 ;  /* 0x0000009a940c723c */ /* 0x080fe8000000180c */
[----:B------:R-:W-:Y:S02]  /*21f50*/  FADD.FTZ R133, R222, R133 ;  /* 0x00000085de857221 */ /* 0x000fe40000010000 */
[----:B------:R-:W-:Y:S02]  /*21f60*/  LDSM.16.MT88.4 R220, [R228+0x3900] ;  /* 0x00390000e4dc783b */ /* 0x000fe40000004200 */
[C---:B------:R-:W-:Y:S04]  /*21f70*/  HMMA.16816.F32 R16, R144.reuse, R154, R16 ;  /* 0x0000009a9010723c */ /* 0x040fe80000001810 */
[----:B------:R-:W-:Y:S01]  /*21f80*/  FADD.FTZ R133, R177, R133 ;  /* 0x00000085b1857221 */ /* 0x000fe20000010000 */
[----:B------:R-:W-:Y:S01]  /*21f90*/  MOV R177, R209 ;  /* 0x000000d100b17202 */ /* 0x000fe20000000f00 */
[----:B------:R-:W2:Y:S01]  /*21fa0*/  LDSM.16.MT88.4 R152, [R225+0x3100] ;  /* 0x00310000e198783b */ /* 0x000ea20000004200 */
[--C-:B----4-:R-:W-:Y:S01]  /*21fb0*/  FFMA.FTZ R0, R238, c[0x0][0x2d0], -R2.reuse ;  /* 0x0000b400ee007a23 */ /* 0x110fe20000010802 */
[-C--:B-1----:R-:W-:Y:S03]  /*21fc0*/  HMMA.16816.F32 R20, R144, R156.reuse, R20 ;  /* 0x0000009c9014723c */ /* 0x082fe60000001814 */
[----:B------:R1:W4:Y:S01]  /*21fd0*/  MUFU.EX2 R245, R0 ;  /* 0x0000000000f57308 */ /* 0x0003220000000800 */
[----:B------:R-:W-:Y:S01]  /*21fe0*/  FFMA.FTZ R2, R141, c[0x0][0x2d0], -R2 ;  /* 0x0000b4008d027a23 */ /* 0x000fe20000010802 */
[----:B------:R-:W-:Y:S01]  /*21ff0*/  F2FP.PACK_AB R208, R177, R201 ;  /* 0x000000c9b1d0723e */ /* 0x000fe200000000ff */
[----:B------:R2:W5:Y:S02]  /*22000*/  LDL.LU R238, [R1+0x84] ;  /* 0x0000840001ee7983 */ /* 0x0005640000300800 */
[C---:B------:R-:W-:Y:S08]  /*22010*/  HMMA.16816.F32 R24, R148.reuse, R156, R24 ;  /* 0x0000009c9418723c */ /* 0x040ff00000001818 */
[-C--:B------:R-:W-:Y:S08]  /*22020*/  HMMA.16816.F32 R28, R148, R158.reuse, R28 ;  /* 0x0000009e941c723c */ /* 0x080ff0000000181c */
[C---:B------:R-:W-:Y:S01]  /*22030*/  HMMA.16816.F32 R32, R144.reuse, R158, R32 ;  /* 0x0000009e9020723c */ /* 0x040fe20000001820 */
[----:B------:R-:W2:Y:S03]  /*22040*/  LDSM.16.MT88.4 R156, [R226+0x3100] ;  /* 0x00310000e29c783b */ /* 0x000ea60000004200 */
[----:B-1----:R-:W-:Y:S01]  /*22050*/  FADD.FTZ R0, R239, R135 ;  /* 0x00000087ef007221 */ /* 0x002fe20000010000 */
[----:B----4-:R-:W-:Y:S01]  /*22060*/  F2FP.PACK_AB R209, R245, R246 ;  /* 0x000000f6f5d1723e */ /* 0x010fe200000000ff */
[----:B------:R1:W4:Y:S02]  /*22070*/  MUFU.EX2 R135, R2 ;  /* 0x0000000200877308 */ /* 0x0003240000000800 */
[-C--:B---3--:R-:W-:Y:S01]  /*22080*/  HMMA.16816.F32 R36, R144, R160.reuse, R36 ;  /* 0x000000a09024723c */ /* 0x088fe20000001824 */
[----:B------:R3:W5:Y:S03]  /*22090*/  LDL.LU R239, [R1+0x80] ;  /* 0x0000800001ef7983 */ /* 0x0007660000300800 */
[----:B------:R-:W-:Y:S02]  /*220a0*/  FADD.FTZ R0, R233, R0 ;  /* 0x00000000e9007221 */ /* 0x000fe40000010000 */
[----:B------:R3:W5:Y:S02]  /*220b0*/  LDL.LU R233, [R1+0x7c] ;  /* 0x00007c0001e97983 */ /* 0x0007640000300800 */
[C---:B------:R-:W-:Y:S02]  /*220c0*/  HMMA.16816.F32 R40, R148.reuse, R160, R40 ;  /* 0x000000a09428723c */ /* 0x040fe40000001828 */
[----:B------:R3:W5:Y:S06]  /*220d0*/  LDL.LU R240, [R1+0x78] ;  /* 0x0000780001f07983 */ /* 0x00076c0000300800 */
[-C--:B------:R-:W-:Y:S04]  /*220e0*/  HMMA.16816.F32 R44, R148, R162.reuse, R44 ;  /* 0x000000a2942c723c */ /* 0x080fe8000000182c */
[----:B-1----:R-:W-:Y:S04]  /*220f0*/  FADD.FTZ R2, R224, R0 ;  /* 0x00000000e0027221 */ /* 0x002fe80000010000 */
[C---:B------:R-:W-:Y:S01]  /*22100*/  HMMA.16816.F32 R48, R144.reuse, R162, R48 ;  /* 0x000000a29030723c */ /* 0x040fe20000001830 */
[----:B------:R-:W1:Y:S03]  /*22110*/  LDSM.16.MT88.4 R160, [R228+0x3100] ;  /* 0x00310000e4a0783b */ /* 0x000e660000004200 */
[----:B------:R-:W-:Y:S02]  /*22120*/  FADD.FTZ R0, R231, R132 ;  /* 0x00000084e7007221 */ /* 0x000fe40000010000 */
[----:B------:R-:W-:Y:S02]  /*22130*/  FADD.FTZ R132, R214, R3 ;  /* 0x00000003d6847221 */ /* 0x000fe40000010000 */
        /* <DEDUP_REMOVED lines=8> */
[----:B------:R-:W-:Y:S01]  /*221c0*/  FADD.FTZ R3, R241, R3 ;  /* 0x00000003f1037221 */ /* 0x000fe20000010000 */
[----:B------:R-:W-:Y:S01]  /*221d0*/  F2FP.PACK_AB R141, R176, R200 ;  /* 0x000000c8b08d723e */ /* 0x000fe200000000ff */
[----:B------:R-:W-:Y:S01]  /*221e0*/  FADD.FTZ R2, R242, R2 ;  /* 0x00000002f2027221 */ /* 0x000fe20000010000 */
[----:B------:R-:W-:Y:S01]  /*221f0*/  MOV R0, R142 ;  /* 0x0000008e00007202 */ /* 0x000fe20000000f00 */
[-C--:B------:R-:W-:Y:S01]  /*22200*/  HMMA.16816.F32 R60, R148, R166.reuse, R60 ;  /* 0x000000a6943c723c */ /* 0x080fe2000000183c */
[----:B------:R3:W5:Y:S03]  /*22210*/  LDL.LU R224, [R1+0x74] ;  /* 0x0000740001e07983 */ /* 0x0007660000300800 */
[----:B------:R-:W-:Y:S01]  /*22220*/  F2FP.PACK_AB R140, R0, R199 ;  /* 0x000000c7008c723e */ /* 0x000fe200000000ff */
[----:B------:R3:W5:Y:S03]  /*22230*/  LDL.LU R231, [R1+0x70] ;  /* 0x0000700001e77983 */ /* 0x0007660000300800 */
[C---:B------:R-:W-:Y:S01]  /*22240*/  HMMA.16816.F32 R64, R144.reuse, R166, R64 ;  /* 0x000000a69040723c */ /* 0x040fe20000001840 */
[----:B------:R-:W1:Y:S07]  /*22250*/  LDSM.16.MT88.4 R164, [R227+0x3100] ;  /* 0x00310000e3a4783b */ /* 0x000e6e0000004200 */
[-C--:B--2---:R-:W-:Y:S01]  /*22260*/  HMMA.16816.F32 R68, R144, R152.reuse, R68 ;  /* 0x000000989044723c */ /* 0x084fe20000001844 */
[----:B------:R3:W5:Y:S04]  /*22270*/  LDL.LU R241, [R1+0x6c] ;  /* 0x00006c0001f17983 */ /* 0x0007680000300800 */
[----:B------:R3:W5:Y:S03]  /*22280*/  LDL.LU R242, [R1+0x68] ;  /* 0x0000680001f27983 */ /* 0x0007660000300800 */
[C---:B------:R-:W-:Y:S07]  /*22290*/  HMMA.16816.F32 R72, R148.reuse, R152, R72 ;  /* 0x000000989448723c */ /* 0x040fee0000001848 */
[----:B------:R-:W-:Y:S01]  /*222a0*/  MOV R152, R191 ;  /* 0x000000bf00987202 */ /* 0x000fe20000000f00 */
[-C--:B------:R-:W-:Y:S04]  /*222b0*/  HMMA.16816.F32 R76, R148, R154.reuse, R76 ;  /* 0x0000009a944c723c */ /* 0x080fe8000000184c */
[----:B------:R-:W-:Y:S02]  /*222c0*/  MOV R153, R189 ;  /* 0x000000bd00997202 */ /* 0x000fe40000000f00 */
[----:B------:R-:W-:Y:S01]  /*222d0*/  LDSM.16.MT88.4 R188, [R228+0x1900] ;  /* 0x00190000e4bc783b */ /* 0x000fe20000004200 */
[----:B------:R-:W-:Y:S01]  /*222e0*/  F2FP.PACK_AB R142, R152, R168 ;  /* 0x000000a8988e723e */ /* 0x000fe200000000ff */
[C---:B------:R-:W-:Y:S08]  /*222f0*/  HMMA.16816.F32 R80, R144.reuse, R154, R80 ;  /* 0x0000009a9050723c */ /* 0x040ff00000001850 */
        /* <DEDUP_REMOVED lines=13> */
[-C--:B--2---:R-:W-:Y:S07]  /*223d0*/  HMMA.16816.F32 R144, R140, R156.reuse, R4 ;  /* 0x0000009c8c90723c */ /* 0x084fee0000001804 */
[----:B------:R-:W-:Y:S02]  /*223e0*/  MOV R7, R211 ;  /* 0x000000d300077202 */ /* 0x000fe40000000f00 */
[----:B----4-:R-:W-:Y:S07]  /*223f0*/  F2FP.PACK_AB R211, R135, R139 ;  /* 0x0000008b87d3723e */ /* 0x010fee00000000ff */
[C---:B------:R-:W-:Y:S07]  /*22400*/  HMMA.16816.F32 R148, R208.reuse, R156, R8 ;  /* 0x0000009cd094723c */ /* 0x040fee0000001808 */
        /* <DEDUP_REMOVED lines=19> */
[----:B------:R-:W-:Y:S01]  /*22540*/  MOV R28, R7 ;  /* 0x00000007001c7202 */ /* 0x000fe20000000f00 */
[----:B------:R-:W-:Y:S01]  /*22550*/  FADD.FTZ R0, R0, R132 ;  /* 0x0000008400007221 */ /* 0x000fe20000010000 */
[----:B------:R-:W-:Y:S01]  /*22560*/  MOV R26, R182 ;  /* 0x000000b6001a7202 */ /* 0x000fe20000000f00 */
[----:B------:R-:W1:Y:S01]  /*22570*/  LDSM.16.MT88.4 R4, [R227+0x3900] ;  /* 0x00390000e304783b */ /* 0x000e620000004200 */
[----:B------:R-:W-:Y:S04]  /*22580*/  MOV R35, R178 ;  /* 0x000000b200237202 */ /* 0x000fe80000000f00 */
[----:B------:R-:W-:Y:S02]  /*22590*/  MOV R33, R179 ;  /* 0x000000b300217202 */ /* 0x000fe40000000f00 */
[-C--:B------:R-:W-:Y:S03]  /*225a0*/  HMMA.16816.F32 R176, R140, R188.reuse, R36 ;  /* 0x000000bc8cb0723c */ /* 0x080fe60000001824 */
[----:B------:R-:W-:Y:S02]  /*225b0*/  MOV R34, R202 ;  /* 0x000000ca00227202 */ /* 0x000fe40000000f00 */
[----:B------:R-:W-:Y:S02]  /*225c0*/  MOV R32, R185 ;  /* 0x000000b900207202 */ /* 0x000fe40000000f00 */
        /* <DEDUP_REMOVED lines=27> */
[----:B------:R-:W-:Y:S01]  /*22780*/  MOV R28, R14 ;  /* 0x0000000e001c7202 */ /* 0x000fe20000000f00 */
[----:B------:R-:W-:Y:S01]  /*22790*/  FADD.FTZ R2, R34, R10 ;  /* 0x0000000a22027221 */ /* 0x000fe20000010000 */
        /* <DEDUP_REMOVED lines=68> */
[----:B------:R-:W-:Y:S01]  /*22be0*/  FADD.FTZ R0, R139, R6 ;  /* 0x000000068b007221 */ /* 0x000fe20000010000 */
[----:B------:R-:W-:Y:S02]  /*22bf0*/  MOV R139, R134 ;  /* 0x00000086008b7202 */ /* 0x000fe40000000f00 */
[----:B------:R1:W-:Y:S01]  /*22c00*/  STL [R1+0xc], R3 ;  /* 0x00000c0301007387 */ /* 0x0003e20000100800 */
[----:B------:R-:W-:Y:S01]  /*22c10*/  FADD.FTZ R0, R135, R0 ;  /* 0x0000000087007221 */ /* 0x000fe20000010000 */
[----:B------:R-:W-:Y:S02]  /*22c20*/  MOV R135, R136 ;  /* 0x0000008800877202 */ /* 0x000fe40000000f00 */
[----:B------:R2:W-:Y:S04]  /*22c30*/  STL [R1+0x14], R2 ;  /* 0x0000140201007387 */ /* 0x0005e80000100800 */
[----:B------:R3:W-:Y:S01]  /*22c40*/  STL [R1+0x10], R0 ;  /* 0x0000100001007387 */ /* 0x0007e20000100800 */
[----:B-1----:R-:W-:Y:S02]  /*22c50*/  MOV R3, R137 ;  /* 0x0000008900037202 */ /* 0x002fe40000000f00 */
[----:B--2---:R-:W-:Y:S01]  /*22c60*/  MOV R2, R138 ;  /* 0x0000008a00027202 */ /* 0x004fe20000000f00 */
[----:B------:R-:W-:-:S05]  /*22c70*/  @P0 BRA `(.L_x_1677) ;  /* 0xffffb66000000947 */ /* 0x000fca000383ffff */
.L_x_1676:
[----:B---3--:R-:W2:Y:S04]  /*22c80*/  LDL.LU R0, [R1+0x8] ;  /* 0x0000080001007983 */ /* 0x008ea80000300800 */
        /* <DEDUP_REMOVED lines=184> */
.L_x_1586:
[----:B------:R-:W-:Y:S01]  /*23810*/  USHF.R.S32.HI UR8, URZ, 0x1f, UR16 ;  /* 0x0000001f3f087899 */ /* 0x000fe20008011410 */
[----:B------:R-:W-:Y:S05]  /*23820*/  @P4 BRA `(.L_x_1678) ;  /* 0x00001dc000004947 */ /* 0x000fea0003800000 */
[----:B------:R-:W1:Y:S01]  /*23830*/  S2R R66, SR_TID.X ;  /* 0x0000000000427919 */ /* 0x000e620000002100 */
[----:B------:R-:W-:Y:S01]  /*23840*/  F2FP.PACK_AB R57, R57, R144 ;  /* 0x000000903939723e */ /* 0x000fe200000000ff */
[----:B------:R-:W-:Y:S01]  /*23850*/  ULDC.64 UR6, c[0x0][0x500] ;  /* 0x0001400000067ab9 */ /* 0x000fe20000000a00 */
[----:B------:R-:W-:Y:S01]  /*23860*/  F2FP.PACK_AB R56, R56, R146 ;  /* 0x000000923838723e */ /* 0x000fe200000000ff */
[----:B------:R-:W-:Y:S01]  /*23870*/  UISETP.NE.U32.AND UP1, UPT, URZ, UR6, UPT ;  /* 0x000000063f00728c */ /* 0x000fe2000bf25070 */
[----:B------:R-:W-:Y:S01]  /*23880*/  F2FP.PACK_AB R7, R157, R156 ;  /* 0x0000009c9d07723e */ /* 0x000fe200000000ff */
[----:B------:R-:W-:Y:S01]  /*23890*/  ULDC.64 UR4, c[0x0][0x508] ;  /* 0x0001420000047ab9 */ /* 0x000fe20000000a00 */
[----:B------:R-:W-:Y:S01]  /*238a0*/  F2FP.PACK_AB R52, R52, R158 ;  /* 0x0000009e3434723e */ /* 0x000fe200000000ff */
[----:B------:R-:W-:Y:S01]  /*238b0*/  UISETP.NE.AND.EX UP1, UPT, URZ, UR7, UPT, UP1 ;  /* 0x000000073f00728c */ /* 0x000fe2000bf25310 */
[----:B------:R-:W-:Y:S01]  /*238c0*/  F2FP.PACK_AB R58, R58, R148 ;  /* 0x000000943a3a723e */ /* 0x000fe200000000ff */
[----:B------:R-:W-:Y:S01]  /*238d0*/  UISETP.NE.U32.AND UP0, UPT, URZ, UR4, UPT ;  /* 0x000000043f00728c */ /* 0x000fe2000bf05070 */
[----:B------:R-:W-:Y:S01]  /*238e0*/  F2FP.PACK_AB R150, R151, R150 ;  /* 0x000000969796723e */ /* 0x000fe200000000ff */
[----:B------:R-:W-:Y:S01]  /*238f0*/  ULDC.64 UR6, c[0x0][0x500] ;  /* 0x0001400000067ab9 */ /* 0x000fe20000000a00 */
[----:B------:R-:W-:Y:S01]  /*23900*/  F2FP.PACK_AB R55, R55, R152 ;  /* 0x000000983737723e */ /* 0x000fe200000000ff */
[----:B------:R-:W-:Y:S01]  /*23910*/  UMOV UR4, 0x4 ;  /* 0x0000000400047882 */ /* 0x000fe20000000000 */
[----:B------:R-:W-:Y:S01]  /*23920*/  F2FP.PACK_AB R154, R155, R154 ;  /* 0x0000009a9b9a723e */ /* 0x000fe200000000ff */
[----:B------:R-:W-:Y:S01]  /*23930*/  UIMAD.WIDE UR6, UR26, UR4, UR6 ;  /* 0x000000041a0672a5 */ /* 0x000fe2000f8e0206 */
[----:B------:R-:W-:Y:S01]  /*23940*/  F2FP.PACK_AB R51, R51, R160 ;  /* 0x000000a03333723e */ /* 0x000fe200000000ff */
[----:B------:R-:W-:Y:S01]  /*23950*/  UISETP.NE.AND.EX UP0, UPT, URZ, UR5, UPT, UP0 ;  /* 0x000000053f00728c */ /* 0x000fe2000bf05300 */
        /* <DEDUP_REMOVED lines=99> */
[----:B--2---:R-:W-:Y:S01]  /*23f90*/  IMAD.IADD R8, R7, 0x1, R2 ;  /* 0x0000000107087824 */ /* 0x004fe200078e0202 */
[----:B------:R-:W-:Y:S01]  /*23fa0*/  STS [R6+0x80], R49 ;  /* 0x0000803106007388 */ /* 0x000fe20000000800 */
[----:B------:R-:W-:Y:S02]  /*23fb0*/  F2FP.PACK_AB R13, R13, R122 ;  /* 0x0000007a0d0d723e */ /* 0x000fe400000000ff */
[----:B-----5:R-:W-:Y:S01]  /*23fc0*/  F2FP.PACK_AB R10, R125, R124 ;  /* 0x0000007c7d0a723e */ /* 0x020fe200000000ff */
[----:B------:R-:W-:Y:S01]  /*23fd0*/  STS [R6+0x480], R48 ;  /* 0x0004803006007388 */ /* 0x000fe20000000800 */
[----:B------:R-:W-:-:S02]  /*23fe0*/  F2FP.PACK_AB R9, R127, R126 ;  /* 0x0000007e7f09723e */ /* 0x000fc400000000ff */
[----:B------:R-:W-:Y:S01]  /*23ff0*/  PLOP3.LUT P0, PT, PT, PT, UP1, 0x80, 0x0 ;  /* 0x000000000000781c */ /* 0x000fe20003f0f018 */
[----:B------:R1:W-:Y:S01]  /*24000*/  STS [R8+0x400], R5 ;  /* 0x0004000508007388 */ /* 0x0003e20000000800 */
[----:B------:R-:W-:-:S03]  /*24010*/  PLOP3.LUT P1, PT, PT, PT, UP0, 0x80, 0x0 ;  /* 0x000000000000781c */ /* 0x000fc60003f2f008 */
        /* <DEDUP_REMOVED lines=37> */
[----:B-1----:R-:W-:-:S03]  /*24270*/  IMAD.U32 R4, RZ, RZ, UR6 ;  /* 0x00000006ff047e24 */ /* 0x002fc6000f8e00ff */
        /* <DEDUP_REMOVED lines=9> */
[----:B------:R2:W-:Y:S01]  /*24310*/  STS [R7+0x6400], R9 ;  /* 0x0064000907007388 */ /* 0x0005e20000000800 */
[----:B-1----:R-:W-:-:S03]  /*24320*/  IMAD.U32 R5, RZ, RZ, UR7 ;  /* 0x00000007ff057e24 */ /* 0x002fc6000f8e00ff */
[----:B------:R-:W-:Y:S06]  /*24330*/  BAR.SYNC.DEFER_BLOCKING 0x1, 0x80 ;  /* 0x0042000000007b1d */ /* 0x000fec0000010000 */
[----:B------:R-:W-:Y:S02]  /*24340*/  ULDC.64 UR6, c[0x0][0x508] ;  /* 0x0001420000067ab9 */ /* 0x000fe40000000a00 */
[----:B------:R-:W-:Y:S01]  /*24350*/  @UP0 UIMAD.WIDE UR6, UR26, UR4, UR6 ;  /* 0x000000041a0602a5 */ /* 0x000fe2000f8e0206 */
[----:B------:R-:W3:Y:S01]  /*24360*/  @P0 LDG.E R0, [R4.64] ;  /* 0x0000001c04000981 */ /* 0x000ee2000c1e1900 */
[----:B------:R-:W-:-:S04]  /*24370*/  IMAD.MOV.U32 R17, RZ, RZ, c[0x0][0x388] ;  /* 0x0000e200ff117624 */ /* 0x000fc800078e00ff */
[----:B------:R-:W-:Y:S02]  /*24380*/  IMAD.U32 R2, RZ, RZ, UR6 ;  /* 0x00000006ff027e24 */ /* 0x000fe4000f8e00ff */
[----:B------:R-:W-:-:S05]  /*24390*/  IMAD.U32 R3, RZ, RZ, UR7 ;  /* 0x00000007ff037e24 */ /* 0x000fca000f8e00ff */
[----:B------:R1:W5:Y:S02]  /*243a0*/  @P1 LDG.E R17, [R2.64] ;  /* 0x0000001c02111981 */ /* 0x000364000c1e1900 */
[----:B-1----:R-:W-:Y:S02]  /*243b0*/  CS2R R2, SRZ ;  /* 0x0000000000027805 */ /* 0x002fe4000001ff00 */
[--C-:B---3--:R-:W-:Y:S01]  /*243c0*/  @P0 SHF.R.S32.HI R3, RZ, 0x1f, R0.reuse ;  /* 0x0000001fff030819 */ /* 0x108fe20000011400 */
[----:B------:R-:W-:Y:S01]  /*243d0*/  @P0 IMAD.MOV.U32 R2, RZ, RZ, R0 ;  /* 0x000000ffff020224 */ /* 0x000fe200078e0000 */
[----:B------:R-:W-:Y:S05]  /*243e0*/  @P1 BRA `(.L_x_1679) ;  /* 0x0000004000001947 */ /* 0x000fea0003800000 */
[----:B--2---:R-:W-:Y:S05]  /*243f0*/  @!P0 BRA `(.L_x_1679) ;  /* 0x0000003000008947 */ /* 0x004fea0003800000 */
[----:B------:R1:W2:Y:S04]  /*24400*/  LDG.E R0, [R4.64] ;  /* 0x0000001c04007981 */ /* 0x0002a8000c1e1900 */
[----:B-1----:R-:W2:Y:S02]  /*24410*/  LDG.E R4, [R4.64+0x4] ;  /* 0x0000041c04047981 */ /* 0x002ea4000c1e1900 */
[----:B--2--5:R-:W-:-:S02]  /*24420*/  IADD3 R17, -R0, R4, RZ ;  /* 0x0000000400117210 */ /* 0x024fc40007ffe1ff */
.L_x_1679:
[----:B--2---:R-:W-:Y:S01]  /*24430*/  LOP3.LUT R6, R60, 0xffffffe0, RZ, 0xc0, !PT ;  /* 0xffffffe03c067812 */ /* 0x004fe200078ec0ff */
[----:B------:R-:W1:Y:S01]  /*24440*/  R2UR UR5, R3 ;  /* 0x00000000030573c2 */ /* 0x000e6200000e0000 */
[----:B------:R-:W-:Y:S01]  /*24450*/  IMAD.MOV.U32 R5, RZ, RZ, c[0x0][0x4e8] ;  /* 0x00013a00ff057624 */ /* 0x000fe200078e00ff */
[----:B------:R-:W-:Y:S01]  /*24460*/  SHF.R.S32.HI R4, RZ, 0x1f, R59 ;  /* 0x0000001fff047819 */ /* 0x000fe2000001143b */
[----:B------:R-:W2:Y:S01]  /*24470*/  S2R R76, SR_CTAID.X ;  /* 0x00000000004c7919 */ /* 0x000ea20000002500 */
[----:B------:R-:W-:Y:S01]  /*24480*/  IMAD.IADD R6, R66, 0x1, -R6 ;  /* 0x0000000142067824 */ /* 0x000fe200078e0a06 */
[----:B------:R-:W-:Y:S01]  /*24490*/  LEA.HI R0, R32, R32, RZ, 0x1 ;  /* 0x0000002020007211 */ /* 0x000fe200078f08ff */
[----:B------:R-:W-:Y:S01]  /*244a0*/  ULDC.64 UR6, c[0x0][0x490] ;  /* 0x0001240000067ab9 */ /* 0x000fe20000000a00 */
[----:B------:R-:W-:Y:S01]  /*244b0*/  LEA.HI R4, R4, R59, RZ, 0x2 ;  /* 0x0000003b04047211 */ /* 0x000fe200078f10ff */
[----:B------:R-:W3:Y:S01]  /*244c0*/  R2UR UR10, R2 ;  /* 0x00000000020a73c2 */ /* 0x000ee200000e0000 */
[----:B------:R-:W-:Y:S01]  /*244d0*/  SHF.R.S32.HI R8, RZ, 0x1f, R6 ;  /* 0x0000001fff087819 */ /* 0x000fe20000011406 */
[----:B------:R-:W-:Y:S01]  /*244e0*/  ULDC UR9, c[0x0][0x3a4] ;  /* 0x0000e90000097ab9 */ /* 0x000fe20000000800 */
[----:B------:R-:W-:Y:S01]  /*244f0*/  ISETP.NE.AND P1, PT, R5, 0x1, PT ;  /* 0x000000010500780c */ /* 0x000fe20003f25270 */
[----:B-----5:R-:W-:Y:S01]  /*24500*/  IMAD R17, R17, c[0x0][0x4e8], RZ ;  /* 0x00013a0011117a24 */ /* 0x020fe200078e02ff */
[C---:B------:R-:W-:Y:S01]  /*24510*/  LOP3.LUT R5, R0.reuse, 0x1ffffffe, RZ, 0xc0, !PT ;  /* 0x1ffffffe00057812 */ /* 0x040fe200078ec0ff */
[----:B------:R-:W-:Y:S01]  /*24520*/  IMAD.SHL.U32 R0, R0, 0x20, RZ ;  /* 0x0000002000007824 */ /* 0x000fe200078e00ff */
[----:B------:R-:W-:Y:S01]  /*24530*/  LOP3.LUT R4, R4, 0xffffffc, RZ, 0xc0, !PT ;  /* 0x0ffffffc04047812 */ /* 0x000fe200078ec0ff */
[----:B------:R4:W1:Y:S01]  /*24540*/  R2UR UR11, R3 ;  /* 0x00000000030b73c2 */ /* 0x00086200000e0000 */
[----:B------:R-:W-:Y:S01]  /*24550*/  LEA.HI R8, R8, R6, RZ, 0x2 ;  /* 0x0000000608087211 */ /* 0x000fe200078f10ff */
[----:B------:R-:W-:Y:S01]  /*24560*/  IMAD.IADD R7, R32, 0x1, -R5 ;  /* 0x0000000120077824 */ /* 0x000fe200078e0a05 */
[----:B------:R-:W-:Y:S01]  /*24570*/  LOP3.LUT R0, R0, 0xffffffc0, RZ, 0xc0, !PT ;  /* 0xffffffc000007812 */ /* 0x000fe200078ec0ff */
[----:B------:R-:W-:Y:S01]  /*24580*/  IMAD.IADD R4, R59, 0x1, -R4 ;  /* 0x000000013b047824 */ /* 0x000fe200078e0a04 */
[----:B------:R-:W-:Y:S01]  /*24590*/  SHF.R.S32.HI R5, RZ, 0x2, R8 ;  /* 0x00000002ff057819 */ /* 0x000fe20000011408 */
[----:B------:R-:W-:Y:S01]  /*245a0*/  BSSY B0, `(.L_x_1680) ;  /* 0x000008d000007945 */ /* 0x000fe20003800000 */
[----:B------:R-:W-:Y:S01]  /*245b0*/  LOP3.LUT P0, RZ, R6, 0x3, RZ, 0xc0, !PT ;  /* 0x0000000306ff7812 */ /* 0x000fe2000780c0ff */
[----:B------:R-:W-:Y:S01]  /*245c0*/  IMAD R0, R7, 0x8, R0 ;  /* 0x0000000807007824 */ /* 0x000fe200078e0200 */
[----:B-1----:R-:W-:Y:S01]  /*245d0*/  UMOV UR11, UR5 ;  /* 0x00000005000b7c82 */ /* 0x002fe20008000000 */
[----:B------:R-:W-:Y:S01]  /*245e0*/  IMAD R15, R4, 0x10, R5 ;  /* 0x00000010040f7824 */ /* 0x000fe200078e0205 */
[----:B------:R1:W1:Y:S02]  /*245f0*/  R2UR UR4, R2 ;  /* 0x00000000020473c2 */ /* 0x00026400000e0000 */
[----:B-1----:R-:W-:Y:S01]  /*24600*/  UIMAD UR4, UR8, UR6, URZ ;  /* 0x00000006080472a4 */ /* 0x002fe2000f8e023f */
[-C--:B------:R-:W-:Y:S01]  /*24610*/  LEA.HI R5, R65, R66.reuse, RZ, 0x3 ;  /* 0x0000004241057211 */ /* 0x080fe200078f18ff */
[----:B------:R-:W-:Y:S01]  /*24620*/  IMAD.IADD R4, R15, 0x1, R0 ;  /* 0x000000010f047824 */ /* 0x000fe200078e0200 */
[----:B------:R-:W-:Y:S01]  /*24630*/  LEA.HI R21, R65, R66, RZ, 0x6 ;  /* 0x0000004241157211 */ /* 0x000fe200078f30ff */
[----:B---3--:R-:W-:Y:S01]  /*24640*/  UIMAD.WIDE.U32 UR10, UR16, UR6, UR10 ;  /* 0x00000006100a72a5 */ /* 0x008fe2000f8e000a */
[----:B------:R-:W-:Y:S01]  /*24650*/  LOP3.LUT R6, R5, 0xfffffff8, RZ, 0xc0, !PT ;  /* 0xfffffff805067812 */ /* 0x000fe200078ec0ff */
[----:B--2---:R-:W-:Y:S01]  /*24660*/  IMAD R4, R76, 0x80, R4 ;  /* 0x000000804c047824 */ /* 0x004fe200078e0204 */
[----:B------:R-:W1:Y:S01]  /*24670*/  R2UR UR14, R2 ;  /* 0x00000000020e73c2 */ /* 0x000e6200000e0000 */
[----:B------:R-:W-:Y:S01]  /*24680*/  USHF.R.S32.HI UR6, URZ, 0x1f, UR26 ;  /* 0x0000001f3f067899 */ /* 0x000fe2000801141a */
[----:B------:R-:W-:Y:S01]  /*24690*/  SHF.R.S32.HI R19, RZ, 0x3, R5 ;  /* 0x00000003ff137819 */ /* 0x000fe20000011405 */
[----:B------:R-:W-:Y:S01]  /*246a0*/  UIMAD UR7, UR16, UR7, UR4 ;  /* 0x00000007100772a4 */ /* 0x000fe2000f8e0204 */
[----:B------:R-:W-:Y:S01]  /*246b0*/  IMAD.MOV.U32 R0, RZ, RZ, R4 ;  /* 0x000000ffff007224 */ /* 0x000fe200078e0004 */
[----:B------:R-:W-:Y:S01]  /*246c0*/  USEL UR6, UR6, URZ, !UP1 ;  /* 0x0000003f06067287 */ /* 0x000fe2000c800000 */
[----:B------:R-:W-:Y:S01]  /*246d0*/  IMAD.IADD R6, R66, 0x1, -R6 ;  /* 0x0000000142067824 */ /* 0x000fe200078e0a06 */
[----:B------:R-:W-:Y:S01]  /*246e0*/  ULDC.64 UR4, c[0x0][0x498] ;  /* 0x0001260000047ab9 */ /* 0x000fe20000000a00 */
[----:B------:R-:W2:Y:S01]  /*246f0*/  R2UR UR13, R3 ;  /* 0x00000000030d73c2 */ /* 0x000ea200000e0000 */
[----:B------:R-:W-:Y:S01]  /*24700*/  UIADD3 UR11, UR11, UR7, URZ ;  /* 0x000000070b0b7290 */ /* 0x000fe2000fffe03f */
[----:B------:R-:W-:Y:S01]  /*24710*/  IMAD R15, R76, 0x80, R15 ;  /* 0x000000804c0f7824 */ /* 0x000fe200078e020f */
[----:B------:R-:W-:-:S02]  /*24720*/  USEL UR26, UR26, URZ, !UP1 ;  /* 0x0000003f1a1a7287 */ /* 0x000fc4000c800000 */
[----:B------:R-:W-:Y:S02]  /*24730*/  UIMAD UR7, UR6, UR4, URZ ;  /* 0x00000004060772a4 */ /* 0x000fe4000f8e023f */
[----:B------:R-:W-:Y:S01]  /*24740*/  UIMAD.WIDE.U32 UR18, UR26, UR4, UR10 ;  /* 0x000000041a1272a5 */ /* 0x000fe2000f8e000a */
[----:B------:R3:W4:Y:S01]  /*24750*/  R2UR UR12, R2 ;  /* 0x00000000020c73c2 */ /* 0x00072200000e0000 */
[----:B------:R-:W-:Y:S02]  /*24760*/  UIMAD UR7, UR26, UR5, UR7 ;  /* 0x000000051a0772a4 */ /* 0x000fe4000f8e0207 */
[----:B------:R-:W-:Y:S02]  /*24770*/  ULDC UR10, c[0x0][0x3a0] ;  /* 0x0000e800000a7ab9 */ /* 0x000fe40000000800 */
[----:B------:R-:W-:Y:S02]  /*24780*/  ULDC.64 UR4, c[0x0][0x3e8] ;  /* 0x0000fa0000047ab9 */ /* 0x000fe40000000a00 */
[----:B------:R-:W-:Y:S01]  /*24790*/  UIMAD UR8, UR8, UR4, URZ ;  /* 0x00000004080872a4 */ /* 0x000fe2000f8e023f */
[----:B------:R4:W1:Y:S02]  /*247a0*/  R2UR UR15, R3 ;  /* 0x00000000030f73c2 */ /* 0x00086400000e0000 */
[----:B-1----:R-:W-:-:S02]  /*247b0*/  UIMAD.WIDE.U32 UR14, UR14, UR10, URZ ;  /* 0x0000000a0e0e72a5 */ /* 0x002fc4000f8e003f */
[----:B------:R-:W-:Y:S02]  /*247c0*/  UIMAD UR5, UR16, UR5, UR8 ;  /* 0x00000005100572a4 */ /* 0x000fe4000f8e0208 */
[----:B--2---:R-:W-:Y:S01]  /*247d0*/  UIMAD UR10, UR13, UR10, URZ ;  /* 0x0000000a0d0a72a4 */ /* 0x004fe2000f8e023f */
[----:B---3--:R-:W-:-:S03]  /*247e0*/  @P1 IMAD.HI.U32 R2, R4, c[0x0][0x4ec], RZ ;  /* 0x00013b0004021a27 */ /* 0x008fc600078e00ff */
[----:B----4-:R-:W-:Y:S02]  /*247f0*/  UIMAD UR9, UR12, UR9, UR10 ;  /* 0x000000090c0972a4 */ /* 0x010fe4000f8e020a */
[----:B------:R-:W-:Y:S02]  /*24800*/  @P1 SHF.R.U32.HI R0, RZ, c[0x0][0x4f0], R2 ;  /* 0x00013c00ff001a19 */ /* 0x000fe40000011602 */
[----:B------:R-:W-:Y:S02]  /*24810*/  UIADD3 UR15, UR15, UR9, URZ ;  /* 0x000000090f0f7290 */ /* 0x000fe4000fffe03f */
[--C-:B------:R-:W-:Y:S01]  /*24820*/  SHF.R.S32.HI R3, RZ, 0x1f, R0.reuse ;  /* 0x0000001fff037819 */ /* 0x100fe20000011400 */
[----:B------:R-:W-:Y:S01]  /*24830*/  IMAD.MOV R2, RZ, RZ, -R0 ;  /* 0x000000ffff027224 */ /* 0x000fe200078e0a00 */
[----:B------:R-:W-:Y:S01]  /*24840*/  IADD3 R8, P2, R0, UR18, RZ ;  /* 0x0000001200087c10 */ /* 0x000fe2000ff5e0ff */
[----:B------:R-:W-:Y:S01]  /*24850*/  IMAD.SHL.U32 R0, R19, 0x40, RZ ;  /* 0x0000004013007824 */ /* 0x000fe200078e00ff */
[----:B------:R-:W-:Y:S01]  /*24860*/  UIMAD.WIDE.U32 UR16, UR16, UR4, UR14 ;  /* 0x00000004101072a5 */ /* 0x000fe2000f8e000e */
[----:B------:R-:W-:-:S02]  /*24870*/  IMAD R4, R2, c[0x0][0x4e8], R4 ;  /* 0x00013a0002047a24 */ /* 0x000fc400078e0204 */
[----:B------:R-:W-:Y:S01]  /*24880*/  IMAD.U32 R2, RZ, RZ, UR7 ;  /* 0x00000007ff027e24 */ /* 0x000fe2000f8e00ff */
[----:B------:R-:W-:Y:S01]  /*24890*/  LOP3.LUT R0, R0, 0x1c0, RZ, 0xc0, !PT ;  /* 0x000001c000007812 */ /* 0x000fe200078ec0ff */
[----:B------:R-:W-:-:S03]  /*248a0*/  UIADD3 UR17, UR17, UR5, URZ ;  /* 0x0000000511117290 */ /* 0x000fc6000fffe03f */
[----:B------:R-:W-:Y:S01]  /*248b0*/  IADD3.X R9, R3, UR19, R2, P2, !PT ;  /* 0x0000001303097c10 */ /* 0x000fe200097fe402 */
[----:B------:R-:W-:Y:S01]  /*248c0*/  ULDC.64 UR4, c[0x0][0x3f0] ;  /* 0x0000fc0000047ab9 */ /* 0x000fe20000000a00 */
[C---:B------:R-:W-:Y:S01]  /*248d0*/  LEA R2, R6.reuse, R19, 0x4 ;  /* 0x0000001306027211 */ /* 0x040fe200078e20ff */
[----:B------:R-:W-:Y:S01]  /*248e0*/  IMAD.SHL.U32 R6, R6, 0x8, RZ ;  /* 0x0000000806067824 */ /* 0x000fe200078e00ff */
[----:B------:R-:W-:Y:S01]  /*248f0*/  SHF.R.U32.HI R7, RZ, 0x3, R0 ;  /* 0x00000003ff077819 */ /* 0x000fe20000011600 */
[----:B------:R-:W-:Y:S01]  /*24900*/  UIMAD UR6, UR6, UR4, URZ ;  /* 0x00000004060672a4 */ /* 0x000fe2000f8e023f */
[----:B------:R-:W-:Y:S01]  /*24910*/  ISETP.GE.OR P2, PT, R15, R17, P0 ;  /* 0x000000110f00720c */ /* 0x000fe20000746670 */
[----:B------:R-:W-:Y:S01]  /*24920*/  IMAD R5, R76, 0x80, R2 ;  /* 0x000000804c057824 */ /* 0x000fe200078e0202 */
[----:B------:R-:W-:Y:S01]  /*24930*/  LOP3.LUT R0, R0, 0x38, R6, 0xf8, !PT ;  /* 0x0000003800007812 */ /* 0x000fe200078ef806 */
[----:B------:R-:W-:Y:S01]  /*24940*/  UIMAD.WIDE.U32 UR16, UR26, UR4, UR16 ;  /* 0x000000041a1072a5 */ /* 0x000fe2000f8e0010 */
[----:B------:R-:W-:Y:S01]  /*24950*/  SHF.R.S32.HI R2, RZ, 0x1f, R4 ;  /* 0x0000001fff027819 */ /* 0x000fe20000011404 */
[----:B------:R-:W-:Y:S01]  /*24960*/  @P1 IMAD.HI.U32 R3, R5, c[0x0][0x4ec], RZ ;  /* 0x00013b0005031a27 */ /* 0x000fe200078e00ff */
[----:B------:R-:W-:Y:S01]  /*24970*/  LOP3.LUT R20, R0, R7, RZ, 0x3c, !PT ;  /* 0x0000000700147212 */ /* 0x000fe200078e3cff */
[----:B------:R-:W-:-:S02]  /*24980*/  UIMAD UR5, UR26, UR5, UR6 ;  /* 0x000000051a0572a4 */ /* 0x000fc4000f8e0206 */
[----:B------:R-:W-:Y:S02]  /*24990*/  IMAD R0, R2, c[0x0][0x488], RZ ;  /* 0x0001220002007a24 */ /* 0x000fe400078e02ff */
[----:B------:R-:W-:Y:S01]  /*249a0*/  IMAD.MOV.U32 R14, RZ, RZ, R5 ;  /* 0x000000ffff0e7224 */ /* 0x000fe200078e0005 */
[----:B------:R-:W-:Y:S01]  /*249b0*/  @P1 SHF.R.U32.HI R14, RZ, c[0x0][0x4f0], R3 ;  /* 0x00013c00ff0e1a19 */ /* 0x000fe20000011603 */
[C---:B------:R-:W-:Y:S01]  /*249c0*/  IMAD.WIDE.U32 R2, R4.reuse, c[0x0][0x488], R8 ;  /* 0x0001220004027a25 */ /* 0x040fe200078e0008 */
[----:B------:R-:W-:Y:S01]  /*249d0*/  IADD3 R8, R15, 0x8, RZ ;  /* 0x000000080f087810 */ /* 0x000fe20007ffe0ff */
[----:B------:R-:W-:Y:S01]  /*249e0*/  UIADD3 UR5, UR17, UR5, URZ ;  /* 0x0000000511057290 */ /* 0x000fe2000fffe03f */
[----:B------:R-:W-:Y:S01]  /*249f0*/  SHF.R.S32.HI R9, RZ, 0x1f, R14 ;  /* 0x0000001fff097819 */ /* 0x000fe2000001140e */
[----:B------:R-:W-:Y:S01]  /*24a00*/  IMAD R0, R4, c[0x0][0x48c], R0 ;  /* 0x0001230004007a24 */ /* 0x000fe200078e0200 */
[----:B------:R-:W-:Y:S01]  /*24a10*/  LEA R4, P1, R2, c[0x0][0x450], 0x2 ;  /* 0x0001140002047a11 */ /* 0x000fe200078210ff */
[----:B------:R-:W-:Y:S01]  /*24a20*/  IMAD.MOV R7, RZ, RZ, -R14 ;  /* 0x000000ffff077224 */ /* 0x000fe200078e0a0e */
[----:B------:R-:W-:Y:S01]  /*24a30*/  ISETP.GE.OR P3, PT, R8, R17, P0 ;  /* 0x000000110800720c */ /* 0x000fe20000766670 */
[----:B------:R-:W-:Y:S01]  /*24a40*/  IMAD.IADD R0, R3, 0x1, R0 ;  /* 0x0000000103007824 */ /* 0x000fe200078e0200 */
[----:B------:R-:W-:Y:S01]  /*24a50*/  MOV R3, UR17 ;  /* 0x0000001100037c02 */ /* 0x000fe20008000f00 */
[----:B------:R-:W-:Y:S01]  /*24a60*/  IMAD R16, R9, c[0x0][0x3e0], RZ ;  /* 0x0000f80009107a24 */ /* 0x000fe200078e02ff */
[----:B------:R-:W-:Y:S01]  /*24a70*/  SHFL.IDX PT, R10, R4, RZ, 0x1c1f ;  /* 0x001c1fff040a7589 */ /* 0x000fe200000e0000 */
[----:B------:R-:W-:Y:S01]  /*24a80*/  IMAD R7, R7, c[0x0][0x4e8], R5 ;  /* 0x00013a0007077a24 */ /* 0x000fe200078e0205 */
[----:B------:R-:W-:Y:S01]  /*24a90*/  LEA.HI.X R0, R2, c[0x0][0x454], R0, 0x2, P1 ;  /* 0x0001150002007a11 */ /* 0x000fe200008f1400 */
[----:B------:R-:W-:Y:S01]  /*24aa0*/  IMAD.U32 R2, RZ, RZ, UR16 ;  /* 0x00000010ff027e24 */ /* 0x000fe2000f8e00ff */
[----:B------:R-:W-:Y:S01]  /*24ab0*/  SHFL.IDX PT, R8, R4, 0x1, 0x1c1f ;  /* 0x003c1f0004087f89 */ /* 0x000fe200000e0000 */
[----:B------:R-:W-:-:S02]  /*24ac0*/  IMAD.U32 R3, RZ, RZ, UR5 ;  /* 0x00000005ff037e24 */ /* 0x000fc4000f8e00ff */
[C---:B------:R-:W-:Y:S01]  /*24ad0*/  IMAD R18, R14.reuse, c[0x0][0x3e4], R16 ;  /* 0x0000f9000e127a24 */ /* 0x040fe200078e0210 */
[----:B------:R-:W1:Y:S01]  /*24ae0*/  SHFL.IDX PT, R11, R0, RZ, 0x1c1f ;  /* 0x001c1fff000b7589 */ /* 0x000e6200000e0000 */
[----:B------:R-:W-:Y:S01]  /*24af0*/  IMAD.WIDE.U32 R2, R14, c[0x0][0x3e0], R2 ;  /* 0x0000f8000e027a25 */ /* 0x000fe200078e0002 */
[C---:B------:R-:W-:Y:S02]  /*24b00*/  IADD3 R14, R15.reuse, 0x40, RZ ;  /* 0x000000400f0e7810 */ /* 0x040fe40007ffe0ff */
[----:B------:R-:W2:Y:S01]  /*24b10*/  SHFL.IDX PT, R9, R0, 0x1, 0x1c1f ;  /* 0x003c1f0000097f89 */ /* 0x000ea200000e0000 */
[----:B------:R-:W-:Y:S01]  /*24b20*/  IADD3 R15, R15, 0x48, RZ ;  /* 0x000000480f0f7810 */ /* 0x000fe20007ffe0ff */
[----:B------:R-:W-:Y:S01]  /*24b30*/  IMAD.SHL.U32 R16, R21, 0x8, RZ ;  /* 0x0000000815107824 */ /* 0x000fe200078e00ff */
[-C--:B------:R-:W-:Y:S01]  /*24b40*/  ISETP.GE.OR P1, PT, R14, R17.reuse, P0 ;  /* 0x000000110e00720c */ /* 0x080fe20000726670 */
[----:B------:R-:W-:Y:S01]  /*24b50*/  SHFL.IDX PT, R12, R4, 0x2, 0x1c1f ;  /* 0x005c1f00040c7f89 */ /* 0x000fe200000e0000 */
[----:B------:R-:W-:Y:S01]  /*24b60*/  ISETP.GE.OR P0, PT, R15, R17, P0 ;  /* 0x000000110f00720c */ /* 0x000fe20000706670 */
[----:B------:R-:W-:Y:S01]  /*24b70*/  IMAD.IADD R3, R3, 0x1, R18 ;  /* 0x0000000103037824 */ /* 0x000fe200078e0212 */
[----:B------:R-:W-:Y:S01]  /*24b80*/  LOP3.LUT R15, R20, 0x7ffffe00, R16, 0xf8, !PT ;  /* 0x7ffffe00140f7812 */ /* 0x000fe200078ef810 */
[----:B------:R-:W3:Y:S02]  /*24b90*/  SHFL.IDX PT, R13, R0, 0x2, 0x1c1f ;  /* 0x005c1f00000d7f89 */ /* 0x000ee400000e0000 */
[----:B------:R-:W-:-:S02]  /*24ba0*/  IMAD.WIDE.U32 R2, R7, c[0x0][0x3d8], R2 ;  /* 0x0000f60007027a25 */ /* 0x000fc400078e0002 */
[----:B------:R-:W-:Y:S04]  /*24bb0*/  SHFL.IDX PT, R4, R4, 0x3, 0x1c1f ;  /* 0x007c1f0004047f89 */ /* 0x000fe800000e0000 */
[----:B------:R4:W4:Y:S04]  /*24bc0*/  SHFL.IDX PT, R5, R0, 0x3, 0x1c1f ;  /* 0x007c1f0000057f89 */ /* 0x00092800000e0000 */
[----:B-1----:R1:W-:Y:S04]  /*24bd0*/  @!P2 ST.E [R10.64], R61 ;  /* 0x0000003d0a00a985 */ /* 0x0023e8000c10191c */
[----:B--2---:R1:W-:Y:S04]  /*24be0*/  @!P3 ST.E [R8.64], R62 ;  /* 0x0000003e0800b985 */ /* 0x0043e8000c10191c */
[----:B---3--:R1:W-:Y:S01]  /*24bf0*/  @!P1 ST.E [R12.64], R63 ;  /* 0x0000003f0c009985 */ /* 0x0083e2000c10191c */
[----:B----4-:R-:W-:-:S03]  /*24c00*/  SHF.R.S32.HI R0, RZ, 0x1f, R7 ;  /* 0x0000001fff007819 */ /* 0x010fc60000011407 */
[----:B------:R1:W-:Y:S01]  /*24c10*/  @!P0 ST.E [R4.64], R64 ;  /* 0x0000004004008985 */ /* 0x0003e2000c10191c */
[----:B------:R-:W-:Y:S01]  /*24c20*/  LEA R18, P0, R2, c[0x0][0x380], 0x1 ;  /* 0x0000e00002127a11 */ /* 0x000fe200078008ff */
[----:B------:R-:W-:-:S04]  /*24c30*/  IMAD R0, R0, c[0x0][0x3d8], RZ ;  /* 0x0000f60000007a24 */ /* 0x000fc800078e02ff */
[----:B------:R-:W-:Y:S02]  /*24c40*/  IMAD R14, R7, c[0x0][0x3dc], R0 ;  /* 0x0000f700070e7a24 */ /* 0x000fe400078e0200 */
[----:B------:R-:W-:Y:S02]  /*24c50*/  IMAD.SHL.U32 R0, R15, 0x2, RZ ;  /* 0x000000020f007824 */ /* 0x000fe400078e00ff */
[----:B------:R-:W-:Y:S02]  /*24c60*/  IMAD.IADD R3, R3, 0x1, R14 ;  /* 0x0000000103037824 */ /* 0x000fe400078e020e */
[----:B------:R-:W-:Y:S01]  /*24c70*/  IMAD R7, R76, 0x80, R19 ;  /* 0x000000804c077824 */ /* 0x000fe200078e0213 */
        /* <DEDUP_REMOVED lines=19> */
[----:B-1234-:R-:W1:Y:S01]  /*24db0*/  LDS.128 R12, [R0+0x80] ;  /* 0x00008000000c7984 */ /* 0x01ee620000000c00 */
[----:B------:R-:W-:-:S02]  /*24dc0*/  IADD3 R4, R6, 0x40, RZ ;  /* 0x0000004006047810 */ /* 0x000fc40007ffe0ff */
[----:B------:R-:W-:Y:S01]  /*24dd0*/  ISETP.GE.AND P1, PT, R6, c[0x0][0x3c8], PT ;  /* 0x0000f20006007a0c */ /* 0x000fe20003f26270 */
[----:B------:R2:W3:Y:S01]  /*24de0*/  LDS.128 R8, [R0+0x4080] ;  /* 0x0040800000087984 */ /* 0x0004e20000000c00 */
[----:B------:R-:W-:-:S13]  /*24df0*/  ISETP.GE.AND P0, PT, R4, c[0x0][0x3c8], PT ;  /* 0x0000f20004007a0c */ /* 0x000fda0003f06270 */
[----:B--2---:R-:W-:-:S04]  /*24e00*/  @!P0 SHF.R.S32.HI R0, RZ, 0x1f, R4 ;  /* 0x0000001fff008819 */ /* 0x004fc80000011404 */
[----:B------:R-:W-:Y:S01]  /*24e10*/  @!P0 LEA.HI R0, R0, R4, RZ, 0x3 ;  /* 0x0000000400008211 */ /* 0x000fe200078f18ff */
[----:B------:R-:W-:-:S03]  /*24e20*/  @!P1 IMAD.WIDE R4, R6, 0x2, R2 ;  /* 0x0000000206049825 */ /* 0x000fc600078e0202 */
[----:B------:R-:W-:-:S05]  /*24e30*/  @!P0 LOP3.LUT R0, R0, 0xfffffff8, RZ, 0xc0, !PT ;  /* 0xfffffff800008812 */ /* 0x000fca00078ec0ff */
[----:B------:R-:W-:Y:S01]  /*24e40*/  @!P0 IMAD.WIDE R2, R0, 0x2, R2 ;  /* 0x0000000200028825 */ /* 0x000fe200078e0202 */
[----:B-1----:R1:W-:Y:S04]  /*24e50*/  @!P1 ST.E.128 [R4.64], R12 ;  /* 0x0000000c04009985 */ /* 0x0023e8000c101d1c */
[----:B---3--:R1:W-:Y:S02]  /*24e60*/  @!P0 ST.E.128 [R2.64], R8 ;  /* 0x0000000802008985 */ /* 0x0083e4000c101d1c */
.L_x_1681:
[----:B--234-:R-:W-:Y:S05]  /*24e70*/  BSYNC B0 ;  /* 0x0000000000007941 */ /* 0x01cfea0003800000 */
.L_x_1680:
        /* <DEDUP_REMOVED lines=16> */
.L_x_1683:
[----:B------:R-:W-:Y:S05]  /*24f80*/  BSYNC B0 ;  /* 0x0000000000007941 */ /* 0x000fea0003800000 */
.L_x_1682:
        /* <DEDUP_REMOVED lines=16> */
.L_x_1685:
[----:B------:R-:W-:Y:S05]  /*25090*/  BSYNC B0 ;  /* 0x0000000000007941 */ /* 0x000fea0003800000 */
.L_x_1684:
        /* <DEDUP_REMOVED lines=16> */
.L_x_1687:
[----:B------:R-:W-:Y:S05]  /*251a0*/  BSYNC B0 ;  /* 0x0000000000007941 */ /* 0x000fea0003800000 */
.L_x_1686:
        /* <DEDUP_REMOVED lines=16> */
.L_x_1689:
[----:B------:R-:W-:Y:S05]  /*252b0*/  BSYNC B0 ;  /* 0x0000000000007941 */ /* 0x000fea0003800000 */
.L_x_1688:
        /* <DEDUP_REMOVED lines=16> */
.L_x_1691:
[----:B------:R-:W-:Y:S05]  /*253c0*/  BSYNC B0 ;  /* 0x0000000000007941 */ /* 0x000fea0003800000 */
.L_x_1690:
        /* <DEDUP_REMOVED lines=16> */
.L_x_1693:
[----:B------:R-:W-:Y:S05]  /*254d0*/  BSYNC B0 ;  /* 0x0000000000007941 */ /* 0x000fea0003800000 */
.L_x_1692:
        /* <DEDUP_REMOVED lines=17> */
.L_x_1678:
[----:B------:R-:W-:Y:S02]  /*255f0*/  ULDC.64 UR6, c[0x0][0x500] ;  /* 0x0001400000067ab9 */ /* 0x000fe40000000a00 */
[----:B------:R-:W-:Y:S02]  /*25600*/  UISETP.NE.U32.AND UP1, UPT, URZ, UR6, UPT ;  /* 0x000000063f00728c */ /* 0x000fe4000bf25070 */
[----:B------:R-:W-:Y:S02]  /*25610*/  ULDC.64 UR4, c[0x0][0x508] ;  /* 0x0001420000047ab9 */ /* 0x000fe40000000a00 */
[----:B------:R-:W-:Y:S02]  /*25620*/  UISETP.NE.AND.EX UP1, UPT, URZ, UR7, UPT, UP1 ;  /* 0x000000073f00728c */ /* 0x000fe4000bf25310 */
[----:B------:R-:W-:Y:S02]  /*25630*/  UISETP.NE.U32.AND UP0, UPT, URZ, UR4, UPT ;  /* 0x000000043f00728c */ /* 0x000fe4000bf05070 */
[----:B------:R-:W-:-:S02]  /*25640*/  ULDC.64 UR6, c[0x0][0x500] ;  /* 0x0001400000067ab9 */ /* 0x000fc40000000a00 */
[----:B------:R-:W-:Y:S01]  /*25650*/  UMOV UR4, 0x4 ;  /* 0x0000000400047882 */ /* 0x000fe20000000000 */
[----:B------:R-:W-:Y:S01]  /*25660*/  PLOP3.LUT P0, PT, PT, PT, UP1, 0x80, 0x0 ;  /* 0x000000000000781c */ /* 0x000fe20003f0f018 */
[----:B------:R-:W-:Y:S02]  /*25670*/  UIMAD.WIDE UR6, UR26, UR4, UR6 ;  /* 0x000000041a0672a5 */ /* 0x000fe4000f8e0206 */
[----:B------:R-:W-:-:S04]  /*25680*/  UISETP.NE.AND.EX UP0, UPT, URZ, UR5, UPT, UP0 ;  /* 0x000000053f00728c */ /* 0x000fc8000bf05300 */
[----:B------:R-:W-:Y:S02]  /*25690*/  IMAD.U32 R4, RZ, RZ, UR6 ;  /* 0x00000006ff047e24 */ /* 0x000fe4000f8e00ff */
[----:B------:R-:W-:Y:S01]  /*256a0*/  IMAD.U32 R5, RZ, RZ, UR7 ;  /* 0x00000007ff057e24 */ /* 0x000fe2000f8e00ff */
[----:B------:R-:W-:Y:S01]  /*256b0*/  ULDC.64 UR6, c[0x0][0x508] ;  /* 0x0001420000067ab9 */ /* 0x000fe20000000a00 */
[----:B------:R-:W-:-:S03]  /*256c0*/  PLOP3.LUT P1, PT, PT, PT, UP0, 0x80, 0x0 ;  /* 0x000000000000781c */ /* 0x000fc60003f2f008 */
[----:B------:R-:W2:Y:S01]  /*256d0*/  @P0 LDG.E R0, [R4.64] ;  /* 0x0000001c04000981 */ /* 0x000ea2000c1e1900 */
[----:B------:R-:W-:Y:S01]  /*256e0*/  @UP0 UIMAD.WIDE UR6, UR26, UR4, UR6 ;  /* 0x000000041a0602a5 */ /* 0x000fe2000f8e0206 */
[----:B-----5:R-:W-:-:S05]  /*256f0*/  MOV R10, c[0x0][0x388] ;  /* 0x0000e200000a7a02 */ /* 0x020fca0000000f00 */
[----:B------:R-:W-:Y:S01]  /*25700*/  IMAD.U32 R2, RZ, RZ, UR6 ;  /* 0x00000006ff027e24 */ /* 0x000fe2000f8e00ff */
[----:B------:R-:W-:-:S05]  /*25710*/  MOV R3, UR7 ;  /* 0x0000000700037c02 */ /* 0x000fca0008000f00 */
[----:B------:R1:W5:Y:S02]  /*25720*/  @P1 LDG.E R10, [R2.64] ;  /* 0x0000001c020a1981 */ /* 0x000364000c1e1900 */
[----:B-1----:R-:W-:Y:S02]  /*25730*/  CS2R R2, SRZ ;  /* 0x0000000000027805 */ /* 0x002fe4000001ff00 */
[--C-:B--2---:R-:W-:Y:S01]  /*25740*/  @P0 SHF.R.S32.HI R3, RZ, 0x1f, R0.reuse ;  /* 0x0000001fff030819 */ /* 0x104fe20000011400 */
[----:B------:R-:W-:Y:S01]  /*25750*/  @P0 IMAD.MOV.U32 R2, RZ, RZ, R0 ;  /* 0x000000ffff020224 */ /* 0x000fe200078e0000 */
[----:B------:R-:W-:Y:S05]  /*25760*/  @P1 BRA `(.L_x_1694) ;  /* 0x0000004000001947 */ /* 0x000fea0003800000 */
[----:B------:R-:W-:Y:S05]  /*25770*/  @!P0 BRA `(.L_x_1694) ;  /* 0x0000003000008947 */ /* 0x000fea0003800000 */
[----:B------:R1:W2:Y:S04]  /*25780*/  LDG.E R0, [R4.64] ;  /* 0x0000001c04007981 */ /* 0x0002a8000c1e1900 */
[----:B-1----:R-:W2:Y:S02]  /*25790*/  LDG.E R4, [R4.64+0x4] ;  /* 0x0000041c04047981 */ /* 0x002ea4000c1e1900 */
[----:B--2--5:R-:W-:-:S02]  /*257a0*/  IADD3 R10, -R0, R4, RZ ;  /* 0x00000004000a7210 */ /* 0x024fc40007ffe1ff */
.L_x_1694:
[----:B------:R-:W1:Y:S01]  /*257b0*/  S2R R8, SR_TID.X ;  /* 0x0000000000087919 */ /* 0x000e620000002100 */
[----:B------:R-:W-:Y:S01]  /*257c0*/  USHF.R.S32.HI UR6, URZ, 0x1f, UR26 ;  /* 0x0000001f3f067899 */ /* 0x000fe2000801141a */
[----:B------:R-:W-:Y:S01]  /*257d0*/  BSSY B0, `(.L_x_1695) ;  /* 0x000002d000007945 */ /* 0x000fe20003800000 */
[----:B------:R-:W-:-:S02]  /*257e0*/  USEL UR26, UR26, URZ, !UP1 ;  /* 0x0000003f1a1a7287 */ /* 0x000fc4000c800000 */
[----:B------:R-:W-:Y:S01]  /*257f0*/  USEL UR6, UR6, URZ, !UP1 ;  /* 0x0000003f06067287 */ /* 0x000fe2000c800000 */
[----:B-1----:R-:W-:-:S13]  /*25800*/  ISETP.GT.AND P0, PT, R8, 0x7f, PT ;  /* 0x0000007f0800780c */ /* 0x002fda0003f04270 */
[----:B------:R-:W-:Y:S05]  /*25810*/  @P0 BRA `(.L_x_1696) ;  /* 0x0000028000000947 */ /* 0x000fea0003800000 */
[----:B------:R-:W1:Y:S01]  /*25820*/  S2R R4, SR_CTAID.X ;  /* 0x0000000000047919 */ /* 0x000e620000002500 */
[----:B-----5:R-:W-:Y:S01]  /*25830*/  IMAD R0, R10, c[0x0][0x4e8], RZ ;  /* 0x00013a000a007a24 */ /* 0x020fe200078e02ff */
[----:B-1----:R-:W-:-:S04]  /*25840*/  LEA R4, R4, R8, 0x7 ;  /* 0x0000000804047211 */ /* 0x002fc800078e38ff */
[----:B------:R-:W-:-:S13]  /*25850*/  ISETP.GE.AND P0, PT, R4, R0, PT ;  /* 0x000000000400720c */ /* 0x000fda0003f06270 */
[----:B------:R-:W-:Y:S05]  /*25860*/  @P0 BRA `(.L_x_1696) ;  /* 0x0000023000000947 */ /* 0x000fea0003800000 */
[----:B------:R-:W1:Y:S01]  /*25870*/  R2UR UR12, R2 ;  /* 0x00000000020c73c2 */ /* 0x000e6200000e0000 */
[----:B------:R-:W-:Y:S01]  /*25880*/  IMAD.MOV.U32 R0, RZ, RZ, c[0x0][0x4e8] ;  /* 0x00013a00ff007624 */ /* 0x000fe200078e00ff */
[----:B------:R-:W-:Y:S02]  /*25890*/  ULDC.64 UR4, c[0x0][0x490] ;  /* 0x0001240000047ab9 */ /* 0x000fe40000000a00 */
[----:B------:R-:W-:Y:S02]  /*258a0*/  UIMAD UR7, UR8, UR4, URZ ;  /* 0x00000004080772a4 */ /* 0x000fe4000f8e023f */
[----:B------:R-:W-:Y:S01]  /*258b0*/  ISETP.NE.AND P0, PT, R0, 0x1, PT ;  /* 0x000000010000780c */ /* 0x000fe20003f05270 */
[----:B------:R-:W-:Y:S01]  /*258c0*/  IMAD.MOV.U32 R0, RZ, RZ, R4 ;  /* 0x000000ffff007224 */ /* 0x000fe200078e0004 */
[----:B------:R-:W2:Y:S01]  /*258d0*/  R2UR UR11, R3 ;  /* 0x00000000030b73c2 */ /* 0x000ea200000e0000 */
[----:B------:R-:W-:-:S07]  /*258e0*/  UIMAD UR7, UR16, UR5, UR7 ;  /* 0x00000005100772a4 */ /* 0x000fce000f8e0207 */
[----:B------:R3:W1:Y:S03]  /*258f0*/  R2UR UR10, R2 ;  /* 0x00000000020a73c2 */ /* 0x00066600000e0000 */
[----:B------:R-:W-:Y:S01]  /*25900*/  @P0 IMAD.HI.U32 R5, R4, c[0x0][0x4ec], RZ ;  /* 0x00013b0004050a27 */ /* 0x000fe200078e00ff */
[----:B-1----:R-:W-:-:S04]  /*25910*/  UMOV UR10, UR12 ;  /* 0x0000000c000a7c82 */ /* 0x002fc80008000000 */
[----:B------:R-:W-:Y:S01]  /*25920*/  @P0 SHF.R.U32.HI R0, RZ, c[0x0][0x4f0], R5 ;  /* 0x00013c00ff000a19 */ /* 0x000fe20000011605 */
[----:B------:R3:W1:Y:S03]  /*25930*/  R2UR UR13, R3 ;  /* 0x00000000030d73c2 */ /* 0x00066600000e0000 */
[----:B------:R-:W-:Y:S02]  /*25940*/  IADD3 R6, -R0, RZ, RZ ;  /* 0x000000ff00067210 */ /* 0x000fe40007ffe1ff */
[----:B------:R-:W-:Y:S01]  /*25950*/  SHF.R.S32.HI R5, RZ, 0x1f, R0 ;  /* 0x0000001fff057819 */ /* 0x000fe20000011400 */
[----:B--2---:R-:W-:Y:S02]  /*25960*/  UIMAD.WIDE.U32 UR10, UR16, UR4, UR10 ;  /* 0x00000004100a72a5 */ /* 0x004fe4000f8e000a */
[----:B------:R-:W-:Y:S01]  /*25970*/  IMAD R6, R6, c[0x0][0x4e8], R4 ;  /* 0x00013a0006067a24 */ /* 0x000fe200078e0204 */
[----:B------:R-:W-:-:S02]  /*25980*/  ULDC.64 UR4, c[0x0][0x498] ;  /* 0x0001260000047ab9 */ /* 0x000fc40000000a00 */
[----:B------:R-:W-:Y:S02]  /*25990*/  UIADD3 UR11, UR7, UR11, URZ ;  /* 0x0000000b070b7290 */ /* 0x000fe4000fffe03f */
[----:B------:R-:W-:Y:S02]  /*259a0*/  UIMAD UR7, UR6, UR4, URZ ;  /* 0x00000004060772a4 */ /* 0x000fe4000f8e023f */
[----:B------:R-:W-:Y:S02]  /*259b0*/  UIMAD.WIDE.U32 UR10, UR26, UR4, UR10 ;  /* 0x000000041a0a72a5 */ /* 0x000fe4000f8e000a */
[----:B------:R-:W-:-:S04]  /*259c0*/  UIMAD UR5, UR26, UR5, UR7 ;  /* 0x000000051a0572a4 */ /* 0x000fc8000f8e0207 */
[----:B------:R-:W-:Y:S02]  /*259d0*/  IADD3 R4, P0, R0, UR10, RZ ;  /* 0x0000000a00047c10 */ /* 0x000fe4000ff1e0ff */
[----:B------:R-:W-:Y:S01]  /*259e0*/  IMAD.U32 R7, RZ, RZ, UR5 ;  /* 0x00000005ff077e24 */ /* 0x000fe2000f8e00ff */
[----:B------:R-:W-:-:S04]  /*259f0*/  SHF.R.S32.HI R0, RZ, 0x1f, R6 ;  /* 0x0000001fff007819 */ /* 0x000fc80000011406 */
[----:B------:R-:W-:Y:S01]  /*25a00*/  IADD3.X R5, R5, UR11, R7, P0, !PT ;  /* 0x0000000b05057c10 */ /* 0x000fe200087fe407 */
[----:B------:R-:W-:-:S04]  /*25a10*/  IMAD R0, R0, c[0x0][0x488], RZ ;  /* 0x0001220000007a24 */ /* 0x000fc800078e02ff */
[C---:B------:R-:W-:Y:S02]  /*25a20*/  IMAD R0, R6.reuse, c[0x0][0x48c], R0 ;  /* 0x0001230006007a24 */ /* 0x040fe400078e0200 */
[----:B------:R-:W-:-:S05]  /*25a30*/  IMAD.WIDE.U32 R4, R6, c[0x0][0x488], R4 ;  /* 0x0001220006047a25 */ /* 0x000fca00078e0004 */
[----:B------:R-:W-:Y:S02]  /*25a40*/  IADD3 R0, R5, R0, RZ ;  /* 0x0000000005007210 */ /* 0x000fe40007ffe0ff */
[----:B------:R-:W-:-:S04]  /*25a50*/  LEA R6, P0, R4, c[0x0][0x450], 0x2 ;  /* 0x0001140004067a11 */ /* 0x000fc800078010ff */
[----:B------:R-:W-:Y:S01]  /*25a60*/  LEA.HI.X R7, R4, c[0x0][0x454], R0, 0x2, P0 ;  /* 0x0001150004077a11 */ /* 0x000fe200000f1400 */
[----:B------:R-:W-:-:S05]  /*25a70*/  IMAD.MOV.U32 R0, RZ, RZ, -0x800000 ;  /* 0xff800000ff007424 */ /* 0x000fca00078e00ff */
[----:B------:R3:W-:Y:S01]  /*25a80*/  STG.E [R6.64], R0 ;  /* 0x0000000006007986 */ /* 0x0007e2000c10191c */
[----:B------:R-:W-:-:S04]  /*25a90*/  DEPBAR.LE SB1, 0x0, {3} ;  /* 0x000090080000791a */ /* 0x000fc80000000000 */
.L_x_1696:
[----:B------:R-:W-:Y:S05]  /*25aa0*/  BSYNC B0 ;  /* 0x0000000000007941 */ /* 0x000fea0003800000 */
.L_x_1695:
[----:B------:R-:W1:Y:S01]  /*25ab0*/  R2UR UR13, R3 ;  /* 0x00000000030d73c2 */ /* 0x000e6200000e0000 */
[----:B------:R-:W2:Y:S01]  /*25ac0*/  S2R R12, SR_CTAID.X ;  /* 0x00000000000c7919 */ /* 0x000ea20000002500 */
[----:B------:R-:W-:Y:S01]  /*25ad0*/  SHF.R.S32.HI R0, RZ, 0x1f, R8 ;  /* 0x0000001fff007819 */ /* 0x000fe20000011408 */
[----:B------:R-:W-:Y:S01]  /*25ae0*/  ULDC UR10, c[0x0][0x3a0] ;  /* 0x0000e800000a7ab9 */ /* 0x000fe20000000800 */
[----:B-----5:R-:W-:Y:S01]  /*25af0*/  IMAD R10, R10, c[0x0][0x4e8], RZ ;  /* 0x00013a000a0a7a24 */ /* 0x020fe200078e02ff */
[----:B------:R-:W-:Y:S01]  /*25b00*/  ULDC UR7, c[0x0][0x3a4] ;  /* 0x0000e90000077ab9 */ /* 0x000fe20000000800 */
[----:B------:R-:W-:Y:S01]  /*25b10*/  LEA.HI R0, R0, R8, RZ, 0x3 ;  /* 0x0000000800007211 */ /* 0x000fe200078f18ff */
[----:B------:R-:W-:Y:S01]  /*25b20*/  BSSY B0, `(.L_x_1697) ;  /* 0x000003d000007945 */ /* 0x000fe20003800000 */
[----:B------:R-:W3:Y:S08]  /*25b30*/  R2UR UR12, R2 ;  /* 0x00000000020c73c2 */ /* 0x000ef000000e0000 */
[----:B------:R4:W2:Y:S08]  /*25b40*/  R2UR UR14, R2 ;  /* 0x00000000020e73c2 */ /* 0x0008b000000e0000 */
[----:B------:R2:W2:Y:S01]  /*25b50*/  R2UR UR15, R3 ;  /* 0x00000000030f73c2 */ /* 0x0004a200000e0000 */
[----:B-1----:R-:W-:-:S04]  /*25b60*/  UIMAD UR4, UR13, UR10, URZ ;  /* 0x0000000a0d0472a4 */ /* 0x002fc8000f8e023f */
[----:B---3--:R-:W-:-:S03]  /*25b70*/  UIMAD UR7, UR12, UR7, UR4 ;  /* 0x000000070c0772a4 */ /* 0x008fc6000f8e0204 */
[----:B------:R-:W-:Y:S01]  /*25b80*/  ULDC.64 UR4, c[0x0][0x3e8] ;  /* 0x0000fa0000047ab9 */ /* 0x000fe20000000a00 */
[----:B----4-:R-:W-:Y:S01]  /*25b90*/  LOP3.LUT R2, R0, 0xfffffff8, RZ, 0xc0, !PT ;  /* 0xfffffff800027812 */ /* 0x010fe200078ec0ff */
[----:B--2---:R-:W-:-:S04]  /*25ba0*/  UIMAD.WIDE.U32 UR10, UR14, UR10, URZ ;  /* 0x0000000a0e0a72a5 */ /* 0x004fc8000f8e003f */
[----:B------:R-:W-:Y:S01]  /*25bb0*/  IMAD.IADD R7, R8, 0x1, -R2 ;  /* 0x0000000108077824 */ /* 0x000fe200078e0a02 */
[----:B------:R-:W-:Y:S01]  /*25bc0*/  SHF.R.S32.HI R8, RZ, 0x3, R0 ;  /* 0x00000003ff087819 */ /* 0x000fe20000011400 */
[----:B------:R-:W-:Y:S01]  /*25bd0*/  UIADD3 UR11, UR11, UR7, URZ ;  /* 0x000000070b0b7290 */ /* 0x000fe2000fffe03f */
[----:B------:R-:W-:Y:S01]  /*25be0*/  IMAD.MOV.U32 R3, RZ, RZ, c[0x0][0x4e8] ;  /* 0x00013a00ff037624 */ /* 0x000fe200078e00ff */
[----:B------:R-:W-:Y:S01]  /*25bf0*/  UIMAD UR7, UR8, UR4, URZ ;  /* 0x00000004080772a4 */ /* 0x000fe2000f8e023f */
[----:B------:R-:W-:Y:S01]  /*25c00*/  LEA R0, R7, R8, 0x4 ;  /* 0x0000000807007211 */ /* 0x000fe200078e20ff */
[----:B------:R-:W-:Y:S01]  /*25c10*/  UIMAD.WIDE.U32 UR10, UR16, UR4, UR10 ;  /* 0x00000004100a72a5 */ /* 0x000fe2000f8e000a */
[C---:B------:R-:W-:Y:S01]  /*25c20*/  IMAD R8, R12.reuse, 0x80, R8 ;  /* 0x000000800c087824 */ /* 0x040fe200078e0208 */
[----:B------:R-:W-:Y:S01]  /*25c30*/  ISETP.NE.AND P0, PT, R3, 0x1, PT ;  /* 0x000000010300780c */ /* 0x000fe20003f05270 */
[----:B------:R-:W-:Y:S01]  /*25c40*/  UIMAD UR7, UR16, UR5, UR7 ;  /* 0x00000005100772a4 */ /* 0x000fe2000f8e0207 */
[----:B------:R-:W-:-:S02]  /*25c50*/  IMAD R0, R12, 0x80, R0 ;  /* 0x000000800c007824 */ /* 0x000fc400078e0200 */
[----:B------:R-:W-:Y:S02]  /*25c60*/  ULDC.64 UR4, c[0x0][0x3f0] ;  /* 0x0000fc0000047ab9 */ /* 0x000fe40000000a00 */
[----:B------:R-:W-:Y:S01]  /*25c70*/  UIMAD UR6, UR6, UR4, URZ ;  /* 0x00000004060672a4 */ /* 0x000fe2000f8e023f */
[----:B------:R-:W-:Y:S01]  /*25c80*/  MOV R4, R0 ;  /* 0x0000000000047202 */ /* 0x000fe20000000f00 */
[----:B------:R-:W-:Y:S02]  /*25c90*/  UIADD3 UR11, UR7, UR11, URZ ;  /* 0x0000000b070b7290 */ /* 0x000fe4000fffe03f */
[----:B------:R-:W-:Y:S02]  /*25ca0*/  UIMAD UR5, UR26, UR5, UR6 ;  /* 0x000000051a0572a4 */ /* 0x000fe4000f8e0206 */
[----:B------:R-:W-:Y:S01]  /*25cb0*/  UIMAD.WIDE.U32 UR10, UR26, UR4, UR10 ;  /* 0x000000041a0a72a5 */ /* 0x000fe2000f8e000a */
[----:B------:R-:W-:-:S03]  /*25cc0*/  @P0 IMAD.HI.U32 R2, R0, c[0x0][0x4ec], RZ ;  /* 0x00013b0000020a27 */ /* 0x000fc600078e00ff */
[----:B------:R-:W-:Y:S02]  /*25cd0*/  UIADD3 UR5, UR11, UR5, URZ ;  /* 0x000000050b057290 */ /* 0x000fe4000fffe03f */
[----:B------:R-:W-:-:S04]  /*25ce0*/  @P0 SHF.R.U32.HI R4, RZ, c[0x0][0x4f0], R2 ;  /* 0x00013c00ff040a19 */ /* 0x000fc80000011602 */
[--C-:B------:R-:W-:Y:S01]  /*25cf0*/  SHF.R.S32.HI R3, RZ, 0x1f, R4.reuse ;  /* 0x0000001fff037819 */ /* 0x100fe20000011404 */
[----:B------:R-:W-:-:S04]  /*25d00*/  IMAD.MOV R2, RZ, RZ, -R4 ;  /* 0x000000ffff027224 */ /* 0x000fc800078e0a04 */
[----:B------:R-:W-:Y:S01]  /*25d10*/  IMAD R5, R2, c[0x0][0x4e8], R0 ;  /* 0x00013a0002057a24 */ /* 0x000fe200078e0200 */
[----:B------:R-:W-:Y:S01]  /*25d20*/  MOV R2, UR10 ;  /* 0x0000000a00027c02 */ /* 0x000fe20008000f00 */
[----:B------:R-:W-:Y:S02]  /*25d30*/  IMAD R0, R3, c[0x0][0x3e0], RZ ;  /* 0x0000f80003007a24 */ /* 0x000fe400078e02ff */
[----:B------:R-:W-:Y:S01]  /*25d40*/  IMAD.U32 R3, RZ, RZ, UR11 ;  /* 0x0000000bff037e24 */ /* 0x000fe2000f8e00ff */
[----:B------:R-:W-:Y:S01]  /*25d50*/  MOV R3, UR5 ;  /* 0x0000000500037c02 */ /* 0x000fe20008000f00 */
[----:B------:R-:W-:Y:S01]  /*25d60*/  IMAD R6, R4, c[0x0][0x3e4], R0 ;  /* 0x0000f90004067a24 */ /* 0x000fe200078e0200 */
[----:B------:R-:W-:-:S03]  /*25d70*/  SHF.R.S32.HI R0, RZ, 0x1f, R5 ;  /* 0x0000001fff007819 */ /* 0x000fc60000011405 */
[----:B------:R-:W-:-:S04]  /*25d80*/  IMAD.WIDE.U32 R2, R4, c[0x0][0x3e0], R2 ;  /* 0x0000f80004027a25 */ /* 0x000fc800078e0002 */
[----:B------:R-:W-:Y:S02]  /*25d90*/  IMAD R0, R0, c[0x0][0x3d8], RZ ;  /* 0x0000f60000007a24 */ /* 0x000fe400078e02ff */
[----:B------:R-:W-:Y:S01]  /*25da0*/  IMAD.IADD R3, R3, 0x1, R6 ;  /* 0x0000000103037824 */ /* 0x000fe200078e0206 */
[----:B------:R-:W-:Y:S01]  /*25db0*/  SHF.L.U32 R6, R7, 0x3, RZ ;  /* 0x0000000307067819 */ /* 0x000fe200000006ff */
[C---:B------:R-:W-:Y:S02]  /*25dc0*/  IMAD R0, R5.reuse, c[0x0][0x3dc], R0 ;  /* 0x0000f70005007a24 */ /* 0x040fe400078e0200 */
[----:B------:R-:W-:Y:S01]  /*25dd0*/  IMAD.WIDE.U32 R2, R5, c[0x0][0x3d8], R2 ;  /* 0x0000f60005027a25 */ /* 0x000fe200078e0002 */
[----:B------:R-:W-:-:S04]  /*25de0*/  IADD3 R7, R6, 0x40, RZ ;  /* 0x0000004006077810 */ /* 0x000fc80007ffe0ff */
[----:B------:R-:W-:Y:S02]  /*25df0*/  IADD3 R0, R3, R0, RZ ;  /* 0x0000000003007210 */ /* 0x000fe40007ffe0ff */
        /* <DEDUP_REMOVED lines=15> */
.L_x_1698:
[----:B------:R-:W-:Y:S05]  /*25ef0*/  BSYNC B0 ;  /* 0x0000000000007941 */ /* 0x000fea0003800000 */
.L_x_1697:
        /* <DEDUP_REMOVED lines=15> */
.L_x_1700:
[----:B------:R-:W-:Y:S05]  /*25ff0*/  BSYNC B0 ;  /* 0x0000000000007941 */ /* 0x000fea0003800000 */
.L_x_1699:
        /* <DEDUP_REMOVED lines=15> */
.L_x_1702:
[----:B------:R-:W-:Y:S05]  /*260f0*/  BSYNC B0 ;  /* 0x0000000000007941 */ /* 0x000fea0003800000 */
.L_x_1701:
        /* <DEDUP_REMOVED lines=15> */
.L_x_1704:
[----:B------:R-:W-:Y:S05]  /*261f0*/  BSYNC B0 ;  /* 0x0000000000007941 */ /* 0x000fea0003800000 */
.L_x_1703:
        /* <DEDUP_REMOVED lines=15> */
.L_x_1706:
[----:B------:R-:W-:Y:S05]  /*262f0*/  BSYNC B0 ;  /* 0x0000000000007941 */ /* 0x000fea0003800000 */
.L_x_1705:
        /* <DEDUP_REMOVED lines=15> */
.L_x_1708:
[----:B------:R-:W-:Y:S05]  /*263f0*/  BSYNC B0 ;  /* 0x0000000000007941 */ /* 0x000fea0003800000 */
.L_x_1707:
        /* <DEDUP_REMOVED lines=15> */
.L_x_1710:
[----:B------:R-:W-:Y:S05]  /*264f0*/  BSYNC B0 ;  /* 0x0000000000007941 */ /* 0x000fea0003800000 */
.L_x_1709:
        /* <DEDUP_REMOVED lines=16> */
.L_x_1711:
        /* <DEDUP_REMOVED lines=16> */
.L_x_1733:


//--------------------- .nv.shared._ZN7cutlass13device_kernelIN5flash19enable_sm80_to_sm89INS1_16FlashAttnFwdSm80INS1_25CollectiveMainloopFwdSm80ILi8ELi1ELb1EN4cute5tupleIJNS5_1CILi128EEES8_S8_EEELi128ENS_6half_tEfNS_4arch4Sm80ELb0ELb0ELb1ELb0ELb0ELb0ELb1ELb0EEENS1_21CollectiveEpilogueFwdIS9_NS6_IJNS7_ILi1EEESF_SF_EEESA_SC_Li256ELb0ELb1ELb0ELb0EEENS1_19SingleTileSchedulerILb0ELb0ELb1ELi128EEEEEEEEEvNT_6ParamsE --------------------------
	.section	.nv.shared._ZN7cutlass13device_kernelIN5flash19enable_sm80_to_sm89INS1_16FlashAttnFwdSm80INS1_25CollectiveMainloopFwdSm80ILi8ELi1ELb1EN4cute5tupleIJNS5_1CILi128EEES8_S8_EEELi128ENS_6half_tEfNS_4arch4Sm80ELb0ELb0ELb1ELb0ELb0ELb0ELb1ELb0EEENS1_21CollectiveEpilogueFwdIS9_NS6_IJNS7_ILi1EEESF_SF_EEESA_SC_Li256ELb0ELb1ELb0ELb0EEENS1_19SingleTileSchedulerILb0ELb0ELb1ELi128EEEEEEEEEvNT_6ParamsE,"aw",@nobits
	.sectionflags	@""
	.align	16


//--------------------- .nv.global                --------------------------
	.section	.nv.global,"aw",@nobits
.nv.global:
	.type		_ZN74_INTERNAL_d3484f62_38_flash_fwd_hdim128_fp16_softcap_sm80_cu_ceb34e2a_31324cute1_E,@object
	.size		_ZN74_INTERNAL_d3484f62_38_flash_fwd_hdim128_fp16_softcap_sm80_cu_ceb34e2a_31324cute1_E,(_ZN74_INTERNAL_d3484f62_38_flash_fwd_hdim128_fp16_softcap_sm80_cu_ceb34e2a_31324cuda3std3__45__cpo6cbeginE - _ZN74_INTERNAL_d3484f62_38_flash_fwd_hdim128_fp16_softcap_sm80_cu_ceb34e2a_31324cute1_E)
_ZN74_INTERNAL_d3484f62_38_flash_fwd_hdim128_fp16_softcap_sm80_cu_ceb34e2a_31324cute1_E:
	.zero		1
	.type		_ZN74_INTERNAL_d3484f62_38_flash_fwd_hdim128_fp16_softcap_sm80_cu_ceb34e2a_31324cuda3std3__45__cpo6cbeginE,@object
	.size		_ZN74_INTERNAL_d3484f62_38_flash_fwd_hdim128_fp16_softcap_sm80_cu_ceb34e2a_31324cuda3std3__45__cpo6cbeginE,(_ZN74_INTERNAL_d3484f62_38_flash_fwd_hdim128_fp16_softcap_sm80_cu_ceb34e2a_31324cuda3std3__48in_placeE - _ZN74_INTERNAL_d3484f62_38_flash_fwd_hdim128_fp16_softcap_sm80_cu_ceb34e2a_31324cuda3std3__45__cpo6cbeginE)
_ZN74_INTERNAL_d3484f62_38_flash_fwd_hdim128_fp16_softcap_sm80_cu_ceb34e2a_31324cuda3std3__45__cpo6cbeginE:
	.zero		1
	.type		_ZN74_INTERNAL_d3484f62_38_flash_fwd_hdim128_fp16_softcap_sm80_cu_ceb34e2a_31324cuda3std3__48in_placeE,@object
	.size		_ZN74_INTERNAL_d3484f62_38_flash_fwd_hdim128_fp16_softcap_sm80_cu_ceb34e2a_31324cuda3std3__48in_placeE,(_ZN74_INTERNAL_d3484f62_38_flash_fwd_hdim128_fp16_softcap_sm80_cu_ceb34e2a_31324cuda3std6ranges3__45__cpo9iter_moveE - _ZN74_INTERNAL_d3484f62_38_flash_fwd_hdim128_fp16_softcap_sm80_cu_ceb34e2a_31324cuda3std3__48in_placeE)
_ZN74_INTERNAL_d3484f62_38_flash_fwd_hdim128_fp16_softcap_sm80_cu_ceb34e2a_31324cuda3std3__48in_placeE:
	.zero		1
	.type		_ZN74_INTERNAL_d3484f62_38_flash_fwd_hdim128_fp16_softcap_sm80_cu_ceb34e2a_31324cuda3std6ranges3__45__cpo9iter_moveE,@object
	.size		_ZN74_INTERNAL_d3484f62_38_flash_fwd_hdim128_fp16_softcap_sm80_cu_ceb34e2a_31324cuda3std6ranges3__45__cpo9iter_moveE,(_ZN74_INTERNAL_d3484f62_38_flash_fwd_hdim128_fp16_softcap_sm80_cu_ceb34e2a_31324cuda3std3__45__cpo5beginE - _ZN74_INTERNAL_d3484f62_38_flash_fwd_hdim128_fp16_softcap_sm80_cu_ceb34e2a_31324cuda3std6ranges3__45__cpo9iter_moveE)
_ZN74_INTERNAL_d3484f62_38_flash_fwd_hdim128_fp16_softcap_sm80_cu_ceb34e2a_31324cuda3std6ranges3__45__cpo9iter_moveE:
	.zero		1
	.type		_ZN74_INTERNAL_d3484f62_38_flash_fwd_hdim128_fp16_softcap_sm80_cu_ceb34e2a_31324cuda3std3__45__cpo5beginE,@object
	.size		_ZN74_INTERNAL_d3484f62_38_flash_fwd_hdim128_fp16_softcap_sm80_cu_ceb34e2a_31324cuda3std3__45__cpo5beginE,(_ZN74_INTERNAL_d3484f62_38_flash_fwd_hdim128_fp16_softcap_sm80_cu_ceb34e2a_31324cuda3std3__476_GLOBAL__N__d3484f62_38_flash_fwd_hdim128_fp16_softcap_sm80_cu_ceb34e2a_31326ignoreE - _ZN74_INTERNAL_d3484f62_38_flash_fwd_hdim128_fp16_softcap_sm80_cu_ceb34e2a_31324cuda3std3__45__cpo5beginE)
_ZN74_INTERNAL_d3484f62_38_flash_fwd_hdim128_fp16_softcap_sm80_cu_ceb34e2a_31324cuda3std3__45__cpo5beginE:
	.zero		1
	.type		_ZN74_INTERNAL_d3484f62_38_flash_fwd_hdim128_fp16_softcap_sm80_cu_ceb34e2a_31324cuda3std3__476_GLOBAL__N__d3484f62_38_flash_fwd_hdim128_fp16_softcap_sm80_cu_ceb34e2a_31326ignoreE,@object
	.size		_ZN74_INTERNAL_d3484f62_38_flash_fwd_hdim128_fp16_softcap_sm80_cu_ceb34e2a_31324cuda3std3__476_GLOBAL__N__d3484f62_38_flash_fwd_hdim128_fp16_softcap_sm80_cu_ceb34e2a_31326ignoreE,(_ZN74_INTERNAL_d3484f62_38_flash_fwd_hdim128_fp16_softcap_sm80_cu_ceb34e2a_31324cute7productE - _ZN74_INTERNAL_d3484f62_38_flash_fwd_hdim128_fp16_softcap_sm80_cu_ceb34e2a_31324cuda3std3__476_GLOBAL__N__d3484f62_38_flash_fwd_hdim128_fp16_softcap_sm80_cu_ceb34e2a_31326ignoreE)
_ZN74_INTERNAL_d3484f62_38_flash_fwd_hdim128_fp16_softcap_sm80_cu_ceb34e2a_31324cuda3std3__476_GLOBAL__N__d3484f62_38_flash_fwd_hdim128_fp16_softcap_sm80_cu_ceb34e2a_31326ignoreE:
	.zero		1
	.type		_ZN74_INTERNAL_d3484f62_38_flash_fwd_hdim128_fp16_softcap_sm80_cu_ceb34e2a_31324cute7productE,@object
	.size		_ZN74_INTERNAL_d3484f62_38_flash_fwd_hdim128_fp16_softcap_sm80_cu_ceb34e2a_31324cute7productE,(_ZN74_INTERNAL_d3484f62_38_flash_fwd_hdim128_fp16_softcap_sm80_cu_ceb34e2a_31324cuda3std3__45__cpo3endE - _ZN74_INTERNAL_d3484f62_38_flash_fwd_hdim128_fp16_softcap_sm80_cu_ceb34e2a_31324cute7productE)
_ZN74_INTERNAL_d3484f62_38_flash_fwd_hdim128_fp16_softcap_sm80_cu_ceb34e2a_31324cute7productE:
	.zero		1
	.type		_ZN74_INTERNAL_d3484f62_38_flash_fwd_hdim128_fp16_softcap_sm80_cu_ceb34e2a_31324cuda3std3__45__cpo3endE,@object
	.size		_ZN74_INTERNAL_d3484f62_38_flash_fwd_hdim128_fp16_softcap_sm80_cu_ceb34e2a_31324cuda3std3__45__cpo3endE,(_ZN74_INTERNAL_d3484f62_38_flash_fwd_hdim128_fp16_softcap_sm80_cu_ceb34e2a_31324cuda3std3__419piecewise_constructE - _ZN74_INTERNAL_d3484f62_38_flash_fwd_hdim128_fp16_softcap_sm80_cu_ceb34e2a_31324cuda3std3__45__cpo3endE)
_ZN74_INTERNAL_d3484f62_38_flash_fwd_hdim128_fp16_softcap_sm80_cu_ceb34e2a_31324cuda3std3__45__cpo3endE:
	.zero		1
	.type		_ZN74_INTERNAL_d3484f62_38_flash_fwd_hdim128_fp16_softcap_sm80_cu_ceb34e2a_31324cuda3std3__419piecewise_constructE,@object
	.size		_ZN74_INTERNAL_d3484f62_38_flash_fwd_hdim128_fp16_softcap_sm80_cu_ceb34e2a_31324cuda3std3__419piecewise_constructE,(_ZN74_INTERNAL_d3484f62_38_flash_fwd_hdim128_fp16_softcap_sm80_cu_ceb34e2a_31324cuda3std3__45__cpo4cendE - _ZN74_INTERNAL_d3484f62_38_flash_fwd_hdim128_fp16_softcap_sm80_cu_ceb34e2a_31324cuda3std3__419piecewise_constructE)
_ZN74_INTERNAL_d3484f62_38_flash_fwd_hdim128_fp16_softcap_sm80_cu_ceb34e2a_31324cuda3std3__419piecewise_constructE:
	.zero		1
	.type		_ZN74_INTERNAL_d3484f62_38_flash_fwd_hdim128_fp16_softcap_sm80_cu_ceb34e2a_31324cuda3std3__45__cpo4cendE,@object
	.size		_ZN74_INTERNAL_d3484f62_38_flash_fwd_hdim128_fp16_softcap_sm80_cu_ceb34e2a_31324cuda3std3__45__cpo4cendE,(_ZN74_INTERNAL_d3484f62_38_flash_fwd_hdim128_fp16_softcap_sm80_cu_ceb34e2a_31324cuda3std6ranges3__45__cpo4swapE - _ZN74_INTERNAL_d3484f62_38_flash_fwd_hdim128_fp16_softcap_sm80_cu_ceb34e2a_31324cuda3std3__45__cpo4cendE)
_ZN74_INTERNAL_d3484f62_38_flash_fwd_hdim128_fp16_softcap_sm80_cu_ceb34e2a_31324cuda3std3__45__cpo4cendE:
	.zero		1
	.type		_ZN74_INTERNAL_d3484f62_38_flash_fwd_hdim128_fp16_softcap_sm80_cu_ceb34e2a_31324cuda3std6ranges3__45__cpo4swapE,@object
	.size		_ZN74_INTERNAL_d3484f62_38_flash_fwd_hdim128_fp16_softcap_sm80_cu_ceb34e2a_31324cuda3std6ranges3__45__cpo4swapE,(.L_7 - _ZN74_INTERNAL_d3484f62_38_flash_fwd_hdim128_fp16_softcap_sm80_cu_ceb34e2a_31324cuda3std6ranges3__45__cpo4swapE)
_ZN74_INTERNAL_d3484f62_38_flash_fwd_hdim128_fp16_softcap_sm80_cu_ceb34e2a_31324cuda3std6ranges3__45__cpo4swapE:
	.zero		1
.L_7:


//--------------------- .nv.shared._ZN7cutlass13device_kernelIN5flash19enable_sm80_to_sm89INS1_16FlashAttnFwdSm80INS1_25CollectiveMainloopFwdSm80ILi8ELi1ELb1EN4cute5tupleIJNS5_1CILi128EEES8_S8_EEELi128ENS_6half_tEfNS_4arch4Sm80ELb0ELb0ELb1ELb1ELb0ELb0ELb1ELb0EEENS1_21CollectiveEpilogueFwdIS9_NS6_IJNS7_ILi1EEESF_SF_EEESA_SC_Li256ELb1ELb1ELb0ELb0EEENS1_19SingleTileSchedulerILb1ELb0ELb1ELi128EEEEEEEEEvNT_6ParamsE --------------------------
	.section	.nv.shared._ZN7cutlass13device_kernelIN5flash19enable_sm80_to_sm89INS1_16FlashAttnFwdSm80INS1_25CollectiveMainloopFwdSm80ILi8ELi1ELb1EN4cute5tupleIJNS5_1CILi128EEES8_S8_EEELi128ENS_6half_tEfNS_4arch4Sm80ELb0ELb0ELb1ELb1ELb0ELb0ELb1ELb0EEENS1_21CollectiveEpilogueFwdIS9_NS6_IJNS7_ILi1EEESF_SF_EEESA_SC_Li256ELb1ELb1ELb0ELb0EEENS1_19SingleTileSchedulerILb1ELb0ELb1ELi128EEEEEEEEEvNT_6ParamsE,"aw",@nobits
	.sectionflags	@""
	.align	16


//--------------------- .nv.shared._ZN7cutlass13device_kernelIN5flash19enable_sm80_to_sm89INS1_16FlashAttnFwdSm80INS1_25CollectiveMainloopFwdSm80ILi8ELi1ELb1EN4cute5tupleIJNS5_1CILi128EEES8_S8_EEELi128ENS_6half_tEfNS_4arch4Sm80ELb0ELb0ELb1ELb1ELb0ELb1ELb1ELb0EEENS1_21CollectiveEpilogueFwdIS9_NS6_IJNS7_ILi1EEESF_SF_EEESA_SC_Li256ELb1ELb1ELb0ELb0EEENS1_19SingleTileSchedulerILb1ELb0ELb1ELi128EEEEEEEEEvNT_6ParamsE --------------------------
	.section	.nv.shared._ZN7cutlass13device_kernelIN5flash19enable_sm80_to_sm89INS1_16FlashAttnFwdSm80INS1_25CollectiveMainloopFwdSm80ILi8ELi1ELb1EN4cute5tupleIJNS5_1CILi128EEES8_S8_EEELi128ENS_6half_tEfNS_4arch4Sm80ELb0ELb0ELb1ELb1ELb0ELb1ELb1ELb0EEENS1_21CollectiveEpilogueFwdIS9_NS6_IJNS7_ILi1EEESF_SF_EEESA_SC_Li256ELb1ELb1ELb0ELb0EEENS1_19SingleTileSchedulerILb1ELb0ELb1ELi128EEEEEEEEEvNT_6ParamsE,"aw",@nobits
	.sectionflags	@""
	.align	16


//--------------------- .nv.shared._ZN7cutlass13device_kernelIN5flash19enable_sm80_to_sm89INS1_16FlashAttnFwdSm80INS1_25CollectiveMainloopFwdSm80ILi8ELi1ELb1EN4cute5tupleIJNS5_1CILi128EEENS7_ILi96EEES8_EEELi128ENS_6half_tEfNS_4arch4Sm80ELb0ELb1ELb1ELb0ELb0ELb0ELb1ELb0EEENS1_21CollectiveEpilogueFwdINS6_IJS8_S8_S9_EEENS6_IJNS7_ILi1EEESH_SH_EEESB_SD_Li256ELb0ELb1ELb0ELb0EEENS1_19SingleTileSchedulerILb0ELb0ELb1ELi128EEEEEEEEEvNT_6ParamsE --------------------------
	.section	.nv.shared._ZN7cutlass13device_kernelIN5flash19enable_sm80_to_sm89INS1_16FlashAttnFwdSm80INS1_25CollectiveMainloopFwdSm80ILi8ELi1ELb1EN4cute5tupleIJNS5_1CILi128EEENS7_ILi96EEES8_EEELi128ENS_6half_tEfNS_4arch4Sm80ELb0ELb1ELb1ELb0ELb0ELb0ELb1ELb0EEENS1_21CollectiveEpilogueFwdINS6_IJS8_S8_S9_EEENS6_IJNS7_ILi1EEESH_SH_EEESB_SD_Li256ELb0ELb1ELb0ELb0EEENS1_19SingleTileSchedulerILb0ELb0ELb1ELi128EEEEEEEEEvNT_6ParamsE,"aw",@nobits
	.sectionflags	@""
	.align	16


//--------------------- .nv.shared._ZN7cutlass13device_kernelIN5flash19enable_sm80_to_sm89INS1_16FlashAttnFwdSm80INS1_25CollectiveMainloopFwdSm80ILi8ELi1ELb1EN4cute5tupleIJNS5_1CILi128EEENS7_ILi96EEES8_EEELi128ENS_6half_tEfNS_4arch4Sm80ELb0ELb1ELb1ELb1ELb0ELb0ELb1ELb0EEENS1_21CollectiveEpilogueFwdINS6_IJS8_S8_S9_EEENS6_IJNS7_ILi1EEESH_SH_EEESB_SD_Li256ELb1ELb1ELb0ELb0EEENS1_19SingleTileSchedulerILb1ELb0ELb1ELi128EEEEEEEEEvNT_6ParamsE --------------------------
	.section	.nv.shared._ZN7cutlass13device_kernelIN5flash19enable_sm80_to_sm89INS1_16FlashAttnFwdSm80INS1_25CollectiveMainloopFwdSm80ILi8ELi1ELb1EN4cute5tupleIJNS5_1CILi128EEENS7_ILi96EEES8_EEELi128ENS_6half_tEfNS_4arch4Sm80ELb0ELb1ELb1ELb1ELb0ELb0ELb1ELb0EEENS1_21CollectiveEpilogueFwdINS6_IJS8_S8_S9_EEENS6_IJNS7_ILi1EEESH_SH_EEESB_SD_Li256ELb1ELb1ELb0ELb0EEENS1_19SingleTileSchedulerILb1ELb0ELb1ELi128EEEEEEEEEvNT_6ParamsE,"aw",@nobits
	.sectionflags	@""
	.align	16


//--------------------- .nv.shared._ZN7cutlass13device_kernelIN5flash19enable_sm80_to_sm89INS1_16FlashAttnFwdSm80INS1_25CollectiveMainloopFwdSm80ILi8ELi1ELb1EN4cute5tupleIJNS5_1CILi128EEENS7_ILi96EEES8_EEELi128ENS_6half_tEfNS_4arch4Sm80ELb0ELb1ELb1ELb1ELb0ELb1ELb1ELb0EEENS1_21CollectiveEpilogueFwdINS6_IJS8_S8_S9_EEENS6_IJNS7_ILi1EEESH_SH_EEESB_SD_Li256ELb1ELb1ELb0ELb0EEENS1_19SingleTileSchedulerILb1ELb0ELb1ELi128EEEEEEEEEvNT_6ParamsE --------------------------
	.section	.nv.shared._ZN7cutlass13device_kernelIN5flash19enable_sm80_to_sm89INS1_16FlashAttnFwdSm80INS1_25CollectiveMainloopFwdSm80ILi8ELi1ELb1EN4cute5tupleIJNS5_1CILi128EEENS7_ILi96EEES8_EEELi128ENS_6half_tEfNS_4arch4Sm80ELb0ELb1ELb1ELb1ELb0ELb1ELb1ELb0EEENS1_21CollectiveEpilogueFwdINS6_IJS8_S8_S9_EEENS6_IJNS7_ILi1EEESH_SH_EEESB_SD_Li256ELb1ELb1ELb0ELb0EEENS1_19SingleTileSchedulerILb1ELb0ELb1ELi128EEEEEEEEEvNT_6ParamsE,"aw",@nobits
	.sectionflags	@""
	.align	16


//--------------------- .nv.shared._ZN7cutlass13device_kernelIN5flash19enable_sm80_to_sm89INS1_16FlashAttnFwdSm80INS1_25CollectiveMainloopFwdSm80ILi8ELi1ELb1EN4cute5tupleIJNS5_1CILi128EEES8_S8_EEELi128ENS_6half_tEfNS_4arch4Sm80ELb1ELb0ELb1ELb0ELb0ELb0ELb1ELb0EEENS1_21CollectiveEpilogueFwdIS9_NS6_IJNS7_ILi1EEESF_SF_EEESA_SC_Li256ELb0ELb1ELb0ELb0EEENS1_30DynamicPersistentTileSchedulerILi256ELi256ELb0ELb1ELb0EEEEEEEEEvNT_6ParamsE --------------------------
	.section	.nv.shared._ZN7cutlass13device_kernelIN5flash19enable_sm80_to_sm89INS1_16FlashAttnFwdSm80INS1_25CollectiveMainloopFwdSm80ILi8ELi1ELb1EN4cute5tupleIJNS5_1CILi128EEES8_S8_EEELi128ENS_6half_tEfNS_4arch4Sm80ELb1ELb0ELb1ELb0ELb0ELb0ELb1ELb0EEENS1_21CollectiveEpilogueFwdIS9_NS6_IJNS7_ILi1EEESF_SF_EEESA_SC_Li256ELb0ELb1ELb0ELb0EEENS1_30DynamicPersistentTileSchedulerILi256ELi256ELb0ELb1ELb0EEEEEEEEEvNT_6ParamsE,"aw",@nobits
	.sectionflags	@""
	.align	16


//--------------------- .nv.shared._ZN7cutlass13device_kernelIN5flash19enable_sm80_to_sm89INS1_16FlashAttnFwdSm80INS1_25CollectiveMainloopFwdSm80ILi8ELi1ELb1EN4cute5tupleIJNS5_1CILi128EEES8_S8_EEELi128ENS_6half_tEfNS_4arch4Sm80ELb1ELb0ELb1ELb1ELb0ELb0ELb1ELb0EEENS1_21CollectiveEpilogueFwdIS9_NS6_IJNS7_ILi1EEESF_SF_EEESA_SC_Li256ELb1ELb1ELb0ELb0EEENS1_19SingleTileSchedulerILb1ELb0ELb1ELi128EEEEEEEEEvNT_6ParamsE --------------------------
	.section	.nv.shared._ZN7cutlass13device_kernelIN5flash19enable_sm80_to_sm89INS1_16FlashAttnFwdSm80INS1_25CollectiveMainloopFwdSm80ILi8ELi1ELb1EN4cute5tupleIJNS5_1CILi128EEES8_S8_EEELi128ENS_6half_tEfNS_4arch4Sm80ELb1ELb0ELb1ELb1ELb0ELb0ELb1ELb0EEENS1_21CollectiveEpilogueFwdIS9_NS6_IJNS7_ILi1EEESF_SF_EEESA_SC_Li256ELb1ELb1ELb0ELb0EEENS1_19SingleTileSchedulerILb1ELb0ELb1ELi128EEEEEEEEEvNT_6ParamsE,"aw",@nobits
	.sectionflags	@""
	.align	16


//--------------------- .nv.shared._ZN7cutlass13device_kernelIN5flash19enable_sm80_to_sm89INS1_16FlashAttnFwdSm80INS1_25CollectiveMainloopFwdSm80ILi8ELi1ELb1EN4cute5tupleIJNS5_1CILi128EEES8_S8_EEELi128ENS_6half_tEfNS_4arch4Sm80ELb1ELb0ELb1ELb1ELb0ELb1ELb1ELb0EEENS1_21CollectiveEpilogueFwdIS9_NS6_IJNS7_ILi1EEESF_SF_EEESA_SC_Li256ELb1ELb1ELb0ELb0EEENS1_19SingleTileSchedulerILb1ELb0ELb1ELi128EEEEEEEEEvNT_6ParamsE --------------------------
	.section	.nv.shared._ZN7cutlass13device_kernelIN5flash19enable_sm80_to_sm89INS1_16FlashAttnFwdSm80INS1_25CollectiveMainloopFwdSm80ILi8ELi1ELb1EN4cute5tupleIJNS5_1CILi128EEES8_S8_EEELi128ENS_6half_tEfNS_4arch4Sm80ELb1ELb0ELb1ELb1ELb0ELb1ELb1ELb0EEENS1_21CollectiveEpilogueFwdIS9_NS6_IJNS7_ILi1EEESF_SF_EEESA_SC_Li256ELb1ELb1ELb0ELb0EEENS1_19SingleTileSchedulerILb1ELb0ELb1ELi128EEEEEEEEEvNT_6ParamsE,"aw",@nobits
	.sectionflags	@""
	.align	16


//--------------------- .nv.shared._ZN7cutlass13device_kernelIN5flash19enable_sm80_to_sm89INS1_16FlashAttnFwdSm80INS1_25CollectiveMainloopFwdSm80ILi4ELi1ELb0EN4cute5tupleIJNS5_1CILi128EEENS7_ILi64EEES8_EEELi128ENS_6half_tEfNS_4arch4Sm80ELb0ELb0ELb1ELb0ELb0ELb0ELb1ELb0EEENS1_21CollectiveEpilogueFwdINS6_IJS8_S8_S9_EEENS6_IJNS7_ILi1EEESH_SH_EEESB_SD_Li128ELb0ELb1ELb0ELb0EEENS1_19SingleTileSchedulerILb0ELb0ELb1ELi128EEEEEEEEEvNT_6ParamsE --------------------------
	.section	.nv.shared._ZN7cutlass13device_kernelIN5flash19enable_sm80_to_sm89INS1_16FlashAttnFwdSm80INS1_25CollectiveMainloopFwdSm80ILi4ELi1ELb0EN4cute5tupleIJNS5_1CILi128EEENS7_ILi64EEES8_EEELi128ENS_6half_tEfNS_4arch4Sm80ELb0ELb0ELb1ELb0ELb0ELb0ELb1ELb0EEENS1_21CollectiveEpilogueFwdINS6_IJS8_S8_S9_EEENS6_IJNS7_ILi1EEESH_SH_EEESB_SD_Li128ELb0ELb1ELb0ELb0EEENS1_19SingleTileSchedulerILb0ELb0ELb1ELi128EEEEEEEEEvNT_6ParamsE,"aw",@nobits
	.sectionflags	@""
	.align	16


//--------------------- .nv.shared._ZN7cutlass13device_kernelIN5flash19enable_sm80_to_sm89INS1_16FlashAttnFwdSm80INS1_25CollectiveMainloopFwdSm80ILi4ELi1ELb0EN4cute5tupleIJNS5_1CILi128EEENS7_ILi64EEES8_EEELi128ENS_6half_tEfNS_4arch4Sm80ELb0ELb0ELb1ELb1ELb0ELb0ELb1ELb0EEENS1_21CollectiveEpilogueFwdINS6_IJS8_S8_S9_EEENS6_IJNS7_ILi1EEESH_SH_EEESB_SD_Li128ELb1ELb1ELb0ELb0EEENS1_19SingleTileSchedulerILb1ELb0ELb1ELi128EEEEEEEEEvNT_6ParamsE --------------------------
	.section	.nv.shared._ZN7cutlass13device_kernelIN5flash19enable_sm80_to_sm89INS1_16FlashAttnFwdSm80INS1_25CollectiveMainloopFwdSm80ILi4ELi1ELb0EN4cute5tupleIJNS5_1CILi128EEENS7_ILi64EEES8_EEELi128ENS_6half_tEfNS_4arch4Sm80ELb0ELb0ELb1ELb1ELb0ELb0ELb1ELb0EEENS1_21CollectiveEpilogueFwdINS6_IJS8_S8_S9_EEENS6_IJNS7_ILi1EEESH_SH_EEESB_SD_Li128ELb1ELb1ELb0ELb0EEENS1_19SingleTileSchedulerILb1ELb0ELb1ELi128EEEEEEEEEvNT_6ParamsE,"aw",@nobits
	.sectionflags	@""
	.align	16


//--------------------- .nv.shared._ZN7cutlass13device_kernelIN5flash19enable_sm80_to_sm89INS1_16FlashAttnFwdSm80INS1_25CollectiveMainloopFwdSm80ILi4ELi1ELb0EN4cute5tupleIJNS5_1CILi128EEENS7_ILi64EEES8_EEELi128ENS_6half_tEfNS_4arch4Sm80ELb0ELb0ELb1ELb1ELb0ELb1ELb1ELb0EEENS1_21CollectiveEpilogueFwdINS6_IJS8_S8_S9_EEENS6_IJNS7_ILi1EEESH_SH_EEESB_SD_Li128ELb1ELb1ELb0ELb0EEENS1_19SingleTileSchedulerILb1ELb0ELb1ELi128EEEEEEEEEvNT_6ParamsE --------------------------
	.section	.nv.shared._ZN7cutlass13device_kernelIN5flash19enable_sm80_to_sm89INS1_16FlashAttnFwdSm80INS1_25CollectiveMainloopFwdSm80ILi4ELi1ELb0EN4cute5tupleIJNS5_1CILi128EEENS7_ILi64EEES8_EEELi128ENS_6half_tEfNS_4arch4Sm80ELb0ELb0ELb1ELb1ELb0ELb1ELb1ELb0EEENS1_21CollectiveEpilogueFwdINS6_IJS8_S8_S9_EEENS6_IJNS7_ILi1EEESH_SH_EEESB_SD_Li128ELb1ELb1ELb0ELb0EEENS1_19SingleTileSchedulerILb1ELb0ELb1ELi128EEEEEEEEEvNT_6ParamsE,"aw",@nobits
	.sectionflags	@""
	.align	16


//--------------------- .nv.shared._ZN7cutlass13device_kernelIN5flash19enable_sm80_to_sm89INS1_16FlashAttnFwdSm80INS1_25CollectiveMainloopFwdSm80ILi4ELi1ELb0EN4cute5tupleIJNS5_1CILi128EEENS7_ILi48EEES8_EEELi128ENS_6half_tEfNS_4arch4Sm80ELb0ELb1ELb1ELb0ELb0ELb0ELb1ELb0EEENS1_21CollectiveEpilogueFwdINS6_IJS8_S8_S9_EEENS6_IJNS7_ILi1EEESH_SH_EEESB_SD_Li128ELb0ELb1ELb0ELb0EEENS1_19SingleTileSchedulerILb0ELb0ELb1ELi128EEEEEEEEEvNT_6ParamsE --------------------------
	.section	.nv.shared._ZN7cutlass13device_kernelIN5flash19enable_sm80_to_sm89INS1_16FlashAttnFwdSm80INS1_25CollectiveMainloopFwdSm80ILi4ELi1ELb0EN4cute5tupleIJNS5_1CILi128EEENS7_ILi48EEES8_EEELi128ENS_6half_tEfNS_4arch4Sm80ELb0ELb1ELb1ELb0ELb0ELb0ELb1ELb0EEENS1_21CollectiveEpilogueFwdINS6_IJS8_S8_S9_EEENS6_IJNS7_ILi1EEESH_SH_EEESB_SD_Li128ELb0ELb1ELb0ELb0EEENS1_19SingleTileSchedulerILb0ELb0ELb1ELi128EEEEEEEEEvNT_6ParamsE,"aw",@nobits
	.sectionflags	@""
	.align	16


//--------------------- .nv.shared._ZN7cutlass13device_kernelIN5flash19enable_sm80_to_sm89INS1_16FlashAttnFwdSm80INS1_25CollectiveMainloopFwdSm80ILi4ELi1ELb0EN4cute5tupleIJNS5_1CILi128EEENS7_ILi48EEES8_EEELi128ENS_6half_tEfNS_4arch4Sm80ELb0ELb1ELb1ELb1ELb0ELb0ELb1ELb0EEENS1_21CollectiveEpilogueFwdINS6_IJS8_S8_S9_EEENS6_IJNS7_ILi1EEESH_SH_EEESB_SD_Li128ELb1ELb1ELb0ELb0EEENS1_19SingleTileSchedulerILb1ELb0ELb1ELi128EEEEEEEEEvNT_6ParamsE --------------------------
	.section	.nv.shared._ZN7cutlass13device_kernelIN5flash19enable_sm80_to_sm89INS1_16FlashAttnFwdSm80INS1_25CollectiveMainloopFwdSm80ILi4ELi1ELb0EN4cute5tupleIJNS5_1CILi128EEENS7_ILi48EEES8_EEELi128ENS_6half_tEfNS_4arch4Sm80ELb0ELb1ELb1ELb1ELb0ELb0ELb1ELb0EEENS1_21CollectiveEpilogueFwdINS6_IJS8_S8_S9_EEENS6_IJNS7_ILi1EEESH_SH_EEESB_SD_Li128ELb1ELb1ELb0ELb0EEENS1_19SingleTileSchedulerILb1ELb0ELb1ELi128EEEEEEEEEvNT_6ParamsE,"aw",@nobits
	.sectionflags	@""
	.align	16


//--------------------- .nv.shared._ZN7cutlass13device_kernelIN5flash19enable_sm80_to_sm89INS1_16FlashAttnFwdSm80INS1_25CollectiveMainloopFwdSm80ILi4ELi1ELb0EN4cute5tupleIJNS5_1CILi128EEENS7_ILi48EEES8_EEELi128ENS_6half_tEfNS_4arch4Sm80ELb0ELb1ELb1ELb1ELb0ELb1ELb1ELb0EEENS1_21CollectiveEpilogueFwdINS6_IJS8_S8_S9_EEENS6_IJNS7_ILi1EEESH_SH_EEESB_SD_Li128ELb1ELb1ELb0ELb0EEENS1_19SingleTileSchedulerILb1ELb0ELb1ELi128EEEEEEEEEvNT_6ParamsE --------------------------
	.section	.nv.shared._ZN7cutlass13device_kernelIN5flash19enable_sm80_to_sm89INS1_16FlashAttnFwdSm80INS1_25CollectiveMainloopFwdSm80ILi4ELi1ELb0EN4cute5tupleIJNS5_1CILi128EEENS7_ILi48EEES8_EEELi128ENS_6half_tEfNS_4arch4Sm80ELb0ELb1ELb1ELb1ELb0ELb1ELb1ELb0EEENS1_21CollectiveEpilogueFwdINS6_IJS8_S8_S9_EEENS6_IJNS7_ILi1EEESH_SH_EEESB_SD_Li128ELb1ELb1ELb0ELb0EEENS1_19SingleTileSchedulerILb1ELb0ELb1ELi128EEEEEEEEEvNT_6ParamsE,"aw",@nobits
	.sectionflags	@""
	.align	16


//--------------------- .nv.shared._ZN7cutlass13device_kernelIN5flash19enable_sm80_to_sm89INS1_16FlashAttnFwdSm80INS1_25CollectiveMainloopFwdSm80ILi4ELi1ELb0EN4cute5tupleIJNS5_1CILi128EEENS7_ILi64EEES8_EEELi128ENS_6half_tEfNS_4arch4Sm80ELb1ELb0ELb1ELb0ELb0ELb0ELb1ELb0EEENS1_21CollectiveEpilogueFwdINS6_IJS8_S8_S9_EEENS6_IJNS7_ILi1EEESH_SH_EEESB_SD_Li128ELb0ELb1ELb0ELb0EEENS1_30DynamicPersistentTileSchedulerILi128ELi128ELb0ELb1ELb0EEEEEEEEEvNT_6ParamsE --------------------------
	.section	.nv.shared._ZN7cutlass13device_kernelIN5flash19enable_sm80_to_sm89INS1_16FlashAttnFwdSm80INS1_25CollectiveMainloopFwdSm80ILi4ELi1ELb0EN4cute5tupleIJNS5_1CILi128EEENS7_ILi64EEES8_EEELi128ENS_6half_tEfNS_4arch4Sm80ELb1ELb0ELb1ELb0ELb0ELb0ELb1ELb0EEENS1_21CollectiveEpilogueFwdINS6_IJS8_S8_S9_EEENS6_IJNS7_ILi1EEESH_SH_EEESB_SD_Li128ELb0ELb1ELb0ELb0EEENS1_30DynamicPersistentTileSchedulerILi128ELi128ELb0ELb1ELb0EEEEEEEEEvNT_6ParamsE,"aw",@nobits
	.sectionflags	@""
	.align	16


//--------------------- .nv.shared._ZN7cutlass13device_kernelIN5flash19enable_sm80_to_sm89INS1_16FlashAttnFwdSm80INS1_25CollectiveMainloopFwdSm80ILi4ELi1ELb0EN4cute5tupleIJNS5_1CILi128EEENS7_ILi64EEES8_EEELi128ENS_6half_tEfNS_4arch4Sm80ELb1ELb0ELb1ELb1ELb0ELb0ELb1ELb0EEENS1_21CollectiveEpilogueFwdINS6_IJS8_S8_S9_EEENS6_IJNS7_ILi1EEESH_SH_EEESB_SD_Li128ELb1ELb1ELb0ELb0EEENS1_19SingleTileSchedulerILb1ELb0ELb1ELi128EEEEEEEEEvNT_6ParamsE --------------------------
	.section	.nv.shared._ZN7cutlass13device_kernelIN5flash19enable_sm80_to_sm89INS1_16FlashAttnFwdSm80INS1_25CollectiveMainloopFwdSm80ILi4ELi1ELb0EN4cute5tupleIJNS5_1CILi128EEENS7_ILi64EEES8_EEELi128ENS_6half_tEfNS_4arch4Sm80ELb1ELb0ELb1ELb1ELb0ELb0ELb1ELb0EEENS1_21CollectiveEpilogueFwdINS6_IJS8_S8_S9_EEENS6_IJNS7_ILi1EEESH_SH_EEESB_SD_Li128ELb1ELb1ELb0ELb0EEENS1_19SingleTileSchedulerILb1ELb0ELb1ELi128EEEEEEEEEvNT_6ParamsE,"aw",@nobits
	.sectionflags	@""
	.align	16


//--------------------- .nv.shared._ZN7cutlass13device_kernelIN5flash19enable_sm80_to_sm89INS1_16FlashAttnFwdSm80INS1_25CollectiveMainloopFwdSm80ILi4ELi1ELb0EN4cute5tupleIJNS5_1CILi128EEENS7_ILi64EEES8_EEELi128ENS_6half_tEfNS_4arch4Sm80ELb1ELb0ELb1ELb1ELb0ELb1ELb1ELb0EEENS1_21CollectiveEpilogueFwdINS6_IJS8_S8_S9_EEENS6_IJNS7_ILi1EEESH_SH_EEESB_SD_Li128ELb1ELb1ELb0ELb0EEENS1_19SingleTileSchedulerILb1ELb0ELb1ELi128EEEEEEEEEvNT_6ParamsE --------------------------
	.section	.nv.shared._ZN7cutlass13device_kernelIN5flash19enable_sm80_to_sm89INS1_16FlashAttnFwdSm80INS1_25CollectiveMainloopFwdSm80ILi4ELi1ELb0EN4cute5tupleIJNS5_1CILi128EEENS7_ILi64EEES8_EEELi128ENS_6half_tEfNS_4arch4Sm80ELb1ELb0ELb1ELb1ELb0ELb1ELb1ELb0EEENS1_21CollectiveEpilogueFwdINS6_IJS8_S8_S9_EEENS6_IJNS7_ILi1EEESH_SH_EEESB_SD_Li128ELb1ELb1ELb0ELb0EEENS1_19SingleTileSchedulerILb1ELb0ELb1ELi128EEEEEEEEEvNT_6ParamsE,"aw",@nobits
	.sectionflags	@""
	.align	16
